	.target	sm_80

	.elftype	@"ET_EXEC"


//--------------------- .note.nv.tkinfo           --------------------------
	.section	.note.nv.tkinfo,"",@"SHT_NOTE"
	.sectionflags	@"SHF_NOTE_NV_TKINFO"
	.tkinfo
        /*0018*/ 	.word	0x00000002
        /*0030*/ 	.string	""
        /*0030*/ 	.string	"ptxas"
        /*0030*/ 	.string	"Cuda compilation tools, release 13.0, V13.0.88"
        /*0030*/ 	.string	"Build cuda_13.0.r13.0/compiler.36424714_0"
        /*0030*/ 	.string	"-arch sm_80 -m 64 "



//--------------------- .note.nv.cuinfo           --------------------------
	.section	.note.nv.cuinfo,"",@"SHT_NOTE"
	.sectionflags	@"SHF_NOTE_NV_CUINFO"
        /*0018*/ 	.short	0x0002
        /*001a*/ 	.short	0x0050
        /*001c*/ 	.short	0x0082
	.zero		2


//--------------------- .nv.info                  --------------------------
	.section	.nv.info,"",@"SHT_CUDA_INFO"
	.align	4


	//----- nvinfo : EIATTR_REGCOUNT
	.align		4
        /*0000*/ 	.byte	0x04, 0x2f
        /*0002*/ 	.short	(.L_12 - .L_11)
	.align		4
.L_11:
        /*0004*/ 	.word	index@(_ZN7cutlass13device_kernelIN5flash19enable_sm80_to_sm89INS1_16FlashAttnFwdSm80INS1_25CollectiveMainloopFwdSm80ILi8ELi1ELb0EN4cute5tupleIJNS5_1CILi128EEENS7_ILi48EEENS7_ILi256EEEEEELi256ENS_10bfloat16_tEfNS_4arch4Sm80ELb1ELb0ELb1ELb1ELb0ELb1ELb1ELb1EEENS1_21CollectiveEpilogueFwdINS6_IJS8_SA_S9_EEENS6_IJNS7_ILi1EEESI_SI_EEESC_SE_Li256ELb1ELb1ELb1ELb0EEENS1_36VarlenDynamicPersistentTileSchedulerILi128ELi48ELi256ELi256ELb1ELb1ELb0ELb1ELb1ELb1EEEEEEEEEvNT_6ParamsE)
        /*0008*/ 	.word	0x000000ff


	//----- nvinfo : EIATTR_FRAME_SIZE
	.align		4
.L_12:
        /*000c*/ 	.byte	0x04, 0x11
        /*000e*/ 	.short	(.L_14 - .L_13)
	.align		4
.L_13:
        /*0010*/ 	.word	index@($__internal_51_$__cuda_sm70_votesync_ballot)
        /*0014*/ 	.word	0x00000000


	//----- nvinfo : EIATTR_FRAME_SIZE
	.align		4
.L_14:
        /*0018*/ 	.byte	0x04, 0x11
        /*001a*/ 	.short	(.L_16 - .L_15)
	.align		4
.L_15:
        /*001c*/ 	.word	index@($__internal_50_$__cuda_sm70_shflsync_up_p)
        /*0020*/ 	.word	0x00000000


	//----- nvinfo : EIATTR_FRAME_SIZE
	.align		4
.L_16:
        /*0024*/ 	.byte	0x04, 0x11
        /*0026*/ 	.short	(.L_18 - .L_17)
	.align		4
.L_17:
        /*0028*/ 	.word	index@($__internal_49_$__cuda_sm70_shflsync_idx_p)
        /*002c*/ 	.word	0x00000000


	//----- nvinfo : EIATTR_FRAME_SIZE
	.align		4
.L_18:
        /*0030*/ 	.byte	0x04, 0x11
        /*0032*/ 	.short	(.L_20 - .L_19)
	.align		4
.L_19:
        /*0034*/ 	.word	index@($__internal_48_$__cuda_sm70_shflsync_bfly_p)
        /*0038*/ 	.word	0x00000000


	//----- nvinfo : EIATTR_FRAME_SIZE
	.align		4
.L_20:
        /*003c*/ 	.byte	0x04, 0x11
        /*003e*/ 	.short	(.L_22 - .L_21)
	.align		4
.L_21:
        /*0040*/ 	.word	index@(_ZN7cutlass13device_kernelIN5flash19enable_sm80_to_sm89INS1_16FlashAttnFwdSm80INS1_25CollectiveMainloopFwdSm80ILi8ELi1ELb0EN4cute5tupleIJNS5_1CILi128EEENS7_ILi48EEENS7_ILi256EEEEEELi256ENS_10bfloat16_tEfNS_4arch4Sm80ELb1ELb0ELb1ELb1ELb0ELb1ELb1ELb1EEENS1_21CollectiveEpilogueFwdINS6_IJS8_SA_S9_EEENS6_IJNS7_ILi1EEESI_SI_EEESC_SE_Li256ELb1ELb1ELb1ELb0EEENS1_36VarlenDynamicPersistentTileSchedulerILi128ELi48ELi256ELi256ELb1ELb1ELb0ELb1ELb1ELb1EEEEEEEEEvNT_6ParamsE)
        /*0044*/ 	.word	0x00000060


	//----- nvinfo : EIATTR_REGCOUNT
	.align		4
.L_22:
        /*0048*/ 	.byte	0x04, 0x2f
        /*004a*/ 	.short	(.L_24 - .L_23)
	.align		4
.L_23:
        /*004c*/ 	.word	index@(_ZN7cutlass13device_kernelIN5flash19enable_sm80_to_sm89INS1_16FlashAttnFwdSm80INS1_25CollectiveMainloopFwdSm80ILi8ELi1ELb0EN4cute5tupleIJNS5_1CILi128EEENS7_ILi64EEENS7_ILi256EEEEEELi256ENS_10bfloat16_tEfNS_4arch4Sm80ELb1ELb0ELb1ELb1ELb0ELb0ELb1ELb1EEENS1_21CollectiveEpilogueFwdINS6_IJS8_SA_S9_EEENS6_IJNS7_ILi1EEESI_SI_EEESC_SE_Li256ELb1ELb1ELb1ELb0EEENS1_36VarlenDynamicPersistentTileSchedulerILi128ELi64ELi256ELi256ELb1ELb1ELb0ELb1ELb1ELb1EEEEEEEEEvNT_6ParamsE)
        /*0050*/ 	.word	0x000000ff


	//----- nvinfo : EIATTR_FRAME_SIZE
	.align		4
.L_24:
        /*0054*/ 	.byte	0x04, 0x11
        /*0056*/ 	.short	(.L_26 - .L_25)
	.align		4
.L_25:
        /*0058*/ 	.word	index@($__internal_47_$__cuda_sm70_votesync_ballot)
        /*005c*/ 	.word	0x00000000


	//----- nvinfo : EIATTR_FRAME_SIZE
	.align		4
.L_26:
        /*0060*/ 	.byte	0x04, 0x11
        /*0062*/ 	.short	(.L_28 - .L_27)
	.align		4
.L_27:
        /*0064*/ 	.word	index@($__internal_46_$__cuda_sm70_shflsync_up_p)
        /*0068*/ 	.word	0x00000000


	//----- nvinfo : EIATTR_FRAME_SIZE
	.align		4
.L_28:
        /*006c*/ 	.byte	0x04, 0x11
        /*006e*/ 	.short	(.L_30 - .L_29)
	.align		4
.L_29:
        /*0070*/ 	.word	index@($__internal_45_$__cuda_sm70_shflsync_idx_p)
        /*0074*/ 	.word	0x00000000


	//----- nvinfo : EIATTR_FRAME_SIZE
	.align		4
.L_30:
        /*0078*/ 	.byte	0x04, 0x11
        /*007a*/ 	.short	(.L_32 - .L_31)
	.align		4
.L_31:
        /*007c*/ 	.word	index@($__internal_44_$__cuda_sm70_shflsync_bfly_p)
        /*0080*/ 	.word	0x00000000


	//----- nvinfo : EIATTR_FRAME_SIZE
	.align		4
.L_32:
        /*0084*/ 	.byte	0x04, 0x11
        /*0086*/ 	.short	(.L_34 - .L_33)
	.align		4
.L_33:
        /*0088*/ 	.word	index@(_ZN7cutlass13device_kernelIN5flash19enable_sm80_to_sm89INS1_16FlashAttnFwdSm80INS1_25CollectiveMainloopFwdSm80ILi8ELi1ELb0EN4cute5tupleIJNS5_1CILi128EEENS7_ILi64EEENS7_ILi256EEEEEELi256ENS_10bfloat16_tEfNS_4arch4Sm80ELb1ELb0ELb1ELb1ELb0ELb0ELb1ELb1EEENS1_21CollectiveEpilogueFwdINS6_IJS8_SA_S9_EEENS6_IJNS7_ILi1EEESI_SI_EEESC_SE_Li256ELb1ELb1ELb1ELb0EEENS1_36VarlenDynamicPersistentTileSchedulerILi128ELi64ELi256ELi256ELb1ELb1ELb0ELb1ELb1ELb1EEEEEEEEEvNT_6ParamsE)
        /*008c*/ 	.word	0x000000e8


	//----- nvinfo : EIATTR_REGCOUNT
	.align		4
.L_34:
        /*0090*/ 	.byte	0x04, 0x2f
        /*0092*/ 	.short	(.L_36 - .L_35)
	.align		4
.L_35:
        /*0094*/ 	.word	index@(_ZN7cutlass13device_kernelIN5flash19enable_sm80_to_sm89INS1_16FlashAttnFwdSm80INS1_25CollectiveMainloopFwdSm80ILi8ELi1ELb0EN4cute5tupleIJNS5_1CILi128EEENS7_ILi96EEENS7_ILi256EEEEEELi256ENS_10bfloat16_tEfNS_4arch4Sm80ELb1ELb0ELb1ELb0ELb0ELb0ELb1ELb1EEENS1_21CollectiveEpilogueFwdINS6_IJS8_SA_S9_EEENS6_IJNS7_ILi1EEESI_SI_EEESC_SE_Li256ELb0ELb1ELb1ELb0EEENS1_30DynamicPersistentTileSchedulerILi256ELi256ELb1ELb1ELb0EEEEEEEEEvNT_6ParamsE)
        /*0098*/ 	.word	0x000000ff


	//----- nvinfo : EIATTR_FRAME_SIZE
	.align		4
.L_36:
        /*009c*/ 	.byte	0x04, 0x11
        /*009e*/ 	.short	(.L_38 - .L_37)
	.align		4
.L_37:
        /*00a0*/ 	.word	index@($__internal_43_$__cuda_sm70_shflsync_idx_p)
        /*00a4*/ 	.word	0x00000000


	//----- nvinfo : EIATTR_FRAME_SIZE
	.align		4
.L_38:
        /*00a8*/ 	.byte	0x04, 0x11
        /*00aa*/ 	.short	(.L_40 - .L_39)
	.align		4
.L_39:
        /*00ac*/ 	.word	index@($__internal_42_$__cuda_sm70_shflsync_bfly_p)
        /*00b0*/ 	.word	0x00000000


	//----- nvinfo : EIATTR_FRAME_SIZE
	.align		4
.L_40:
        /*00b4*/ 	.byte	0x04, 0x11
        /*00b6*/ 	.short	(.L_42 - .L_41)
	.align		4
.L_41:
        /*00b8*/ 	.word	index@(_ZN7cutlass13device_kernelIN5flash19enable_sm80_to_sm89INS1_16FlashAttnFwdSm80INS1_25CollectiveMainloopFwdSm80ILi8ELi1ELb0EN4cute5tupleIJNS5_1CILi128EEENS7_ILi96EEENS7_ILi256EEEEEELi256ENS_10bfloat16_tEfNS_4arch4Sm80ELb1ELb0ELb1ELb0ELb0ELb0ELb1ELb1EEENS1_21CollectiveEpilogueFwdINS6_IJS8_SA_S9_EEENS6_IJNS7_ILi1EEESI_SI_EEESC_SE_Li256ELb0ELb1ELb1ELb0EEENS1_30DynamicPersistentTileSchedulerILi256ELi256ELb1ELb1ELb0EEEEEEEEEvNT_6ParamsE)
        /*00bc*/ 	.word	0x000000b0


	//----- nvinfo : EIATTR_REGCOUNT
	.align		4
.L_42:
        /*00c0*/ 	.byte	0x04, 0x2f
        /*00c2*/ 	.short	(.L_44 - .L_43)
	.align		4
.L_43:
        /*00c4*/ 	.word	index@(_ZN7cutlass13device_kernelIN5flash19enable_sm80_to_sm89INS1_16FlashAttnFwdSm80INS1_25CollectiveMainloopFwdSm80ILi8ELi1ELb0EN4cute5tupleIJNS5_1CILi128EEENS7_ILi48EEENS7_ILi256EEEEEELi256ENS_10bfloat16_tEfNS_4arch4Sm80ELb0ELb1ELb1ELb1ELb0ELb1ELb1ELb1EEENS1_21CollectiveEpilogueFwdINS6_IJS8_SA_S9_EEENS6_IJNS7_ILi1EEESI_SI_EEESC_SE_Li256ELb1ELb1ELb1ELb0EEENS1_36VarlenDynamicPersistentTileSchedulerILi128ELi48ELi256ELi256ELb1ELb1ELb0ELb1ELb0ELb1EEEEEEEEEvNT_6ParamsE)
        /*00c8*/ 	.word	0x000000ff


	//----- nvinfo : EIATTR_FRAME_SIZE
	.align		4
.L_44:
        /*00cc*/ 	.byte	0x04, 0x11
        /*00ce*/ 	.short	(.L_46 - .L_45)
	.align		4
.L_45:
        /*00d0*/ 	.word	index@($__internal_41_$__cuda_sm70_votesync_ballot)
        /*00d4*/ 	.word	0x00000000


	//----- nvinfo : EIATTR_FRAME_SIZE
	.align		4
.L_46:
        /*00d8*/ 	.byte	0x04, 0x11
        /*00da*/ 	.short	(.L_48 - .L_47)
	.align		4
.L_47:
        /*00dc*/ 	.word	index@($__internal_40_$__cuda_sm70_shflsync_up_p)
        /*00e0*/ 	.word	0x00000000


	//----- nvinfo : EIATTR_FRAME_SIZE
	.align		4
.L_48:
        /*00e4*/ 	.byte	0x04, 0x11
        /*00e6*/ 	.short	(.L_50 - .L_49)
	.align		4
.L_49:
        /*00e8*/ 	.word	index@($__internal_39_$__cuda_sm70_shflsync_idx_p)
        /*00ec*/ 	.word	0x00000000


	//----- nvinfo : EIATTR_FRAME_SIZE
	.align		4
.L_50:
        /*00f0*/ 	.byte	0x04, 0x11
        /*00f2*/ 	.short	(.L_52 - .L_51)
	.align		4
.L_51:
        /*00f4*/ 	.word	index@($__internal_38_$__cuda_sm70_shflsync_bfly_p)
        /*00f8*/ 	.word	0x00000000


	//----- nvinfo : EIATTR_FRAME_SIZE
	.align		4
.L_52:
        /*00fc*/ 	.byte	0x04, 0x11
        /*00fe*/ 	.short	(.L_54 - .L_53)
	.align		4
.L_53:
        /*0100*/ 	.word	index@($_ZN7cutlass13device_kernelIN5flash19enable_sm80_to_sm89INS1_16FlashAttnFwdSm80INS1_25CollectiveMainloopFwdSm80ILi8ELi1ELb0EN4cute5tupleIJNS5_1CILi128EEENS7_ILi48EEENS7_ILi256EEEEEELi256ENS_10bfloat16_tEfNS_4arch4Sm80ELb0ELb1ELb1ELb1ELb0ELb1ELb1ELb1EEENS1_21CollectiveEpilogueFwdINS6_IJS8_SA_S9_EEENS6_IJNS7_ILi1EEESI_SI_EEESC_SE_Li256ELb1ELb1ELb1ELb0EEENS1_36VarlenDynamicPersistentTileSchedulerILi128ELi48ELi256ELi256ELb1ELb1ELb0ELb1ELb0ELb1EEEEEEEEEvNT_6ParamsE$_ZZN5flash25CollectiveMainloopFwdSm80ILi8ELi1ELb0EN4cute5tupleIJNS1_1CILi128EEENS3_ILi48EEENS3_ILi256EEEEEELi256EN7cutlass10bfloat16_tEfNS8_4arch4Sm80ELb0ELb1ELb1ELb1ELb0ELb1ELb1ELb1EE3mmaINS_16FlashAttnFwdSm80ISC_NS_21CollectiveEpilogueFwdINS2_IJS4_S6_S5_EEENS2_IJNS3_ILi1EEESH_SH_EEES9_SB_Li256ELb1ELb1ELb1ELb0EEENS_36VarlenDynamicPersistentTileSchedulerILi128ELi48ELi256ELi256ELb1ELb1ELb0ELb1ELb0ELb1EEEE13SharedStorageENS1_6TensorINS1_11ArrayEngineIfLm128EEENS1_6LayoutINS2_IJNS2_IJNS3_ILi2EEESS_EEESH_NS3_ILi32EEEEEENS2_IJNS2_IJSH_SS_EEENS3_ILi0EEENS3_ILi4EEEEEEEEEENS_7SoftmaxILi2ELi0EEEEEbRKNSC_6ParamsERT0_RT1_iRKNS_16SeqlenInfoQKNewKILb1ELb1EEENS2_IJiiiiEEERT_ENKUlvE_clEv)
        /*0104*/ 	.word	0x00000000


	//----- nvinfo : EIATTR_FRAME_SIZE
	.align		4
.L_54:
        /*0108*/ 	.byte	0x04, 0x11
        /*010a*/ 	.short	(.L_56 - .L_55)
	.align		4
.L_55:
        /*010c*/ 	.word	index@(_ZN7cutlass13device_kernelIN5flash19enable_sm80_to_sm89INS1_16FlashAttnFwdSm80INS1_25CollectiveMainloopFwdSm80ILi8ELi1ELb0EN4cute5tupleIJNS5_1CILi128EEENS7_ILi48EEENS7_ILi256EEEEEELi256ENS_10bfloat16_tEfNS_4arch4Sm80ELb0ELb1ELb1ELb1ELb0ELb1ELb1ELb1EEENS1_21CollectiveEpilogueFwdINS6_IJS8_SA_S9_EEENS6_IJNS7_ILi1EEESI_SI_EEESC_SE_Li256ELb1ELb1ELb1ELb0EEENS1_36VarlenDynamicPersistentTileSchedulerILi128ELi48ELi256ELi256ELb1ELb1ELb0ELb1ELb0ELb1EEEEEEEEEvNT_6ParamsE)
        /*0110*/ 	.word	0x000001c0


	//----- nvinfo : EIATTR_REGCOUNT
	.align		4
.L_56:
        /*0114*/ 	.byte	0x04, 0x2f
        /*0116*/ 	.short	(.L_58 - .L_57)
	.align		4
.L_57:
        /*0118*/ 	.word	index@(_ZN7cutlass13device_kernelIN5flash19enable_sm80_to_sm89INS1_16FlashAttnFwdSm80INS1_25CollectiveMainloopFwdSm80ILi8ELi1ELb0EN4cute5tupleIJNS5_1CILi128EEENS7_ILi64EEENS7_ILi256EEEEEELi256ENS_10bfloat16_tEfNS_4arch4Sm80ELb0ELb1ELb1ELb1ELb0ELb0ELb1ELb1EEENS1_21CollectiveEpilogueFwdINS6_IJS8_SA_S9_EEENS6_IJNS7_ILi1EEESI_SI_EEESC_SE_Li256ELb1ELb1ELb1ELb0EEENS1_36VarlenDynamicPersistentTileSchedulerILi128ELi64ELi256ELi256ELb1ELb1ELb0ELb1ELb0ELb1EEEEEEEEEvNT_6ParamsE)
        /*011c*/ 	.word	0x000000ff


	//----- nvinfo : EIATTR_FRAME_SIZE
	.align		4
.L_58:
        /*0120*/ 	.byte	0x04, 0x11
        /*0122*/ 	.short	(.L_60 - .L_59)
	.align		4
.L_59:
        /*0124*/ 	.word	index@($__internal_37_$__cuda_sm70_votesync_ballot)
        /*0128*/ 	.word	0x00000000


	//----- nvinfo : EIATTR_FRAME_SIZE
	.align		4
.L_60:
        /*012c*/ 	.byte	0x04, 0x11
        /*012e*/ 	.short	(.L_62 - .L_61)
	.align		4
.L_61:
        /*0130*/ 	.word	index@($__internal_36_$__cuda_sm70_shflsync_up_p)
        /*0134*/ 	.word	0x00000000


	//----- nvinfo : EIATTR_FRAME_SIZE
	.align		4
.L_62:
        /*0138*/ 	.byte	0x04, 0x11
        /*013a*/ 	.short	(.L_64 - .L_63)
	.align		4
.L_63:
        /*013c*/ 	.word	index@($__internal_35_$__cuda_sm70_shflsync_idx_p)
        /*0140*/ 	.word	0x00000000


	//----- nvinfo : EIATTR_FRAME_SIZE
	.align		4
.L_64:
        /*0144*/ 	.byte	0x04, 0x11
        /*0146*/ 	.short	(.L_66 - .L_65)
	.align		4
.L_65:
        /*0148*/ 	.word	index@($__internal_34_$__cuda_sm70_shflsync_bfly_p)
        /*014c*/ 	.word	0x00000000


	//----- nvinfo : EIATTR_FRAME_SIZE
	.align		4
.L_66:
        /*0150*/ 	.byte	0x04, 0x11
        /*0152*/ 	.short	(.L_68 - .L_67)
	.align		4
.L_67:
        /*0154*/ 	.word	index@(_ZN7cutlass13device_kernelIN5flash19enable_sm80_to_sm89INS1_16FlashAttnFwdSm80INS1_25CollectiveMainloopFwdSm80ILi8ELi1ELb0EN4cute5tupleIJNS5_1CILi128EEENS7_ILi64EEENS7_ILi256EEEEEELi256ENS_10bfloat16_tEfNS_4arch4Sm80ELb0ELb1ELb1ELb1ELb0ELb0ELb1ELb1EEENS1_21CollectiveEpilogueFwdINS6_IJS8_SA_S9_EEENS6_IJNS7_ILi1EEESI_SI_EEESC_SE_Li256ELb1ELb1ELb1ELb0EEENS1_36VarlenDynamicPersistentTileSchedulerILi128ELi64ELi256ELi256ELb1ELb1ELb0ELb1ELb0ELb1EEEEEEEEEvNT_6ParamsE)
        /*0158*/ 	.word	0x000000b0


	//----- nvinfo : EIATTR_REGCOUNT
	.align		4
.L_68:
        /*015c*/ 	.byte	0x04, 0x2f
        /*015e*/ 	.short	(.L_70 - .L_69)
	.align		4
.L_69:
        /*0160*/ 	.word	index@(_ZN7cutlass13device_kernelIN5flash19enable_sm80_to_sm89INS1_16FlashAttnFwdSm80INS1_25CollectiveMainloopFwdSm80ILi8ELi1ELb0EN4cute5tupleIJNS5_1CILi128EEENS7_ILi64EEENS7_ILi256EEEEEELi256ENS_10bfloat16_tEfNS_4arch4Sm80ELb0ELb1ELb1ELb0ELb0ELb0ELb1ELb1EEENS1_21CollectiveEpilogueFwdINS6_IJS8_SA_S9_EEENS6_IJNS7_ILi1EEESI_SI_EEESC_SE_Li256ELb0ELb1ELb1ELb0EEENS1_19SingleTileSchedulerILb0ELb1ELb1ELi128EEEEEEEEEvNT_6ParamsE)
        /*0164*/ 	.word	0x000000ff


	//----- nvinfo : EIATTR_FRAME_SIZE
	.align		4
.L_70:
        /*0168*/ 	.byte	0x04, 0x11
        /*016a*/ 	.short	(.L_72 - .L_71)
	.align		4
.L_71:
        /*016c*/ 	.word	index@(_ZN7cutlass13device_kernelIN5flash19enable_sm80_to_sm89INS1_16FlashAttnFwdSm80INS1_25CollectiveMainloopFwdSm80ILi8ELi1ELb0EN4cute5tupleIJNS5_1CILi128EEENS7_ILi64EEENS7_ILi256EEEEEELi256ENS_10bfloat16_tEfNS_4arch4Sm80ELb0ELb1ELb1ELb0ELb0ELb0ELb1ELb1EEENS1_21CollectiveEpilogueFwdINS6_IJS8_SA_S9_EEENS6_IJNS7_ILi1EEESI_SI_EEESC_SE_Li256ELb0ELb1ELb1ELb0EEENS1_19SingleTileSchedulerILb0ELb1ELb1ELi128EEEEEEEEEvNT_6ParamsE)
        /*0170*/ 	.word	0x00000058


	//----- nvinfo : EIATTR_REGCOUNT
	.align		4
.L_72:
        /*0174*/ 	.byte	0x04, 0x2f
        /*0176*/ 	.short	(.L_74 - .L_73)
	.align		4
.L_73:
        /*0178*/ 	.word	index@(_ZN7cutlass13device_kernelIN5flash19enable_sm80_to_sm89INS1_16FlashAttnFwdSm80INS1_25CollectiveMainloopFwdSm80ILi8ELi1ELb0EN4cute5tupleIJNS5_1CILi128EEENS7_ILi48EEENS7_ILi256EEEEEELi256ENS_10bfloat16_tEfNS_4arch4Sm80ELb0ELb0ELb1ELb1ELb0ELb1ELb1ELb1EEENS1_21CollectiveEpilogueFwdINS6_IJS8_SA_S9_EEENS6_IJNS7_ILi1EEESI_SI_EEESC_SE_Li256ELb1ELb1ELb1ELb0EEENS1_36VarlenDynamicPersistentTileSchedulerILi128ELi48ELi256ELi256ELb1ELb1ELb0ELb0ELb1ELb1EEEEEEEEEvNT_6ParamsE)
        /*017c*/ 	.word	0x000000ff


	//----- nvinfo : EIATTR_FRAME_SIZE
	.align		4
.L_74:
        /*0180*/ 	.byte	0x04, 0x11
        /*0182*/ 	.short	(.L_76 - .L_75)
	.align		4
.L_75:
        /*0184*/ 	.word	index@($__internal_33_$__cuda_sm70_votesync_ballot)
        /*0188*/ 	.word	0x00000000


	//----- nvinfo : EIATTR_FRAME_SIZE
	.align		4
.L_76:
        /*018c*/ 	.byte	0x04, 0x11
        /*018e*/ 	.short	(.L_78 - .L_77)
	.align		4
.L_77:
        /*0190*/ 	.word	index@($__internal_32_$__cuda_sm70_shflsync_up_p)
        /*0194*/ 	.word	0x00000000


	//----- nvinfo : EIATTR_FRAME_SIZE
	.align		4
.L_78:
        /*0198*/ 	.byte	0x04, 0x11
        /*019a*/ 	.short	(.L_80 - .L_79)
	.align		4
.L_79:
        /*019c*/ 	.word	index@($__internal_31_$__cuda_sm70_shflsync_idx_p)
        /*01a0*/ 	.word	0x00000000


	//----- nvinfo : EIATTR_FRAME_SIZE
	.align		4
.L_80:
        /*01a4*/ 	.byte	0x04, 0x11
        /*01a6*/ 	.short	(.L_82 - .L_81)
	.align		4
.L_81:
        /*01a8*/ 	.word	index@($__internal_30_$__cuda_sm70_shflsync_bfly_p)
        /*01ac*/ 	.word	0x00000000


	//----- nvinfo : EIATTR_FRAME_SIZE
	.align		4
.L_82:
        /*01b0*/ 	.byte	0x04, 0x11
        /*01b2*/ 	.short	(.L_84 - .L_83)
	.align		4
.L_83:
        /*01b4*/ 	.word	index@(_ZN7cutlass13device_kernelIN5flash19enable_sm80_to_sm89INS1_16FlashAttnFwdSm80INS1_25CollectiveMainloopFwdSm80ILi8ELi1ELb0EN4cute5tupleIJNS5_1CILi128EEENS7_ILi48EEENS7_ILi256EEEEEELi256ENS_10bfloat16_tEfNS_4arch4Sm80ELb0ELb0ELb1ELb1ELb0ELb1ELb1ELb1EEENS1_21CollectiveEpilogueFwdINS6_IJS8_SA_S9_EEENS6_IJNS7_ILi1EEESI_SI_EEESC_SE_Li256ELb1ELb1ELb1ELb0EEENS1_36VarlenDynamicPersistentTileSchedulerILi128ELi48ELi256ELi256ELb1ELb1ELb0ELb0ELb1ELb1EEEEEEEEEvNT_6ParamsE)
        /*01b8*/ 	.word	0x00000060


	//----- nvinfo : EIATTR_REGCOUNT
	.align		4
.L_84:
        /*01bc*/ 	.byte	0x04, 0x2f
        /*01be*/ 	.short	(.L_86 - .L_85)
	.align		4
.L_85:
        /*01c0*/ 	.word	index@(_ZN7cutlass13device_kernelIN5flash19enable_sm80_to_sm89INS1_16FlashAttnFwdSm80INS1_25CollectiveMainloopFwdSm80ILi8ELi1ELb0EN4cute5tupleIJNS5_1CILi128EEENS7_ILi64EEENS7_ILi256EEEEEELi256ENS_10bfloat16_tEfNS_4arch4Sm80ELb0ELb0ELb1ELb1ELb0ELb0ELb1ELb1EEENS1_21CollectiveEpilogueFwdINS6_IJS8_SA_S9_EEENS6_IJNS7_ILi1EEESI_SI_EEESC_SE_Li256ELb1ELb1ELb1ELb0EEENS1_36VarlenDynamicPersistentTileSchedulerILi128ELi64ELi256ELi256ELb1ELb1ELb0ELb0ELb1ELb1EEEEEEEEEvNT_6ParamsE)
        /*01c4*/ 	.word	0x000000ff


	//----- nvinfo : EIATTR_FRAME_SIZE
	.align		4
.L_86:
        /*01c8*/ 	.byte	0x04, 0x11
        /*01ca*/ 	.short	(.L_88 - .L_87)
	.align		4
.L_87:
        /*01cc*/ 	.word	index@($__internal_29_$__cuda_sm70_votesync_ballot)
        /*01d0*/ 	.word	0x00000000


	//----- nvinfo : EIATTR_FRAME_SIZE
	.align		4
.L_88:
        /*01d4*/ 	.byte	0x04, 0x11
        /*01d6*/ 	.short	(.L_90 - .L_89)
	.align		4
.L_89:
        /*01d8*/ 	.word	index@($__internal_28_$__cuda_sm70_shflsync_up_p)
        /*01dc*/ 	.word	0x00000000


	//----- nvinfo : EIATTR_FRAME_SIZE
	.align		4
.L_90:
        /*01e0*/ 	.byte	0x04, 0x11
        /*01e2*/ 	.short	(.L_92 - .L_91)
	.align		4
.L_91:
        /*01e4*/ 	.word	index@($__internal_27_$__cuda_sm70_shflsync_idx_p)
        /*01e8*/ 	.word	0x00000000


	//----- nvinfo : EIATTR_FRAME_SIZE
	.align		4
.L_92:
        /*01ec*/ 	.byte	0x04, 0x11
        /*01ee*/ 	.short	(.L_94 - .L_93)
	.align		4
.L_93:
        /*01f0*/ 	.word	index@($__internal_26_$__cuda_sm70_shflsync_bfly_p)
        /*01f4*/ 	.word	0x00000000


	//----- nvinfo : EIATTR_FRAME_SIZE
	.align		4
.L_94:
        /*01f8*/ 	.byte	0x04, 0x11
        /*01fa*/ 	.short	(.L_96 - .L_95)
	.align		4
.L_95:
        /*01fc*/ 	.word	index@(_ZN7cutlass13device_kernelIN5flash19enable_sm80_to_sm89INS1_16FlashAttnFwdSm80INS1_25CollectiveMainloopFwdSm80ILi8ELi1ELb0EN4cute5tupleIJNS5_1CILi128EEENS7_ILi64EEENS7_ILi256EEEEEELi256ENS_10bfloat16_tEfNS_4arch4Sm80ELb0ELb0ELb1ELb1ELb0ELb0ELb1ELb1EEENS1_21CollectiveEpilogueFwdINS6_IJS8_SA_S9_EEENS6_IJNS7_ILi1EEESI_SI_EEESC_SE_Li256ELb1ELb1ELb1ELb0EEENS1_36VarlenDynamicPersistentTileSchedulerILi128ELi64ELi256ELi256ELb1ELb1ELb0ELb0ELb1ELb1EEEEEEEEEvNT_6ParamsE)
        /*0200*/ 	.word	0x000000f0


	//----- nvinfo : EIATTR_REGCOUNT
	.align		4
.L_96:
        /*0204*/ 	.byte	0x04, 0x2f
        /*0206*/ 	.short	(.L_98 - .L_97)
	.align		4
.L_97:
        /*0208*/ 	.word	index@(_ZN7cutlass13device_kernelIN5flash19enable_sm80_to_sm89INS1_16FlashAttnFwdSm80INS1_25CollectiveMainloopFwdSm80ILi8ELi1ELb0EN4cute5tupleIJNS5_1CILi128EEENS7_ILi96EEENS7_ILi256EEEEEELi256ENS_10bfloat16_tEfNS_4arch4Sm80ELb0ELb0ELb1ELb0ELb0ELb0ELb1ELb1EEENS1_21CollectiveEpilogueFwdINS6_IJS8_SA_S9_EEENS6_IJNS7_ILi1EEESI_SI_EEESC_SE_Li256ELb0ELb1ELb1ELb0EEENS1_19SingleTileSchedulerILb0ELb1ELb1ELi128EEEEEEEEEvNT_6ParamsE)
        /*020c*/ 	.word	0x000000ff


	//----- nvinfo : EIATTR_FRAME_SIZE
	.align		4
.L_98:
        /*0210*/ 	.byte	0x04, 0x11
        /*0212*/ 	.short	(.L_100 - .L_99)
	.align		4
.L_99:
        /*0214*/ 	.word	index@(_ZN7cutlass13device_kernelIN5flash19enable_sm80_to_sm89INS1_16FlashAttnFwdSm80INS1_25CollectiveMainloopFwdSm80ILi8ELi1ELb0EN4cute5tupleIJNS5_1CILi128EEENS7_ILi96EEENS7_ILi256EEEEEELi256ENS_10bfloat16_tEfNS_4arch4Sm80ELb0ELb0ELb1ELb0ELb0ELb0ELb1ELb1EEENS1_21CollectiveEpilogueFwdINS6_IJS8_SA_S9_EEENS6_IJNS7_ILi1EEESI_SI_EEESC_SE_Li256ELb0ELb1ELb1ELb0EEENS1_19SingleTileSchedulerILb0ELb1ELb1ELi128EEEEEEEEEvNT_6ParamsE)
        /*0218*/ 	.word	0x00000040


	//----- nvinfo : EIATTR_REGCOUNT
	.align		4
.L_100:
        /*021c*/ 	.byte	0x04, 0x2f
        /*021e*/ 	.short	(.L_102 - .L_101)
	.align		4
.L_101:
        /*0220*/ 	.word	index@(_ZN7cutlass13device_kernelIN5flash19enable_sm80_to_sm89INS1_16FlashAttnFwdSm80INS1_25CollectiveMainloopFwdSm80ILi8ELi1ELb0EN4cute5tupleIJNS5_1CILi128EEENS7_ILi32EEENS7_ILi256EEEEEELi256ENS_10bfloat16_tEfNS_4arch4Sm80ELb1ELb0ELb1ELb1ELb0ELb1ELb1ELb1EEENS1_21CollectiveEpilogueFwdINS6_IJS8_SA_S9_EEENS6_IJNS7_ILi1EEESI_SI_EEESC_SE_Li256ELb1ELb1ELb1ELb0EEENS1_36VarlenDynamicPersistentTileSchedulerILi128ELi32ELi256ELi256ELb1ELb1ELb0ELb1ELb1ELb1EEEEEEEEEvNT_6ParamsE)
        /*0224*/ 	.word	0x000000ff


	//----- nvinfo : EIATTR_FRAME_SIZE
	.align		4
.L_102:
        /*0228*/ 	.byte	0x04, 0x11
        /*022a*/ 	.short	(.L_104 - .L_103)
	.align		4
.L_103:
        /*022c*/ 	.word	index@($__internal_25_$__cuda_sm70_votesync_ballot)
        /*0230*/ 	.word	0x00000000


	//----- nvinfo : EIATTR_FRAME_SIZE
	.align		4
.L_104:
        /*0234*/ 	.byte	0x04, 0x11
        /*0236*/ 	.short	(.L_106 - .L_105)
	.align		4
.L_105:
        /*0238*/ 	.word	index@($__internal_24_$__cuda_sm70_shflsync_up_p)
        /*023c*/ 	.word	0x00000000


	//----- nvinfo : EIATTR_FRAME_SIZE
	.align		4
.L_106:
        /*0240*/ 	.byte	0x04, 0x11
        /*0242*/ 	.short	(.L_108 - .L_107)
	.align		4
.L_107:
        /*0244*/ 	.word	index@($__internal_23_$__cuda_sm70_shflsync_idx_p)
        /*0248*/ 	.word	0x00000000


	//----- nvinfo : EIATTR_FRAME_SIZE
	.align		4
.L_108:
        /*024c*/ 	.byte	0x04, 0x11
        /*024e*/ 	.short	(.L_110 - .L_109)
	.align		4
.L_109:
        /*0250*/ 	.word	index@($__internal_22_$__cuda_sm70_shflsync_bfly_p)
        /*0254*/ 	.word	0x00000000


	//----- nvinfo : EIATTR_FRAME_SIZE
	.align		4
.L_110:
        /*0258*/ 	.byte	0x04, 0x11
        /*025a*/ 	.short	(.L_112 - .L_111)
	.align		4
.L_111:
        /*025c*/ 	.word	index@(_ZN7cutlass13device_kernelIN5flash19enable_sm80_to_sm89INS1_16FlashAttnFwdSm80INS1_25CollectiveMainloopFwdSm80ILi8ELi1ELb0EN4cute5tupleIJNS5_1CILi128EEENS7_ILi32EEENS7_ILi256EEEEEELi256ENS_10bfloat16_tEfNS_4arch4Sm80ELb1ELb0ELb1ELb1ELb0ELb1ELb1ELb1EEENS1_21CollectiveEpilogueFwdINS6_IJS8_SA_S9_EEENS6_IJNS7_ILi1EEESI_SI_EEESC_SE_Li256ELb1ELb1ELb1ELb0EEENS1_36VarlenDynamicPersistentTileSchedulerILi128ELi32ELi256ELi256ELb1ELb1ELb0ELb1ELb1ELb1EEEEEEEEEvNT_6ParamsE)
        /*0260*/ 	.word	0x00000008


	//----- nvinfo : EIATTR_REGCOUNT
	.align		4
.L_112:
        /*0264*/ 	.byte	0x04, 0x2f
        /*0266*/ 	.short	(.L_114 - .L_113)
	.align		4
.L_113:
        /*0268*/ 	.word	index@(_ZN7cutlass13device_kernelIN5flash19enable_sm80_to_sm89INS1_16FlashAttnFwdSm80INS1_25CollectiveMainloopFwdSm80ILi8ELi1ELb1EN4cute5tupleIJNS5_1CILi128EEENS7_ILi48EEENS7_ILi256EEEEEELi256ENS_10bfloat16_tEfNS_4arch4Sm80ELb1ELb0ELb1ELb1ELb0ELb0ELb1ELb1EEENS1_21CollectiveEpilogueFwdINS6_IJS8_SA_S9_EEENS6_IJNS7_ILi1EEESI_SI_EEESC_SE_Li256ELb1ELb1ELb1ELb0EEENS1_36VarlenDynamicPersistentTileSchedulerILi128ELi48ELi256ELi256ELb1ELb1ELb0ELb1ELb1ELb1EEEEEEEEEvNT_6ParamsE)
        /*026c*/ 	.word	0x000000ff


	//----- nvinfo : EIATTR_FRAME_SIZE
	.align		4
.L_114:
        /*0270*/ 	.byte	0x04, 0x11
        /*0272*/ 	.short	(.L_116 - .L_115)
	.align		4
.L_115:
        /*0274*/ 	.word	index@($__internal_21_$__cuda_sm70_votesync_ballot)
        /*0278*/ 	.word	0x00000000


	//----- nvinfo : EIATTR_FRAME_SIZE
	.align		4
.L_116:
        /*027c*/ 	.byte	0x04, 0x11
        /*027e*/ 	.short	(.L_118 - .L_117)
	.align		4
.L_117:
        /*0280*/ 	.word	index@($__internal_20_$__cuda_sm70_shflsync_up_p)
        /*0284*/ 	.word	0x00000000


	//----- nvinfo : EIATTR_FRAME_SIZE
	.align		4
.L_118:
        /*0288*/ 	.byte	0x04, 0x11
        /*028a*/ 	.short	(.L_120 - .L_119)
	.align		4
.L_119:
        /*028c*/ 	.word	index@($__internal_19_$__cuda_sm70_shflsync_idx_p)
        /*0290*/ 	.word	0x00000000


	//----- nvinfo : EIATTR_FRAME_SIZE
	.align		4
.L_120:
        /*0294*/ 	.byte	0x04, 0x11
        /*0296*/ 	.short	(.L_122 - .L_121)
	.align		4
.L_121:
        /*0298*/ 	.word	index@($__internal_18_$__cuda_sm70_shflsync_bfly_p)
        /*029c*/ 	.word	0x00000000


	//----- nvinfo : EIATTR_FRAME_SIZE
	.align		4
.L_122:
        /*02a0*/ 	.byte	0x04, 0x11
        /*02a2*/ 	.short	(.L_124 - .L_123)
	.align		4
.L_123:
        /*02a4*/ 	.word	index@(_ZN7cutlass13device_kernelIN5flash19enable_sm80_to_sm89INS1_16FlashAttnFwdSm80INS1_25CollectiveMainloopFwdSm80ILi8ELi1ELb1EN4cute5tupleIJNS5_1CILi128EEENS7_ILi48EEENS7_ILi256EEEEEELi256ENS_10bfloat16_tEfNS_4arch4Sm80ELb1ELb0ELb1ELb1ELb0ELb0ELb1ELb1EEENS1_21CollectiveEpilogueFwdINS6_IJS8_SA_S9_EEENS6_IJNS7_ILi1EEESI_SI_EEESC_SE_Li256ELb1ELb1ELb1ELb0EEENS1_36VarlenDynamicPersistentTileSchedulerILi128ELi48ELi256ELi256ELb1ELb1ELb0ELb1ELb1ELb1EEEEEEEEEvNT_6ParamsE)
        /*02a8*/ 	.word	0x000000e8


	//----- nvinfo : EIATTR_REGCOUNT
	.align		4
.L_124:
        /*02ac*/ 	.byte	0x04, 0x2f
        /*02ae*/ 	.short	(.L_126 - .L_125)
	.align		4
.L_125:
        /*02b0*/ 	.word	index@(_ZN7cutlass13device_kernelIN5flash19enable_sm80_to_sm89INS1_16FlashAttnFwdSm80INS1_25CollectiveMainloopFwdSm80ILi8ELi1ELb1EN4cute5tupleIJNS5_1CILi128EEENS7_ILi64EEENS7_ILi256EEEEEELi256ENS_10bfloat16_tEfNS_4arch4Sm80ELb1ELb0ELb1ELb0ELb0ELb0ELb1ELb1EEENS1_21CollectiveEpilogueFwdINS6_IJS8_SA_S9_EEENS6_IJNS7_ILi1EEESI_SI_EEESC_SE_Li256ELb0ELb1ELb1ELb0EEENS1_30DynamicPersistentTileSchedulerILi256ELi256ELb1ELb1ELb0EEEEEEEEEvNT_6ParamsE)
        /*02b4*/ 	.word	0x000000ff


	//----- nvinfo : EIATTR_FRAME_SIZE
	.align		4
.L_126:
        /*02b8*/ 	.byte	0x04, 0x11
        /*02ba*/ 	.short	(.L_128 - .L_127)
	.align		4
.L_127:
        /*02bc*/ 	.word	index@($__internal_17_$__cuda_sm70_shflsync_idx_p)
        /*02c0*/ 	.word	0x00000000


	//----- nvinfo : EIATTR_FRAME_SIZE
	.align		4
.L_128:
        /*02c4*/ 	.byte	0x04, 0x11
        /*02c6*/ 	.short	(.L_130 - .L_129)
	.align		4
.L_129:
        /*02c8*/ 	.word	index@($__internal_16_$__cuda_sm70_shflsync_bfly_p)
        /*02cc*/ 	.word	0x00000000


	//----- nvinfo : EIATTR_FRAME_SIZE
	.align		4
.L_130:
        /*02d0*/ 	.byte	0x04, 0x11
        /*02d2*/ 	.short	(.L_132 - .L_131)
	.align		4
.L_131:
        /*02d4*/ 	.word	index@(_ZN7cutlass13device_kernelIN5flash19enable_sm80_to_sm89INS1_16FlashAttnFwdSm80INS1_25CollectiveMainloopFwdSm80ILi8ELi1ELb1EN4cute5tupleIJNS5_1CILi128EEENS7_ILi64EEENS7_ILi256EEEEEELi256ENS_10bfloat16_tEfNS_4arch4Sm80ELb1ELb0ELb1ELb0ELb0ELb0ELb1ELb1EEENS1_21CollectiveEpilogueFwdINS6_IJS8_SA_S9_EEENS6_IJNS7_ILi1EEESI_SI_EEESC_SE_Li256ELb0ELb1ELb1ELb0EEENS1_30DynamicPersistentTileSchedulerILi256ELi256ELb1ELb1ELb0EEEEEEEEEvNT_6ParamsE)
        /*02d8*/ 	.word	0x00000150


	//----- nvinfo : EIATTR_REGCOUNT
	.align		4
.L_132:
        /*02dc*/ 	.byte	0x04, 0x2f
        /*02de*/ 	.short	(.L_134 - .L_133)
	.align		4
.L_133:
        /*02e0*/ 	.word	index@(_ZN7cutlass13device_kernelIN5flash19enable_sm80_to_sm89INS1_16FlashAttnFwdSm80INS1_25CollectiveMainloopFwdSm80ILi8ELi1ELb0EN4cute5tupleIJNS5_1CILi128EEENS7_ILi32EEENS7_ILi256EEEEEELi256ENS_10bfloat16_tEfNS_4arch4Sm80ELb0ELb1ELb1ELb1ELb0ELb1ELb1ELb1EEENS1_21CollectiveEpilogueFwdINS6_IJS8_SA_S9_EEENS6_IJNS7_ILi1EEESI_SI_EEESC_SE_Li256ELb1ELb1ELb1ELb0EEENS1_36VarlenDynamicPersistentTileSchedulerILi128ELi32ELi256ELi256ELb1ELb1ELb0ELb1ELb0ELb1EEEEEEEEEvNT_6ParamsE)
        /*02e4*/ 	.word	0x000000ff


	//----- nvinfo : EIATTR_FRAME_SIZE
	.align		4
.L_134:
        /*02e8*/ 	.byte	0x04, 0x11
        /*02ea*/ 	.short	(.L_136 - .L_135)
	.align		4
.L_135:
        /*02ec*/ 	.word	index@($__internal_15_$__cuda_sm70_votesync_ballot)
        /*02f0*/ 	.word	0x00000000


	//----- nvinfo : EIATTR_FRAME_SIZE
	.align		4
.L_136:
        /*02f4*/ 	.byte	0x04, 0x11
        /*02f6*/ 	.short	(.L_138 - .L_137)
	.align		4
.L_137:
        /*02f8*/ 	.word	index@($__internal_14_$__cuda_sm70_shflsync_up_p)
        /*02fc*/ 	.word	0x00000000


	//----- nvinfo : EIATTR_FRAME_SIZE
	.align		4
.L_138:
        /*0300*/ 	.byte	0x04, 0x11
        /*0302*/ 	.short	(.L_140 - .L_139)
	.align		4
.L_139:
        /*0304*/ 	.word	index@($__internal_13_$__cuda_sm70_shflsync_idx_p)
        /*0308*/ 	.word	0x00000000


	//----- nvinfo : EIATTR_FRAME_SIZE
	.align		4
.L_140:
        /*030c*/ 	.byte	0x04, 0x11
        /*030e*/ 	.short	(.L_142 - .L_141)
	.align		4
.L_141:
        /*0310*/ 	.word	index@($__internal_12_$__cuda_sm70_shflsync_bfly_p)
        /*0314*/ 	.word	0x00000000


	//----- nvinfo : EIATTR_FRAME_SIZE
	.align		4
.L_142:
        /*0318*/ 	.byte	0x04, 0x11
        /*031a*/ 	.short	(.L_144 - .L_143)
	.align		4
.L_143:
        /*031c*/ 	.word	index@(_ZN7cutlass13device_kernelIN5flash19enable_sm80_to_sm89INS1_16FlashAttnFwdSm80INS1_25CollectiveMainloopFwdSm80ILi8ELi1ELb0EN4cute5tupleIJNS5_1CILi128EEENS7_ILi32EEENS7_ILi256EEEEEELi256ENS_10bfloat16_tEfNS_4arch4Sm80ELb0ELb1ELb1ELb1ELb0ELb1ELb1ELb1EEENS1_21CollectiveEpilogueFwdINS6_IJS8_SA_S9_EEENS6_IJNS7_ILi1EEESI_SI_EEESC_SE_Li256ELb1ELb1ELb1ELb0EEENS1_36VarlenDynamicPersistentTileSchedulerILi128ELi32ELi256ELi256ELb1ELb1ELb0ELb1ELb0ELb1EEEEEEEEEvNT_6ParamsE)
        /*0320*/ 	.word	0x00000008


	//----- nvinfo : EIATTR_REGCOUNT
	.align		4
.L_144:
        /*0324*/ 	.byte	0x04, 0x2f
        /*0326*/ 	.short	(.L_146 - .L_145)
	.align		4
.L_145:
        /*0328*/ 	.word	index@(_ZN7cutlass13device_kernelIN5flash19enable_sm80_to_sm89INS1_16FlashAttnFwdSm80INS1_25CollectiveMainloopFwdSm80ILi8ELi1ELb1EN4cute5tupleIJNS5_1CILi128EEENS7_ILi48EEENS7_ILi256EEEEEELi256ENS_10bfloat16_tEfNS_4arch4Sm80ELb0ELb1ELb1ELb1ELb0ELb0ELb1ELb1EEENS1_21CollectiveEpilogueFwdINS6_IJS8_SA_S9_EEENS6_IJNS7_ILi1EEESI_SI_EEESC_SE_Li256ELb1ELb1ELb1ELb0EEENS1_36VarlenDynamicPersistentTileSchedulerILi128ELi48ELi256ELi256ELb1ELb1ELb0ELb1ELb0ELb1EEEEEEEEEvNT_6ParamsE)
        /*032c*/ 	.word	0x000000ff


	//----- nvinfo : EIATTR_FRAME_SIZE
	.align		4
.L_146:
        /*0330*/ 	.byte	0x04, 0x11
        /*0332*/ 	.short	(.L_148 - .L_147)
	.align		4
.L_147:
        /*0334*/ 	.word	index@($__internal_11_$__cuda_sm70_votesync_ballot)
        /*0338*/ 	.word	0x00000000


	//----- nvinfo : EIATTR_FRAME_SIZE
	.align		4
.L_148:
        /*033c*/ 	.byte	0x04, 0x11
        /*033e*/ 	.short	(.L_150 - .L_149)
	.align		4
.L_149:
        /*0340*/ 	.word	index@($__internal_10_$__cuda_sm70_shflsync_up_p)
        /*0344*/ 	.word	0x00000000


	//----- nvinfo : EIATTR_FRAME_SIZE
	.align		4
.L_150:
        /*0348*/ 	.byte	0x04, 0x11
        /*034a*/ 	.short	(.L_152 - .L_151)
	.align		4
.L_151:
        /*034c*/ 	.word	index@($__internal_9_$__cuda_sm70_shflsync_idx_p)
        /*0350*/ 	.word	0x00000000


	//----- nvinfo : EIATTR_FRAME_SIZE
	.align		4
.L_152:
        /*0354*/ 	.byte	0x04, 0x11
        /*0356*/ 	.short	(.L_154 - .L_153)
	.align		4
.L_153:
        /*0358*/ 	.word	index@($__internal_8_$__cuda_sm70_shflsync_bfly_p)
        /*035c*/ 	.word	0x00000000


	//----- nvinfo : EIATTR_FRAME_SIZE
	.align		4
.L_154:
        /*0360*/ 	.byte	0x04, 0x11
        /*0362*/ 	.short	(.L_156 - .L_155)
	.align		4
.L_155:
        /*0364*/ 	.word	index@(_ZN7cutlass13device_kernelIN5flash19enable_sm80_to_sm89INS1_16FlashAttnFwdSm80INS1_25CollectiveMainloopFwdSm80ILi8ELi1ELb1EN4cute5tupleIJNS5_1CILi128EEENS7_ILi48EEENS7_ILi256EEEEEELi256ENS_10bfloat16_tEfNS_4arch4Sm80ELb0ELb1ELb1ELb1ELb0ELb0ELb1ELb1EEENS1_21CollectiveEpilogueFwdINS6_IJS8_SA_S9_EEENS6_IJNS7_ILi1EEESI_SI_EEESC_SE_Li256ELb1ELb1ELb1ELb0EEENS1_36VarlenDynamicPersistentTileSchedulerILi128ELi48ELi256ELi256ELb1ELb1ELb0ELb1ELb0ELb1EEEEEEEEEvNT_6ParamsE)
        /*0368*/ 	.word	0x000000b0


	//----- nvinfo : EIATTR_REGCOUNT
	.align		4
.L_156:
        /*036c*/ 	.byte	0x04, 0x2f
        /*036e*/ 	.short	(.L_158 - .L_157)
	.align		4
.L_157:
        /*0370*/ 	.word	index@(_ZN7cutlass13device_kernelIN5flash19enable_sm80_to_sm89INS1_16FlashAttnFwdSm80INS1_25CollectiveMainloopFwdSm80ILi8ELi1ELb1EN4cute5tupleIJNS5_1CILi128EEENS7_ILi48EEENS7_ILi256EEEEEELi256ENS_10bfloat16_tEfNS_4arch4Sm80ELb0ELb1ELb1ELb0ELb0ELb0ELb1ELb1EEENS1_21CollectiveEpilogueFwdINS6_IJS8_SA_S9_EEENS6_IJNS7_ILi1EEESI_SI_EEESC_SE_Li256ELb0ELb1ELb1ELb0EEENS1_19SingleTileSchedulerILb0ELb1ELb1ELi128EEEEEEEEEvNT_6ParamsE)
        /*0374*/ 	.word	0x000000ff


	//----- nvinfo : EIATTR_FRAME_SIZE
	.align		4
.L_158:
        /*0378*/ 	.byte	0x04, 0x11
        /*037a*/ 	.short	(.L_160 - .L_159)
	.align		4
.L_159:
        /*037c*/ 	.word	index@(_ZN7cutlass13device_kernelIN5flash19enable_sm80_to_sm89INS1_16FlashAttnFwdSm80INS1_25CollectiveMainloopFwdSm80ILi8ELi1ELb1EN4cute5tupleIJNS5_1CILi128EEENS7_ILi48EEENS7_ILi256EEEEEELi256ENS_10bfloat16_tEfNS_4arch4Sm80ELb0ELb1ELb1ELb0ELb0ELb0ELb1ELb1EEENS1_21CollectiveEpilogueFwdINS6_IJS8_SA_S9_EEENS6_IJNS7_ILi1EEESI_SI_EEESC_SE_Li256ELb0ELb1ELb1ELb0EEENS1_19SingleTileSchedulerILb0ELb1ELb1ELi128EEEEEEEEEvNT_6ParamsE)
        /*0380*/ 	.word	0x000000a0


	//----- nvinfo : EIATTR_REGCOUNT
	.align		4
.L_160:
        /*0384*/ 	.byte	0x04, 0x2f
        /*0386*/ 	.short	(.L_162 - .L_161)
	.align		4
.L_161:
        /*0388*/ 	.word	index@(_ZN7cutlass13device_kernelIN5flash19enable_sm80_to_sm89INS1_16FlashAttnFwdSm80INS1_25CollectiveMainloopFwdSm80ILi8ELi1ELb0EN4cute5tupleIJNS5_1CILi128EEENS7_ILi32EEENS7_ILi256EEEEEELi256ENS_10bfloat16_tEfNS_4arch4Sm80ELb0ELb0ELb1ELb1ELb0ELb1ELb1ELb1EEENS1_21CollectiveEpilogueFwdINS6_IJS8_SA_S9_EEENS6_IJNS7_ILi1EEESI_SI_EEESC_SE_Li256ELb1ELb1ELb1ELb0EEENS1_36VarlenDynamicPersistentTileSchedulerILi128ELi32ELi256ELi256ELb1ELb1ELb0ELb0ELb1ELb1EEEEEEEEEvNT_6ParamsE)
        /*038c*/ 	.word	0x000000ff


	//----- nvinfo : EIATTR_FRAME_SIZE
	.align		4
.L_162:
        /*0390*/ 	.byte	0x04, 0x11
        /*0392*/ 	.short	(.L_164 - .L_163)
	.align		4
.L_163:
        /*0394*/ 	.word	index@($__internal_7_$__cuda_sm70_votesync_ballot)
        /*0398*/ 	.word	0x00000000


	//----- nvinfo : EIATTR_FRAME_SIZE
	.align		4
.L_164:
        /*039c*/ 	.byte	0x04, 0x11
        /*039e*/ 	.short	(.L_166 - .L_165)
	.align		4
.L_165:
        /*03a0*/ 	.word	index@($__internal_6_$__cuda_sm70_shflsync_up_p)
        /*03a4*/ 	.word	0x00000000


	//----- nvinfo : EIATTR_FRAME_SIZE
	.align		4
.L_166:
        /*03a8*/ 	.byte	0x04, 0x11
        /*03aa*/ 	.short	(.L_168 - .L_167)
	.align		4
.L_167:
        /*03ac*/ 	.word	index@($__internal_5_$__cuda_sm70_shflsync_idx_p)
        /*03b0*/ 	.word	0x00000000


	//----- nvinfo : EIATTR_FRAME_SIZE
	.align		4
.L_168:
        /*03b4*/ 	.byte	0x04, 0x11
        /*03b6*/ 	.short	(.L_170 - .L_169)
	.align		4
.L_169:
        /*03b8*/ 	.word	index@($__internal_4_$__cuda_sm70_shflsync_bfly_p)
        /*03bc*/ 	.word	0x00000000


	//----- nvinfo : EIATTR_FRAME_SIZE
	.align		4
.L_170:
        /*03c0*/ 	.byte	0x04, 0x11
        /*03c2*/ 	.short	(.L_172 - .L_171)
	.align		4
.L_171:
        /*03c4*/ 	.word	index@(_ZN7cutlass13device_kernelIN5flash19enable_sm80_to_sm89INS1_16FlashAttnFwdSm80INS1_25CollectiveMainloopFwdSm80ILi8ELi1ELb0EN4cute5tupleIJNS5_1CILi128EEENS7_ILi32EEENS7_ILi256EEEEEELi256ENS_10bfloat16_tEfNS_4arch4Sm80ELb0ELb0ELb1ELb1ELb0ELb1ELb1ELb1EEENS1_21CollectiveEpilogueFwdINS6_IJS8_SA_S9_EEENS6_IJNS7_ILi1EEESI_SI_EEESC_SE_Li256ELb1ELb1ELb1ELb0EEENS1_36VarlenDynamicPersistentTileSchedulerILi128ELi32ELi256ELi256ELb1ELb1ELb0ELb0ELb1ELb1EEEEEEEEEvNT_6ParamsE)
        /*03c8*/ 	.word	0x00000010


	//----- nvinfo : EIATTR_REGCOUNT
	.align		4
.L_172:
        /*03cc*/ 	.byte	0x04, 0x2f
        /*03ce*/ 	.short	(.L_174 - .L_173)
	.align		4
.L_173:
        /*03d0*/ 	.word	index@(_ZN7cutlass13device_kernelIN5flash19enable_sm80_to_sm89INS1_16FlashAttnFwdSm80INS1_25CollectiveMainloopFwdSm80ILi8ELi1ELb1EN4cute5tupleIJNS5_1CILi128EEENS7_ILi48EEENS7_ILi256EEEEEELi256ENS_10bfloat16_tEfNS_4arch4Sm80ELb0ELb0ELb1ELb1ELb0ELb0ELb1ELb1EEENS1_21CollectiveEpilogueFwdINS6_IJS8_SA_S9_EEENS6_IJNS7_ILi1EEESI_SI_EEESC_SE_Li256ELb1ELb1ELb1ELb0EEENS1_36VarlenDynamicPersistentTileSchedulerILi128ELi48ELi256ELi256ELb1ELb1ELb0ELb0ELb1ELb1EEEEEEEEEvNT_6ParamsE)
        /*03d4*/ 	.word	0x000000ff


	//----- nvinfo : EIATTR_FRAME_SIZE
	.align		4
.L_174:
        /*03d8*/ 	.byte	0x04, 0x11
        /*03da*/ 	.short	(.L_176 - .L_175)
	.align		4
.L_175:
        /*03dc*/ 	.word	index@($__internal_3_$__cuda_sm70_votesync_ballot)
        /*03e0*/ 	.word	0x00000000


	//----- nvinfo : EIATTR_FRAME_SIZE
	.align		4
.L_176:
        /*03e4*/ 	.byte	0x04, 0x11
        /*03e6*/ 	.short	(.L_178 - .L_177)
	.align		4
.L_177:
        /*03e8*/ 	.word	index@($__internal_2_$__cuda_sm70_shflsync_up_p)
        /*03ec*/ 	.word	0x00000000


	//----- nvinfo : EIATTR_FRAME_SIZE
	.align		4
.L_178:
        /*03f0*/ 	.byte	0x04, 0x11
        /*03f2*/ 	.short	(.L_180 - .L_179)
	.align		4
.L_179:
        /*03f4*/ 	.word	index@($__internal_1_$__cuda_sm70_shflsync_idx_p)
        /*03f8*/ 	.word	0x00000000


	//----- nvinfo : EIATTR_FRAME_SIZE
	.align		4
.L_180:
        /*03fc*/ 	.byte	0x04, 0x11
        /*03fe*/ 	.short	(.L_182 - .L_181)
	.align		4
.L_181:
        /*0400*/ 	.word	index@($__internal_0_$__cuda_sm70_shflsync_bfly_p)
        /*0404*/ 	.word	0x00000000


	//----- nvinfo : EIATTR_FRAME_SIZE
	.align		4
.L_182:
        /*0408*/ 	.byte	0x04, 0x11
        /*040a*/ 	.short	(.L_184 - .L_183)
	.align		4
.L_183:
        /*040c*/ 	.word	index@(_ZN7cutlass13device_kernelIN5flash19enable_sm80_to_sm89INS1_16FlashAttnFwdSm80INS1_25CollectiveMainloopFwdSm80ILi8ELi1ELb1EN4cute5tupleIJNS5_1CILi128EEENS7_ILi48EEENS7_ILi256EEEEEELi256ENS_10bfloat16_tEfNS_4arch4Sm80ELb0ELb0ELb1ELb1ELb0ELb0ELb1ELb1EEENS1_21CollectiveEpilogueFwdINS6_IJS8_SA_S9_EEENS6_IJNS7_ILi1EEESI_SI_EEESC_SE_Li256ELb1ELb1ELb1ELb0EEENS1_36VarlenDynamicPersistentTileSchedulerILi128ELi48ELi256ELi256ELb1ELb1ELb0ELb0ELb1ELb1EEEEEEEEEvNT_6ParamsE)
        /*0410*/ 	.word	0x000000c0


	//----- nvinfo : EIATTR_REGCOUNT
	.align		4
.L_184:
        /*0414*/ 	.byte	0x04, 0x2f
        /*0416*/ 	.short	(.L_186 - .L_185)
	.align		4
.L_185:
        /*0418*/ 	.word	index@(_ZN7cutlass13device_kernelIN5flash19enable_sm80_to_sm89INS1_16FlashAttnFwdSm80INS1_25CollectiveMainloopFwdSm80ILi8ELi1ELb1EN4cute5tupleIJNS5_1CILi128EEENS7_ILi64EEENS7_ILi256EEEEEELi256ENS_10bfloat16_tEfNS_4arch4Sm80ELb0ELb0ELb1ELb0ELb0ELb0ELb1ELb1EEENS1_21CollectiveEpilogueFwdINS6_IJS8_SA_S9_EEENS6_IJNS7_ILi1EEESI_SI_EEESC_SE_Li256ELb0ELb1ELb1ELb0EEENS1_19SingleTileSchedulerILb0ELb1ELb1ELi128EEEEEEEEEvNT_6ParamsE)
        /*041c*/ 	.word	0x000000ff


	//----- nvinfo : EIATTR_FRAME_SIZE
	.align		4
.L_186:
        /*0420*/ 	.byte	0x04, 0x11
        /*0422*/ 	.short	(.L_188 - .L_187)
	.align		4
.L_187:
        /*0424*/ 	.word	index@(_ZN7cutlass13device_kernelIN5flash19enable_sm80_to_sm89INS1_16FlashAttnFwdSm80INS1_25CollectiveMainloopFwdSm80ILi8ELi1ELb1EN4cute5tupleIJNS5_1CILi128EEENS7_ILi64EEENS7_ILi256EEEEEELi256ENS_10bfloat16_tEfNS_4arch4Sm80ELb0ELb0ELb1ELb0ELb0ELb0ELb1ELb1EEENS1_21CollectiveEpilogueFwdINS6_IJS8_SA_S9_EEENS6_IJNS7_ILi1EEESI_SI_EEESC_SE_Li256ELb0ELb1ELb1ELb0EEENS1_19SingleTileSchedulerILb0ELb1ELb1ELi128EEEEEEEEEvNT_6ParamsE)
        /*0428*/ 	.word	0x000000d0


	//----- nvinfo : EIATTR_MIN_STACK_SIZE
	.align		4
.L_188:
        /*042c*/ 	.byte	0x04, 0x12
        /*042e*/ 	.short	(.L_190 - .L_189)
	.align		4
.L_189:
        /*0430*/ 	.word	index@(_ZN7cutlass13device_kernelIN5flash19enable_sm80_to_sm89INS1_16FlashAttnFwdSm80INS1_25CollectiveMainloopFwdSm80ILi8ELi1ELb1EN4cute5tupleIJNS5_1CILi128EEENS7_ILi64EEENS7_ILi256EEEEEELi256ENS_10bfloat16_tEfNS_4arch4Sm80ELb0ELb0ELb1ELb0ELb0ELb0ELb1ELb1EEENS1_21CollectiveEpilogueFwdINS6_IJS8_SA_S9_EEENS6_IJNS7_ILi1EEESI_SI_EEESC_SE_Li256ELb0ELb1ELb1ELb0EEENS1_19SingleTileSchedulerILb0ELb1ELb1ELi128EEEEEEEEEvNT_6ParamsE)
        /*0434*/ 	.word	0x000000d0


	//----- nvinfo : EIATTR_MIN_STACK_SIZE
	.align		4
.L_190:
        /*0438*/ 	.byte	0x04, 0x12
        /*043a*/ 	.short	(.L_192 - .L_191)
	.align		4
.L_191:
        /*043c*/ 	.word	index@(_ZN7cutlass13device_kernelIN5flash19enable_sm80_to_sm89INS1_16FlashAttnFwdSm80INS1_25CollectiveMainloopFwdSm80ILi8ELi1ELb1EN4cute5tupleIJNS5_1CILi128EEENS7_ILi48EEENS7_ILi256EEEEEELi256ENS_10bfloat16_tEfNS_4arch4Sm80ELb0ELb0ELb1ELb1ELb0ELb0ELb1ELb1EEENS1_21CollectiveEpilogueFwdINS6_IJS8_SA_S9_EEENS6_IJNS7_ILi1EEESI_SI_EEESC_SE_Li256ELb1ELb1ELb1ELb0EEENS1_36VarlenDynamicPersistentTileSchedulerILi128ELi48ELi256ELi256ELb1ELb1ELb0ELb0ELb1ELb1EEEEEEEEEvNT_6ParamsE)
        /*0440*/ 	.word	0x000000c0


	//----- nvinfo : EIATTR_MIN_STACK_SIZE
	.align		4
.L_192:
        /*0444*/ 	.byte	0x04, 0x12
        /*0446*/ 	.short	(.L_194 - .L_193)
	.align		4
.L_193:
        /*0448*/ 	.word	index@(_ZN7cutlass13device_kernelIN5flash19enable_sm80_to_sm89INS1_16FlashAttnFwdSm80INS1_25CollectiveMainloopFwdSm80ILi8ELi1ELb0EN4cute5tupleIJNS5_1CILi128EEENS7_ILi32EEENS7_ILi256EEEEEELi256ENS_10bfloat16_tEfNS_4arch4Sm80ELb0ELb0ELb1ELb1ELb0ELb1ELb1ELb1EEENS1_21CollectiveEpilogueFwdINS6_IJS8_SA_S9_EEENS6_IJNS7_ILi1EEESI_SI_EEESC_SE_Li256ELb1ELb1ELb1ELb0EEENS1_36VarlenDynamicPersistentTileSchedulerILi128ELi32ELi256ELi256ELb1ELb1ELb0ELb0ELb1ELb1EEEEEEEEEvNT_6ParamsE)
        /*044c*/ 	.word	0x00000010


	//----- nvinfo : EIATTR_MIN_STACK_SIZE
	.align		4
.L_194:
        /*0450*/ 	.byte	0x04, 0x12
        /*0452*/ 	.short	(.L_196 - .L_195)
	.align		4
.L_195:
        /*0454*/ 	.word	index@(_ZN7cutlass13device_kernelIN5flash19enable_sm80_to_sm89INS1_16FlashAttnFwdSm80INS1_25CollectiveMainloopFwdSm80ILi8ELi1ELb1EN4cute5tupleIJNS5_1CILi128EEENS7_ILi48EEENS7_ILi256EEEEEELi256ENS_10bfloat16_tEfNS_4arch4Sm80ELb0ELb1ELb1ELb0ELb0ELb0ELb1ELb1EEENS1_21CollectiveEpilogueFwdINS6_IJS8_SA_S9_EEENS6_IJNS7_ILi1EEESI_SI_EEESC_SE_Li256ELb0ELb1ELb1ELb0EEENS1_19SingleTileSchedulerILb0ELb1ELb1ELi128EEEEEEEEEvNT_6ParamsE)
        /*0458*/ 	.word	0x000000a0


	//----- nvinfo : EIATTR_MIN_STACK_SIZE
	.align		4
.L_196:
        /*045c*/ 	.byte	0x04, 0x12
        /*045e*/ 	.short	(.L_198 - .L_197)
	.align		4
.L_197:
        /*0460*/ 	.word	index@(_ZN7cutlass13device_kernelIN5flash19enable_sm80_to_sm89INS1_16FlashAttnFwdSm80INS1_25CollectiveMainloopFwdSm80ILi8ELi1ELb1EN4cute5tupleIJNS5_1CILi128EEENS7_ILi48EEENS7_ILi256EEEEEELi256ENS_10bfloat16_tEfNS_4arch4Sm80ELb0ELb1ELb1ELb1ELb0ELb0ELb1ELb1EEENS1_21CollectiveEpilogueFwdINS6_IJS8_SA_S9_EEENS6_IJNS7_ILi1EEESI_SI_EEESC_SE_Li256ELb1ELb1ELb1ELb0EEENS1_36VarlenDynamicPersistentTileSchedulerILi128ELi48ELi256ELi256ELb1ELb1ELb0ELb1ELb0ELb1EEEEEEEEEvNT_6ParamsE)
        /*0464*/ 	.word	0x000000b0


	//----- nvinfo : EIATTR_MIN_STACK_SIZE
	.align		4
.L_198:
        /*0468*/ 	.byte	0x04, 0x12
        /*046a*/ 	.short	(.L_200 - .L_199)
	.align		4
.L_199:
        /*046c*/ 	.word	index@(_ZN7cutlass13device_kernelIN5flash19enable_sm80_to_sm89INS1_16FlashAttnFwdSm80INS1_25CollectiveMainloopFwdSm80ILi8ELi1ELb0EN4cute5tupleIJNS5_1CILi128EEENS7_ILi32EEENS7_ILi256EEEEEELi256ENS_10bfloat16_tEfNS_4arch4Sm80ELb0ELb1ELb1ELb1ELb0ELb1ELb1ELb1EEENS1_21CollectiveEpilogueFwdINS6_IJS8_SA_S9_EEENS6_IJNS7_ILi1EEESI_SI_EEESC_SE_Li256ELb1ELb1ELb1ELb0EEENS1_36VarlenDynamicPersistentTileSchedulerILi128ELi32ELi256ELi256ELb1ELb1ELb0ELb1ELb0ELb1EEEEEEEEEvNT_6ParamsE)
        /*0470*/ 	.word	0x00000008


	//----- nvinfo : EIATTR_MIN_STACK_SIZE
	.align		4
.L_200:
        /*0474*/ 	.byte	0x04, 0x12
        /*0476*/ 	.short	(.L_202 - .L_201)
	.align		4
.L_201:
        /*0478*/ 	.word	index@(_ZN7cutlass13device_kernelIN5flash19enable_sm80_to_sm89INS1_16FlashAttnFwdSm80INS1_25CollectiveMainloopFwdSm80ILi8ELi1ELb1EN4cute5tupleIJNS5_1CILi128EEENS7_ILi64EEENS7_ILi256EEEEEELi256ENS_10bfloat16_tEfNS_4arch4Sm80ELb1ELb0ELb1ELb0ELb0ELb0ELb1ELb1EEENS1_21CollectiveEpilogueFwdINS6_IJS8_SA_S9_EEENS6_IJNS7_ILi1EEESI_SI_EEESC_SE_Li256ELb0ELb1ELb1ELb0EEENS1_30DynamicPersistentTileSchedulerILi256ELi256ELb1ELb1ELb0EEEEEEEEEvNT_6ParamsE)
        /*047c*/ 	.word	0x00000150


	//----- nvinfo : EIATTR_MIN_STACK_SIZE
	.align		4
.L_202:
        /*0480*/ 	.byte	0x04, 0x12
        /*0482*/ 	.short	(.L_204 - .L_203)
	.align		4
.L_203:
        /*0484*/ 	.word	index@(_ZN7cutlass13device_kernelIN5flash19enable_sm80_to_sm89INS1_16FlashAttnFwdSm80INS1_25CollectiveMainloopFwdSm80ILi8ELi1ELb1EN4cute5tupleIJNS5_1CILi128EEENS7_ILi48EEENS7_ILi256EEEEEELi256ENS_10bfloat16_tEfNS_4arch4Sm80ELb1ELb0ELb1ELb1ELb0ELb0ELb1ELb1EEENS1_21CollectiveEpilogueFwdINS6_IJS8_SA_S9_EEENS6_IJNS7_ILi1EEESI_SI_EEESC_SE_Li256ELb1ELb1ELb1ELb0EEENS1_36VarlenDynamicPersistentTileSchedulerILi128ELi48ELi256ELi256ELb1ELb1ELb0ELb1ELb1ELb1EEEEEEEEEvNT_6ParamsE)
        /*0488*/ 	.word	0x000000e8


	//----- nvinfo : EIATTR_MIN_STACK_SIZE
	.align		4
.L_204:
        /*048c*/ 	.byte	0x04, 0x12
        /*048e*/ 	.short	(.L_206 - .L_205)
	.align		4
.L_205:
        /*0490*/ 	.word	index@(_ZN7cutlass13device_kernelIN5flash19enable_sm80_to_sm89INS1_16FlashAttnFwdSm80INS1_25CollectiveMainloopFwdSm80ILi8ELi1ELb0EN4cute5tupleIJNS5_1CILi128EEENS7_ILi32EEENS7_ILi256EEEEEELi256ENS_10bfloat16_tEfNS_4arch4Sm80ELb1ELb0ELb1ELb1ELb0ELb1ELb1ELb1EEENS1_21CollectiveEpilogueFwdINS6_IJS8_SA_S9_EEENS6_IJNS7_ILi1EEESI_SI_EEESC_SE_Li256ELb1ELb1ELb1ELb0EEENS1_36VarlenDynamicPersistentTileSchedulerILi128ELi32ELi256ELi256ELb1ELb1ELb0ELb1ELb1ELb1EEEEEEEEEvNT_6ParamsE)
        /*0494*/ 	.word	0x00000008


	//----- nvinfo : EIATTR_MIN_STACK_SIZE
	.align		4
.L_206:
        /*0498*/ 	.byte	0x04, 0x12
        /*049a*/ 	.short	(.L_208 - .L_207)
	.align		4
.L_207:
        /*049c*/ 	.word	index@(_ZN7cutlass13device_kernelIN5flash19enable_sm80_to_sm89INS1_16FlashAttnFwdSm80INS1_25CollectiveMainloopFwdSm80ILi8ELi1ELb0EN4cute5tupleIJNS5_1CILi128EEENS7_ILi96EEENS7_ILi256EEEEEELi256ENS_10bfloat16_tEfNS_4arch4Sm80ELb0ELb0ELb1ELb0ELb0ELb0ELb1ELb1EEENS1_21CollectiveEpilogueFwdINS6_IJS8_SA_S9_EEENS6_IJNS7_ILi1EEESI_SI_EEESC_SE_Li256ELb0ELb1ELb1ELb0EEENS1_19SingleTileSchedulerILb0ELb1ELb1ELi128EEEEEEEEEvNT_6ParamsE)
        /*04a0*/ 	.word	0x00000040


	//----- nvinfo : EIATTR_MIN_STACK_SIZE
	.align		4
.L_208:
        /*04a4*/ 	.byte	0x04, 0x12
        /*04a6*/ 	.short	(.L_210 - .L_209)
	.align		4
.L_209:
        /*04a8*/ 	.word	index@(_ZN7cutlass13device_kernelIN5flash19enable_sm80_to_sm89INS1_16FlashAttnFwdSm80INS1_25CollectiveMainloopFwdSm80ILi8ELi1ELb0EN4cute5tupleIJNS5_1CILi128EEENS7_ILi64EEENS7_ILi256EEEEEELi256ENS_10bfloat16_tEfNS_4arch4Sm80ELb0ELb0ELb1ELb1ELb0ELb0ELb1ELb1EEENS1_21CollectiveEpilogueFwdINS6_IJS8_SA_S9_EEENS6_IJNS7_ILi1EEESI_SI_EEESC_SE_Li256ELb1ELb1ELb1ELb0EEENS1_36VarlenDynamicPersistentTileSchedulerILi128ELi64ELi256ELi256ELb1ELb1ELb0ELb0ELb1ELb1EEEEEEEEEvNT_6ParamsE)
        /*04ac*/ 	.word	0x000000f0


	//----- nvinfo : EIATTR_MIN_STACK_SIZE
	.align		4
.L_210:
        /*04b0*/ 	.byte	0x04, 0x12
        /*04b2*/ 	.short	(.L_212 - .L_211)
	.align		4
.L_211:
        /*04b4*/ 	.word	index@(_ZN7cutlass13device_kernelIN5flash19enable_sm80_to_sm89INS1_16FlashAttnFwdSm80INS1_25CollectiveMainloopFwdSm80ILi8ELi1ELb0EN4cute5tupleIJNS5_1CILi128EEENS7_ILi48EEENS7_ILi256EEEEEELi256ENS_10bfloat16_tEfNS_4arch4Sm80ELb0ELb0ELb1ELb1ELb0ELb1ELb1ELb1EEENS1_21CollectiveEpilogueFwdINS6_IJS8_SA_S9_EEENS6_IJNS7_ILi1EEESI_SI_EEESC_SE_Li256ELb1ELb1ELb1ELb0EEENS1_36VarlenDynamicPersistentTileSchedulerILi128ELi48ELi256ELi256ELb1ELb1ELb0ELb0ELb1ELb1EEEEEEEEEvNT_6ParamsE)
        /*04b8*/ 	.word	0x00000060


	//----- nvinfo : EIATTR_MIN_STACK_SIZE
	.align		4
.L_212:
        /*04bc*/ 	.byte	0x04, 0x12
        /*04be*/ 	.short	(.L_214 - .L_213)
	.align		4
.L_213:
        /*04c0*/ 	.word	index@(_ZN7cutlass13device_kernelIN5flash19enable_sm80_to_sm89INS1_16FlashAttnFwdSm80INS1_25CollectiveMainloopFwdSm80ILi8ELi1ELb0EN4cute5tupleIJNS5_1CILi128EEENS7_ILi64EEENS7_ILi256EEEEEELi256ENS_10bfloat16_tEfNS_4arch4Sm80ELb0ELb1ELb1ELb0ELb0ELb0ELb1ELb1EEENS1_21CollectiveEpilogueFwdINS6_IJS8_SA_S9_EEENS6_IJNS7_ILi1EEESI_SI_EEESC_SE_Li256ELb0ELb1ELb1ELb0EEENS1_19SingleTileSchedulerILb0ELb1ELb1ELi128EEEEEEEEEvNT_6ParamsE)
        /*04c4*/ 	.word	0x00000058


	//----- nvinfo : EIATTR_MIN_STACK_SIZE
	.align		4
.L_214:
        /*04c8*/ 	.byte	0x04, 0x12
        /*04ca*/ 	.short	(.L_216 - .L_215)
	.align		4
.L_215:
        /*04cc*/ 	.word	index@(_ZN7cutlass13device_kernelIN5flash19enable_sm80_to_sm89INS1_16FlashAttnFwdSm80INS1_25CollectiveMainloopFwdSm80ILi8ELi1ELb0EN4cute5tupleIJNS5_1CILi128EEENS7_ILi64EEENS7_ILi256EEEEEELi256ENS_10bfloat16_tEfNS_4arch4Sm80ELb0ELb1ELb1ELb1ELb0ELb0ELb1ELb1EEENS1_21CollectiveEpilogueFwdINS6_IJS8_SA_S9_EEENS6_IJNS7_ILi1EEESI_SI_EEESC_SE_Li256ELb1ELb1ELb1ELb0EEENS1_36VarlenDynamicPersistentTileSchedulerILi128ELi64ELi256ELi256ELb1ELb1ELb0ELb1ELb0ELb1EEEEEEEEEvNT_6ParamsE)
        /*04d0*/ 	.word	0x000000b0


	//----- nvinfo : EIATTR_MIN_STACK_SIZE
	.align		4
.L_216:
        /*04d4*/ 	.byte	0x04, 0x12
        /*04d6*/ 	.short	(.L_218 - .L_217)
	.align		4
.L_217:
        /*04d8*/ 	.word	index@(_ZN7cutlass13device_kernelIN5flash19enable_sm80_to_sm89INS1_16FlashAttnFwdSm80INS1_25CollectiveMainloopFwdSm80ILi8ELi1ELb0EN4cute5tupleIJNS5_1CILi128EEENS7_ILi48EEENS7_ILi256EEEEEELi256ENS_10bfloat16_tEfNS_4arch4Sm80ELb0ELb1ELb1ELb1ELb0ELb1ELb1ELb1EEENS1_21CollectiveEpilogueFwdINS6_IJS8_SA_S9_EEENS6_IJNS7_ILi1EEESI_SI_EEESC_SE_Li256ELb1ELb1ELb1ELb0EEENS1_36VarlenDynamicPersistentTileSchedulerILi128ELi48ELi256ELi256ELb1ELb1ELb0ELb1ELb0ELb1EEEEEEEEEvNT_6ParamsE)
        /*04dc*/ 	.word	0x000001c0


	//----- nvinfo : EIATTR_MIN_STACK_SIZE
	.align		4
.L_218:
        /*04e0*/ 	.byte	0x04, 0x12
        /*04e2*/ 	.short	(.L_220 - .L_219)
	.align		4
.L_219:
        /*04e4*/ 	.word	index@(_ZN7cutlass13device_kernelIN5flash19enable_sm80_to_sm89INS1_16FlashAttnFwdSm80INS1_25CollectiveMainloopFwdSm80ILi8ELi1ELb0EN4cute5tupleIJNS5_1CILi128EEENS7_ILi96EEENS7_ILi256EEEEEELi256ENS_10bfloat16_tEfNS_4arch4Sm80ELb1ELb0ELb1ELb0ELb0ELb0ELb1ELb1EEENS1_21CollectiveEpilogueFwdINS6_IJS8_SA_S9_EEENS6_IJNS7_ILi1EEESI_SI_EEESC_SE_Li256ELb0ELb1ELb1ELb0EEENS1_30DynamicPersistentTileSchedulerILi256ELi256ELb1ELb1ELb0EEEEEEEEEvNT_6ParamsE)
        /*04e8*/ 	.word	0x000000b0


	//----- nvinfo : EIATTR_MIN_STACK_SIZE
	.align		4
.L_220:
        /*04ec*/ 	.byte	0x04, 0x12
        /*04ee*/ 	.short	(.L_222 - .L_221)
	.align		4
.L_221:
        /*04f0*/ 	.word	index@(_ZN7cutlass13device_kernelIN5flash19enable_sm80_to_sm89INS1_16FlashAttnFwdSm80INS1_25CollectiveMainloopFwdSm80ILi8ELi1ELb0EN4cute5tupleIJNS5_1CILi128EEENS7_ILi64EEENS7_ILi256EEEEEELi256ENS_10bfloat16_tEfNS_4arch4Sm80ELb1ELb0ELb1ELb1ELb0ELb0ELb1ELb1EEENS1_21CollectiveEpilogueFwdINS6_IJS8_SA_S9_EEENS6_IJNS7_ILi1EEESI_SI_EEESC_SE_Li256ELb1ELb1ELb1ELb0EEENS1_36VarlenDynamicPersistentTileSchedulerILi128ELi64ELi256ELi256ELb1ELb1ELb0ELb1ELb1ELb1EEEEEEEEEvNT_6ParamsE)
        /*04f4*/ 	.word	0x000000e8


	//----- nvinfo : EIATTR_MIN_STACK_SIZE
	.align		4
.L_222:
        /*04f8*/ 	.byte	0x04, 0x12
        /*04fa*/ 	.short	(.L_224 - .L_223)
	.align		4
.L_223:
        /*04fc*/ 	.word	index@(_ZN7cutlass13device_kernelIN5flash19enable_sm80_to_sm89INS1_16FlashAttnFwdSm80INS1_25CollectiveMainloopFwdSm80ILi8ELi1ELb0EN4cute5tupleIJNS5_1CILi128EEENS7_ILi48EEENS7_ILi256EEEEEELi256ENS_10bfloat16_tEfNS_4arch4Sm80ELb1ELb0ELb1ELb1ELb0ELb1ELb1ELb1EEENS1_21CollectiveEpilogueFwdINS6_IJS8_SA_S9_EEENS6_IJNS7_ILi1EEESI_SI_EEESC_SE_Li256ELb1ELb1ELb1ELb0EEENS1_36VarlenDynamicPersistentTileSchedulerILi128ELi48ELi256ELi256ELb1ELb1ELb0ELb1ELb1ELb1EEEEEEEEEvNT_6ParamsE)
        /*0500*/ 	.word	0x00000060
.L_224:


//--------------------- .nv.info._ZN7cutlass13device_kernelIN5flash19enable_sm80_to_sm89INS1_16FlashAttnFwdSm80INS1_25CollectiveMainloopFwdSm80ILi8ELi1ELb1EN4cute5tupleIJNS5_1CILi128EEENS7_ILi64EEENS7_ILi256EEEEEELi256ENS_10bfloat16_tEfNS_4arch4Sm80ELb0ELb0ELb1ELb0ELb0ELb0ELb1ELb1EEENS1_21CollectiveEpilogueFwdINS6_IJS8_SA_S9_EEENS6_IJNS7_ILi1EEESI_SI_EEESC_SE_Li256ELb0ELb1ELb1ELb0EEENS1_19SingleTileSchedulerILb0ELb1ELb1ELi128EEEEEEEEEvNT_6ParamsE --------------------------
	.section	.nv.info._ZN7cutlass13device_kernelIN5flash19enable_sm80_to_sm89INS1_16FlashAttnFwdSm80INS1_25CollectiveMainloopFwdSm80ILi8ELi1ELb1EN4cute5tupleIJNS5_1CILi128EEENS7_ILi64EEENS7_ILi256EEEEEELi256ENS_10bfloat16_tEfNS_4arch4Sm80ELb0ELb0ELb1ELb0ELb0ELb0ELb1ELb1EEENS1_21CollectiveEpilogueFwdINS6_IJS8_SA_S9_EEENS6_IJNS7_ILi1EEESI_SI_EEESC_SE_Li256ELb0ELb1ELb1ELb0EEENS1_19SingleTileSchedulerILb0ELb1ELb1ELi128EEEEEEEEEvNT_6ParamsE,"",@"SHT_CUDA_INFO"
	.sectionflags	@""
	.align	4


	//----- nvinfo : EIATTR_CUDA_API_VERSION
	.align		4
        /*0000*/ 	.byte	0x04, 0x37
        /*0002*/ 	.short	(.L_226 - .L_225)
.L_225:
        /*0004*/ 	.word	0x00000082


	//----- nvinfo : EIATTR_SW2861232_WAR
	.align		4
.L_226:
        /*0008*/ 	.byte	0x01, 0x35
	.zero		2


	//----- nvinfo : EIATTR_PARAM_CBANK
	.align		4
        /*000c*/ 	.byte	0x04, 0x0a
        /*000e*/ 	.short	(.L_228 - .L_227)
	.align		4
.L_227:
        /*0010*/ 	.word	index@(.nv.constant0._ZN7cutlass13device_kernelIN5flash19enable_sm80_to_sm89INS1_16FlashAttnFwdSm80INS1_25CollectiveMainloopFwdSm80ILi8ELi1ELb1EN4cute5tupleIJNS5_1CILi128EEENS7_ILi64EEENS7_ILi256EEEEEELi256ENS_10bfloat16_tEfNS_4arch4Sm80ELb0ELb0ELb1ELb0ELb0ELb0ELb1ELb1EEENS1_21CollectiveEpilogueFwdINS6_IJS8_SA_S9_EEENS6_IJNS7_ILi1EEESI_SI_EEESC_SE_Li256ELb0ELb1ELb1ELb0EEENS1_19SingleTileSchedulerILb0ELb1ELb1ELi128EEEEEEEEEvNT_6ParamsE)
        /*0014*/ 	.short	0x0160
        /*0016*/ 	.short	0x0418


	//----- nvinfo : EIATTR_CBANK_PARAM_SIZE
	.align		4
.L_228:
        /*0018*/ 	.byte	0x03, 0x19
        /*001a*/ 	.short	0x0418


	//----- nvinfo : EIATTR_KPARAM_INFO
	.align		4
        /*001c*/ 	.byte	0x04, 0x17
        /*001e*/ 	.short	(.L_230 - .L_229)
.L_229:
        /*0020*/ 	.word	0x00000000
        /*0024*/ 	.short	0x0000
        /*0026*/ 	.short	0x0000
        /*0028*/ 	.byte	0x00, 0xf0, 0x61, 0x10


	//----- nvinfo : EIATTR_MAXREG_COUNT
	.align		4
.L_230:
        /*002c*/ 	.byte	0x03, 0x1b
        /*002e*/ 	.short	0x00ff


	//----- nvinfo : EIATTR_NUM_BARRIERS
	.align		4
        /*0030*/ 	.byte	0x02, 0x4c
        /*0032*/ 	.byte	0x02
	.zero		1


	//----- nvinfo : EIATTR_ANNOTATIONS
	.align		4
        /*0034*/ 	.byte	0x04, 0x55
        /*0036*/ 	.short	(.L_232 - .L_231)


	//   ....[0]....
.L_231:
        /*0038*/ 	.word	0x00000001
        /*003c*/ 	.byte	0x70, 0x0e, 0x00, 0x00, 0x01, 0x00, 0x00, 0x00, 0x00, 0x15, 0x00, 0x00, 0x01, 0x00, 0x00, 0x00
        /* <DEDUP_REMOVED lines=50> */
        /*036c*/ 	.byte	0xa0, 0x95, 0x00, 0x00, 0x01, 0x00, 0x00, 0x00, 0xb0, 0x95, 0x00, 0x00


	//----- nvinfo : EIATTR_MERCURY_ISA_VERSION
	.align		4
.L_232:
        /*0378*/ 	.byte	0x03, 0x5f
        /*037a*/ 	.short	0x0000


	//----- nvinfo : EIATTR_COOP_GROUP_MASK_REGIDS
	.align		4
        /*037c*/ 	.byte	0x04, 0x29
        /*037e*/ 	.short	(.L_234 - .L_233)


	//   ....[0]....
.L_233:
        /*0380*/ 	.word	0xffffffff


	//   ....[1]....
        /*0384*/ 	.word	0xffffffff


	//   ....[2]....
        /*0388*/ 	.word	0xffffffff


	//   ....[3]....
        /*038c*/ 	.word	0xffffffff


	//   ....[4]....
        /*0390*/ 	.word	0xffffffff


	//   ....[5]....
        /*0394*/ 	.word	0xffffffff


	//   ....[6]....
        /*0398*/ 	.word	0xffffffff


	//   ....[7]....
        /*039c*/ 	.word	0xffffffff


	//   ....[8]....
        /*03a0*/ 	.word	0xffffffff


	//   ....[9]....
        /*03a4*/ 	.word	0xffffffff


	//   ....[10]....
        /*03a8*/ 	.word	0xffffffff


	//   ....[11]....
        /*03ac*/ 	.word	0xffffffff


	//   ....[12]....
        /*03b0*/ 	.word	0xffffffff


	//   ....[13]....
        /*03b4*/ 	.word	0xffffffff


	//   ....[14]....
        /*03b8*/ 	.word	0xffffffff


	//   ....[15]....
        /*03bc*/ 	.word	0xffffffff


	//   ....[16]....
        /*03c0*/ 	.word	0xffffffff


	//   ....[17]....
        /*03c4*/ 	.word	0xffffffff


	//   ....[18]....
        /*03c8*/ 	.word	0xffffffff


	//   ....[19]....
        /*03cc*/ 	.word	0xffffffff


	//   ....[20]....
        /*03d0*/ 	.word	0xffffffff


	//   ....[21]....
        /*03d4*/ 	.word	0xffffffff


	//   ....[22]....
        /*03d8*/ 	.word	0xffffffff


	//   ....[23]....
        /*03dc*/ 	.word	0xffffffff


	//   ....[24]....
        /*03e0*/ 	.word	0xffffffff


	//   ....[25]....
        /*03e4*/ 	.word	0xffffffff


	//   ....[26]....
        /*03e8*/ 	.word	0xffffffff


	//   ....[27]....
        /*03ec*/ 	.word	0xffffffff


	//   ....[28]....
        /*03f0*/ 	.word	0xffffffff


	//----- nvinfo : EIATTR_COOP_GROUP_INSTR_OFFSETS
	.align		4
.L_234:
        /*03f4*/ 	.byte	0x04, 0x28
        /*03f6*/ 	.short	(.L_236 - .L_235)


	//   ....[0]....
.L_235:
        /*03f8*/ 	.word	0x00000060


	//   ....[1]....
        /*03fc*/ 	.word	0x00000da0


	//   ....[2]....
        /*0400*/ 	.word	0x00000dd0


	//   ....[3]....
        /*0404*/ 	.word	0x00000e00


	//   ....[4]....
        /*0408*/ 	.word	0x00000ea0


	//   ....[5]....
        /*040c*/ 	.word	0x00001130


	//   ....[6]....
        /*0410*/ 	.word	0x00001160


	//   ....[7]....
        /*0414*/ 	.word	0x000011d0


	//   ....[8]....
        /*0418*/ 	.word	0x000011e0


	//   ....[9]....
        /*041c*/ 	.word	0x000034f0


	//   ....[10]....
        /*0420*/ 	.word	0x000035c0


	//   ....[11]....
        /*0424*/ 	.word	0x000035d0


	//   ....[12]....
        /*0428*/ 	.word	0x00003630


	//   ....[13]....
        /*042c*/ 	.word	0x00007170


	//   ....[14]....
        /*0430*/ 	.word	0x000071c0


	//   ....[15]....
        /*0434*/ 	.word	0x00007940


	//   ....[16]....
        /*0438*/ 	.word	0x00007960


	//   ....[17]....
        /*043c*/ 	.word	0x000095f0


	//   ....[18]....
        /*0440*/ 	.word	0x00009600


	//   ....[19]....
        /*0444*/ 	.word	0x00009630


	//   ....[20]....
        /*0448*/ 	.word	0x00009640


	//   ....[21]....
        /*044c*/ 	.word	0x0000a530


	//   ....[22]....
        /*0450*/ 	.word	0x0000a570


	//   ....[23]....
        /*0454*/ 	.word	0x0000a5a0


	//   ....[24]....
        /*0458*/ 	.word	0x0000a5d0


	//   ....[25]....
        /*045c*/ 	.word	0x0000a6c0


	//   ....[26]....
        /*0460*/ 	.word	0x0000a6d0


	//   ....[27]....
        /*0464*/ 	.word	0x0000b2e0


	//   ....[28]....
        /*0468*/ 	.word	0x0000b2f0


	//----- nvinfo : EIATTR_EXIT_INSTR_OFFSETS
	.align		4
.L_236:
        /*046c*/ 	.byte	0x04, 0x1c
        /*046e*/ 	.short	(.L_238 - .L_237)


	//   ....[0]....
.L_237:
        /*0470*/ 	.word	0x000001c0


	//   ....[1]....
        /*0474*/ 	.word	0x0000b300


	//   ....[2]....
        /*0478*/ 	.word	0x0000bea0


	//   ....[3]....
        /*047c*/ 	.word	0x0000bef0


	//   ....[4]....
        /*0480*/ 	.word	0x0000bf20


	//   ....[5]....
        /*0484*/ 	.word	0x0000bf80


	//   ....[6]....
        /*0488*/ 	.word	0x0000c210


	//----- nvinfo : EIATTR_CTAIDZ_USED
	.align		4
.L_238:
        /*048c*/ 	.byte	0x01, 0x04
	.zero		2


	//----- nvinfo : EIATTR_MAX_THREADS
	.align		4
        /*0490*/ 	.byte	0x04, 0x05
        /*0492*/ 	.short	(.L_240 - .L_239)
.L_239:
        /*0494*/ 	.word	0x00000100
        /*0498*/ 	.word	0x00000001
        /*049c*/ 	.word	0x00000001


	//----- nvinfo : EIATTR_CRS_STACK_SIZE
	.align		4
.L_240:
        /*04a0*/ 	.byte	0x04, 0x1e
        /*04a2*/ 	.short	(.L_242 - .L_241)
.L_241:
        /*04a4*/ 	.word	0x00000000
.L_242:


//--------------------- .nv.info._ZN7cutlass13device_kernelIN5flash19enable_sm80_to_sm89INS1_16FlashAttnFwdSm80INS1_25CollectiveMainloopFwdSm80ILi8ELi1ELb1EN4cute5tupleIJNS5_1CILi128EEENS7_ILi48EEENS7_ILi256EEEEEELi256ENS_10bfloat16_tEfNS_4arch4Sm80ELb0ELb0ELb1ELb1ELb0ELb0ELb1ELb1EEENS1_21CollectiveEpilogueFwdINS6_IJS8_SA_S9_EEENS6_IJNS7_ILi1EEESI_SI_EEESC_SE_Li256ELb1ELb1ELb1ELb0EEENS1_36VarlenDynamicPersistentTileSchedulerILi128ELi48ELi256ELi256ELb1ELb1ELb0ELb0ELb1ELb1EEEEEEEEEvNT_6ParamsE --------------------------
	.section	.nv.info._ZN7cutlass13device_kernelIN5flash19enable_sm80_to_sm89INS1_16FlashAttnFwdSm80INS1_25CollectiveMainloopFwdSm80ILi8ELi1ELb1EN4cute5tupleIJNS5_1CILi128EEENS7_ILi48EEENS7_ILi256EEEEEELi256ENS_10bfloat16_tEfNS_4arch4Sm80ELb0ELb0ELb1ELb1ELb0ELb0ELb1ELb1EEENS1_21CollectiveEpilogueFwdINS6_IJS8_SA_S9_EEENS6_IJNS7_ILi1EEESI_SI_EEESC_SE_Li256ELb1ELb1ELb1ELb0EEENS1_36VarlenDynamicPersistentTileSchedulerILi128ELi48ELi256ELi256ELb1ELb1ELb0ELb0ELb1ELb1EEEEEEEEEvNT_6ParamsE,"",@"SHT_CUDA_INFO"
	.sectionflags	@""
	.align	4


	//----- nvinfo : EIATTR_CUDA_API_VERSION
	.align		4
        /*0000*/ 	.byte	0x04, 0x37
        /*0002*/ 	.short	(.L_244 - .L_243)
.L_243:
        /*0004*/ 	.word	0x00000082


	//----- nvinfo : EIATTR_SW2861232_WAR
	.align		4
.L_244:
        /*0008*/ 	.byte	0x01, 0x35
	.zero		2


	//----- nvinfo : EIATTR_PARAM_CBANK
	.align		4
        /*000c*/ 	.byte	0x04, 0x0a
        /*000e*/ 	.short	(.L_246 - .L_245)
	.align		4
.L_245:
        /*0010*/ 	.word	index@(.nv.constant0._ZN7cutlass13device_kernelIN5flash19enable_sm80_to_sm89INS1_16FlashAttnFwdSm80INS1_25CollectiveMainloopFwdSm80ILi8ELi1ELb1EN4cute5tupleIJNS5_1CILi128EEENS7_ILi48EEENS7_ILi256EEEEEELi256ENS_10bfloat16_tEfNS_4arch4Sm80ELb0ELb0ELb1ELb1ELb0ELb0ELb1ELb1EEENS1_21CollectiveEpilogueFwdINS6_IJS8_SA_S9_EEENS6_IJNS7_ILi1EEESI_SI_EEESC_SE_Li256ELb1ELb1ELb1ELb0EEENS1_36VarlenDynamicPersistentTileSchedulerILi128ELi48ELi256ELi256ELb1ELb1ELb0ELb0ELb1ELb1EEEEEEEEEvNT_6ParamsE)
        /*0014*/ 	.short	0x0160
        /*0016*/ 	.short	0x0438


	//----- nvinfo : EIATTR_CBANK_PARAM_SIZE
	.align		4
.L_246:
        /*0018*/ 	.byte	0x03, 0x19
        /*001a*/ 	.short	0x0438


	//----- nvinfo : EIATTR_KPARAM_INFO
	.align		4
        /*001c*/ 	.byte	0x04, 0x17
        /*001e*/ 	.short	(.L_248 - .L_247)
.L_247:
        /*0020*/ 	.word	0x00000000
        /*0024*/ 	.short	0x0000
        /*0026*/ 	.short	0x0000
        /*0028*/ 	.byte	0x00, 0xf0, 0xe1, 0x10


	//----- nvinfo : EIATTR_MAXREG_COUNT
	.align		4
.L_248:
        /*002c*/ 	.byte	0x03, 0x1b
        /*002e*/ 	.short	0x00ff


	//----- nvinfo : EIATTR_NUM_BARRIERS
	.align		4
        /*0030*/ 	.byte	0x02, 0x4c
        /*0032*/ 	.byte	0x06
	.zero		1


	//----- nvinfo : EIATTR_ANNOTATIONS
	.align		4
        /*0034*/ 	.byte	0x04, 0x55
        /*0036*/ 	.short	(.L_250 - .L_249)


	//   ....[0]....
.L_249:
        /* <DEDUP_REMOVED lines=97> */
        /*063c*/ 	.byte	0x20, 0xe5, 0x00, 0x00


	//----- nvinfo : EIATTR_MERCURY_ISA_VERSION
	.align		4
.L_250:
        /*0640*/ 	.byte	0x03, 0x5f
        /*0642*/ 	.short	0x0000


	//----- nvinfo : EIATTR_INT_WARP_WIDE_INSTR_OFFSETS
	.align		4
        /*0644*/ 	.byte	0x04, 0x31
        /*0646*/ 	.short	(.L_252 - .L_251)


	//   ....[0]....
.L_251:
        /*0648*/ 	.word	0x00009230


	//   ....[1]....
        /*064c*/ 	.word	0x000092b0


	//----- nvinfo : EIATTR_COOP_GROUP_MASK_REGIDS
	.align		4
.L_252:
        /*0650*/ 	.byte	0x04, 0x29
        /*0652*/ 	.short	(.L_254 - .L_253)


	//   ....[0]....
.L_253:
        /*0654*/ 	.word	0xffffffff


	//   ....[1]....
        /*0658*/ 	.word	0xffffffff


	//   ....[2]....
        /*065c*/ 	.word	0xffffffff


	//   ....[3]....
        /*0660*/ 	.word	0xffffffff


	//   ....[4]....
        /*0664*/ 	.word	0xffffffff


	//   ....[5]....
        /*0668*/ 	.word	0xffffffff


	//   ....[6]....
        /*066c*/ 	.word	0xffffffff


	//   ....[7]....
        /*0670*/ 	.word	0xffffffff


	//   ....[8]....
        /*0674*/ 	.word	0xffffffff


	//   ....[9]....
        /*0678*/ 	.word	0xffffffff


	//   ....[10]....
        /*067c*/ 	.word	0xffffffff


	//   ....[11]....
        /*0680*/ 	.word	0xffffffff


	//   ....[12]....
        /*0684*/ 	.word	0xffffffff


	//   ....[13]....
        /*0688*/ 	.word	0xffffffff


	//   ....[14]....
        /*068c*/ 	.word	0xffffffff


	//   ....[15]....
        /*0690*/ 	.word	0xffffffff


	//   ....[16]....
        /*0694*/ 	.word	0xffffffff


	//   ....[17]....
        /*0698*/ 	.word	0xffffffff


	//   ....[18]....
        /*069c*/ 	.word	0xffffffff


	//   ....[19]....
        /*06a0*/ 	.word	0xffffffff


	//   ....[20]....
        /*06a4*/ 	.word	0xffffffff


	//   ....[21]....
        /*06a8*/ 	.word	0xffffffff


	//   ....[22]....
        /*06ac*/ 	.word	0xffffffff


	//   ....[23]....
        /*06b0*/ 	.word	0xffffffff


	//   ....[24]....
        /*06b4*/ 	.word	0xffffffff


	//   ....[25]....
        /*06b8*/ 	.word	0xffffffff


	//   ....[26]....
        /*06bc*/ 	.word	0xffffffff


	//   ....[27]....
        /*06c0*/ 	.word	0xffffffff


	//   ....[28]....
        /*06c4*/ 	.word	0xffffffff


	//   ....[29]....
        /*06c8*/ 	.word	0xffffffff


	//   ....[30]....
        /*06cc*/ 	.word	0xffffffff


	//   ....[31]....
        /*06d0*/ 	.word	0xffffffff


	//   ....[32]....
        /*06d4*/ 	.word	0xffffffff


	//   ....[33]....
        /*06d8*/ 	.word	0xffffffff


	//   ....[34]....
        /*06dc*/ 	.word	0xffffffff


	//   ....[35]....
        /*06e0*/ 	.word	0xffffffff


	//   ....[36]....
        /*06e4*/ 	.word	0xffffffff


	//   ....[37]....
        /*06e8*/ 	.word	0xffffffff


	//   ....[38]....
        /*06ec*/ 	.word	0xffffffff


	//   ....[39]....
        /*06f0*/ 	.word	0xffffffff


	//   ....[40]....
        /*06f4*/ 	.word	0xffffffff


	//   ....[41]....
        /*06f8*/ 	.word	0xffffffff


	//   ....[42]....
        /*06fc*/ 	.word	0xffffffff


	//   ....[43]....
        /*0700*/ 	.word	0xffffffff


	//   ....[44]....
        /*0704*/ 	.word	0xffffffff


	//   ....[45]....
        /*0708*/ 	.word	0xffffffff


	//   ....[46]....
        /*070c*/ 	.word	0xffffffff


	//   ....[47]....
        /*0710*/ 	.word	0xffffffff


	//   ....[48]....
        /*0714*/ 	.word	0xffffffff


	//   ....[49]....
        /*0718*/ 	.word	0xffffffff


	//   ....[50]....
        /*071c*/ 	.word	0xffffffff


	//   ....[51]....
        /*0720*/ 	.word	0xffffffff


	//   ....[52]....
        /*0724*/ 	.word	0xffffffff


	//   ....[53]....
        /*0728*/ 	.word	0xffffffff


	//   ....[54]....
        /*072c*/ 	.word	0xffffffff


	//   ....[55]....
        /*0730*/ 	.word	0xffffffff


	//   ....[56]....
        /*0734*/ 	.word	0xffffffff


	//   ....[57]....
        /*0738*/ 	.word	0xffffffff


	//   ....[58]....
        /*073c*/ 	.word	0xffffffff


	//   ....[59]....
        /*0740*/ 	.word	0xffffffff


	//   ....[60]....
        /*0744*/ 	.word	0xffffffff


	//   ....[61]....
        /*0748*/ 	.word	0xffffffff


	//   ....[62]....
        /*074c*/ 	.word	0xffffffff


	//   ....[63]....
        /*0750*/ 	.word	0xffffffff


	//   ....[64]....
        /*0754*/ 	.word	0xffffffff


	//   ....[65]....
        /*0758*/ 	.word	0xffffffff


	//   ....[66]....
        /*075c*/ 	.word	0xffffffff


	//   ....[67]....
        /*0760*/ 	.word	0xffffffff


	//   ....[68]....
        /*0764*/ 	.word	0xffffffff


	//   ....[69]....
        /*0768*/ 	.word	0xffffffff


	//   ....[70]....
        /*076c*/ 	.word	0xffffffff


	//   ....[71]....
        /*0770*/ 	.word	0xffffffff


	//   ....[72]....
        /*0774*/ 	.word	0xffffffff


	//   ....[73]....
        /*0778*/ 	.word	0xffffffff


	//   ....[74]....
        /*077c*/ 	.word	0xffffffff


	//   ....[75]....
        /*0780*/ 	.word	0xffffffff


	//   ....[76]....
        /*0784*/ 	.word	0xffffffff


	//   ....[77]....
        /*0788*/ 	.word	0xffffffff


	//   ....[78]....
        /*078c*/ 	.word	0xffffffff


	//   ....[79]....
        /*0790*/ 	.word	0xffffffff


	//   ....[80]....
        /*0794*/ 	.word	0xffffffff


	//   ....[81]....
        /*0798*/ 	.word	0xffffffff


	//   ....[82]....
        /*079c*/ 	.word	0xffffffff


	//   ....[83]....
        /*07a0*/ 	.word	0xffffffff


	//   ....[84]....
        /*07a4*/ 	.word	0xffffffff


	//   ....[85]....
        /*07a8*/ 	.word	0xffffffff


	//   ....[86]....
        /*07ac*/ 	.word	0xffffffff


	//   ....[87]....
        /*07b0*/ 	.word	0xffffffff


	//   ....[88]....
        /*07b4*/ 	.word	0xffffffff


	//   ....[89]....
        /*07b8*/ 	.word	0xffffffff


	//   ....[90]....
        /*07bc*/ 	.word	0xffffffff


	//   ....[91]....
        /*07c0*/ 	.word	0xffffffff


	//   ....[92]....
        /*07c4*/ 	.word	0xffffffff


	//   ....[93]....
        /*07c8*/ 	.word	0xffffffff


	//   ....[94]....
        /*07cc*/ 	.word	0xffffffff


	//   ....[95]....
        /*07d0*/ 	.word	0xffffffff


	//   ....[96]....
        /*07d4*/ 	.word	0xffffffff


	//   ....[97]....
        /*07d8*/ 	.word	0xffffffff


	//   ....[98]....
        /*07dc*/ 	.word	0xffffffff


	//   ....[99]....
        /*07e0*/ 	.word	0xffffffff


	//   ....[100]....
        /*07e4*/ 	.word	0xffffffff


	//   ....[101]....
        /*07e8*/ 	.word	0xffffffff


	//   ....[102]....
        /*07ec*/ 	.word	0xffffffff


	//   ....[103]....
        /*07f0*/ 	.word	0xffffffff


	//   ....[104]....
        /*07f4*/ 	.word	0xffffffff


	//   ....[105]....
        /*07f8*/ 	.word	0xffffffff


	//   ....[106]....
        /*07fc*/ 	.word	0xffffffff


	//   ....[107]....
        /*0800*/ 	.word	0xffffffff


	//   ....[108]....
        /*0804*/ 	.word	0xffffffff


	//   ....[109]....
        /*0808*/ 	.word	0xffffffff


	//   ....[110]....
        /*080c*/ 	.word	0xffffffff


	//   ....[111]....
        /*0810*/ 	.word	0xffffffff


	//   ....[112]....
        /*0814*/ 	.word	0xffffffff


	//   ....[113]....
        /*0818*/ 	.word	0xffffffff


	//   ....[114]....
        /*081c*/ 	.word	0xffffffff


	//   ....[115]....
        /*0820*/ 	.word	0xffffffff


	//   ....[116]....
        /*0824*/ 	.word	0xffffffff


	//   ....[117]....
        /*0828*/ 	.word	0xffffffff


	//   ....[118]....
        /*082c*/ 	.word	0xffffffff


	//   ....[119]....
        /*0830*/ 	.word	0xffffffff


	//   ....[120]....
        /*0834*/ 	.word	0xffffffff


	//   ....[121]....
        /*0838*/ 	.word	0xffffffff


	//   ....[122]....
        /*083c*/ 	.word	0xffffffff


	//   ....[123]....
        /*0840*/ 	.word	0xffffffff


	//   ....[124]....
        /*0844*/ 	.word	0xffffffff


	//   ....[125]....
        /*0848*/ 	.word	0xffffffff


	//   ....[126]....
        /*084c*/ 	.word	0xffffffff


	//   ....[127]....
        /*0850*/ 	.word	0xffffffff


	//   ....[128]....
        /*0854*/ 	.word	0xffffffff


	//   ....[129]....
        /*0858*/ 	.word	0xffffffff


	//   ....[130]....
        /*085c*/ 	.word	0xffffffff


	//----- nvinfo : EIATTR_COOP_GROUP_INSTR_OFFSETS
	.align		4
.L_254:
        /*0860*/ 	.byte	0x04, 0x28
        /*0862*/ 	.short	(.L_256 - .L_255)


	//   ....[0]....
.L_255:
        /*0864*/ 	.word	0x00000050


	//   ....[1]....
        /*0868*/ 	.word	0x00000200


	//   ....[2]....
        /*086c*/ 	.word	0x00000230


	//   ....[3]....
        /*0870*/ 	.word	0x00000260


	//   ....[4]....
        /*0874*/ 	.word	0x00000290


	//   ....[5]....
        /*0878*/ 	.word	0x000002c0


	//   ....[6]....
        /*087c*/ 	.word	0x000002f0


	//   ....[7]....
        /*0880*/ 	.word	0x00000460


	//   ....[8]....
        /*0884*/ 	.word	0x000004a0


	//   ....[9]....
        /*0888*/ 	.word	0x000004d0


	//   ....[10]....
        /*088c*/ 	.word	0x00000500


	//   ....[11]....
        /*0890*/ 	.word	0x00000530


	//   ....[12]....
        /*0894*/ 	.word	0x00000560


	//   ....[13]....
        /*0898*/ 	.word	0x000005f0


	//   ....[14]....
        /*089c*/ 	.word	0x00000620


	//   ....[15]....
        /*08a0*/ 	.word	0x00000630


	//   ....[16]....
        /*08a4*/ 	.word	0x000006a0


	//   ....[17]....
        /*08a8*/ 	.word	0x000022d0


	//   ....[18]....
        /*08ac*/ 	.word	0x00002300


	//   ....[19]....
        /*08b0*/ 	.word	0x00002330


	//   ....[20]....
        /*08b4*/ 	.word	0x000023a0


	//   ....[21]....
        /*08b8*/ 	.word	0x00002550


	//   ....[22]....
        /*08bc*/ 	.word	0x00002570


	//   ....[23]....
        /*08c0*/ 	.word	0x000025b0


	//   ....[24]....
        /*08c4*/ 	.word	0x000025e0


	//   ....[25]....
        /*08c8*/ 	.word	0x000043a0


	//   ....[26]....
        /*08cc*/ 	.word	0x000044f0


	//   ....[27]....
        /*08d0*/ 	.word	0x00004530


	//   ....[28]....
        /*08d4*/ 	.word	0x000045b0


	//   ....[29]....
        /*08d8*/ 	.word	0x00006f30


	//   ....[30]....
        /*08dc*/ 	.word	0x00006f50


	//   ....[31]....
        /*08e0*/ 	.word	0x00007590


	//   ....[32]....
        /*08e4*/ 	.word	0x000075b0


	//   ....[33]....
        /*08e8*/ 	.word	0x00008810


	//   ....[34]....
        /*08ec*/ 	.word	0x00008820


	//   ....[35]....
        /*08f0*/ 	.word	0x00008850


	//   ....[36]....
        /*08f4*/ 	.word	0x00008860


	//   ....[37]....
        /*08f8*/ 	.word	0x0000a0f0


	//   ....[38]....
        /*08fc*/ 	.word	0x0000a100


	//   ....[39]....
        /*0900*/ 	.word	0x0000a120


	//   ....[40]....
        /*0904*/ 	.word	0x0000a140


	//   ....[41]....
        /*0908*/ 	.word	0x0000a580


	//   ....[42]....
        /*090c*/ 	.word	0x0000a5a0


	//   ....[43]....
        /*0910*/ 	.word	0x0000a770


	//   ....[44]....
        /*0914*/ 	.word	0x0000a780


	//   ....[45]....
        /*0918*/ 	.word	0x0000a960


	//   ....[46]....
        /*091c*/ 	.word	0x0000a980


	//   ....[47]....
        /*0920*/ 	.word	0x0000ab60


	//   ....[48]....
        /*0924*/ 	.word	0x0000ab70


	//   ....[49]....
        /*0928*/ 	.word	0x0000af50


	//   ....[50]....
        /*092c*/ 	.word	0x0000af70


	//   ....[51]....
        /*0930*/ 	.word	0x0000bbc0


	//   ....[52]....
        /*0934*/ 	.word	0x0000bbd0


	//   ....[53]....
        /*0938*/ 	.word	0x0000cc40


	//   ....[54]....
        /*093c*/ 	.word	0x0000cc60


	//   ....[55]....
        /*0940*/ 	.word	0x0000ce40


	//   ....[56]....
        /*0944*/ 	.word	0x0000ce50


	//   ....[57]....
        /*0948*/ 	.word	0x0000d030


	//   ....[58]....
        /*094c*/ 	.word	0x0000d050


	//   ....[59]....
        /*0950*/ 	.word	0x0000d230


	//   ....[60]....
        /*0954*/ 	.word	0x0000d240


	//   ....[61]....
        /*0958*/ 	.word	0x0000d4e0


	//   ....[62]....
        /*095c*/ 	.word	0x0000d500


	//   ....[63]....
        /*0960*/ 	.word	0x0000d630


	//   ....[64]....
        /*0964*/ 	.word	0x0000d670


	//   ....[65]....
        /*0968*/ 	.word	0x0000d6a0


	//   ....[66]....
        /*096c*/ 	.word	0x0000d6d0


	//   ....[67]....
        /*0970*/ 	.word	0x0000d700


	//   ....[68]....
        /*0974*/ 	.word	0x0000d730


	//   ....[69]....
        /*0978*/ 	.word	0x0000d890


	//   ....[70]....
        /*097c*/ 	.word	0x0000d8d0


	//   ....[71]....
        /*0980*/ 	.word	0x0000d900


	//   ....[72]....
        /*0984*/ 	.word	0x0000d930


	//   ....[73]....
        /*0988*/ 	.word	0x0000d960


	//   ....[74]....
        /*098c*/ 	.word	0x0000d990


	//   ....[75]....
        /*0990*/ 	.word	0x0000da20


	//   ....[76]....
        /*0994*/ 	.word	0x0000da50


	//   ....[77]....
        /*0998*/ 	.word	0x0000da60


	//   ....[78]....
        /*099c*/ 	.word	0x0000dac0


	//   ....[79]....
        /*09a0*/ 	.word	0x0000e0a0


	//   ....[80]....
        /*09a4*/ 	.word	0x0000e100


	//   ....[81]....
        /*09a8*/ 	.word	0x0000e150


	//   ....[82]....
        /*09ac*/ 	.word	0x0000e1a0


	//   ....[83]....
        /*09b0*/ 	.word	0x0000e1f0


	//   ....[84]....
        /*09b4*/ 	.word	0x0000e260


	//   ....[85]....
        /*09b8*/ 	.word	0x0000e2a0


	//   ....[86]....
        /*09bc*/ 	.word	0x0000e310


	//   ....[87]....
        /*09c0*/ 	.word	0x0000e380


	//   ....[88]....
        /*09c4*/ 	.word	0x0000e3e0


	//   ....[89]....
        /*09c8*/ 	.word	0x0000e460


	//   ....[90]....
        /*09cc*/ 	.word	0x0000e4c0


	//   ....[91]....
        /*09d0*/ 	.word	0x0000e510


	//   ....[92]....
        /*09d4*/ 	.word	0x0000e570


	//   ....[93]....
        /*09d8*/ 	.word	0x0000e5e0


	//   ....[94]....
        /*09dc*/ 	.word	0x0000e650


	//   ....[95]....
        /*09e0*/ 	.word	0x0000e6b0


	//   ....[96]....
        /*09e4*/ 	.word	0x0000e710


	//   ....[97]....
        /*09e8*/ 	.word	0x0000e770


	//   ....[98]....
        /*09ec*/ 	.word	0x0000e7e0


	//   ....[99]....
        /*09f0*/ 	.word	0x0000e840


	//   ....[100]....
        /*09f4*/ 	.word	0x0000e8a0


	//   ....[101]....
        /*09f8*/ 	.word	0x0000e900


	//   ....[102]....
        /*09fc*/ 	.word	0x0000e970


	//   ....[103]....
        /*0a00*/ 	.word	0x0000e9d0


	//   ....[104]....
        /*0a04*/ 	.word	0x0000ea30


	//   ....[105]....
        /*0a08*/ 	.word	0x0000ea90


	//   ....[106]....
        /*0a0c*/ 	.word	0x0000eb00


	//   ....[107]....
        /*0a10*/ 	.word	0x0000eb60


	//   ....[108]....
        /*0a14*/ 	.word	0x0000ebc0


	//   ....[109]....
        /*0a18*/ 	.word	0x0000ec20


	//   ....[110]....
        /*0a1c*/ 	.word	0x0000ec90


	//   ....[111]....
        /*0a20*/ 	.word	0x0000ecf0


	//   ....[112]....
        /*0a24*/ 	.word	0x0000ed50


	//   ....[113]....
        /*0a28*/ 	.word	0x0000edb0


	//   ....[114]....
        /*0a2c*/ 	.word	0x0000ee20


	//   ....[115]....
        /*0a30*/ 	.word	0x0000ee70


	//   ....[116]....
        /*0a34*/ 	.word	0x0000eeb0


	//   ....[117]....
        /*0a38*/ 	.word	0x0000ef00


	//   ....[118]....
        /*0a3c*/ 	.word	0x0000ef50


	//   ....[119]....
        /*0a40*/ 	.word	0x0000efa0


	//   ....[120]....
        /*0a44*/ 	.word	0x0000f010


	//   ....[121]....
        /*0a48*/ 	.word	0x0000f050


	//   ....[122]....
        /*0a4c*/ 	.word	0x0000f0a0


	//   ....[123]....
        /*0a50*/ 	.word	0x0000f0f0


	//   ....[124]....
        /*0a54*/ 	.word	0x0000f140


	//   ....[125]....
        /*0a58*/ 	.word	0x0000f190


	//   ....[126]....
        /*0a5c*/ 	.word	0x0000f200


	//   ....[127]....
        /*0a60*/ 	.word	0x0000f240


	//   ....[128]....
        /*0a64*/ 	.word	0x0000f2b0


	//   ....[129]....
        /*0a68*/ 	.word	0x0000f310


	//   ....[130]....
        /*0a6c*/ 	.word	0x0000f370


	//----- nvinfo : EIATTR_EXIT_INSTR_OFFSETS
	.align		4
.L_256:
        /*0a70*/ 	.byte	0x04, 0x1c
        /*0a72*/ 	.short	(.L_258 - .L_257)


	//   ....[0]....
.L_257:
        /*0a74*/ 	.word	0x00000c10


	//   ....[1]....
        /*0a78*/ 	.word	0x0000e060


	//----- nvinfo : EIATTR_MAX_THREADS
	.align		4
.L_258:
        /*0a7c*/ 	.byte	0x04, 0x05
        /*0a7e*/ 	.short	(.L_260 - .L_259)
.L_259:
        /*0a80*/ 	.word	0x00000100
        /*0a84*/ 	.word	0x00000001
        /*0a88*/ 	.word	0x00000001


	//----- nvinfo : EIATTR_CRS_STACK_SIZE
	.align		4
.L_260:
        /*0a8c*/ 	.byte	0x04, 0x1e
        /*0a8e*/ 	.short	(.L_262 - .L_261)
.L_261:
        /*0a90*/ 	.word	0x00000000
.L_262:


//--------------------- .nv.info._ZN7cutlass13device_kernelIN5flash19enable_sm80_to_sm89INS1_16FlashAttnFwdSm80INS1_25CollectiveMainloopFwdSm80ILi8ELi1ELb0EN4cute5tupleIJNS5_1CILi128EEENS7_ILi32EEENS7_ILi256EEEEEELi256ENS_10bfloat16_tEfNS_4arch4Sm80ELb0ELb0ELb1ELb1ELb0ELb1ELb1ELb1EEENS1_21CollectiveEpilogueFwdINS6_IJS8_SA_S9_EEENS6_IJNS7_ILi1EEESI_SI_EEESC_SE_Li256ELb1ELb1ELb1ELb0EEENS1_36VarlenDynamicPersistentTileSchedulerILi128ELi32ELi256ELi256ELb1ELb1ELb0ELb0ELb1ELb1EEEEEEEEEvNT_6ParamsE --------------------------
	.section	.nv.info._ZN7cutlass13device_kernelIN5flash19enable_sm80_to_sm89INS1_16FlashAttnFwdSm80INS1_25CollectiveMainloopFwdSm80ILi8ELi1ELb0EN4cute5tupleIJNS5_1CILi128EEENS7_ILi32EEENS7_ILi256EEEEEELi256ENS_10bfloat16_tEfNS_4arch4Sm80ELb0ELb0ELb1ELb1ELb0ELb1ELb1ELb1EEENS1_21CollectiveEpilogueFwdINS6_IJS8_SA_S9_EEENS6_IJNS7_ILi1EEESI_SI_EEESC_SE_Li256ELb1ELb1ELb1ELb0EEENS1_36VarlenDynamicPersistentTileSchedulerILi128ELi32ELi256ELi256ELb1ELb1ELb0ELb0ELb1ELb1EEEEEEEEEvNT_6ParamsE,"",@"SHT_CUDA_INFO"
	.sectionflags	@""
	.align	4


	//----- nvinfo : EIATTR_CUDA_API_VERSION
	.align		4
        /*0000*/ 	.byte	0x04, 0x37
        /*0002*/ 	.short	(.L_264 - .L_263)
.L_263:
        /*0004*/ 	.word	0x00000082


	//----- nvinfo : EIATTR_SW2861232_WAR
	.align		4
.L_264:
        /*0008*/ 	.byte	0x01, 0x35
	.zero		2


	//----- nvinfo : EIATTR_PARAM_CBANK
	.align		4
        /*000c*/ 	.byte	0x04, 0x0a
        /*000e*/ 	.short	(.L_266 - .L_265)
	.align		4
.L_265:
        /*0010*/ 	.word	index@(.nv.constant0._ZN7cutlass13device_kernelIN5flash19enable_sm80_to_sm89INS1_16FlashAttnFwdSm80INS1_25CollectiveMainloopFwdSm80ILi8ELi1ELb0EN4cute5tupleIJNS5_1CILi128EEENS7_ILi32EEENS7_ILi256EEEEEELi256ENS_10bfloat16_tEfNS_4arch4Sm80ELb0ELb0ELb1ELb1ELb0ELb1ELb1ELb1EEENS1_21CollectiveEpilogueFwdINS6_IJS8_SA_S9_EEENS6_IJNS7_ILi1EEESI_SI_EEESC_SE_Li256ELb1ELb1ELb1ELb0EEENS1_36VarlenDynamicPersistentTileSchedulerILi128ELi32ELi256ELi256ELb1ELb1ELb0ELb0ELb1ELb1EEEEEEEEEvNT_6ParamsE)
        /*0014*/ 	.short	0x0160
        /*0016*/ 	.short	0x0438


	//----- nvinfo : EIATTR_CBANK_PARAM_SIZE
	.align		4
.L_266:
        /*0018*/ 	.byte	0x03, 0x19
        /*001a*/ 	.short	0x0438


	//----- nvinfo : EIATTR_KPARAM_INFO
	.align		4
        /*001c*/ 	.byte	0x04, 0x17
        /*001e*/ 	.short	(.L_268 - .L_267)
.L_267:
        /*0020*/ 	.word	0x00000000
        /*0024*/ 	.short	0x0000
        /*0026*/ 	.short	0x0000
        /*0028*/ 	.byte	0x00, 0xf0, 0xe1, 0x10


	//----- nvinfo : EIATTR_MAXREG_COUNT
	.align		4
.L_268:
        /*002c*/ 	.byte	0x03, 0x1b
        /*002e*/ 	.short	0x00ff


	//----- nvinfo : EIATTR_NUM_BARRIERS
	.align		4
        /*0030*/ 	.byte	0x02, 0x4c
        /*0032*/ 	.byte	0x06
	.zero		1


	//----- nvinfo : EIATTR_ANNOTATIONS
	.align		4
        /*0034*/ 	.byte	0x04, 0x55
        /*0036*/ 	.short	(.L_270 - .L_269)


	//   ....[0]....
.L_269:
        /*0038*/ 	.word	0x00000001
        /*003c*/ 	.byte	0x70, 0x00, 0x00, 0x00, 0x01, 0x00, 0x00, 0x00, 0xb0, 0x0e, 0x00, 0x00, 0x01, 0x00, 0x00, 0x00
        /*004c*/ 	.byte	0x20, 0x12, 0x00, 0x00, 0x01, 0x00, 0x00, 0x00, 0xa0, 0x21, 0x01, 0x00, 0x01, 0x00, 0x00, 0x00
        /*005c*/ 	.byte	0xe0, 0x21, 0x01, 0x00, 0x01, 0x00, 0x00, 0x00, 0x00, 0x56, 0x01, 0x00


	//----- nvinfo : EIATTR_MERCURY_ISA_VERSION
	.align		4
.L_270:
        /*0068*/ 	.byte	0x03, 0x5f
        /*006a*/ 	.short	0x0000


	//----- nvinfo : EIATTR_INT_WARP_WIDE_INSTR_OFFSETS
	.align		4
        /*006c*/ 	.byte	0x04, 0x31
        /*006e*/ 	.short	(.L_272 - .L_271)


	//   ....[0]....
.L_271:
        /*0070*/ 	.word	0x00011720


	//   ....[1]....
        /*0074*/ 	.word	0x000117a0


	//----- nvinfo : EIATTR_COOP_GROUP_MASK_REGIDS
	.align		4
.L_272:
        /*0078*/ 	.byte	0x04, 0x29
        /*007a*/ 	.short	(.L_274 - .L_273)


	//   ....[0]....
.L_273:
        /*007c*/ 	.word	0xffffffff


	//   ....[1]....
        /*0080*/ 	.word	0xffffffff


	//   ....[2]....
        /*0084*/ 	.word	0xffffffff


	//   ....[3]....
        /*0088*/ 	.word	0xffffffff


	//   ....[4]....
        /*008c*/ 	.word	0xffffffff


	//   ....[5]....
        /*0090*/ 	.word	0xffffffff


	//   ....[6]....
        /*0094*/ 	.word	0xffffffff


	//   ....[7]....
        /*0098*/ 	.word	0xffffffff


	//   ....[8]....
        /*009c*/ 	.word	0xffffffff


	//   ....[9]....
        /*00a0*/ 	.word	0xffffffff


	//   ....[10]....
        /*00a4*/ 	.word	0xffffffff


	//   ....[11]....
        /*00a8*/ 	.word	0xffffffff


	//   ....[12]....
        /*00ac*/ 	.word	0xffffffff


	//   ....[13]....
        /*00b0*/ 	.word	0xffffffff


	//   ....[14]....
        /*00b4*/ 	.word	0xffffffff


	//   ....[15]....
        /*00b8*/ 	.word	0xffffffff


	//   ....[16]....
        /*00bc*/ 	.word	0xffffffff


	//   ....[17]....
        /*00c0*/ 	.word	0xffffffff


	//   ....[18]....
        /*00c4*/ 	.word	0xffffffff


	//   ....[19]....
        /*00c8*/ 	.word	0xffffffff


	//   ....[20]....
        /*00cc*/ 	.word	0xffffffff


	//   ....[21]....
        /*00d0*/ 	.word	0xffffffff


	//   ....[22]....
        /*00d4*/ 	.word	0xffffffff


	//   ....[23]....
        /*00d8*/ 	.word	0xffffffff


	//   ....[24]....
        /*00dc*/ 	.word	0xffffffff


	//   ....[25]....
        /*00e0*/ 	.word	0xffffffff


	//   ....[26]....
        /*00e4*/ 	.word	0xffffffff


	//   ....[27]....
        /*00e8*/ 	.word	0xffffffff


	//   ....[28]....
        /*00ec*/ 	.word	0xffffffff


	//   ....[29]....
        /*00f0*/ 	.word	0xffffffff


	//   ....[30]....
        /*00f4*/ 	.word	0xffffffff


	//   ....[31]....
        /*00f8*/ 	.word	0xffffffff


	//   ....[32]....
        /*00fc*/ 	.word	0xffffffff


	//   ....[33]....
        /*0100*/ 	.word	0xffffffff


	//   ....[34]....
        /*0104*/ 	.word	0xffffffff


	//   ....[35]....
        /*0108*/ 	.word	0xffffffff


	//   ....[36]....
        /*010c*/ 	.word	0xffffffff


	//   ....[37]....
        /*0110*/ 	.word	0xffffffff


	//   ....[38]....
        /*0114*/ 	.word	0xffffffff


	//   ....[39]....
        /*0118*/ 	.word	0xffffffff


	//   ....[40]....
        /*011c*/ 	.word	0xffffffff


	//   ....[41]....
        /*0120*/ 	.word	0xffffffff


	//   ....[42]....
        /*0124*/ 	.word	0xffffffff


	//   ....[43]....
        /*0128*/ 	.word	0xffffffff


	//   ....[44]....
        /*012c*/ 	.word	0xffffffff


	//   ....[45]....
        /*0130*/ 	.word	0xffffffff


	//   ....[46]....
        /*0134*/ 	.word	0xffffffff


	//   ....[47]....
        /*0138*/ 	.word	0xffffffff


	//   ....[48]....
        /*013c*/ 	.word	0xffffffff


	//   ....[49]....
        /*0140*/ 	.word	0xffffffff


	//   ....[50]....
        /*0144*/ 	.word	0xffffffff


	//   ....[51]....
        /*0148*/ 	.word	0xffffffff


	//   ....[52]....
        /*014c*/ 	.word	0xffffffff


	//   ....[53]....
        /*0150*/ 	.word	0xffffffff


	//   ....[54]....
        /*0154*/ 	.word	0xffffffff


	//   ....[55]....
        /*0158*/ 	.word	0xffffffff


	//   ....[56]....
        /*015c*/ 	.word	0xffffffff


	//   ....[57]....
        /*0160*/ 	.word	0xffffffff


	//   ....[58]....
        /*0164*/ 	.word	0xffffffff


	//   ....[59]....
        /*0168*/ 	.word	0xffffffff


	//   ....[60]....
        /*016c*/ 	.word	0xffffffff


	//   ....[61]....
        /*0170*/ 	.word	0xffffffff


	//   ....[62]....
        /*0174*/ 	.word	0xffffffff


	//   ....[63]....
        /*0178*/ 	.word	0xffffffff


	//   ....[64]....
        /*017c*/ 	.word	0xffffffff


	//   ....[65]....
        /*0180*/ 	.word	0xffffffff


	//   ....[66]....
        /*0184*/ 	.word	0xffffffff


	//   ....[67]....
        /*0188*/ 	.word	0xffffffff


	//   ....[68]....
        /*018c*/ 	.word	0xffffffff


	//   ....[69]....
        /*0190*/ 	.word	0xffffffff


	//   ....[70]....
        /*0194*/ 	.word	0xffffffff


	//   ....[71]....
        /*0198*/ 	.word	0xffffffff


	//   ....[72]....
        /*019c*/ 	.word	0xffffffff


	//   ....[73]....
        /*01a0*/ 	.word	0xffffffff


	//   ....[74]....
        /*01a4*/ 	.word	0xffffffff


	//   ....[75]....
        /*01a8*/ 	.word	0xffffffff


	//   ....[76]....
        /*01ac*/ 	.word	0xffffffff


	//   ....[77]....
        /*01b0*/ 	.word	0xffffffff


	//   ....[78]....
        /*01b4*/ 	.word	0xffffffff


	//   ....[79]....
        /*01b8*/ 	.word	0xffffffff


	//   ....[80]....
        /*01bc*/ 	.word	0xffffffff


	//   ....[81]....
        /*01c0*/ 	.word	0xffffffff


	//   ....[82]....
        /*01c4*/ 	.word	0xffffffff


	//   ....[83]....
        /*01c8*/ 	.word	0xffffffff


	//   ....[84]....
        /*01cc*/ 	.word	0xffffffff


	//   ....[85]....
        /*01d0*/ 	.word	0xffffffff


	//   ....[86]....
        /*01d4*/ 	.word	0xffffffff


	//   ....[87]....
        /*01d8*/ 	.word	0xffffffff


	//   ....[88]....
        /*01dc*/ 	.word	0xffffffff


	//   ....[89]....
        /*01e0*/ 	.word	0xffffffff


	//   ....[90]....
        /*01e4*/ 	.word	0xffffffff


	//   ....[91]....
        /*01e8*/ 	.word	0xffffffff


	//   ....[92]....
        /*01ec*/ 	.word	0xffffffff


	//   ....[93]....
        /*01f0*/ 	.word	0xffffffff


	//   ....[94]....
        /*01f4*/ 	.word	0xffffffff


	//   ....[95]....
        /*01f8*/ 	.word	0xffffffff


	//   ....[96]....
        /*01fc*/ 	.word	0xffffffff


	//   ....[97]....
        /*0200*/ 	.word	0xffffffff


	//   ....[98]....
        /*0204*/ 	.word	0xffffffff


	//   ....[99]....
        /*0208*/ 	.word	0xffffffff


	//   ....[100]....
        /*020c*/ 	.word	0xffffffff


	//   ....[101]....
        /*0210*/ 	.word	0xffffffff


	//   ....[102]....
        /*0214*/ 	.word	0xffffffff


	//   ....[103]....
        /*0218*/ 	.word	0xffffffff


	//   ....[104]....
        /*021c*/ 	.word	0xffffffff


	//   ....[105]....
        /*0220*/ 	.word	0xffffffff


	//   ....[106]....
        /*0224*/ 	.word	0xffffffff


	//   ....[107]....
        /*0228*/ 	.word	0xffffffff


	//   ....[108]....
        /*022c*/ 	.word	0xffffffff


	//   ....[109]....
        /*0230*/ 	.word	0xffffffff


	//   ....[110]....
        /*0234*/ 	.word	0xffffffff


	//   ....[111]....
        /*0238*/ 	.word	0xffffffff


	//   ....[112]....
        /*023c*/ 	.word	0xffffffff


	//   ....[113]....
        /*0240*/ 	.word	0xffffffff


	//   ....[114]....
        /*0244*/ 	.word	0xffffffff


	//   ....[115]....
        /*0248*/ 	.word	0xffffffff


	//   ....[116]....
        /*024c*/ 	.word	0xffffffff


	//   ....[117]....
        /*0250*/ 	.word	0xffffffff


	//   ....[118]....
        /*0254*/ 	.word	0xffffffff


	//   ....[119]....
        /*0258*/ 	.word	0xffffffff


	//   ....[120]....
        /*025c*/ 	.word	0xffffffff


	//   ....[121]....
        /*0260*/ 	.word	0xffffffff


	//   ....[122]....
        /*0264*/ 	.word	0xffffffff


	//   ....[123]....
        /*0268*/ 	.word	0xffffffff


	//   ....[124]....
        /*026c*/ 	.word	0xffffffff


	//   ....[125]....
        /*0270*/ 	.word	0xffffffff


	//   ....[126]....
        /*0274*/ 	.word	0xffffffff


	//   ....[127]....
        /*0278*/ 	.word	0xffffffff


	//   ....[128]....
        /*027c*/ 	.word	0xffffffff


	//   ....[129]....
        /*0280*/ 	.word	0xffffffff


	//   ....[130]....
        /*0284*/ 	.word	0xffffffff


	//   ....[131]....
        /*0288*/ 	.word	0xffffffff


	//   ....[132]....
        /*028c*/ 	.word	0xffffffff


	//   ....[133]....
        /*0290*/ 	.word	0xffffffff


	//   ....[134]....
        /*0294*/ 	.word	0xffffffff


	//   ....[135]....
        /*0298*/ 	.word	0xffffffff


	//   ....[136]....
        /*029c*/ 	.word	0xffffffff


	//   ....[137]....
        /*02a0*/ 	.word	0xffffffff


	//   ....[138]....
        /*02a4*/ 	.word	0xffffffff


	//   ....[139]....
        /*02a8*/ 	.word	0xffffffff


	//   ....[140]....
        /*02ac*/ 	.word	0xffffffff


	//   ....[141]....
        /*02b0*/ 	.word	0xffffffff


	//   ....[142]....
        /*02b4*/ 	.word	0xffffffff


	//   ....[143]....
        /*02b8*/ 	.word	0xffffffff


	//   ....[144]....
        /*02bc*/ 	.word	0xffffffff


	//   ....[145]....
        /*02c0*/ 	.word	0xffffffff


	//   ....[146]....
        /*02c4*/ 	.word	0xffffffff


	//----- nvinfo : EIATTR_COOP_GROUP_INSTR_OFFSETS
	.align		4
.L_274:
        /*02c8*/ 	.byte	0x04, 0x28
        /*02ca*/ 	.short	(.L_276 - .L_275)


	//   ....[0]....
.L_275:
        /*02cc*/ 	.word	0x00000050


	//   ....[1]....
        /*02d0*/ 	.word	0x000001e0


	//   ....[2]....
        /*02d4*/ 	.word	0x00000210


	//   ....[3]....
        /*02d8*/ 	.word	0x00000240


	//   ....[4]....
        /*02dc*/ 	.word	0x00000270


	//   ....[5]....
        /*02e0*/ 	.word	0x000002a0


	//   ....[6]....
        /*02e4*/ 	.word	0x000002d0


	//   ....[7]....
        /*02e8*/ 	.word	0x00000440


	//   ....[8]....
        /*02ec*/ 	.word	0x00000480


	//   ....[9]....
        /*02f0*/ 	.word	0x000004b0


	//   ....[10]....
        /*02f4*/ 	.word	0x000004e0


	//   ....[11]....
        /*02f8*/ 	.word	0x00000510


	//   ....[12]....
        /*02fc*/ 	.word	0x00000540


	//   ....[13]....
        /*0300*/ 	.word	0x000005d0


	//   ....[14]....
        /*0304*/ 	.word	0x00000600


	//   ....[15]....
        /*0308*/ 	.word	0x00000610


	//   ....[16]....
        /*030c*/ 	.word	0x00000680


	//   ....[17]....
        /*0310*/ 	.word	0x00006300


	//   ....[18]....
        /*0314*/ 	.word	0x00006320


	//   ....[19]....
        /*0318*/ 	.word	0x000064e0


	//   ....[20]....
        /*031c*/ 	.word	0x000064f0


	//   ....[21]....
        /*0320*/ 	.word	0x00006670


	//   ....[22]....
        /*0324*/ 	.word	0x00006690


	//   ....[23]....
        /*0328*/ 	.word	0x000067f0


	//   ....[24]....
        /*032c*/ 	.word	0x00006800


	//   ....[25]....
        /*0330*/ 	.word	0x00006c50


	//   ....[26]....
        /*0334*/ 	.word	0x00006c90


	//   ....[27]....
        /*0338*/ 	.word	0x00006cd0


	//   ....[28]....
        /*033c*/ 	.word	0x00006d00


	//   ....[29]....
        /*0340*/ 	.word	0x00009dd0


	//   ....[30]....
        /*0344*/ 	.word	0x00009e10


	//   ....[31]....
        /*0348*/ 	.word	0x00009e50


	//   ....[32]....
        /*034c*/ 	.word	0x00009e80


	//   ....[33]....
        /*0350*/ 	.word	0x0000e0d0


	//   ....[34]....
        /*0354*/ 	.word	0x0000e140


	//   ....[35]....
        /*0358*/ 	.word	0x0000e210


	//   ....[36]....
        /*035c*/ 	.word	0x0000e280


	//   ....[37]....
        /*0360*/ 	.word	0x0000f940


	//   ....[38]....
        /*0364*/ 	.word	0x0000f960


	//   ....[39]....
        /*0368*/ 	.word	0x0000f980


	//   ....[40]....
        /*036c*/ 	.word	0x0000f9a0


	//   ....[41]....
        /*0370*/ 	.word	0x00010d10


	//   ....[42]....
        /*0374*/ 	.word	0x00010d20


	//   ....[43]....
        /*0378*/ 	.word	0x00010d50


	//   ....[44]....
        /*037c*/ 	.word	0x00010d60


	//   ....[45]....
        /*0380*/ 	.word	0x00012520


	//   ....[46]....
        /*0384*/ 	.word	0x00012530


	//   ....[47]....
        /*0388*/ 	.word	0x00012550


	//   ....[48]....
        /*038c*/ 	.word	0x00012560


	//   ....[49]....
        /*0390*/ 	.word	0x00012920


	//   ....[50]....
        /*0394*/ 	.word	0x00012940


	//   ....[51]....
        /*0398*/ 	.word	0x00012b10


	//   ....[52]....
        /*039c*/ 	.word	0x00012b20


	//   ....[53]....
        /*03a0*/ 	.word	0x00012c90


	//   ....[54]....
        /*03a4*/ 	.word	0x00012cb0


	//   ....[55]....
        /*03a8*/ 	.word	0x00012e20


	//   ....[56]....
        /*03ac*/ 	.word	0x00012e30


	//   ....[57]....
        /*03b0*/ 	.word	0x00013190


	//   ....[58]....
        /*03b4*/ 	.word	0x000131b0


	//   ....[59]....
        /*03b8*/ 	.word	0x00013d10


	//   ....[60]....
        /*03bc*/ 	.word	0x00013d20


	//   ....[61]....
        /*03c0*/ 	.word	0x00014f90


	//   ....[62]....
        /*03c4*/ 	.word	0x00014fb0


	//   ....[63]....
        /*03c8*/ 	.word	0x00015190


	//   ....[64]....
        /*03cc*/ 	.word	0x000151a0


	//   ....[65]....
        /*03d0*/ 	.word	0x00015310


	//   ....[66]....
        /*03d4*/ 	.word	0x00015330


	//   ....[67]....
        /*03d8*/ 	.word	0x000154a0


	//   ....[68]....
        /*03dc*/ 	.word	0x000154b0


	//   ....[69]....
        /*03e0*/ 	.word	0x000156c0


	//   ....[70]....
        /*03e4*/ 	.word	0x000156e0


	//   ....[71]....
        /*03e8*/ 	.word	0x00015800


	//   ....[72]....
        /*03ec*/ 	.word	0x00015840


	//   ....[73]....
        /*03f0*/ 	.word	0x00015870


	//   ....[74]....
        /*03f4*/ 	.word	0x000158a0


	//   ....[75]....
        /*03f8*/ 	.word	0x000158d0


	//   ....[76]....
        /*03fc*/ 	.word	0x00015900


	//   ....[77]....
        /*0400*/ 	.word	0x00015a50


	//   ....[78]....
        /*0404*/ 	.word	0x00015a90


	//   ....[79]....
        /*0408*/ 	.word	0x00015ac0


	//   ....[80]....
        /*040c*/ 	.word	0x00015af0


	//   ....[81]....
        /*0410*/ 	.word	0x00015b20


	//   ....[82]....
        /*0414*/ 	.word	0x00015b50


	//   ....[83]....
        /*0418*/ 	.word	0x00015be0


	//   ....[84]....
        /*041c*/ 	.word	0x00015c10


	//   ....[85]....
        /*0420*/ 	.word	0x00015c20


	//   ....[86]....
        /*0424*/ 	.word	0x00015c80


	//   ....[87]....
        /*0428*/ 	.word	0x000161c0


	//   ....[88]....
        /*042c*/ 	.word	0x00016220


	//   ....[89]....
        /*0430*/ 	.word	0x00016270


	//   ....[90]....
        /*0434*/ 	.word	0x000162c0


	//   ....[91]....
        /*0438*/ 	.word	0x00016310


	//   ....[92]....
        /*043c*/ 	.word	0x00016380


	//   ....[93]....
        /*0440*/ 	.word	0x000163c0


	//   ....[94]....
        /*0444*/ 	.word	0x00016430


	//   ....[95]....
        /*0448*/ 	.word	0x000164a0


	//   ....[96]....
        /*044c*/ 	.word	0x00016500


	//   ....[97]....
        /*0450*/ 	.word	0x00016570


	//   ....[98]....
        /*0454*/ 	.word	0x000165e0


	//   ....[99]....
        /*0458*/ 	.word	0x00016640


	//   ....[100]....
        /*045c*/ 	.word	0x000166a0


	//   ....[101]....
        /*0460*/ 	.word	0x00016700


	//   ....[102]....
        /*0464*/ 	.word	0x00016770


	//   ....[103]....
        /*0468*/ 	.word	0x000167d0


	//   ....[104]....
        /*046c*/ 	.word	0x00016830


	//   ....[105]....
        /*0470*/ 	.word	0x000168a0


	//   ....[106]....
        /*0474*/ 	.word	0x000168f0


	//   ....[107]....
        /*0478*/ 	.word	0x00016940


	//   ....[108]....
        /*047c*/ 	.word	0x00016990


	//   ....[109]....
        /*0480*/ 	.word	0x00016a00


	//   ....[110]....
        /*0484*/ 	.word	0x00016a70


	//   ....[111]....
        /*0488*/ 	.word	0x00016ad0


	//   ....[112]....
        /*048c*/ 	.word	0x00016b30


	//   ....[113]....
        /*0490*/ 	.word	0x00016b90


	//   ....[114]....
        /*0494*/ 	.word	0x00016c00


	//   ....[115]....
        /*0498*/ 	.word	0x00016c60


	//   ....[116]....
        /*049c*/ 	.word	0x00016cc0


	//   ....[117]....
        /*04a0*/ 	.word	0x00016d20


	//   ....[118]....
        /*04a4*/ 	.word	0x00016d90


	//   ....[119]....
        /*04a8*/ 	.word	0x00016df0


	//   ....[120]....
        /*04ac*/ 	.word	0x00016e50


	//   ....[121]....
        /*04b0*/ 	.word	0x00016eb0


	//   ....[122]....
        /*04b4*/ 	.word	0x00016f20


	//   ....[123]....
        /*04b8*/ 	.word	0x00016f80


	//   ....[124]....
        /*04bc*/ 	.word	0x00016fe0


	//   ....[125]....
        /*04c0*/ 	.word	0x00017040


	//   ....[126]....
        /*04c4*/ 	.word	0x000170b0


	//   ....[127]....
        /*04c8*/ 	.word	0x00017110


	//   ....[128]....
        /*04cc*/ 	.word	0x00017170


	//   ....[129]....
        /*04d0*/ 	.word	0x000171d0


	//   ....[130]....
        /*04d4*/ 	.word	0x00017240


	//   ....[131]....
        /*04d8*/ 	.word	0x00017290


	//   ....[132]....
        /*04dc*/ 	.word	0x000172d0


	//   ....[133]....
        /*04e0*/ 	.word	0x00017320


	//   ....[134]....
        /*04e4*/ 	.word	0x00017370


	//   ....[135]....
        /*04e8*/ 	.word	0x000173c0


	//   ....[136]....
        /*04ec*/ 	.word	0x00017430


	//   ....[137]....
        /*04f0*/ 	.word	0x00017470


	//   ....[138]....
        /*04f4*/ 	.word	0x000174c0


	//   ....[139]....
        /*04f8*/ 	.word	0x00017510


	//   ....[140]....
        /*04fc*/ 	.word	0x00017560


	//   ....[141]....
        /*0500*/ 	.word	0x000175b0


	//   ....[142]....
        /*0504*/ 	.word	0x00017620


	//   ....[143]....
        /*0508*/ 	.word	0x00017660


	//   ....[144]....
        /*050c*/ 	.word	0x000176d0


	//   ....[145]....
        /*0510*/ 	.word	0x00017730


	//   ....[146]....
        /*0514*/ 	.word	0x00017790


	//----- nvinfo : EIATTR_EXIT_INSTR_OFFSETS
	.align		4
.L_276:
        /*0518*/ 	.byte	0x04, 0x1c
        /*051a*/ 	.short	(.L_278 - .L_277)


	//   ....[0]....
.L_277:
        /*051c*/ 	.word	0x00000b40


	//   ....[1]....
        /*0520*/ 	.word	0x00016180


	//----- nvinfo : EIATTR_MAX_THREADS
	.align		4
.L_278:
        /*0524*/ 	.byte	0x04, 0x05
        /*0526*/ 	.short	(.L_280 - .L_279)
.L_279:
        /*0528*/ 	.word	0x00000100
        /*052c*/ 	.word	0x00000001
        /*0530*/ 	.word	0x00000001


	//----- nvinfo : EIATTR_CRS_STACK_SIZE
	.align		4
.L_280:
        /*0534*/ 	.byte	0x04, 0x1e
        /*0536*/ 	.short	(.L_282 - .L_281)
.L_281:
        /*0538*/ 	.word	0x00000000
.L_282:


//--------------------- .nv.info._ZN7cutlass13device_kernelIN5flash19enable_sm80_to_sm89INS1_16FlashAttnFwdSm80INS1_25CollectiveMainloopFwdSm80ILi8ELi1ELb1EN4cute5tupleIJNS5_1CILi128EEENS7_ILi48EEENS7_ILi256EEEEEELi256ENS_10bfloat16_tEfNS_4arch4Sm80ELb0ELb1ELb1ELb0ELb0ELb0ELb1ELb1EEENS1_21CollectiveEpilogueFwdINS6_IJS8_SA_S9_EEENS6_IJNS7_ILi1EEESI_SI_EEESC_SE_Li256ELb0ELb1ELb1ELb0EEENS1_19SingleTileSchedulerILb0ELb1ELb1ELi128EEEEEEEEEvNT_6ParamsE --------------------------
	.section	.nv.info._ZN7cutlass13device_kernelIN5flash19enable_sm80_to_sm89INS1_16FlashAttnFwdSm80INS1_25CollectiveMainloopFwdSm80ILi8ELi1ELb1EN4cute5tupleIJNS5_1CILi128EEENS7_ILi48EEENS7_ILi256EEEEEELi256ENS_10bfloat16_tEfNS_4arch4Sm80ELb0ELb1ELb1ELb0ELb0ELb0ELb1ELb1EEENS1_21CollectiveEpilogueFwdINS6_IJS8_SA_S9_EEENS6_IJNS7_ILi1EEESI_SI_EEESC_SE_Li256ELb0ELb1ELb1ELb0EEENS1_19SingleTileSchedulerILb0ELb1ELb1ELi128EEEEEEEEEvNT_6ParamsE,"",@"SHT_CUDA_INFO"
	.sectionflags	@""
	.align	4


	//----- nvinfo : EIATTR_CUDA_API_VERSION
	.align		4
        /*0000*/ 	.byte	0x04, 0x37
        /*0002*/ 	.short	(.L_284 - .L_283)
.L_283:
        /*0004*/ 	.word	0x00000082


	//----- nvinfo : EIATTR_SW2861232_WAR
	.align		4
.L_284:
        /*0008*/ 	.byte	0x01, 0x35
	.zero		2


	//----- nvinfo : EIATTR_PARAM_CBANK
	.align		4
        /*000c*/ 	.byte	0x04, 0x0a
        /*000e*/ 	.short	(.L_286 - .L_285)
	.align		4
.L_285:
        /*0010*/ 	.word	index@(.nv.constant0._ZN7cutlass13device_kernelIN5flash19enable_sm80_to_sm89INS1_16FlashAttnFwdSm80INS1_25CollectiveMainloopFwdSm80ILi8ELi1ELb1EN4cute5tupleIJNS5_1CILi128EEENS7_ILi48EEENS7_ILi256EEEEEELi256ENS_10bfloat16_tEfNS_4arch4Sm80ELb0ELb1ELb1ELb0ELb0ELb0ELb1ELb1EEENS1_21CollectiveEpilogueFwdINS6_IJS8_SA_S9_EEENS6_IJNS7_ILi1EEESI_SI_EEESC_SE_Li256ELb0ELb1ELb1ELb0EEENS1_19SingleTileSchedulerILb0ELb1ELb1ELi128EEEEEEEEEvNT_6ParamsE)
        /*0014*/ 	.short	0x0160
        /*0016*/ 	.short	0x0418


	//----- nvinfo : EIATTR_CBANK_PARAM_SIZE
	.align		4
.L_286:
        /*0018*/ 	.byte	0x03, 0x19
        /*001a*/ 	.short	0x0418


	//----- nvinfo : EIATTR_KPARAM_INFO
	.align		4
        /*001c*/ 	.byte	0x04, 0x17
        /*001e*/ 	.short	(.L_288 - .L_287)
.L_287:
        /*0020*/ 	.word	0x00000000
        /*0024*/ 	.short	0x0000
        /*0026*/ 	.short	0x0000
        /*0028*/ 	.byte	0x00, 0xf0, 0x61, 0x10


	//----- nvinfo : EIATTR_MAXREG_COUNT
	.align		4
.L_288:
        /*002c*/ 	.byte	0x03, 0x1b
        /*002e*/ 	.short	0x00ff


	//----- nvinfo : EIATTR_NUM_BARRIERS
	.align		4
        /*0030*/ 	.byte	0x02, 0x4c
        /*0032*/ 	.byte	0x02
	.zero		1


	//----- nvinfo : EIATTR_ANNOTATIONS
	.align		4
        /*0034*/ 	.byte	0x04, 0x55
        /*0036*/ 	.short	(.L_290 - .L_289)


	//   ....[0]....
.L_289:
        /* <DEDUP_REMOVED lines=82> */


	//----- nvinfo : EIATTR_MERCURY_ISA_VERSION
	.align		4
.L_290:
        /*0548*/ 	.byte	0x03, 0x5f
        /*054a*/ 	.short	0x0000


	//----- nvinfo : EIATTR_INT_WARP_WIDE_INSTR_OFFSETS
	.align		4
        /*054c*/ 	.byte	0x04, 0x31
        /*054e*/ 	.short	(.L_292 - .L_291)


	//   ....[0]....
.L_291:
        /*0550*/ 	.word	0x00007300


	//   ....[1]....
        /*0554*/ 	.word	0x0000b510


	//   ....[2]....
        /*0558*/ 	.word	0x0000e8e0


	//----- nvinfo : EIATTR_COOP_GROUP_MASK_REGIDS
	.align		4
.L_292:
        /*055c*/ 	.byte	0x04, 0x29
        /*055e*/ 	.short	(.L_294 - .L_293)


	//   ....[0]....
.L_293:
        /*0560*/ 	.word	0xffffffff


	//   ....[1]....
        /*0564*/ 	.word	0xffffffff


	//   ....[2]....
        /*0568*/ 	.word	0xffffffff


	//   ....[3]....
        /*056c*/ 	.word	0xffffffff


	//   ....[4]....
        /*0570*/ 	.word	0xffffffff


	//   ....[5]....
        /*0574*/ 	.word	0xffffffff


	//   ....[6]....
        /*0578*/ 	.word	0xffffffff


	//   ....[7]....
        /*057c*/ 	.word	0xffffffff


	//   ....[8]....
        /*0580*/ 	.word	0xffffffff


	//   ....[9]....
        /*0584*/ 	.word	0xffffffff


	//   ....[10]....
        /*0588*/ 	.word	0xffffffff


	//   ....[11]....
        /*058c*/ 	.word	0xffffffff


	//   ....[12]....
        /*0590*/ 	.word	0xffffffff


	//   ....[13]....
        /*0594*/ 	.word	0xffffffff


	//   ....[14]....
        /*0598*/ 	.word	0xffffffff


	//   ....[15]....
        /*059c*/ 	.word	0xffffffff


	//   ....[16]....
        /*05a0*/ 	.word	0xffffffff


	//   ....[17]....
        /*05a4*/ 	.word	0xffffffff


	//   ....[18]....
        /*05a8*/ 	.word	0xffffffff


	//   ....[19]....
        /*05ac*/ 	.word	0xffffffff


	//   ....[20]....
        /*05b0*/ 	.word	0xffffffff


	//   ....[21]....
        /*05b4*/ 	.word	0xffffffff


	//   ....[22]....
        /*05b8*/ 	.word	0xffffffff


	//   ....[23]....
        /*05bc*/ 	.word	0xffffffff


	//   ....[24]....
        /*05c0*/ 	.word	0xffffffff


	//   ....[25]....
        /*05c4*/ 	.word	0xffffffff


	//   ....[26]....
        /*05c8*/ 	.word	0xffffffff


	//   ....[27]....
        /*05cc*/ 	.word	0xffffffff


	//   ....[28]....
        /*05d0*/ 	.word	0xffffffff


	//   ....[29]....
        /*05d4*/ 	.word	0xffffffff


	//   ....[30]....
        /*05d8*/ 	.word	0xffffffff


	//   ....[31]....
        /*05dc*/ 	.word	0xffffffff


	//   ....[32]....
        /*05e0*/ 	.word	0xffffffff


	//   ....[33]....
        /*05e4*/ 	.word	0xffffffff


	//   ....[34]....
        /*05e8*/ 	.word	0xffffffff


	//   ....[35]....
        /*05ec*/ 	.word	0xffffffff


	//   ....[36]....
        /*05f0*/ 	.word	0xffffffff


	//   ....[37]....
        /*05f4*/ 	.word	0xffffffff


	//   ....[38]....
        /*05f8*/ 	.word	0xffffffff


	//   ....[39]....
        /*05fc*/ 	.word	0xffffffff


	//   ....[40]....
        /*0600*/ 	.word	0xffffffff


	//   ....[41]....
        /*0604*/ 	.word	0xffffffff


	//   ....[42]....
        /*0608*/ 	.word	0xffffffff


	//----- nvinfo : EIATTR_COOP_GROUP_INSTR_OFFSETS
	.align		4
.L_294:
        /*060c*/ 	.byte	0x04, 0x28
        /*060e*/ 	.short	(.L_296 - .L_295)


	//   ....[0]....
.L_295:
        /*0610*/ 	.word	0x00000060


	//   ....[1]....
        /*0614*/ 	.word	0x00001310


	//   ....[2]....
        /*0618*/ 	.word	0x00001360


	//   ....[3]....
        /*061c*/ 	.word	0x000014b0


	//   ....[4]....
        /*0620*/ 	.word	0x00001510


	//   ....[5]....
        /*0624*/ 	.word	0x000016a0


	//   ....[6]....
        /*0628*/ 	.word	0x000016d0


	//   ....[7]....
        /*062c*/ 	.word	0x00001840


	//   ....[8]....
        /*0630*/ 	.word	0x00001860


	//   ....[9]....
        /*0634*/ 	.word	0x00003570


	//   ....[10]....
        /*0638*/ 	.word	0x00003d80


	//   ....[11]....
        /*063c*/ 	.word	0x00004560


	//   ....[12]....
        /*0640*/ 	.word	0x000045e0


	//   ....[13]....
        /*0644*/ 	.word	0x00004620


	//   ....[14]....
        /*0648*/ 	.word	0x00004650


	//   ....[15]....
        /*064c*/ 	.word	0x000076e0


	//   ....[16]....
        /*0650*/ 	.word	0x00007910


	//   ....[17]....
        /*0654*/ 	.word	0x000080d0


	//   ....[18]....
        /*0658*/ 	.word	0x000080f0


	//   ....[19]....
        /*065c*/ 	.word	0x00008b10


	//   ....[20]....
        /*0660*/ 	.word	0x00008b30


	//   ....[21]....
        /*0664*/ 	.word	0x0000b920


	//   ....[22]....
        /*0668*/ 	.word	0x0000b940


	//   ....[23]....
        /*066c*/ 	.word	0x0000bf90


	//   ....[24]....
        /*0670*/ 	.word	0x0000bfb0


	//   ....[25]....
        /*0674*/ 	.word	0x0000eb30


	//   ....[26]....
        /*0678*/ 	.word	0x0000ed50


	//   ....[27]....
        /*067c*/ 	.word	0x0000f500


	//   ....[28]....
        /*0680*/ 	.word	0x0000f520


	//   ....[29]....
        /*0684*/ 	.word	0x0000ff80


	//   ....[30]....
        /*0688*/ 	.word	0x0000ffa0


	//   ....[31]....
        /*068c*/ 	.word	0x00011250


	//   ....[32]....
        /*0690*/ 	.word	0x00011260


	//   ....[33]....
        /*0694*/ 	.word	0x00011290


	//   ....[34]....
        /*0698*/ 	.word	0x000112a0


	//   ....[35]....
        /*069c*/ 	.word	0x00012180


	//   ....[36]....
        /*06a0*/ 	.word	0x000121c0


	//   ....[37]....
        /*06a4*/ 	.word	0x00012200


	//   ....[38]....
        /*06a8*/ 	.word	0x00012230


	//   ....[39]....
        /*06ac*/ 	.word	0x00012320


	//   ....[40]....
        /*06b0*/ 	.word	0x00012340


	//   ....[41]....
        /*06b4*/ 	.word	0x00012f60


	//   ....[42]....
        /*06b8*/ 	.word	0x00012f70


	//----- nvinfo : EIATTR_EXIT_INSTR_OFFSETS
	.align		4
.L_296:
        /*06bc*/ 	.byte	0x04, 0x1c
        /*06be*/ 	.short	(.L_298 - .L_297)


	//   ....[0]....
.L_297:
        /*06c0*/ 	.word	0x000001c0


	//   ....[1]....
        /*06c4*/ 	.word	0x00012f80


	//   ....[2]....
        /*06c8*/ 	.word	0x00013b20


	//   ....[3]....
        /*06cc*/ 	.word	0x00013b70


	//   ....[4]....
        /*06d0*/ 	.word	0x00013ba0


	//   ....[5]....
        /*06d4*/ 	.word	0x00013c00


	//   ....[6]....
        /*06d8*/ 	.word	0x00013e90


	//----- nvinfo : EIATTR_CTAIDZ_USED
	.align		4
.L_298:
        /*06dc*/ 	.byte	0x01, 0x04
	.zero		2


	//----- nvinfo : EIATTR_MAX_THREADS
	.align		4
        /*06e0*/ 	.byte	0x04, 0x05
        /*06e2*/ 	.short	(.L_300 - .L_299)
.L_299:
        /*06e4*/ 	.word	0x00000100
        /*06e8*/ 	.word	0x00000001
        /*06ec*/ 	.word	0x00000001


	//----- nvinfo : EIATTR_CRS_STACK_SIZE
	.align		4
.L_300:
        /*06f0*/ 	.byte	0x04, 0x1e
        /*06f2*/ 	.short	(.L_302 - .L_301)
.L_301:
        /*06f4*/ 	.word	0x00000000
.L_302:


//--------------------- .nv.info._ZN7cutlass13device_kernelIN5flash19enable_sm80_to_sm89INS1_16FlashAttnFwdSm80INS1_25CollectiveMainloopFwdSm80ILi8ELi1ELb1EN4cute5tupleIJNS5_1CILi128EEENS7_ILi48EEENS7_ILi256EEEEEELi256ENS_10bfloat16_tEfNS_4arch4Sm80ELb0ELb1ELb1ELb1ELb0ELb0ELb1ELb1EEENS1_21CollectiveEpilogueFwdINS6_IJS8_SA_S9_EEENS6_IJNS7_ILi1EEESI_SI_EEESC_SE_Li256ELb1ELb1ELb1ELb0EEENS1_36VarlenDynamicPersistentTileSchedulerILi128ELi48ELi256ELi256ELb1ELb1ELb0ELb1ELb0ELb1EEEEEEEEEvNT_6ParamsE --------------------------
	.section	.nv.info._ZN7cutlass13device_kernelIN5flash19enable_sm80_to_sm89INS1_16FlashAttnFwdSm80INS1_25CollectiveMainloopFwdSm80ILi8ELi1ELb1EN4cute5tupleIJNS5_1CILi128EEENS7_ILi48EEENS7_ILi256EEEEEELi256ENS_10bfloat16_tEfNS_4arch4Sm80ELb0ELb1ELb1ELb1ELb0ELb0ELb1ELb1EEENS1_21CollectiveEpilogueFwdINS6_IJS8_SA_S9_EEENS6_IJNS7_ILi1EEESI_SI_EEESC_SE_Li256ELb1ELb1ELb1ELb0EEENS1_36VarlenDynamicPersistentTileSchedulerILi128ELi48ELi256ELi256ELb1ELb1ELb0ELb1ELb0ELb1EEEEEEEEEvNT_6ParamsE,"",@"SHT_CUDA_INFO"
	.sectionflags	@""
	.align	4


	//----- nvinfo : EIATTR_CUDA_API_VERSION
	.align		4
        /*0000*/ 	.byte	0x04, 0x37
        /*0002*/ 	.short	(.L_304 - .L_303)
.L_303:
        /*0004*/ 	.word	0x00000082


	//----- nvinfo : EIATTR_SW2861232_WAR
	.align		4
.L_304:
        /*0008*/ 	.byte	0x01, 0x35
	.zero		2


	//----- nvinfo : EIATTR_PARAM_CBANK
	.align		4
        /*000c*/ 	.byte	0x04, 0x0a
        /*000e*/ 	.short	(.L_306 - .L_305)
	.align		4
.L_305:
        /*0010*/ 	.word	index@(.nv.constant0._ZN7cutlass13device_kernelIN5flash19enable_sm80_to_sm89INS1_16FlashAttnFwdSm80INS1_25CollectiveMainloopFwdSm80ILi8ELi1ELb1EN4cute5tupleIJNS5_1CILi128EEENS7_ILi48EEENS7_ILi256EEEEEELi256ENS_10bfloat16_tEfNS_4arch4Sm80ELb0ELb1ELb1ELb1ELb0ELb0ELb1ELb1EEENS1_21CollectiveEpilogueFwdINS6_IJS8_SA_S9_EEENS6_IJNS7_ILi1EEESI_SI_EEESC_SE_Li256ELb1ELb1ELb1ELb0EEENS1_36VarlenDynamicPersistentTileSchedulerILi128ELi48ELi256ELi256ELb1ELb1ELb0ELb1ELb0ELb1EEEEEEEEEvNT_6ParamsE)
        /*0014*/ 	.short	0x0160
        /*0016*/ 	.short	0x0438


	//----- nvinfo : EIATTR_CBANK_PARAM_SIZE
	.align		4
.L_306:
        /*0018*/ 	.byte	0x03, 0x19
        /*001a*/ 	.short	0x0438


	//----- nvinfo : EIATTR_KPARAM_INFO
	.align		4
        /*001c*/ 	.byte	0x04, 0x17
        /*001e*/ 	.short	(.L_308 - .L_307)
.L_307:
        /*0020*/ 	.word	0x00000000
        /*0024*/ 	.short	0x0000
        /*0026*/ 	.short	0x0000
        /*0028*/ 	.byte	0x00, 0xf0, 0xe1, 0x10


	//----- nvinfo : EIATTR_MAXREG_COUNT
	.align		4
.L_308:
        /*002c*/ 	.byte	0x03, 0x1b
        /*002e*/ 	.short	0x00ff


	//----- nvinfo : EIATTR_NUM_BARRIERS
	.align		4
        /*0030*/ 	.byte	0x02, 0x4c
        /*0032*/ 	.byte	0x06
	.zero		1


	//----- nvinfo : EIATTR_ANNOTATIONS
	.align		4
        /*0034*/ 	.byte	0x04, 0x55
        /*0036*/ 	.short	(.L_310 - .L_309)


	//   ....[0]....
.L_309:
        /* <DEDUP_REMOVED lines=105> */


	//----- nvinfo : EIATTR_MERCURY_ISA_VERSION
	.align		4
.L_310:
        /*06b8*/ 	.byte	0x03, 0x5f
        /*06ba*/ 	.short	0x0000


	//----- nvinfo : EIATTR_INT_WARP_WIDE_INSTR_OFFSETS
	.align		4
        /*06bc*/ 	.byte	0x04, 0x31
        /*06be*/ 	.short	(.L_312 - .L_311)


	//   ....[0]....
.L_311:
        /*06c0*/ 	.word	0x00011ab0


	//   ....[1]....
        /*06c4*/ 	.word	0x00011b30


	//----- nvinfo : EIATTR_COOP_GROUP_MASK_REGIDS
	.align		4
.L_312:
        /*06c8*/ 	.byte	0x04, 0x29
        /*06ca*/ 	.short	(.L_314 - .L_313)


	//   ....[0]....
.L_313:
        /*06cc*/ 	.word	0xffffffff


	//   ....[1]....
        /*06d0*/ 	.word	0xffffffff


	//   ....[2]....
        /*06d4*/ 	.word	0xffffffff


	//   ....[3]....
        /*06d8*/ 	.word	0xffffffff


	//   ....[4]....
        /*06dc*/ 	.word	0xffffffff


	//   ....[5]....
        /*06e0*/ 	.word	0xffffffff


	//   ....[6]....
        /*06e4*/ 	.word	0xffffffff


	//   ....[7]....
        /*06e8*/ 	.word	0xffffffff


	//   ....[8]....
        /*06ec*/ 	.word	0xffffffff


	//   ....[9]....
        /*06f0*/ 	.word	0xffffffff


	//   ....[10]....
        /*06f4*/ 	.word	0xffffffff


	//   ....[11]....
        /*06f8*/ 	.word	0xffffffff


	//   ....[12]....
        /*06fc*/ 	.word	0xffffffff


	//   ....[13]....
        /*0700*/ 	.word	0xffffffff


	//   ....[14]....
        /*0704*/ 	.word	0xffffffff


	//   ....[15]....
        /*0708*/ 	.word	0xffffffff


	//   ....[16]....
        /*070c*/ 	.word	0xffffffff


	//   ....[17]....
        /*0710*/ 	.word	0xffffffff


	//   ....[18]....
        /*0714*/ 	.word	0xffffffff


	//   ....[19]....
        /*0718*/ 	.word	0xffffffff


	//   ....[20]....
        /*071c*/ 	.word	0xffffffff


	//   ....[21]....
        /*0720*/ 	.word	0xffffffff


	//   ....[22]....
        /*0724*/ 	.word	0xffffffff


	//   ....[23]....
        /*0728*/ 	.word	0xffffffff


	//   ....[24]....
        /*072c*/ 	.word	0xffffffff


	//   ....[25]....
        /*0730*/ 	.word	0xffffffff


	//   ....[26]....
        /*0734*/ 	.word	0xffffffff


	//   ....[27]....
        /*0738*/ 	.word	0xffffffff


	//   ....[28]....
        /*073c*/ 	.word	0xffffffff


	//   ....[29]....
        /*0740*/ 	.word	0xffffffff


	//   ....[30]....
        /*0744*/ 	.word	0xffffffff


	//   ....[31]....
        /*0748*/ 	.word	0xffffffff


	//   ....[32]....
        /*074c*/ 	.word	0xffffffff


	//   ....[33]....
        /*0750*/ 	.word	0xffffffff


	//   ....[34]....
        /*0754*/ 	.word	0xffffffff


	//   ....[35]....
        /*0758*/ 	.word	0xffffffff


	//   ....[36]....
        /*075c*/ 	.word	0xffffffff


	//   ....[37]....
        /*0760*/ 	.word	0xffffffff


	//   ....[38]....
        /*0764*/ 	.word	0xffffffff


	//   ....[39]....
        /*0768*/ 	.word	0xffffffff


	//   ....[40]....
        /*076c*/ 	.word	0xffffffff


	//   ....[41]....
        /*0770*/ 	.word	0xffffffff


	//   ....[42]....
        /*0774*/ 	.word	0xffffffff


	//   ....[43]....
        /*0778*/ 	.word	0xffffffff


	//   ....[44]....
        /*077c*/ 	.word	0xffffffff


	//   ....[45]....
        /*0780*/ 	.word	0xffffffff


	//   ....[46]....
        /*0784*/ 	.word	0xffffffff


	//   ....[47]....
        /*0788*/ 	.word	0xffffffff


	//   ....[48]....
        /*078c*/ 	.word	0xffffffff


	//   ....[49]....
        /*0790*/ 	.word	0xffffffff


	//   ....[50]....
        /*0794*/ 	.word	0xffffffff


	//   ....[51]....
        /*0798*/ 	.word	0xffffffff


	//   ....[52]....
        /*079c*/ 	.word	0xffffffff


	//   ....[53]....
        /*07a0*/ 	.word	0xffffffff


	//   ....[54]....
        /*07a4*/ 	.word	0xffffffff


	//   ....[55]....
        /*07a8*/ 	.word	0xffffffff


	//   ....[56]....
        /*07ac*/ 	.word	0xffffffff


	//   ....[57]....
        /*07b0*/ 	.word	0xffffffff


	//   ....[58]....
        /*07b4*/ 	.word	0xffffffff


	//   ....[59]....
        /*07b8*/ 	.word	0xffffffff


	//   ....[60]....
        /*07bc*/ 	.word	0xffffffff


	//   ....[61]....
        /*07c0*/ 	.word	0xffffffff


	//   ....[62]....
        /*07c4*/ 	.word	0xffffffff


	//   ....[63]....
        /*07c8*/ 	.word	0xffffffff


	//   ....[64]....
        /*07cc*/ 	.word	0xffffffff


	//   ....[65]....
        /*07d0*/ 	.word	0xffffffff


	//   ....[66]....
        /*07d4*/ 	.word	0xffffffff


	//   ....[67]....
        /*07d8*/ 	.word	0xffffffff


	//   ....[68]....
        /*07dc*/ 	.word	0xffffffff


	//   ....[69]....
        /*07e0*/ 	.word	0xffffffff


	//   ....[70]....
        /*07e4*/ 	.word	0xffffffff


	//   ....[71]....
        /*07e8*/ 	.word	0xffffffff


	//   ....[72]....
        /*07ec*/ 	.word	0xffffffff


	//   ....[73]....
        /*07f0*/ 	.word	0xffffffff


	//   ....[74]....
        /*07f4*/ 	.word	0xffffffff


	//   ....[75]....
        /*07f8*/ 	.word	0xffffffff


	//   ....[76]....
        /*07fc*/ 	.word	0xffffffff


	//   ....[77]....
        /*0800*/ 	.word	0xffffffff


	//   ....[78]....
        /*0804*/ 	.word	0xffffffff


	//   ....[79]....
        /*0808*/ 	.word	0xffffffff


	//   ....[80]....
        /*080c*/ 	.word	0xffffffff


	//   ....[81]....
        /*0810*/ 	.word	0xffffffff


	//   ....[82]....
        /*0814*/ 	.word	0xffffffff


	//   ....[83]....
        /*0818*/ 	.word	0xffffffff


	//   ....[84]....
        /*081c*/ 	.word	0xffffffff


	//   ....[85]....
        /*0820*/ 	.word	0xffffffff


	//   ....[86]....
        /*0824*/ 	.word	0xffffffff


	//   ....[87]....
        /*0828*/ 	.word	0xffffffff


	//   ....[88]....
        /*082c*/ 	.word	0xffffffff


	//   ....[89]....
        /*0830*/ 	.word	0xffffffff


	//   ....[90]....
        /*0834*/ 	.word	0xffffffff


	//   ....[91]....
        /*0838*/ 	.word	0xffffffff


	//   ....[92]....
        /*083c*/ 	.word	0xffffffff


	//   ....[93]....
        /*0840*/ 	.word	0xffffffff


	//   ....[94]....
        /*0844*/ 	.word	0xffffffff


	//   ....[95]....
        /*0848*/ 	.word	0xffffffff


	//   ....[96]....
        /*084c*/ 	.word	0xffffffff


	//   ....[97]....
        /*0850*/ 	.word	0xffffffff


	//   ....[98]....
        /*0854*/ 	.word	0xffffffff


	//   ....[99]....
        /*0858*/ 	.word	0xffffffff


	//   ....[100]....
        /*085c*/ 	.word	0xffffffff


	//   ....[101]....
        /*0860*/ 	.word	0xffffffff


	//   ....[102]....
        /*0864*/ 	.word	0xffffffff


	//   ....[103]....
        /*0868*/ 	.word	0xffffffff


	//   ....[104]....
        /*086c*/ 	.word	0xffffffff


	//   ....[105]....
        /*0870*/ 	.word	0xffffffff


	//   ....[106]....
        /*0874*/ 	.word	0xffffffff


	//   ....[107]....
        /*0878*/ 	.word	0xffffffff


	//   ....[108]....
        /*087c*/ 	.word	0xffffffff


	//   ....[109]....
        /*0880*/ 	.word	0xffffffff


	//   ....[110]....
        /*0884*/ 	.word	0xffffffff


	//   ....[111]....
        /*0888*/ 	.word	0xffffffff


	//   ....[112]....
        /*088c*/ 	.word	0xffffffff


	//   ....[113]....
        /*0890*/ 	.word	0xffffffff


	//   ....[114]....
        /*0894*/ 	.word	0xffffffff


	//   ....[115]....
        /*0898*/ 	.word	0xffffffff


	//   ....[116]....
        /*089c*/ 	.word	0xffffffff


	//   ....[117]....
        /*08a0*/ 	.word	0xffffffff


	//   ....[118]....
        /*08a4*/ 	.word	0xffffffff


	//   ....[119]....
        /*08a8*/ 	.word	0xffffffff


	//   ....[120]....
        /*08ac*/ 	.word	0xffffffff


	//   ....[121]....
        /*08b0*/ 	.word	0xffffffff


	//   ....[122]....
        /*08b4*/ 	.word	0xffffffff


	//   ....[123]....
        /*08b8*/ 	.word	0xffffffff


	//   ....[124]....
        /*08bc*/ 	.word	0xffffffff


	//   ....[125]....
        /*08c0*/ 	.word	0xffffffff


	//   ....[126]....
        /*08c4*/ 	.word	0xffffffff


	//   ....[127]....
        /*08c8*/ 	.word	0xffffffff


	//   ....[128]....
        /*08cc*/ 	.word	0xffffffff


	//   ....[129]....
        /*08d0*/ 	.word	0xffffffff


	//   ....[130]....
        /*08d4*/ 	.word	0xffffffff


	//   ....[131]....
        /*08d8*/ 	.word	0xffffffff


	//   ....[132]....
        /*08dc*/ 	.word	0xffffffff


	//   ....[133]....
        /*08e0*/ 	.word	0xffffffff


	//   ....[134]....
        /*08e4*/ 	.word	0xffffffff


	//   ....[135]....
        /*08e8*/ 	.word	0xffffffff


	//   ....[136]....
        /*08ec*/ 	.word	0xffffffff


	//   ....[137]....
        /*08f0*/ 	.word	0xffffffff


	//   ....[138]....
        /*08f4*/ 	.word	0xffffffff


	//   ....[139]....
        /*08f8*/ 	.word	0xffffffff


	//   ....[140]....
        /*08fc*/ 	.word	0xffffffff


	//   ....[141]....
        /*0900*/ 	.word	0xffffffff


	//   ....[142]....
        /*0904*/ 	.word	0xffffffff


	//   ....[143]....
        /*0908*/ 	.word	0xffffffff


	//   ....[144]....
        /*090c*/ 	.word	0xffffffff


	//----- nvinfo : EIATTR_COOP_GROUP_INSTR_OFFSETS
	.align		4
.L_314:
        /*0910*/ 	.byte	0x04, 0x28
        /*0912*/ 	.short	(.L_316 - .L_315)


	//   ....[0]....
.L_315:
        /*0914*/ 	.word	0x00000050


	//   ....[1]....
        /*0918*/ 	.word	0x00000200


	//   ....[2]....
        /*091c*/ 	.word	0x00000230


	//   ....[3]....
        /*0920*/ 	.word	0x00000260


	//   ....[4]....
        /*0924*/ 	.word	0x00000290


	//   ....[5]....
        /*0928*/ 	.word	0x000002c0


	//   ....[6]....
        /*092c*/ 	.word	0x000002f0


	//   ....[7]....
        /*0930*/ 	.word	0x00000450


	//   ....[8]....
        /*0934*/ 	.word	0x00000490


	//   ....[9]....
        /*0938*/ 	.word	0x000004c0


	//   ....[10]....
        /*093c*/ 	.word	0x000004f0


	//   ....[11]....
        /*0940*/ 	.word	0x00000520


	//   ....[12]....
        /*0944*/ 	.word	0x00000550


	//   ....[13]....
        /*0948*/ 	.word	0x000005e0


	//   ....[14]....
        /*094c*/ 	.word	0x00000630


	//   ....[15]....
        /*0950*/ 	.word	0x00000650


	//   ....[16]....
        /*0954*/ 	.word	0x000006b0


	//   ....[17]....
        /*0958*/ 	.word	0x00002aa0


	//   ....[18]....
        /*095c*/ 	.word	0x00002ae0


	//   ....[19]....
        /*0960*/ 	.word	0x00002c20


	//   ....[20]....
        /*0964*/ 	.word	0x00002c50


	//   ....[21]....
        /*0968*/ 	.word	0x00002c80


	//   ....[22]....
        /*096c*/ 	.word	0x00002da0


	//   ....[23]....
        /*0970*/ 	.word	0x00002dc0


	//   ....[24]....
        /*0974*/ 	.word	0x00002e00


	//   ....[25]....
        /*0978*/ 	.word	0x00004a70


	//   ....[26]....
        /*097c*/ 	.word	0x00004c20


	//   ....[27]....
        /*0980*/ 	.word	0x00005510


	//   ....[28]....
        /*0984*/ 	.word	0x00005530


	//   ....[29]....
        /*0988*/ 	.word	0x00005690


	//   ....[30]....
        /*098c*/ 	.word	0x000056e0


	//   ....[31]....
        /*0990*/ 	.word	0x00007f90


	//   ....[32]....
        /*0994*/ 	.word	0x000085b0


	//   ....[33]....
        /*0998*/ 	.word	0x00008850


	//   ....[34]....
        /*099c*/ 	.word	0x00008870


	//   ....[35]....
        /*09a0*/ 	.word	0x00009280


	//   ....[36]....
        /*09a4*/ 	.word	0x000092a0


	//   ....[37]....
        /*09a8*/ 	.word	0x0000bc10


	//   ....[38]....
        /*09ac*/ 	.word	0x0000bc30


	//   ....[39]....
        /*09b0*/ 	.word	0x0000c260


	//   ....[40]....
        /*09b4*/ 	.word	0x0000c280


	//   ....[41]....
        /*09b8*/ 	.word	0x0000e9e0


	//   ....[42]....
        /*09bc*/ 	.word	0x0000f000


	//   ....[43]....
        /*09c0*/ 	.word	0x0000f2c0


	//   ....[44]....
        /*09c4*/ 	.word	0x0000f2e0


	//   ....[45]....
        /*09c8*/ 	.word	0x0000fd10


	//   ....[46]....
        /*09cc*/ 	.word	0x0000fd30


	//   ....[47]....
        /*09d0*/ 	.word	0x00011060


	//   ....[48]....
        /*09d4*/ 	.word	0x000110b0


	//   ....[49]....
        /*09d8*/ 	.word	0x000110d0


	//   ....[50]....
        /*09dc*/ 	.word	0x000110f0


	//   ....[51]....
        /*09e0*/ 	.word	0x000129d0


	//   ....[52]....
        /*09e4*/ 	.word	0x000129e0


	//   ....[53]....
        /*09e8*/ 	.word	0x00012a00


	//   ....[54]....
        /*09ec*/ 	.word	0x00012a20


	//   ....[55]....
        /*09f0*/ 	.word	0x00012e30


	//   ....[56]....
        /*09f4*/ 	.word	0x00012e50


	//   ....[57]....
        /*09f8*/ 	.word	0x00012ff0


	//   ....[58]....
        /*09fc*/ 	.word	0x00013000


	//   ....[59]....
        /*0a00*/ 	.word	0x00013170


	//   ....[60]....
        /*0a04*/ 	.word	0x00013190


	//   ....[61]....
        /*0a08*/ 	.word	0x00013300


	//   ....[62]....
        /*0a0c*/ 	.word	0x00013310


	//   ....[63]....
        /*0a10*/ 	.word	0x00013690


	//   ....[64]....
        /*0a14*/ 	.word	0x000136b0


	//   ....[65]....
        /*0a18*/ 	.word	0x00014300


	//   ....[66]....
        /*0a1c*/ 	.word	0x00014310


	//   ....[67]....
        /*0a20*/ 	.word	0x00015370


	//   ....[68]....
        /*0a24*/ 	.word	0x00015390


	//   ....[69]....
        /*0a28*/ 	.word	0x00015540


	//   ....[70]....
        /*0a2c*/ 	.word	0x00015550


	//   ....[71]....
        /*0a30*/ 	.word	0x000156c0


	//   ....[72]....
        /*0a34*/ 	.word	0x000156e0


	//   ....[73]....
        /*0a38*/ 	.word	0x00015850


	//   ....[74]....
        /*0a3c*/ 	.word	0x00015860


	//   ....[75]....
        /*0a40*/ 	.word	0x00015a90


	//   ....[76]....
        /*0a44*/ 	.word	0x00015ab0


	//   ....[77]....
        /*0a48*/ 	.word	0x00015be0


	//   ....[78]....
        /*0a4c*/ 	.word	0x00015c20


	//   ....[79]....
        /*0a50*/ 	.word	0x00015c50


	//   ....[80]....
        /*0a54*/ 	.word	0x00015c80


	//   ....[81]....
        /*0a58*/ 	.word	0x00015cb0


	//   ....[82]....
        /*0a5c*/ 	.word	0x00015ce0


	//   ....[83]....
        /*0a60*/ 	.word	0x00015e40


	//   ....[84]....
        /*0a64*/ 	.word	0x00015e80


	//   ....[85]....
        /*0a68*/ 	.word	0x00015eb0


	//   ....[86]....
        /*0a6c*/ 	.word	0x00015ee0


	//   ....[87]....
        /*0a70*/ 	.word	0x00015f10


	//   ....[88]....
        /*0a74*/ 	.word	0x00015f40


	//   ....[89]....
        /*0a78*/ 	.word	0x00015fd0


	//   ....[90]....
        /*0a7c*/ 	.word	0x00016030


	//   ....[91]....
        /*0a80*/ 	.word	0x00016040


	//   ....[92]....
        /*0a84*/ 	.word	0x000160a0


	//   ....[93]....
        /*0a88*/ 	.word	0x00016b10


	//   ....[94]....
        /*0a8c*/ 	.word	0x00016b70


	//   ....[95]....
        /*0a90*/ 	.word	0x00016bc0


	//   ....[96]....
        /*0a94*/ 	.word	0x00016c10


	//   ....[97]....
        /*0a98*/ 	.word	0x00016c60


	//   ....[98]....
        /*0a9c*/ 	.word	0x00016cd0


	//   ....[99]....
        /*0aa0*/ 	.word	0x00016d10


	//   ....[100]....
        /*0aa4*/ 	.word	0x00016d80


	//   ....[101]....
        /*0aa8*/ 	.word	0x00016df0


	//   ....[102]....
        /*0aac*/ 	.word	0x00016e50


	//   ....[103]....
        /*0ab0*/ 	.word	0x00016eb0


	//   ....[104]....
        /*0ab4*/ 	.word	0x00016f10


	//   ....[105]....
        /*0ab8*/ 	.word	0x00016f60


	//   ....[106]....
        /*0abc*/ 	.word	0x00016fc0


	//   ....[107]....
        /*0ac0*/ 	.word	0x00017030


	//   ....[108]....
        /*0ac4*/ 	.word	0x000170a0


	//   ....[109]....
        /*0ac8*/ 	.word	0x00017100


	//   ....[110]....
        /*0acc*/ 	.word	0x00017160


	//   ....[111]....
        /*0ad0*/ 	.word	0x000171c0


	//   ....[112]....
        /*0ad4*/ 	.word	0x00017230


	//   ....[113]....
        /*0ad8*/ 	.word	0x00017290


	//   ....[114]....
        /*0adc*/ 	.word	0x000172f0


	//   ....[115]....
        /*0ae0*/ 	.word	0x00017350


	//   ....[116]....
        /*0ae4*/ 	.word	0x000173c0


	//   ....[117]....
        /*0ae8*/ 	.word	0x00017420


	//   ....[118]....
        /*0aec*/ 	.word	0x00017480


	//   ....[119]....
        /*0af0*/ 	.word	0x000174e0


	//   ....[120]....
        /*0af4*/ 	.word	0x00017550


	//   ....[121]....
        /*0af8*/ 	.word	0x000175b0


	//   ....[122]....
        /*0afc*/ 	.word	0x00017610


	//   ....[123]....
        /*0b00*/ 	.word	0x00017670


	//   ....[124]....
        /*0b04*/ 	.word	0x000176e0


	//   ....[125]....
        /*0b08*/ 	.word	0x00017740


	//   ....[126]....
        /*0b0c*/ 	.word	0x000177a0


	//   ....[127]....
        /*0b10*/ 	.word	0x00017800


	//   ....[128]....
        /*0b14*/ 	.word	0x00017870


	//   ....[129]....
        /*0b18*/ 	.word	0x000178c0


	//   ....[130]....
        /*0b1c*/ 	.word	0x00017900


	//   ....[131]....
        /*0b20*/ 	.word	0x00017950


	//   ....[132]....
        /*0b24*/ 	.word	0x000179a0


	//   ....[133]....
        /*0b28*/ 	.word	0x000179f0


	//   ....[134]....
        /*0b2c*/ 	.word	0x00017a60


	//   ....[135]....
        /*0b30*/ 	.word	0x00017aa0


	//   ....[136]....
        /*0b34*/ 	.word	0x00017af0


	//   ....[137]....
        /*0b38*/ 	.word	0x00017b40


	//   ....[138]....
        /*0b3c*/ 	.word	0x00017b90


	//   ....[139]....
        /*0b40*/ 	.word	0x00017be0


	//   ....[140]....
        /*0b44*/ 	.word	0x00017c50


	//   ....[141]....
        /*0b48*/ 	.word	0x00017c90


	//   ....[142]....
        /*0b4c*/ 	.word	0x00017d00


	//   ....[143]....
        /*0b50*/ 	.word	0x00017d60


	//   ....[144]....
        /*0b54*/ 	.word	0x00017dc0


	//----- nvinfo : EIATTR_EXIT_INSTR_OFFSETS
	.align		4
.L_316:
        /*0b58*/ 	.byte	0x04, 0x1c
        /*0b5a*/ 	.short	(.L_318 - .L_317)


	//   ....[0]....
.L_317:
        /*0b5c*/ 	.word	0x000010d0


	//   ....[1]....
        /*0b60*/ 	.word	0x00016ad0


	//----- nvinfo : EIATTR_MAX_THREADS
	.align		4
.L_318:
        /*0b64*/ 	.byte	0x04, 0x05
        /*0b66*/ 	.short	(.L_320 - .L_319)
.L_319:
        /*0b68*/ 	.word	0x00000100
        /*0b6c*/ 	.word	0x00000001
        /*0b70*/ 	.word	0x00000001


	//----- nvinfo : EIATTR_CRS_STACK_SIZE
	.align		4
.L_320:
        /*0b74*/ 	.byte	0x04, 0x1e
        /*0b76*/ 	.short	(.L_322 - .L_321)
.L_321:
        /*0b78*/ 	.word	0x00000000
.L_322:


//--------------------- .nv.info._ZN7cutlass13device_kernelIN5flash19enable_sm80_to_sm89INS1_16FlashAttnFwdSm80INS1_25CollectiveMainloopFwdSm80ILi8ELi1ELb0EN4cute5tupleIJNS5_1CILi128EEENS7_ILi32EEENS7_ILi256EEEEEELi256ENS_10bfloat16_tEfNS_4arch4Sm80ELb0ELb1ELb1ELb1ELb0ELb1ELb1ELb1EEENS1_21CollectiveEpilogueFwdINS6_IJS8_SA_S9_EEENS6_IJNS7_ILi1EEESI_SI_EEESC_SE_Li256ELb1ELb1ELb1ELb0EEENS1_36VarlenDynamicPersistentTileSchedulerILi128ELi32ELi256ELi256ELb1ELb1ELb0ELb1ELb0ELb1EEEEEEEEEvNT_6ParamsE --------------------------
	.section	.nv.info._ZN7cutlass13device_kernelIN5flash19enable_sm80_to_sm89INS1_16FlashAttnFwdSm80INS1_25CollectiveMainloopFwdSm80ILi8ELi1ELb0EN4cute5tupleIJNS5_1CILi128EEENS7_ILi32EEENS7_ILi256EEEEEELi256ENS_10bfloat16_tEfNS_4arch4Sm80ELb0ELb1ELb1ELb1ELb0ELb1ELb1ELb1EEENS1_21CollectiveEpilogueFwdINS6_IJS8_SA_S9_EEENS6_IJNS7_ILi1EEESI_SI_EEESC_SE_Li256ELb1ELb1ELb1ELb0EEENS1_36VarlenDynamicPersistentTileSchedulerILi128ELi32ELi256ELi256ELb1ELb1ELb0ELb1ELb0ELb1EEEEEEEEEvNT_6ParamsE,"",@"SHT_CUDA_INFO"
	.sectionflags	@""
	.align	4


	//----- nvinfo : EIATTR_CUDA_API_VERSION
	.align		4
        /*0000*/ 	.byte	0x04, 0x37
        /*0002*/ 	.short	(.L_324 - .L_323)
.L_323:
        /*0004*/ 	.word	0x00000082


	//----- nvinfo : EIATTR_SW2861232_WAR
	.align		4
.L_324:
        /*0008*/ 	.byte	0x01, 0x35
	.zero		2


	//----- nvinfo : EIATTR_PARAM_CBANK
	.align		4
        /*000c*/ 	.byte	0x04, 0x0a
        /*000e*/ 	.short	(.L_326 - .L_325)
	.align		4
.L_325:
        /*0010*/ 	.word	index@(.nv.constant0._ZN7cutlass13device_kernelIN5flash19enable_sm80_to_sm89INS1_16FlashAttnFwdSm80INS1_25CollectiveMainloopFwdSm80ILi8ELi1ELb0EN4cute5tupleIJNS5_1CILi128EEENS7_ILi32EEENS7_ILi256EEEEEELi256ENS_10bfloat16_tEfNS_4arch4Sm80ELb0ELb1ELb1ELb1ELb0ELb1ELb1ELb1EEENS1_21CollectiveEpilogueFwdINS6_IJS8_SA_S9_EEENS6_IJNS7_ILi1EEESI_SI_EEESC_SE_Li256ELb1ELb1ELb1ELb0EEENS1_36VarlenDynamicPersistentTileSchedulerILi128ELi32ELi256ELi256ELb1ELb1ELb0ELb1ELb0ELb1EEEEEEEEEvNT_6ParamsE)
        /*0014*/ 	.short	0x0160
        /*0016*/ 	.short	0x0438


	//----- nvinfo : EIATTR_CBANK_PARAM_SIZE
	.align		4
.L_326:
        /*0018*/ 	.byte	0x03, 0x19
        /*001a*/ 	.short	0x0438


	//----- nvinfo : EIATTR_KPARAM_INFO
	.align		4
        /*001c*/ 	.byte	0x04, 0x17
        /*001e*/ 	.short	(.L_328 - .L_327)
.L_327:
        /*0020*/ 	.word	0x00000000
        /*0024*/ 	.short	0x0000
        /*0026*/ 	.short	0x0000
        /*0028*/ 	.byte	0x00, 0xf0, 0xe1, 0x10


	//----- nvinfo : EIATTR_MAXREG_COUNT
	.align		4
.L_328:
        /*002c*/ 	.byte	0x03, 0x1b
        /*002e*/ 	.short	0x00ff


	//----- nvinfo : EIATTR_NUM_BARRIERS
	.align		4
        /*0030*/ 	.byte	0x02, 0x4c
        /*0032*/ 	.byte	0x06
	.zero		1


	//----- nvinfo : EIATTR_ANNOTATIONS
	.align		4
        /*0034*/ 	.byte	0x04, 0x55
        /*0036*/ 	.short	(.L_330 - .L_329)


	//   ....[0]....
.L_329:
        /*0038*/ 	.word	0x00000001
        /*003c*/ 	.byte	0x70, 0x00, 0x00, 0x00, 0x01, 0x00, 0x00, 0x00, 0xc0, 0x14, 0x00, 0x00, 0x01, 0x00, 0x00, 0x00
        /*004c*/ 	.byte	0xf0, 0xb3, 0x01, 0x00, 0x01, 0x00, 0x00, 0x00, 0xf0, 0xe9, 0x01, 0x00


	//----- nvinfo : EIATTR_MERCURY_ISA_VERSION
	.align		4
.L_330:
        /*0058*/ 	.byte	0x03, 0x5f
        /*005a*/ 	.short	0x0000


	//----- nvinfo : EIATTR_INT_WARP_WIDE_INSTR_OFFSETS
	.align		4
        /*005c*/ 	.byte	0x04, 0x31
        /*005e*/ 	.short	(.L_332 - .L_331)


	//   ....[0]....
.L_331:
        /*0060*/ 	.word	0x0001a980


	//   ....[1]....
        /*0064*/ 	.word	0x0001aa00


	//----- nvinfo : EIATTR_COOP_GROUP_MASK_REGIDS
	.align		4
.L_332:
        /*0068*/ 	.byte	0x04, 0x29
        /*006a*/ 	.short	(.L_334 - .L_333)


	//   ....[0]....
.L_333:
        /*006c*/ 	.word	0xffffffff


	//   ....[1]....
        /*0070*/ 	.word	0xffffffff


	//   ....[2]....
        /*0074*/ 	.word	0xffffffff


	//   ....[3]....
        /*0078*/ 	.word	0xffffffff


	//   ....[4]....
        /*007c*/ 	.word	0xffffffff


	//   ....[5]....
        /*0080*/ 	.word	0xffffffff


	//   ....[6]....
        /*0084*/ 	.word	0xffffffff


	//   ....[7]....
        /*0088*/ 	.word	0xffffffff


	//   ....[8]....
        /*008c*/ 	.word	0xffffffff


	//   ....[9]....
        /*0090*/ 	.word	0xffffffff


	//   ....[10]....
        /*0094*/ 	.word	0xffffffff


	//   ....[11]....
        /*0098*/ 	.word	0xffffffff


	//   ....[12]....
        /*009c*/ 	.word	0xffffffff


	//   ....[13]....
        /*00a0*/ 	.word	0xffffffff


	//   ....[14]....
        /*00a4*/ 	.word	0xffffffff


	//   ....[15]....
        /*00a8*/ 	.word	0xffffffff


	//   ....[16]....
        /*00ac*/ 	.word	0xffffffff


	//   ....[17]....
        /*00b0*/ 	.word	0xffffffff


	//   ....[18]....
        /*00b4*/ 	.word	0xffffffff


	//   ....[19]....
        /*00b8*/ 	.word	0xffffffff


	//   ....[20]....
        /*00bc*/ 	.word	0xffffffff


	//   ....[21]....
        /*00c0*/ 	.word	0xffffffff


	//   ....[22]....
        /*00c4*/ 	.word	0xffffffff


	//   ....[23]....
        /*00c8*/ 	.word	0xffffffff


	//   ....[24]....
        /*00cc*/ 	.word	0xffffffff


	//   ....[25]....
        /*00d0*/ 	.word	0xffffffff


	//   ....[26]....
        /*00d4*/ 	.word	0xffffffff


	//   ....[27]....
        /*00d8*/ 	.word	0xffffffff


	//   ....[28]....
        /*00dc*/ 	.word	0xffffffff


	//   ....[29]....
        /*00e0*/ 	.word	0xffffffff


	//   ....[30]....
        /*00e4*/ 	.word	0xffffffff


	//   ....[31]....
        /*00e8*/ 	.word	0xffffffff


	//   ....[32]....
        /*00ec*/ 	.word	0xffffffff


	//   ....[33]....
        /*00f0*/ 	.word	0xffffffff


	//   ....[34]....
        /*00f4*/ 	.word	0xffffffff


	//   ....[35]....
        /*00f8*/ 	.word	0xffffffff


	//   ....[36]....
        /*00fc*/ 	.word	0xffffffff


	//   ....[37]....
        /*0100*/ 	.word	0xffffffff


	//   ....[38]....
        /*0104*/ 	.word	0xffffffff


	//   ....[39]....
        /*0108*/ 	.word	0xffffffff


	//   ....[40]....
        /*010c*/ 	.word	0xffffffff


	//   ....[41]....
        /*0110*/ 	.word	0xffffffff


	//   ....[42]....
        /*0114*/ 	.word	0xffffffff


	//   ....[43]....
        /*0118*/ 	.word	0xffffffff


	//   ....[44]....
        /*011c*/ 	.word	0xffffffff


	//   ....[45]....
        /*0120*/ 	.word	0xffffffff


	//   ....[46]....
        /*0124*/ 	.word	0xffffffff


	//   ....[47]....
        /*0128*/ 	.word	0xffffffff


	//   ....[48]....
        /*012c*/ 	.word	0xffffffff


	//   ....[49]....
        /*0130*/ 	.word	0xffffffff


	//   ....[50]....
        /*0134*/ 	.word	0xffffffff


	//   ....[51]....
        /*0138*/ 	.word	0xffffffff


	//   ....[52]....
        /*013c*/ 	.word	0xffffffff


	//   ....[53]....
        /*0140*/ 	.word	0xffffffff


	//   ....[54]....
        /*0144*/ 	.word	0xffffffff


	//   ....[55]....
        /*0148*/ 	.word	0xffffffff


	//   ....[56]....
        /*014c*/ 	.word	0xffffffff


	//   ....[57]....
        /*0150*/ 	.word	0xffffffff


	//   ....[58]....
        /*0154*/ 	.word	0xffffffff


	//   ....[59]....
        /*0158*/ 	.word	0xffffffff


	//   ....[60]....
        /*015c*/ 	.word	0xffffffff


	//   ....[61]....
        /*0160*/ 	.word	0xffffffff


	//   ....[62]....
        /*0164*/ 	.word	0xffffffff


	//   ....[63]....
        /*0168*/ 	.word	0xffffffff


	//   ....[64]....
        /*016c*/ 	.word	0xffffffff


	//   ....[65]....
        /*0170*/ 	.word	0xffffffff


	//   ....[66]....
        /*0174*/ 	.word	0xffffffff


	//   ....[67]....
        /*0178*/ 	.word	0xffffffff


	//   ....[68]....
        /*017c*/ 	.word	0xffffffff


	//   ....[69]....
        /*0180*/ 	.word	0xffffffff


	//   ....[70]....
        /*0184*/ 	.word	0xffffffff


	//   ....[71]....
        /*0188*/ 	.word	0xffffffff


	//   ....[72]....
        /*018c*/ 	.word	0xffffffff


	//   ....[73]....
        /*0190*/ 	.word	0xffffffff


	//   ....[74]....
        /*0194*/ 	.word	0xffffffff


	//   ....[75]....
        /*0198*/ 	.word	0xffffffff


	//   ....[76]....
        /*019c*/ 	.word	0xffffffff


	//   ....[77]....
        /*01a0*/ 	.word	0xffffffff


	//   ....[78]....
        /*01a4*/ 	.word	0xffffffff


	//   ....[79]....
        /*01a8*/ 	.word	0xffffffff


	//   ....[80]....
        /*01ac*/ 	.word	0xffffffff


	//   ....[81]....
        /*01b0*/ 	.word	0xffffffff


	//   ....[82]....
        /*01b4*/ 	.word	0xffffffff


	//   ....[83]....
        /*01b8*/ 	.word	0xffffffff


	//   ....[84]....
        /*01bc*/ 	.word	0xffffffff


	//   ....[85]....
        /*01c0*/ 	.word	0xffffffff


	//   ....[86]....
        /*01c4*/ 	.word	0xffffffff


	//   ....[87]....
        /*01c8*/ 	.word	0xffffffff


	//   ....[88]....
        /*01cc*/ 	.word	0xffffffff


	//   ....[89]....
        /*01d0*/ 	.word	0xffffffff


	//   ....[90]....
        /*01d4*/ 	.word	0xffffffff


	//   ....[91]....
        /*01d8*/ 	.word	0xffffffff


	//   ....[92]....
        /*01dc*/ 	.word	0xffffffff


	//   ....[93]....
        /*01e0*/ 	.word	0xffffffff


	//   ....[94]....
        /*01e4*/ 	.word	0xffffffff


	//   ....[95]....
        /*01e8*/ 	.word	0xffffffff


	//   ....[96]....
        /*01ec*/ 	.word	0xffffffff


	//   ....[97]....
        /*01f0*/ 	.word	0xffffffff


	//   ....[98]....
        /*01f4*/ 	.word	0xffffffff


	//   ....[99]....
        /*01f8*/ 	.word	0xffffffff


	//   ....[100]....
        /*01fc*/ 	.word	0xffffffff


	//   ....[101]....
        /*0200*/ 	.word	0xffffffff


	//   ....[102]....
        /*0204*/ 	.word	0xffffffff


	//   ....[103]....
        /*0208*/ 	.word	0xffffffff


	//   ....[104]....
        /*020c*/ 	.word	0xffffffff


	//   ....[105]....
        /*0210*/ 	.word	0xffffffff


	//   ....[106]....
        /*0214*/ 	.word	0xffffffff


	//   ....[107]....
        /*0218*/ 	.word	0xffffffff


	//   ....[108]....
        /*021c*/ 	.word	0xffffffff


	//   ....[109]....
        /*0220*/ 	.word	0xffffffff


	//   ....[110]....
        /*0224*/ 	.word	0xffffffff


	//   ....[111]....
        /*0228*/ 	.word	0xffffffff


	//   ....[112]....
        /*022c*/ 	.word	0xffffffff


	//   ....[113]....
        /*0230*/ 	.word	0xffffffff


	//   ....[114]....
        /*0234*/ 	.word	0xffffffff


	//   ....[115]....
        /*0238*/ 	.word	0xffffffff


	//   ....[116]....
        /*023c*/ 	.word	0xffffffff


	//   ....[117]....
        /*0240*/ 	.word	0xffffffff


	//   ....[118]....
        /*0244*/ 	.word	0xffffffff


	//   ....[119]....
        /*0248*/ 	.word	0xffffffff


	//   ....[120]....
        /*024c*/ 	.word	0xffffffff


	//   ....[121]....
        /*0250*/ 	.word	0xffffffff


	//   ....[122]....
        /*0254*/ 	.word	0xffffffff


	//   ....[123]....
        /*0258*/ 	.word	0xffffffff


	//   ....[124]....
        /*025c*/ 	.word	0xffffffff


	//   ....[125]....
        /*0260*/ 	.word	0xffffffff


	//   ....[126]....
        /*0264*/ 	.word	0xffffffff


	//   ....[127]....
        /*0268*/ 	.word	0xffffffff


	//   ....[128]....
        /*026c*/ 	.word	0xffffffff


	//   ....[129]....
        /*0270*/ 	.word	0xffffffff


	//   ....[130]....
        /*0274*/ 	.word	0xffffffff


	//   ....[131]....
        /*0278*/ 	.word	0xffffffff


	//   ....[132]....
        /*027c*/ 	.word	0xffffffff


	//   ....[133]....
        /*0280*/ 	.word	0xffffffff


	//   ....[134]....
        /*0284*/ 	.word	0xffffffff


	//   ....[135]....
        /*0288*/ 	.word	0xffffffff


	//   ....[136]....
        /*028c*/ 	.word	0xffffffff


	//   ....[137]....
        /*0290*/ 	.word	0xffffffff


	//   ....[138]....
        /*0294*/ 	.word	0xffffffff


	//   ....[139]....
        /*0298*/ 	.word	0xffffffff


	//   ....[140]....
        /*029c*/ 	.word	0xffffffff


	//   ....[141]....
        /*02a0*/ 	.word	0xffffffff


	//   ....[142]....
        /*02a4*/ 	.word	0xffffffff


	//   ....[143]....
        /*02a8*/ 	.word	0xffffffff


	//   ....[144]....
        /*02ac*/ 	.word	0xffffffff


	//   ....[145]....
        /*02b0*/ 	.word	0xffffffff


	//   ....[146]....
        /*02b4*/ 	.word	0xffffffff


	//   ....[147]....
        /*02b8*/ 	.word	0xffffffff


	//   ....[148]....
        /*02bc*/ 	.word	0xffffffff


	//   ....[149]....
        /*02c0*/ 	.word	0xffffffff


	//   ....[150]....
        /*02c4*/ 	.word	0xffffffff


	//   ....[151]....
        /*02c8*/ 	.word	0xffffffff


	//   ....[152]....
        /*02cc*/ 	.word	0xffffffff


	//   ....[153]....
        /*02d0*/ 	.word	0xffffffff


	//   ....[154]....
        /*02d4*/ 	.word	0xffffffff


	//   ....[155]....
        /*02d8*/ 	.word	0xffffffff


	//   ....[156]....
        /*02dc*/ 	.word	0xffffffff


	//   ....[157]....
        /*02e0*/ 	.word	0xffffffff


	//   ....[158]....
        /*02e4*/ 	.word	0xffffffff


	//   ....[159]....
        /*02e8*/ 	.word	0xffffffff


	//   ....[160]....
        /*02ec*/ 	.word	0xffffffff


	//   ....[161]....
        /*02f0*/ 	.word	0xffffffff


	//   ....[162]....
        /*02f4*/ 	.word	0xffffffff


	//   ....[163]....
        /*02f8*/ 	.word	0xffffffff


	//   ....[164]....
        /*02fc*/ 	.word	0xffffffff


	//   ....[165]....
        /*0300*/ 	.word	0xffffffff


	//   ....[166]....
        /*0304*/ 	.word	0xffffffff


	//   ....[167]....
        /*0308*/ 	.word	0xffffffff


	//   ....[168]....
        /*030c*/ 	.word	0xffffffff


	//   ....[169]....
        /*0310*/ 	.word	0xffffffff


	//   ....[170]....
        /*0314*/ 	.word	0xffffffff


	//   ....[171]....
        /*0318*/ 	.word	0xffffffff


	//   ....[172]....
        /*031c*/ 	.word	0xffffffff


	//   ....[173]....
        /*0320*/ 	.word	0xffffffff


	//   ....[174]....
        /*0324*/ 	.word	0xffffffff


	//   ....[175]....
        /*0328*/ 	.word	0xffffffff


	//   ....[176]....
        /*032c*/ 	.word	0xffffffff


	//   ....[177]....
        /*0330*/ 	.word	0xffffffff


	//   ....[178]....
        /*0334*/ 	.word	0xffffffff


	//   ....[179]....
        /*0338*/ 	.word	0xffffffff


	//   ....[180]....
        /*033c*/ 	.word	0xffffffff


	//   ....[181]....
        /*0340*/ 	.word	0xffffffff


	//   ....[182]....
        /*0344*/ 	.word	0xffffffff


	//   ....[183]....
        /*0348*/ 	.word	0xffffffff


	//   ....[184]....
        /*034c*/ 	.word	0xffffffff


	//----- nvinfo : EIATTR_COOP_GROUP_INSTR_OFFSETS
	.align		4
.L_334:
        /*0350*/ 	.byte	0x04, 0x28
        /*0352*/ 	.short	(.L_336 - .L_335)


	//   ....[0]....
.L_335:
        /*0354*/ 	.word	0x00000050


	//   ....[1]....
        /*0358*/ 	.word	0x000001f0


	//   ....[2]....
        /*035c*/ 	.word	0x00000220


	//   ....[3]....
        /*0360*/ 	.word	0x00000250


	//   ....[4]....
        /*0364*/ 	.word	0x00000280


	//   ....[5]....
        /*0368*/ 	.word	0x000002b0


	//   ....[6]....
        /*036c*/ 	.word	0x000002e0


	//   ....[7]....
        /*0370*/ 	.word	0x00000450


	//   ....[8]....
        /*0374*/ 	.word	0x00000490


	//   ....[9]....
        /*0378*/ 	.word	0x000004c0


	//   ....[10]....
        /*037c*/ 	.word	0x000004f0


	//   ....[11]....
        /*0380*/ 	.word	0x00000520


	//   ....[12]....
        /*0384*/ 	.word	0x00000550


	//   ....[13]....
        /*0388*/ 	.word	0x000005e0


	//   ....[14]....
        /*038c*/ 	.word	0x00000620


	//   ....[15]....
        /*0390*/ 	.word	0x00000640


	//   ....[16]....
        /*0394*/ 	.word	0x000006a0


	//   ....[17]....
        /*0398*/ 	.word	0x00006d50


	//   ....[18]....
        /*039c*/ 	.word	0x00006d70


	//   ....[19]....
        /*03a0*/ 	.word	0x00006f60


	//   ....[20]....
        /*03a4*/ 	.word	0x00006f70


	//   ....[21]....
        /*03a8*/ 	.word	0x00007100


	//   ....[22]....
        /*03ac*/ 	.word	0x00007120


	//   ....[23]....
        /*03b0*/ 	.word	0x000072b0


	//   ....[24]....
        /*03b4*/ 	.word	0x000072c0


	//   ....[25]....
        /*03b8*/ 	.word	0x00007910


	//   ....[26]....
        /*03bc*/ 	.word	0x00007930


	//   ....[27]....
        /*03c0*/ 	.word	0x00007950


	//   ....[28]....
        /*03c4*/ 	.word	0x00007960


	//   ....[29]....
        /*03c8*/ 	.word	0x00007df0


	//   ....[30]....
        /*03cc*/ 	.word	0x00007e30


	//   ....[31]....
        /*03d0*/ 	.word	0x00007e70


	//   ....[32]....
        /*03d4*/ 	.word	0x00007eb0


	//   ....[33]....
        /*03d8*/ 	.word	0x00008370


	//   ....[34]....
        /*03dc*/ 	.word	0x000083b0


	//   ....[35]....
        /*03e0*/ 	.word	0x000083f0


	//   ....[36]....
        /*03e4*/ 	.word	0x00008420


	//   ....[37]....
        /*03e8*/ 	.word	0x00008880


	//   ....[38]....
        /*03ec*/ 	.word	0x000088c0


	//   ....[39]....
        /*03f0*/ 	.word	0x00008900


	//   ....[40]....
        /*03f4*/ 	.word	0x00008920


	//   ....[41]....
        /*03f8*/ 	.word	0x0000c2a0


	//   ....[42]....
        /*03fc*/ 	.word	0x0000c2c0


	//   ....[43]....
        /*0400*/ 	.word	0x0000c2e0


	//   ....[44]....
        /*0404*/ 	.word	0x0000c2f0


	//   ....[45]....
        /*0408*/ 	.word	0x0000c520


	//   ....[46]....
        /*040c*/ 	.word	0x0000c590


	//   ....[47]....
        /*0410*/ 	.word	0x0000c5e0


	//   ....[48]....
        /*0414*/ 	.word	0x0000c630


	//   ....[49]....
        /*0418*/ 	.word	0x0000c9c0


	//   ....[50]....
        /*041c*/ 	.word	0x0000ca10


	//   ....[51]....
        /*0420*/ 	.word	0x0000ca70


	//   ....[52]....
        /*0424*/ 	.word	0x0000cab0


	//   ....[53]....
        /*0428*/ 	.word	0x0000cd60


	//   ....[54]....
        /*042c*/ 	.word	0x0000cdd0


	//   ....[55]....
        /*0430*/ 	.word	0x0000ce20


	//   ....[56]....
        /*0434*/ 	.word	0x0000ce70


	//   ....[57]....
        /*0438*/ 	.word	0x00011a00


	//   ....[58]....
        /*043c*/ 	.word	0x00011c50


	//   ....[59]....
        /*0440*/ 	.word	0x00012130


	//   ....[60]....
        /*0444*/ 	.word	0x000122e0


	//   ....[61]....
        /*0448*/ 	.word	0x00012340


	//   ....[62]....
        /*044c*/ 	.word	0x000123e0


	//   ....[63]....
        /*0450*/ 	.word	0x00013a80


	//   ....[64]....
        /*0454*/ 	.word	0x00013c90


	//   ....[65]....
        /*0458*/ 	.word	0x00014100


	//   ....[66]....
        /*045c*/ 	.word	0x00014280


	//   ....[67]....
        /*0460*/ 	.word	0x00014290


	//   ....[68]....
        /*0464*/ 	.word	0x00014300


	//   ....[69]....
        /*0468*/ 	.word	0x000164e0


	//   ....[70]....
        /*046c*/ 	.word	0x00016500


	//   ....[71]....
        /*0470*/ 	.word	0x00016520


	//   ....[72]....
        /*0474*/ 	.word	0x00016540


	//   ....[73]....
        /*0478*/ 	.word	0x00018410


	//   ....[74]....
        /*047c*/ 	.word	0x00018620


	//   ....[75]....
        /*0480*/ 	.word	0x00018aa0


	//   ....[76]....
        /*0484*/ 	.word	0x00018bc0


	//   ....[77]....
        /*0488*/ 	.word	0x00018c20


	//   ....[78]....
        /*048c*/ 	.word	0x00018cc0


	//   ....[79]....
        /*0490*/ 	.word	0x00019f60


	//   ....[80]....
        /*0494*/ 	.word	0x00019f90


	//   ....[81]....
        /*0498*/ 	.word	0x00019fa0


	//   ....[82]....
        /*049c*/ 	.word	0x00019fd0


	//   ....[83]....
        /*04a0*/ 	.word	0x0001b750


	//   ....[84]....
        /*04a4*/ 	.word	0x0001b780


	//   ....[85]....
        /*04a8*/ 	.word	0x0001b790


	//   ....[86]....
        /*04ac*/ 	.word	0x0001b7a0


	//   ....[87]....
        /*04b0*/ 	.word	0x0001bb60


	//   ....[88]....
        /*04b4*/ 	.word	0x0001bb80


	//   ....[89]....
        /*04b8*/ 	.word	0x0001bd50


	//   ....[90]....
        /*04bc*/ 	.word	0x0001bd60


	//   ....[91]....
        /*04c0*/ 	.word	0x0001bed0


	//   ....[92]....
        /*04c4*/ 	.word	0x0001bef0


	//   ....[93]....
        /*04c8*/ 	.word	0x0001c060


	//   ....[94]....
        /*04cc*/ 	.word	0x0001c070


	//   ....[95]....
        /*04d0*/ 	.word	0x0001c3d0


	//   ....[96]....
        /*04d4*/ 	.word	0x0001c3f0


	//   ....[97]....
        /*04d8*/ 	.word	0x0001d020


	//   ....[98]....
        /*04dc*/ 	.word	0x0001d030


	//   ....[99]....
        /*04e0*/ 	.word	0x0001e380


	//   ....[100]....
        /*04e4*/ 	.word	0x0001e3a0


	//   ....[101]....
        /*04e8*/ 	.word	0x0001e580


	//   ....[102]....
        /*04ec*/ 	.word	0x0001e590


	//   ....[103]....
        /*04f0*/ 	.word	0x0001e700


	//   ....[104]....
        /*04f4*/ 	.word	0x0001e720


	//   ....[105]....
        /*04f8*/ 	.word	0x0001e890


	//   ....[106]....
        /*04fc*/ 	.word	0x0001e8a0


	//   ....[107]....
        /*0500*/ 	.word	0x0001eab0


	//   ....[108]....
        /*0504*/ 	.word	0x0001ead0


	//   ....[109]....
        /*0508*/ 	.word	0x0001ebf0


	//   ....[110]....
        /*050c*/ 	.word	0x0001ec30


	//   ....[111]....
        /*0510*/ 	.word	0x0001ec60


	//   ....[112]....
        /*0514*/ 	.word	0x0001ec90


	//   ....[113]....
        /*0518*/ 	.word	0x0001ecc0


	//   ....[114]....
        /*051c*/ 	.word	0x0001ecf0


	//   ....[115]....
        /*0520*/ 	.word	0x0001ee40


	//   ....[116]....
        /*0524*/ 	.word	0x0001ee80


	//   ....[117]....
        /*0528*/ 	.word	0x0001eeb0


	//   ....[118]....
        /*052c*/ 	.word	0x0001eee0


	//   ....[119]....
        /*0530*/ 	.word	0x0001ef10


	//   ....[120]....
        /*0534*/ 	.word	0x0001ef40


	//   ....[121]....
        /*0538*/ 	.word	0x0001efd0


	//   ....[122]....
        /*053c*/ 	.word	0x0001f010


	//   ....[123]....
        /*0540*/ 	.word	0x0001f020


	//   ....[124]....
        /*0544*/ 	.word	0x0001f080


	//   ....[125]....
        /*0548*/ 	.word	0x0001fa50


	//   ....[126]....
        /*054c*/ 	.word	0x0001fab0


	//   ....[127]....
        /*0550*/ 	.word	0x0001fb00


	//   ....[128]....
        /*0554*/ 	.word	0x0001fb50


	//   ....[129]....
        /*0558*/ 	.word	0x0001fba0


	//   ....[130]....
        /*055c*/ 	.word	0x0001fc10


	//   ....[131]....
        /*0560*/ 	.word	0x0001fc60


	//   ....[132]....
        /*0564*/ 	.word	0x0001fcd0


	//   ....[133]....
        /*0568*/ 	.word	0x0001fd40


	//   ....[134]....
        /*056c*/ 	.word	0x0001fda0


	//   ....[135]....
        /*0570*/ 	.word	0x0001fe10


	//   ....[136]....
        /*0574*/ 	.word	0x0001fe80


	//   ....[137]....
        /*0578*/ 	.word	0x0001fef0


	//   ....[138]....
        /*057c*/ 	.word	0x0001ff50


	//   ....[139]....
        /*0580*/ 	.word	0x0001ffc0


	//   ....[140]....
        /*0584*/ 	.word	0x00020030


	//   ....[141]....
        /*0588*/ 	.word	0x000200a0


	//   ....[142]....
        /*058c*/ 	.word	0x00020100


	//   ....[143]....
        /*0590*/ 	.word	0x00020160


	//   ....[144]....
        /*0594*/ 	.word	0x000201c0


	//   ....[145]....
        /*0598*/ 	.word	0x00020210


	//   ....[146]....
        /*059c*/ 	.word	0x00020260


	//   ....[147]....
        /*05a0*/ 	.word	0x000202d0


	//   ....[148]....
        /*05a4*/ 	.word	0x00020340


	//   ....[149]....
        /*05a8*/ 	.word	0x000203b0


	//   ....[150]....
        /*05ac*/ 	.word	0x00020410


	//   ....[151]....
        /*05b0*/ 	.word	0x00020480


	//   ....[152]....
        /*05b4*/ 	.word	0x000204f0


	//   ....[153]....
        /*05b8*/ 	.word	0x00020560


	//   ....[154]....
        /*05bc*/ 	.word	0x000205c0


	//   ....[155]....
        /*05c0*/ 	.word	0x00020630


	//   ....[156]....
        /*05c4*/ 	.word	0x000206a0


	//   ....[157]....
        /*05c8*/ 	.word	0x00020710


	//   ....[158]....
        /*05cc*/ 	.word	0x00020770


	//   ....[159]....
        /*05d0*/ 	.word	0x000207e0


	//   ....[160]....
        /*05d4*/ 	.word	0x00020850


	//   ....[161]....
        /*05d8*/ 	.word	0x000208c0


	//   ....[162]....
        /*05dc*/ 	.word	0x00020920


	//   ....[163]....
        /*05e0*/ 	.word	0x00020990


	//   ....[164]....
        /*05e4*/ 	.word	0x00020a00


	//   ....[165]....
        /*05e8*/ 	.word	0x00020a70


	//   ....[166]....
        /*05ec*/ 	.word	0x00020ad0


	//   ....[167]....
        /*05f0*/ 	.word	0x00020b40


	//   ....[168]....
        /*05f4*/ 	.word	0x00020bb0


	//   ....[169]....
        /*05f8*/ 	.word	0x00020c00


	//   ....[170]....
        /*05fc*/ 	.word	0x00020c40


	//   ....[171]....
        /*0600*/ 	.word	0x00020c90


	//   ....[172]....
        /*0604*/ 	.word	0x00020ce0


	//   ....[173]....
        /*0608*/ 	.word	0x00020d30


	//   ....[174]....
        /*060c*/ 	.word	0x00020da0


	//   ....[175]....
        /*0610*/ 	.word	0x00020df0


	//   ....[176]....
        /*0614*/ 	.word	0x00020e40


	//   ....[177]....
        /*0618*/ 	.word	0x00020e90


	//   ....[178]....
        /*061c*/ 	.word	0x00020ee0


	//   ....[179]....
        /*0620*/ 	.word	0x00020f30


	//   ....[180]....
        /*0624*/ 	.word	0x00020fa0


	//   ....[181]....
        /*0628*/ 	.word	0x00020ff0


	//   ....[182]....
        /*062c*/ 	.word	0x00021060


	//   ....[183]....
        /*0630*/ 	.word	0x000210c0


	//   ....[184]....
        /*0634*/ 	.word	0x00021130


	//----- nvinfo : EIATTR_EXIT_INSTR_OFFSETS
	.align		4
.L_336:
        /*0638*/ 	.byte	0x04, 0x1c
        /*063a*/ 	.short	(.L_338 - .L_337)


	//   ....[0]....
.L_337:
        /*063c*/ 	.word	0x00001000


	//   ....[1]....
        /*0640*/ 	.word	0x0001fa10


	//----- nvinfo : EIATTR_MAX_THREADS
	.align		4
.L_338:
        /*0644*/ 	.byte	0x04, 0x05
        /*0646*/ 	.short	(.L_340 - .L_339)
.L_339:
        /*0648*/ 	.word	0x00000100
        /*064c*/ 	.word	0x00000001
        /*0650*/ 	.word	0x00000001


	//----- nvinfo : EIATTR_CRS_STACK_SIZE
	.align		4
.L_340:
        /*0654*/ 	.byte	0x04, 0x1e
        /*0656*/ 	.short	(.L_342 - .L_341)
.L_341:
        /*0658*/ 	.word	0x00000000
.L_342:


//--------------------- .nv.info._ZN7cutlass13device_kernelIN5flash19enable_sm80_to_sm89INS1_16FlashAttnFwdSm80INS1_25CollectiveMainloopFwdSm80ILi8ELi1ELb1EN4cute5tupleIJNS5_1CILi128EEENS7_ILi64EEENS7_ILi256EEEEEELi256ENS_10bfloat16_tEfNS_4arch4Sm80ELb1ELb0ELb1ELb0ELb0ELb0ELb1ELb1EEENS1_21CollectiveEpilogueFwdINS6_IJS8_SA_S9_EEENS6_IJNS7_ILi1EEESI_SI_EEESC_SE_Li256ELb0ELb1ELb1ELb0EEENS1_30DynamicPersistentTileSchedulerILi256ELi256ELb1ELb1ELb0EEEEEEEEEvNT_6ParamsE --------------------------
	.section	.nv.info._ZN7cutlass13device_kernelIN5flash19enable_sm80_to_sm89INS1_16FlashAttnFwdSm80INS1_25CollectiveMainloopFwdSm80ILi8ELi1ELb1EN4cute5tupleIJNS5_1CILi128EEENS7_ILi64EEENS7_ILi256EEEEEELi256ENS_10bfloat16_tEfNS_4arch4Sm80ELb1ELb0ELb1ELb0ELb0ELb0ELb1ELb1EEENS1_21CollectiveEpilogueFwdINS6_IJS8_SA_S9_EEENS6_IJNS7_ILi1EEESI_SI_EEESC_SE_Li256ELb0ELb1ELb1ELb0EEENS1_30DynamicPersistentTileSchedulerILi256ELi256ELb1ELb1ELb0EEEEEEEEEvNT_6ParamsE,"",@"SHT_CUDA_INFO"
	.sectionflags	@""
	.align	4


	//----- nvinfo : EIATTR_CUDA_API_VERSION
	.align		4
        /*0000*/ 	.byte	0x04, 0x37
        /*0002*/ 	.short	(.L_344 - .L_343)
.L_343:
        /*0004*/ 	.word	0x00000082


	//----- nvinfo : EIATTR_SW2861232_WAR
	.align		4
.L_344:
        /*0008*/ 	.byte	0x01, 0x35
	.zero		2


	//----- nvinfo : EIATTR_PARAM_CBANK
	.align		4
        /*000c*/ 	.byte	0x04, 0x0a
        /*000e*/ 	.short	(.L_346 - .L_345)
	.align		4
.L_345:
        /*0010*/ 	.word	index@(.nv.constant0._ZN7cutlass13device_kernelIN5flash19enable_sm80_to_sm89INS1_16FlashAttnFwdSm80INS1_25CollectiveMainloopFwdSm80ILi8ELi1ELb1EN4cute5tupleIJNS5_1CILi128EEENS7_ILi64EEENS7_ILi256EEEEEELi256ENS_10bfloat16_tEfNS_4arch4Sm80ELb1ELb0ELb1ELb0ELb0ELb0ELb1ELb1EEENS1_21CollectiveEpilogueFwdINS6_IJS8_SA_S9_EEENS6_IJNS7_ILi1EEESI_SI_EEESC_SE_Li256ELb0ELb1ELb1ELb0EEENS1_30DynamicPersistentTileSchedulerILi256ELi256ELb1ELb1ELb0EEEEEEEEEvNT_6ParamsE)
        /*0014*/ 	.short	0x0160
        /*0016*/ 	.short	0x0428


	//----- nvinfo : EIATTR_CBANK_PARAM_SIZE
	.align		4
.L_346:
        /*0018*/ 	.byte	0x03, 0x19
        /*001a*/ 	.short	0x0428


	//----- nvinfo : EIATTR_KPARAM_INFO
	.align		4
        /*001c*/ 	.byte	0x04, 0x17
        /*001e*/ 	.short	(.L_348 - .L_347)
.L_347:
        /*0020*/ 	.word	0x00000000
        /*0024*/ 	.short	0x0000
        /*0026*/ 	.short	0x0000
        /*0028*/ 	.byte	0x00, 0xf0, 0xa1, 0x10


	//----- nvinfo : EIATTR_MAXREG_COUNT
	.align		4
.L_348:
        /*002c*/ 	.byte	0x03, 0x1b
        /*002e*/ 	.short	0x00ff


	//----- nvinfo : EIATTR_NUM_BARRIERS
	.align		4
        /*0030*/ 	.byte	0x02, 0x4c
        /*0032*/ 	.byte	0x06
	.zero		1


	//----- nvinfo : EIATTR_ANNOTATIONS
	.align		4
        /*0034*/ 	.byte	0x04, 0x55
        /*0036*/ 	.short	(.L_350 - .L_349)


	//   ....[0]....
.L_349:
        /* <DEDUP_REMOVED lines=129> */


	//----- nvinfo : EIATTR_MERCURY_ISA_VERSION
	.align		4
.L_350:
        /*0830*/ 	.byte	0x03, 0x5f
        /*0832*/ 	.short	0x0000


	//----- nvinfo : EIATTR_INT_WARP_WIDE_INSTR_OFFSETS
	.align		4
        /*0834*/ 	.byte	0x04, 0x31
        /*0836*/ 	.short	(.L_352 - .L_351)


	//   ....[0]....
.L_351:
        /*0838*/ 	.word	0x0000e840


	//   ....[1]....
        /*083c*/ 	.word	0x0000e8c0


	//----- nvinfo : EIATTR_COOP_GROUP_MASK_REGIDS
	.align		4
.L_352:
        /*0840*/ 	.byte	0x04, 0x29
        /*0842*/ 	.short	(.L_354 - .L_353)


	//   ....[0]....
.L_353:
        /*0844*/ 	.word	0xffffffff


	//   ....[1]....
        /*0848*/ 	.word	0xffffffff


	//   ....[2]....
        /*084c*/ 	.word	0xffffffff


	//   ....[3]....
        /*0850*/ 	.word	0xffffffff


	//   ....[4]....
        /*0854*/ 	.word	0xffffffff


	//   ....[5]....
        /*0858*/ 	.word	0xffffffff


	//   ....[6]....
        /*085c*/ 	.word	0xffffffff


	//   ....[7]....
        /*0860*/ 	.word	0xffffffff


	//   ....[8]....
        /*0864*/ 	.word	0xffffffff


	//   ....[9]....
        /*0868*/ 	.word	0xffffffff


	//   ....[10]....
        /*086c*/ 	.word	0xffffffff


	//   ....[11]....
        /*0870*/ 	.word	0xffffffff


	//   ....[12]....
        /*0874*/ 	.word	0xffffffff


	//   ....[13]....
        /*0878*/ 	.word	0xffffffff


	//   ....[14]....
        /*087c*/ 	.word	0xffffffff


	//   ....[15]....
        /*0880*/ 	.word	0xffffffff


	//   ....[16]....
        /*0884*/ 	.word	0xffffffff


	//   ....[17]....
        /*0888*/ 	.word	0xffffffff


	//   ....[18]....
        /*088c*/ 	.word	0xffffffff


	//   ....[19]....
        /*0890*/ 	.word	0xffffffff


	//   ....[20]....
        /*0894*/ 	.word	0xffffffff


	//   ....[21]....
        /*0898*/ 	.word	0xffffffff


	//   ....[22]....
        /*089c*/ 	.word	0xffffffff


	//   ....[23]....
        /*08a0*/ 	.word	0xffffffff


	//   ....[24]....
        /*08a4*/ 	.word	0xffffffff


	//   ....[25]....
        /*08a8*/ 	.word	0xffffffff


	//   ....[26]....
        /*08ac*/ 	.word	0xffffffff


	//   ....[27]....
        /*08b0*/ 	.word	0xffffffff


	//   ....[28]....
        /*08b4*/ 	.word	0xffffffff


	//   ....[29]....
        /*08b8*/ 	.word	0xffffffff


	//   ....[30]....
        /*08bc*/ 	.word	0xffffffff


	//   ....[31]....
        /*08c0*/ 	.word	0xffffffff


	//   ....[32]....
        /*08c4*/ 	.word	0xffffffff


	//   ....[33]....
        /*08c8*/ 	.word	0xffffffff


	//   ....[34]....
        /*08cc*/ 	.word	0xffffffff


	//   ....[35]....
        /*08d0*/ 	.word	0xffffffff


	//   ....[36]....
        /*08d4*/ 	.word	0xffffffff


	//   ....[37]....
        /*08d8*/ 	.word	0xffffffff


	//   ....[38]....
        /*08dc*/ 	.word	0xffffffff


	//   ....[39]....
        /*08e0*/ 	.word	0xffffffff


	//   ....[40]....
        /*08e4*/ 	.word	0xffffffff


	//   ....[41]....
        /*08e8*/ 	.word	0xffffffff


	//   ....[42]....
        /*08ec*/ 	.word	0xffffffff


	//   ....[43]....
        /*08f0*/ 	.word	0xffffffff


	//----- nvinfo : EIATTR_COOP_GROUP_INSTR_OFFSETS
	.align		4
.L_354:
        /*08f4*/ 	.byte	0x04, 0x28
        /*08f6*/ 	.short	(.L_356 - .L_355)


	//   ....[0]....
.L_355:
        /*08f8*/ 	.word	0x00000050


	//   ....[1]....
        /*08fc*/ 	.word	0x00001d80


	//   ....[2]....
        /*0900*/ 	.word	0x00001d90


	//   ....[3]....
        /*0904*/ 	.word	0x00001dc0


	//   ....[4]....
        /*0908*/ 	.word	0x00001de0


	//   ....[5]....
        /*090c*/ 	.word	0x00001df0


	//   ....[6]....
        /*0910*/ 	.word	0x00001e10


	//   ....[7]....
        /*0914*/ 	.word	0x00001f40


	//   ....[8]....
        /*0918*/ 	.word	0x00001f50


	//   ....[9]....
        /*091c*/ 	.word	0x00003c30


	//   ....[10]....
        /*0920*/ 	.word	0x00003c40


	//   ....[11]....
        /*0924*/ 	.word	0x00004200


	//   ....[12]....
        /*0928*/ 	.word	0x00004330


	//   ....[13]....
        /*092c*/ 	.word	0x00004340


	//   ....[14]....
        /*0930*/ 	.word	0x00004370


	//   ....[15]....
        /*0934*/ 	.word	0x00007420


	//   ....[16]....
        /*0938*/ 	.word	0x00007440


	//   ....[17]....
        /*093c*/ 	.word	0x00007b80


	//   ....[18]....
        /*0940*/ 	.word	0x00007c80


	//   ....[19]....
        /*0944*/ 	.word	0x00007d40


	//   ....[20]....
        /*0948*/ 	.word	0x00007e40


	//   ....[21]....
        /*094c*/ 	.word	0x0000b890


	//   ....[22]....
        /*0950*/ 	.word	0x0000b8b0


	//   ....[23]....
        /*0954*/ 	.word	0x0000b8d0


	//   ....[24]....
        /*0958*/ 	.word	0x0000b8f0


	//   ....[25]....
        /*095c*/ 	.word	0x0000ddf0


	//   ....[26]....
        /*0960*/ 	.word	0x0000de40


	//   ....[27]....
        /*0964*/ 	.word	0x0000de60


	//   ....[28]....
        /*0968*/ 	.word	0x0000de80


	//   ....[29]....
        /*096c*/ 	.word	0x0000ea10


	//   ....[30]....
        /*0970*/ 	.word	0x0000ef40


	//   ....[31]....
        /*0974*/ 	.word	0x0000ef50


	//   ....[32]....
        /*0978*/ 	.word	0x0000ef80


	//   ....[33]....
        /*097c*/ 	.word	0x0000efa0


	//   ....[34]....
        /*0980*/ 	.word	0x0000f090


	//   ....[35]....
        /*0984*/ 	.word	0x0000f0f0


	//   ....[36]....
        /*0988*/ 	.word	0x0000fbd0


	//   ....[37]....
        /*098c*/ 	.word	0x0000fbe0


	//   ....[38]....
        /*0990*/ 	.word	0x00010770


	//   ....[39]....
        /*0994*/ 	.word	0x00010850


	//   ....[40]....
        /*0998*/ 	.word	0x000108b0


	//   ....[41]....
        /*099c*/ 	.word	0x00010900


	//   ....[42]....
        /*09a0*/ 	.word	0x00010960


	//   ....[43]....
        /*09a4*/ 	.word	0x000109b0


	//----- nvinfo : EIATTR_EXIT_INSTR_OFFSETS
	.align		4
.L_356:
        /*09a8*/ 	.byte	0x04, 0x1c
        /*09aa*/ 	.short	(.L_358 - .L_357)


	//   ....[0]....
.L_357:
        /*09ac*/ 	.word	0x000000a0


	//   ....[1]....
        /*09b0*/ 	.word	0x00010810


	//----- nvinfo : EIATTR_MAX_THREADS
	.align		4
.L_358:
        /*09b4*/ 	.byte	0x04, 0x05
        /*09b6*/ 	.short	(.L_360 - .L_359)
.L_359:
        /*09b8*/ 	.word	0x00000100
        /*09bc*/ 	.word	0x00000001
        /*09c0*/ 	.word	0x00000001


	//----- nvinfo : EIATTR_CRS_STACK_SIZE
	.align		4
.L_360:
        /*09c4*/ 	.byte	0x04, 0x1e
        /*09c6*/ 	.short	(.L_362 - .L_361)
.L_361:
        /*09c8*/ 	.word	0x00000000
.L_362:


//--------------------- .nv.info._ZN7cutlass13device_kernelIN5flash19enable_sm80_to_sm89INS1_16FlashAttnFwdSm80INS1_25CollectiveMainloopFwdSm80ILi8ELi1ELb1EN4cute5tupleIJNS5_1CILi128EEENS7_ILi48EEENS7_ILi256EEEEEELi256ENS_10bfloat16_tEfNS_4arch4Sm80ELb1ELb0ELb1ELb1ELb0ELb0ELb1ELb1EEENS1_21CollectiveEpilogueFwdINS6_IJS8_SA_S9_EEENS6_IJNS7_ILi1EEESI_SI_EEESC_SE_Li256ELb1ELb1ELb1ELb0EEENS1_36VarlenDynamicPersistentTileSchedulerILi128ELi48ELi256ELi256ELb1ELb1ELb0ELb1ELb1ELb1EEEEEEEEEvNT_6ParamsE --------------------------
	.section	.nv.info._ZN7cutlass13device_kernelIN5flash19enable_sm80_to_sm89INS1_16FlashAttnFwdSm80INS1_25CollectiveMainloopFwdSm80ILi8ELi1ELb1EN4cute5tupleIJNS5_1CILi128EEENS7_ILi48EEENS7_ILi256EEEEEELi256ENS_10bfloat16_tEfNS_4arch4Sm80ELb1ELb0ELb1ELb1ELb0ELb0ELb1ELb1EEENS1_21CollectiveEpilogueFwdINS6_IJS8_SA_S9_EEENS6_IJNS7_ILi1EEESI_SI_EEESC_SE_Li256ELb1ELb1ELb1ELb0EEENS1_36VarlenDynamicPersistentTileSchedulerILi128ELi48ELi256ELi256ELb1ELb1ELb0ELb1ELb1ELb1EEEEEEEEEvNT_6ParamsE,"",@"SHT_CUDA_INFO"
	.sectionflags	@""
	.align	4


	//----- nvinfo : EIATTR_CUDA_API_VERSION
	.align		4
        /*0000*/ 	.byte	0x04, 0x37
        /*0002*/ 	.short	(.L_364 - .L_363)
.L_363:
        /*0004*/ 	.word	0x00000082


	//----- nvinfo : EIATTR_SW2861232_WAR
	.align		4
.L_364:
        /*0008*/ 	.byte	0x01, 0x35
	.zero		2


	//----- nvinfo : EIATTR_PARAM_CBANK
	.align		4
        /*000c*/ 	.byte	0x04, 0x0a
        /*000e*/ 	.short	(.L_366 - .L_365)
	.align		4
.L_365:
        /*0010*/ 	.word	index@(.nv.constant0._ZN7cutlass13device_kernelIN5flash19enable_sm80_to_sm89INS1_16FlashAttnFwdSm80INS1_25CollectiveMainloopFwdSm80ILi8ELi1ELb1EN4cute5tupleIJNS5_1CILi128EEENS7_ILi48EEENS7_ILi256EEEEEELi256ENS_10bfloat16_tEfNS_4arch4Sm80ELb1ELb0ELb1ELb1ELb0ELb0ELb1ELb1EEENS1_21CollectiveEpilogueFwdINS6_IJS8_SA_S9_EEENS6_IJNS7_ILi1EEESI_SI_EEESC_SE_Li256ELb1ELb1ELb1ELb0EEENS1_36VarlenDynamicPersistentTileSchedulerILi128ELi48ELi256ELi256ELb1ELb1ELb0ELb1ELb1ELb1EEEEEEEEEvNT_6ParamsE)
        /*0014*/ 	.short	0x0160
        /*0016*/ 	.short	0x0438


	//----- nvinfo : EIATTR_CBANK_PARAM_SIZE
	.align		4
.L_366:
        /*0018*/ 	.byte	0x03, 0x19
        /*001a*/ 	.short	0x0438


	//----- nvinfo : EIATTR_KPARAM_INFO
	.align		4
        /*001c*/ 	.byte	0x04, 0x17
        /*001e*/ 	.short	(.L_368 - .L_367)
.L_367:
        /*0020*/ 	.word	0x00000000
        /*0024*/ 	.short	0x0000
        /*0026*/ 	.short	0x0000
        /*0028*/ 	.byte	0x00, 0xf0, 0xe1, 0x10


	//----- nvinfo : EIATTR_MAXREG_COUNT
	.align		4
.L_368:
        /*002c*/ 	.byte	0x03, 0x1b
        /*002e*/ 	.short	0x00ff


	//----- nvinfo : EIATTR_NUM_BARRIERS
	.align		4
        /*0030*/ 	.byte	0x02, 0x4c
        /*0032*/ 	.byte	0x06
	.zero		1


	//----- nvinfo : EIATTR_ANNOTATIONS
	.align		4
        /*0034*/ 	.byte	0x04, 0x55
        /*0036*/ 	.short	(.L_370 - .L_369)


	//   ....[0]....
.L_369:
        /* <DEDUP_REMOVED lines=122> */


	//----- nvinfo : EIATTR_MERCURY_ISA_VERSION
	.align		4
.L_370:
        /*07c0*/ 	.byte	0x03, 0x5f
        /*07c2*/ 	.short	0x0000


	//----- nvinfo : EIATTR_INT_WARP_WIDE_INSTR_OFFSETS
	.align		4
        /*07c4*/ 	.byte	0x04, 0x31
        /*07c6*/ 	.short	(.L_372 - .L_371)


	//   ....[0]....
.L_371:
        /*07c8*/ 	.word	0x0000cf00


	//   ....[1]....
        /*07cc*/ 	.word	0x0000cf80


	//----- nvinfo : EIATTR_COOP_GROUP_MASK_REGIDS
	.align		4
.L_372:
        /*07d0*/ 	.byte	0x04, 0x29
        /*07d2*/ 	.short	(.L_374 - .L_373)


	//   ....[0]....
.L_373:
        /*07d4*/ 	.word	0xffffffff


	//   ....[1]....
        /*07d8*/ 	.word	0xffffffff


	//   ....[2]....
        /*07dc*/ 	.word	0xffffffff


	//   ....[3]....
        /*07e0*/ 	.word	0xffffffff


	//   ....[4]....
        /*07e4*/ 	.word	0xffffffff


	//   ....[5]....
        /*07e8*/ 	.word	0xffffffff


	//   ....[6]....
        /*07ec*/ 	.word	0xffffffff


	//   ....[7]....
        /*07f0*/ 	.word	0xffffffff


	//   ....[8]....
        /*07f4*/ 	.word	0xffffffff


	//   ....[9]....
        /*07f8*/ 	.word	0xffffffff


	//   ....[10]....
        /*07fc*/ 	.word	0xffffffff


	//   ....[11]....
        /*0800*/ 	.word	0xffffffff


	//   ....[12]....
        /*0804*/ 	.word	0xffffffff


	//   ....[13]....
        /*0808*/ 	.word	0xffffffff


	//   ....[14]....
        /*080c*/ 	.word	0xffffffff


	//   ....[15]....
        /*0810*/ 	.word	0xffffffff


	//   ....[16]....
        /*0814*/ 	.word	0xffffffff


	//   ....[17]....
        /*0818*/ 	.word	0xffffffff


	//   ....[18]....
        /*081c*/ 	.word	0xffffffff


	//   ....[19]....
        /*0820*/ 	.word	0xffffffff


	//   ....[20]....
        /*0824*/ 	.word	0xffffffff


	//   ....[21]....
        /*0828*/ 	.word	0xffffffff


	//   ....[22]....
        /*082c*/ 	.word	0xffffffff


	//   ....[23]....
        /*0830*/ 	.word	0xffffffff


	//   ....[24]....
        /*0834*/ 	.word	0xffffffff


	//   ....[25]....
        /*0838*/ 	.word	0xffffffff


	//   ....[26]....
        /*083c*/ 	.word	0xffffffff


	//   ....[27]....
        /*0840*/ 	.word	0xffffffff


	//   ....[28]....
        /*0844*/ 	.word	0xffffffff


	//   ....[29]....
        /*0848*/ 	.word	0xffffffff


	//   ....[30]....
        /*084c*/ 	.word	0xffffffff


	//   ....[31]....
        /*0850*/ 	.word	0xffffffff


	//   ....[32]....
        /*0854*/ 	.word	0xffffffff


	//   ....[33]....
        /*0858*/ 	.word	0xffffffff


	//   ....[34]....
        /*085c*/ 	.word	0xffffffff


	//   ....[35]....
        /*0860*/ 	.word	0xffffffff


	//   ....[36]....
        /*0864*/ 	.word	0xffffffff


	//   ....[37]....
        /*0868*/ 	.word	0xffffffff


	//   ....[38]....
        /*086c*/ 	.word	0xffffffff


	//   ....[39]....
        /*0870*/ 	.word	0xffffffff


	//   ....[40]....
        /*0874*/ 	.word	0xffffffff


	//   ....[41]....
        /*0878*/ 	.word	0xffffffff


	//   ....[42]....
        /*087c*/ 	.word	0xffffffff


	//   ....[43]....
        /*0880*/ 	.word	0xffffffff


	//   ....[44]....
        /*0884*/ 	.word	0xffffffff


	//   ....[45]....
        /*0888*/ 	.word	0xffffffff


	//   ....[46]....
        /*088c*/ 	.word	0xffffffff


	//   ....[47]....
        /*0890*/ 	.word	0xffffffff


	//   ....[48]....
        /*0894*/ 	.word	0xffffffff


	//   ....[49]....
        /*0898*/ 	.word	0xffffffff


	//   ....[50]....
        /*089c*/ 	.word	0xffffffff


	//   ....[51]....
        /*08a0*/ 	.word	0xffffffff


	//   ....[52]....
        /*08a4*/ 	.word	0xffffffff


	//   ....[53]....
        /*08a8*/ 	.word	0xffffffff


	//   ....[54]....
        /*08ac*/ 	.word	0xffffffff


	//   ....[55]....
        /*08b0*/ 	.word	0xffffffff


	//   ....[56]....
        /*08b4*/ 	.word	0xffffffff


	//   ....[57]....
        /*08b8*/ 	.word	0xffffffff


	//   ....[58]....
        /*08bc*/ 	.word	0xffffffff


	//   ....[59]....
        /*08c0*/ 	.word	0xffffffff


	//   ....[60]....
        /*08c4*/ 	.word	0xffffffff


	//   ....[61]....
        /*08c8*/ 	.word	0xffffffff


	//   ....[62]....
        /*08cc*/ 	.word	0xffffffff


	//   ....[63]....
        /*08d0*/ 	.word	0xffffffff


	//   ....[64]....
        /*08d4*/ 	.word	0xffffffff


	//   ....[65]....
        /*08d8*/ 	.word	0xffffffff


	//   ....[66]....
        /*08dc*/ 	.word	0xffffffff


	//   ....[67]....
        /*08e0*/ 	.word	0xffffffff


	//   ....[68]....
        /*08e4*/ 	.word	0xffffffff


	//   ....[69]....
        /*08e8*/ 	.word	0xffffffff


	//   ....[70]....
        /*08ec*/ 	.word	0xffffffff


	//   ....[71]....
        /*08f0*/ 	.word	0xffffffff


	//   ....[72]....
        /*08f4*/ 	.word	0xffffffff


	//   ....[73]....
        /*08f8*/ 	.word	0xffffffff


	//   ....[74]....
        /*08fc*/ 	.word	0xffffffff


	//   ....[75]....
        /*0900*/ 	.word	0xffffffff


	//   ....[76]....
        /*0904*/ 	.word	0xffffffff


	//   ....[77]....
        /*0908*/ 	.word	0xffffffff


	//   ....[78]....
        /*090c*/ 	.word	0xffffffff


	//   ....[79]....
        /*0910*/ 	.word	0xffffffff


	//   ....[80]....
        /*0914*/ 	.word	0xffffffff


	//   ....[81]....
        /*0918*/ 	.word	0xffffffff


	//   ....[82]....
        /*091c*/ 	.word	0xffffffff


	//   ....[83]....
        /*0920*/ 	.word	0xffffffff


	//   ....[84]....
        /*0924*/ 	.word	0xffffffff


	//   ....[85]....
        /*0928*/ 	.word	0xffffffff


	//   ....[86]....
        /*092c*/ 	.word	0xffffffff


	//   ....[87]....
        /*0930*/ 	.word	0xffffffff


	//   ....[88]....
        /*0934*/ 	.word	0xffffffff


	//   ....[89]....
        /*0938*/ 	.word	0xffffffff


	//   ....[90]....
        /*093c*/ 	.word	0xffffffff


	//   ....[91]....
        /*0940*/ 	.word	0xffffffff


	//   ....[92]....
        /*0944*/ 	.word	0xffffffff


	//   ....[93]....
        /*0948*/ 	.word	0xffffffff


	//   ....[94]....
        /*094c*/ 	.word	0xffffffff


	//   ....[95]....
        /*0950*/ 	.word	0xffffffff


	//   ....[96]....
        /*0954*/ 	.word	0xffffffff


	//   ....[97]....
        /*0958*/ 	.word	0xffffffff


	//   ....[98]....
        /*095c*/ 	.word	0xffffffff


	//   ....[99]....
        /*0960*/ 	.word	0xffffffff


	//   ....[100]....
        /*0964*/ 	.word	0xffffffff


	//   ....[101]....
        /*0968*/ 	.word	0xffffffff


	//   ....[102]....
        /*096c*/ 	.word	0xffffffff


	//   ....[103]....
        /*0970*/ 	.word	0xffffffff


	//   ....[104]....
        /*0974*/ 	.word	0xffffffff


	//   ....[105]....
        /*0978*/ 	.word	0xffffffff


	//   ....[106]....
        /*097c*/ 	.word	0xffffffff


	//   ....[107]....
        /*0980*/ 	.word	0xffffffff


	//   ....[108]....
        /*0984*/ 	.word	0xffffffff


	//   ....[109]....
        /*0988*/ 	.word	0xffffffff


	//   ....[110]....
        /*098c*/ 	.word	0xffffffff


	//   ....[111]....
        /*0990*/ 	.word	0xffffffff


	//   ....[112]....
        /*0994*/ 	.word	0xffffffff


	//   ....[113]....
        /*0998*/ 	.word	0xffffffff


	//   ....[114]....
        /*099c*/ 	.word	0xffffffff


	//   ....[115]....
        /*09a0*/ 	.word	0xffffffff


	//   ....[116]....
        /*09a4*/ 	.word	0xffffffff


	//   ....[117]....
        /*09a8*/ 	.word	0xffffffff


	//   ....[118]....
        /*09ac*/ 	.word	0xffffffff


	//   ....[119]....
        /*09b0*/ 	.word	0xffffffff


	//   ....[120]....
        /*09b4*/ 	.word	0xffffffff


	//   ....[121]....
        /*09b8*/ 	.word	0xffffffff


	//   ....[122]....
        /*09bc*/ 	.word	0xffffffff


	//   ....[123]....
        /*09c0*/ 	.word	0xffffffff


	//   ....[124]....
        /*09c4*/ 	.word	0xffffffff


	//   ....[125]....
        /*09c8*/ 	.word	0xffffffff


	//   ....[126]....
        /*09cc*/ 	.word	0xffffffff


	//   ....[127]....
        /*09d0*/ 	.word	0xffffffff


	//   ....[128]....
        /*09d4*/ 	.word	0xffffffff


	//   ....[129]....
        /*09d8*/ 	.word	0xffffffff


	//   ....[130]....
        /*09dc*/ 	.word	0xffffffff


	//   ....[131]....
        /*09e0*/ 	.word	0xffffffff


	//   ....[132]....
        /*09e4*/ 	.word	0xffffffff


	//   ....[133]....
        /*09e8*/ 	.word	0xffffffff


	//   ....[134]....
        /*09ec*/ 	.word	0xffffffff


	//   ....[135]....
        /*09f0*/ 	.word	0xffffffff


	//   ....[136]....
        /*09f4*/ 	.word	0xffffffff


	//   ....[137]....
        /*09f8*/ 	.word	0xffffffff


	//   ....[138]....
        /*09fc*/ 	.word	0xffffffff


	//----- nvinfo : EIATTR_COOP_GROUP_INSTR_OFFSETS
	.align		4
.L_374:
        /*0a00*/ 	.byte	0x04, 0x28
        /*0a02*/ 	.short	(.L_376 - .L_375)


	//   ....[0]....
.L_375:
        /*0a04*/ 	.word	0x00000050


	//   ....[1]....
        /*0a08*/ 	.word	0x00000200


	//   ....[2]....
        /*0a0c*/ 	.word	0x00000230


	//   ....[3]....
        /*0a10*/ 	.word	0x00000260


	//   ....[4]....
        /*0a14*/ 	.word	0x00000290


	//   ....[5]....
        /*0a18*/ 	.word	0x000002c0


	//   ....[6]....
        /*0a1c*/ 	.word	0x000002f0


	//   ....[7]....
        /*0a20*/ 	.word	0x00000450


	//   ....[8]....
        /*0a24*/ 	.word	0x00000490


	//   ....[9]....
        /*0a28*/ 	.word	0x000004c0


	//   ....[10]....
        /*0a2c*/ 	.word	0x000004f0


	//   ....[11]....
        /*0a30*/ 	.word	0x00000520


	//   ....[12]....
        /*0a34*/ 	.word	0x00000550


	//   ....[13]....
        /*0a38*/ 	.word	0x000005e0


	//   ....[14]....
        /*0a3c*/ 	.word	0x00000630


	//   ....[15]....
        /*0a40*/ 	.word	0x00000650


	//   ....[16]....
        /*0a44*/ 	.word	0x000006b0


	//   ....[17]....
        /*0a48*/ 	.word	0x00002900


	//   ....[18]....
        /*0a4c*/ 	.word	0x00002920


	//   ....[19]....
        /*0a50*/ 	.word	0x00002aa0


	//   ....[20]....
        /*0a54*/ 	.word	0x00002ae0


	//   ....[21]....
        /*0a58*/ 	.word	0x00002bc0


	//   ....[22]....
        /*0a5c*/ 	.word	0x00002be0


	//   ....[23]....
        /*0a60*/ 	.word	0x00002c60


	//   ....[24]....
        /*0a64*/ 	.word	0x00002cd0


	//   ....[25]....
        /*0a68*/ 	.word	0x000048d0


	//   ....[26]....
        /*0a6c*/ 	.word	0x00004910


	//   ....[27]....
        /*0a70*/ 	.word	0x00004d10


	//   ....[28]....
        /*0a74*/ 	.word	0x00004e40


	//   ....[29]....
        /*0a78*/ 	.word	0x00004e50


	//   ....[30]....
        /*0a7c*/ 	.word	0x00004e80


	//   ....[31]....
        /*0a80*/ 	.word	0x00007860


	//   ....[32]....
        /*0a84*/ 	.word	0x00007870


	//   ....[33]....
        /*0a88*/ 	.word	0x00007cc0


	//   ....[34]....
        /*0a8c*/ 	.word	0x00007ce0


	//   ....[35]....
        /*0a90*/ 	.word	0x00008310


	//   ....[36]....
        /*0a94*/ 	.word	0x00008330


	//   ....[37]....
        /*0a98*/ 	.word	0x0000aac0


	//   ....[38]....
        /*0a9c*/ 	.word	0x0000aae0


	//   ....[39]....
        /*0aa0*/ 	.word	0x0000b100


	//   ....[40]....
        /*0aa4*/ 	.word	0x0000b120


	//   ....[41]....
        /*0aa8*/ 	.word	0x0000c4b0


	//   ....[42]....
        /*0aac*/ 	.word	0x0000c500


	//   ....[43]....
        /*0ab0*/ 	.word	0x0000c520


	//   ....[44]....
        /*0ab4*/ 	.word	0x0000c540


	//   ....[45]....
        /*0ab8*/ 	.word	0x0000dde0


	//   ....[46]....
        /*0abc*/ 	.word	0x0000ddf0


	//   ....[47]....
        /*0ac0*/ 	.word	0x0000de10


	//   ....[48]....
        /*0ac4*/ 	.word	0x0000de30


	//   ....[49]....
        /*0ac8*/ 	.word	0x0000e280


	//   ....[50]....
        /*0acc*/ 	.word	0x0000e2a0


	//   ....[51]....
        /*0ad0*/ 	.word	0x0000e470


	//   ....[52]....
        /*0ad4*/ 	.word	0x0000e480


	//   ....[53]....
        /*0ad8*/ 	.word	0x0000e640


	//   ....[54]....
        /*0adc*/ 	.word	0x0000e660


	//   ....[55]....
        /*0ae0*/ 	.word	0x0000e820


	//   ....[56]....
        /*0ae4*/ 	.word	0x0000e830


	//   ....[57]....
        /*0ae8*/ 	.word	0x0000ebf0


	//   ....[58]....
        /*0aec*/ 	.word	0x0000ec10


	//   ....[59]....
        /*0af0*/ 	.word	0x0000f860


	//   ....[60]....
        /*0af4*/ 	.word	0x0000f870


	//   ....[61]....
        /*0af8*/ 	.word	0x000108e0


	//   ....[62]....
        /*0afc*/ 	.word	0x00010900


	//   ....[63]....
        /*0b00*/ 	.word	0x00010ae0


	//   ....[64]....
        /*0b04*/ 	.word	0x00010af0


	//   ....[65]....
        /*0b08*/ 	.word	0x00010cb0


	//   ....[66]....
        /*0b0c*/ 	.word	0x00010cd0


	//   ....[67]....
        /*0b10*/ 	.word	0x00010e90


	//   ....[68]....
        /*0b14*/ 	.word	0x00010ea0


	//   ....[69]....
        /*0b18*/ 	.word	0x00011120


	//   ....[70]....
        /*0b1c*/ 	.word	0x00011140


	//   ....[71]....
        /*0b20*/ 	.word	0x00011270


	//   ....[72]....
        /*0b24*/ 	.word	0x000112b0


	//   ....[73]....
        /*0b28*/ 	.word	0x000112e0


	//   ....[74]....
        /*0b2c*/ 	.word	0x00011310


	//   ....[75]....
        /*0b30*/ 	.word	0x00011340


	//   ....[76]....
        /*0b34*/ 	.word	0x00011370


	//   ....[77]....
        /*0b38*/ 	.word	0x000114d0


	//   ....[78]....
        /*0b3c*/ 	.word	0x00011510


	//   ....[79]....
        /*0b40*/ 	.word	0x00011540


	//   ....[80]....
        /*0b44*/ 	.word	0x00011570


	//   ....[81]....
        /*0b48*/ 	.word	0x000115a0


	//   ....[82]....
        /*0b4c*/ 	.word	0x000115d0


	//   ....[83]....
        /*0b50*/ 	.word	0x00011660


	//   ....[84]....
        /*0b54*/ 	.word	0x000116c0


	//   ....[85]....
        /*0b58*/ 	.word	0x000116d0


	//   ....[86]....
        /*0b5c*/ 	.word	0x00011730


	//   ....[87]....
        /*0b60*/ 	.word	0x000121a0


	//   ....[88]....
        /*0b64*/ 	.word	0x00012200


	//   ....[89]....
        /*0b68*/ 	.word	0x00012250


	//   ....[90]....
        /*0b6c*/ 	.word	0x000122a0


	//   ....[91]....
        /*0b70*/ 	.word	0x000122f0


	//   ....[92]....
        /*0b74*/ 	.word	0x00012360


	//   ....[93]....
        /*0b78*/ 	.word	0x000123a0


	//   ....[94]....
        /*0b7c*/ 	.word	0x00012410


	//   ....[95]....
        /*0b80*/ 	.word	0x00012480


	//   ....[96]....
        /*0b84*/ 	.word	0x000124e0


	//   ....[97]....
        /*0b88*/ 	.word	0x00012540


	//   ....[98]....
        /*0b8c*/ 	.word	0x000125a0


	//   ....[99]....
        /*0b90*/ 	.word	0x000125f0


	//   ....[100]....
        /*0b94*/ 	.word	0x00012650


	//   ....[101]....
        /*0b98*/ 	.word	0x000126c0


	//   ....[102]....
        /*0b9c*/ 	.word	0x00012730


	//   ....[103]....
        /*0ba0*/ 	.word	0x00012790


	//   ....[104]....
        /*0ba4*/ 	.word	0x000127f0


	//   ....[105]....
        /*0ba8*/ 	.word	0x00012850


	//   ....[106]....
        /*0bac*/ 	.word	0x000128c0


	//   ....[107]....
        /*0bb0*/ 	.word	0x00012920


	//   ....[108]....
        /*0bb4*/ 	.word	0x00012980


	//   ....[109]....
        /*0bb8*/ 	.word	0x000129e0


	//   ....[110]....
        /*0bbc*/ 	.word	0x00012a50


	//   ....[111]....
        /*0bc0*/ 	.word	0x00012ab0


	//   ....[112]....
        /*0bc4*/ 	.word	0x00012b10


	//   ....[113]....
        /*0bc8*/ 	.word	0x00012b70


	//   ....[114]....
        /*0bcc*/ 	.word	0x00012be0


	//   ....[115]....
        /*0bd0*/ 	.word	0x00012c40


	//   ....[116]....
        /*0bd4*/ 	.word	0x00012ca0


	//   ....[117]....
        /*0bd8*/ 	.word	0x00012d00


	//   ....[118]....
        /*0bdc*/ 	.word	0x00012d70


	//   ....[119]....
        /*0be0*/ 	.word	0x00012dd0


	//   ....[120]....
        /*0be4*/ 	.word	0x00012e30


	//   ....[121]....
        /*0be8*/ 	.word	0x00012e90


	//   ....[122]....
        /*0bec*/ 	.word	0x00012f00


	//   ....[123]....
        /*0bf0*/ 	.word	0x00012f50


	//   ....[124]....
        /*0bf4*/ 	.word	0x00012f90


	//   ....[125]....
        /*0bf8*/ 	.word	0x00012fe0


	//   ....[126]....
        /*0bfc*/ 	.word	0x00013030


	//   ....[127]....
        /*0c00*/ 	.word	0x00013080


	//   ....[128]....
        /*0c04*/ 	.word	0x000130f0


	//   ....[129]....
        /*0c08*/ 	.word	0x00013130


	//   ....[130]....
        /*0c0c*/ 	.word	0x00013180


	//   ....[131]....
        /*0c10*/ 	.word	0x000131d0


	//   ....[132]....
        /*0c14*/ 	.word	0x00013220


	//   ....[133]....
        /*0c18*/ 	.word	0x00013270


	//   ....[134]....
        /*0c1c*/ 	.word	0x000132e0


	//   ....[135]....
        /*0c20*/ 	.word	0x00013320


	//   ....[136]....
        /*0c24*/ 	.word	0x00013390


	//   ....[137]....
        /*0c28*/ 	.word	0x000133f0


	//   ....[138]....
        /*0c2c*/ 	.word	0x00013450


	//----- nvinfo : EIATTR_EXIT_INSTR_OFFSETS
	.align		4
.L_376:
        /*0c30*/ 	.byte	0x04, 0x1c
        /*0c32*/ 	.short	(.L_378 - .L_377)


	//   ....[0]....
.L_377:
        /*0c34*/ 	.word	0x000010d0


	//   ....[1]....
        /*0c38*/ 	.word	0x00012160


	//----- nvinfo : EIATTR_MAX_THREADS
	.align		4
.L_378:
        /*0c3c*/ 	.byte	0x04, 0x05
        /*0c3e*/ 	.short	(.L_380 - .L_379)
.L_379:
        /*0c40*/ 	.word	0x00000100
        /*0c44*/ 	.word	0x00000001
        /*0c48*/ 	.word	0x00000001


	//----- nvinfo : EIATTR_CRS_STACK_SIZE
	.align		4
.L_380:
        /*0c4c*/ 	.byte	0x04, 0x1e
        /*0c4e*/ 	.short	(.L_382 - .L_381)
.L_381:
        /*0c50*/ 	.word	0x00000000
.L_382:


//--------------------- .nv.info._ZN7cutlass13device_kernelIN5flash19enable_sm80_to_sm89INS1_16FlashAttnFwdSm80INS1_25CollectiveMainloopFwdSm80ILi8ELi1ELb0EN4cute5tupleIJNS5_1CILi128EEENS7_ILi32EEENS7_ILi256EEEEEELi256ENS_10bfloat16_tEfNS_4arch4Sm80ELb1ELb0ELb1ELb1ELb0ELb1ELb1ELb1EEENS1_21CollectiveEpilogueFwdINS6_IJS8_SA_S9_EEENS6_IJNS7_ILi1EEESI_SI_EEESC_SE_Li256ELb1ELb1ELb1ELb0EEENS1_36VarlenDynamicPersistentTileSchedulerILi128ELi32ELi256ELi256ELb1ELb1ELb0ELb1ELb1ELb1EEEEEEEEEvNT_6ParamsE --------------------------
	.section	.nv.info._ZN7cutlass13device_kernelIN5flash19enable_sm80_to_sm89INS1_16FlashAttnFwdSm80INS1_25CollectiveMainloopFwdSm80ILi8ELi1ELb0EN4cute5tupleIJNS5_1CILi128EEENS7_ILi32EEENS7_ILi256EEEEEELi256ENS_10bfloat16_tEfNS_4arch4Sm80ELb1ELb0ELb1ELb1ELb0ELb1ELb1ELb1EEENS1_21CollectiveEpilogueFwdINS6_IJS8_SA_S9_EEENS6_IJNS7_ILi1EEESI_SI_EEESC_SE_Li256ELb1ELb1ELb1ELb0EEENS1_36VarlenDynamicPersistentTileSchedulerILi128ELi32ELi256ELi256ELb1ELb1ELb0ELb1ELb1ELb1EEEEEEEEEvNT_6ParamsE,"",@"SHT_CUDA_INFO"
	.sectionflags	@""
	.align	4


	//----- nvinfo : EIATTR_CUDA_API_VERSION
	.align		4
        /*0000*/ 	.byte	0x04, 0x37
        /*0002*/ 	.short	(.L_384 - .L_383)
.L_383:
        /*0004*/ 	.word	0x00000082


	//----- nvinfo : EIATTR_SW2861232_WAR
	.align		4
.L_384:
        /*0008*/ 	.byte	0x01, 0x35
	.zero		2


	//----- nvinfo : EIATTR_PARAM_CBANK
	.align		4
        /*000c*/ 	.byte	0x04, 0x0a
        /*000e*/ 	.short	(.L_386 - .L_385)
	.align		4
.L_385:
        /*0010*/ 	.word	index@(.nv.constant0._ZN7cutlass13device_kernelIN5flash19enable_sm80_to_sm89INS1_16FlashAttnFwdSm80INS1_25CollectiveMainloopFwdSm80ILi8ELi1ELb0EN4cute5tupleIJNS5_1CILi128EEENS7_ILi32EEENS7_ILi256EEEEEELi256ENS_10bfloat16_tEfNS_4arch4Sm80ELb1ELb0ELb1ELb1ELb0ELb1ELb1ELb1EEENS1_21CollectiveEpilogueFwdINS6_IJS8_SA_S9_EEENS6_IJNS7_ILi1EEESI_SI_EEESC_SE_Li256ELb1ELb1ELb1ELb0EEENS1_36VarlenDynamicPersistentTileSchedulerILi128ELi32ELi256ELi256ELb1ELb1ELb0ELb1ELb1ELb1EEEEEEEEEvNT_6ParamsE)
        /*0014*/ 	.short	0x0160
        /*0016*/ 	.short	0x0438


	//----- nvinfo : EIATTR_CBANK_PARAM_SIZE
	.align		4
.L_386:
        /*0018*/ 	.byte	0x03, 0x19
        /*001a*/ 	.short	0x0438


	//----- nvinfo : EIATTR_KPARAM_INFO
	.align		4
        /*001c*/ 	.byte	0x04, 0x17
        /*001e*/ 	.short	(.L_388 - .L_387)
.L_387:
        /*0020*/ 	.word	0x00000000
        /*0024*/ 	.short	0x0000
        /*0026*/ 	.short	0x0000
        /*0028*/ 	.byte	0x00, 0xf0, 0xe1, 0x10


	//----- nvinfo : EIATTR_MAXREG_COUNT
	.align		4
.L_388:
        /*002c*/ 	.byte	0x03, 0x1b
        /*002e*/ 	.short	0x00ff


	//----- nvinfo : EIATTR_NUM_BARRIERS
	.align		4
        /*0030*/ 	.byte	0x02, 0x4c
        /*0032*/ 	.byte	0x06
	.zero		1


	//----- nvinfo : EIATTR_ANNOTATIONS
	.align		4
        /*0034*/ 	.byte	0x04, 0x55
        /*0036*/ 	.short	(.L_390 - .L_389)


	//   ....[0]....
.L_389:
        /*0038*/ 	.word	0x00000001
        /*003c*/ 	.byte	0x70, 0x00, 0x00, 0x00, 0x01, 0x00, 0x00, 0x00, 0x10, 0x15, 0x00, 0x00, 0x01, 0x00, 0x00, 0x00
        /*004c*/ 	.byte	0x70, 0x79, 0x01, 0x00, 0x01, 0x00, 0x00, 0x00, 0xb0, 0xb0, 0x01, 0x00


	//----- nvinfo : EIATTR_MERCURY_ISA_VERSION
	.align		4
.L_390:
        /*0058*/ 	.byte	0x03, 0x5f
        /*005a*/ 	.short	0x0000


	//----- nvinfo : EIATTR_INT_WARP_WIDE_INSTR_OFFSETS
	.align		4
        /*005c*/ 	.byte	0x04, 0x31
        /*005e*/ 	.short	(.L_392 - .L_391)


	//   ....[0]....
.L_391:
        /*0060*/ 	.word	0x00016ef0


	//   ....[1]....
        /*0064*/ 	.word	0x00016f70


	//----- nvinfo : EIATTR_COOP_GROUP_MASK_REGIDS
	.align		4
.L_392:
        /*0068*/ 	.byte	0x04, 0x29
        /*006a*/ 	.short	(.L_394 - .L_393)


	//   ....[0]....
.L_393:
        /*006c*/ 	.word	0xffffffff


	//   ....[1]....
        /*0070*/ 	.word	0xffffffff


	//   ....[2]....
        /*0074*/ 	.word	0xffffffff


	//   ....[3]....
        /*0078*/ 	.word	0xffffffff


	//   ....[4]....
        /*007c*/ 	.word	0xffffffff


	//   ....[5]....
        /*0080*/ 	.word	0xffffffff


	//   ....[6]....
        /*0084*/ 	.word	0xffffffff


	//   ....[7]....
        /*0088*/ 	.word	0xffffffff


	//   ....[8]....
        /*008c*/ 	.word	0xffffffff


	//   ....[9]....
        /*0090*/ 	.word	0xffffffff


	//   ....[10]....
        /*0094*/ 	.word	0xffffffff


	//   ....[11]....
        /*0098*/ 	.word	0xffffffff


	//   ....[12]....
        /*009c*/ 	.word	0xffffffff


	//   ....[13]....
        /*00a0*/ 	.word	0xffffffff


	//   ....[14]....
        /*00a4*/ 	.word	0xffffffff


	//   ....[15]....
        /*00a8*/ 	.word	0xffffffff


	//   ....[16]....
        /*00ac*/ 	.word	0xffffffff


	//   ....[17]....
        /*00b0*/ 	.word	0xffffffff


	//   ....[18]....
        /*00b4*/ 	.word	0xffffffff


	//   ....[19]....
        /*00b8*/ 	.word	0xffffffff


	//   ....[20]....
        /*00bc*/ 	.word	0xffffffff


	//   ....[21]....
        /*00c0*/ 	.word	0xffffffff


	//   ....[22]....
        /*00c4*/ 	.word	0xffffffff


	//   ....[23]....
        /*00c8*/ 	.word	0xffffffff


	//   ....[24]....
        /*00cc*/ 	.word	0xffffffff


	//   ....[25]....
        /*00d0*/ 	.word	0xffffffff


	//   ....[26]....
        /*00d4*/ 	.word	0xffffffff


	//   ....[27]....
        /*00d8*/ 	.word	0xffffffff


	//   ....[28]....
        /*00dc*/ 	.word	0xffffffff


	//   ....[29]....
        /*00e0*/ 	.word	0xffffffff


	//   ....[30]....
        /*00e4*/ 	.word	0xffffffff


	//   ....[31]....
        /*00e8*/ 	.word	0xffffffff


	//   ....[32]....
        /*00ec*/ 	.word	0xffffffff


	//   ....[33]....
        /*00f0*/ 	.word	0xffffffff


	//   ....[34]....
        /*00f4*/ 	.word	0xffffffff


	//   ....[35]....
        /*00f8*/ 	.word	0xffffffff


	//   ....[36]....
        /*00fc*/ 	.word	0xffffffff


	//   ....[37]....
        /*0100*/ 	.word	0xffffffff


	//   ....[38]....
        /*0104*/ 	.word	0xffffffff


	//   ....[39]....
        /*0108*/ 	.word	0xffffffff


	//   ....[40]....
        /*010c*/ 	.word	0xffffffff


	//   ....[41]....
        /*0110*/ 	.word	0xffffffff


	//   ....[42]....
        /*0114*/ 	.word	0xffffffff


	//   ....[43]....
        /*0118*/ 	.word	0xffffffff


	//   ....[44]....
        /*011c*/ 	.word	0xffffffff


	//   ....[45]....
        /*0120*/ 	.word	0xffffffff


	//   ....[46]....
        /*0124*/ 	.word	0xffffffff


	//   ....[47]....
        /*0128*/ 	.word	0xffffffff


	//   ....[48]....
        /*012c*/ 	.word	0xffffffff


	//   ....[49]....
        /*0130*/ 	.word	0xffffffff


	//   ....[50]....
        /*0134*/ 	.word	0xffffffff


	//   ....[51]....
        /*0138*/ 	.word	0xffffffff


	//   ....[52]....
        /*013c*/ 	.word	0xffffffff


	//   ....[53]....
        /*0140*/ 	.word	0xffffffff


	//   ....[54]....
        /*0144*/ 	.word	0xffffffff


	//   ....[55]....
        /*0148*/ 	.word	0xffffffff


	//   ....[56]....
        /*014c*/ 	.word	0xffffffff


	//   ....[57]....
        /*0150*/ 	.word	0xffffffff


	//   ....[58]....
        /*0154*/ 	.word	0xffffffff


	//   ....[59]....
        /*0158*/ 	.word	0xffffffff


	//   ....[60]....
        /*015c*/ 	.word	0xffffffff


	//   ....[61]....
        /*0160*/ 	.word	0xffffffff


	//   ....[62]....
        /*0164*/ 	.word	0xffffffff


	//   ....[63]....
        /*0168*/ 	.word	0xffffffff


	//   ....[64]....
        /*016c*/ 	.word	0xffffffff


	//   ....[65]....
        /*0170*/ 	.word	0xffffffff


	//   ....[66]....
        /*0174*/ 	.word	0xffffffff


	//   ....[67]....
        /*0178*/ 	.word	0xffffffff


	//   ....[68]....
        /*017c*/ 	.word	0xffffffff


	//   ....[69]....
        /*0180*/ 	.word	0xffffffff


	//   ....[70]....
        /*0184*/ 	.word	0xffffffff


	//   ....[71]....
        /*0188*/ 	.word	0xffffffff


	//   ....[72]....
        /*018c*/ 	.word	0xffffffff


	//   ....[73]....
        /*0190*/ 	.word	0xffffffff


	//   ....[74]....
        /*0194*/ 	.word	0xffffffff


	//   ....[75]....
        /*0198*/ 	.word	0xffffffff


	//   ....[76]....
        /*019c*/ 	.word	0xffffffff


	//   ....[77]....
        /*01a0*/ 	.word	0xffffffff


	//   ....[78]....
        /*01a4*/ 	.word	0xffffffff


	//   ....[79]....
        /*01a8*/ 	.word	0xffffffff


	//   ....[80]....
        /*01ac*/ 	.word	0xffffffff


	//   ....[81]....
        /*01b0*/ 	.word	0xffffffff


	//   ....[82]....
        /*01b4*/ 	.word	0xffffffff


	//   ....[83]....
        /*01b8*/ 	.word	0xffffffff


	//   ....[84]....
        /*01bc*/ 	.word	0xffffffff


	//   ....[85]....
        /*01c0*/ 	.word	0xffffffff


	//   ....[86]....
        /*01c4*/ 	.word	0xffffffff


	//   ....[87]....
        /*01c8*/ 	.word	0xffffffff


	//   ....[88]....
        /*01cc*/ 	.word	0xffffffff


	//   ....[89]....
        /*01d0*/ 	.word	0xffffffff


	//   ....[90]....
        /*01d4*/ 	.word	0xffffffff


	//   ....[91]....
        /*01d8*/ 	.word	0xffffffff


	//   ....[92]....
        /*01dc*/ 	.word	0xffffffff


	//   ....[93]....
        /*01e0*/ 	.word	0xffffffff


	//   ....[94]....
        /*01e4*/ 	.word	0xffffffff


	//   ....[95]....
        /*01e8*/ 	.word	0xffffffff


	//   ....[96]....
        /*01ec*/ 	.word	0xffffffff


	//   ....[97]....
        /*01f0*/ 	.word	0xffffffff


	//   ....[98]....
        /*01f4*/ 	.word	0xffffffff


	//   ....[99]....
        /*01f8*/ 	.word	0xffffffff


	//   ....[100]....
        /*01fc*/ 	.word	0xffffffff


	//   ....[101]....
        /*0200*/ 	.word	0xffffffff


	//   ....[102]....
        /*0204*/ 	.word	0xffffffff


	//   ....[103]....
        /*0208*/ 	.word	0xffffffff


	//   ....[104]....
        /*020c*/ 	.word	0xffffffff


	//   ....[105]....
        /*0210*/ 	.word	0xffffffff


	//   ....[106]....
        /*0214*/ 	.word	0xffffffff


	//   ....[107]....
        /*0218*/ 	.word	0xffffffff


	//   ....[108]....
        /*021c*/ 	.word	0xffffffff


	//   ....[109]....
        /*0220*/ 	.word	0xffffffff


	//   ....[110]....
        /*0224*/ 	.word	0xffffffff


	//   ....[111]....
        /*0228*/ 	.word	0xffffffff


	//   ....[112]....
        /*022c*/ 	.word	0xffffffff


	//   ....[113]....
        /*0230*/ 	.word	0xffffffff


	//   ....[114]....
        /*0234*/ 	.word	0xffffffff


	//   ....[115]....
        /*0238*/ 	.word	0xffffffff


	//   ....[116]....
        /*023c*/ 	.word	0xffffffff


	//   ....[117]....
        /*0240*/ 	.word	0xffffffff


	//   ....[118]....
        /*0244*/ 	.word	0xffffffff


	//   ....[119]....
        /*0248*/ 	.word	0xffffffff


	//   ....[120]....
        /*024c*/ 	.word	0xffffffff


	//   ....[121]....
        /*0250*/ 	.word	0xffffffff


	//   ....[122]....
        /*0254*/ 	.word	0xffffffff


	//   ....[123]....
        /*0258*/ 	.word	0xffffffff


	//   ....[124]....
        /*025c*/ 	.word	0xffffffff


	//   ....[125]....
        /*0260*/ 	.word	0xffffffff


	//   ....[126]....
        /*0264*/ 	.word	0xffffffff


	//   ....[127]....
        /*0268*/ 	.word	0xffffffff


	//   ....[128]....
        /*026c*/ 	.word	0xffffffff


	//   ....[129]....
        /*0270*/ 	.word	0xffffffff


	//   ....[130]....
        /*0274*/ 	.word	0xffffffff


	//   ....[131]....
        /*0278*/ 	.word	0xffffffff


	//   ....[132]....
        /*027c*/ 	.word	0xffffffff


	//   ....[133]....
        /*0280*/ 	.word	0xffffffff


	//   ....[134]....
        /*0284*/ 	.word	0xffffffff


	//   ....[135]....
        /*0288*/ 	.word	0xffffffff


	//   ....[136]....
        /*028c*/ 	.word	0xffffffff


	//   ....[137]....
        /*0290*/ 	.word	0xffffffff


	//   ....[138]....
        /*0294*/ 	.word	0xffffffff


	//   ....[139]....
        /*0298*/ 	.word	0xffffffff


	//   ....[140]....
        /*029c*/ 	.word	0xffffffff


	//   ....[141]....
        /*02a0*/ 	.word	0xffffffff


	//   ....[142]....
        /*02a4*/ 	.word	0xffffffff


	//   ....[143]....
        /*02a8*/ 	.word	0xffffffff


	//   ....[144]....
        /*02ac*/ 	.word	0xffffffff


	//   ....[145]....
        /*02b0*/ 	.word	0xffffffff


	//   ....[146]....
        /*02b4*/ 	.word	0xffffffff


	//   ....[147]....
        /*02b8*/ 	.word	0xffffffff


	//   ....[148]....
        /*02bc*/ 	.word	0xffffffff


	//   ....[149]....
        /*02c0*/ 	.word	0xffffffff


	//   ....[150]....
        /*02c4*/ 	.word	0xffffffff


	//   ....[151]....
        /*02c8*/ 	.word	0xffffffff


	//   ....[152]....
        /*02cc*/ 	.word	0xffffffff


	//   ....[153]....
        /*02d0*/ 	.word	0xffffffff


	//   ....[154]....
        /*02d4*/ 	.word	0xffffffff


	//   ....[155]....
        /*02d8*/ 	.word	0xffffffff


	//   ....[156]....
        /*02dc*/ 	.word	0xffffffff


	//   ....[157]....
        /*02e0*/ 	.word	0xffffffff


	//   ....[158]....
        /*02e4*/ 	.word	0xffffffff


	//   ....[159]....
        /*02e8*/ 	.word	0xffffffff


	//   ....[160]....
        /*02ec*/ 	.word	0xffffffff


	//   ....[161]....
        /*02f0*/ 	.word	0xffffffff


	//   ....[162]....
        /*02f4*/ 	.word	0xffffffff


	//   ....[163]....
        /*02f8*/ 	.word	0xffffffff


	//   ....[164]....
        /*02fc*/ 	.word	0xffffffff


	//   ....[165]....
        /*0300*/ 	.word	0xffffffff


	//   ....[166]....
        /*0304*/ 	.word	0xffffffff


	//   ....[167]....
        /*0308*/ 	.word	0xffffffff


	//   ....[168]....
        /*030c*/ 	.word	0xffffffff


	//   ....[169]....
        /*0310*/ 	.word	0xffffffff


	//   ....[170]....
        /*0314*/ 	.word	0xffffffff


	//   ....[171]....
        /*0318*/ 	.word	0xffffffff


	//   ....[172]....
        /*031c*/ 	.word	0xffffffff


	//   ....[173]....
        /*0320*/ 	.word	0xffffffff


	//   ....[174]....
        /*0324*/ 	.word	0xffffffff


	//   ....[175]....
        /*0328*/ 	.word	0xffffffff


	//   ....[176]....
        /*032c*/ 	.word	0xffffffff


	//   ....[177]....
        /*0330*/ 	.word	0xffffffff


	//   ....[178]....
        /*0334*/ 	.word	0xffffffff


	//----- nvinfo : EIATTR_COOP_GROUP_INSTR_OFFSETS
	.align		4
.L_394:
        /*0338*/ 	.byte	0x04, 0x28
        /*033a*/ 	.short	(.L_396 - .L_395)


	//   ....[0]....
.L_395:
        /*033c*/ 	.word	0x00000050


	//   ....[1]....
        /*0340*/ 	.word	0x000001e0


	//   ....[2]....
        /*0344*/ 	.word	0x00000210


	//   ....[3]....
        /*0348*/ 	.word	0x00000240


	//   ....[4]....
        /*034c*/ 	.word	0x00000270


	//   ....[5]....
        /*0350*/ 	.word	0x000002a0


	//   ....[6]....
        /*0354*/ 	.word	0x000002d0


	//   ....[7]....
        /*0358*/ 	.word	0x00000430


	//   ....[8]....
        /*035c*/ 	.word	0x00000470


	//   ....[9]....
        /*0360*/ 	.word	0x000004a0


	//   ....[10]....
        /*0364*/ 	.word	0x000004d0


	//   ....[11]....
        /*0368*/ 	.word	0x00000500


	//   ....[12]....
        /*036c*/ 	.word	0x00000530


	//   ....[13]....
        /*0370*/ 	.word	0x000005c0


	//   ....[14]....
        /*0374*/ 	.word	0x00000600


	//   ....[15]....
        /*0378*/ 	.word	0x00000620


	//   ....[16]....
        /*037c*/ 	.word	0x00000680


	//   ....[17]....
        /*0380*/ 	.word	0x00006790


	//   ....[18]....
        /*0384*/ 	.word	0x000067b0


	//   ....[19]....
        /*0388*/ 	.word	0x000069a0


	//   ....[20]....
        /*038c*/ 	.word	0x000069b0


	//   ....[21]....
        /*0390*/ 	.word	0x00006b40


	//   ....[22]....
        /*0394*/ 	.word	0x00006b60


	//   ....[23]....
        /*0398*/ 	.word	0x00006cf0


	//   ....[24]....
        /*039c*/ 	.word	0x00006d00


	//   ....[25]....
        /*03a0*/ 	.word	0x00007380


	//   ....[26]....
        /*03a4*/ 	.word	0x000073a0


	//   ....[27]....
        /*03a8*/ 	.word	0x000073c0


	//   ....[28]....
        /*03ac*/ 	.word	0x000073d0


	//   ....[29]....
        /*03b0*/ 	.word	0x00007860


	//   ....[30]....
        /*03b4*/ 	.word	0x000078a0


	//   ....[31]....
        /*03b8*/ 	.word	0x000078e0


	//   ....[32]....
        /*03bc*/ 	.word	0x00007920


	//   ....[33]....
        /*03c0*/ 	.word	0x00007de0


	//   ....[34]....
        /*03c4*/ 	.word	0x00007e20


	//   ....[35]....
        /*03c8*/ 	.word	0x00007e60


	//   ....[36]....
        /*03cc*/ 	.word	0x00007e90


	//   ....[37]....
        /*03d0*/ 	.word	0x000081f0


	//   ....[38]....
        /*03d4*/ 	.word	0x00008280


	//   ....[39]....
        /*03d8*/ 	.word	0x000082d0


	//   ....[40]....
        /*03dc*/ 	.word	0x00008320


	//   ....[41]....
        /*03e0*/ 	.word	0x0000bca0


	//   ....[42]....
        /*03e4*/ 	.word	0x0000bcf0


	//   ....[43]....
        /*03e8*/ 	.word	0x0000bd10


	//   ....[44]....
        /*03ec*/ 	.word	0x0000bd20


	//   ....[45]....
        /*03f0*/ 	.word	0x0000bf50


	//   ....[46]....
        /*03f4*/ 	.word	0x0000bfc0


	//   ....[47]....
        /*03f8*/ 	.word	0x0000c010


	//   ....[48]....
        /*03fc*/ 	.word	0x0000c060


	//   ....[49]....
        /*0400*/ 	.word	0x0000c3f0


	//   ....[50]....
        /*0404*/ 	.word	0x0000c440


	//   ....[51]....
        /*0408*/ 	.word	0x0000c4a0


	//   ....[52]....
        /*040c*/ 	.word	0x0000c4e0


	//   ....[53]....
        /*0410*/ 	.word	0x0000c790


	//   ....[54]....
        /*0414*/ 	.word	0x0000c800


	//   ....[55]....
        /*0418*/ 	.word	0x0000c850


	//   ....[56]....
        /*041c*/ 	.word	0x0000c8a0


	//   ....[57]....
        /*0420*/ 	.word	0x00011160


	//   ....[58]....
        /*0424*/ 	.word	0x000111a0


	//   ....[59]....
        /*0428*/ 	.word	0x00011590


	//   ....[60]....
        /*042c*/ 	.word	0x00011640


	//   ....[61]....
        /*0430*/ 	.word	0x00011650


	//   ....[62]....
        /*0434*/ 	.word	0x000116a0


	//   ....[63]....
        /*0438*/ 	.word	0x00012cb0


	//   ....[64]....
        /*043c*/ 	.word	0x00012cc0


	//   ....[65]....
        /*0440*/ 	.word	0x00013060


	//   ....[66]....
        /*0444*/ 	.word	0x00013120


	//   ....[67]....
        /*0448*/ 	.word	0x00013150


	//   ....[68]....
        /*044c*/ 	.word	0x000131c0


	//   ....[69]....
        /*0450*/ 	.word	0x000150f0


	//   ....[70]....
        /*0454*/ 	.word	0x00015110


	//   ....[71]....
        /*0458*/ 	.word	0x00015130


	//   ....[72]....
        /*045c*/ 	.word	0x00015150


	//   ....[73]....
        /*0460*/ 	.word	0x000164d0


	//   ....[74]....
        /*0464*/ 	.word	0x00016500


	//   ....[75]....
        /*0468*/ 	.word	0x00016510


	//   ....[76]....
        /*046c*/ 	.word	0x00016540


	//   ....[77]....
        /*0470*/ 	.word	0x00017cd0


	//   ....[78]....
        /*0474*/ 	.word	0x00017d00


	//   ....[79]....
        /*0478*/ 	.word	0x00017d10


	//   ....[80]....
        /*047c*/ 	.word	0x00017d20


	//   ....[81]....
        /*0480*/ 	.word	0x00018130


	//   ....[82]....
        /*0484*/ 	.word	0x00018150


	//   ....[83]....
        /*0488*/ 	.word	0x00018320


	//   ....[84]....
        /*048c*/ 	.word	0x00018330


	//   ....[85]....
        /*0490*/ 	.word	0x000184a0


	//   ....[86]....
        /*0494*/ 	.word	0x000184c0


	//   ....[87]....
        /*0498*/ 	.word	0x00018630


	//   ....[88]....
        /*049c*/ 	.word	0x00018640


	//   ....[89]....
        /*04a0*/ 	.word	0x000189a0


	//   ....[90]....
        /*04a4*/ 	.word	0x000189c0


	//   ....[91]....
        /*04a8*/ 	.word	0x00019650


	//   ....[92]....
        /*04ac*/ 	.word	0x00019660


	//   ....[93]....
        /*04b0*/ 	.word	0x0001aa40


	//   ....[94]....
        /*04b4*/ 	.word	0x0001aa60


	//   ....[95]....
        /*04b8*/ 	.word	0x0001ac40


	//   ....[96]....
        /*04bc*/ 	.word	0x0001ac50


	//   ....[97]....
        /*04c0*/ 	.word	0x0001adc0


	//   ....[98]....
        /*04c4*/ 	.word	0x0001ade0


	//   ....[99]....
        /*04c8*/ 	.word	0x0001af50


	//   ....[100]....
        /*04cc*/ 	.word	0x0001af60


	//   ....[101]....
        /*04d0*/ 	.word	0x0001b170


	//   ....[102]....
        /*04d4*/ 	.word	0x0001b190


	//   ....[103]....
        /*04d8*/ 	.word	0x0001b2b0


	//   ....[104]....
        /*04dc*/ 	.word	0x0001b2f0


	//   ....[105]....
        /*04e0*/ 	.word	0x0001b320


	//   ....[106]....
        /*04e4*/ 	.word	0x0001b350


	//   ....[107]....
        /*04e8*/ 	.word	0x0001b380


	//   ....[108]....
        /*04ec*/ 	.word	0x0001b3b0


	//   ....[109]....
        /*04f0*/ 	.word	0x0001b500


	//   ....[110]....
        /*04f4*/ 	.word	0x0001b540


	//   ....[111]....
        /*04f8*/ 	.word	0x0001b570


	//   ....[112]....
        /*04fc*/ 	.word	0x0001b5a0


	//   ....[113]....
        /*0500*/ 	.word	0x0001b5d0


	//   ....[114]....
        /*0504*/ 	.word	0x0001b600


	//   ....[115]....
        /*0508*/ 	.word	0x0001b690


	//   ....[116]....
        /*050c*/ 	.word	0x0001b6d0


	//   ....[117]....
        /*0510*/ 	.word	0x0001b6e0


	//   ....[118]....
        /*0514*/ 	.word	0x0001b740


	//   ....[119]....
        /*0518*/ 	.word	0x0001c110


	//   ....[120]....
        /*051c*/ 	.word	0x0001c170


	//   ....[121]....
        /*0520*/ 	.word	0x0001c1c0


	//   ....[122]....
        /*0524*/ 	.word	0x0001c210


	//   ....[123]....
        /*0528*/ 	.word	0x0001c260


	//   ....[124]....
        /*052c*/ 	.word	0x0001c2d0


	//   ....[125]....
        /*0530*/ 	.word	0x0001c310


	//   ....[126]....
        /*0534*/ 	.word	0x0001c380


	//   ....[127]....
        /*0538*/ 	.word	0x0001c3f0


	//   ....[128]....
        /*053c*/ 	.word	0x0001c450


	//   ....[129]....
        /*0540*/ 	.word	0x0001c4c0


	//   ....[130]....
        /*0544*/ 	.word	0x0001c530


	//   ....[131]....
        /*0548*/ 	.word	0x0001c590


	//   ....[132]....
        /*054c*/ 	.word	0x0001c5f0


	//   ....[133]....
        /*0550*/ 	.word	0x0001c650


	//   ....[134]....
        /*0554*/ 	.word	0x0001c6c0


	//   ....[135]....
        /*0558*/ 	.word	0x0001c720


	//   ....[136]....
        /*055c*/ 	.word	0x0001c780


	//   ....[137]....
        /*0560*/ 	.word	0x0001c7d0


	//   ....[138]....
        /*0564*/ 	.word	0x0001c830


	//   ....[139]....
        /*0568*/ 	.word	0x0001c880


	//   ....[140]....
        /*056c*/ 	.word	0x0001c8d0


	//   ....[141]....
        /*0570*/ 	.word	0x0001c940


	//   ....[142]....
        /*0574*/ 	.word	0x0001c9b0


	//   ....[143]....
        /*0578*/ 	.word	0x0001ca10


	//   ....[144]....
        /*057c*/ 	.word	0x0001ca70


	//   ....[145]....
        /*0580*/ 	.word	0x0001cad0


	//   ....[146]....
        /*0584*/ 	.word	0x0001cb40


	//   ....[147]....
        /*0588*/ 	.word	0x0001cba0


	//   ....[148]....
        /*058c*/ 	.word	0x0001cc00


	//   ....[149]....
        /*0590*/ 	.word	0x0001cc60


	//   ....[150]....
        /*0594*/ 	.word	0x0001ccd0


	//   ....[151]....
        /*0598*/ 	.word	0x0001cd30


	//   ....[152]....
        /*059c*/ 	.word	0x0001cd90


	//   ....[153]....
        /*05a0*/ 	.word	0x0001cdf0


	//   ....[154]....
        /*05a4*/ 	.word	0x0001ce60


	//   ....[155]....
        /*05a8*/ 	.word	0x0001cec0


	//   ....[156]....
        /*05ac*/ 	.word	0x0001cf20


	//   ....[157]....
        /*05b0*/ 	.word	0x0001cf80


	//   ....[158]....
        /*05b4*/ 	.word	0x0001cff0


	//   ....[159]....
        /*05b8*/ 	.word	0x0001d050


	//   ....[160]....
        /*05bc*/ 	.word	0x0001d0b0


	//   ....[161]....
        /*05c0*/ 	.word	0x0001d110


	//   ....[162]....
        /*05c4*/ 	.word	0x0001d180


	//   ....[163]....
        /*05c8*/ 	.word	0x0001d1d0


	//   ....[164]....
        /*05cc*/ 	.word	0x0001d210


	//   ....[165]....
        /*05d0*/ 	.word	0x0001d260


	//   ....[166]....
        /*05d4*/ 	.word	0x0001d2b0


	//   ....[167]....
        /*05d8*/ 	.word	0x0001d300


	//   ....[168]....
        /*05dc*/ 	.word	0x0001d370


	//   ....[169]....
        /*05e0*/ 	.word	0x0001d3b0


	//   ....[170]....
        /*05e4*/ 	.word	0x0001d400


	//   ....[171]....
        /*05e8*/ 	.word	0x0001d450


	//   ....[172]....
        /*05ec*/ 	.word	0x0001d4a0


	//   ....[173]....
        /*05f0*/ 	.word	0x0001d4f0


	//   ....[174]....
        /*05f4*/ 	.word	0x0001d560


	//   ....[175]....
        /*05f8*/ 	.word	0x0001d5a0


	//   ....[176]....
        /*05fc*/ 	.word	0x0001d610


	//   ....[177]....
        /*0600*/ 	.word	0x0001d670


	//   ....[178]....
        /*0604*/ 	.word	0x0001d6d0


	//----- nvinfo : EIATTR_EXIT_INSTR_OFFSETS
	.align		4
.L_396:
        /*0608*/ 	.byte	0x04, 0x1c
        /*060a*/ 	.short	(.L_398 - .L_397)


	//   ....[0]....
.L_397:
        /*060c*/ 	.word	0x00000fe0


	//   ....[1]....
        /*0610*/ 	.word	0x0001c0d0


	//----- nvinfo : EIATTR_MAX_THREADS
	.align		4
.L_398:
        /*0614*/ 	.byte	0x04, 0x05
        /*0616*/ 	.short	(.L_400 - .L_399)
.L_399:
        /*0618*/ 	.word	0x00000100
        /*061c*/ 	.word	0x00000001
        /*0620*/ 	.word	0x00000001


	//----- nvinfo : EIATTR_CRS_STACK_SIZE
	.align		4
.L_400:
        /*0624*/ 	.byte	0x04, 0x1e
        /*0626*/ 	.short	(.L_402 - .L_401)
.L_401:
        /*0628*/ 	.word	0x00000000
.L_402:


//--------------------- .nv.info._ZN7cutlass13device_kernelIN5flash19enable_sm80_to_sm89INS1_16FlashAttnFwdSm80INS1_25CollectiveMainloopFwdSm80ILi8ELi1ELb0EN4cute5tupleIJNS5_1CILi128EEENS7_ILi96EEENS7_ILi256EEEEEELi256ENS_10bfloat16_tEfNS_4arch4Sm80ELb0ELb0ELb1ELb0ELb0ELb0ELb1ELb1EEENS1_21CollectiveEpilogueFwdINS6_IJS8_SA_S9_EEENS6_IJNS7_ILi1EEESI_SI_EEESC_SE_Li256ELb0ELb1ELb1ELb0EEENS1_19SingleTileSchedulerILb0ELb1ELb1ELi128EEEEEEEEEvNT_6ParamsE --------------------------
	.section	.nv.info._ZN7cutlass13device_kernelIN5flash19enable_sm80_to_sm89INS1_16FlashAttnFwdSm80INS1_25CollectiveMainloopFwdSm80ILi8ELi1ELb0EN4cute5tupleIJNS5_1CILi128EEENS7_ILi96EEENS7_ILi256EEEEEELi256ENS_10bfloat16_tEfNS_4arch4Sm80ELb0ELb0ELb1ELb0ELb0ELb0ELb1ELb1EEENS1_21CollectiveEpilogueFwdINS6_IJS8_SA_S9_EEENS6_IJNS7_ILi1EEESI_SI_EEESC_SE_Li256ELb0ELb1ELb1ELb0EEENS1_19SingleTileSchedulerILb0ELb1ELb1ELi128EEEEEEEEEvNT_6ParamsE,"",@"SHT_CUDA_INFO"
	.sectionflags	@""
	.align	4


	//----- nvinfo : EIATTR_CUDA_API_VERSION
	.align		4
        /*0000*/ 	.byte	0x04, 0x37
        /*0002*/ 	.short	(.L_404 - .L_403)
.L_403:
        /*0004*/ 	.word	0x00000082


	//----- nvinfo : EIATTR_SW2861232_WAR
	.align		4
.L_404:
        /*0008*/ 	.byte	0x01, 0x35
	.zero		2


	//----- nvinfo : EIATTR_PARAM_CBANK
	.align		4
        /*000c*/ 	.byte	0x04, 0x0a
        /*000e*/ 	.short	(.L_406 - .L_405)
	.align		4
.L_405:
        /*0010*/ 	.word	index@(.nv.constant0._ZN7cutlass13device_kernelIN5flash19enable_sm80_to_sm89INS1_16FlashAttnFwdSm80INS1_25CollectiveMainloopFwdSm80ILi8ELi1ELb0EN4cute5tupleIJNS5_1CILi128EEENS7_ILi96EEENS7_ILi256EEEEEELi256ENS_10bfloat16_tEfNS_4arch4Sm80ELb0ELb0ELb1ELb0ELb0ELb0ELb1ELb1EEENS1_21CollectiveEpilogueFwdINS6_IJS8_SA_S9_EEENS6_IJNS7_ILi1EEESI_SI_EEESC_SE_Li256ELb0ELb1ELb1ELb0EEENS1_19SingleTileSchedulerILb0ELb1ELb1ELi128EEEEEEEEEvNT_6ParamsE)
        /*0014*/ 	.short	0x0160
        /*0016*/ 	.short	0x0418


	//----- nvinfo : EIATTR_CBANK_PARAM_SIZE
	.align		4
.L_406:
        /*0018*/ 	.byte	0x03, 0x19
        /*001a*/ 	.short	0x0418


	//----- nvinfo : EIATTR_KPARAM_INFO
	.align		4
        /*001c*/ 	.byte	0x04, 0x17
        /*001e*/ 	.short	(.L_408 - .L_407)
.L_407:
        /*0020*/ 	.word	0x00000000
        /*0024*/ 	.short	0x0000
        /*0026*/ 	.short	0x0000
        /*0028*/ 	.byte	0x00, 0xf0, 0x61, 0x10


	//----- nvinfo : EIATTR_MAXREG_COUNT
	.align		4
.L_408:
        /*002c*/ 	.byte	0x03, 0x1b
        /*002e*/ 	.short	0x00ff


	//----- nvinfo : EIATTR_NUM_BARRIERS
	.align		4
        /*0030*/ 	.byte	0x02, 0x4c
        /*0032*/ 	.byte	0x02
	.zero		1


	//----- nvinfo : EIATTR_ANNOTATIONS
	.align		4
        /*0034*/ 	.byte	0x04, 0x55
        /*0036*/ 	.short	(.L_410 - .L_409)


	//   ....[0]....
.L_409:
        /* <DEDUP_REMOVED lines=17> */


	//----- nvinfo : EIATTR_MERCURY_ISA_VERSION
	.align		4
.L_410:
        /*0130*/ 	.byte	0x03, 0x5f
        /*0132*/ 	.short	0x0000


	//----- nvinfo : EIATTR_COOP_GROUP_MASK_REGIDS
	.align		4
        /*0134*/ 	.byte	0x04, 0x29
        /*0136*/ 	.short	(.L_412 - .L_411)


	//   ....[0]....
.L_411:
        /*0138*/ 	.word	0xffffffff


	//   ....[1]....
        /*013c*/ 	.word	0xffffffff


	//   ....[2]....
        /*0140*/ 	.word	0xffffffff


	//   ....[3]....
        /*0144*/ 	.word	0xffffffff


	//   ....[4]....
        /*0148*/ 	.word	0xffffffff


	//   ....[5]....
        /*014c*/ 	.word	0xffffffff


	//   ....[6]....
        /*0150*/ 	.word	0xffffffff


	//   ....[7]....
        /*0154*/ 	.word	0xffffffff


	//   ....[8]....
        /*0158*/ 	.word	0xffffffff


	//   ....[9]....
        /*015c*/ 	.word	0xffffffff


	//   ....[10]....
        /*0160*/ 	.word	0xffffffff


	//   ....[11]....
        /*0164*/ 	.word	0xffffffff


	//   ....[12]....
        /*0168*/ 	.word	0xffffffff


	//   ....[13]....
        /*016c*/ 	.word	0xffffffff


	//   ....[14]....
        /*0170*/ 	.word	0xffffffff


	//   ....[15]....
        /*0174*/ 	.word	0xffffffff


	//   ....[16]....
        /*0178*/ 	.word	0xffffffff


	//   ....[17]....
        /*017c*/ 	.word	0xffffffff


	//   ....[18]....
        /*0180*/ 	.word	0xffffffff


	//   ....[19]....
        /*0184*/ 	.word	0xffffffff


	//   ....[20]....
        /*0188*/ 	.word	0xffffffff


	//   ....[21]....
        /*018c*/ 	.word	0xffffffff


	//   ....[22]....
        /*0190*/ 	.word	0xffffffff


	//   ....[23]....
        /*0194*/ 	.word	0xffffffff


	//   ....[24]....
        /*0198*/ 	.word	0xffffffff


	//   ....[25]....
        /*019c*/ 	.word	0xffffffff


	//   ....[26]....
        /*01a0*/ 	.word	0xffffffff


	//   ....[27]....
        /*01a4*/ 	.word	0xffffffff


	//   ....[28]....
        /*01a8*/ 	.word	0xffffffff


	//----- nvinfo : EIATTR_COOP_GROUP_INSTR_OFFSETS
	.align		4
.L_412:
        /*01ac*/ 	.byte	0x04, 0x28
        /*01ae*/ 	.short	(.L_414 - .L_413)


	//   ....[0]....
.L_413:
        /*01b0*/ 	.word	0x00000060


	//   ....[1]....
        /*01b4*/ 	.word	0x00000fd0


	//   ....[2]....
        /*01b8*/ 	.word	0x00000ff0


	//   ....[3]....
        /*01bc*/ 	.word	0x00001300


	//   ....[4]....
        /*01c0*/ 	.word	0x000013b0


	//   ....[5]....
        /*01c4*/ 	.word	0x000015a0


	//   ....[6]....
        /*01c8*/ 	.word	0x000015d0


	//   ....[7]....
        /*01cc*/ 	.word	0x00001790


	//   ....[8]....
        /*01d0*/ 	.word	0x000017d0


	//   ....[9]....
        /*01d4*/ 	.word	0x00004900


	//   ....[10]....
        /*01d8*/ 	.word	0x000049e0


	//   ....[11]....
        /*01dc*/ 	.word	0x00004a10


	//   ....[12]....
        /*01e0*/ 	.word	0x00004a80


	//   ....[13]....
        /*01e4*/ 	.word	0x000099b0


	//   ....[14]....
        /*01e8*/ 	.word	0x00009a10


	//   ....[15]....
        /*01ec*/ 	.word	0x00009a40


	//   ....[16]....
        /*01f0*/ 	.word	0x00009b00


	//   ....[17]....
        /*01f4*/ 	.word	0x0000c7b0


	//   ....[18]....
        /*01f8*/ 	.word	0x0000c7c0


	//   ....[19]....
        /*01fc*/ 	.word	0x0000c7f0


	//   ....[20]....
        /*0200*/ 	.word	0x0000c810


	//   ....[21]....
        /*0204*/ 	.word	0x0000d6e0


	//   ....[22]....
        /*0208*/ 	.word	0x0000d720


	//   ....[23]....
        /*020c*/ 	.word	0x0000d760


	//   ....[24]....
        /*0210*/ 	.word	0x0000d790


	//   ....[25]....
        /*0214*/ 	.word	0x0000d880


	//   ....[26]....
        /*0218*/ 	.word	0x0000d8a0


	//   ....[27]....
        /*021c*/ 	.word	0x0000e4c0


	//   ....[28]....
        /*0220*/ 	.word	0x0000e4d0


	//----- nvinfo : EIATTR_EXIT_INSTR_OFFSETS
	.align		4
.L_414:
        /*0224*/ 	.byte	0x04, 0x1c
        /*0226*/ 	.short	(.L_416 - .L_415)


	//   ....[0]....
.L_415:
        /*0228*/ 	.word	0x000001c0


	//   ....[1]....
        /*022c*/ 	.word	0x0000e4e0


	//   ....[2]....
        /*0230*/ 	.word	0x0000f080


	//   ....[3]....
        /*0234*/ 	.word	0x0000f0d0


	//   ....[4]....
        /*0238*/ 	.word	0x0000f100


	//   ....[5]....
        /*023c*/ 	.word	0x0000f160


	//   ....[6]....
        /*0240*/ 	.word	0x0000f3f0


	//----- nvinfo : EIATTR_CTAIDZ_USED
	.align		4
.L_416:
        /*0244*/ 	.byte	0x01, 0x04
	.zero		2


	//----- nvinfo : EIATTR_MAX_THREADS
	.align		4
        /*0248*/ 	.byte	0x04, 0x05
        /*024a*/ 	.short	(.L_418 - .L_417)
.L_417:
        /*024c*/ 	.word	0x00000100
        /*0250*/ 	.word	0x00000001
        /*0254*/ 	.word	0x00000001


	//----- nvinfo : EIATTR_CRS_STACK_SIZE
	.align		4
.L_418:
        /*0258*/ 	.byte	0x04, 0x1e
        /*025a*/ 	.short	(.L_420 - .L_419)
.L_419:
        /*025c*/ 	.word	0x00000000
.L_420:


//--------------------- .nv.info._ZN7cutlass13device_kernelIN5flash19enable_sm80_to_sm89INS1_16FlashAttnFwdSm80INS1_25CollectiveMainloopFwdSm80ILi8ELi1ELb0EN4cute5tupleIJNS5_1CILi128EEENS7_ILi64EEENS7_ILi256EEEEEELi256ENS_10bfloat16_tEfNS_4arch4Sm80ELb0ELb0ELb1ELb1ELb0ELb0ELb1ELb1EEENS1_21CollectiveEpilogueFwdINS6_IJS8_SA_S9_EEENS6_IJNS7_ILi1EEESI_SI_EEESC_SE_Li256ELb1ELb1ELb1ELb0EEENS1_36VarlenDynamicPersistentTileSchedulerILi128ELi64ELi256ELi256ELb1ELb1ELb0ELb0ELb1ELb1EEEEEEEEEvNT_6ParamsE --------------------------
	.section	.nv.info._ZN7cutlass13device_kernelIN5flash19enable_sm80_to_sm89INS1_16FlashAttnFwdSm80INS1_25CollectiveMainloopFwdSm80ILi8ELi1ELb0EN4cute5tupleIJNS5_1CILi128EEENS7_ILi64EEENS7_ILi256EEEEEELi256ENS_10bfloat16_tEfNS_4arch4Sm80ELb0ELb0ELb1ELb1ELb0ELb0ELb1ELb1EEENS1_21CollectiveEpilogueFwdINS6_IJS8_SA_S9_EEENS6_IJNS7_ILi1EEESI_SI_EEESC_SE_Li256ELb1ELb1ELb1ELb0EEENS1_36VarlenDynamicPersistentTileSchedulerILi128ELi64ELi256ELi256ELb1ELb1ELb0ELb0ELb1ELb1EEEEEEEEEvNT_6ParamsE,"",@"SHT_CUDA_INFO"
	.sectionflags	@""
	.align	4


	//----- nvinfo : EIATTR_CUDA_API_VERSION
	.align		4
        /*0000*/ 	.byte	0x04, 0x37
        /*0002*/ 	.short	(.L_422 - .L_421)
.L_421:
        /*0004*/ 	.word	0x00000082


	//----- nvinfo : EIATTR_SW2861232_WAR
	.align		4
.L_422:
        /*0008*/ 	.byte	0x01, 0x35
	.zero		2


	//----- nvinfo : EIATTR_PARAM_CBANK
	.align		4
        /*000c*/ 	.byte	0x04, 0x0a
        /*000e*/ 	.short	(.L_424 - .L_423)
	.align		4
.L_423:
        /*0010*/ 	.word	index@(.nv.constant0._ZN7cutlass13device_kernelIN5flash19enable_sm80_to_sm89INS1_16FlashAttnFwdSm80INS1_25CollectiveMainloopFwdSm80ILi8ELi1ELb0EN4cute5tupleIJNS5_1CILi128EEENS7_ILi64EEENS7_ILi256EEEEEELi256ENS_10bfloat16_tEfNS_4arch4Sm80ELb0ELb0ELb1ELb1ELb0ELb0ELb1ELb1EEENS1_21CollectiveEpilogueFwdINS6_IJS8_SA_S9_EEENS6_IJNS7_ILi1EEESI_SI_EEESC_SE_Li256ELb1ELb1ELb1ELb0EEENS1_36VarlenDynamicPersistentTileSchedulerILi128ELi64ELi256ELi256ELb1ELb1ELb0ELb0ELb1ELb1EEEEEEEEEvNT_6ParamsE)
        /*0014*/ 	.short	0x0160
        /*0016*/ 	.short	0x0438


	//----- nvinfo : EIATTR_CBANK_PARAM_SIZE
	.align		4
.L_424:
        /*0018*/ 	.byte	0x03, 0x19
        /*001a*/ 	.short	0x0438


	//----- nvinfo : EIATTR_KPARAM_INFO
	.align		4
        /*001c*/ 	.byte	0x04, 0x17
        /*001e*/ 	.short	(.L_426 - .L_425)
.L_425:
        /*0020*/ 	.word	0x00000000
        /*0024*/ 	.short	0x0000
        /*0026*/ 	.short	0x0000
        /*0028*/ 	.byte	0x00, 0xf0, 0xe1, 0x10


	//----- nvinfo : EIATTR_MAXREG_COUNT
	.align		4
.L_426:
        /*002c*/ 	.byte	0x03, 0x1b
        /*002e*/ 	.short	0x00ff


	//----- nvinfo : EIATTR_NUM_BARRIERS
	.align		4
        /*0030*/ 	.byte	0x02, 0x4c
        /*0032*/ 	.byte	0x06
	.zero		1


	//----- nvinfo : EIATTR_ANNOTATIONS
	.align		4
        /*0034*/ 	.byte	0x04, 0x55
        /*0036*/ 	.short	(.L_428 - .L_427)


	//   ....[0]....
.L_427:
        /* <DEDUP_REMOVED lines=135> */


	//----- nvinfo : EIATTR_MERCURY_ISA_VERSION
	.align		4
.L_428:
        /*0890*/ 	.byte	0x03, 0x5f
        /*0892*/ 	.short	0x0000


	//----- nvinfo : EIATTR_INT_WARP_WIDE_INSTR_OFFSETS
	.align		4
        /*0894*/ 	.byte	0x04, 0x31
        /*0896*/ 	.short	(.L_430 - .L_429)


	//   ....[0]....
.L_429:
        /*0898*/ 	.word	0x0000a850


	//   ....[1]....
        /*089c*/ 	.word	0x0000a8d0


	//----- nvinfo : EIATTR_COOP_GROUP_MASK_REGIDS
	.align		4
.L_430:
        /*08a0*/ 	.byte	0x04, 0x29
        /*08a2*/ 	.short	(.L_432 - .L_431)


	//   ....[0]....
.L_431:
        /*08a4*/ 	.word	0xffffffff


	//   ....[1]....
        /*08a8*/ 	.word	0xffffffff


	//   ....[2]....
        /*08ac*/ 	.word	0xffffffff


	//   ....[3]....
        /*08b0*/ 	.word	0xffffffff


	//   ....[4]....
        /*08b4*/ 	.word	0xffffffff


	//   ....[5]....
        /*08b8*/ 	.word	0xffffffff


	//   ....[6]....
        /*08bc*/ 	.word	0xffffffff


	//   ....[7]....
        /*08c0*/ 	.word	0xffffffff


	//   ....[8]....
        /*08c4*/ 	.word	0xffffffff


	//   ....[9]....
        /*08c8*/ 	.word	0xffffffff


	//   ....[10]....
        /*08cc*/ 	.word	0xffffffff


	//   ....[11]....
        /*08d0*/ 	.word	0xffffffff


	//   ....[12]....
        /*08d4*/ 	.word	0xffffffff


	//   ....[13]....
        /*08d8*/ 	.word	0xffffffff


	//   ....[14]....
        /*08dc*/ 	.word	0xffffffff


	//   ....[15]....
        /*08e0*/ 	.word	0xffffffff


	//   ....[16]....
        /*08e4*/ 	.word	0xffffffff


	//   ....[17]....
        /*08e8*/ 	.word	0xffffffff


	//   ....[18]....
        /*08ec*/ 	.word	0xffffffff


	//   ....[19]....
        /*08f0*/ 	.word	0xffffffff


	//   ....[20]....
        /*08f4*/ 	.word	0xffffffff


	//   ....[21]....
        /*08f8*/ 	.word	0xffffffff


	//   ....[22]....
        /*08fc*/ 	.word	0xffffffff


	//   ....[23]....
        /*0900*/ 	.word	0xffffffff


	//   ....[24]....
        /*0904*/ 	.word	0xffffffff


	//   ....[25]....
        /*0908*/ 	.word	0xffffffff


	//   ....[26]....
        /*090c*/ 	.word	0xffffffff


	//   ....[27]....
        /*0910*/ 	.word	0xffffffff


	//   ....[28]....
        /*0914*/ 	.word	0xffffffff


	//   ....[29]....
        /*0918*/ 	.word	0xffffffff


	//   ....[30]....
        /*091c*/ 	.word	0xffffffff


	//   ....[31]....
        /*0920*/ 	.word	0xffffffff


	//   ....[32]....
        /*0924*/ 	.word	0xffffffff


	//   ....[33]....
        /*0928*/ 	.word	0xffffffff


	//   ....[34]....
        /*092c*/ 	.word	0xffffffff


	//   ....[35]....
        /*0930*/ 	.word	0xffffffff


	//   ....[36]....
        /*0934*/ 	.word	0xffffffff


	//   ....[37]....
        /*0938*/ 	.word	0xffffffff


	//   ....[38]....
        /*093c*/ 	.word	0xffffffff


	//   ....[39]....
        /*0940*/ 	.word	0xffffffff


	//   ....[40]....
        /*0944*/ 	.word	0xffffffff


	//   ....[41]....
        /*0948*/ 	.word	0xffffffff


	//   ....[42]....
        /*094c*/ 	.word	0xffffffff


	//   ....[43]....
        /*0950*/ 	.word	0xffffffff


	//   ....[44]....
        /*0954*/ 	.word	0xffffffff


	//   ....[45]....
        /*0958*/ 	.word	0xffffffff


	//   ....[46]....
        /*095c*/ 	.word	0xffffffff


	//   ....[47]....
        /*0960*/ 	.word	0xffffffff


	//   ....[48]....
        /*0964*/ 	.word	0xffffffff


	//   ....[49]....
        /*0968*/ 	.word	0xffffffff


	//   ....[50]....
        /*096c*/ 	.word	0xffffffff


	//   ....[51]....
        /*0970*/ 	.word	0xffffffff


	//   ....[52]....
        /*0974*/ 	.word	0xffffffff


	//   ....[53]....
        /*0978*/ 	.word	0xffffffff


	//   ....[54]....
        /*097c*/ 	.word	0xffffffff


	//   ....[55]....
        /*0980*/ 	.word	0xffffffff


	//   ....[56]....
        /*0984*/ 	.word	0xffffffff


	//   ....[57]....
        /*0988*/ 	.word	0xffffffff


	//   ....[58]....
        /*098c*/ 	.word	0xffffffff


	//   ....[59]....
        /*0990*/ 	.word	0xffffffff


	//   ....[60]....
        /*0994*/ 	.word	0xffffffff


	//   ....[61]....
        /*0998*/ 	.word	0xffffffff


	//   ....[62]....
        /*099c*/ 	.word	0xffffffff


	//   ....[63]....
        /*09a0*/ 	.word	0xffffffff


	//   ....[64]....
        /*09a4*/ 	.word	0xffffffff


	//   ....[65]....
        /*09a8*/ 	.word	0xffffffff


	//   ....[66]....
        /*09ac*/ 	.word	0xffffffff


	//   ....[67]....
        /*09b0*/ 	.word	0xffffffff


	//   ....[68]....
        /*09b4*/ 	.word	0xffffffff


	//   ....[69]....
        /*09b8*/ 	.word	0xffffffff


	//   ....[70]....
        /*09bc*/ 	.word	0xffffffff


	//   ....[71]....
        /*09c0*/ 	.word	0xffffffff


	//   ....[72]....
        /*09c4*/ 	.word	0xffffffff


	//   ....[73]....
        /*09c8*/ 	.word	0xffffffff


	//   ....[74]....
        /*09cc*/ 	.word	0xffffffff


	//   ....[75]....
        /*09d0*/ 	.word	0xffffffff


	//   ....[76]....
        /*09d4*/ 	.word	0xffffffff


	//   ....[77]....
        /*09d8*/ 	.word	0xffffffff


	//   ....[78]....
        /*09dc*/ 	.word	0xffffffff


	//   ....[79]....
        /*09e0*/ 	.word	0xffffffff


	//   ....[80]....
        /*09e4*/ 	.word	0xffffffff


	//   ....[81]....
        /*09e8*/ 	.word	0xffffffff


	//   ....[82]....
        /*09ec*/ 	.word	0xffffffff


	//   ....[83]....
        /*09f0*/ 	.word	0xffffffff


	//   ....[84]....
        /*09f4*/ 	.word	0xffffffff


	//   ....[85]....
        /*09f8*/ 	.word	0xffffffff


	//   ....[86]....
        /*09fc*/ 	.word	0xffffffff


	//   ....[87]....
        /*0a00*/ 	.word	0xffffffff


	//   ....[88]....
        /*0a04*/ 	.word	0xffffffff


	//   ....[89]....
        /*0a08*/ 	.word	0xffffffff


	//   ....[90]....
        /*0a0c*/ 	.word	0xffffffff


	//   ....[91]....
        /*0a10*/ 	.word	0xffffffff


	//   ....[92]....
        /*0a14*/ 	.word	0xffffffff


	//   ....[93]....
        /*0a18*/ 	.word	0xffffffff


	//   ....[94]....
        /*0a1c*/ 	.word	0xffffffff


	//   ....[95]....
        /*0a20*/ 	.word	0xffffffff


	//   ....[96]....
        /*0a24*/ 	.word	0xffffffff


	//   ....[97]....
        /*0a28*/ 	.word	0xffffffff


	//   ....[98]....
        /*0a2c*/ 	.word	0xffffffff


	//   ....[99]....
        /*0a30*/ 	.word	0xffffffff


	//   ....[100]....
        /*0a34*/ 	.word	0xffffffff


	//   ....[101]....
        /*0a38*/ 	.word	0xffffffff


	//   ....[102]....
        /*0a3c*/ 	.word	0xffffffff


	//   ....[103]....
        /*0a40*/ 	.word	0xffffffff


	//   ....[104]....
        /*0a44*/ 	.word	0xffffffff


	//   ....[105]....
        /*0a48*/ 	.word	0xffffffff


	//   ....[106]....
        /*0a4c*/ 	.word	0xffffffff


	//   ....[107]....
        /*0a50*/ 	.word	0xffffffff


	//   ....[108]....
        /*0a54*/ 	.word	0xffffffff


	//   ....[109]....
        /*0a58*/ 	.word	0xffffffff


	//   ....[110]....
        /*0a5c*/ 	.word	0xffffffff


	//   ....[111]....
        /*0a60*/ 	.word	0xffffffff


	//   ....[112]....
        /*0a64*/ 	.word	0xffffffff


	//   ....[113]....
        /*0a68*/ 	.word	0xffffffff


	//   ....[114]....
        /*0a6c*/ 	.word	0xffffffff


	//   ....[115]....
        /*0a70*/ 	.word	0xffffffff


	//   ....[116]....
        /*0a74*/ 	.word	0xffffffff


	//   ....[117]....
        /*0a78*/ 	.word	0xffffffff


	//   ....[118]....
        /*0a7c*/ 	.word	0xffffffff


	//   ....[119]....
        /*0a80*/ 	.word	0xffffffff


	//   ....[120]....
        /*0a84*/ 	.word	0xffffffff


	//   ....[121]....
        /*0a88*/ 	.word	0xffffffff


	//   ....[122]....
        /*0a8c*/ 	.word	0xffffffff


	//   ....[123]....
        /*0a90*/ 	.word	0xffffffff


	//   ....[124]....
        /*0a94*/ 	.word	0xffffffff


	//   ....[125]....
        /*0a98*/ 	.word	0xffffffff


	//   ....[126]....
        /*0a9c*/ 	.word	0xffffffff


	//   ....[127]....
        /*0aa0*/ 	.word	0xffffffff


	//   ....[128]....
        /*0aa4*/ 	.word	0xffffffff


	//   ....[129]....
        /*0aa8*/ 	.word	0xffffffff


	//   ....[130]....
        /*0aac*/ 	.word	0xffffffff


	//   ....[131]....
        /*0ab0*/ 	.word	0xffffffff


	//   ....[132]....
        /*0ab4*/ 	.word	0xffffffff


	//   ....[133]....
        /*0ab8*/ 	.word	0xffffffff


	//   ....[134]....
        /*0abc*/ 	.word	0xffffffff


	//   ....[135]....
        /*0ac0*/ 	.word	0xffffffff


	//   ....[136]....
        /*0ac4*/ 	.word	0xffffffff


	//   ....[137]....
        /*0ac8*/ 	.word	0xffffffff


	//   ....[138]....
        /*0acc*/ 	.word	0xffffffff


	//----- nvinfo : EIATTR_COOP_GROUP_INSTR_OFFSETS
	.align		4
.L_432:
        /*0ad0*/ 	.byte	0x04, 0x28
        /*0ad2*/ 	.short	(.L_434 - .L_433)


	//   ....[0]....
.L_433:
        /*0ad4*/ 	.word	0x00000050


	//   ....[1]....
        /*0ad8*/ 	.word	0x00000200


	//   ....[2]....
        /*0adc*/ 	.word	0x00000230


	//   ....[3]....
        /*0ae0*/ 	.word	0x00000260


	//   ....[4]....
        /*0ae4*/ 	.word	0x00000290


	//   ....[5]....
        /*0ae8*/ 	.word	0x000002c0


	//   ....[6]....
        /*0aec*/ 	.word	0x000002f0


	//   ....[7]....
        /*0af0*/ 	.word	0x00000460


	//   ....[8]....
        /*0af4*/ 	.word	0x000004a0


	//   ....[9]....
        /*0af8*/ 	.word	0x000004d0


	//   ....[10]....
        /*0afc*/ 	.word	0x00000500


	//   ....[11]....
        /*0b00*/ 	.word	0x00000530


	//   ....[12]....
        /*0b04*/ 	.word	0x00000560


	//   ....[13]....
        /*0b08*/ 	.word	0x000005f0


	//   ....[14]....
        /*0b0c*/ 	.word	0x00000620


	//   ....[15]....
        /*0b10*/ 	.word	0x00000630


	//   ....[16]....
        /*0b14*/ 	.word	0x000006a0


	//   ....[17]....
        /*0b18*/ 	.word	0x00002a60


	//   ....[18]....
        /*0b1c*/ 	.word	0x00002a80


	//   ....[19]....
        /*0b20*/ 	.word	0x00002c40


	//   ....[20]....
        /*0b24*/ 	.word	0x00002c50


	//   ....[21]....
        /*0b28*/ 	.word	0x00002e10


	//   ....[22]....
        /*0b2c*/ 	.word	0x00002e30


	//   ....[23]....
        /*0b30*/ 	.word	0x00002ff0


	//   ....[24]....
        /*0b34*/ 	.word	0x00003000


	//   ....[25]....
        /*0b38*/ 	.word	0x00004ea0


	//   ....[26]....
        /*0b3c*/ 	.word	0x00004fa0


	//   ....[27]....
        /*0b40*/ 	.word	0x00004fb0


	//   ....[28]....
        /*0b44*/ 	.word	0x00005000


	//   ....[29]....
        /*0b48*/ 	.word	0x00008010


	//   ....[30]....
        /*0b4c*/ 	.word	0x000080c0


	//   ....[31]....
        /*0b50*/ 	.word	0x000080d0


	//   ....[32]....
        /*0b54*/ 	.word	0x000081d0


	//   ....[33]....
        /*0b58*/ 	.word	0x00009e30


	//   ....[34]....
        /*0b5c*/ 	.word	0x00009e40


	//   ....[35]....
        /*0b60*/ 	.word	0x00009e70


	//   ....[36]....
        /*0b64*/ 	.word	0x00009e80


	//   ....[37]....
        /*0b68*/ 	.word	0x0000b710


	//   ....[38]....
        /*0b6c*/ 	.word	0x0000b720


	//   ....[39]....
        /*0b70*/ 	.word	0x0000b740


	//   ....[40]....
        /*0b74*/ 	.word	0x0000b750


	//   ....[41]....
        /*0b78*/ 	.word	0x0000bb60


	//   ....[42]....
        /*0b7c*/ 	.word	0x0000bb80


	//   ....[43]....
        /*0b80*/ 	.word	0x0000bd40


	//   ....[44]....
        /*0b84*/ 	.word	0x0000bd50


	//   ....[45]....
        /*0b88*/ 	.word	0x0000bf20


	//   ....[46]....
        /*0b8c*/ 	.word	0x0000bf40


	//   ....[47]....
        /*0b90*/ 	.word	0x0000c110


	//   ....[48]....
        /*0b94*/ 	.word	0x0000c120


	//   ....[49]....
        /*0b98*/ 	.word	0x0000c4f0


	//   ....[50]....
        /*0b9c*/ 	.word	0x0000c510


	//   ....[51]....
        /*0ba0*/ 	.word	0x0000d160


	//   ....[52]....
        /*0ba4*/ 	.word	0x0000d170


	//   ....[53]....
        /*0ba8*/ 	.word	0x0000e570


	//   ....[54]....
        /*0bac*/ 	.word	0x0000e590


	//   ....[55]....
        /*0bb0*/ 	.word	0x0000e760


	//   ....[56]....
        /*0bb4*/ 	.word	0x0000e770


	//   ....[57]....
        /*0bb8*/ 	.word	0x0000e940


	//   ....[58]....
        /*0bbc*/ 	.word	0x0000e960


	//   ....[59]....
        /*0bc0*/ 	.word	0x0000eb30


	//   ....[60]....
        /*0bc4*/ 	.word	0x0000eb40


	//   ....[61]....
        /*0bc8*/ 	.word	0x0000edd0


	//   ....[62]....
        /*0bcc*/ 	.word	0x0000edf0


	//   ....[63]....
        /*0bd0*/ 	.word	0x0000ef20


	//   ....[64]....
        /*0bd4*/ 	.word	0x0000ef60


	//   ....[65]....
        /*0bd8*/ 	.word	0x0000ef90


	//   ....[66]....
        /*0bdc*/ 	.word	0x0000efc0


	//   ....[67]....
        /*0be0*/ 	.word	0x0000eff0


	//   ....[68]....
        /*0be4*/ 	.word	0x0000f020


	//   ....[69]....
        /*0be8*/ 	.word	0x0000f180


	//   ....[70]....
        /*0bec*/ 	.word	0x0000f1c0


	//   ....[71]....
        /*0bf0*/ 	.word	0x0000f1f0


	//   ....[72]....
        /*0bf4*/ 	.word	0x0000f220


	//   ....[73]....
        /*0bf8*/ 	.word	0x0000f250


	//   ....[74]....
        /*0bfc*/ 	.word	0x0000f280


	//   ....[75]....
        /*0c00*/ 	.word	0x0000f310


	//   ....[76]....
        /*0c04*/ 	.word	0x0000f340


	//   ....[77]....
        /*0c08*/ 	.word	0x0000f350


	//   ....[78]....
        /*0c0c*/ 	.word	0x0000f3b0


	//   ....[79]....
        /*0c10*/ 	.word	0x0000f9a0


	//   ....[80]....
        /*0c14*/ 	.word	0x0000fa00


	//   ....[81]....
        /*0c18*/ 	.word	0x0000fa50


	//   ....[82]....
        /*0c1c*/ 	.word	0x0000faa0


	//   ....[83]....
        /*0c20*/ 	.word	0x0000faf0


	//   ....[84]....
        /*0c24*/ 	.word	0x0000fb60


	//   ....[85]....
        /*0c28*/ 	.word	0x0000fba0


	//   ....[86]....
        /*0c2c*/ 	.word	0x0000fc10


	//   ....[87]....
        /*0c30*/ 	.word	0x0000fc80


	//   ....[88]....
        /*0c34*/ 	.word	0x0000fce0


	//   ....[89]....
        /*0c38*/ 	.word	0x0000fd50


	//   ....[90]....
        /*0c3c*/ 	.word	0x0000fdc0


	//   ....[91]....
        /*0c40*/ 	.word	0x0000fe20


	//   ....[92]....
        /*0c44*/ 	.word	0x0000fe80


	//   ....[93]....
        /*0c48*/ 	.word	0x0000fee0


	//   ....[94]....
        /*0c4c*/ 	.word	0x0000ff50


	//   ....[95]....
        /*0c50*/ 	.word	0x0000ffb0


	//   ....[96]....
        /*0c54*/ 	.word	0x00010010


	//   ....[97]....
        /*0c58*/ 	.word	0x00010080


	//   ....[98]....
        /*0c5c*/ 	.word	0x000100d0


	//   ....[99]....
        /*0c60*/ 	.word	0x00010120


	//   ....[100]....
        /*0c64*/ 	.word	0x00010170


	//   ....[101]....
        /*0c68*/ 	.word	0x000101e0


	//   ....[102]....
        /*0c6c*/ 	.word	0x00010250


	//   ....[103]....
        /*0c70*/ 	.word	0x000102b0


	//   ....[104]....
        /*0c74*/ 	.word	0x00010310


	//   ....[105]....
        /*0c78*/ 	.word	0x00010370


	//   ....[106]....
        /*0c7c*/ 	.word	0x000103e0


	//   ....[107]....
        /*0c80*/ 	.word	0x00010440


	//   ....[108]....
        /*0c84*/ 	.word	0x000104a0


	//   ....[109]....
        /*0c88*/ 	.word	0x00010500


	//   ....[110]....
        /*0c8c*/ 	.word	0x00010570


	//   ....[111]....
        /*0c90*/ 	.word	0x000105d0


	//   ....[112]....
        /*0c94*/ 	.word	0x00010630


	//   ....[113]....
        /*0c98*/ 	.word	0x00010690


	//   ....[114]....
        /*0c9c*/ 	.word	0x00010700


	//   ....[115]....
        /*0ca0*/ 	.word	0x00010760


	//   ....[116]....
        /*0ca4*/ 	.word	0x000107c0


	//   ....[117]....
        /*0ca8*/ 	.word	0x00010820


	//   ....[118]....
        /*0cac*/ 	.word	0x00010890


	//   ....[119]....
        /*0cb0*/ 	.word	0x000108f0


	//   ....[120]....
        /*0cb4*/ 	.word	0x00010950


	//   ....[121]....
        /*0cb8*/ 	.word	0x000109b0


	//   ....[122]....
        /*0cbc*/ 	.word	0x00010a20


	//   ....[123]....
        /*0cc0*/ 	.word	0x00010a70


	//   ....[124]....
        /*0cc4*/ 	.word	0x00010ab0


	//   ....[125]....
        /*0cc8*/ 	.word	0x00010b00


	//   ....[126]....
        /*0ccc*/ 	.word	0x00010b50


	//   ....[127]....
        /*0cd0*/ 	.word	0x00010ba0


	//   ....[128]....
        /*0cd4*/ 	.word	0x00010c10


	//   ....[129]....
        /*0cd8*/ 	.word	0x00010c50


	//   ....[130]....
        /*0cdc*/ 	.word	0x00010ca0


	//   ....[131]....
        /*0ce0*/ 	.word	0x00010cf0


	//   ....[132]....
        /*0ce4*/ 	.word	0x00010d40


	//   ....[133]....
        /*0ce8*/ 	.word	0x00010d90


	//   ....[134]....
        /*0cec*/ 	.word	0x00010e00


	//   ....[135]....
        /*0cf0*/ 	.word	0x00010e40


	//   ....[136]....
        /*0cf4*/ 	.word	0x00010eb0


	//   ....[137]....
        /*0cf8*/ 	.word	0x00010f10


	//   ....[138]....
        /*0cfc*/ 	.word	0x00010f70


	//----- nvinfo : EIATTR_EXIT_INSTR_OFFSETS
	.align		4
.L_434:
        /*0d00*/ 	.byte	0x04, 0x1c
        /*0d02*/ 	.short	(.L_436 - .L_435)


	//   ....[0]....
.L_435:
        /*0d04*/ 	.word	0x00000c10


	//   ....[1]....
        /*0d08*/ 	.word	0x0000f960


	//----- nvinfo : EIATTR_MAX_THREADS
	.align		4
.L_436:
        /*0d0c*/ 	.byte	0x04, 0x05
        /*0d0e*/ 	.short	(.L_438 - .L_437)
.L_437:
        /*0d10*/ 	.word	0x00000100
        /*0d14*/ 	.word	0x00000001
        /*0d18*/ 	.word	0x00000001


	//----- nvinfo : EIATTR_CRS_STACK_SIZE
	.align		4
.L_438:
        /*0d1c*/ 	.byte	0x04, 0x1e
        /*0d1e*/ 	.short	(.L_440 - .L_439)
.L_439:
        /*0d20*/ 	.word	0x00000000
.L_440:


//--------------------- .nv.info._ZN7cutlass13device_kernelIN5flash19enable_sm80_to_sm89INS1_16FlashAttnFwdSm80INS1_25CollectiveMainloopFwdSm80ILi8ELi1ELb0EN4cute5tupleIJNS5_1CILi128EEENS7_ILi48EEENS7_ILi256EEEEEELi256ENS_10bfloat16_tEfNS_4arch4Sm80ELb0ELb0ELb1ELb1ELb0ELb1ELb1ELb1EEENS1_21CollectiveEpilogueFwdINS6_IJS8_SA_S9_EEENS6_IJNS7_ILi1EEESI_SI_EEESC_SE_Li256ELb1ELb1ELb1ELb0EEENS1_36VarlenDynamicPersistentTileSchedulerILi128ELi48ELi256ELi256ELb1ELb1ELb0ELb0ELb1ELb1EEEEEEEEEvNT_6ParamsE --------------------------
	.section	.nv.info._ZN7cutlass13device_kernelIN5flash19enable_sm80_to_sm89INS1_16FlashAttnFwdSm80INS1_25CollectiveMainloopFwdSm80ILi8ELi1ELb0EN4cute5tupleIJNS5_1CILi128EEENS7_ILi48EEENS7_ILi256EEEEEELi256ENS_10bfloat16_tEfNS_4arch4Sm80ELb0ELb0ELb1ELb1ELb0ELb1ELb1ELb1EEENS1_21CollectiveEpilogueFwdINS6_IJS8_SA_S9_EEENS6_IJNS7_ILi1EEESI_SI_EEESC_SE_Li256ELb1ELb1ELb1ELb0EEENS1_36VarlenDynamicPersistentTileSchedulerILi128ELi48ELi256ELi256ELb1ELb1ELb0ELb0ELb1ELb1EEEEEEEEEvNT_6ParamsE,"",@"SHT_CUDA_INFO"
	.sectionflags	@""
	.align	4


	//----- nvinfo : EIATTR_CUDA_API_VERSION
	.align		4
        /*0000*/ 	.byte	0x04, 0x37
        /*0002*/ 	.short	(.L_442 - .L_441)
.L_441:
        /*0004*/ 	.word	0x00000082


	//----- nvinfo : EIATTR_SW2861232_WAR
	.align		4
.L_442:
        /*0008*/ 	.byte	0x01, 0x35
	.zero		2


	//----- nvinfo : EIATTR_PARAM_CBANK
	.align		4
        /*000c*/ 	.byte	0x04, 0x0a
        /*000e*/ 	.short	(.L_444 - .L_443)
	.align		4
.L_443:
        /*0010*/ 	.word	index@(.nv.constant0._ZN7cutlass13device_kernelIN5flash19enable_sm80_to_sm89INS1_16FlashAttnFwdSm80INS1_25CollectiveMainloopFwdSm80ILi8ELi1ELb0EN4cute5tupleIJNS5_1CILi128EEENS7_ILi48EEENS7_ILi256EEEEEELi256ENS_10bfloat16_tEfNS_4arch4Sm80ELb0ELb0ELb1ELb1ELb0ELb1ELb1ELb1EEENS1_21CollectiveEpilogueFwdINS6_IJS8_SA_S9_EEENS6_IJNS7_ILi1EEESI_SI_EEESC_SE_Li256ELb1ELb1ELb1ELb0EEENS1_36VarlenDynamicPersistentTileSchedulerILi128ELi48ELi256ELi256ELb1ELb1ELb0ELb0ELb1ELb1EEEEEEEEEvNT_6ParamsE)
        /*0014*/ 	.short	0x0160
        /*0016*/ 	.short	0x0438


	//----- nvinfo : EIATTR_CBANK_PARAM_SIZE
	.align		4
.L_444:
        /*0018*/ 	.byte	0x03, 0x19
        /*001a*/ 	.short	0x0438


	//----- nvinfo : EIATTR_KPARAM_INFO
	.align		4
        /*001c*/ 	.byte	0x04, 0x17
        /*001e*/ 	.short	(.L_446 - .L_445)
.L_445:
        /*0020*/ 	.word	0x00000000
        /*0024*/ 	.short	0x0000
        /*0026*/ 	.short	0x0000
        /*0028*/ 	.byte	0x00, 0xf0, 0xe1, 0x10


	//----- nvinfo : EIATTR_MAXREG_COUNT
	.align		4
.L_446:
        /*002c*/ 	.byte	0x03, 0x1b
        /*002e*/ 	.short	0x00ff


	//----- nvinfo : EIATTR_NUM_BARRIERS
	.align		4
        /*0030*/ 	.byte	0x02, 0x4c
        /*0032*/ 	.byte	0x06
	.zero		1


	//----- nvinfo : EIATTR_ANNOTATIONS
	.align		4
        /*0034*/ 	.byte	0x04, 0x55
        /*0036*/ 	.short	(.L_448 - .L_447)


	//   ....[0]....
.L_447:
        /* <DEDUP_REMOVED lines=48> */


	//----- nvinfo : EIATTR_MERCURY_ISA_VERSION
	.align		4
.L_448:
        /*0328*/ 	.byte	0x03, 0x5f
        /*032a*/ 	.short	0x0000


	//----- nvinfo : EIATTR_INT_WARP_WIDE_INSTR_OFFSETS
	.align		4
        /*032c*/ 	.byte	0x04, 0x31
        /*032e*/ 	.short	(.L_450 - .L_449)


	//   ....[0]....
.L_449:
        /*0330*/ 	.word	0x00016660


	//   ....[1]....
        /*0334*/ 	.word	0x000166e0


	//----- nvinfo : EIATTR_COOP_GROUP_MASK_REGIDS
	.align		4
.L_450:
        /*0338*/ 	.byte	0x04, 0x29
        /*033a*/ 	.short	(.L_452 - .L_451)


	//   ....[0]....
.L_451:
        /*033c*/ 	.word	0xffffffff


	//   ....[1]....
        /*0340*/ 	.word	0xffffffff


	//   ....[2]....
        /*0344*/ 	.word	0xffffffff


	//   ....[3]....
        /*0348*/ 	.word	0xffffffff


	//   ....[4]....
        /*034c*/ 	.word	0xffffffff


	//   ....[5]....
        /*0350*/ 	.word	0xffffffff


	//   ....[6]....
        /*0354*/ 	.word	0xffffffff


	//   ....[7]....
        /*0358*/ 	.word	0xffffffff


	//   ....[8]....
        /*035c*/ 	.word	0xffffffff


	//   ....[9]....
        /*0360*/ 	.word	0xffffffff


	//   ....[10]....
        /*0364*/ 	.word	0xffffffff


	//   ....[11]....
        /*0368*/ 	.word	0xffffffff


	//   ....[12]....
        /*036c*/ 	.word	0xffffffff


	//   ....[13]....
        /*0370*/ 	.word	0xffffffff


	//   ....[14]....
        /*0374*/ 	.word	0xffffffff


	//   ....[15]....
        /*0378*/ 	.word	0xffffffff


	//   ....[16]....
        /*037c*/ 	.word	0xffffffff


	//   ....[17]....
        /*0380*/ 	.word	0xffffffff


	//   ....[18]....
        /*0384*/ 	.word	0xffffffff


	//   ....[19]....
        /*0388*/ 	.word	0xffffffff


	//   ....[20]....
        /*038c*/ 	.word	0xffffffff


	//   ....[21]....
        /*0390*/ 	.word	0xffffffff


	//   ....[22]....
        /*0394*/ 	.word	0xffffffff


	//   ....[23]....
        /*0398*/ 	.word	0xffffffff


	//   ....[24]....
        /*039c*/ 	.word	0xffffffff


	//   ....[25]....
        /*03a0*/ 	.word	0xffffffff


	//   ....[26]....
        /*03a4*/ 	.word	0xffffffff


	//   ....[27]....
        /*03a8*/ 	.word	0xffffffff


	//   ....[28]....
        /*03ac*/ 	.word	0xffffffff


	//   ....[29]....
        /*03b0*/ 	.word	0xffffffff


	//   ....[30]....
        /*03b4*/ 	.word	0xffffffff


	//   ....[31]....
        /*03b8*/ 	.word	0xffffffff


	//   ....[32]....
        /*03bc*/ 	.word	0xffffffff


	//   ....[33]....
        /*03c0*/ 	.word	0xffffffff


	//   ....[34]....
        /*03c4*/ 	.word	0xffffffff


	//   ....[35]....
        /*03c8*/ 	.word	0xffffffff


	//   ....[36]....
        /*03cc*/ 	.word	0xffffffff


	//   ....[37]....
        /*03d0*/ 	.word	0xffffffff


	//   ....[38]....
        /*03d4*/ 	.word	0xffffffff


	//   ....[39]....
        /*03d8*/ 	.word	0xffffffff


	//   ....[40]....
        /*03dc*/ 	.word	0xffffffff


	//   ....[41]....
        /*03e0*/ 	.word	0xffffffff


	//   ....[42]....
        /*03e4*/ 	.word	0xffffffff


	//   ....[43]....
        /*03e8*/ 	.word	0xffffffff


	//   ....[44]....
        /*03ec*/ 	.word	0xffffffff


	//   ....[45]....
        /*03f0*/ 	.word	0xffffffff


	//   ....[46]....
        /*03f4*/ 	.word	0xffffffff


	//   ....[47]....
        /*03f8*/ 	.word	0xffffffff


	//   ....[48]....
        /*03fc*/ 	.word	0xffffffff


	//   ....[49]....
        /*0400*/ 	.word	0xffffffff


	//   ....[50]....
        /*0404*/ 	.word	0xffffffff


	//   ....[51]....
        /*0408*/ 	.word	0xffffffff


	//   ....[52]....
        /*040c*/ 	.word	0xffffffff


	//   ....[53]....
        /*0410*/ 	.word	0xffffffff


	//   ....[54]....
        /*0414*/ 	.word	0xffffffff


	//   ....[55]....
        /*0418*/ 	.word	0xffffffff


	//   ....[56]....
        /*041c*/ 	.word	0xffffffff


	//   ....[57]....
        /*0420*/ 	.word	0xffffffff


	//   ....[58]....
        /*0424*/ 	.word	0xffffffff


	//   ....[59]....
        /*0428*/ 	.word	0xffffffff


	//   ....[60]....
        /*042c*/ 	.word	0xffffffff


	//   ....[61]....
        /*0430*/ 	.word	0xffffffff


	//   ....[62]....
        /*0434*/ 	.word	0xffffffff


	//   ....[63]....
        /*0438*/ 	.word	0xffffffff


	//   ....[64]....
        /*043c*/ 	.word	0xffffffff


	//   ....[65]....
        /*0440*/ 	.word	0xffffffff


	//   ....[66]....
        /*0444*/ 	.word	0xffffffff


	//   ....[67]....
        /*0448*/ 	.word	0xffffffff


	//   ....[68]....
        /*044c*/ 	.word	0xffffffff


	//   ....[69]....
        /*0450*/ 	.word	0xffffffff


	//   ....[70]....
        /*0454*/ 	.word	0xffffffff


	//   ....[71]....
        /*0458*/ 	.word	0xffffffff


	//   ....[72]....
        /*045c*/ 	.word	0xffffffff


	//   ....[73]....
        /*0460*/ 	.word	0xffffffff


	//   ....[74]....
        /*0464*/ 	.word	0xffffffff


	//   ....[75]....
        /*0468*/ 	.word	0xffffffff


	//   ....[76]....
        /*046c*/ 	.word	0xffffffff


	//   ....[77]....
        /*0470*/ 	.word	0xffffffff


	//   ....[78]....
        /*0474*/ 	.word	0xffffffff


	//   ....[79]....
        /*0478*/ 	.word	0xffffffff


	//   ....[80]....
        /*047c*/ 	.word	0xffffffff


	//   ....[81]....
        /*0480*/ 	.word	0xffffffff


	//   ....[82]....
        /*0484*/ 	.word	0xffffffff


	//   ....[83]....
        /*0488*/ 	.word	0xffffffff


	//   ....[84]....
        /*048c*/ 	.word	0xffffffff


	//   ....[85]....
        /*0490*/ 	.word	0xffffffff


	//   ....[86]....
        /*0494*/ 	.word	0xffffffff


	//   ....[87]....
        /*0498*/ 	.word	0xffffffff


	//   ....[88]....
        /*049c*/ 	.word	0xffffffff


	//   ....[89]....
        /*04a0*/ 	.word	0xffffffff


	//   ....[90]....
        /*04a4*/ 	.word	0xffffffff


	//   ....[91]....
        /*04a8*/ 	.word	0xffffffff


	//   ....[92]....
        /*04ac*/ 	.word	0xffffffff


	//   ....[93]....
        /*04b0*/ 	.word	0xffffffff


	//   ....[94]....
        /*04b4*/ 	.word	0xffffffff


	//   ....[95]....
        /*04b8*/ 	.word	0xffffffff


	//   ....[96]....
        /*04bc*/ 	.word	0xffffffff


	//   ....[97]....
        /*04c0*/ 	.word	0xffffffff


	//   ....[98]....
        /*04c4*/ 	.word	0xffffffff


	//   ....[99]....
        /*04c8*/ 	.word	0xffffffff


	//   ....[100]....
        /*04cc*/ 	.word	0xffffffff


	//   ....[101]....
        /*04d0*/ 	.word	0xffffffff


	//   ....[102]....
        /*04d4*/ 	.word	0xffffffff


	//   ....[103]....
        /*04d8*/ 	.word	0xffffffff


	//   ....[104]....
        /*04dc*/ 	.word	0xffffffff


	//   ....[105]....
        /*04e0*/ 	.word	0xffffffff


	//   ....[106]....
        /*04e4*/ 	.word	0xffffffff


	//   ....[107]....
        /*04e8*/ 	.word	0xffffffff


	//   ....[108]....
        /*04ec*/ 	.word	0xffffffff


	//   ....[109]....
        /*04f0*/ 	.word	0xffffffff


	//   ....[110]....
        /*04f4*/ 	.word	0xffffffff


	//   ....[111]....
        /*04f8*/ 	.word	0xffffffff


	//   ....[112]....
        /*04fc*/ 	.word	0xffffffff


	//   ....[113]....
        /*0500*/ 	.word	0xffffffff


	//   ....[114]....
        /*0504*/ 	.word	0xffffffff


	//   ....[115]....
        /*0508*/ 	.word	0xffffffff


	//   ....[116]....
        /*050c*/ 	.word	0xffffffff


	//   ....[117]....
        /*0510*/ 	.word	0xffffffff


	//   ....[118]....
        /*0514*/ 	.word	0xffffffff


	//   ....[119]....
        /*0518*/ 	.word	0xffffffff


	//   ....[120]....
        /*051c*/ 	.word	0xffffffff


	//   ....[121]....
        /*0520*/ 	.word	0xffffffff


	//   ....[122]....
        /*0524*/ 	.word	0xffffffff


	//   ....[123]....
        /*0528*/ 	.word	0xffffffff


	//   ....[124]....
        /*052c*/ 	.word	0xffffffff


	//   ....[125]....
        /*0530*/ 	.word	0xffffffff


	//   ....[126]....
        /*0534*/ 	.word	0xffffffff


	//   ....[127]....
        /*0538*/ 	.word	0xffffffff


	//   ....[128]....
        /*053c*/ 	.word	0xffffffff


	//   ....[129]....
        /*0540*/ 	.word	0xffffffff


	//   ....[130]....
        /*0544*/ 	.word	0xffffffff


	//   ....[131]....
        /*0548*/ 	.word	0xffffffff


	//   ....[132]....
        /*054c*/ 	.word	0xffffffff


	//   ....[133]....
        /*0550*/ 	.word	0xffffffff


	//   ....[134]....
        /*0554*/ 	.word	0xffffffff


	//   ....[135]....
        /*0558*/ 	.word	0xffffffff


	//   ....[136]....
        /*055c*/ 	.word	0xffffffff


	//   ....[137]....
        /*0560*/ 	.word	0xffffffff


	//   ....[138]....
        /*0564*/ 	.word	0xffffffff


	//   ....[139]....
        /*0568*/ 	.word	0xffffffff


	//   ....[140]....
        /*056c*/ 	.word	0xffffffff


	//   ....[141]....
        /*0570*/ 	.word	0xffffffff


	//   ....[142]....
        /*0574*/ 	.word	0xffffffff


	//   ....[143]....
        /*0578*/ 	.word	0xffffffff


	//   ....[144]....
        /*057c*/ 	.word	0xffffffff


	//   ....[145]....
        /*0580*/ 	.word	0xffffffff


	//   ....[146]....
        /*0584*/ 	.word	0xffffffff


	//----- nvinfo : EIATTR_COOP_GROUP_INSTR_OFFSETS
	.align		4
.L_452:
        /*0588*/ 	.byte	0x04, 0x28
        /*058a*/ 	.short	(.L_454 - .L_453)


	//   ....[0]....
.L_453:
        /*058c*/ 	.word	0x00000050


	//   ....[1]....
        /*0590*/ 	.word	0x00000200


	//   ....[2]....
        /*0594*/ 	.word	0x00000230


	//   ....[3]....
        /*0598*/ 	.word	0x00000260


	//   ....[4]....
        /*059c*/ 	.word	0x00000290


	//   ....[5]....
        /*05a0*/ 	.word	0x000002c0


	//   ....[6]....
        /*05a4*/ 	.word	0x000002f0


	//   ....[7]....
        /*05a8*/ 	.word	0x00000460


	//   ....[8]....
        /*05ac*/ 	.word	0x000004a0


	//   ....[9]....
        /*05b0*/ 	.word	0x000004d0


	//   ....[10]....
        /*05b4*/ 	.word	0x00000500


	//   ....[11]....
        /*05b8*/ 	.word	0x00000530


	//   ....[12]....
        /*05bc*/ 	.word	0x00000560


	//   ....[13]....
        /*05c0*/ 	.word	0x000005f0


	//   ....[14]....
        /*05c4*/ 	.word	0x00000620


	//   ....[15]....
        /*05c8*/ 	.word	0x00000630


	//   ....[16]....
        /*05cc*/ 	.word	0x000006a0


	//   ....[17]....
        /*05d0*/ 	.word	0x00009560


	//   ....[18]....
        /*05d4*/ 	.word	0x00009580


	//   ....[19]....
        /*05d8*/ 	.word	0x00009740


	//   ....[20]....
        /*05dc*/ 	.word	0x00009750


	//   ....[21]....
        /*05e0*/ 	.word	0x000098b0


	//   ....[22]....
        /*05e4*/ 	.word	0x000098d0


	//   ....[23]....
        /*05e8*/ 	.word	0x00009a30


	//   ....[24]....
        /*05ec*/ 	.word	0x00009a40


	//   ....[25]....
        /*05f0*/ 	.word	0x00009f90


	//   ....[26]....
        /*05f4*/ 	.word	0x00009fd0


	//   ....[27]....
        /*05f8*/ 	.word	0x0000a010


	//   ....[28]....
        /*05fc*/ 	.word	0x0000a040


	//   ....[29]....
        /*0600*/ 	.word	0x0000d120


	//   ....[30]....
        /*0604*/ 	.word	0x0000d160


	//   ....[31]....
        /*0608*/ 	.word	0x0000d1a0


	//   ....[32]....
        /*060c*/ 	.word	0x0000d1d0


	//   ....[33]....
        /*0610*/ 	.word	0x00011ea0


	//   ....[34]....
        /*0614*/ 	.word	0x00011fd0


	//   ....[35]....
        /*0618*/ 	.word	0x00011ff0


	//   ....[36]....
        /*061c*/ 	.word	0x00012050


	//   ....[37]....
        /*0620*/ 	.word	0x000144d0


	//   ....[38]....
        /*0624*/ 	.word	0x000144f0


	//   ....[39]....
        /*0628*/ 	.word	0x00014500


	//   ....[40]....
        /*062c*/ 	.word	0x00014530


	//   ....[41]....
        /*0630*/ 	.word	0x00015c40


	//   ....[42]....
        /*0634*/ 	.word	0x00015c50


	//   ....[43]....
        /*0638*/ 	.word	0x00015c80


	//   ....[44]....
        /*063c*/ 	.word	0x00015c90


	//   ....[45]....
        /*0640*/ 	.word	0x00017530


	//   ....[46]....
        /*0644*/ 	.word	0x00017540


	//   ....[47]....
        /*0648*/ 	.word	0x00017560


	//   ....[48]....
        /*064c*/ 	.word	0x00017580


	//   ....[49]....
        /*0650*/ 	.word	0x00017940


	//   ....[50]....
        /*0654*/ 	.word	0x00017960


	//   ....[51]....
        /*0658*/ 	.word	0x00017b20


	//   ....[52]....
        /*065c*/ 	.word	0x00017b30


	//   ....[53]....
        /*0660*/ 	.word	0x00017ca0


	//   ....[54]....
        /*0664*/ 	.word	0x00017cc0


	//   ....[55]....
        /*0668*/ 	.word	0x00017e30


	//   ....[56]....
        /*066c*/ 	.word	0x00017e40


	//   ....[57]....
        /*0670*/ 	.word	0x000181c0


	//   ....[58]....
        /*0674*/ 	.word	0x000181e0


	//   ....[59]....
        /*0678*/ 	.word	0x00018ec0


	//   ....[60]....
        /*067c*/ 	.word	0x00018ed0


	//   ....[61]....
        /*0680*/ 	.word	0x0001a330


	//   ....[62]....
        /*0684*/ 	.word	0x0001a350


	//   ....[63]....
        /*0688*/ 	.word	0x0001a520


	//   ....[64]....
        /*068c*/ 	.word	0x0001a530


	//   ....[65]....
        /*0690*/ 	.word	0x0001a6a0


	//   ....[66]....
        /*0694*/ 	.word	0x0001a6c0


	//   ....[67]....
        /*0698*/ 	.word	0x0001a830


	//   ....[68]....
        /*069c*/ 	.word	0x0001a840


	//   ....[69]....
        /*06a0*/ 	.word	0x0001aa70


	//   ....[70]....
        /*06a4*/ 	.word	0x0001aa90


	//   ....[71]....
        /*06a8*/ 	.word	0x0001abc0


	//   ....[72]....
        /*06ac*/ 	.word	0x0001ac00


	//   ....[73]....
        /*06b0*/ 	.word	0x0001ac30


	//   ....[74]....
        /*06b4*/ 	.word	0x0001ac60


	//   ....[75]....
        /*06b8*/ 	.word	0x0001ac90


	//   ....[76]....
        /*06bc*/ 	.word	0x0001acc0


	//   ....[77]....
        /*06c0*/ 	.word	0x0001ae20


	//   ....[78]....
        /*06c4*/ 	.word	0x0001ae60


	//   ....[79]....
        /*06c8*/ 	.word	0x0001ae90


	//   ....[80]....
        /*06cc*/ 	.word	0x0001aec0


	//   ....[81]....
        /*06d0*/ 	.word	0x0001aef0


	//   ....[82]....
        /*06d4*/ 	.word	0x0001af20


	//   ....[83]....
        /*06d8*/ 	.word	0x0001afb0


	//   ....[84]....
        /*06dc*/ 	.word	0x0001afe0


	//   ....[85]....
        /*06e0*/ 	.word	0x0001aff0


	//   ....[86]....
        /*06e4*/ 	.word	0x0001b050


	//   ....[87]....
        /*06e8*/ 	.word	0x0001b640


	//   ....[88]....
        /*06ec*/ 	.word	0x0001b6a0


	//   ....[89]....
        /*06f0*/ 	.word	0x0001b6f0


	//   ....[90]....
        /*06f4*/ 	.word	0x0001b740


	//   ....[91]....
        /*06f8*/ 	.word	0x0001b790


	//   ....[92]....
        /*06fc*/ 	.word	0x0001b800


	//   ....[93]....
        /*0700*/ 	.word	0x0001b840


	//   ....[94]....
        /*0704*/ 	.word	0x0001b8b0


	//   ....[95]....
        /*0708*/ 	.word	0x0001b920


	//   ....[96]....
        /*070c*/ 	.word	0x0001b980


	//   ....[97]....
        /*0710*/ 	.word	0x0001b9f0


	//   ....[98]....
        /*0714*/ 	.word	0x0001ba60


	//   ....[99]....
        /*0718*/ 	.word	0x0001bac0


	//   ....[100]....
        /*071c*/ 	.word	0x0001bb20


	//   ....[101]....
        /*0720*/ 	.word	0x0001bb80


	//   ....[102]....
        /*0724*/ 	.word	0x0001bbf0


	//   ....[103]....
        /*0728*/ 	.word	0x0001bc50


	//   ....[104]....
        /*072c*/ 	.word	0x0001bcb0


	//   ....[105]....
        /*0730*/ 	.word	0x0001bd20


	//   ....[106]....
        /*0734*/ 	.word	0x0001bd70


	//   ....[107]....
        /*0738*/ 	.word	0x0001bdc0


	//   ....[108]....
        /*073c*/ 	.word	0x0001be10


	//   ....[109]....
        /*0740*/ 	.word	0x0001be80


	//   ....[110]....
        /*0744*/ 	.word	0x0001bef0


	//   ....[111]....
        /*0748*/ 	.word	0x0001bf50


	//   ....[112]....
        /*074c*/ 	.word	0x0001bfb0


	//   ....[113]....
        /*0750*/ 	.word	0x0001c010


	//   ....[114]....
        /*0754*/ 	.word	0x0001c080


	//   ....[115]....
        /*0758*/ 	.word	0x0001c0e0


	//   ....[116]....
        /*075c*/ 	.word	0x0001c140


	//   ....[117]....
        /*0760*/ 	.word	0x0001c1a0


	//   ....[118]....
        /*0764*/ 	.word	0x0001c210


	//   ....[119]....
        /*0768*/ 	.word	0x0001c270


	//   ....[120]....
        /*076c*/ 	.word	0x0001c2d0


	//   ....[121]....
        /*0770*/ 	.word	0x0001c330


	//   ....[122]....
        /*0774*/ 	.word	0x0001c3a0


	//   ....[123]....
        /*0778*/ 	.word	0x0001c400


	//   ....[124]....
        /*077c*/ 	.word	0x0001c460


	//   ....[125]....
        /*0780*/ 	.word	0x0001c4c0


	//   ....[126]....
        /*0784*/ 	.word	0x0001c530


	//   ....[127]....
        /*0788*/ 	.word	0x0001c590


	//   ....[128]....
        /*078c*/ 	.word	0x0001c5f0


	//   ....[129]....
        /*0790*/ 	.word	0x0001c650


	//   ....[130]....
        /*0794*/ 	.word	0x0001c6c0


	//   ....[131]....
        /*0798*/ 	.word	0x0001c710


	//   ....[132]....
        /*079c*/ 	.word	0x0001c750


	//   ....[133]....
        /*07a0*/ 	.word	0x0001c7a0


	//   ....[134]....
        /*07a4*/ 	.word	0x0001c7f0


	//   ....[135]....
        /*07a8*/ 	.word	0x0001c840


	//   ....[136]....
        /*07ac*/ 	.word	0x0001c8b0


	//   ....[137]....
        /*07b0*/ 	.word	0x0001c8f0


	//   ....[138]....
        /*07b4*/ 	.word	0x0001c940


	//   ....[139]....
        /*07b8*/ 	.word	0x0001c990


	//   ....[140]....
        /*07bc*/ 	.word	0x0001c9e0


	//   ....[141]....
        /*07c0*/ 	.word	0x0001ca30


	//   ....[142]....
        /*07c4*/ 	.word	0x0001caa0


	//   ....[143]....
        /*07c8*/ 	.word	0x0001cae0


	//   ....[144]....
        /*07cc*/ 	.word	0x0001cb50


	//   ....[145]....
        /*07d0*/ 	.word	0x0001cbb0


	//   ....[146]....
        /*07d4*/ 	.word	0x0001cc10


	//----- nvinfo : EIATTR_EXIT_INSTR_OFFSETS
	.align		4
.L_454:
        /*07d8*/ 	.byte	0x04, 0x1c
        /*07da*/ 	.short	(.L_456 - .L_455)


	//   ....[0]....
.L_455:
        /*07dc*/ 	.word	0x00000c10


	//   ....[1]....
        /*07e0*/ 	.word	0x0001b600


	//----- nvinfo : EIATTR_MAX_THREADS
	.align		4
.L_456:
        /*07e4*/ 	.byte	0x04, 0x05
        /*07e6*/ 	.short	(.L_458 - .L_457)
.L_457:
        /*07e8*/ 	.word	0x00000100
        /*07ec*/ 	.word	0x00000001
        /*07f0*/ 	.word	0x00000001


	//----- nvinfo : EIATTR_CRS_STACK_SIZE
	.align		4
.L_458:
        /*07f4*/ 	.byte	0x04, 0x1e
        /*07f6*/ 	.short	(.L_460 - .L_459)
.L_459:
        /*07f8*/ 	.word	0x00000000
.L_460:


//--------------------- .nv.info._ZN7cutlass13device_kernelIN5flash19enable_sm80_to_sm89INS1_16FlashAttnFwdSm80INS1_25CollectiveMainloopFwdSm80ILi8ELi1ELb0EN4cute5tupleIJNS5_1CILi128EEENS7_ILi64EEENS7_ILi256EEEEEELi256ENS_10bfloat16_tEfNS_4arch4Sm80ELb0ELb1ELb1ELb0ELb0ELb0ELb1ELb1EEENS1_21CollectiveEpilogueFwdINS6_IJS8_SA_S9_EEENS6_IJNS7_ILi1EEESI_SI_EEESC_SE_Li256ELb0ELb1ELb1ELb0EEENS1_19SingleTileSchedulerILb0ELb1ELb1ELi128EEEEEEEEEvNT_6ParamsE --------------------------
	.section	.nv.info._ZN7cutlass13device_kernelIN5flash19enable_sm80_to_sm89INS1_16FlashAttnFwdSm80INS1_25CollectiveMainloopFwdSm80ILi8ELi1ELb0EN4cute5tupleIJNS5_1CILi128EEENS7_ILi64EEENS7_ILi256EEEEEELi256ENS_10bfloat16_tEfNS_4arch4Sm80ELb0ELb1ELb1ELb0ELb0ELb0ELb1ELb1EEENS1_21CollectiveEpilogueFwdINS6_IJS8_SA_S9_EEENS6_IJNS7_ILi1EEESI_SI_EEESC_SE_Li256ELb0ELb1ELb1ELb0EEENS1_19SingleTileSchedulerILb0ELb1ELb1ELi128EEEEEEEEEvNT_6ParamsE,"",@"SHT_CUDA_INFO"
	.sectionflags	@""
	.align	4


	//----- nvinfo : EIATTR_CUDA_API_VERSION
	.align		4
        /*0000*/ 	.byte	0x04, 0x37
        /*0002*/ 	.short	(.L_462 - .L_461)
.L_461:
        /*0004*/ 	.word	0x00000082


	//----- nvinfo : EIATTR_SW2861232_WAR
	.align		4
.L_462:
        /*0008*/ 	.byte	0x01, 0x35
	.zero		2


	//----- nvinfo : EIATTR_PARAM_CBANK
	.align		4
        /*000c*/ 	.byte	0x04, 0x0a
        /*000e*/ 	.short	(.L_464 - .L_463)
	.align		4
.L_463:
        /*0010*/ 	.word	index@(.nv.constant0._ZN7cutlass13device_kernelIN5flash19enable_sm80_to_sm89INS1_16FlashAttnFwdSm80INS1_25CollectiveMainloopFwdSm80ILi8ELi1ELb0EN4cute5tupleIJNS5_1CILi128EEENS7_ILi64EEENS7_ILi256EEEEEELi256ENS_10bfloat16_tEfNS_4arch4Sm80ELb0ELb1ELb1ELb0ELb0ELb0ELb1ELb1EEENS1_21CollectiveEpilogueFwdINS6_IJS8_SA_S9_EEENS6_IJNS7_ILi1EEESI_SI_EEESC_SE_Li256ELb0ELb1ELb1ELb0EEENS1_19SingleTileSchedulerILb0ELb1ELb1ELi128EEEEEEEEEvNT_6ParamsE)
        /*0014*/ 	.short	0x0160
        /*0016*/ 	.short	0x0418


	//----- nvinfo : EIATTR_CBANK_PARAM_SIZE
	.align		4
.L_464:
        /*0018*/ 	.byte	0x03, 0x19
        /*001a*/ 	.short	0x0418


	//----- nvinfo : EIATTR_KPARAM_INFO
	.align		4
        /*001c*/ 	.byte	0x04, 0x17
        /*001e*/ 	.short	(.L_466 - .L_465)
.L_465:
        /*0020*/ 	.word	0x00000000
        /*0024*/ 	.short	0x0000
        /*0026*/ 	.short	0x0000
        /*0028*/ 	.byte	0x00, 0xf0, 0x61, 0x10


	//----- nvinfo : EIATTR_MAXREG_COUNT
	.align		4
.L_466:
        /*002c*/ 	.byte	0x03, 0x1b
        /*002e*/ 	.short	0x00ff


	//----- nvinfo : EIATTR_NUM_BARRIERS
	.align		4
        /*0030*/ 	.byte	0x02, 0x4c
        /*0032*/ 	.byte	0x02
	.zero		1


	//----- nvinfo : EIATTR_ANNOTATIONS
	.align		4
        /*0034*/ 	.byte	0x04, 0x55
        /*0036*/ 	.short	(.L_468 - .L_467)


	//   ....[0]....
.L_467:
        /* <DEDUP_REMOVED lines=36> */


	//----- nvinfo : EIATTR_MERCURY_ISA_VERSION
	.align		4
.L_468:
        /*0260*/ 	.byte	0x03, 0x5f
        /*0262*/ 	.short	0x0000


	//----- nvinfo : EIATTR_COOP_GROUP_MASK_REGIDS
	.align		4
        /*0264*/ 	.byte	0x04, 0x29
        /*0266*/ 	.short	(.L_470 - .L_469)


	//   ....[0]....
.L_469:
        /*0268*/ 	.word	0xffffffff


	//   ....[1]....
        /*026c*/ 	.word	0xffffffff


	//   ....[2]....
        /*0270*/ 	.word	0xffffffff


	//   ....[3]....
        /*0274*/ 	.word	0xffffffff


	//   ....[4]....
        /*0278*/ 	.word	0xffffffff


	//   ....[5]....
        /*027c*/ 	.word	0xffffffff


	//   ....[6]....
        /*0280*/ 	.word	0xffffffff


	//   ....[7]....
        /*0284*/ 	.word	0xffffffff


	//   ....[8]....
        /*0288*/ 	.word	0xffffffff


	//   ....[9]....
        /*028c*/ 	.word	0xffffffff


	//   ....[10]....
        /*0290*/ 	.word	0xffffffff


	//   ....[11]....
        /*0294*/ 	.word	0xffffffff


	//   ....[12]....
        /*0298*/ 	.word	0xffffffff


	//   ....[13]....
        /*029c*/ 	.word	0xffffffff


	//   ....[14]....
        /*02a0*/ 	.word	0xffffffff


	//   ....[15]....
        /*02a4*/ 	.word	0xffffffff


	//   ....[16]....
        /*02a8*/ 	.word	0xffffffff


	//   ....[17]....
        /*02ac*/ 	.word	0xffffffff


	//   ....[18]....
        /*02b0*/ 	.word	0xffffffff


	//   ....[19]....
        /*02b4*/ 	.word	0xffffffff


	//   ....[20]....
        /*02b8*/ 	.word	0xffffffff


	//   ....[21]....
        /*02bc*/ 	.word	0xffffffff


	//   ....[22]....
        /*02c0*/ 	.word	0xffffffff


	//   ....[23]....
        /*02c4*/ 	.word	0xffffffff


	//   ....[24]....
        /*02c8*/ 	.word	0xffffffff


	//   ....[25]....
        /*02cc*/ 	.word	0xffffffff


	//   ....[26]....
        /*02d0*/ 	.word	0xffffffff


	//   ....[27]....
        /*02d4*/ 	.word	0xffffffff


	//   ....[28]....
        /*02d8*/ 	.word	0xffffffff


	//   ....[29]....
        /*02dc*/ 	.word	0xffffffff


	//   ....[30]....
        /*02e0*/ 	.word	0xffffffff


	//   ....[31]....
        /*02e4*/ 	.word	0xffffffff


	//   ....[32]....
        /*02e8*/ 	.word	0xffffffff


	//   ....[33]....
        /*02ec*/ 	.word	0xffffffff


	//   ....[34]....
        /*02f0*/ 	.word	0xffffffff


	//   ....[35]....
        /*02f4*/ 	.word	0xffffffff


	//   ....[36]....
        /*02f8*/ 	.word	0xffffffff


	//   ....[37]....
        /*02fc*/ 	.word	0xffffffff


	//   ....[38]....
        /*0300*/ 	.word	0xffffffff


	//   ....[39]....
        /*0304*/ 	.word	0xffffffff


	//   ....[40]....
        /*0308*/ 	.word	0xffffffff


	//   ....[41]....
        /*030c*/ 	.word	0xffffffff


	//   ....[42]....
        /*0310*/ 	.word	0xffffffff


	//----- nvinfo : EIATTR_COOP_GROUP_INSTR_OFFSETS
	.align		4
.L_470:
        /*0314*/ 	.byte	0x04, 0x28
        /*0316*/ 	.short	(.L_472 - .L_471)


	//   ....[0]....
.L_471:
        /*0318*/ 	.word	0x00000060


	//   ....[1]....
        /*031c*/ 	.word	0x000013a0


	//   ....[2]....
        /*0320*/ 	.word	0x00001410


	//   ....[3]....
        /*0324*/ 	.word	0x00001760


	//   ....[4]....
        /*0328*/ 	.word	0x00001810


	//   ....[5]....
        /*032c*/ 	.word	0x00001a40


	//   ....[6]....
        /*0330*/ 	.word	0x00001a70


	//   ....[7]....
        /*0334*/ 	.word	0x00001c60


	//   ....[8]....
        /*0338*/ 	.word	0x00001ca0


	//   ....[9]....
        /*033c*/ 	.word	0x00003800


	//   ....[10]....
        /*0340*/ 	.word	0x00003fe0


	//   ....[11]....
        /*0344*/ 	.word	0x00004620


	//   ....[12]....
        /*0348*/ 	.word	0x00004770


	//   ....[13]....
        /*034c*/ 	.word	0x00004790


	//   ....[14]....
        /*0350*/ 	.word	0x00004820


	//   ....[15]....
        /*0354*/ 	.word	0x00008380


	//   ....[16]....
        /*0358*/ 	.word	0x00008560


	//   ....[17]....
        /*035c*/ 	.word	0x00008e20


	//   ....[18]....
        /*0360*/ 	.word	0x00008f90


	//   ....[19]....
        /*0364*/ 	.word	0x00008fa0


	//   ....[20]....
        /*0368*/ 	.word	0x00008fd0


	//   ....[21]....
        /*036c*/ 	.word	0x0000c7f0


	//   ....[22]....
        /*0370*/ 	.word	0x0000c860


	//   ....[23]....
        /*0374*/ 	.word	0x0000c890


	//   ....[24]....
        /*0378*/ 	.word	0x0000c910


	//   ....[25]....
        /*037c*/ 	.word	0x000101b0


	//   ....[26]....
        /*0380*/ 	.word	0x000104d0


	//   ....[27]....
        /*0384*/ 	.word	0x00010d90


	//   ....[28]....
        /*0388*/ 	.word	0x00010f00


	//   ....[29]....
        /*038c*/ 	.word	0x00010f10


	//   ....[30]....
        /*0390*/ 	.word	0x00010f40


	//   ....[31]....
        /*0394*/ 	.word	0x00012b70


	//   ....[32]....
        /*0398*/ 	.word	0x00012ba0


	//   ....[33]....
        /*039c*/ 	.word	0x00012be0


	//   ....[34]....
        /*03a0*/ 	.word	0x00012bf0


	//   ....[35]....
        /*03a4*/ 	.word	0x00013ae0


	//   ....[36]....
        /*03a8*/ 	.word	0x00013b20


	//   ....[37]....
        /*03ac*/ 	.word	0x00013b50


	//   ....[38]....
        /*03b0*/ 	.word	0x00013b80


	//   ....[39]....
        /*03b4*/ 	.word	0x00013c70


	//   ....[40]....
        /*03b8*/ 	.word	0x00013c80


	//   ....[41]....
        /*03bc*/ 	.word	0x00014890


	//   ....[42]....
        /*03c0*/ 	.word	0x000148a0


	//----- nvinfo : EIATTR_EXIT_INSTR_OFFSETS
	.align		4
.L_472:
        /*03c4*/ 	.byte	0x04, 0x1c
        /*03c6*/ 	.short	(.L_474 - .L_473)


	//   ....[0]....
.L_473:
        /*03c8*/ 	.word	0x000001c0


	//   ....[1]....
        /*03cc*/ 	.word	0x000148b0


	//   ....[2]....
        /*03d0*/ 	.word	0x00015450


	//   ....[3]....
        /*03d4*/ 	.word	0x000154a0


	//   ....[4]....
        /*03d8*/ 	.word	0x000154d0


	//   ....[5]....
        /*03dc*/ 	.word	0x00015530


	//   ....[6]....
        /*03e0*/ 	.word	0x000157c0


	//----- nvinfo : EIATTR_CTAIDZ_USED
	.align		4
.L_474:
        /*03e4*/ 	.byte	0x01, 0x04
	.zero		2


	//----- nvinfo : EIATTR_MAX_THREADS
	.align		4
        /*03e8*/ 	.byte	0x04, 0x05
        /*03ea*/ 	.short	(.L_476 - .L_475)
.L_475:
        /*03ec*/ 	.word	0x00000100
        /*03f0*/ 	.word	0x00000001
        /*03f4*/ 	.word	0x00000001


	//----- nvinfo : EIATTR_CRS_STACK_SIZE
	.align		4
.L_476:
        /*03f8*/ 	.byte	0x04, 0x1e
        /*03fa*/ 	.short	(.L_478 - .L_477)
.L_477:
        /*03fc*/ 	.word	0x00000000
.L_478:


//--------------------- .nv.info._ZN7cutlass13device_kernelIN5flash19enable_sm80_to_sm89INS1_16FlashAttnFwdSm80INS1_25CollectiveMainloopFwdSm80ILi8ELi1ELb0EN4cute5tupleIJNS5_1CILi128EEENS7_ILi64EEENS7_ILi256EEEEEELi256ENS_10bfloat16_tEfNS_4arch4Sm80ELb0ELb1ELb1ELb1ELb0ELb0ELb1ELb1EEENS1_21CollectiveEpilogueFwdINS6_IJS8_SA_S9_EEENS6_IJNS7_ILi1EEESI_SI_EEESC_SE_Li256ELb1ELb1ELb1ELb0EEENS1_36VarlenDynamicPersistentTileSchedulerILi128ELi64ELi256ELi256ELb1ELb1ELb0ELb1ELb0ELb1EEEEEEEEEvNT_6ParamsE --------------------------
	.section	.nv.info._ZN7cutlass13device_kernelIN5flash19enable_sm80_to_sm89INS1_16FlashAttnFwdSm80INS1_25CollectiveMainloopFwdSm80ILi8ELi1ELb0EN4cute5tupleIJNS5_1CILi128EEENS7_ILi64EEENS7_ILi256EEEEEELi256ENS_10bfloat16_tEfNS_4arch4Sm80ELb0ELb1ELb1ELb1ELb0ELb0ELb1ELb1EEENS1_21CollectiveEpilogueFwdINS6_IJS8_SA_S9_EEENS6_IJNS7_ILi1EEESI_SI_EEESC_SE_Li256ELb1ELb1ELb1ELb0EEENS1_36VarlenDynamicPersistentTileSchedulerILi128ELi64ELi256ELi256ELb1ELb1ELb0ELb1ELb0ELb1EEEEEEEEEvNT_6ParamsE,"",@"SHT_CUDA_INFO"
	.sectionflags	@""
	.align	4


	//----- nvinfo : EIATTR_CUDA_API_VERSION
	.align		4
        /*0000*/ 	.byte	0x04, 0x37
        /*0002*/ 	.short	(.L_480 - .L_479)
.L_479:
        /*0004*/ 	.word	0x00000082


	//----- nvinfo : EIATTR_SW2861232_WAR
	.align		4
.L_480:
        /*0008*/ 	.byte	0x01, 0x35
	.zero		2


	//----- nvinfo : EIATTR_PARAM_CBANK
	.align		4
        /*000c*/ 	.byte	0x04, 0x0a
        /*000e*/ 	.short	(.L_482 - .L_481)
	.align		4
.L_481:
        /*0010*/ 	.word	index@(.nv.constant0._ZN7cutlass13device_kernelIN5flash19enable_sm80_to_sm89INS1_16FlashAttnFwdSm80INS1_25CollectiveMainloopFwdSm80ILi8ELi1ELb0EN4cute5tupleIJNS5_1CILi128EEENS7_ILi64EEENS7_ILi256EEEEEELi256ENS_10bfloat16_tEfNS_4arch4Sm80ELb0ELb1ELb1ELb1ELb0ELb0ELb1ELb1EEENS1_21CollectiveEpilogueFwdINS6_IJS8_SA_S9_EEENS6_IJNS7_ILi1EEESI_SI_EEESC_SE_Li256ELb1ELb1ELb1ELb0EEENS1_36VarlenDynamicPersistentTileSchedulerILi128ELi64ELi256ELi256ELb1ELb1ELb0ELb1ELb0ELb1EEEEEEEEEvNT_6ParamsE)
        /*0014*/ 	.short	0x0160
        /*0016*/ 	.short	0x0438


	//----- nvinfo : EIATTR_CBANK_PARAM_SIZE
	.align		4
.L_482:
        /*0018*/ 	.byte	0x03, 0x19
        /*001a*/ 	.short	0x0438


	//----- nvinfo : EIATTR_KPARAM_INFO
	.align		4
        /*001c*/ 	.byte	0x04, 0x17
        /*001e*/ 	.short	(.L_484 - .L_483)
.L_483:
        /*0020*/ 	.word	0x00000000
        /*0024*/ 	.short	0x0000
        /*0026*/ 	.short	0x0000
        /*0028*/ 	.byte	0x00, 0xf0, 0xe1, 0x10


	//----- nvinfo : EIATTR_MAXREG_COUNT
	.align		4
.L_484:
        /*002c*/ 	.byte	0x03, 0x1b
        /*002e*/ 	.short	0x00ff


	//----- nvinfo : EIATTR_NUM_BARRIERS
	.align		4
        /*0030*/ 	.byte	0x02, 0x4c
        /*0032*/ 	.byte	0x06
	.zero		1


	//----- nvinfo : EIATTR_ANNOTATIONS
	.align		4
        /*0034*/ 	.byte	0x04, 0x55
        /*0036*/ 	.short	(.L_486 - .L_485)


	//   ....[0]....
.L_485:
        /* <DEDUP_REMOVED lines=139> */


	//----- nvinfo : EIATTR_MERCURY_ISA_VERSION
	.align		4
.L_486:
        /*08d0*/ 	.byte	0x03, 0x5f
        /*08d2*/ 	.short	0x0000


	//----- nvinfo : EIATTR_INT_WARP_WIDE_INSTR_OFFSETS
	.align		4
        /*08d4*/ 	.byte	0x04, 0x31
        /*08d6*/ 	.short	(.L_488 - .L_487)


	//   ....[0]....
.L_487:
        /*08d8*/ 	.word	0x00014180


	//   ....[1]....
        /*08dc*/ 	.word	0x00014200


	//----- nvinfo : EIATTR_COOP_GROUP_MASK_REGIDS
	.align		4
.L_488:
        /*08e0*/ 	.byte	0x04, 0x29
        /*08e2*/ 	.short	(.L_490 - .L_489)


	//   ....[0]....
.L_489:
        /*08e4*/ 	.word	0xffffffff


	//   ....[1]....
        /*08e8*/ 	.word	0xffffffff


	//   ....[2]....
        /*08ec*/ 	.word	0xffffffff


	//   ....[3]....
        /*08f0*/ 	.word	0xffffffff


	//   ....[4]....
        /*08f4*/ 	.word	0xffffffff


	//   ....[5]....
        /*08f8*/ 	.word	0xffffffff


	//   ....[6]....
        /*08fc*/ 	.word	0xffffffff


	//   ....[7]....
        /*0900*/ 	.word	0xffffffff


	//   ....[8]....
        /*0904*/ 	.word	0xffffffff


	//   ....[9]....
        /*0908*/ 	.word	0xffffffff


	//   ....[10]....
        /*090c*/ 	.word	0xffffffff


	//   ....[11]....
        /*0910*/ 	.word	0xffffffff


	//   ....[12]....
        /*0914*/ 	.word	0xffffffff


	//   ....[13]....
        /*0918*/ 	.word	0xffffffff


	//   ....[14]....
        /*091c*/ 	.word	0xffffffff


	//   ....[15]....
        /*0920*/ 	.word	0xffffffff


	//   ....[16]....
        /*0924*/ 	.word	0xffffffff


	//   ....[17]....
        /*0928*/ 	.word	0xffffffff


	//   ....[18]....
        /*092c*/ 	.word	0xffffffff


	//   ....[19]....
        /*0930*/ 	.word	0xffffffff


	//   ....[20]....
        /*0934*/ 	.word	0xffffffff


	//   ....[21]....
        /*0938*/ 	.word	0xffffffff


	//   ....[22]....
        /*093c*/ 	.word	0xffffffff


	//   ....[23]....
        /*0940*/ 	.word	0xffffffff


	//   ....[24]....
        /*0944*/ 	.word	0xffffffff


	//   ....[25]....
        /*0948*/ 	.word	0xffffffff


	//   ....[26]....
        /*094c*/ 	.word	0xffffffff


	//   ....[27]....
        /*0950*/ 	.word	0xffffffff


	//   ....[28]....
        /*0954*/ 	.word	0xffffffff


	//   ....[29]....
        /*0958*/ 	.word	0xffffffff


	//   ....[30]....
        /*095c*/ 	.word	0xffffffff


	//   ....[31]....
        /*0960*/ 	.word	0xffffffff


	//   ....[32]....
        /*0964*/ 	.word	0xffffffff


	//   ....[33]....
        /*0968*/ 	.word	0xffffffff


	//   ....[34]....
        /*096c*/ 	.word	0xffffffff


	//   ....[35]....
        /*0970*/ 	.word	0xffffffff


	//   ....[36]....
        /*0974*/ 	.word	0xffffffff


	//   ....[37]....
        /*0978*/ 	.word	0xffffffff


	//   ....[38]....
        /*097c*/ 	.word	0xffffffff


	//   ....[39]....
        /*0980*/ 	.word	0xffffffff


	//   ....[40]....
        /*0984*/ 	.word	0xffffffff


	//   ....[41]....
        /*0988*/ 	.word	0xffffffff


	//   ....[42]....
        /*098c*/ 	.word	0xffffffff


	//   ....[43]....
        /*0990*/ 	.word	0xffffffff


	//   ....[44]....
        /*0994*/ 	.word	0xffffffff


	//   ....[45]....
        /*0998*/ 	.word	0xffffffff


	//   ....[46]....
        /*099c*/ 	.word	0xffffffff


	//   ....[47]....
        /*09a0*/ 	.word	0xffffffff


	//   ....[48]....
        /*09a4*/ 	.word	0xffffffff


	//   ....[49]....
        /*09a8*/ 	.word	0xffffffff


	//   ....[50]....
        /*09ac*/ 	.word	0xffffffff


	//   ....[51]....
        /*09b0*/ 	.word	0xffffffff


	//   ....[52]....
        /*09b4*/ 	.word	0xffffffff


	//   ....[53]....
        /*09b8*/ 	.word	0xffffffff


	//   ....[54]....
        /*09bc*/ 	.word	0xffffffff


	//   ....[55]....
        /*09c0*/ 	.word	0xffffffff


	//   ....[56]....
        /*09c4*/ 	.word	0xffffffff


	//   ....[57]....
        /*09c8*/ 	.word	0xffffffff


	//   ....[58]....
        /*09cc*/ 	.word	0xffffffff


	//   ....[59]....
        /*09d0*/ 	.word	0xffffffff


	//   ....[60]....
        /*09d4*/ 	.word	0xffffffff


	//   ....[61]....
        /*09d8*/ 	.word	0xffffffff


	//   ....[62]....
        /*09dc*/ 	.word	0xffffffff


	//   ....[63]....
        /*09e0*/ 	.word	0xffffffff


	//   ....[64]....
        /*09e4*/ 	.word	0xffffffff


	//   ....[65]....
        /*09e8*/ 	.word	0xffffffff


	//   ....[66]....
        /*09ec*/ 	.word	0xffffffff


	//   ....[67]....
        /*09f0*/ 	.word	0xffffffff


	//   ....[68]....
        /*09f4*/ 	.word	0xffffffff


	//   ....[69]....
        /*09f8*/ 	.word	0xffffffff


	//   ....[70]....
        /*09fc*/ 	.word	0xffffffff


	//   ....[71]....
        /*0a00*/ 	.word	0xffffffff


	//   ....[72]....
        /*0a04*/ 	.word	0xffffffff


	//   ....[73]....
        /*0a08*/ 	.word	0xffffffff


	//   ....[74]....
        /*0a0c*/ 	.word	0xffffffff


	//   ....[75]....
        /*0a10*/ 	.word	0xffffffff


	//   ....[76]....
        /*0a14*/ 	.word	0xffffffff


	//   ....[77]....
        /*0a18*/ 	.word	0xffffffff


	//   ....[78]....
        /*0a1c*/ 	.word	0xffffffff


	//   ....[79]....
        /*0a20*/ 	.word	0xffffffff


	//   ....[80]....
        /*0a24*/ 	.word	0xffffffff


	//   ....[81]....
        /*0a28*/ 	.word	0xffffffff


	//   ....[82]....
        /*0a2c*/ 	.word	0xffffffff


	//   ....[83]....
        /*0a30*/ 	.word	0xffffffff


	//   ....[84]....
        /*0a34*/ 	.word	0xffffffff


	//   ....[85]....
        /*0a38*/ 	.word	0xffffffff


	//   ....[86]....
        /*0a3c*/ 	.word	0xffffffff


	//   ....[87]....
        /*0a40*/ 	.word	0xffffffff


	//   ....[88]....
        /*0a44*/ 	.word	0xffffffff


	//   ....[89]....
        /*0a48*/ 	.word	0xffffffff


	//   ....[90]....
        /*0a4c*/ 	.word	0xffffffff


	//   ....[91]....
        /*0a50*/ 	.word	0xffffffff


	//   ....[92]....
        /*0a54*/ 	.word	0xffffffff


	//   ....[93]....
        /*0a58*/ 	.word	0xffffffff


	//   ....[94]....
        /*0a5c*/ 	.word	0xffffffff


	//   ....[95]....
        /*0a60*/ 	.word	0xffffffff


	//   ....[96]....
        /*0a64*/ 	.word	0xffffffff


	//   ....[97]....
        /*0a68*/ 	.word	0xffffffff


	//   ....[98]....
        /*0a6c*/ 	.word	0xffffffff


	//   ....[99]....
        /*0a70*/ 	.word	0xffffffff


	//   ....[100]....
        /*0a74*/ 	.word	0xffffffff


	//   ....[101]....
        /*0a78*/ 	.word	0xffffffff


	//   ....[102]....
        /*0a7c*/ 	.word	0xffffffff


	//   ....[103]....
        /*0a80*/ 	.word	0xffffffff


	//   ....[104]....
        /*0a84*/ 	.word	0xffffffff


	//   ....[105]....
        /*0a88*/ 	.word	0xffffffff


	//   ....[106]....
        /*0a8c*/ 	.word	0xffffffff


	//   ....[107]....
        /*0a90*/ 	.word	0xffffffff


	//   ....[108]....
        /*0a94*/ 	.word	0xffffffff


	//   ....[109]....
        /*0a98*/ 	.word	0xffffffff


	//   ....[110]....
        /*0a9c*/ 	.word	0xffffffff


	//   ....[111]....
        /*0aa0*/ 	.word	0xffffffff


	//   ....[112]....
        /*0aa4*/ 	.word	0xffffffff


	//   ....[113]....
        /*0aa8*/ 	.word	0xffffffff


	//   ....[114]....
        /*0aac*/ 	.word	0xffffffff


	//   ....[115]....
        /*0ab0*/ 	.word	0xffffffff


	//   ....[116]....
        /*0ab4*/ 	.word	0xffffffff


	//   ....[117]....
        /*0ab8*/ 	.word	0xffffffff


	//   ....[118]....
        /*0abc*/ 	.word	0xffffffff


	//   ....[119]....
        /*0ac0*/ 	.word	0xffffffff


	//   ....[120]....
        /*0ac4*/ 	.word	0xffffffff


	//   ....[121]....
        /*0ac8*/ 	.word	0xffffffff


	//   ....[122]....
        /*0acc*/ 	.word	0xffffffff


	//   ....[123]....
        /*0ad0*/ 	.word	0xffffffff


	//   ....[124]....
        /*0ad4*/ 	.word	0xffffffff


	//   ....[125]....
        /*0ad8*/ 	.word	0xffffffff


	//   ....[126]....
        /*0adc*/ 	.word	0xffffffff


	//   ....[127]....
        /*0ae0*/ 	.word	0xffffffff


	//   ....[128]....
        /*0ae4*/ 	.word	0xffffffff


	//   ....[129]....
        /*0ae8*/ 	.word	0xffffffff


	//   ....[130]....
        /*0aec*/ 	.word	0xffffffff


	//   ....[131]....
        /*0af0*/ 	.word	0xffffffff


	//   ....[132]....
        /*0af4*/ 	.word	0xffffffff


	//   ....[133]....
        /*0af8*/ 	.word	0xffffffff


	//   ....[134]....
        /*0afc*/ 	.word	0xffffffff


	//   ....[135]....
        /*0b00*/ 	.word	0xffffffff


	//   ....[136]....
        /*0b04*/ 	.word	0xffffffff


	//   ....[137]....
        /*0b08*/ 	.word	0xffffffff


	//   ....[138]....
        /*0b0c*/ 	.word	0xffffffff


	//   ....[139]....
        /*0b10*/ 	.word	0xffffffff


	//   ....[140]....
        /*0b14*/ 	.word	0xffffffff


	//   ....[141]....
        /*0b18*/ 	.word	0xffffffff


	//   ....[142]....
        /*0b1c*/ 	.word	0xffffffff


	//   ....[143]....
        /*0b20*/ 	.word	0xffffffff


	//   ....[144]....
        /*0b24*/ 	.word	0xffffffff


	//   ....[145]....
        /*0b28*/ 	.word	0xffffffff


	//   ....[146]....
        /*0b2c*/ 	.word	0xffffffff


	//   ....[147]....
        /*0b30*/ 	.word	0xffffffff


	//   ....[148]....
        /*0b34*/ 	.word	0xffffffff


	//   ....[149]....
        /*0b38*/ 	.word	0xffffffff


	//   ....[150]....
        /*0b3c*/ 	.word	0xffffffff


	//   ....[151]....
        /*0b40*/ 	.word	0xffffffff


	//   ....[152]....
        /*0b44*/ 	.word	0xffffffff


	//----- nvinfo : EIATTR_COOP_GROUP_INSTR_OFFSETS
	.align		4
.L_490:
        /*0b48*/ 	.byte	0x04, 0x28
        /*0b4a*/ 	.short	(.L_492 - .L_491)


	//   ....[0]....
.L_491:
        /*0b4c*/ 	.word	0x00000050


	//   ....[1]....
        /*0b50*/ 	.word	0x00000200


	//   ....[2]....
        /*0b54*/ 	.word	0x00000230


	//   ....[3]....
        /*0b58*/ 	.word	0x00000260


	//   ....[4]....
        /*0b5c*/ 	.word	0x00000290


	//   ....[5]....
        /*0b60*/ 	.word	0x000002c0


	//   ....[6]....
        /*0b64*/ 	.word	0x000002f0


	//   ....[7]....
        /*0b68*/ 	.word	0x00000450


	//   ....[8]....
        /*0b6c*/ 	.word	0x00000490


	//   ....[9]....
        /*0b70*/ 	.word	0x000004c0


	//   ....[10]....
        /*0b74*/ 	.word	0x000004f0


	//   ....[11]....
        /*0b78*/ 	.word	0x00000520


	//   ....[12]....
        /*0b7c*/ 	.word	0x00000550


	//   ....[13]....
        /*0b80*/ 	.word	0x000005e0


	//   ....[14]....
        /*0b84*/ 	.word	0x00000630


	//   ....[15]....
        /*0b88*/ 	.word	0x00000650


	//   ....[16]....
        /*0b8c*/ 	.word	0x000006b0


	//   ....[17]....
        /*0b90*/ 	.word	0x00003140


	//   ....[18]....
        /*0b94*/ 	.word	0x00003160


	//   ....[19]....
        /*0b98*/ 	.word	0x000033a0


	//   ....[20]....
        /*0b9c*/ 	.word	0x000033b0


	//   ....[21]....
        /*0ba0*/ 	.word	0x000035e0


	//   ....[22]....
        /*0ba4*/ 	.word	0x00003600


	//   ....[23]....
        /*0ba8*/ 	.word	0x00003830


	//   ....[24]....
        /*0bac*/ 	.word	0x00003840


	//   ....[25]....
        /*0bb0*/ 	.word	0x00005370


	//   ....[26]....
        /*0bb4*/ 	.word	0x00005570


	//   ....[27]....
        /*0bb8*/ 	.word	0x00005e10


	//   ....[28]....
        /*0bbc*/ 	.word	0x00005fb0


	//   ....[29]....
        /*0bc0*/ 	.word	0x00005fc0


	//   ....[30]....
        /*0bc4*/ 	.word	0x00006010


	//   ....[31]....
        /*0bc8*/ 	.word	0x00008fe0


	//   ....[32]....
        /*0bcc*/ 	.word	0x00009510


	//   ....[33]....
        /*0bd0*/ 	.word	0x00009810


	//   ....[34]....
        /*0bd4*/ 	.word	0x00009830


	//   ....[35]....
        /*0bd8*/ 	.word	0x0000a270


	//   ....[36]....
        /*0bdc*/ 	.word	0x0000a290


	//   ....[37]....
        /*0be0*/ 	.word	0x0000d720


	//   ....[38]....
        /*0be4*/ 	.word	0x0000d740


	//   ....[39]....
        /*0be8*/ 	.word	0x0000d760


	//   ....[40]....
        /*0bec*/ 	.word	0x0000d780


	//   ....[41]....
        /*0bf0*/ 	.word	0x00010dc0


	//   ....[42]....
        /*0bf4*/ 	.word	0x000112f0


	//   ....[43]....
        /*0bf8*/ 	.word	0x00011700


	//   ....[44]....
        /*0bfc*/ 	.word	0x000118f0


	//   ....[45]....
        /*0c00*/ 	.word	0x00011c00


	//   ....[46]....
        /*0c04*/ 	.word	0x00011c30


	//   ....[47]....
        /*0c08*/ 	.word	0x00013730


	//   ....[48]....
        /*0c0c*/ 	.word	0x00013780


	//   ....[49]....
        /*0c10*/ 	.word	0x000137a0


	//   ....[50]....
        /*0c14*/ 	.word	0x000137c0


	//   ....[51]....
        /*0c18*/ 	.word	0x00015040


	//   ....[52]....
        /*0c1c*/ 	.word	0x00015050


	//   ....[53]....
        /*0c20*/ 	.word	0x00015080


	//   ....[54]....
        /*0c24*/ 	.word	0x000150f0


	//   ....[55]....
        /*0c28*/ 	.word	0x000154c0


	//   ....[56]....
        /*0c2c*/ 	.word	0x000154e0


	//   ....[57]....
        /*0c30*/ 	.word	0x000156b0


	//   ....[58]....
        /*0c34*/ 	.word	0x000156c0


	//   ....[59]....
        /*0c38*/ 	.word	0x000158a0


	//   ....[60]....
        /*0c3c*/ 	.word	0x000158c0


	//   ....[61]....
        /*0c40*/ 	.word	0x00015aa0


	//   ....[62]....
        /*0c44*/ 	.word	0x00015ab0


	//   ....[63]....
        /*0c48*/ 	.word	0x00015e90


	//   ....[64]....
        /*0c4c*/ 	.word	0x00015eb0


	//   ....[65]....
        /*0c50*/ 	.word	0x00016b10


	//   ....[66]....
        /*0c54*/ 	.word	0x00016b20


	//   ....[67]....
        /*0c58*/ 	.word	0x00017fa0


	//   ....[68]....
        /*0c5c*/ 	.word	0x00017fc0


	//   ....[69]....
        /*0c60*/ 	.word	0x000181a0


	//   ....[70]....
        /*0c64*/ 	.word	0x000181b0


	//   ....[71]....
        /*0c68*/ 	.word	0x00018390


	//   ....[72]....
        /*0c6c*/ 	.word	0x000183b0


	//   ....[73]....
        /*0c70*/ 	.word	0x00018590


	//   ....[74]....
        /*0c74*/ 	.word	0x000185a0


	//   ....[75]....
        /*0c78*/ 	.word	0x00018830


	//   ....[76]....
        /*0c7c*/ 	.word	0x00018850


	//   ....[77]....
        /*0c80*/ 	.word	0x00018980


	//   ....[78]....
        /*0c84*/ 	.word	0x000189c0


	//   ....[79]....
        /*0c88*/ 	.word	0x000189f0


	//   ....[80]....
        /*0c8c*/ 	.word	0x00018a20


	//   ....[81]....
        /*0c90*/ 	.word	0x00018a50


	//   ....[82]....
        /*0c94*/ 	.word	0x00018a80


	//   ....[83]....
        /*0c98*/ 	.word	0x00018be0


	//   ....[84]....
        /*0c9c*/ 	.word	0x00018c20


	//   ....[85]....
        /*0ca0*/ 	.word	0x00018c50


	//   ....[86]....
        /*0ca4*/ 	.word	0x00018c80


	//   ....[87]....
        /*0ca8*/ 	.word	0x00018cb0


	//   ....[88]....
        /*0cac*/ 	.word	0x00018ce0


	//   ....[89]....
        /*0cb0*/ 	.word	0x00018d70


	//   ....[90]....
        /*0cb4*/ 	.word	0x00018dd0


	//   ....[91]....
        /*0cb8*/ 	.word	0x00018de0


	//   ....[92]....
        /*0cbc*/ 	.word	0x00018e40


	//   ....[93]....
        /*0cc0*/ 	.word	0x000198a0


	//   ....[94]....
        /*0cc4*/ 	.word	0x00019900


	//   ....[95]....
        /*0cc8*/ 	.word	0x00019950


	//   ....[96]....
        /*0ccc*/ 	.word	0x000199a0


	//   ....[97]....
        /*0cd0*/ 	.word	0x000199f0


	//   ....[98]....
        /*0cd4*/ 	.word	0x00019a60


	//   ....[99]....
        /*0cd8*/ 	.word	0x00019aa0


	//   ....[100]....
        /*0cdc*/ 	.word	0x00019b10


	//   ....[101]....
        /*0ce0*/ 	.word	0x00019b80


	//   ....[102]....
        /*0ce4*/ 	.word	0x00019be0


	//   ....[103]....
        /*0ce8*/ 	.word	0x00019c50


	//   ....[104]....
        /*0cec*/ 	.word	0x00019cc0


	//   ....[105]....
        /*0cf0*/ 	.word	0x00019d20


	//   ....[106]....
        /*0cf4*/ 	.word	0x00019d80


	//   ....[107]....
        /*0cf8*/ 	.word	0x00019de0


	//   ....[108]....
        /*0cfc*/ 	.word	0x00019e50


	//   ....[109]....
        /*0d00*/ 	.word	0x00019eb0


	//   ....[110]....
        /*0d04*/ 	.word	0x00019f10


	//   ....[111]....
        /*0d08*/ 	.word	0x00019f60


	//   ....[112]....
        /*0d0c*/ 	.word	0x00019fc0


	//   ....[113]....
        /*0d10*/ 	.word	0x0001a010


	//   ....[114]....
        /*0d14*/ 	.word	0x0001a070


	//   ....[115]....
        /*0d18*/ 	.word	0x0001a0e0


	//   ....[116]....
        /*0d1c*/ 	.word	0x0001a150


	//   ....[117]....
        /*0d20*/ 	.word	0x0001a1b0


	//   ....[118]....
        /*0d24*/ 	.word	0x0001a210


	//   ....[119]....
        /*0d28*/ 	.word	0x0001a270


	//   ....[120]....
        /*0d2c*/ 	.word	0x0001a2e0


	//   ....[121]....
        /*0d30*/ 	.word	0x0001a340


	//   ....[122]....
        /*0d34*/ 	.word	0x0001a3a0


	//   ....[123]....
        /*0d38*/ 	.word	0x0001a400


	//   ....[124]....
        /*0d3c*/ 	.word	0x0001a470


	//   ....[125]....
        /*0d40*/ 	.word	0x0001a4d0


	//   ....[126]....
        /*0d44*/ 	.word	0x0001a530


	//   ....[127]....
        /*0d48*/ 	.word	0x0001a590


	//   ....[128]....
        /*0d4c*/ 	.word	0x0001a600


	//   ....[129]....
        /*0d50*/ 	.word	0x0001a660


	//   ....[130]....
        /*0d54*/ 	.word	0x0001a6c0


	//   ....[131]....
        /*0d58*/ 	.word	0x0001a720


	//   ....[132]....
        /*0d5c*/ 	.word	0x0001a790


	//   ....[133]....
        /*0d60*/ 	.word	0x0001a7f0


	//   ....[134]....
        /*0d64*/ 	.word	0x0001a850


	//   ....[135]....
        /*0d68*/ 	.word	0x0001a8b0


	//   ....[136]....
        /*0d6c*/ 	.word	0x0001a920


	//   ....[137]....
        /*0d70*/ 	.word	0x0001a970


	//   ....[138]....
        /*0d74*/ 	.word	0x0001a9b0


	//   ....[139]....
        /*0d78*/ 	.word	0x0001aa00


	//   ....[140]....
        /*0d7c*/ 	.word	0x0001aa50


	//   ....[141]....
        /*0d80*/ 	.word	0x0001aaa0


	//   ....[142]....
        /*0d84*/ 	.word	0x0001ab10


	//   ....[143]....
        /*0d88*/ 	.word	0x0001ab50


	//   ....[144]....
        /*0d8c*/ 	.word	0x0001aba0


	//   ....[145]....
        /*0d90*/ 	.word	0x0001abf0


	//   ....[146]....
        /*0d94*/ 	.word	0x0001ac40


	//   ....[147]....
        /*0d98*/ 	.word	0x0001ac90


	//   ....[148]....
        /*0d9c*/ 	.word	0x0001ad00


	//   ....[149]....
        /*0da0*/ 	.word	0x0001ad40


	//   ....[150]....
        /*0da4*/ 	.word	0x0001adb0


	//   ....[151]....
        /*0da8*/ 	.word	0x0001ae10


	//   ....[152]....
        /*0dac*/ 	.word	0x0001ae70


	//----- nvinfo : EIATTR_EXIT_INSTR_OFFSETS
	.align		4
.L_492:
        /*0db0*/ 	.byte	0x04, 0x1c
        /*0db2*/ 	.short	(.L_494 - .L_493)


	//   ....[0]....
.L_493:
        /*0db4*/ 	.word	0x000010d0


	//   ....[1]....
        /*0db8*/ 	.word	0x00019860


	//----- nvinfo : EIATTR_MAX_THREADS
	.align		4
.L_494:
        /*0dbc*/ 	.byte	0x04, 0x05
        /*0dbe*/ 	.short	(.L_496 - .L_495)
.L_495:
        /*0dc0*/ 	.word	0x00000100
        /*0dc4*/ 	.word	0x00000001
        /*0dc8*/ 	.word	0x00000001


	//----- nvinfo : EIATTR_CRS_STACK_SIZE
	.align		4
.L_496:
        /*0dcc*/ 	.byte	0x04, 0x1e
        /*0dce*/ 	.short	(.L_498 - .L_497)
.L_497:
        /*0dd0*/ 	.word	0x00000000
.L_498:


//--------------------- .nv.info._ZN7cutlass13device_kernelIN5flash19enable_sm80_to_sm89INS1_16FlashAttnFwdSm80INS1_25CollectiveMainloopFwdSm80ILi8ELi1ELb0EN4cute5tupleIJNS5_1CILi128EEENS7_ILi48EEENS7_ILi256EEEEEELi256ENS_10bfloat16_tEfNS_4arch4Sm80ELb0ELb1ELb1ELb1ELb0ELb1ELb1ELb1EEENS1_21CollectiveEpilogueFwdINS6_IJS8_SA_S9_EEENS6_IJNS7_ILi1EEESI_SI_EEESC_SE_Li256ELb1ELb1ELb1ELb0EEENS1_36VarlenDynamicPersistentTileSchedulerILi128ELi48ELi256ELi256ELb1ELb1ELb0ELb1ELb0ELb1EEEEEEEEEvNT_6ParamsE --------------------------
	.section	.nv.info._ZN7cutlass13device_kernelIN5flash19enable_sm80_to_sm89INS1_16FlashAttnFwdSm80INS1_25CollectiveMainloopFwdSm80ILi8ELi1ELb0EN4cute5tupleIJNS5_1CILi128EEENS7_ILi48EEENS7_ILi256EEEEEELi256ENS_10bfloat16_tEfNS_4arch4Sm80ELb0ELb1ELb1ELb1ELb0ELb1ELb1ELb1EEENS1_21CollectiveEpilogueFwdINS6_IJS8_SA_S9_EEENS6_IJNS7_ILi1EEESI_SI_EEESC_SE_Li256ELb1ELb1ELb1ELb0EEENS1_36VarlenDynamicPersistentTileSchedulerILi128ELi48ELi256ELi256ELb1ELb1ELb0ELb1ELb0ELb1EEEEEEEEEvNT_6ParamsE,"",@"SHT_CUDA_INFO"
	.sectionflags	@""
	.align	4


	//----- nvinfo : EIATTR_CUDA_API_VERSION
	.align		4
        /*0000*/ 	.byte	0x04, 0x37
        /*0002*/ 	.short	(.L_500 - .L_499)
.L_499:
        /*0004*/ 	.word	0x00000082


	//----- nvinfo : EIATTR_SW2861232_WAR
	.align		4
.L_500:
        /*0008*/ 	.byte	0x01, 0x35
	.zero		2


	//----- nvinfo : EIATTR_PARAM_CBANK
	.align		4
        /*000c*/ 	.byte	0x04, 0x0a
        /*000e*/ 	.short	(.L_502 - .L_501)
	.align		4
.L_501:
        /*0010*/ 	.word	index@(.nv.constant0._ZN7cutlass13device_kernelIN5flash19enable_sm80_to_sm89INS1_16FlashAttnFwdSm80INS1_25CollectiveMainloopFwdSm80ILi8ELi1ELb0EN4cute5tupleIJNS5_1CILi128EEENS7_ILi48EEENS7_ILi256EEEEEELi256ENS_10bfloat16_tEfNS_4arch4Sm80ELb0ELb1ELb1ELb1ELb0ELb1ELb1ELb1EEENS1_21CollectiveEpilogueFwdINS6_IJS8_SA_S9_EEENS6_IJNS7_ILi1EEESI_SI_EEESC_SE_Li256ELb1ELb1ELb1ELb0EEENS1_36VarlenDynamicPersistentTileSchedulerILi128ELi48ELi256ELi256ELb1ELb1ELb0ELb1ELb0ELb1EEEEEEEEEvNT_6ParamsE)
        /*0014*/ 	.short	0x0160
        /*0016*/ 	.short	0x0438


	//----- nvinfo : EIATTR_CBANK_PARAM_SIZE
	.align		4
.L_502:
        /*0018*/ 	.byte	0x03, 0x19
        /*001a*/ 	.short	0x0438


	//----- nvinfo : EIATTR_KPARAM_INFO
	.align		4
        /*001c*/ 	.byte	0x04, 0x17
        /*001e*/ 	.short	(.L_504 - .L_503)
.L_503:
        /*0020*/ 	.word	0x00000000
        /*0024*/ 	.short	0x0000
        /*0026*/ 	.short	0x0000
        /*0028*/ 	.byte	0x00, 0xf0, 0xe1, 0x10


	//----- nvinfo : EIATTR_MAXREG_COUNT
	.align		4
.L_504:
        /*002c*/ 	.byte	0x03, 0x1b
        /*002e*/ 	.short	0x00ff


	//----- nvinfo : EIATTR_NUM_BARRIERS
	.align		4
        /*0030*/ 	.byte	0x02, 0x4c
        /*0032*/ 	.byte	0x06
	.zero		1


	//----- nvinfo : EIATTR_ANNOTATIONS
	.align		4
        /*0034*/ 	.byte	0x04, 0x55
        /*0036*/ 	.short	(.L_506 - .L_505)


	//   ....[0]....
.L_505:
        /* <DEDUP_REMOVED lines=145> */


	//----- nvinfo : EIATTR_MERCURY_ISA_VERSION
	.align		4
.L_506:
        /*0930*/ 	.byte	0x03, 0x5f
        /*0932*/ 	.short	0x0000


	//----- nvinfo : EIATTR_INT_WARP_WIDE_INSTR_OFFSETS
	.align		4
        /*0934*/ 	.byte	0x04, 0x31
        /*0936*/ 	.short	(.L_508 - .L_507)


	//   ....[0]....
.L_507:
        /*0938*/ 	.word	0x00019b70


	//   ....[1]....
        /*093c*/ 	.word	0x00019bf0


	//----- nvinfo : EIATTR_COOP_GROUP_MASK_REGIDS
	.align		4
.L_508:
        /*0940*/ 	.byte	0x04, 0x29
        /*0942*/ 	.short	(.L_510 - .L_509)


	//   ....[0]....
.L_509:
        /*0944*/ 	.word	0xffffffff


	//   ....[1]....
        /*0948*/ 	.word	0xffffffff


	//   ....[2]....
        /*094c*/ 	.word	0xffffffff


	//   ....[3]....
        /*0950*/ 	.word	0xffffffff


	//   ....[4]....
        /*0954*/ 	.word	0xffffffff


	//   ....[5]....
        /*0958*/ 	.word	0xffffffff


	//   ....[6]....
        /*095c*/ 	.word	0xffffffff


	//   ....[7]....
        /*0960*/ 	.word	0xffffffff


	//   ....[8]....
        /*0964*/ 	.word	0xffffffff


	//   ....[9]....
        /*0968*/ 	.word	0xffffffff


	//   ....[10]....
        /*096c*/ 	.word	0xffffffff


	//   ....[11]....
        /*0970*/ 	.word	0xffffffff


	//   ....[12]....
        /*0974*/ 	.word	0xffffffff


	//   ....[13]....
        /*0978*/ 	.word	0xffffffff


	//   ....[14]....
        /*097c*/ 	.word	0xffffffff


	//   ....[15]....
        /*0980*/ 	.word	0xffffffff


	//   ....[16]....
        /*0984*/ 	.word	0xffffffff


	//   ....[17]....
        /*0988*/ 	.word	0xffffffff


	//   ....[18]....
        /*098c*/ 	.word	0xffffffff


	//   ....[19]....
        /*0990*/ 	.word	0xffffffff


	//   ....[20]....
        /*0994*/ 	.word	0xffffffff


	//   ....[21]....
        /*0998*/ 	.word	0xffffffff


	//   ....[22]....
        /*099c*/ 	.word	0xffffffff


	//   ....[23]....
        /*09a0*/ 	.word	0xffffffff


	//   ....[24]....
        /*09a4*/ 	.word	0xffffffff


	//   ....[25]....
        /*09a8*/ 	.word	0xffffffff


	//   ....[26]....
        /*09ac*/ 	.word	0xffffffff


	//   ....[27]....
        /*09b0*/ 	.word	0xffffffff


	//   ....[28]....
        /*09b4*/ 	.word	0xffffffff


	//   ....[29]....
        /*09b8*/ 	.word	0xffffffff


	//   ....[30]....
        /*09bc*/ 	.word	0xffffffff


	//   ....[31]....
        /*09c0*/ 	.word	0xffffffff


	//   ....[32]....
        /*09c4*/ 	.word	0xffffffff


	//   ....[33]....
        /*09c8*/ 	.word	0xffffffff


	//   ....[34]....
        /*09cc*/ 	.word	0xffffffff


	//   ....[35]....
        /*09d0*/ 	.word	0xffffffff


	//   ....[36]....
        /*09d4*/ 	.word	0xffffffff


	//   ....[37]....
        /*09d8*/ 	.word	0xffffffff


	//   ....[38]....
        /*09dc*/ 	.word	0xffffffff


	//   ....[39]....
        /*09e0*/ 	.word	0xffffffff


	//   ....[40]....
        /*09e4*/ 	.word	0xffffffff


	//   ....[41]....
        /*09e8*/ 	.word	0xffffffff


	//   ....[42]....
        /*09ec*/ 	.word	0xffffffff


	//   ....[43]....
        /*09f0*/ 	.word	0xffffffff


	//   ....[44]....
        /*09f4*/ 	.word	0xffffffff


	//   ....[45]....
        /*09f8*/ 	.word	0xffffffff


	//   ....[46]....
        /*09fc*/ 	.word	0xffffffff


	//   ....[47]....
        /*0a00*/ 	.word	0xffffffff


	//   ....[48]....
        /*0a04*/ 	.word	0xffffffff


	//   ....[49]....
        /*0a08*/ 	.word	0xffffffff


	//   ....[50]....
        /*0a0c*/ 	.word	0xffffffff


	//   ....[51]....
        /*0a10*/ 	.word	0xffffffff


	//   ....[52]....
        /*0a14*/ 	.word	0xffffffff


	//   ....[53]....
        /*0a18*/ 	.word	0xffffffff


	//   ....[54]....
        /*0a1c*/ 	.word	0xffffffff


	//   ....[55]....
        /*0a20*/ 	.word	0xffffffff


	//   ....[56]....
        /*0a24*/ 	.word	0xffffffff


	//   ....[57]....
        /*0a28*/ 	.word	0xffffffff


	//   ....[58]....
        /*0a2c*/ 	.word	0xffffffff


	//   ....[59]....
        /*0a30*/ 	.word	0xffffffff


	//   ....[60]....
        /*0a34*/ 	.word	0xffffffff


	//   ....[61]....
        /*0a38*/ 	.word	0xffffffff


	//   ....[62]....
        /*0a3c*/ 	.word	0xffffffff


	//   ....[63]....
        /*0a40*/ 	.word	0xffffffff


	//   ....[64]....
        /*0a44*/ 	.word	0xffffffff


	//   ....[65]....
        /*0a48*/ 	.word	0xffffffff


	//   ....[66]....
        /*0a4c*/ 	.word	0xffffffff


	//   ....[67]....
        /*0a50*/ 	.word	0xffffffff


	//   ....[68]....
        /*0a54*/ 	.word	0xffffffff


	//   ....[69]....
        /*0a58*/ 	.word	0xffffffff


	//   ....[70]....
        /*0a5c*/ 	.word	0xffffffff


	//   ....[71]....
        /*0a60*/ 	.word	0xffffffff


	//   ....[72]....
        /*0a64*/ 	.word	0xffffffff


	//   ....[73]....
        /*0a68*/ 	.word	0xffffffff


	//   ....[74]....
        /*0a6c*/ 	.word	0xffffffff


	//   ....[75]....
        /*0a70*/ 	.word	0xffffffff


	//   ....[76]....
        /*0a74*/ 	.word	0xffffffff


	//   ....[77]....
        /*0a78*/ 	.word	0xffffffff


	//   ....[78]....
        /*0a7c*/ 	.word	0xffffffff


	//   ....[79]....
        /*0a80*/ 	.word	0xffffffff


	//   ....[80]....
        /*0a84*/ 	.word	0xffffffff


	//   ....[81]....
        /*0a88*/ 	.word	0xffffffff


	//   ....[82]....
        /*0a8c*/ 	.word	0xffffffff


	//   ....[83]....
        /*0a90*/ 	.word	0xffffffff


	//   ....[84]....
        /*0a94*/ 	.word	0xffffffff


	//   ....[85]....
        /*0a98*/ 	.word	0xffffffff


	//   ....[86]....
        /*0a9c*/ 	.word	0xffffffff


	//   ....[87]....
        /*0aa0*/ 	.word	0xffffffff


	//   ....[88]....
        /*0aa4*/ 	.word	0xffffffff


	//   ....[89]....
        /*0aa8*/ 	.word	0xffffffff


	//   ....[90]....
        /*0aac*/ 	.word	0xffffffff


	//   ....[91]....
        /*0ab0*/ 	.word	0xffffffff


	//   ....[92]....
        /*0ab4*/ 	.word	0xffffffff


	//   ....[93]....
        /*0ab8*/ 	.word	0xffffffff


	//   ....[94]....
        /*0abc*/ 	.word	0xffffffff


	//   ....[95]....
        /*0ac0*/ 	.word	0xffffffff


	//   ....[96]....
        /*0ac4*/ 	.word	0xffffffff


	//   ....[97]....
        /*0ac8*/ 	.word	0xffffffff


	//   ....[98]....
        /*0acc*/ 	.word	0xffffffff


	//   ....[99]....
        /*0ad0*/ 	.word	0xffffffff


	//   ....[100]....
        /*0ad4*/ 	.word	0xffffffff


	//   ....[101]....
        /*0ad8*/ 	.word	0xffffffff


	//   ....[102]....
        /*0adc*/ 	.word	0xffffffff


	//   ....[103]....
        /*0ae0*/ 	.word	0xffffffff


	//   ....[104]....
        /*0ae4*/ 	.word	0xffffffff


	//   ....[105]....
        /*0ae8*/ 	.word	0xffffffff


	//   ....[106]....
        /*0aec*/ 	.word	0xffffffff


	//   ....[107]....
        /*0af0*/ 	.word	0xffffffff


	//   ....[108]....
        /*0af4*/ 	.word	0xffffffff


	//   ....[109]....
        /*0af8*/ 	.word	0xffffffff


	//   ....[110]....
        /*0afc*/ 	.word	0xffffffff


	//   ....[111]....
        /*0b00*/ 	.word	0xffffffff


	//   ....[112]....
        /*0b04*/ 	.word	0xffffffff


	//   ....[113]....
        /*0b08*/ 	.word	0xffffffff


	//   ....[114]....
        /*0b0c*/ 	.word	0xffffffff


	//   ....[115]....
        /*0b10*/ 	.word	0xffffffff


	//   ....[116]....
        /*0b14*/ 	.word	0xffffffff


	//   ....[117]....
        /*0b18*/ 	.word	0xffffffff


	//   ....[118]....
        /*0b1c*/ 	.word	0xffffffff


	//   ....[119]....
        /*0b20*/ 	.word	0xffffffff


	//   ....[120]....
        /*0b24*/ 	.word	0xffffffff


	//   ....[121]....
        /*0b28*/ 	.word	0xffffffff


	//   ....[122]....
        /*0b2c*/ 	.word	0xffffffff


	//   ....[123]....
        /*0b30*/ 	.word	0xffffffff


	//   ....[124]....
        /*0b34*/ 	.word	0xffffffff


	//   ....[125]....
        /*0b38*/ 	.word	0xffffffff


	//   ....[126]....
        /*0b3c*/ 	.word	0xffffffff


	//   ....[127]....
        /*0b40*/ 	.word	0xffffffff


	//   ....[128]....
        /*0b44*/ 	.word	0xffffffff


	//   ....[129]....
        /*0b48*/ 	.word	0xffffffff


	//   ....[130]....
        /*0b4c*/ 	.word	0xffffffff


	//   ....[131]....
        /*0b50*/ 	.word	0xffffffff


	//   ....[132]....
        /*0b54*/ 	.word	0xffffffff


	//   ....[133]....
        /*0b58*/ 	.word	0xffffffff


	//   ....[134]....
        /*0b5c*/ 	.word	0xffffffff


	//   ....[135]....
        /*0b60*/ 	.word	0xffffffff


	//   ....[136]....
        /*0b64*/ 	.word	0xffffffff


	//   ....[137]....
        /*0b68*/ 	.word	0xffffffff


	//   ....[138]....
        /*0b6c*/ 	.word	0xffffffff


	//   ....[139]....
        /*0b70*/ 	.word	0xffffffff


	//   ....[140]....
        /*0b74*/ 	.word	0xffffffff


	//   ....[141]....
        /*0b78*/ 	.word	0xffffffff


	//   ....[142]....
        /*0b7c*/ 	.word	0xffffffff


	//   ....[143]....
        /*0b80*/ 	.word	0xffffffff


	//   ....[144]....
        /*0b84*/ 	.word	0xffffffff


	//   ....[145]....
        /*0b88*/ 	.word	0xffffffff


	//   ....[146]....
        /*0b8c*/ 	.word	0xffffffff


	//   ....[147]....
        /*0b90*/ 	.word	0xffffffff


	//   ....[148]....
        /*0b94*/ 	.word	0xffffffff


	//   ....[149]....
        /*0b98*/ 	.word	0xffffffff


	//   ....[150]....
        /*0b9c*/ 	.word	0xffffffff


	//   ....[151]....
        /*0ba0*/ 	.word	0xffffffff


	//   ....[152]....
        /*0ba4*/ 	.word	0xffffffff


	//   ....[153]....
        /*0ba8*/ 	.word	0xffffffff


	//   ....[154]....
        /*0bac*/ 	.word	0xffffffff


	//   ....[155]....
        /*0bb0*/ 	.word	0xffffffff


	//   ....[156]....
        /*0bb4*/ 	.word	0xffffffff


	//   ....[157]....
        /*0bb8*/ 	.word	0xffffffff


	//   ....[158]....
        /*0bbc*/ 	.word	0xffffffff


	//   ....[159]....
        /*0bc0*/ 	.word	0xffffffff


	//   ....[160]....
        /*0bc4*/ 	.word	0xffffffff


	//   ....[161]....
        /*0bc8*/ 	.word	0xffffffff


	//   ....[162]....
        /*0bcc*/ 	.word	0xffffffff


	//   ....[163]....
        /*0bd0*/ 	.word	0xffffffff


	//   ....[164]....
        /*0bd4*/ 	.word	0xffffffff


	//   ....[165]....
        /*0bd8*/ 	.word	0xffffffff


	//   ....[166]....
        /*0bdc*/ 	.word	0xffffffff


	//   ....[167]....
        /*0be0*/ 	.word	0xffffffff


	//   ....[168]....
        /*0be4*/ 	.word	0xffffffff


	//   ....[169]....
        /*0be8*/ 	.word	0xffffffff


	//   ....[170]....
        /*0bec*/ 	.word	0xffffffff


	//   ....[171]....
        /*0bf0*/ 	.word	0xffffffff


	//   ....[172]....
        /*0bf4*/ 	.word	0xffffffff


	//   ....[173]....
        /*0bf8*/ 	.word	0xffffffff


	//   ....[174]....
        /*0bfc*/ 	.word	0xffffffff


	//   ....[175]....
        /*0c00*/ 	.word	0xffffffff


	//   ....[176]....
        /*0c04*/ 	.word	0xffffffff


	//   ....[177]....
        /*0c08*/ 	.word	0xffffffff


	//   ....[178]....
        /*0c0c*/ 	.word	0xffffffff


	//   ....[179]....
        /*0c10*/ 	.word	0xffffffff


	//   ....[180]....
        /*0c14*/ 	.word	0xffffffff


	//   ....[181]....
        /*0c18*/ 	.word	0xffffffff


	//   ....[182]....
        /*0c1c*/ 	.word	0xffffffff


	//   ....[183]....
        /*0c20*/ 	.word	0xffffffff


	//   ....[184]....
        /*0c24*/ 	.word	0xffffffff


	//   ....[185]....
        /*0c28*/ 	.word	0xffffffff


	//   ....[186]....
        /*0c2c*/ 	.word	0xffffffff


	//   ....[187]....
        /*0c30*/ 	.word	0xffffffff


	//   ....[188]....
        /*0c34*/ 	.word	0xffffffff


	//   ....[189]....
        /*0c38*/ 	.word	0xffffffff


	//   ....[190]....
        /*0c3c*/ 	.word	0xffffffff


	//   ....[191]....
        /*0c40*/ 	.word	0xffffffff


	//   ....[192]....
        /*0c44*/ 	.word	0xffffffff


	//   ....[193]....
        /*0c48*/ 	.word	0xffffffff


	//   ....[194]....
        /*0c4c*/ 	.word	0xffffffff


	//   ....[195]....
        /*0c50*/ 	.word	0xffffffff


	//   ....[196]....
        /*0c54*/ 	.word	0xffffffff


	//   ....[197]....
        /*0c58*/ 	.word	0xffffffff


	//   ....[198]....
        /*0c5c*/ 	.word	0xffffffff


	//   ....[199]....
        /*0c60*/ 	.word	0xffffffff


	//   ....[200]....
        /*0c64*/ 	.word	0xffffffff


	//   ....[201]....
        /*0c68*/ 	.word	0xffffffff


	//   ....[202]....
        /*0c6c*/ 	.word	0xffffffff


	//   ....[203]....
        /*0c70*/ 	.word	0xffffffff


	//   ....[204]....
        /*0c74*/ 	.word	0xffffffff


	//   ....[205]....
        /*0c78*/ 	.word	0xffffffff


	//   ....[206]....
        /*0c7c*/ 	.word	0xffffffff


	//   ....[207]....
        /*0c80*/ 	.word	0xffffffff


	//   ....[208]....
        /*0c84*/ 	.word	0xffffffff


	//   ....[209]....
        /*0c88*/ 	.word	0xffffffff


	//   ....[210]....
        /*0c8c*/ 	.word	0xffffffff


	//   ....[211]....
        /*0c90*/ 	.word	0xffffffff


	//   ....[212]....
        /*0c94*/ 	.word	0xffffffff


	//   ....[213]....
        /*0c98*/ 	.word	0xffffffff


	//   ....[214]....
        /*0c9c*/ 	.word	0xffffffff


	//   ....[215]....
        /*0ca0*/ 	.word	0xffffffff


	//   ....[216]....
        /*0ca4*/ 	.word	0xffffffff


	//----- nvinfo : EIATTR_COOP_GROUP_INSTR_OFFSETS
	.align		4
.L_510:
        /*0ca8*/ 	.byte	0x04, 0x28
        /*0caa*/ 	.short	(.L_512 - .L_511)


	//   ....[0]....
.L_511:
        /*0cac*/ 	.word	0x00000060


	//   ....[1]....
        /*0cb0*/ 	.word	0x00000260


	//   ....[2]....
        /*0cb4*/ 	.word	0x00000290


	//   ....[3]....
        /*0cb8*/ 	.word	0x000002c0


	//   ....[4]....
        /*0cbc*/ 	.word	0x000002f0


	//   ....[5]....
        /*0cc0*/ 	.word	0x00000320


	//   ....[6]....
        /*0cc4*/ 	.word	0x00000350


	//   ....[7]....
        /*0cc8*/ 	.word	0x000004c0


	//   ....[8]....
        /*0ccc*/ 	.word	0x00000500


	//   ....[9]....
        /*0cd0*/ 	.word	0x00000530


	//   ....[10]....
        /*0cd4*/ 	.word	0x00000560


	//   ....[11]....
        /*0cd8*/ 	.word	0x00000590


	//   ....[12]....
        /*0cdc*/ 	.word	0x000005c0


	//   ....[13]....
        /*0ce0*/ 	.word	0x00000650


	//   ....[14]....
        /*0ce4*/ 	.word	0x00000690


	//   ....[15]....
        /*0ce8*/ 	.word	0x000006b0


	//   ....[16]....
        /*0cec*/ 	.word	0x00000710


	//   ....[17]....
        /*0cf0*/ 	.word	0x0000aab0


	//   ....[18]....
        /*0cf4*/ 	.word	0x0000aad0


	//   ....[19]....
        /*0cf8*/ 	.word	0x0000ac60


	//   ....[20]....
        /*0cfc*/ 	.word	0x0000ac70


	//   ....[21]....
        /*0d00*/ 	.word	0x0000ae00


	//   ....[22]....
        /*0d04*/ 	.word	0x0000ae20


	//   ....[23]....
        /*0d08*/ 	.word	0x0000afb0


	//   ....[24]....
        /*0d0c*/ 	.word	0x0000afc0


	//   ....[25]....
        /*0d10*/ 	.word	0x0000ccb0


	//   ....[26]....
        /*0d14*/ 	.word	0x0000ced0


	//   ....[27]....
        /*0d18*/ 	.word	0x0000d790


	//   ....[28]....
        /*0d1c*/ 	.word	0x0000d7c0


	//   ....[29]....
        /*0d20*/ 	.word	0x0000d900


	//   ....[30]....
        /*0d24*/ 	.word	0x0000d950


	//   ....[31]....
        /*0d28*/ 	.word	0x00010260


	//   ....[32]....
        /*0d2c*/ 	.word	0x000107f0


	//   ....[33]....
        /*0d30*/ 	.word	0x00010a90


	//   ....[34]....
        /*0d34*/ 	.word	0x00010ab0


	//   ....[35]....
        /*0d38*/ 	.word	0x00011430


	//   ....[36]....
        /*0d3c*/ 	.word	0x00011450


	//   ....[37]....
        /*0d40*/ 	.word	0x00013f10


	//   ....[38]....
        /*0d44*/ 	.word	0x00013f30


	//   ....[39]....
        /*0d48*/ 	.word	0x00014450


	//   ....[40]....
        /*0d4c*/ 	.word	0x00014550


	//   ....[41]....
        /*0d50*/ 	.word	0x00016d70


	//   ....[42]....
        /*0d54*/ 	.word	0x00017300


	//   ....[43]....
        /*0d58*/ 	.word	0x000175a0


	//   ....[44]....
        /*0d5c*/ 	.word	0x000175c0


	//   ....[45]....
        /*0d60*/ 	.word	0x00017e60


	//   ....[46]....
        /*0d64*/ 	.word	0x00017f00


	//   ....[47]....
        /*0d68*/ 	.word	0x00019150


	//   ....[48]....
        /*0d6c*/ 	.word	0x00019180


	//   ....[49]....
        /*0d70*/ 	.word	0x000191a0


	//   ....[50]....
        /*0d74*/ 	.word	0x000191b0


	//   ....[51]....
        /*0d78*/ 	.word	0x0001aa00


	//   ....[52]....
        /*0d7c*/ 	.word	0x0001aa20


	//   ....[53]....
        /*0d80*/ 	.word	0x0001aa40


	//   ....[54]....
        /*0d84*/ 	.word	0x0001aa50


	//   ....[55]....
        /*0d88*/ 	.word	0x0001ae40


	//   ....[56]....
        /*0d8c*/ 	.word	0x0001ae60


	//   ....[57]....
        /*0d90*/ 	.word	0x0001b000


	//   ....[58]....
        /*0d94*/ 	.word	0x0001b010


	//   ....[59]....
        /*0d98*/ 	.word	0x0001b1b0


	//   ....[60]....
        /*0d9c*/ 	.word	0x0001b1d0


	//   ....[61]....
        /*0da0*/ 	.word	0x0001b370


	//   ....[62]....
        /*0da4*/ 	.word	0x0001b380


	//   ....[63]....
        /*0da8*/ 	.word	0x0001b710


	//   ....[64]....
        /*0dac*/ 	.word	0x0001b730


	//   ....[65]....
        /*0db0*/ 	.word	0x0001c420


	//   ....[66]....
        /*0db4*/ 	.word	0x0001c430


	//   ....[67]....
        /*0db8*/ 	.word	0x0001d8f0


	//   ....[68]....
        /*0dbc*/ 	.word	0x0001d910


	//   ....[69]....
        /*0dc0*/ 	.word	0x0001dab0


	//   ....[70]....
        /*0dc4*/ 	.word	0x0001dac0


	//   ....[71]....
        /*0dc8*/ 	.word	0x0001dc60


	//   ....[72]....
        /*0dcc*/ 	.word	0x0001dc80


	//   ....[73]....
        /*0dd0*/ 	.word	0x0001de20


	//   ....[74]....
        /*0dd4*/ 	.word	0x0001de30


	//   ....[75]....
        /*0dd8*/ 	.word	0x0001e0a0


	//   ....[76]....
        /*0ddc*/ 	.word	0x0001e0c0


	//   ....[77]....
        /*0de0*/ 	.word	0x0001e1e0


	//   ....[78]....
        /*0de4*/ 	.word	0x0001e220


	//   ....[79]....
        /*0de8*/ 	.word	0x0001e250


	//   ....[80]....
        /*0dec*/ 	.word	0x0001e280


	//   ....[81]....
        /*0df0*/ 	.word	0x0001e2b0


	//   ....[82]....
        /*0df4*/ 	.word	0x0001e2e0


	//   ....[83]....
        /*0df8*/ 	.word	0x0001e440


	//   ....[84]....
        /*0dfc*/ 	.word	0x0001e480


	//   ....[85]....
        /*0e00*/ 	.word	0x0001e4b0


	//   ....[86]....
        /*0e04*/ 	.word	0x0001e4e0


	//   ....[87]....
        /*0e08*/ 	.word	0x0001e510


	//   ....[88]....
        /*0e0c*/ 	.word	0x0001e540


	//   ....[89]....
        /*0e10*/ 	.word	0x0001e5d0


	//   ....[90]....
        /*0e14*/ 	.word	0x0001e610


	//   ....[91]....
        /*0e18*/ 	.word	0x0001e620


	//   ....[92]....
        /*0e1c*/ 	.word	0x0001e680


	//   ....[93]....
        /*0e20*/ 	.word	0x0001f090


	//   ....[94]....
        /*0e24*/ 	.word	0x0001f0f0


	//   ....[95]....
        /*0e28*/ 	.word	0x0001f140


	//   ....[96]....
        /*0e2c*/ 	.word	0x0001f190


	//   ....[97]....
        /*0e30*/ 	.word	0x0001f1e0


	//   ....[98]....
        /*0e34*/ 	.word	0x0001f260


	//   ....[99]....
        /*0e38*/ 	.word	0x0001f2b0


	//   ....[100]....
        /*0e3c*/ 	.word	0x0001f320


	//   ....[101]....
        /*0e40*/ 	.word	0x0001f390


	//   ....[102]....
        /*0e44*/ 	.word	0x0001f400


	//   ....[103]....
        /*0e48*/ 	.word	0x0001f480


	//   ....[104]....
        /*0e4c*/ 	.word	0x0001f500


	//   ....[105]....
        /*0e50*/ 	.word	0x0001f580


	//   ....[106]....
        /*0e54*/ 	.word	0x0001f5f0


	//   ....[107]....
        /*0e58*/ 	.word	0x0001f670


	//   ....[108]....
        /*0e5c*/ 	.word	0x0001f6f0


	//   ....[109]....
        /*0e60*/ 	.word	0x0001f770


	//   ....[110]....
        /*0e64*/ 	.word	0x0001f7e0


	//   ....[111]....
        /*0e68*/ 	.word	0x0001f840


	//   ....[112]....
        /*0e6c*/ 	.word	0x0001f8a0


	//   ....[113]....
        /*0e70*/ 	.word	0x0001f8f0


	//   ....[114]....
        /*0e74*/ 	.word	0x0001f940


	//   ....[115]....
        /*0e78*/ 	.word	0x0001f9c0


	//   ....[116]....
        /*0e7c*/ 	.word	0x0001fa40


	//   ....[117]....
        /*0e80*/ 	.word	0x0001fac0


	//   ....[118]....
        /*0e84*/ 	.word	0x0001fb30


	//   ....[119]....
        /*0e88*/ 	.word	0x0001fbb0


	//   ....[120]....
        /*0e8c*/ 	.word	0x0001fc30


	//   ....[121]....
        /*0e90*/ 	.word	0x0001fcb0


	//   ....[122]....
        /*0e94*/ 	.word	0x0001fd20


	//   ....[123]....
        /*0e98*/ 	.word	0x0001fda0


	//   ....[124]....
        /*0e9c*/ 	.word	0x0001fe20


	//   ....[125]....
        /*0ea0*/ 	.word	0x0001fea0


	//   ....[126]....
        /*0ea4*/ 	.word	0x0001ff10


	//   ....[127]....
        /*0ea8*/ 	.word	0x0001ff90


	//   ....[128]....
        /*0eac*/ 	.word	0x00020010


	//   ....[129]....
        /*0eb0*/ 	.word	0x00020090


	//   ....[130]....
        /*0eb4*/ 	.word	0x00020100


	//   ....[131]....
        /*0eb8*/ 	.word	0x00020180


	//   ....[132]....
        /*0ebc*/ 	.word	0x00020200


	//   ....[133]....
        /*0ec0*/ 	.word	0x00020280


	//   ....[134]....
        /*0ec4*/ 	.word	0x000202f0


	//   ....[135]....
        /*0ec8*/ 	.word	0x00020370


	//   ....[136]....
        /*0ecc*/ 	.word	0x000203f0


	//   ....[137]....
        /*0ed0*/ 	.word	0x00020440


	//   ....[138]....
        /*0ed4*/ 	.word	0x00020480


	//   ....[139]....
        /*0ed8*/ 	.word	0x000204d0


	//   ....[140]....
        /*0edc*/ 	.word	0x00020520


	//   ....[141]....
        /*0ee0*/ 	.word	0x00020570


	//   ....[142]....
        /*0ee4*/ 	.word	0x000205f0


	//   ....[143]....
        /*0ee8*/ 	.word	0x00020640


	//   ....[144]....
        /*0eec*/ 	.word	0x00020690


	//   ....[145]....
        /*0ef0*/ 	.word	0x000206e0


	//   ....[146]....
        /*0ef4*/ 	.word	0x00020730


	//   ....[147]....
        /*0ef8*/ 	.word	0x00020780


	//   ....[148]....
        /*0efc*/ 	.word	0x00020800


	//   ....[149]....
        /*0f00*/ 	.word	0x00020850


	//   ....[150]....
        /*0f04*/ 	.word	0x000208d0


	//   ....[151]....
        /*0f08*/ 	.word	0x00020940


	//   ....[152]....
        /*0f0c*/ 	.word	0x000209c0


	//   ....[153]....
        /*0f10*/ 	.word	0x00020df0


	//   ....[154]....
        /*0f14*/ 	.word	0x00020e10


	//   ....[155]....
        /*0f18*/ 	.word	0x00020e30


	//   ....[156]....
        /*0f1c*/ 	.word	0x00020e40


	//   ....[157]....
        /*0f20*/ 	.word	0x00021390


	//   ....[158]....
        /*0f24*/ 	.word	0x000213a0


	//   ....[159]....
        /*0f28*/ 	.word	0x000213b0


	//   ....[160]....
        /*0f2c*/ 	.word	0x000213c0


	//   ....[161]....
        /*0f30*/ 	.word	0x000218b0


	//   ....[162]....
        /*0f34*/ 	.word	0x000218d0


	//   ....[163]....
        /*0f38*/ 	.word	0x000218f0


	//   ....[164]....
        /*0f3c*/ 	.word	0x00021900


	//   ....[165]....
        /*0f40*/ 	.word	0x00021e80


	//   ....[166]....
        /*0f44*/ 	.word	0x00021ea0


	//   ....[167]....
        /*0f48*/ 	.word	0x00021eb0


	//   ....[168]....
        /*0f4c*/ 	.word	0x00021ec0


	//   ....[169]....
        /*0f50*/ 	.word	0x00025aa0


	//   ....[170]....
        /*0f54*/ 	.word	0x00025ac0


	//   ....[171]....
        /*0f58*/ 	.word	0x00025ae0


	//   ....[172]....
        /*0f5c*/ 	.word	0x00025af0


	//   ....[173]....
        /*0f60*/ 	.word	0x00025f40


	//   ....[174]....
        /*0f64*/ 	.word	0x00025f50


	//   ....[175]....
        /*0f68*/ 	.word	0x00025f60


	//   ....[176]....
        /*0f6c*/ 	.word	0x00025f70


	//   ....[177]....
        /*0f70*/ 	.word	0x00026340


	//   ....[178]....
        /*0f74*/ 	.word	0x00026360


	//   ....[179]....
        /*0f78*/ 	.word	0x00026380


	//   ....[180]....
        /*0f7c*/ 	.word	0x00026390


	//   ....[181]....
        /*0f80*/ 	.word	0x000267f0


	//   ....[182]....
        /*0f84*/ 	.word	0x00026810


	//   ....[183]....
        /*0f88*/ 	.word	0x00026830


	//   ....[184]....
        /*0f8c*/ 	.word	0x00026840


	//   ....[185]....
        /*0f90*/ 	.word	0x0002a9f0


	//   ....[186]....
        /*0f94*/ 	.word	0x0002aa70


	//   ....[187]....
        /*0f98*/ 	.word	0x0002aaf0


	//   ....[188]....
        /*0f9c*/ 	.word	0x0002ab60


	//   ....[189]....
        /*0fa0*/ 	.word	0x0002abe0


	//   ....[190]....
        /*0fa4*/ 	.word	0x0002ac50


	//   ....[191]....
        /*0fa8*/ 	.word	0x0002acd0


	//   ....[192]....
        /*0fac*/ 	.word	0x0002ad40


	//   ....[193]....
        /*0fb0*/ 	.word	0x0002adc0


	//   ....[194]....
        /*0fb4*/ 	.word	0x0002ae40


	//   ....[195]....
        /*0fb8*/ 	.word	0x0002aec0


	//   ....[196]....
        /*0fbc*/ 	.word	0x0002af30


	//   ....[197]....
        /*0fc0*/ 	.word	0x0002afb0


	//   ....[198]....
        /*0fc4*/ 	.word	0x0002b030


	//   ....[199]....
        /*0fc8*/ 	.word	0x0002b0a0


	//   ....[200]....
        /*0fcc*/ 	.word	0x0002b110


	//   ....[201]....
        /*0fd0*/ 	.word	0x0002b190


	//   ....[202]....
        /*0fd4*/ 	.word	0x0002b210


	//   ....[203]....
        /*0fd8*/ 	.word	0x0002b290


	//   ....[204]....
        /*0fdc*/ 	.word	0x0002b300


	//   ....[205]....
        /*0fe0*/ 	.word	0x0002b380


	//   ....[206]....
        /*0fe4*/ 	.word	0x0002b3f0


	//   ....[207]....
        /*0fe8*/ 	.word	0x0002b460


	//   ....[208]....
        /*0fec*/ 	.word	0x0002b4d0


	//   ....[209]....
        /*0ff0*/ 	.word	0x0002b550


	//   ....[210]....
        /*0ff4*/ 	.word	0x0002b5d0


	//   ....[211]....
        /*0ff8*/ 	.word	0x0002b650


	//   ....[212]....
        /*0ffc*/ 	.word	0x0002b6c0


	//   ....[213]....
        /*1000*/ 	.word	0x0002b740


	//   ....[214]....
        /*1004*/ 	.word	0x0002b7c0


	//   ....[215]....
        /*1008*/ 	.word	0x0002b840


	//   ....[216]....
        /*100c*/ 	.word	0x0002b8b0


	//----- nvinfo : EIATTR_EXIT_INSTR_OFFSETS
	.align		4
.L_512:
        /*1010*/ 	.byte	0x04, 0x1c
        /*1012*/ 	.short	(.L_514 - .L_513)


	//   ....[0]....
.L_513:
        /*1014*/ 	.word	0x00001100


	//   ....[1]....
        /*1018*/ 	.word	0x0001f050


	//----- nvinfo : EIATTR_MAX_THREADS
	.align		4
.L_514:
        /*101c*/ 	.byte	0x04, 0x05
        /*101e*/ 	.short	(.L_516 - .L_515)
.L_515:
        /*1020*/ 	.word	0x00000100
        /*1024*/ 	.word	0x00000001
        /*1028*/ 	.word	0x00000001


	//----- nvinfo : EIATTR_CRS_STACK_SIZE
	.align		4
.L_516:
        /*102c*/ 	.byte	0x04, 0x1e
        /*102e*/ 	.short	(.L_518 - .L_517)
.L_517:
        /*1030*/ 	.word	0x00000000
.L_518:


//--------------------- .nv.info._ZN7cutlass13device_kernelIN5flash19enable_sm80_to_sm89INS1_16FlashAttnFwdSm80INS1_25CollectiveMainloopFwdSm80ILi8ELi1ELb0EN4cute5tupleIJNS5_1CILi128EEENS7_ILi96EEENS7_ILi256EEEEEELi256ENS_10bfloat16_tEfNS_4arch4Sm80ELb1ELb0ELb1ELb0ELb0ELb0ELb1ELb1EEENS1_21CollectiveEpilogueFwdINS6_IJS8_SA_S9_EEENS6_IJNS7_ILi1EEESI_SI_EEESC_SE_Li256ELb0ELb1ELb1ELb0EEENS1_30DynamicPersistentTileSchedulerILi256ELi256ELb1ELb1ELb0EEEEEEEEEvNT_6ParamsE --------------------------
	.section	.nv.info._ZN7cutlass13device_kernelIN5flash19enable_sm80_to_sm89INS1_16FlashAttnFwdSm80INS1_25CollectiveMainloopFwdSm80ILi8ELi1ELb0EN4cute5tupleIJNS5_1CILi128EEENS7_ILi96EEENS7_ILi256EEEEEELi256ENS_10bfloat16_tEfNS_4arch4Sm80ELb1ELb0ELb1ELb0ELb0ELb0ELb1ELb1EEENS1_21CollectiveEpilogueFwdINS6_IJS8_SA_S9_EEENS6_IJNS7_ILi1EEESI_SI_EEESC_SE_Li256ELb0ELb1ELb1ELb0EEENS1_30DynamicPersistentTileSchedulerILi256ELi256ELb1ELb1ELb0EEEEEEEEEvNT_6ParamsE,"",@"SHT_CUDA_INFO"
	.sectionflags	@""
	.align	4


	//----- nvinfo : EIATTR_CUDA_API_VERSION
	.align		4
        /*0000*/ 	.byte	0x04, 0x37
        /*0002*/ 	.short	(.L_520 - .L_519)
.L_519:
        /*0004*/ 	.word	0x00000082


	//----- nvinfo : EIATTR_SW2861232_WAR
	.align		4
.L_520:
        /*0008*/ 	.byte	0x01, 0x35
	.zero		2


	//----- nvinfo : EIATTR_PARAM_CBANK
	.align		4
        /*000c*/ 	.byte	0x04, 0x0a
        /*000e*/ 	.short	(.L_522 - .L_521)
	.align		4
.L_521:
        /*0010*/ 	.word	index@(.nv.constant0._ZN7cutlass13device_kernelIN5flash19enable_sm80_to_sm89INS1_16FlashAttnFwdSm80INS1_25CollectiveMainloopFwdSm80ILi8ELi1ELb0EN4cute5tupleIJNS5_1CILi128EEENS7_ILi96EEENS7_ILi256EEEEEELi256ENS_10bfloat16_tEfNS_4arch4Sm80ELb1ELb0ELb1ELb0ELb0ELb0ELb1ELb1EEENS1_21CollectiveEpilogueFwdINS6_IJS8_SA_S9_EEENS6_IJNS7_ILi1EEESI_SI_EEESC_SE_Li256ELb0ELb1ELb1ELb0EEENS1_30DynamicPersistentTileSchedulerILi256ELi256ELb1ELb1ELb0EEEEEEEEEvNT_6ParamsE)
        /*0014*/ 	.short	0x0160
        /*0016*/ 	.short	0x0428


	//----- nvinfo : EIATTR_CBANK_PARAM_SIZE
	.align		4
.L_522:
        /*0018*/ 	.byte	0x03, 0x19
        /*001a*/ 	.short	0x0428


	//----- nvinfo : EIATTR_KPARAM_INFO
	.align		4
        /*001c*/ 	.byte	0x04, 0x17
        /*001e*/ 	.short	(.L_524 - .L_523)
.L_523:
        /*0020*/ 	.word	0x00000000
        /*0024*/ 	.short	0x0000
        /*0026*/ 	.short	0x0000
        /*0028*/ 	.byte	0x00, 0xf0, 0xa1, 0x10


	//----- nvinfo : EIATTR_MAXREG_COUNT
	.align		4
.L_524:
        /*002c*/ 	.byte	0x03, 0x1b
        /*002e*/ 	.short	0x00ff


	//----- nvinfo : EIATTR_NUM_BARRIERS
	.align		4
        /*0030*/ 	.byte	0x02, 0x4c
        /*0032*/ 	.byte	0x06
	.zero		1


	//----- nvinfo : EIATTR_ANNOTATIONS
	.align		4
        /*0034*/ 	.byte	0x04, 0x55
        /*0036*/ 	.short	(.L_526 - .L_525)


	//   ....[0]....
.L_525:
        /* <DEDUP_REMOVED lines=72> */


	//----- nvinfo : EIATTR_MERCURY_ISA_VERSION
	.align		4
.L_526:
        /*04a0*/ 	.byte	0x03, 0x5f
        /*04a2*/ 	.short	0x0000


	//----- nvinfo : EIATTR_INT_WARP_WIDE_INSTR_OFFSETS
	.align		4
        /*04a4*/ 	.byte	0x04, 0x31
        /*04a6*/ 	.short	(.L_528 - .L_527)


	//   ....[0]....
.L_527:
        /*04a8*/ 	.word	0x000134a0


	//   ....[1]....
        /*04ac*/ 	.word	0x00013520


	//----- nvinfo : EIATTR_COOP_GROUP_MASK_REGIDS
	.align		4
.L_528:
        /*04b0*/ 	.byte	0x04, 0x29
        /*04b2*/ 	.short	(.L_530 - .L_529)


	//   ....[0]....
.L_529:
        /*04b4*/ 	.word	0xffffffff


	//   ....[1]....
        /*04b8*/ 	.word	0xffffffff


	//   ....[2]....
        /*04bc*/ 	.word	0xffffffff


	//   ....[3]....
        /*04c0*/ 	.word	0xffffffff


	//   ....[4]....
        /*04c4*/ 	.word	0xffffffff


	//   ....[5]....
        /*04c8*/ 	.word	0xffffffff


	//   ....[6]....
        /*04cc*/ 	.word	0xffffffff


	//   ....[7]....
        /*04d0*/ 	.word	0xffffffff


	//   ....[8]....
        /*04d4*/ 	.word	0xffffffff


	//   ....[9]....
        /*04d8*/ 	.word	0xffffffff


	//   ....[10]....
        /*04dc*/ 	.word	0xffffffff


	//   ....[11]....
        /*04e0*/ 	.word	0xffffffff


	//   ....[12]....
        /*04e4*/ 	.word	0xffffffff


	//   ....[13]....
        /*04e8*/ 	.word	0xffffffff


	//   ....[14]....
        /*04ec*/ 	.word	0xffffffff


	//   ....[15]....
        /*04f0*/ 	.word	0xffffffff


	//   ....[16]....
        /*04f4*/ 	.word	0xffffffff


	//   ....[17]....
        /*04f8*/ 	.word	0xffffffff


	//   ....[18]....
        /*04fc*/ 	.word	0xffffffff


	//   ....[19]....
        /*0500*/ 	.word	0xffffffff


	//   ....[20]....
        /*0504*/ 	.word	0xffffffff


	//   ....[21]....
        /*0508*/ 	.word	0xffffffff


	//   ....[22]....
        /*050c*/ 	.word	0xffffffff


	//   ....[23]....
        /*0510*/ 	.word	0xffffffff


	//   ....[24]....
        /*0514*/ 	.word	0xffffffff


	//   ....[25]....
        /*0518*/ 	.word	0xffffffff


	//   ....[26]....
        /*051c*/ 	.word	0xffffffff


	//   ....[27]....
        /*0520*/ 	.word	0xffffffff


	//   ....[28]....
        /*0524*/ 	.word	0xffffffff


	//   ....[29]....
        /*0528*/ 	.word	0xffffffff


	//   ....[30]....
        /*052c*/ 	.word	0xffffffff


	//   ....[31]....
        /*0530*/ 	.word	0xffffffff


	//   ....[32]....
        /*0534*/ 	.word	0xffffffff


	//   ....[33]....
        /*0538*/ 	.word	0xffffffff


	//   ....[34]....
        /*053c*/ 	.word	0xffffffff


	//   ....[35]....
        /*0540*/ 	.word	0xffffffff


	//   ....[36]....
        /*0544*/ 	.word	0xffffffff


	//   ....[37]....
        /*0548*/ 	.word	0xffffffff


	//   ....[38]....
        /*054c*/ 	.word	0xffffffff


	//   ....[39]....
        /*0550*/ 	.word	0xffffffff


	//   ....[40]....
        /*0554*/ 	.word	0xffffffff


	//   ....[41]....
        /*0558*/ 	.word	0xffffffff


	//   ....[42]....
        /*055c*/ 	.word	0xffffffff


	//   ....[43]....
        /*0560*/ 	.word	0xffffffff


	//   ....[44]....
        /*0564*/ 	.word	0xffffffff


	//   ....[45]....
        /*0568*/ 	.word	0xffffffff


	//   ....[46]....
        /*056c*/ 	.word	0xffffffff


	//   ....[47]....
        /*0570*/ 	.word	0xffffffff


	//   ....[48]....
        /*0574*/ 	.word	0xffffffff


	//   ....[49]....
        /*0578*/ 	.word	0xffffffff


	//   ....[50]....
        /*057c*/ 	.word	0xffffffff


	//   ....[51]....
        /*0580*/ 	.word	0xffffffff


	//----- nvinfo : EIATTR_COOP_GROUP_INSTR_OFFSETS
	.align		4
.L_530:
        /*0584*/ 	.byte	0x04, 0x28
        /*0586*/ 	.short	(.L_532 - .L_531)


	//   ....[0]....
.L_531:
        /*0588*/ 	.word	0x00000050


	//   ....[1]....
        /*058c*/ 	.word	0x00001ad0


	//   ....[2]....
        /*0590*/ 	.word	0x00001af0


	//   ....[3]....
        /*0594*/ 	.word	0x00001cb0


	//   ....[4]....
        /*0598*/ 	.word	0x00001cc0


	//   ....[5]....
        /*059c*/ 	.word	0x00001e70


	//   ....[6]....
        /*05a0*/ 	.word	0x00001e90


	//   ....[7]....
        /*05a4*/ 	.word	0x00002040


	//   ....[8]....
        /*05a8*/ 	.word	0x00002050


	//   ....[9]....
        /*05ac*/ 	.word	0x000046f0


	//   ....[10]....
        /*05b0*/ 	.word	0x000048b0


	//   ....[11]....
        /*05b4*/ 	.word	0x00005050


	//   ....[12]....
        /*05b8*/ 	.word	0x00005100


	//   ....[13]....
        /*05bc*/ 	.word	0x00005120


	//   ....[14]....
        /*05c0*/ 	.word	0x00005140


	//   ....[15]....
        /*05c4*/ 	.word	0x00008ff0


	//   ....[16]....
        /*05c8*/ 	.word	0x00009f70


	//   ....[17]....
        /*05cc*/ 	.word	0x0000af10


	//   ....[18]....
        /*05d0*/ 	.word	0x0000af30


	//   ....[19]....
        /*05d4*/ 	.word	0x0000af90


	//   ....[20]....
        /*05d8*/ 	.word	0x0000afa0


	//   ....[21]....
        /*05dc*/ 	.word	0x0000fb30


	//   ....[22]....
        /*05e0*/ 	.word	0x0000fb80


	//   ....[23]....
        /*05e4*/ 	.word	0x0000fba0


	//   ....[24]....
        /*05e8*/ 	.word	0x0000fbc0


	//   ....[25]....
        /*05ec*/ 	.word	0x00012a10


	//   ....[26]....
        /*05f0*/ 	.word	0x00012a60


	//   ....[27]....
        /*05f4*/ 	.word	0x00012a80


	//   ....[28]....
        /*05f8*/ 	.word	0x00012aa0


	//   ....[29]....
        /*05fc*/ 	.word	0x00013660


	//   ....[30]....
        /*0600*/ 	.word	0x00013af0


	//   ....[31]....
        /*0604*/ 	.word	0x00013b00


	//   ....[32]....
        /*0608*/ 	.word	0x00013b30


	//   ....[33]....
        /*060c*/ 	.word	0x00013b50


	//   ....[34]....
        /*0610*/ 	.word	0x00013c50


	//   ....[35]....
        /*0614*/ 	.word	0x00013cb0


	//   ....[36]....
        /*0618*/ 	.word	0x00014820


	//   ....[37]....
        /*061c*/ 	.word	0x00014830


	//   ....[38]....
        /*0620*/ 	.word	0x000153e0


	//   ....[39]....
        /*0624*/ 	.word	0x000154f0


	//   ....[40]....
        /*0628*/ 	.word	0x00015560


	//   ....[41]....
        /*062c*/ 	.word	0x000155d0


	//   ....[42]....
        /*0630*/ 	.word	0x00015630


	//   ....[43]....
        /*0634*/ 	.word	0x000156a0


	//   ....[44]....
        /*0638*/ 	.word	0x00015710


	//   ....[45]....
        /*063c*/ 	.word	0x00015780


	//   ....[46]....
        /*0640*/ 	.word	0x000157e0


	//   ....[47]....
        /*0644*/ 	.word	0x00015840


	//   ....[48]....
        /*0648*/ 	.word	0x000158a0


	//   ....[49]....
        /*064c*/ 	.word	0x000158f0


	//   ....[50]....
        /*0650*/ 	.word	0x00015950


	//   ....[51]....
        /*0654*/ 	.word	0x000159c0


	//----- nvinfo : EIATTR_EXIT_INSTR_OFFSETS
	.align		4
.L_532:
        /*0658*/ 	.byte	0x04, 0x1c
        /*065a*/ 	.short	(.L_534 - .L_533)


	//   ....[0]....
.L_533:
        /*065c*/ 	.word	0x000000a0


	//   ....[1]....
        /*0660*/ 	.word	0x000154a0


	//----- nvinfo : EIATTR_MAX_THREADS
	.align		4
.L_534:
        /*0664*/ 	.byte	0x04, 0x05
        /*0666*/ 	.short	(.L_536 - .L_535)
.L_535:
        /*0668*/ 	.word	0x00000100
        /*066c*/ 	.word	0x00000001
        /*0670*/ 	.word	0x00000001


	//----- nvinfo : EIATTR_CRS_STACK_SIZE
	.align		4
.L_536:
        /*0674*/ 	.byte	0x04, 0x1e
        /*0676*/ 	.short	(.L_538 - .L_537)
.L_537:
        /*0678*/ 	.word	0x00000000
.L_538:


//--------------------- .nv.info._ZN7cutlass13device_kernelIN5flash19enable_sm80_to_sm89INS1_16FlashAttnFwdSm80INS1_25CollectiveMainloopFwdSm80ILi8ELi1ELb0EN4cute5tupleIJNS5_1CILi128EEENS7_ILi64EEENS7_ILi256EEEEEELi256ENS_10bfloat16_tEfNS_4arch4Sm80ELb1ELb0ELb1ELb1ELb0ELb0ELb1ELb1EEENS1_21CollectiveEpilogueFwdINS6_IJS8_SA_S9_EEENS6_IJNS7_ILi1EEESI_SI_EEESC_SE_Li256ELb1ELb1ELb1ELb0EEENS1_36VarlenDynamicPersistentTileSchedulerILi128ELi64ELi256ELi256ELb1ELb1ELb0ELb1ELb1ELb1EEEEEEEEEvNT_6ParamsE --------------------------
	.section	.nv.info._ZN7cutlass13device_kernelIN5flash19enable_sm80_to_sm89INS1_16FlashAttnFwdSm80INS1_25CollectiveMainloopFwdSm80ILi8ELi1ELb0EN4cute5tupleIJNS5_1CILi128EEENS7_ILi64EEENS7_ILi256EEEEEELi256ENS_10bfloat16_tEfNS_4arch4Sm80ELb1ELb0ELb1ELb1ELb0ELb0ELb1ELb1EEENS1_21CollectiveEpilogueFwdINS6_IJS8_SA_S9_EEENS6_IJNS7_ILi1EEESI_SI_EEESC_SE_Li256ELb1ELb1ELb1ELb0EEENS1_36VarlenDynamicPersistentTileSchedulerILi128ELi64ELi256ELi256ELb1ELb1ELb0ELb1ELb1ELb1EEEEEEEEEvNT_6ParamsE,"",@"SHT_CUDA_INFO"
	.sectionflags	@""
	.align	4


	//----- nvinfo : EIATTR_CUDA_API_VERSION
	.align		4
        /*0000*/ 	.byte	0x04, 0x37
        /*0002*/ 	.short	(.L_540 - .L_539)
.L_539:
        /*0004*/ 	.word	0x00000082


	//----- nvinfo : EIATTR_SW2861232_WAR
	.align		4
.L_540:
        /*0008*/ 	.byte	0x01, 0x35
	.zero		2


	//----- nvinfo : EIATTR_PARAM_CBANK
	.align		4
        /*000c*/ 	.byte	0x04, 0x0a
        /*000e*/ 	.short	(.L_542 - .L_541)
	.align		4
.L_541:
        /*0010*/ 	.word	index@(.nv.constant0._ZN7cutlass13device_kernelIN5flash19enable_sm80_to_sm89INS1_16FlashAttnFwdSm80INS1_25CollectiveMainloopFwdSm80ILi8ELi1ELb0EN4cute5tupleIJNS5_1CILi128EEENS7_ILi64EEENS7_ILi256EEEEEELi256ENS_10bfloat16_tEfNS_4arch4Sm80ELb1ELb0ELb1ELb1ELb0ELb0ELb1ELb1EEENS1_21CollectiveEpilogueFwdINS6_IJS8_SA_S9_EEENS6_IJNS7_ILi1EEESI_SI_EEESC_SE_Li256ELb1ELb1ELb1ELb0EEENS1_36VarlenDynamicPersistentTileSchedulerILi128ELi64ELi256ELi256ELb1ELb1ELb0ELb1ELb1ELb1EEEEEEEEEvNT_6ParamsE)
        /*0014*/ 	.short	0x0160
        /*0016*/ 	.short	0x0438


	//----- nvinfo : EIATTR_CBANK_PARAM_SIZE
	.align		4
.L_542:
        /*0018*/ 	.byte	0x03, 0x19
        /*001a*/ 	.short	0x0438


	//----- nvinfo : EIATTR_KPARAM_INFO
	.align		4
        /*001c*/ 	.byte	0x04, 0x17
        /*001e*/ 	.short	(.L_544 - .L_543)
.L_543:
        /*0020*/ 	.word	0x00000000
        /*0024*/ 	.short	0x0000
        /*0026*/ 	.short	0x0000
        /*0028*/ 	.byte	0x00, 0xf0, 0xe1, 0x10


	//----- nvinfo : EIATTR_MAXREG_COUNT
	.align		4
.L_544:
        /*002c*/ 	.byte	0x03, 0x1b
        /*002e*/ 	.short	0x00ff


	//----- nvinfo : EIATTR_NUM_BARRIERS
	.align		4
        /*0030*/ 	.byte	0x02, 0x4c
        /*0032*/ 	.byte	0x06
	.zero		1


	//----- nvinfo : EIATTR_ANNOTATIONS
	.align		4
        /*0034*/ 	.byte	0x04, 0x55
        /*0036*/ 	.short	(.L_546 - .L_545)


	//   ....[0]....
.L_545:
        /* <DEDUP_REMOVED lines=152> */


	//----- nvinfo : EIATTR_MERCURY_ISA_VERSION
	.align		4
.L_546:
        /*09a0*/ 	.byte	0x03, 0x5f
        /*09a2*/ 	.short	0x0000


	//----- nvinfo : EIATTR_INT_WARP_WIDE_INSTR_OFFSETS
	.align		4
        /*09a4*/ 	.byte	0x04, 0x31
        /*09a6*/ 	.short	(.L_548 - .L_547)


	//   ....[0]....
.L_547:
        /*09a8*/ 	.word	0x0000ee20


	//   ....[1]....
        /*09ac*/ 	.word	0x0000eea0


	//----- nvinfo : EIATTR_COOP_GROUP_MASK_REGIDS
	.align		4
.L_548:
        /*09b0*/ 	.byte	0x04, 0x29
        /*09b2*/ 	.short	(.L_550 - .L_549)


	//   ....[0]....
.L_549:
        /*09b4*/ 	.word	0xffffffff


	//   ....[1]....
        /*09b8*/ 	.word	0xffffffff


	//   ....[2]....
        /*09bc*/ 	.word	0xffffffff


	//   ....[3]....
        /*09c0*/ 	.word	0xffffffff


	//   ....[4]....
        /*09c4*/ 	.word	0xffffffff


	//   ....[5]....
        /*09c8*/ 	.word	0xffffffff


	//   ....[6]....
        /*09cc*/ 	.word	0xffffffff


	//   ....[7]....
        /*09d0*/ 	.word	0xffffffff


	//   ....[8]....
        /*09d4*/ 	.word	0xffffffff


	//   ....[9]....
        /*09d8*/ 	.word	0xffffffff


	//   ....[10]....
        /*09dc*/ 	.word	0xffffffff


	//   ....[11]....
        /*09e0*/ 	.word	0xffffffff


	//   ....[12]....
        /*09e4*/ 	.word	0xffffffff


	//   ....[13]....
        /*09e8*/ 	.word	0xffffffff


	//   ....[14]....
        /*09ec*/ 	.word	0xffffffff


	//   ....[15]....
        /*09f0*/ 	.word	0xffffffff


	//   ....[16]....
        /*09f4*/ 	.word	0xffffffff


	//   ....[17]....
        /*09f8*/ 	.word	0xffffffff


	//   ....[18]....
        /*09fc*/ 	.word	0xffffffff


	//   ....[19]....
        /*0a00*/ 	.word	0xffffffff


	//   ....[20]....
        /*0a04*/ 	.word	0xffffffff


	//   ....[21]....
        /*0a08*/ 	.word	0xffffffff


	//   ....[22]....
        /*0a0c*/ 	.word	0xffffffff


	//   ....[23]....
        /*0a10*/ 	.word	0xffffffff


	//   ....[24]....
        /*0a14*/ 	.word	0xffffffff


	//   ....[25]....
        /*0a18*/ 	.word	0xffffffff


	//   ....[26]....
        /*0a1c*/ 	.word	0xffffffff


	//   ....[27]....
        /*0a20*/ 	.word	0xffffffff


	//   ....[28]....
        /*0a24*/ 	.word	0xffffffff


	//   ....[29]....
        /*0a28*/ 	.word	0xffffffff


	//   ....[30]....
        /*0a2c*/ 	.word	0xffffffff


	//   ....[31]....
        /*0a30*/ 	.word	0xffffffff


	//   ....[32]....
        /*0a34*/ 	.word	0xffffffff


	//   ....[33]....
        /*0a38*/ 	.word	0xffffffff


	//   ....[34]....
        /*0a3c*/ 	.word	0xffffffff


	//   ....[35]....
        /*0a40*/ 	.word	0xffffffff


	//   ....[36]....
        /*0a44*/ 	.word	0xffffffff


	//   ....[37]....
        /*0a48*/ 	.word	0xffffffff


	//   ....[38]....
        /*0a4c*/ 	.word	0xffffffff


	//   ....[39]....
        /*0a50*/ 	.word	0xffffffff


	//   ....[40]....
        /*0a54*/ 	.word	0xffffffff


	//   ....[41]....
        /*0a58*/ 	.word	0xffffffff


	//   ....[42]....
        /*0a5c*/ 	.word	0xffffffff


	//   ....[43]....
        /*0a60*/ 	.word	0xffffffff


	//   ....[44]....
        /*0a64*/ 	.word	0xffffffff


	//   ....[45]....
        /*0a68*/ 	.word	0xffffffff


	//   ....[46]....
        /*0a6c*/ 	.word	0xffffffff


	//   ....[47]....
        /*0a70*/ 	.word	0xffffffff


	//   ....[48]....
        /*0a74*/ 	.word	0xffffffff


	//   ....[49]....
        /*0a78*/ 	.word	0xffffffff


	//   ....[50]....
        /*0a7c*/ 	.word	0xffffffff


	//   ....[51]....
        /*0a80*/ 	.word	0xffffffff


	//   ....[52]....
        /*0a84*/ 	.word	0xffffffff


	//   ....[53]....
        /*0a88*/ 	.word	0xffffffff


	//   ....[54]....
        /*0a8c*/ 	.word	0xffffffff


	//   ....[55]....
        /*0a90*/ 	.word	0xffffffff


	//   ....[56]....
        /*0a94*/ 	.word	0xffffffff


	//   ....[57]....
        /*0a98*/ 	.word	0xffffffff


	//   ....[58]....
        /*0a9c*/ 	.word	0xffffffff


	//   ....[59]....
        /*0aa0*/ 	.word	0xffffffff


	//   ....[60]....
        /*0aa4*/ 	.word	0xffffffff


	//   ....[61]....
        /*0aa8*/ 	.word	0xffffffff


	//   ....[62]....
        /*0aac*/ 	.word	0xffffffff


	//   ....[63]....
        /*0ab0*/ 	.word	0xffffffff


	//   ....[64]....
        /*0ab4*/ 	.word	0xffffffff


	//   ....[65]....
        /*0ab8*/ 	.word	0xffffffff


	//   ....[66]....
        /*0abc*/ 	.word	0xffffffff


	//   ....[67]....
        /*0ac0*/ 	.word	0xffffffff


	//   ....[68]....
        /*0ac4*/ 	.word	0xffffffff


	//   ....[69]....
        /*0ac8*/ 	.word	0xffffffff


	//   ....[70]....
        /*0acc*/ 	.word	0xffffffff


	//   ....[71]....
        /*0ad0*/ 	.word	0xffffffff


	//   ....[72]....
        /*0ad4*/ 	.word	0xffffffff


	//   ....[73]....
        /*0ad8*/ 	.word	0xffffffff


	//   ....[74]....
        /*0adc*/ 	.word	0xffffffff


	//   ....[75]....
        /*0ae0*/ 	.word	0xffffffff


	//   ....[76]....
        /*0ae4*/ 	.word	0xffffffff


	//   ....[77]....
        /*0ae8*/ 	.word	0xffffffff


	//   ....[78]....
        /*0aec*/ 	.word	0xffffffff


	//   ....[79]....
        /*0af0*/ 	.word	0xffffffff


	//   ....[80]....
        /*0af4*/ 	.word	0xffffffff


	//   ....[81]....
        /*0af8*/ 	.word	0xffffffff


	//   ....[82]....
        /*0afc*/ 	.word	0xffffffff


	//   ....[83]....
        /*0b00*/ 	.word	0xffffffff


	//   ....[84]....
        /*0b04*/ 	.word	0xffffffff


	//   ....[85]....
        /*0b08*/ 	.word	0xffffffff


	//   ....[86]....
        /*0b0c*/ 	.word	0xffffffff


	//   ....[87]....
        /*0b10*/ 	.word	0xffffffff


	//   ....[88]....
        /*0b14*/ 	.word	0xffffffff


	//   ....[89]....
        /*0b18*/ 	.word	0xffffffff


	//   ....[90]....
        /*0b1c*/ 	.word	0xffffffff


	//   ....[91]....
        /*0b20*/ 	.word	0xffffffff


	//   ....[92]....
        /*0b24*/ 	.word	0xffffffff


	//   ....[93]....
        /*0b28*/ 	.word	0xffffffff


	//   ....[94]....
        /*0b2c*/ 	.word	0xffffffff


	//   ....[95]....
        /*0b30*/ 	.word	0xffffffff


	//   ....[96]....
        /*0b34*/ 	.word	0xffffffff


	//   ....[97]....
        /*0b38*/ 	.word	0xffffffff


	//   ....[98]....
        /*0b3c*/ 	.word	0xffffffff


	//   ....[99]....
        /*0b40*/ 	.word	0xffffffff


	//   ....[100]....
        /*0b44*/ 	.word	0xffffffff


	//   ....[101]....
        /*0b48*/ 	.word	0xffffffff


	//   ....[102]....
        /*0b4c*/ 	.word	0xffffffff


	//   ....[103]....
        /*0b50*/ 	.word	0xffffffff


	//   ....[104]....
        /*0b54*/ 	.word	0xffffffff


	//   ....[105]....
        /*0b58*/ 	.word	0xffffffff


	//   ....[106]....
        /*0b5c*/ 	.word	0xffffffff


	//   ....[107]....
        /*0b60*/ 	.word	0xffffffff


	//   ....[108]....
        /*0b64*/ 	.word	0xffffffff


	//   ....[109]....
        /*0b68*/ 	.word	0xffffffff


	//   ....[110]....
        /*0b6c*/ 	.word	0xffffffff


	//   ....[111]....
        /*0b70*/ 	.word	0xffffffff


	//   ....[112]....
        /*0b74*/ 	.word	0xffffffff


	//   ....[113]....
        /*0b78*/ 	.word	0xffffffff


	//   ....[114]....
        /*0b7c*/ 	.word	0xffffffff


	//   ....[115]....
        /*0b80*/ 	.word	0xffffffff


	//   ....[116]....
        /*0b84*/ 	.word	0xffffffff


	//   ....[117]....
        /*0b88*/ 	.word	0xffffffff


	//   ....[118]....
        /*0b8c*/ 	.word	0xffffffff


	//   ....[119]....
        /*0b90*/ 	.word	0xffffffff


	//   ....[120]....
        /*0b94*/ 	.word	0xffffffff


	//   ....[121]....
        /*0b98*/ 	.word	0xffffffff


	//   ....[122]....
        /*0b9c*/ 	.word	0xffffffff


	//   ....[123]....
        /*0ba0*/ 	.word	0xffffffff


	//   ....[124]....
        /*0ba4*/ 	.word	0xffffffff


	//   ....[125]....
        /*0ba8*/ 	.word	0xffffffff


	//   ....[126]....
        /*0bac*/ 	.word	0xffffffff


	//   ....[127]....
        /*0bb0*/ 	.word	0xffffffff


	//   ....[128]....
        /*0bb4*/ 	.word	0xffffffff


	//   ....[129]....
        /*0bb8*/ 	.word	0xffffffff


	//   ....[130]....
        /*0bbc*/ 	.word	0xffffffff


	//   ....[131]....
        /*0bc0*/ 	.word	0xffffffff


	//   ....[132]....
        /*0bc4*/ 	.word	0xffffffff


	//   ....[133]....
        /*0bc8*/ 	.word	0xffffffff


	//   ....[134]....
        /*0bcc*/ 	.word	0xffffffff


	//   ....[135]....
        /*0bd0*/ 	.word	0xffffffff


	//   ....[136]....
        /*0bd4*/ 	.word	0xffffffff


	//   ....[137]....
        /*0bd8*/ 	.word	0xffffffff


	//   ....[138]....
        /*0bdc*/ 	.word	0xffffffff


	//   ....[139]....
        /*0be0*/ 	.word	0xffffffff


	//   ....[140]....
        /*0be4*/ 	.word	0xffffffff


	//   ....[141]....
        /*0be8*/ 	.word	0xffffffff


	//   ....[142]....
        /*0bec*/ 	.word	0xffffffff


	//   ....[143]....
        /*0bf0*/ 	.word	0xffffffff


	//   ....[144]....
        /*0bf4*/ 	.word	0xffffffff


	//   ....[145]....
        /*0bf8*/ 	.word	0xffffffff


	//   ....[146]....
        /*0bfc*/ 	.word	0xffffffff


	//----- nvinfo : EIATTR_COOP_GROUP_INSTR_OFFSETS
	.align		4
.L_550:
        /*0c00*/ 	.byte	0x04, 0x28
        /*0c02*/ 	.short	(.L_552 - .L_551)


	//   ....[0]....
.L_551:
        /*0c04*/ 	.word	0x00000050


	//   ....[1]....
        /*0c08*/ 	.word	0x00000200


	//   ....[2]....
        /*0c0c*/ 	.word	0x00000230


	//   ....[3]....
        /*0c10*/ 	.word	0x00000260


	//   ....[4]....
        /*0c14*/ 	.word	0x00000290


	//   ....[5]....
        /*0c18*/ 	.word	0x000002c0


	//   ....[6]....
        /*0c1c*/ 	.word	0x000002f0


	//   ....[7]....
        /*0c20*/ 	.word	0x00000450


	//   ....[8]....
        /*0c24*/ 	.word	0x00000490


	//   ....[9]....
        /*0c28*/ 	.word	0x000004c0


	//   ....[10]....
        /*0c2c*/ 	.word	0x000004f0


	//   ....[11]....
        /*0c30*/ 	.word	0x00000520


	//   ....[12]....
        /*0c34*/ 	.word	0x00000550


	//   ....[13]....
        /*0c38*/ 	.word	0x000005e0


	//   ....[14]....
        /*0c3c*/ 	.word	0x00000630


	//   ....[15]....
        /*0c40*/ 	.word	0x00000650


	//   ....[16]....
        /*0c44*/ 	.word	0x000006b0


	//   ....[17]....
        /*0c48*/ 	.word	0x00002fb0


	//   ....[18]....
        /*0c4c*/ 	.word	0x00002fd0


	//   ....[19]....
        /*0c50*/ 	.word	0x00003240


	//   ....[20]....
        /*0c54*/ 	.word	0x00003250


	//   ....[21]....
        /*0c58*/ 	.word	0x000034b0


	//   ....[22]....
        /*0c5c*/ 	.word	0x000034d0


	//   ....[23]....
        /*0c60*/ 	.word	0x00003730


	//   ....[24]....
        /*0c64*/ 	.word	0x00003740


	//   ....[25]....
        /*0c68*/ 	.word	0x000052b0


	//   ....[26]....
        /*0c6c*/ 	.word	0x000052e0


	//   ....[27]....
        /*0c70*/ 	.word	0x00005820


	//   ....[28]....
        /*0c74*/ 	.word	0x000059a0


	//   ....[29]....
        /*0c78*/ 	.word	0x000059c0


	//   ....[30]....
        /*0c7c*/ 	.word	0x00005a20


	//   ....[31]....
        /*0c80*/ 	.word	0x000083d0


	//   ....[32]....
        /*0c84*/ 	.word	0x00008420


	//   ....[33]....
        /*0c88*/ 	.word	0x00008d10


	//   ....[34]....
        /*0c8c*/ 	.word	0x00008db0


	//   ....[35]....
        /*0c90*/ 	.word	0x00008de0


	//   ....[36]....
        /*0c94*/ 	.word	0x00008ee0


	//   ....[37]....
        /*0c98*/ 	.word	0x0000c3b0


	//   ....[38]....
        /*0c9c*/ 	.word	0x0000c3d0


	//   ....[39]....
        /*0ca0*/ 	.word	0x0000c410


	//   ....[40]....
        /*0ca4*/ 	.word	0x0000c450


	//   ....[41]....
        /*0ca8*/ 	.word	0x0000e3d0


	//   ....[42]....
        /*0cac*/ 	.word	0x0000e420


	//   ....[43]....
        /*0cb0*/ 	.word	0x0000e440


	//   ....[44]....
        /*0cb4*/ 	.word	0x0000e460


	//   ....[45]....
        /*0cb8*/ 	.word	0x0000fce0


	//   ....[46]....
        /*0cbc*/ 	.word	0x0000fd00


	//   ....[47]....
        /*0cc0*/ 	.word	0x0000fd20


	//   ....[48]....
        /*0cc4*/ 	.word	0x0000fd30


	//   ....[49]....
        /*0cc8*/ 	.word	0x00010130


	//   ....[50]....
        /*0ccc*/ 	.word	0x00010150


	//   ....[51]....
        /*0cd0*/ 	.word	0x00010320


	//   ....[52]....
        /*0cd4*/ 	.word	0x00010330


	//   ....[53]....
        /*0cd8*/ 	.word	0x00010510


	//   ....[54]....
        /*0cdc*/ 	.word	0x00010530


	//   ....[55]....
        /*0ce0*/ 	.word	0x00010710


	//   ....[56]....
        /*0ce4*/ 	.word	0x00010720


	//   ....[57]....
        /*0ce8*/ 	.word	0x00010b00


	//   ....[58]....
        /*0cec*/ 	.word	0x00010b20


	//   ....[59]....
        /*0cf0*/ 	.word	0x00011770


	//   ....[60]....
        /*0cf4*/ 	.word	0x00011780


	//   ....[61]....
        /*0cf8*/ 	.word	0x00012b80


	//   ....[62]....
        /*0cfc*/ 	.word	0x00012ba0


	//   ....[63]....
        /*0d00*/ 	.word	0x00012d80


	//   ....[64]....
        /*0d04*/ 	.word	0x00012d90


	//   ....[65]....
        /*0d08*/ 	.word	0x00012f70


	//   ....[66]....
        /*0d0c*/ 	.word	0x00012f90


	//   ....[67]....
        /*0d10*/ 	.word	0x00013170


	//   ....[68]....
        /*0d14*/ 	.word	0x00013180


	//   ....[69]....
        /*0d18*/ 	.word	0x00013420


	//   ....[70]....
        /*0d1c*/ 	.word	0x00013440


	//   ....[71]....
        /*0d20*/ 	.word	0x00013570


	//   ....[72]....
        /*0d24*/ 	.word	0x000135b0


	//   ....[73]....
        /*0d28*/ 	.word	0x000135e0


	//   ....[74]....
        /*0d2c*/ 	.word	0x00013610


	//   ....[75]....
        /*0d30*/ 	.word	0x00013640


	//   ....[76]....
        /*0d34*/ 	.word	0x00013670


	//   ....[77]....
        /*0d38*/ 	.word	0x000137d0


	//   ....[78]....
        /*0d3c*/ 	.word	0x00013810


	//   ....[79]....
        /*0d40*/ 	.word	0x00013840


	//   ....[80]....
        /*0d44*/ 	.word	0x00013870


	//   ....[81]....
        /*0d48*/ 	.word	0x000138a0


	//   ....[82]....
        /*0d4c*/ 	.word	0x000138d0


	//   ....[83]....
        /*0d50*/ 	.word	0x00013960


	//   ....[84]....
        /*0d54*/ 	.word	0x000139c0


	//   ....[85]....
        /*0d58*/ 	.word	0x000139d0


	//   ....[86]....
        /*0d5c*/ 	.word	0x00013a30


	//   ....[87]....
        /*0d60*/ 	.word	0x00014490


	//   ....[88]....
        /*0d64*/ 	.word	0x000144f0


	//   ....[89]....
        /*0d68*/ 	.word	0x00014540


	//   ....[90]....
        /*0d6c*/ 	.word	0x00014590


	//   ....[91]....
        /*0d70*/ 	.word	0x000145e0


	//   ....[92]....
        /*0d74*/ 	.word	0x00014650


	//   ....[93]....
        /*0d78*/ 	.word	0x00014690


	//   ....[94]....
        /*0d7c*/ 	.word	0x00014700


	//   ....[95]....
        /*0d80*/ 	.word	0x00014770


	//   ....[96]....
        /*0d84*/ 	.word	0x000147d0


	//   ....[97]....
        /*0d88*/ 	.word	0x00014840


	//   ....[98]....
        /*0d8c*/ 	.word	0x000148b0


	//   ....[99]....
        /*0d90*/ 	.word	0x00014910


	//   ....[100]....
        /*0d94*/ 	.word	0x00014970


	//   ....[101]....
        /*0d98*/ 	.word	0x000149d0


	//   ....[102]....
        /*0d9c*/ 	.word	0x00014a40


	//   ....[103]....
        /*0da0*/ 	.word	0x00014aa0


	//   ....[104]....
        /*0da4*/ 	.word	0x00014b00


	//   ....[105]....
        /*0da8*/ 	.word	0x00014b50


	//   ....[106]....
        /*0dac*/ 	.word	0x00014bb0


	//   ....[107]....
        /*0db0*/ 	.word	0x00014c00


	//   ....[108]....
        /*0db4*/ 	.word	0x00014c60


	//   ....[109]....
        /*0db8*/ 	.word	0x00014cd0


	//   ....[110]....
        /*0dbc*/ 	.word	0x00014d40


	//   ....[111]....
        /*0dc0*/ 	.word	0x00014da0


	//   ....[112]....
        /*0dc4*/ 	.word	0x00014e00


	//   ....[113]....
        /*0dc8*/ 	.word	0x00014e60


	//   ....[114]....
        /*0dcc*/ 	.word	0x00014ed0


	//   ....[115]....
        /*0dd0*/ 	.word	0x00014f30


	//   ....[116]....
        /*0dd4*/ 	.word	0x00014f90


	//   ....[117]....
        /*0dd8*/ 	.word	0x00014ff0


	//   ....[118]....
        /*0ddc*/ 	.word	0x00015060


	//   ....[119]....
        /*0de0*/ 	.word	0x000150c0


	//   ....[120]....
        /*0de4*/ 	.word	0x00015120


	//   ....[121]....
        /*0de8*/ 	.word	0x00015180


	//   ....[122]....
        /*0dec*/ 	.word	0x000151f0


	//   ....[123]....
        /*0df0*/ 	.word	0x00015250


	//   ....[124]....
        /*0df4*/ 	.word	0x000152b0


	//   ....[125]....
        /*0df8*/ 	.word	0x00015310


	//   ....[126]....
        /*0dfc*/ 	.word	0x00015380


	//   ....[127]....
        /*0e00*/ 	.word	0x000153e0


	//   ....[128]....
        /*0e04*/ 	.word	0x00015440


	//   ....[129]....
        /*0e08*/ 	.word	0x000154a0


	//   ....[130]....
        /*0e0c*/ 	.word	0x00015510


	//   ....[131]....
        /*0e10*/ 	.word	0x00015560


	//   ....[132]....
        /*0e14*/ 	.word	0x000155a0


	//   ....[133]....
        /*0e18*/ 	.word	0x000155f0


	//   ....[134]....
        /*0e1c*/ 	.word	0x00015640


	//   ....[135]....
        /*0e20*/ 	.word	0x00015690


	//   ....[136]....
        /*0e24*/ 	.word	0x00015700


	//   ....[137]....
        /*0e28*/ 	.word	0x00015740


	//   ....[138]....
        /*0e2c*/ 	.word	0x00015790


	//   ....[139]....
        /*0e30*/ 	.word	0x000157e0


	//   ....[140]....
        /*0e34*/ 	.word	0x00015830


	//   ....[141]....
        /*0e38*/ 	.word	0x00015880


	//   ....[142]....
        /*0e3c*/ 	.word	0x000158f0


	//   ....[143]....
        /*0e40*/ 	.word	0x00015930


	//   ....[144]....
        /*0e44*/ 	.word	0x000159a0


	//   ....[145]....
        /*0e48*/ 	.word	0x00015a00


	//   ....[146]....
        /*0e4c*/ 	.word	0x00015a60


	//----- nvinfo : EIATTR_EXIT_INSTR_OFFSETS
	.align		4
.L_552:
        /*0e50*/ 	.byte	0x04, 0x1c
        /*0e52*/ 	.short	(.L_554 - .L_553)


	//   ....[0]....
.L_553:
        /*0e54*/ 	.word	0x000010d0


	//   ....[1]....
        /*0e58*/ 	.word	0x00014450


	//----- nvinfo : EIATTR_MAX_THREADS
	.align		4
.L_554:
        /*0e5c*/ 	.byte	0x04, 0x05
        /*0e5e*/ 	.short	(.L_556 - .L_555)
.L_555:
        /*0e60*/ 	.word	0x00000100
        /*0e64*/ 	.word	0x00000001
        /*0e68*/ 	.word	0x00000001


	//----- nvinfo : EIATTR_CRS_STACK_SIZE
	.align		4
.L_556:
        /*0e6c*/ 	.byte	0x04, 0x1e
        /*0e6e*/ 	.short	(.L_558 - .L_557)
.L_557:
        /*0e70*/ 	.word	0x00000000
.L_558:


//--------------------- .nv.info._ZN7cutlass13device_kernelIN5flash19enable_sm80_to_sm89INS1_16FlashAttnFwdSm80INS1_25CollectiveMainloopFwdSm80ILi8ELi1ELb0EN4cute5tupleIJNS5_1CILi128EEENS7_ILi48EEENS7_ILi256EEEEEELi256ENS_10bfloat16_tEfNS_4arch4Sm80ELb1ELb0ELb1ELb1ELb0ELb1ELb1ELb1EEENS1_21CollectiveEpilogueFwdINS6_IJS8_SA_S9_EEENS6_IJNS7_ILi1EEESI_SI_EEESC_SE_Li256ELb1ELb1ELb1ELb0EEENS1_36VarlenDynamicPersistentTileSchedulerILi128ELi48ELi256ELi256ELb1ELb1ELb0ELb1ELb1ELb1EEEEEEEEEvNT_6ParamsE --------------------------
	.section	.nv.info._ZN7cutlass13device_kernelIN5flash19enable_sm80_to_sm89INS1_16FlashAttnFwdSm80INS1_25CollectiveMainloopFwdSm80ILi8ELi1ELb0EN4cute5tupleIJNS5_1CILi128EEENS7_ILi48EEENS7_ILi256EEEEEELi256ENS_10bfloat16_tEfNS_4arch4Sm80ELb1ELb0ELb1ELb1ELb0ELb1ELb1ELb1EEENS1_21CollectiveEpilogueFwdINS6_IJS8_SA_S9_EEENS6_IJNS7_ILi1EEESI_SI_EEESC_SE_Li256ELb1ELb1ELb1ELb0EEENS1_36VarlenDynamicPersistentTileSchedulerILi128ELi48ELi256ELi256ELb1ELb1ELb0ELb1ELb1ELb1EEEEEEEEEvNT_6ParamsE,"",@"SHT_CUDA_INFO"
	.sectionflags	@""
	.align	4


	//----- nvinfo : EIATTR_CUDA_API_VERSION
	.align		4
        /*0000*/ 	.byte	0x04, 0x37
        /*0002*/ 	.short	(.L_560 - .L_559)
.L_559:
        /*0004*/ 	.word	0x00000082


	//----- nvinfo : EIATTR_SW2861232_WAR
	.align		4
.L_560:
        /*0008*/ 	.byte	0x01, 0x35
	.zero		2


	//----- nvinfo : EIATTR_PARAM_CBANK
	.align		4
        /*000c*/ 	.byte	0x04, 0x0a
        /*000e*/ 	.short	(.L_562 - .L_561)
	.align		4
.L_561:
        /*0010*/ 	.word	index@(.nv.constant0._ZN7cutlass13device_kernelIN5flash19enable_sm80_to_sm89INS1_16FlashAttnFwdSm80INS1_25CollectiveMainloopFwdSm80ILi8ELi1ELb0EN4cute5tupleIJNS5_1CILi128EEENS7_ILi48EEENS7_ILi256EEEEEELi256ENS_10bfloat16_tEfNS_4arch4Sm80ELb1ELb0ELb1ELb1ELb0ELb1ELb1ELb1EEENS1_21CollectiveEpilogueFwdINS6_IJS8_SA_S9_EEENS6_IJNS7_ILi1EEESI_SI_EEESC_SE_Li256ELb1ELb1ELb1ELb0EEENS1_36VarlenDynamicPersistentTileSchedulerILi128ELi48ELi256ELi256ELb1ELb1ELb0ELb1ELb1ELb1EEEEEEEEEvNT_6ParamsE)
        /*0014*/ 	.short	0x0160
        /*0016*/ 	.short	0x0438


	//----- nvinfo : EIATTR_CBANK_PARAM_SIZE
	.align		4
.L_562:
        /*0018*/ 	.byte	0x03, 0x19
        /*001a*/ 	.short	0x0438


	//----- nvinfo : EIATTR_KPARAM_INFO
	.align		4
        /*001c*/ 	.byte	0x04, 0x17
        /*001e*/ 	.short	(.L_564 - .L_563)
.L_563:
        /*0020*/ 	.word	0x00000000
        /*0024*/ 	.short	0x0000
        /*0026*/ 	.short	0x0000
        /*0028*/ 	.byte	0x00, 0xf0, 0xe1, 0x10


	//----- nvinfo : EIATTR_MAXREG_COUNT
	.align		4
.L_564:
        /*002c*/ 	.byte	0x03, 0x1b
        /*002e*/ 	.short	0x00ff


	//----- nvinfo : EIATTR_NUM_BARRIERS
	.align		4
        /*0030*/ 	.byte	0x02, 0x4c
        /*0032*/ 	.byte	0x06
	.zero		1


	//----- nvinfo : EIATTR_ANNOTATIONS
	.align		4
        /*0034*/ 	.byte	0x04, 0x55
        /*0036*/ 	.short	(.L_566 - .L_565)


	//   ....[0]....
.L_565:
        /* <DEDUP_REMOVED lines=55> */


	//----- nvinfo : EIATTR_MERCURY_ISA_VERSION
	.align		4
.L_566:
        /*0398*/ 	.byte	0x03, 0x5f
        /*039a*/ 	.short	0x0000


	//----- nvinfo : EIATTR_INT_WARP_WIDE_INSTR_OFFSETS
	.align		4
        /*039c*/ 	.byte	0x04, 0x31
        /*039e*/ 	.short	(.L_568 - .L_567)


	//   ....[0]....
.L_567:
        /*03a0*/ 	.word	0x0001cbc0


	//   ....[1]....
        /*03a4*/ 	.word	0x0001cc40


	//----- nvinfo : EIATTR_COOP_GROUP_MASK_REGIDS
	.align		4
.L_568:
        /*03a8*/ 	.byte	0x04, 0x29
        /*03aa*/ 	.short	(.L_570 - .L_569)


	//   ....[0]....
.L_569:
        /*03ac*/ 	.word	0xffffffff


	//   ....[1]....
        /*03b0*/ 	.word	0xffffffff


	//   ....[2]....
        /*03b4*/ 	.word	0xffffffff


	//   ....[3]....
        /*03b8*/ 	.word	0xffffffff


	//   ....[4]....
        /*03bc*/ 	.word	0xffffffff


	//   ....[5]....
        /*03c0*/ 	.word	0xffffffff


	//   ....[6]....
        /*03c4*/ 	.word	0xffffffff


	//   ....[7]....
        /*03c8*/ 	.word	0xffffffff


	//   ....[8]....
        /*03cc*/ 	.word	0xffffffff


	//   ....[9]....
        /*03d0*/ 	.word	0xffffffff


	//   ....[10]....
        /*03d4*/ 	.word	0xffffffff


	//   ....[11]....
        /*03d8*/ 	.word	0xffffffff


	//   ....[12]....
        /*03dc*/ 	.word	0xffffffff


	//   ....[13]....
        /*03e0*/ 	.word	0xffffffff


	//   ....[14]....
        /*03e4*/ 	.word	0xffffffff


	//   ....[15]....
        /*03e8*/ 	.word	0xffffffff


	//   ....[16]....
        /*03ec*/ 	.word	0xffffffff


	//   ....[17]....
        /*03f0*/ 	.word	0xffffffff


	//   ....[18]....
        /*03f4*/ 	.word	0xffffffff


	//   ....[19]....
        /*03f8*/ 	.word	0xffffffff


	//   ....[20]....
        /*03fc*/ 	.word	0xffffffff


	//   ....[21]....
        /*0400*/ 	.word	0xffffffff


	//   ....[22]....
        /*0404*/ 	.word	0xffffffff


	//   ....[23]....
        /*0408*/ 	.word	0xffffffff


	//   ....[24]....
        /*040c*/ 	.word	0xffffffff


	//   ....[25]....
        /*0410*/ 	.word	0xffffffff


	//   ....[26]....
        /*0414*/ 	.word	0xffffffff


	//   ....[27]....
        /*0418*/ 	.word	0xffffffff


	//   ....[28]....
        /*041c*/ 	.word	0xffffffff


	//   ....[29]....
        /*0420*/ 	.word	0xffffffff


	//   ....[30]....
        /*0424*/ 	.word	0xffffffff


	//   ....[31]....
        /*0428*/ 	.word	0xffffffff


	//   ....[32]....
        /*042c*/ 	.word	0xffffffff


	//   ....[33]....
        /*0430*/ 	.word	0xffffffff


	//   ....[34]....
        /*0434*/ 	.word	0xffffffff


	//   ....[35]....
        /*0438*/ 	.word	0xffffffff


	//   ....[36]....
        /*043c*/ 	.word	0xffffffff


	//   ....[37]....
        /*0440*/ 	.word	0xffffffff


	//   ....[38]....
        /*0444*/ 	.word	0xffffffff


	//   ....[39]....
        /*0448*/ 	.word	0xffffffff


	//   ....[40]....
        /*044c*/ 	.word	0xffffffff


	//   ....[41]....
        /*0450*/ 	.word	0xffffffff


	//   ....[42]....
        /*0454*/ 	.word	0xffffffff


	//   ....[43]....
        /*0458*/ 	.word	0xffffffff


	//   ....[44]....
        /*045c*/ 	.word	0xffffffff


	//   ....[45]....
        /*0460*/ 	.word	0xffffffff


	//   ....[46]....
        /*0464*/ 	.word	0xffffffff


	//   ....[47]....
        /*0468*/ 	.word	0xffffffff


	//   ....[48]....
        /*046c*/ 	.word	0xffffffff


	//   ....[49]....
        /*0470*/ 	.word	0xffffffff


	//   ....[50]....
        /*0474*/ 	.word	0xffffffff


	//   ....[51]....
        /*0478*/ 	.word	0xffffffff


	//   ....[52]....
        /*047c*/ 	.word	0xffffffff


	//   ....[53]....
        /*0480*/ 	.word	0xffffffff


	//   ....[54]....
        /*0484*/ 	.word	0xffffffff


	//   ....[55]....
        /*0488*/ 	.word	0xffffffff


	//   ....[56]....
        /*048c*/ 	.word	0xffffffff


	//   ....[57]....
        /*0490*/ 	.word	0xffffffff


	//   ....[58]....
        /*0494*/ 	.word	0xffffffff


	//   ....[59]....
        /*0498*/ 	.word	0xffffffff


	//   ....[60]....
        /*049c*/ 	.word	0xffffffff


	//   ....[61]....
        /*04a0*/ 	.word	0xffffffff


	//   ....[62]....
        /*04a4*/ 	.word	0xffffffff


	//   ....[63]....
        /*04a8*/ 	.word	0xffffffff


	//   ....[64]....
        /*04ac*/ 	.word	0xffffffff


	//   ....[65]....
        /*04b0*/ 	.word	0xffffffff


	//   ....[66]....
        /*04b4*/ 	.word	0xffffffff


	//   ....[67]....
        /*04b8*/ 	.word	0xffffffff


	//   ....[68]....
        /*04bc*/ 	.word	0xffffffff


	//   ....[69]....
        /*04c0*/ 	.word	0xffffffff


	//   ....[70]....
        /*04c4*/ 	.word	0xffffffff


	//   ....[71]....
        /*04c8*/ 	.word	0xffffffff


	//   ....[72]....
        /*04cc*/ 	.word	0xffffffff


	//   ....[73]....
        /*04d0*/ 	.word	0xffffffff


	//   ....[74]....
        /*04d4*/ 	.word	0xffffffff


	//   ....[75]....
        /*04d8*/ 	.word	0xffffffff


	//   ....[76]....
        /*04dc*/ 	.word	0xffffffff


	//   ....[77]....
        /*04e0*/ 	.word	0xffffffff


	//   ....[78]....
        /*04e4*/ 	.word	0xffffffff


	//   ....[79]....
        /*04e8*/ 	.word	0xffffffff


	//   ....[80]....
        /*04ec*/ 	.word	0xffffffff


	//   ....[81]....
        /*04f0*/ 	.word	0xffffffff


	//   ....[82]....
        /*04f4*/ 	.word	0xffffffff


	//   ....[83]....
        /*04f8*/ 	.word	0xffffffff


	//   ....[84]....
        /*04fc*/ 	.word	0xffffffff


	//   ....[85]....
        /*0500*/ 	.word	0xffffffff


	//   ....[86]....
        /*0504*/ 	.word	0xffffffff


	//   ....[87]....
        /*0508*/ 	.word	0xffffffff


	//   ....[88]....
        /*050c*/ 	.word	0xffffffff


	//   ....[89]....
        /*0510*/ 	.word	0xffffffff


	//   ....[90]....
        /*0514*/ 	.word	0xffffffff


	//   ....[91]....
        /*0518*/ 	.word	0xffffffff


	//   ....[92]....
        /*051c*/ 	.word	0xffffffff


	//   ....[93]....
        /*0520*/ 	.word	0xffffffff


	//   ....[94]....
        /*0524*/ 	.word	0xffffffff


	//   ....[95]....
        /*0528*/ 	.word	0xffffffff


	//   ....[96]....
        /*052c*/ 	.word	0xffffffff


	//   ....[97]....
        /*0530*/ 	.word	0xffffffff


	//   ....[98]....
        /*0534*/ 	.word	0xffffffff


	//   ....[99]....
        /*0538*/ 	.word	0xffffffff


	//   ....[100]....
        /*053c*/ 	.word	0xffffffff


	//   ....[101]....
        /*0540*/ 	.word	0xffffffff


	//   ....[102]....
        /*0544*/ 	.word	0xffffffff


	//   ....[103]....
        /*0548*/ 	.word	0xffffffff


	//   ....[104]....
        /*054c*/ 	.word	0xffffffff


	//   ....[105]....
        /*0550*/ 	.word	0xffffffff


	//   ....[106]....
        /*0554*/ 	.word	0xffffffff


	//   ....[107]....
        /*0558*/ 	.word	0xffffffff


	//   ....[108]....
        /*055c*/ 	.word	0xffffffff


	//   ....[109]....
        /*0560*/ 	.word	0xffffffff


	//   ....[110]....
        /*0564*/ 	.word	0xffffffff


	//   ....[111]....
        /*0568*/ 	.word	0xffffffff


	//   ....[112]....
        /*056c*/ 	.word	0xffffffff


	//   ....[113]....
        /*0570*/ 	.word	0xffffffff


	//   ....[114]....
        /*0574*/ 	.word	0xffffffff


	//   ....[115]....
        /*0578*/ 	.word	0xffffffff


	//   ....[116]....
        /*057c*/ 	.word	0xffffffff


	//   ....[117]....
        /*0580*/ 	.word	0xffffffff


	//   ....[118]....
        /*0584*/ 	.word	0xffffffff


	//   ....[119]....
        /*0588*/ 	.word	0xffffffff


	//   ....[120]....
        /*058c*/ 	.word	0xffffffff


	//   ....[121]....
        /*0590*/ 	.word	0xffffffff


	//   ....[122]....
        /*0594*/ 	.word	0xffffffff


	//   ....[123]....
        /*0598*/ 	.word	0xffffffff


	//   ....[124]....
        /*059c*/ 	.word	0xffffffff


	//   ....[125]....
        /*05a0*/ 	.word	0xffffffff


	//   ....[126]....
        /*05a4*/ 	.word	0xffffffff


	//   ....[127]....
        /*05a8*/ 	.word	0xffffffff


	//   ....[128]....
        /*05ac*/ 	.word	0xffffffff


	//   ....[129]....
        /*05b0*/ 	.word	0xffffffff


	//   ....[130]....
        /*05b4*/ 	.word	0xffffffff


	//   ....[131]....
        /*05b8*/ 	.word	0xffffffff


	//   ....[132]....
        /*05bc*/ 	.word	0xffffffff


	//   ....[133]....
        /*05c0*/ 	.word	0xffffffff


	//   ....[134]....
        /*05c4*/ 	.word	0xffffffff


	//   ....[135]....
        /*05c8*/ 	.word	0xffffffff


	//   ....[136]....
        /*05cc*/ 	.word	0xffffffff


	//   ....[137]....
        /*05d0*/ 	.word	0xffffffff


	//   ....[138]....
        /*05d4*/ 	.word	0xffffffff


	//   ....[139]....
        /*05d8*/ 	.word	0xffffffff


	//   ....[140]....
        /*05dc*/ 	.word	0xffffffff


	//   ....[141]....
        /*05e0*/ 	.word	0xffffffff


	//   ....[142]....
        /*05e4*/ 	.word	0xffffffff


	//   ....[143]....
        /*05e8*/ 	.word	0xffffffff


	//   ....[144]....
        /*05ec*/ 	.word	0xffffffff


	//   ....[145]....
        /*05f0*/ 	.word	0xffffffff


	//   ....[146]....
        /*05f4*/ 	.word	0xffffffff


	//   ....[147]....
        /*05f8*/ 	.word	0xffffffff


	//   ....[148]....
        /*05fc*/ 	.word	0xffffffff


	//   ....[149]....
        /*0600*/ 	.word	0xffffffff


	//   ....[150]....
        /*0604*/ 	.word	0xffffffff


	//   ....[151]....
        /*0608*/ 	.word	0xffffffff


	//   ....[152]....
        /*060c*/ 	.word	0xffffffff


	//   ....[153]....
        /*0610*/ 	.word	0xffffffff


	//   ....[154]....
        /*0614*/ 	.word	0xffffffff


	//   ....[155]....
        /*0618*/ 	.word	0xffffffff


	//   ....[156]....
        /*061c*/ 	.word	0xffffffff


	//   ....[157]....
        /*0620*/ 	.word	0xffffffff


	//   ....[158]....
        /*0624*/ 	.word	0xffffffff


	//   ....[159]....
        /*0628*/ 	.word	0xffffffff


	//   ....[160]....
        /*062c*/ 	.word	0xffffffff


	//   ....[161]....
        /*0630*/ 	.word	0xffffffff


	//   ....[162]....
        /*0634*/ 	.word	0xffffffff


	//   ....[163]....
        /*0638*/ 	.word	0xffffffff


	//   ....[164]....
        /*063c*/ 	.word	0xffffffff


	//   ....[165]....
        /*0640*/ 	.word	0xffffffff


	//   ....[166]....
        /*0644*/ 	.word	0xffffffff


	//   ....[167]....
        /*0648*/ 	.word	0xffffffff


	//   ....[168]....
        /*064c*/ 	.word	0xffffffff


	//   ....[169]....
        /*0650*/ 	.word	0xffffffff


	//   ....[170]....
        /*0654*/ 	.word	0xffffffff


	//   ....[171]....
        /*0658*/ 	.word	0xffffffff


	//   ....[172]....
        /*065c*/ 	.word	0xffffffff


	//   ....[173]....
        /*0660*/ 	.word	0xffffffff


	//   ....[174]....
        /*0664*/ 	.word	0xffffffff


	//   ....[175]....
        /*0668*/ 	.word	0xffffffff


	//   ....[176]....
        /*066c*/ 	.word	0xffffffff


	//   ....[177]....
        /*0670*/ 	.word	0xffffffff


	//   ....[178]....
        /*0674*/ 	.word	0xffffffff


	//----- nvinfo : EIATTR_COOP_GROUP_INSTR_OFFSETS
	.align		4
.L_570:
        /*0678*/ 	.byte	0x04, 0x28
        /*067a*/ 	.short	(.L_572 - .L_571)


	//   ....[0]....
.L_571:
        /*067c*/ 	.word	0x00000050


	//   ....[1]....
        /*0680*/ 	.word	0x00000210


	//   ....[2]....
        /*0684*/ 	.word	0x00000240


	//   ....[3]....
        /*0688*/ 	.word	0x00000270


	//   ....[4]....
        /*068c*/ 	.word	0x000002a0


	//   ....[5]....
        /*0690*/ 	.word	0x000002d0


	//   ....[6]....
        /*0694*/ 	.word	0x00000300


	//   ....[7]....
        /*0698*/ 	.word	0x00000470


	//   ....[8]....
        /*069c*/ 	.word	0x000004b0


	//   ....[9]....
        /*06a0*/ 	.word	0x000004e0


	//   ....[10]....
        /*06a4*/ 	.word	0x00000510


	//   ....[11]....
        /*06a8*/ 	.word	0x00000540


	//   ....[12]....
        /*06ac*/ 	.word	0x00000570


	//   ....[13]....
        /*06b0*/ 	.word	0x00000600


	//   ....[14]....
        /*06b4*/ 	.word	0x00000650


	//   ....[15]....
        /*06b8*/ 	.word	0x00000670


	//   ....[16]....
        /*06bc*/ 	.word	0x000006d0


	//   ....[17]....
        /*06c0*/ 	.word	0x00009a30


	//   ....[18]....
        /*06c4*/ 	.word	0x00009a50


	//   ....[19]....
        /*06c8*/ 	.word	0x00009c20


	//   ....[20]....
        /*06cc*/ 	.word	0x00009c30


	//   ....[21]....
        /*06d0*/ 	.word	0x00009db0


	//   ....[22]....
        /*06d4*/ 	.word	0x00009dd0


	//   ....[23]....
        /*06d8*/ 	.word	0x00009f50


	//   ....[24]....
        /*06dc*/ 	.word	0x00009f60


	//   ....[25]....
        /*06e0*/ 	.word	0x0000a6c0


	//   ....[26]....
        /*06e4*/ 	.word	0x0000a6e0


	//   ....[27]....
        /*06e8*/ 	.word	0x0000a700


	//   ....[28]....
        /*06ec*/ 	.word	0x0000a710


	//   ....[29]....
        /*06f0*/ 	.word	0x0000ab80


	//   ....[30]....
        /*06f4*/ 	.word	0x0000abc0


	//   ....[31]....
        /*06f8*/ 	.word	0x0000ac00


	//   ....[32]....
        /*06fc*/ 	.word	0x0000ac40


	//   ....[33]....
        /*0700*/ 	.word	0x0000b0e0


	//   ....[34]....
        /*0704*/ 	.word	0x0000b120


	//   ....[35]....
        /*0708*/ 	.word	0x0000b160


	//   ....[36]....
        /*070c*/ 	.word	0x0000b190


	//   ....[37]....
        /*0710*/ 	.word	0x0000b550


	//   ....[38]....
        /*0714*/ 	.word	0x0000b5c0


	//   ....[39]....
        /*0718*/ 	.word	0x0000b620


	//   ....[40]....
        /*071c*/ 	.word	0x0000b660


	//   ....[41]....
        /*0720*/ 	.word	0x0000efc0


	//   ....[42]....
        /*0724*/ 	.word	0x0000efe0


	//   ....[43]....
        /*0728*/ 	.word	0x0000f000


	//   ....[44]....
        /*072c*/ 	.word	0x0000f010


	//   ....[45]....
        /*0730*/ 	.word	0x0000f2b0


	//   ....[46]....
        /*0734*/ 	.word	0x0000f300


	//   ....[47]....
        /*0738*/ 	.word	0x0000f350


	//   ....[48]....
        /*073c*/ 	.word	0x0000f390


	//   ....[49]....
        /*0740*/ 	.word	0x0000f6e0


	//   ....[50]....
        /*0744*/ 	.word	0x0000f730


	//   ....[51]....
        /*0748*/ 	.word	0x0000f790


	//   ....[52]....
        /*074c*/ 	.word	0x0000f7d0


	//   ....[53]....
        /*0750*/ 	.word	0x0000fa70


	//   ....[54]....
        /*0754*/ 	.word	0x0000faf0


	//   ....[55]....
        /*0758*/ 	.word	0x0000fb90


	//   ....[56]....
        /*075c*/ 	.word	0x0000fbd0


	//   ....[57]....
        /*0760*/ 	.word	0x00014eb0


	//   ....[58]....
        /*0764*/ 	.word	0x00014ec0


	//   ....[59]....
        /*0768*/ 	.word	0x00015250


	//   ....[60]....
        /*076c*/ 	.word	0x000153e0


	//   ....[61]....
        /*0770*/ 	.word	0x00015400


	//   ....[62]....
        /*0774*/ 	.word	0x00015460


	//   ....[63]....
        /*0778*/ 	.word	0x000178e0


	//   ....[64]....
        /*077c*/ 	.word	0x000178f0


	//   ....[65]....
        /*0780*/ 	.word	0x00017c40


	//   ....[66]....
        /*0784*/ 	.word	0x00017d20


	//   ....[67]....
        /*0788*/ 	.word	0x00018100


	//   ....[68]....
        /*078c*/ 	.word	0x00018200


	//   ....[69]....
        /*0790*/ 	.word	0x0001aa10


	//   ....[70]....
        /*0794*/ 	.word	0x0001aa20


	//   ....[71]....
        /*0798*/ 	.word	0x0001aa50


	//   ....[72]....
        /*079c*/ 	.word	0x0001aa60


	//   ....[73]....
        /*07a0*/ 	.word	0x0001c190


	//   ....[74]....
        /*07a4*/ 	.word	0x0001c1c0


	//   ....[75]....
        /*07a8*/ 	.word	0x0001c1d0


	//   ....[76]....
        /*07ac*/ 	.word	0x0001c200


	//   ....[77]....
        /*07b0*/ 	.word	0x0001da90


	//   ....[78]....
        /*07b4*/ 	.word	0x0001daa0


	//   ....[79]....
        /*07b8*/ 	.word	0x0001dad0


	//   ....[80]....
        /*07bc*/ 	.word	0x0001daf0


	//   ....[81]....
        /*07c0*/ 	.word	0x0001df00


	//   ....[82]....
        /*07c4*/ 	.word	0x0001df20


	//   ....[83]....
        /*07c8*/ 	.word	0x0001e0f0


	//   ....[84]....
        /*07cc*/ 	.word	0x0001e100


	//   ....[85]....
        /*07d0*/ 	.word	0x0001e270


	//   ....[86]....
        /*07d4*/ 	.word	0x0001e290


	//   ....[87]....
        /*07d8*/ 	.word	0x0001e400


	//   ....[88]....
        /*07dc*/ 	.word	0x0001e410


	//   ....[89]....
        /*07e0*/ 	.word	0x0001e790


	//   ....[90]....
        /*07e4*/ 	.word	0x0001e7b0


	//   ....[91]....
        /*07e8*/ 	.word	0x0001f470


	//   ....[92]....
        /*07ec*/ 	.word	0x0001f480


	//   ....[93]....
        /*07f0*/ 	.word	0x00020910


	//   ....[94]....
        /*07f4*/ 	.word	0x00020930


	//   ....[95]....
        /*07f8*/ 	.word	0x00020b10


	//   ....[96]....
        /*07fc*/ 	.word	0x00020b20


	//   ....[97]....
        /*0800*/ 	.word	0x00020c90


	//   ....[98]....
        /*0804*/ 	.word	0x00020cb0


	//   ....[99]....
        /*0808*/ 	.word	0x00020e20


	//   ....[100]....
        /*080c*/ 	.word	0x00020e30


	//   ....[101]....
        /*0810*/ 	.word	0x00021060


	//   ....[102]....
        /*0814*/ 	.word	0x00021080


	//   ....[103]....
        /*0818*/ 	.word	0x000211b0


	//   ....[104]....
        /*081c*/ 	.word	0x000211f0


	//   ....[105]....
        /*0820*/ 	.word	0x00021220


	//   ....[106]....
        /*0824*/ 	.word	0x00021250


	//   ....[107]....
        /*0828*/ 	.word	0x00021280


	//   ....[108]....
        /*082c*/ 	.word	0x000212b0


	//   ....[109]....
        /*0830*/ 	.word	0x00021410


	//   ....[110]....
        /*0834*/ 	.word	0x00021450


	//   ....[111]....
        /*0838*/ 	.word	0x00021480


	//   ....[112]....
        /*083c*/ 	.word	0x000214b0


	//   ....[113]....
        /*0840*/ 	.word	0x000214e0


	//   ....[114]....
        /*0844*/ 	.word	0x00021510


	//   ....[115]....
        /*0848*/ 	.word	0x000215a0


	//   ....[116]....
        /*084c*/ 	.word	0x00021600


	//   ....[117]....
        /*0850*/ 	.word	0x00021610


	//   ....[118]....
        /*0854*/ 	.word	0x00021670


	//   ....[119]....
        /*0858*/ 	.word	0x000220f0


	//   ....[120]....
        /*085c*/ 	.word	0x00022150


	//   ....[121]....
        /*0860*/ 	.word	0x000221a0


	//   ....[122]....
        /*0864*/ 	.word	0x000221f0


	//   ....[123]....
        /*0868*/ 	.word	0x00022240


	//   ....[124]....
        /*086c*/ 	.word	0x000222b0


	//   ....[125]....
        /*0870*/ 	.word	0x00022300


	//   ....[126]....
        /*0874*/ 	.word	0x00022370


	//   ....[127]....
        /*0878*/ 	.word	0x000223e0


	//   ....[128]....
        /*087c*/ 	.word	0x00022440


	//   ....[129]....
        /*0880*/ 	.word	0x000224b0


	//   ....[130]....
        /*0884*/ 	.word	0x00022520


	//   ....[131]....
        /*0888*/ 	.word	0x00022590


	//   ....[132]....
        /*088c*/ 	.word	0x000225f0


	//   ....[133]....
        /*0890*/ 	.word	0x00022660


	//   ....[134]....
        /*0894*/ 	.word	0x000226d0


	//   ....[135]....
        /*0898*/ 	.word	0x00022740


	//   ....[136]....
        /*089c*/ 	.word	0x000227a0


	//   ....[137]....
        /*08a0*/ 	.word	0x00022800


	//   ....[138]....
        /*08a4*/ 	.word	0x00022860


	//   ....[139]....
        /*08a8*/ 	.word	0x000228b0


	//   ....[140]....
        /*08ac*/ 	.word	0x00022900


	//   ....[141]....
        /*08b0*/ 	.word	0x00022970


	//   ....[142]....
        /*08b4*/ 	.word	0x000229e0


	//   ....[143]....
        /*08b8*/ 	.word	0x00022a50


	//   ....[144]....
        /*08bc*/ 	.word	0x00022ab0


	//   ....[145]....
        /*08c0*/ 	.word	0x00022b20


	//   ....[146]....
        /*08c4*/ 	.word	0x00022b90


	//   ....[147]....
        /*08c8*/ 	.word	0x00022c00


	//   ....[148]....
        /*08cc*/ 	.word	0x00022c60


	//   ....[149]....
        /*08d0*/ 	.word	0x00022cd0


	//   ....[150]....
        /*08d4*/ 	.word	0x00022d40


	//   ....[151]....
        /*08d8*/ 	.word	0x00022db0


	//   ....[152]....
        /*08dc*/ 	.word	0x00022e10


	//   ....[153]....
        /*08e0*/ 	.word	0x00022e80


	//   ....[154]....
        /*08e4*/ 	.word	0x00022ef0


	//   ....[155]....
        /*08e8*/ 	.word	0x00022f60


	//   ....[156]....
        /*08ec*/ 	.word	0x00022fc0


	//   ....[157]....
        /*08f0*/ 	.word	0x00023030


	//   ....[158]....
        /*08f4*/ 	.word	0x000230a0


	//   ....[159]....
        /*08f8*/ 	.word	0x00023110


	//   ....[160]....
        /*08fc*/ 	.word	0x00023170


	//   ....[161]....
        /*0900*/ 	.word	0x000231e0


	//   ....[162]....
        /*0904*/ 	.word	0x00023250


	//   ....[163]....
        /*0908*/ 	.word	0x000232a0


	//   ....[164]....
        /*090c*/ 	.word	0x000232e0


	//   ....[165]....
        /*0910*/ 	.word	0x00023330


	//   ....[166]....
        /*0914*/ 	.word	0x00023380


	//   ....[167]....
        /*0918*/ 	.word	0x000233d0


	//   ....[168]....
        /*091c*/ 	.word	0x00023440


	//   ....[169]....
        /*0920*/ 	.word	0x00023490


	//   ....[170]....
        /*0924*/ 	.word	0x000234e0


	//   ....[171]....
        /*0928*/ 	.word	0x00023530


	//   ....[172]....
        /*092c*/ 	.word	0x00023580


	//   ....[173]....
        /*0930*/ 	.word	0x000235d0


	//   ....[174]....
        /*0934*/ 	.word	0x00023640


	//   ....[175]....
        /*0938*/ 	.word	0x00023690


	//   ....[176]....
        /*093c*/ 	.word	0x00023700


	//   ....[177]....
        /*0940*/ 	.word	0x00023760


	//   ....[178]....
        /*0944*/ 	.word	0x000237d0


	//----- nvinfo : EIATTR_EXIT_INSTR_OFFSETS
	.align		4
.L_572:
        /*0948*/ 	.byte	0x04, 0x1c
        /*094a*/ 	.short	(.L_574 - .L_573)


	//   ....[0]....
.L_573:
        /*094c*/ 	.word	0x000010f0


	//   ....[1]....
        /*0950*/ 	.word	0x000220b0


	//----- nvinfo : EIATTR_MAX_THREADS
	.align		4
.L_574:
        /*0954*/ 	.byte	0x04, 0x05
        /*0956*/ 	.short	(.L_576 - .L_575)
.L_575:
        /*0958*/ 	.word	0x00000100
        /*095c*/ 	.word	0x00000001
        /*0960*/ 	.word	0x00000001


	//----- nvinfo : EIATTR_CRS_STACK_SIZE
	.align		4
.L_576:
        /*0964*/ 	.byte	0x04, 0x1e
        /*0966*/ 	.short	(.L_578 - .L_577)
.L_577:
        /*0968*/ 	.word	0x00000000
.L_578:


//--------------------- .nv.callgraph             --------------------------
	.section	.nv.callgraph,"",@"SHT_CUDA_CALLGRAPH"
	.align	4
	.sectionentsize	8
	.align		4
        /*0000*/ 	.word	0x00000000
	.align		4
        /*0004*/ 	.word	0xffffffff
	.align		4
        /*0008*/ 	.word	0x00000000
	.align		4
        /*000c*/ 	.word	0xfffffffe
	.align		4
        /*0010*/ 	.word	0x00000000
	.align		4
        /*0014*/ 	.word	0xfffffffd
	.align		4
        /*0018*/ 	.word	0x00000000
	.align		4
        /*001c*/ 	.word	0xfffffffc


//--------------------- .nv.rel.action            --------------------------
	.section	.nv.rel.action,"",@"SHT_CUDA_RELOCINFO"
	.align	8
	.sectionentsize	8
        /*0000*/ 	.byte	0x73, 0x00, 0x00, 0x00, 0x00, 0x00, 0x00, 0x00, 0x00, 0x00, 0x00, 0x11, 0x25, 0x00, 0x05, 0x36


//--------------------- .nv.constant4             --------------------------
	.section	.nv.constant4,"a",@progbits
	.align	8
	.align		8
.nv.constant4:
        /*0000*/ 	.dword	_ZN80_INTERNAL_8f865af5_44_flash_fwd_hdim256_bf16_split_softcap_sm80_cu_93b96ec2_33624cuda3std3__45__cpo5beginE
	.align		8
        /*0008*/ 	.dword	_ZN80_INTERNAL_8f865af5_44_flash_fwd_hdim256_bf16_split_softcap_sm80_cu_93b96ec2_33624cuda3std3__45__cpo3endE
	.align		8
        /*0010*/ 	.dword	_ZN80_INTERNAL_8f865af5_44_flash_fwd_hdim256_bf16_split_softcap_sm80_cu_93b96ec2_33624cuda3std3__45__cpo6cbeginE
	.align		8
        /*0018*/ 	.dword	_ZN80_INTERNAL_8f865af5_44_flash_fwd_hdim256_bf16_split_softcap_sm80_cu_93b96ec2_33624cuda3std3__45__cpo4cendE
	.align		8
        /*0020*/ 	.dword	_ZN80_INTERNAL_8f865af5_44_flash_fwd_hdim256_bf16_split_softcap_sm80_cu_93b96ec2_33624cuda3std3__482_GLOBAL__N__8f865af5_44_flash_fwd_hdim256_bf16_split_softcap_sm80_cu_93b96ec2_33626ignoreE
	.align		8
        /*0028*/ 	.dword	_ZN80_INTERNAL_8f865af5_44_flash_fwd_hdim256_bf16_split_softcap_sm80_cu_93b96ec2_33624cuda3std3__419piecewise_constructE
	.align		8
        /*0030*/ 	.dword	_ZN80_INTERNAL_8f865af5_44_flash_fwd_hdim256_bf16_split_softcap_sm80_cu_93b96ec2_33624cuda3std3__48in_placeE
	.align		8
        /*0038*/ 	.dword	_ZN80_INTERNAL_8f865af5_44_flash_fwd_hdim256_bf16_split_softcap_sm80_cu_93b96ec2_33624cuda3std6ranges3__45__cpo4swapE
	.align		8
        /*0040*/ 	.dword	_ZN80_INTERNAL_8f865af5_44_flash_fwd_hdim256_bf16_split_softcap_sm80_cu_93b96ec2_33624cuda3std6ranges3__45__cpo9iter_moveE
	.align		8
        /*0048*/ 	.dword	_ZN80_INTERNAL_8f865af5_44_flash_fwd_hdim256_bf16_split_softcap_sm80_cu_93b96ec2_33624cute7productE
	.align		8
        /*0050*/ 	.dword	_ZN80_INTERNAL_8f865af5_44_flash_fwd_hdim256_bf16_split_softcap_sm80_cu_93b96ec2_33624cute1_E


//--------------------- .nv.constant0._ZN7cutlass13device_kernelIN5flash19enable_sm80_to_sm89INS1_16FlashAttnFwdSm80INS1_25CollectiveMainloopFwdSm80ILi8ELi1ELb1EN4cute5tupleIJNS5_1CILi128EEENS7_ILi64EEENS7_ILi256EEEEEELi256ENS_10bfloat16_tEfNS_4arch4Sm80ELb0ELb0ELb1ELb0ELb0ELb0ELb1ELb1EEENS1_21CollectiveEpilogueFwdINS6_IJS8_SA_S9_EEENS6_IJNS7_ILi1EEESI_SI_EEESC_SE_Li256ELb0ELb1ELb1ELb0EEENS1_19SingleTileSchedulerILb0ELb1ELb1ELi128EEEEEEEEEvNT_6ParamsE --------------------------
	.section	.nv.constant0._ZN7cutlass13device_kernelIN5flash19enable_sm80_to_sm89INS1_16FlashAttnFwdSm80INS1_25CollectiveMainloopFwdSm80ILi8ELi1ELb1EN4cute5tupleIJNS5_1CILi128EEENS7_ILi64EEENS7_ILi256EEEEEELi256ENS_10bfloat16_tEfNS_4arch4Sm80ELb0ELb0ELb1ELb0ELb0ELb0ELb1ELb1EEENS1_21CollectiveEpilogueFwdINS6_IJS8_SA_S9_EEENS6_IJNS7_ILi1EEESI_SI_EEESC_SE_Li256ELb0ELb1ELb1ELb0EEENS1_19SingleTileSchedulerILb0ELb1ELb1ELi128EEEEEEEEEvNT_6ParamsE,"a",@progbits
	.sectionflags	@""
	.align	4
.nv.constant0._ZN7cutlass13device_kernelIN5flash19enable_sm80_to_sm89INS1_16FlashAttnFwdSm80INS1_25CollectiveMainloopFwdSm80ILi8ELi1ELb1EN4cute5tupleIJNS5_1CILi128EEENS7_ILi64EEENS7_ILi256EEEEEELi256ENS_10bfloat16_tEfNS_4arch4Sm80ELb0ELb0ELb1ELb0ELb0ELb0ELb1ELb1EEENS1_21CollectiveEpilogueFwdINS6_IJS8_SA_S9_EEENS6_IJNS7_ILi1EEESI_SI_EEESC_SE_Li256ELb0ELb1ELb1ELb0EEENS1_19SingleTileSchedulerILb0ELb1ELb1ELi128EEEEEEEEEvNT_6ParamsE:
	.zero		1400


//--------------------- .nv.constant0._ZN7cutlass13device_kernelIN5flash19enable_sm80_to_sm89INS1_16FlashAttnFwdSm80INS1_25CollectiveMainloopFwdSm80ILi8ELi1ELb1EN4cute5tupleIJNS5_1CILi128EEENS7_ILi48EEENS7_ILi256EEEEEELi256ENS_10bfloat16_tEfNS_4arch4Sm80ELb0ELb0ELb1ELb1ELb0ELb0ELb1ELb1EEENS1_21CollectiveEpilogueFwdINS6_IJS8_SA_S9_EEENS6_IJNS7_ILi1EEESI_SI_EEESC_SE_Li256ELb1ELb1ELb1ELb0EEENS1_36VarlenDynamicPersistentTileSchedulerILi128ELi48ELi256ELi256ELb1ELb1ELb0ELb0ELb1ELb1EEEEEEEEEvNT_6ParamsE --------------------------
	.section	.nv.constant0._ZN7cutlass13device_kernelIN5flash19enable_sm80_to_sm89INS1_16FlashAttnFwdSm80INS1_25CollectiveMainloopFwdSm80ILi8ELi1ELb1EN4cute5tupleIJNS5_1CILi128EEENS7_ILi48EEENS7_ILi256EEEEEELi256ENS_10bfloat16_tEfNS_4arch4Sm80ELb0ELb0ELb1ELb1ELb0ELb0ELb1ELb1EEENS1_21CollectiveEpilogueFwdINS6_IJS8_SA_S9_EEENS6_IJNS7_ILi1EEESI_SI_EEESC_SE_Li256ELb1ELb1ELb1ELb0EEENS1_36VarlenDynamicPersistentTileSchedulerILi128ELi48ELi256ELi256ELb1ELb1ELb0ELb0ELb1ELb1EEEEEEEEEvNT_6ParamsE,"a",@progbits
	.sectionflags	@""
	.align	4
.nv.constant0._ZN7cutlass13device_kernelIN5flash19enable_sm80_to_sm89INS1_16FlashAttnFwdSm80INS1_25CollectiveMainloopFwdSm80ILi8ELi1ELb1EN4cute5tupleIJNS5_1CILi128EEENS7_ILi48EEENS7_ILi256EEEEEELi256ENS_10bfloat16_tEfNS_4arch4Sm80ELb0ELb0ELb1ELb1ELb0ELb0ELb1ELb1EEENS1_21CollectiveEpilogueFwdINS6_IJS8_SA_S9_EEENS6_IJNS7_ILi1EEESI_SI_EEESC_SE_Li256ELb1ELb1ELb1ELb0EEENS1_36VarlenDynamicPersistentTileSchedulerILi128ELi48ELi256ELi256ELb1ELb1ELb0ELb0ELb1ELb1EEEEEEEEEvNT_6ParamsE:
	.zero		1432


//--------------------- .nv.constant0._ZN7cutlass13device_kernelIN5flash19enable_sm80_to_sm89INS1_16FlashAttnFwdSm80INS1_25CollectiveMainloopFwdSm80ILi8ELi1ELb0EN4cute5tupleIJNS5_1CILi128EEENS7_ILi32EEENS7_ILi256EEEEEELi256ENS_10bfloat16_tEfNS_4arch4Sm80ELb0ELb0ELb1ELb1ELb0ELb1ELb1ELb1EEENS1_21CollectiveEpilogueFwdINS6_IJS8_SA_S9_EEENS6_IJNS7_ILi1EEESI_SI_EEESC_SE_Li256ELb1ELb1ELb1ELb0EEENS1_36VarlenDynamicPersistentTileSchedulerILi128ELi32ELi256ELi256ELb1ELb1ELb0ELb0ELb1ELb1EEEEEEEEEvNT_6ParamsE --------------------------
	.section	.nv.constant0._ZN7cutlass13device_kernelIN5flash19enable_sm80_to_sm89INS1_16FlashAttnFwdSm80INS1_25CollectiveMainloopFwdSm80ILi8ELi1ELb0EN4cute5tupleIJNS5_1CILi128EEENS7_ILi32EEENS7_ILi256EEEEEELi256ENS_10bfloat16_tEfNS_4arch4Sm80ELb0ELb0ELb1ELb1ELb0ELb1ELb1ELb1EEENS1_21CollectiveEpilogueFwdINS6_IJS8_SA_S9_EEENS6_IJNS7_ILi1EEESI_SI_EEESC_SE_Li256ELb1ELb1ELb1ELb0EEENS1_36VarlenDynamicPersistentTileSchedulerILi128ELi32ELi256ELi256ELb1ELb1ELb0ELb0ELb1ELb1EEEEEEEEEvNT_6ParamsE,"a",@progbits
	.sectionflags	@""
	.align	4
.nv.constant0._ZN7cutlass13device_kernelIN5flash19enable_sm80_to_sm89INS1_16FlashAttnFwdSm80INS1_25CollectiveMainloopFwdSm80ILi8ELi1ELb0EN4cute5tupleIJNS5_1CILi128EEENS7_ILi32EEENS7_ILi256EEEEEELi256ENS_10bfloat16_tEfNS_4arch4Sm80ELb0ELb0ELb1ELb1ELb0ELb1ELb1ELb1EEENS1_21CollectiveEpilogueFwdINS6_IJS8_SA_S9_EEENS6_IJNS7_ILi1EEESI_SI_EEESC_SE_Li256ELb1ELb1ELb1ELb0EEENS1_36VarlenDynamicPersistentTileSchedulerILi128ELi32ELi256ELi256ELb1ELb1ELb0ELb0ELb1ELb1EEEEEEEEEvNT_6ParamsE:
	.zero		1432


//--------------------- .nv.constant0._ZN7cutlass13device_kernelIN5flash19enable_sm80_to_sm89INS1_16FlashAttnFwdSm80INS1_25CollectiveMainloopFwdSm80ILi8ELi1ELb1EN4cute5tupleIJNS5_1CILi128EEENS7_ILi48EEENS7_ILi256EEEEEELi256ENS_10bfloat16_tEfNS_4arch4Sm80ELb0ELb1ELb1ELb0ELb0ELb0ELb1ELb1EEENS1_21CollectiveEpilogueFwdINS6_IJS8_SA_S9_EEENS6_IJNS7_ILi1EEESI_SI_EEESC_SE_Li256ELb0ELb1ELb1ELb0EEENS1_19SingleTileSchedulerILb0ELb1ELb1ELi128EEEEEEEEEvNT_6ParamsE --------------------------
	.section	.nv.constant0._ZN7cutlass13device_kernelIN5flash19enable_sm80_to_sm89INS1_16FlashAttnFwdSm80INS1_25CollectiveMainloopFwdSm80ILi8ELi1ELb1EN4cute5tupleIJNS5_1CILi128EEENS7_ILi48EEENS7_ILi256EEEEEELi256ENS_10bfloat16_tEfNS_4arch4Sm80ELb0ELb1ELb1ELb0ELb0ELb0ELb1ELb1EEENS1_21CollectiveEpilogueFwdINS6_IJS8_SA_S9_EEENS6_IJNS7_ILi1EEESI_SI_EEESC_SE_Li256ELb0ELb1ELb1ELb0EEENS1_19SingleTileSchedulerILb0ELb1ELb1ELi128EEEEEEEEEvNT_6ParamsE,"a",@progbits
	.sectionflags	@""
	.align	4
.nv.constant0._ZN7cutlass13device_kernelIN5flash19enable_sm80_to_sm89INS1_16FlashAttnFwdSm80INS1_25CollectiveMainloopFwdSm80ILi8ELi1ELb1EN4cute5tupleIJNS5_1CILi128EEENS7_ILi48EEENS7_ILi256EEEEEELi256ENS_10bfloat16_tEfNS_4arch4Sm80ELb0ELb1ELb1ELb0ELb0ELb0ELb1ELb1EEENS1_21CollectiveEpilogueFwdINS6_IJS8_SA_S9_EEENS6_IJNS7_ILi1EEESI_SI_EEESC_SE_Li256ELb0ELb1ELb1ELb0EEENS1_19SingleTileSchedulerILb0ELb1ELb1ELi128EEEEEEEEEvNT_6ParamsE:
	.zero		1400


//--------------------- .nv.constant0._ZN7cutlass13device_kernelIN5flash19enable_sm80_to_sm89INS1_16FlashAttnFwdSm80INS1_25CollectiveMainloopFwdSm80ILi8ELi1ELb1EN4cute5tupleIJNS5_1CILi128EEENS7_ILi48EEENS7_ILi256EEEEEELi256ENS_10bfloat16_tEfNS_4arch4Sm80ELb0ELb1ELb1ELb1ELb0ELb0ELb1ELb1EEENS1_21CollectiveEpilogueFwdINS6_IJS8_SA_S9_EEENS6_IJNS7_ILi1EEESI_SI_EEESC_SE_Li256ELb1ELb1ELb1ELb0EEENS1_36VarlenDynamicPersistentTileSchedulerILi128ELi48ELi256ELi256ELb1ELb1ELb0ELb1ELb0ELb1EEEEEEEEEvNT_6ParamsE --------------------------
	.section	.nv.constant0._ZN7cutlass13device_kernelIN5flash19enable_sm80_to_sm89INS1_16FlashAttnFwdSm80INS1_25CollectiveMainloopFwdSm80ILi8ELi1ELb1EN4cute5tupleIJNS5_1CILi128EEENS7_ILi48EEENS7_ILi256EEEEEELi256ENS_10bfloat16_tEfNS_4arch4Sm80ELb0ELb1ELb1ELb1ELb0ELb0ELb1ELb1EEENS1_21CollectiveEpilogueFwdINS6_IJS8_SA_S9_EEENS6_IJNS7_ILi1EEESI_SI_EEESC_SE_Li256ELb1ELb1ELb1ELb0EEENS1_36VarlenDynamicPersistentTileSchedulerILi128ELi48ELi256ELi256ELb1ELb1ELb0ELb1ELb0ELb1EEEEEEEEEvNT_6ParamsE,"a",@progbits
	.sectionflags	@""
	.align	4
.nv.constant0._ZN7cutlass13device_kernelIN5flash19enable_sm80_to_sm89INS1_16FlashAttnFwdSm80INS1_25CollectiveMainloopFwdSm80ILi8ELi1ELb1EN4cute5tupleIJNS5_1CILi128EEENS7_ILi48EEENS7_ILi256EEEEEELi256ENS_10bfloat16_tEfNS_4arch4Sm80ELb0ELb1ELb1ELb1ELb0ELb0ELb1ELb1EEENS1_21CollectiveEpilogueFwdINS6_IJS8_SA_S9_EEENS6_IJNS7_ILi1EEESI_SI_EEESC_SE_Li256ELb1ELb1ELb1ELb0EEENS1_36VarlenDynamicPersistentTileSchedulerILi128ELi48ELi256ELi256ELb1ELb1ELb0ELb1ELb0ELb1EEEEEEEEEvNT_6ParamsE:
	.zero		1432


//--------------------- .nv.constant0._ZN7cutlass13device_kernelIN5flash19enable_sm80_to_sm89INS1_16FlashAttnFwdSm80INS1_25CollectiveMainloopFwdSm80ILi8ELi1ELb0EN4cute5tupleIJNS5_1CILi128EEENS7_ILi32EEENS7_ILi256EEEEEELi256ENS_10bfloat16_tEfNS_4arch4Sm80ELb0ELb1ELb1ELb1ELb0ELb1ELb1ELb1EEENS1_21CollectiveEpilogueFwdINS6_IJS8_SA_S9_EEENS6_IJNS7_ILi1EEESI_SI_EEESC_SE_Li256ELb1ELb1ELb1ELb0EEENS1_36VarlenDynamicPersistentTileSchedulerILi128ELi32ELi256ELi256ELb1ELb1ELb0ELb1ELb0ELb1EEEEEEEEEvNT_6ParamsE --------------------------
	.section	.nv.constant0._ZN7cutlass13device_kernelIN5flash19enable_sm80_to_sm89INS1_16FlashAttnFwdSm80INS1_25CollectiveMainloopFwdSm80ILi8ELi1ELb0EN4cute5tupleIJNS5_1CILi128EEENS7_ILi32EEENS7_ILi256EEEEEELi256ENS_10bfloat16_tEfNS_4arch4Sm80ELb0ELb1ELb1ELb1ELb0ELb1ELb1ELb1EEENS1_21CollectiveEpilogueFwdINS6_IJS8_SA_S9_EEENS6_IJNS7_ILi1EEESI_SI_EEESC_SE_Li256ELb1ELb1ELb1ELb0EEENS1_36VarlenDynamicPersistentTileSchedulerILi128ELi32ELi256ELi256ELb1ELb1ELb0ELb1ELb0ELb1EEEEEEEEEvNT_6ParamsE,"a",@progbits
	.sectionflags	@""
	.align	4
.nv.constant0._ZN7cutlass13device_kernelIN5flash19enable_sm80_to_sm89INS1_16FlashAttnFwdSm80INS1_25CollectiveMainloopFwdSm80ILi8ELi1ELb0EN4cute5tupleIJNS5_1CILi128EEENS7_ILi32EEENS7_ILi256EEEEEELi256ENS_10bfloat16_tEfNS_4arch4Sm80ELb0ELb1ELb1ELb1ELb0ELb1ELb1ELb1EEENS1_21CollectiveEpilogueFwdINS6_IJS8_SA_S9_EEENS6_IJNS7_ILi1EEESI_SI_EEESC_SE_Li256ELb1ELb1ELb1ELb0EEENS1_36VarlenDynamicPersistentTileSchedulerILi128ELi32ELi256ELi256ELb1ELb1ELb0ELb1ELb0ELb1EEEEEEEEEvNT_6ParamsE:
	.zero		1432


//--------------------- .nv.constant0._ZN7cutlass13device_kernelIN5flash19enable_sm80_to_sm89INS1_16FlashAttnFwdSm80INS1_25CollectiveMainloopFwdSm80ILi8ELi1ELb1EN4cute5tupleIJNS5_1CILi128EEENS7_ILi64EEENS7_ILi256EEEEEELi256ENS_10bfloat16_tEfNS_4arch4Sm80ELb1ELb0ELb1ELb0ELb0ELb0ELb1ELb1EEENS1_21CollectiveEpilogueFwdINS6_IJS8_SA_S9_EEENS6_IJNS7_ILi1EEESI_SI_EEESC_SE_Li256ELb0ELb1ELb1ELb0EEENS1_30DynamicPersistentTileSchedulerILi256ELi256ELb1ELb1ELb0EEEEEEEEEvNT_6ParamsE --------------------------
	.section	.nv.constant0._ZN7cutlass13device_kernelIN5flash19enable_sm80_to_sm89INS1_16FlashAttnFwdSm80INS1_25CollectiveMainloopFwdSm80ILi8ELi1ELb1EN4cute5tupleIJNS5_1CILi128EEENS7_ILi64EEENS7_ILi256EEEEEELi256ENS_10bfloat16_tEfNS_4arch4Sm80ELb1ELb0ELb1ELb0ELb0ELb0ELb1ELb1EEENS1_21CollectiveEpilogueFwdINS6_IJS8_SA_S9_EEENS6_IJNS7_ILi1EEESI_SI_EEESC_SE_Li256ELb0ELb1ELb1ELb0EEENS1_30DynamicPersistentTileSchedulerILi256ELi256ELb1ELb1ELb0EEEEEEEEEvNT_6ParamsE,"a",@progbits
	.sectionflags	@""
	.align	4
.nv.constant0._ZN7cutlass13device_kernelIN5flash19enable_sm80_to_sm89INS1_16FlashAttnFwdSm80INS1_25CollectiveMainloopFwdSm80ILi8ELi1ELb1EN4cute5tupleIJNS5_1CILi128EEENS7_ILi64EEENS7_ILi256EEEEEELi256ENS_10bfloat16_tEfNS_4arch4Sm80ELb1ELb0ELb1ELb0ELb0ELb0ELb1ELb1EEENS1_21CollectiveEpilogueFwdINS6_IJS8_SA_S9_EEENS6_IJNS7_ILi1EEESI_SI_EEESC_SE_Li256ELb0ELb1ELb1ELb0EEENS1_30DynamicPersistentTileSchedulerILi256ELi256ELb1ELb1ELb0EEEEEEEEEvNT_6ParamsE:
	.zero		1416


//--------------------- .nv.constant0._ZN7cutlass13device_kernelIN5flash19enable_sm80_to_sm89INS1_16FlashAttnFwdSm80INS1_25CollectiveMainloopFwdSm80ILi8ELi1ELb1EN4cute5tupleIJNS5_1CILi128EEENS7_ILi48EEENS7_ILi256EEEEEELi256ENS_10bfloat16_tEfNS_4arch4Sm80ELb1ELb0ELb1ELb1ELb0ELb0ELb1ELb1EEENS1_21CollectiveEpilogueFwdINS6_IJS8_SA_S9_EEENS6_IJNS7_ILi1EEESI_SI_EEESC_SE_Li256ELb1ELb1ELb1ELb0EEENS1_36VarlenDynamicPersistentTileSchedulerILi128ELi48ELi256ELi256ELb1ELb1ELb0ELb1ELb1ELb1EEEEEEEEEvNT_6ParamsE --------------------------
	.section	.nv.constant0._ZN7cutlass13device_kernelIN5flash19enable_sm80_to_sm89INS1_16FlashAttnFwdSm80INS1_25CollectiveMainloopFwdSm80ILi8ELi1ELb1EN4cute5tupleIJNS5_1CILi128EEENS7_ILi48EEENS7_ILi256EEEEEELi256ENS_10bfloat16_tEfNS_4arch4Sm80ELb1ELb0ELb1ELb1ELb0ELb0ELb1ELb1EEENS1_21CollectiveEpilogueFwdINS6_IJS8_SA_S9_EEENS6_IJNS7_ILi1EEESI_SI_EEESC_SE_Li256ELb1ELb1ELb1ELb0EEENS1_36VarlenDynamicPersistentTileSchedulerILi128ELi48ELi256ELi256ELb1ELb1ELb0ELb1ELb1ELb1EEEEEEEEEvNT_6ParamsE,"a",@progbits
	.sectionflags	@""
	.align	4
.nv.constant0._ZN7cutlass13device_kernelIN5flash19enable_sm80_to_sm89INS1_16FlashAttnFwdSm80INS1_25CollectiveMainloopFwdSm80ILi8ELi1ELb1EN4cute5tupleIJNS5_1CILi128EEENS7_ILi48EEENS7_ILi256EEEEEELi256ENS_10bfloat16_tEfNS_4arch4Sm80ELb1ELb0ELb1ELb1ELb0ELb0ELb1ELb1EEENS1_21CollectiveEpilogueFwdINS6_IJS8_SA_S9_EEENS6_IJNS7_ILi1EEESI_SI_EEESC_SE_Li256ELb1ELb1ELb1ELb0EEENS1_36VarlenDynamicPersistentTileSchedulerILi128ELi48ELi256ELi256ELb1ELb1ELb0ELb1ELb1ELb1EEEEEEEEEvNT_6ParamsE:
	.zero		1432


//--------------------- .nv.constant0._ZN7cutlass13device_kernelIN5flash19enable_sm80_to_sm89INS1_16FlashAttnFwdSm80INS1_25CollectiveMainloopFwdSm80ILi8ELi1ELb0EN4cute5tupleIJNS5_1CILi128EEENS7_ILi32EEENS7_ILi256EEEEEELi256ENS_10bfloat16_tEfNS_4arch4Sm80ELb1ELb0ELb1ELb1ELb0ELb1ELb1ELb1EEENS1_21CollectiveEpilogueFwdINS6_IJS8_SA_S9_EEENS6_IJNS7_ILi1EEESI_SI_EEESC_SE_Li256ELb1ELb1ELb1ELb0EEENS1_36VarlenDynamicPersistentTileSchedulerILi128ELi32ELi256ELi256ELb1ELb1ELb0ELb1ELb1ELb1EEEEEEEEEvNT_6ParamsE --------------------------
	.section	.nv.constant0._ZN7cutlass13device_kernelIN5flash19enable_sm80_to_sm89INS1_16FlashAttnFwdSm80INS1_25CollectiveMainloopFwdSm80ILi8ELi1ELb0EN4cute5tupleIJNS5_1CILi128EEENS7_ILi32EEENS7_ILi256EEEEEELi256ENS_10bfloat16_tEfNS_4arch4Sm80ELb1ELb0ELb1ELb1ELb0ELb1ELb1ELb1EEENS1_21CollectiveEpilogueFwdINS6_IJS8_SA_S9_EEENS6_IJNS7_ILi1EEESI_SI_EEESC_SE_Li256ELb1ELb1ELb1ELb0EEENS1_36VarlenDynamicPersistentTileSchedulerILi128ELi32ELi256ELi256ELb1ELb1ELb0ELb1ELb1ELb1EEEEEEEEEvNT_6ParamsE,"a",@progbits
	.sectionflags	@""
	.align	4
.nv.constant0._ZN7cutlass13device_kernelIN5flash19enable_sm80_to_sm89INS1_16FlashAttnFwdSm80INS1_25CollectiveMainloopFwdSm80ILi8ELi1ELb0EN4cute5tupleIJNS5_1CILi128EEENS7_ILi32EEENS7_ILi256EEEEEELi256ENS_10bfloat16_tEfNS_4arch4Sm80ELb1ELb0ELb1ELb1ELb0ELb1ELb1ELb1EEENS1_21CollectiveEpilogueFwdINS6_IJS8_SA_S9_EEENS6_IJNS7_ILi1EEESI_SI_EEESC_SE_Li256ELb1ELb1ELb1ELb0EEENS1_36VarlenDynamicPersistentTileSchedulerILi128ELi32ELi256ELi256ELb1ELb1ELb0ELb1ELb1ELb1EEEEEEEEEvNT_6ParamsE:
	.zero		1432


//--------------------- .nv.constant0._ZN7cutlass13device_kernelIN5flash19enable_sm80_to_sm89INS1_16FlashAttnFwdSm80INS1_25CollectiveMainloopFwdSm80ILi8ELi1ELb0EN4cute5tupleIJNS5_1CILi128EEENS7_ILi96EEENS7_ILi256EEEEEELi256ENS_10bfloat16_tEfNS_4arch4Sm80ELb0ELb0ELb1ELb0ELb0ELb0ELb1ELb1EEENS1_21CollectiveEpilogueFwdINS6_IJS8_SA_S9_EEENS6_IJNS7_ILi1EEESI_SI_EEESC_SE_Li256ELb0ELb1ELb1ELb0EEENS1_19SingleTileSchedulerILb0ELb1ELb1ELi128EEEEEEEEEvNT_6ParamsE --------------------------
	.section	.nv.constant0._ZN7cutlass13device_kernelIN5flash19enable_sm80_to_sm89INS1_16FlashAttnFwdSm80INS1_25CollectiveMainloopFwdSm80ILi8ELi1ELb0EN4cute5tupleIJNS5_1CILi128EEENS7_ILi96EEENS7_ILi256EEEEEELi256ENS_10bfloat16_tEfNS_4arch4Sm80ELb0ELb0ELb1ELb0ELb0ELb0ELb1ELb1EEENS1_21CollectiveEpilogueFwdINS6_IJS8_SA_S9_EEENS6_IJNS7_ILi1EEESI_SI_EEESC_SE_Li256ELb0ELb1ELb1ELb0EEENS1_19SingleTileSchedulerILb0ELb1ELb1ELi128EEEEEEEEEvNT_6ParamsE,"a",@progbits
	.sectionflags	@""
	.align	4
.nv.constant0._ZN7cutlass13device_kernelIN5flash19enable_sm80_to_sm89INS1_16FlashAttnFwdSm80INS1_25CollectiveMainloopFwdSm80ILi8ELi1ELb0EN4cute5tupleIJNS5_1CILi128EEENS7_ILi96EEENS7_ILi256EEEEEELi256ENS_10bfloat16_tEfNS_4arch4Sm80ELb0ELb0ELb1ELb0ELb0ELb0ELb1ELb1EEENS1_21CollectiveEpilogueFwdINS6_IJS8_SA_S9_EEENS6_IJNS7_ILi1EEESI_SI_EEESC_SE_Li256ELb0ELb1ELb1ELb0EEENS1_19SingleTileSchedulerILb0ELb1ELb1ELi128EEEEEEEEEvNT_6ParamsE:
	.zero		1400


//--------------------- .nv.constant0._ZN7cutlass13device_kernelIN5flash19enable_sm80_to_sm89INS1_16FlashAttnFwdSm80INS1_25CollectiveMainloopFwdSm80ILi8ELi1ELb0EN4cute5tupleIJNS5_1CILi128EEENS7_ILi64EEENS7_ILi256EEEEEELi256ENS_10bfloat16_tEfNS_4arch4Sm80ELb0ELb0ELb1ELb1ELb0ELb0ELb1ELb1EEENS1_21CollectiveEpilogueFwdINS6_IJS8_SA_S9_EEENS6_IJNS7_ILi1EEESI_SI_EEESC_SE_Li256ELb1ELb1ELb1ELb0EEENS1_36VarlenDynamicPersistentTileSchedulerILi128ELi64ELi256ELi256ELb1ELb1ELb0ELb0ELb1ELb1EEEEEEEEEvNT_6ParamsE --------------------------
	.section	.nv.constant0._ZN7cutlass13device_kernelIN5flash19enable_sm80_to_sm89INS1_16FlashAttnFwdSm80INS1_25CollectiveMainloopFwdSm80ILi8ELi1ELb0EN4cute5tupleIJNS5_1CILi128EEENS7_ILi64EEENS7_ILi256EEEEEELi256ENS_10bfloat16_tEfNS_4arch4Sm80ELb0ELb0ELb1ELb1ELb0ELb0ELb1ELb1EEENS1_21CollectiveEpilogueFwdINS6_IJS8_SA_S9_EEENS6_IJNS7_ILi1EEESI_SI_EEESC_SE_Li256ELb1ELb1ELb1ELb0EEENS1_36VarlenDynamicPersistentTileSchedulerILi128ELi64ELi256ELi256ELb1ELb1ELb0ELb0ELb1ELb1EEEEEEEEEvNT_6ParamsE,"a",@progbits
	.sectionflags	@""
	.align	4
.nv.constant0._ZN7cutlass13device_kernelIN5flash19enable_sm80_to_sm89INS1_16FlashAttnFwdSm80INS1_25CollectiveMainloopFwdSm80ILi8ELi1ELb0EN4cute5tupleIJNS5_1CILi128EEENS7_ILi64EEENS7_ILi256EEEEEELi256ENS_10bfloat16_tEfNS_4arch4Sm80ELb0ELb0ELb1ELb1ELb0ELb0ELb1ELb1EEENS1_21CollectiveEpilogueFwdINS6_IJS8_SA_S9_EEENS6_IJNS7_ILi1EEESI_SI_EEESC_SE_Li256ELb1ELb1ELb1ELb0EEENS1_36VarlenDynamicPersistentTileSchedulerILi128ELi64ELi256ELi256ELb1ELb1ELb0ELb0ELb1ELb1EEEEEEEEEvNT_6ParamsE:
	.zero		1432


//--------------------- .nv.constant0._ZN7cutlass13device_kernelIN5flash19enable_sm80_to_sm89INS1_16FlashAttnFwdSm80INS1_25CollectiveMainloopFwdSm80ILi8ELi1ELb0EN4cute5tupleIJNS5_1CILi128EEENS7_ILi48EEENS7_ILi256EEEEEELi256ENS_10bfloat16_tEfNS_4arch4Sm80ELb0ELb0ELb1ELb1ELb0ELb1ELb1ELb1EEENS1_21CollectiveEpilogueFwdINS6_IJS8_SA_S9_EEENS6_IJNS7_ILi1EEESI_SI_EEESC_SE_Li256ELb1ELb1ELb1ELb0EEENS1_36VarlenDynamicPersistentTileSchedulerILi128ELi48ELi256ELi256ELb1ELb1ELb0ELb0ELb1ELb1EEEEEEEEEvNT_6ParamsE --------------------------
	.section	.nv.constant0._ZN7cutlass13device_kernelIN5flash19enable_sm80_to_sm89INS1_16FlashAttnFwdSm80INS1_25CollectiveMainloopFwdSm80ILi8ELi1ELb0EN4cute5tupleIJNS5_1CILi128EEENS7_ILi48EEENS7_ILi256EEEEEELi256ENS_10bfloat16_tEfNS_4arch4Sm80ELb0ELb0ELb1ELb1ELb0ELb1ELb1ELb1EEENS1_21CollectiveEpilogueFwdINS6_IJS8_SA_S9_EEENS6_IJNS7_ILi1EEESI_SI_EEESC_SE_Li256ELb1ELb1ELb1ELb0EEENS1_36VarlenDynamicPersistentTileSchedulerILi128ELi48ELi256ELi256ELb1ELb1ELb0ELb0ELb1ELb1EEEEEEEEEvNT_6ParamsE,"a",@progbits
	.sectionflags	@""
	.align	4
.nv.constant0._ZN7cutlass13device_kernelIN5flash19enable_sm80_to_sm89INS1_16FlashAttnFwdSm80INS1_25CollectiveMainloopFwdSm80ILi8ELi1ELb0EN4cute5tupleIJNS5_1CILi128EEENS7_ILi48EEENS7_ILi256EEEEEELi256ENS_10bfloat16_tEfNS_4arch4Sm80ELb0ELb0ELb1ELb1ELb0ELb1ELb1ELb1EEENS1_21CollectiveEpilogueFwdINS6_IJS8_SA_S9_EEENS6_IJNS7_ILi1EEESI_SI_EEESC_SE_Li256ELb1ELb1ELb1ELb0EEENS1_36VarlenDynamicPersistentTileSchedulerILi128ELi48ELi256ELi256ELb1ELb1ELb0ELb0ELb1ELb1EEEEEEEEEvNT_6ParamsE:
	.zero		1432


//--------------------- .nv.constant0._ZN7cutlass13device_kernelIN5flash19enable_sm80_to_sm89INS1_16FlashAttnFwdSm80INS1_25CollectiveMainloopFwdSm80ILi8ELi1ELb0EN4cute5tupleIJNS5_1CILi128EEENS7_ILi64EEENS7_ILi256EEEEEELi256ENS_10bfloat16_tEfNS_4arch4Sm80ELb0ELb1ELb1ELb0ELb0ELb0ELb1ELb1EEENS1_21CollectiveEpilogueFwdINS6_IJS8_SA_S9_EEENS6_IJNS7_ILi1EEESI_SI_EEESC_SE_Li256ELb0ELb1ELb1ELb0EEENS1_19SingleTileSchedulerILb0ELb1ELb1ELi128EEEEEEEEEvNT_6ParamsE --------------------------
	.section	.nv.constant0._ZN7cutlass13device_kernelIN5flash19enable_sm80_to_sm89INS1_16FlashAttnFwdSm80INS1_25CollectiveMainloopFwdSm80ILi8ELi1ELb0EN4cute5tupleIJNS5_1CILi128EEENS7_ILi64EEENS7_ILi256EEEEEELi256ENS_10bfloat16_tEfNS_4arch4Sm80ELb0ELb1ELb1ELb0ELb0ELb0ELb1ELb1EEENS1_21CollectiveEpilogueFwdINS6_IJS8_SA_S9_EEENS6_IJNS7_ILi1EEESI_SI_EEESC_SE_Li256ELb0ELb1ELb1ELb0EEENS1_19SingleTileSchedulerILb0ELb1ELb1ELi128EEEEEEEEEvNT_6ParamsE,"a",@progbits
	.sectionflags	@""
	.align	4
.nv.constant0._ZN7cutlass13device_kernelIN5flash19enable_sm80_to_sm89INS1_16FlashAttnFwdSm80INS1_25CollectiveMainloopFwdSm80ILi8ELi1ELb0EN4cute5tupleIJNS5_1CILi128EEENS7_ILi64EEENS7_ILi256EEEEEELi256ENS_10bfloat16_tEfNS_4arch4Sm80ELb0ELb1ELb1ELb0ELb0ELb0ELb1ELb1EEENS1_21CollectiveEpilogueFwdINS6_IJS8_SA_S9_EEENS6_IJNS7_ILi1EEESI_SI_EEESC_SE_Li256ELb0ELb1ELb1ELb0EEENS1_19SingleTileSchedulerILb0ELb1ELb1ELi128EEEEEEEEEvNT_6ParamsE:
	.zero		1400


//--------------------- .nv.constant0._ZN7cutlass13device_kernelIN5flash19enable_sm80_to_sm89INS1_16FlashAttnFwdSm80INS1_25CollectiveMainloopFwdSm80ILi8ELi1ELb0EN4cute5tupleIJNS5_1CILi128EEENS7_ILi64EEENS7_ILi256EEEEEELi256ENS_10bfloat16_tEfNS_4arch4Sm80ELb0ELb1ELb1ELb1ELb0ELb0ELb1ELb1EEENS1_21CollectiveEpilogueFwdINS6_IJS8_SA_S9_EEENS6_IJNS7_ILi1EEESI_SI_EEESC_SE_Li256ELb1ELb1ELb1ELb0EEENS1_36VarlenDynamicPersistentTileSchedulerILi128ELi64ELi256ELi256ELb1ELb1ELb0ELb1ELb0ELb1EEEEEEEEEvNT_6ParamsE --------------------------
	.section	.nv.constant0._ZN7cutlass13device_kernelIN5flash19enable_sm80_to_sm89INS1_16FlashAttnFwdSm80INS1_25CollectiveMainloopFwdSm80ILi8ELi1ELb0EN4cute5tupleIJNS5_1CILi128EEENS7_ILi64EEENS7_ILi256EEEEEELi256ENS_10bfloat16_tEfNS_4arch4Sm80ELb0ELb1ELb1ELb1ELb0ELb0ELb1ELb1EEENS1_21CollectiveEpilogueFwdINS6_IJS8_SA_S9_EEENS6_IJNS7_ILi1EEESI_SI_EEESC_SE_Li256ELb1ELb1ELb1ELb0EEENS1_36VarlenDynamicPersistentTileSchedulerILi128ELi64ELi256ELi256ELb1ELb1ELb0ELb1ELb0ELb1EEEEEEEEEvNT_6ParamsE,"a",@progbits
	.sectionflags	@""
	.align	4
.nv.constant0._ZN7cutlass13device_kernelIN5flash19enable_sm80_to_sm89INS1_16FlashAttnFwdSm80INS1_25CollectiveMainloopFwdSm80ILi8ELi1ELb0EN4cute5tupleIJNS5_1CILi128EEENS7_ILi64EEENS7_ILi256EEEEEELi256ENS_10bfloat16_tEfNS_4arch4Sm80ELb0ELb1ELb1ELb1ELb0ELb0ELb1ELb1EEENS1_21CollectiveEpilogueFwdINS6_IJS8_SA_S9_EEENS6_IJNS7_ILi1EEESI_SI_EEESC_SE_Li256ELb1ELb1ELb1ELb0EEENS1_36VarlenDynamicPersistentTileSchedulerILi128ELi64ELi256ELi256ELb1ELb1ELb0ELb1ELb0ELb1EEEEEEEEEvNT_6ParamsE:
	.zero		1432


//--------------------- .nv.constant0._ZN7cutlass13device_kernelIN5flash19enable_sm80_to_sm89INS1_16FlashAttnFwdSm80INS1_25CollectiveMainloopFwdSm80ILi8ELi1ELb0EN4cute5tupleIJNS5_1CILi128EEENS7_ILi48EEENS7_ILi256EEEEEELi256ENS_10bfloat16_tEfNS_4arch4Sm80ELb0ELb1ELb1ELb1ELb0ELb1ELb1ELb1EEENS1_21CollectiveEpilogueFwdINS6_IJS8_SA_S9_EEENS6_IJNS7_ILi1EEESI_SI_EEESC_SE_Li256ELb1ELb1ELb1ELb0EEENS1_36VarlenDynamicPersistentTileSchedulerILi128ELi48ELi256ELi256ELb1ELb1ELb0ELb1ELb0ELb1EEEEEEEEEvNT_6ParamsE --------------------------
	.section	.nv.constant0._ZN7cutlass13device_kernelIN5flash19enable_sm80_to_sm89INS1_16FlashAttnFwdSm80INS1_25CollectiveMainloopFwdSm80ILi8ELi1ELb0EN4cute5tupleIJNS5_1CILi128EEENS7_ILi48EEENS7_ILi256EEEEEELi256ENS_10bfloat16_tEfNS_4arch4Sm80ELb0ELb1ELb1ELb1ELb0ELb1ELb1ELb1EEENS1_21CollectiveEpilogueFwdINS6_IJS8_SA_S9_EEENS6_IJNS7_ILi1EEESI_SI_EEESC_SE_Li256ELb1ELb1ELb1ELb0EEENS1_36VarlenDynamicPersistentTileSchedulerILi128ELi48ELi256ELi256ELb1ELb1ELb0ELb1ELb0ELb1EEEEEEEEEvNT_6ParamsE,"a",@progbits
	.sectionflags	@""
	.align	4
.nv.constant0._ZN7cutlass13device_kernelIN5flash19enable_sm80_to_sm89INS1_16FlashAttnFwdSm80INS1_25CollectiveMainloopFwdSm80ILi8ELi1ELb0EN4cute5tupleIJNS5_1CILi128EEENS7_ILi48EEENS7_ILi256EEEEEELi256ENS_10bfloat16_tEfNS_4arch4Sm80ELb0ELb1ELb1ELb1ELb0ELb1ELb1ELb1EEENS1_21CollectiveEpilogueFwdINS6_IJS8_SA_S9_EEENS6_IJNS7_ILi1EEESI_SI_EEESC_SE_Li256ELb1ELb1ELb1ELb0EEENS1_36VarlenDynamicPersistentTileSchedulerILi128ELi48ELi256ELi256ELb1ELb1ELb0ELb1ELb0ELb1EEEEEEEEEvNT_6ParamsE:
	.zero		1432


//--------------------- .nv.constant0._ZN7cutlass13device_kernelIN5flash19enable_sm80_to_sm89INS1_16FlashAttnFwdSm80INS1_25CollectiveMainloopFwdSm80ILi8ELi1ELb0EN4cute5tupleIJNS5_1CILi128EEENS7_ILi96EEENS7_ILi256EEEEEELi256ENS_10bfloat16_tEfNS_4arch4Sm80ELb1ELb0ELb1ELb0ELb0ELb0ELb1ELb1EEENS1_21CollectiveEpilogueFwdINS6_IJS8_SA_S9_EEENS6_IJNS7_ILi1EEESI_SI_EEESC_SE_Li256ELb0ELb1ELb1ELb0EEENS1_30DynamicPersistentTileSchedulerILi256ELi256ELb1ELb1ELb0EEEEEEEEEvNT_6ParamsE --------------------------
	.section	.nv.constant0._ZN7cutlass13device_kernelIN5flash19enable_sm80_to_sm89INS1_16FlashAttnFwdSm80INS1_25CollectiveMainloopFwdSm80ILi8ELi1ELb0EN4cute5tupleIJNS5_1CILi128EEENS7_ILi96EEENS7_ILi256EEEEEELi256ENS_10bfloat16_tEfNS_4arch4Sm80ELb1ELb0ELb1ELb0ELb0ELb0ELb1ELb1EEENS1_21CollectiveEpilogueFwdINS6_IJS8_SA_S9_EEENS6_IJNS7_ILi1EEESI_SI_EEESC_SE_Li256ELb0ELb1ELb1ELb0EEENS1_30DynamicPersistentTileSchedulerILi256ELi256ELb1ELb1ELb0EEEEEEEEEvNT_6ParamsE,"a",@progbits
	.sectionflags	@""
	.align	4
.nv.constant0._ZN7cutlass13device_kernelIN5flash19enable_sm80_to_sm89INS1_16FlashAttnFwdSm80INS1_25CollectiveMainloopFwdSm80ILi8ELi1ELb0EN4cute5tupleIJNS5_1CILi128EEENS7_ILi96EEENS7_ILi256EEEEEELi256ENS_10bfloat16_tEfNS_4arch4Sm80ELb1ELb0ELb1ELb0ELb0ELb0ELb1ELb1EEENS1_21CollectiveEpilogueFwdINS6_IJS8_SA_S9_EEENS6_IJNS7_ILi1EEESI_SI_EEESC_SE_Li256ELb0ELb1ELb1ELb0EEENS1_30DynamicPersistentTileSchedulerILi256ELi256ELb1ELb1ELb0EEEEEEEEEvNT_6ParamsE:
	.zero		1416


//--------------------- .nv.constant0._ZN7cutlass13device_kernelIN5flash19enable_sm80_to_sm89INS1_16FlashAttnFwdSm80INS1_25CollectiveMainloopFwdSm80ILi8ELi1ELb0EN4cute5tupleIJNS5_1CILi128EEENS7_ILi64EEENS7_ILi256EEEEEELi256ENS_10bfloat16_tEfNS_4arch4Sm80ELb1ELb0ELb1ELb1ELb0ELb0ELb1ELb1EEENS1_21CollectiveEpilogueFwdINS6_IJS8_SA_S9_EEENS6_IJNS7_ILi1EEESI_SI_EEESC_SE_Li256ELb1ELb1ELb1ELb0EEENS1_36VarlenDynamicPersistentTileSchedulerILi128ELi64ELi256ELi256ELb1ELb1ELb0ELb1ELb1ELb1EEEEEEEEEvNT_6ParamsE --------------------------
	.section	.nv.constant0._ZN7cutlass13device_kernelIN5flash19enable_sm80_to_sm89INS1_16FlashAttnFwdSm80INS1_25CollectiveMainloopFwdSm80ILi8ELi1ELb0EN4cute5tupleIJNS5_1CILi128EEENS7_ILi64EEENS7_ILi256EEEEEELi256ENS_10bfloat16_tEfNS_4arch4Sm80ELb1ELb0ELb1ELb1ELb0ELb0ELb1ELb1EEENS1_21CollectiveEpilogueFwdINS6_IJS8_SA_S9_EEENS6_IJNS7_ILi1EEESI_SI_EEESC_SE_Li256ELb1ELb1ELb1ELb0EEENS1_36VarlenDynamicPersistentTileSchedulerILi128ELi64ELi256ELi256ELb1ELb1ELb0ELb1ELb1ELb1EEEEEEEEEvNT_6ParamsE,"a",@progbits
	.sectionflags	@""
	.align	4
.nv.constant0._ZN7cutlass13device_kernelIN5flash19enable_sm80_to_sm89INS1_16FlashAttnFwdSm80INS1_25CollectiveMainloopFwdSm80ILi8ELi1ELb0EN4cute5tupleIJNS5_1CILi128EEENS7_ILi64EEENS7_ILi256EEEEEELi256ENS_10bfloat16_tEfNS_4arch4Sm80ELb1ELb0ELb1ELb1ELb0ELb0ELb1ELb1EEENS1_21CollectiveEpilogueFwdINS6_IJS8_SA_S9_EEENS6_IJNS7_ILi1EEESI_SI_EEESC_SE_Li256ELb1ELb1ELb1ELb0EEENS1_36VarlenDynamicPersistentTileSchedulerILi128ELi64ELi256ELi256ELb1ELb1ELb0ELb1ELb1ELb1EEEEEEEEEvNT_6ParamsE:
	.zero		1432


//--------------------- .nv.constant0._ZN7cutlass13device_kernelIN5flash19enable_sm80_to_sm89INS1_16FlashAttnFwdSm80INS1_25CollectiveMainloopFwdSm80ILi8ELi1ELb0EN4cute5tupleIJNS5_1CILi128EEENS7_ILi48EEENS7_ILi256EEEEEELi256ENS_10bfloat16_tEfNS_4arch4Sm80ELb1ELb0ELb1ELb1ELb0ELb1ELb1ELb1EEENS1_21CollectiveEpilogueFwdINS6_IJS8_SA_S9_EEENS6_IJNS7_ILi1EEESI_SI_EEESC_SE_Li256ELb1ELb1ELb1ELb0EEENS1_36VarlenDynamicPersistentTileSchedulerILi128ELi48ELi256ELi256ELb1ELb1ELb0ELb1ELb1ELb1EEEEEEEEEvNT_6ParamsE --------------------------
	.section	.nv.constant0._ZN7cutlass13device_kernelIN5flash19enable_sm80_to_sm89INS1_16FlashAttnFwdSm80INS1_25CollectiveMainloopFwdSm80ILi8ELi1ELb0EN4cute5tupleIJNS5_1CILi128EEENS7_ILi48EEENS7_ILi256EEEEEELi256ENS_10bfloat16_tEfNS_4arch4Sm80ELb1ELb0ELb1ELb1ELb0ELb1ELb1ELb1EEENS1_21CollectiveEpilogueFwdINS6_IJS8_SA_S9_EEENS6_IJNS7_ILi1EEESI_SI_EEESC_SE_Li256ELb1ELb1ELb1ELb0EEENS1_36VarlenDynamicPersistentTileSchedulerILi128ELi48ELi256ELi256ELb1ELb1ELb0ELb1ELb1ELb1EEEEEEEEEvNT_6ParamsE,"a",@progbits
	.sectionflags	@""
	.align	4
.nv.constant0._ZN7cutlass13device_kernelIN5flash19enable_sm80_to_sm89INS1_16FlashAttnFwdSm80INS1_25CollectiveMainloopFwdSm80ILi8ELi1ELb0EN4cute5tupleIJNS5_1CILi128EEENS7_ILi48EEENS7_ILi256EEEEEELi256ENS_10bfloat16_tEfNS_4arch4Sm80ELb1ELb0ELb1ELb1ELb0ELb1ELb1ELb1EEENS1_21CollectiveEpilogueFwdINS6_IJS8_SA_S9_EEENS6_IJNS7_ILi1EEESI_SI_EEESC_SE_Li256ELb1ELb1ELb1ELb0EEENS1_36VarlenDynamicPersistentTileSchedulerILi128ELi48ELi256ELi256ELb1ELb1ELb0ELb1ELb1ELb1EEEEEEEEEvNT_6ParamsE:
	.zero		1432


//--------------------- .text._ZN7cutlass13device_kernelIN5flash19enable_sm80_to_sm89INS1_16FlashAttnFwdSm80INS1_25CollectiveMainloopFwdSm80ILi8ELi1ELb1EN4cute5tupleIJNS5_1CILi128EEENS7_ILi64EEENS7_ILi256EEEEEELi256ENS_10bfloat16_tEfNS_4arch4Sm80ELb0ELb0ELb1ELb0ELb0ELb0ELb1ELb1EEENS1_21CollectiveEpilogueFwdINS6_IJS8_SA_S9_EEENS6_IJNS7_ILi1EEESI_SI_EEESC_SE_Li256ELb0ELb1ELb1ELb0EEENS1_19SingleTileSchedulerILb0ELb1ELb1ELi128EEEEEEEEEvNT_6ParamsE --------------------------
	.section	.text._ZN7cutlass13device_kernelIN5flash19enable_sm80_to_sm89INS1_16FlashAttnFwdSm80INS1_25CollectiveMainloopFwdSm80ILi8ELi1ELb1EN4cute5tupleIJNS5_1CILi128EEENS7_ILi64EEENS7_ILi256EEEEEELi256ENS_10bfloat16_tEfNS_4arch4Sm80ELb0ELb0ELb1ELb0ELb0ELb0ELb1ELb1EEENS1_21CollectiveEpilogueFwdINS6_IJS8_SA_S9_EEENS6_IJNS7_ILi1EEESI_SI_EEESC_SE_Li256ELb0ELb1ELb1ELb0EEENS1_19SingleTileSchedulerILb0ELb1ELb1ELi128EEEEEEEEEvNT_6ParamsE,"ax",@progbits
	.sectioninfo	@"SHI_REGISTERS=255"
	.align	128
.text._ZN7cutlass13device_kernelIN5flash19enable_sm80_to_sm89INS1_16FlashAttnFwdSm80INS1_25CollectiveMainloopFwdSm80ILi8ELi1ELb1EN4cute5tupleIJNS5_1CILi128EEENS7_ILi64EEENS7_ILi256EEEEEELi256ENS_10bfloat16_tEfNS_4arch4Sm80ELb0ELb0ELb1ELb0ELb0ELb0ELb1ELb1EEENS1_21CollectiveEpilogueFwdINS6_IJS8_SA_S9_EEENS6_IJNS7_ILi1EEESI_SI_EEESC_SE_Li256ELb0ELb1ELb1ELb0EEENS1_19SingleTileSchedulerILb0ELb1ELb1ELi128EEEEEEEEEvNT_6ParamsE:
        .type           _ZN7cutlass13device_kernelIN5flash19enable_sm80_to_sm89INS1_16FlashAttnFwdSm80INS1_25CollectiveMainloopFwdSm80ILi8ELi1ELb1EN4cute5tupleIJNS5_1CILi128EEENS7_ILi64EEENS7_ILi256EEEEEELi256ENS_10bfloat16_tEfNS_4arch4Sm80ELb0ELb0ELb1ELb0ELb0ELb0ELb1ELb1EEENS1_21CollectiveEpilogueFwdINS6_IJS8_SA_S9_EEENS6_IJNS7_ILi1EEESI_SI_EEESC_SE_Li256ELb0ELb1ELb1ELb0EEENS1_19SingleTileSchedulerILb0ELb1ELb1ELi128EEEEEEEEEvNT_6ParamsE,@function
        .size           _ZN7cutlass13device_kernelIN5flash19enable_sm80_to_sm89INS1_16FlashAttnFwdSm80INS1_25CollectiveMainloopFwdSm80ILi8ELi1ELb1EN4cute5tupleIJNS5_1CILi128EEENS7_ILi64EEENS7_ILi256EEEEEELi256ENS_10bfloat16_tEfNS_4arch4Sm80ELb0ELb0ELb1ELb0ELb0ELb0ELb1ELb1EEENS1_21CollectiveEpilogueFwdINS6_IJS8_SA_S9_EEENS6_IJNS7_ILi1EEESI_SI_EEESC_SE_Li256ELb0ELb1ELb1ELb0EEENS1_19SingleTileSchedulerILb0ELb1ELb1ELi128EEEEEEEEEvNT_6ParamsE,(.L_x_2584 - _ZN7cutlass13device_kernelIN5flash19enable_sm80_to_sm89INS1_16FlashAttnFwdSm80INS1_25CollectiveMainloopFwdSm80ILi8ELi1ELb1EN4cute5tupleIJNS5_1CILi128EEENS7_ILi64EEENS7_ILi256EEEEEELi256ENS_10bfloat16_tEfNS_4arch4Sm80ELb0ELb0ELb1ELb0ELb0ELb0ELb1ELb1EEENS1_21CollectiveEpilogueFwdINS6_IJS8_SA_S9_EEENS6_IJNS7_ILi1EEESI_SI_EEESC_SE_Li256ELb0ELb1ELb1ELb0EEENS1_19SingleTileSchedulerILb0ELb1ELb1ELi128EEEEEEEEEvNT_6ParamsE)
        .other          _ZN7cutlass13device_kernelIN5flash19enable_sm80_to_sm89INS1_16FlashAttnFwdSm80INS1_25CollectiveMainloopFwdSm80ILi8ELi1ELb1EN4cute5tupleIJNS5_1CILi128EEENS7_ILi64EEENS7_ILi256EEEEEELi256ENS_10bfloat16_tEfNS_4arch4Sm80ELb0ELb0ELb1ELb0ELb0ELb0ELb1ELb1EEENS1_21CollectiveEpilogueFwdINS6_IJS8_SA_S9_EEENS6_IJNS7_ILi1EEESI_SI_EEESC_SE_Li256ELb0ELb1ELb1ELb0EEENS1_19SingleTileSchedulerILb0ELb1ELb1ELi128EEEEEEEEEvNT_6ParamsE,@"STO_CUDA_ENTRY STV_DEFAULT"
_ZN7cutlass13device_kernelIN5flash19enable_sm80_to_sm89INS1_16FlashAttnFwdSm80INS1_25CollectiveMainloopFwdSm80ILi8ELi1ELb1EN4cute5tupleIJNS5_1CILi128EEENS7_ILi64EEENS7_ILi256EEEEEELi256ENS_10bfloat16_tEfNS_4arch4Sm80ELb0ELb0ELb1ELb0ELb0ELb0ELb1ELb1EEENS1_21CollectiveEpilogueFwdINS6_IJS8_SA_S9_EEENS6_IJNS7_ILi1EEESI_SI_EEESC_SE_Li256ELb0ELb1ELb1ELb0EEENS1_19SingleTileSchedulerILb0ELb1ELb1ELi128EEEEEEEEEvNT_6ParamsE:
[----:B------:R-:W-:Y:S02]  /*0000*/  MOV R1, c[0x0][0x28] ;  /* 0x00000a0000017a02 */ /* 0x000fe40000000f00 */
[----:B------:R-:W1:Y:S01]  /*0010*/  S2R R132, SR_TID.X ;  /* 0x0000000000847919 */ /* 0x000e620000002100 */
[----:B------:R-:W2:Y:S01]  /*0020*/  S2UR UR6, SR_CTAID.Y ;  /* 0x00000000000679c3 */ /* 0x000ea20000002600 */
[----:B------:R-:W-:Y:S02]  /*0030*/  IADD3 R1, R1, -0xd0, RZ ;  /* 0xffffff3001017810 */ /* 0x000fe40007ffe0ff */
[----:B------:R-:W3:Y:S01]  /*0040*/  S2R R12, SR_CTAID.Z ;  /* 0x00000000000c7919 */ /* 0x000ee20000002700 */
[----:B-1----:R-:W-:-:S06]  /*0050*/  SHF.R.U32.HI R0, RZ, 0x5, R132 ;  /* 0x00000005ff007819 */ /* 0x002fcc0000011684 */
[----:B------:R-:W1:Y:S02]  /*0060*/  SHFL.IDX PT, R0, R0, RZ, 0x1f ;  /* 0x00001fff00007589 */ /* 0x000e6400000e0000 */
[----:B-1----:R-:W-:-:S13]  /*0070*/  ISETP.NE.AND P0, PT, R0, RZ, PT ;  /* 0x000000ff0000720c */ /* 0x002fda0003f05270 */
[----:B--2---:R-:W-:Y:S05]  /*0080*/  @!P0 BRA `(.L_x_0) ;  /* 0x0000009000008947 */ /* 0x004fea0003800000 */
[----:B---3--:R-:W-:Y:S01]  /*0090*/  MOV R0, c[0x0][0x550] ;  /* 0x0001540000007a02 */ /* 0x008fe20000000f00 */
[----:B------:R-:W-:-:S03]  /*00a0*/  UMOV UR11, UR6 ;  /* 0x00000006000b7c82 */ /* 0x000fc60008000000 */
[----:B------:R-:W-:-:S13]  /*00b0*/  ISETP.NE.AND P0, PT, R0, 0x1, PT ;  /* 0x000000010000780c */ /* 0x000fda0003f05270 */
[----:B------:R-:W-:Y:S05]  /*00c0*/  @!P0 BRA `(.L_x_1) ;  /* 0x000000b000008947 */ /* 0x000fea0003800000 */
[----:B------:R-:W-:Y:S02]  /*00d0*/  ULDC UR4, c[0x0][0x554] ;  /* 0x0001550000047ab9 */ /* 0x000fe40000000800 */
[----:B------:R-:W-:Y:S02]  /*00e0*/  UIMAD.WIDE.U32 UR4, UR6, UR4, URZ ;  /* 0x00000004060472a5 */ /* 0x000fe4000f8e003f */
[----:B------:R-:W-:Y:S02]  /*00f0*/  ULDC UR11, c[0x0][0x558] ;  /* 0x00015600000b7ab9 */ /* 0x000fe40000000800 */
[----:B------:R-:W-:Y:S01]  /*0100*/  USHF.R.U32.HI UR11, URZ, UR11, UR5 ;  /* 0x0000000b3f0b7299 */ /* 0x000fe20008011605 */
[----:B------:R-:W-:Y:S05]  /*0110*/  BRA `(.L_x_1) ;  /* 0x0000006000007947 */ /* 0x000fea0003800000 */
.L_x_0:
[----:B---3--:R-:W-:Y:S02]  /*0120*/  ULDC.64 UR4, c[0x0][0x550] ;  /* 0x0001540000047ab9 */ /* 0x008fe40000000a00 */
[----:B------:R-:W-:Y:S02]  /*0130*/  UISETP.NE.AND UP0, UPT, UR4, 0x1, UPT ;  /* 0x000000010400788c */ /* 0x000fe4000bf05270 */
[----:B------:R-:W-:-:S02]  /*0140*/  UIMAD.WIDE.U32 UR8, UR6, UR5, URZ ;  /* 0x00000005060872a5 */ /* 0x000fc4000f8e003f */
[----:B------:R-:W-:Y:S02]  /*0150*/  ULDC UR4, c[0x0][0x558] ;  /* 0x0001560000047ab9 */ /* 0x000fe40000000800 */
[----:B------:R-:W-:-:S05]  /*0160*/  UMOV UR11, UR6 ;  /* 0x00000006000b7c82 */ /* 0x000fca0008000000 */
[----:B------:R-:W-:-:S03]  /*0170*/  @UP0 USHF.R.U32.HI UR11, URZ, UR4, UR9 ;  /* 0x000000043f0b0299 */ /* 0x000fc60008011609 */
.L_x_1:
[----:B------:R-:W-:Y:S01]  /*0180*/  ISETP.GE.AND P0, PT, R12, RZ, PT ;  /* 0x000000ff0c00720c */ /* 0x000fe20003f06270 */
[----:B------:R-:W-:Y:S02]  /*0190*/  UIADD3 UR5, -UR11, URZ, URZ ;  /* 0x0000003f0b057290 */ /* 0x000fe4000fffe13f */
[----:B------:R-:W-:Y:S02]  /*01a0*/  ULDC UR4, c[0x0][0x550] ;  /* 0x0001540000047ab9 */ /* 0x000fe40000000800 */
[----:B------:R-:W-:-:S08]  /*01b0*/  UIMAD UR6, UR5, UR4, UR6 ;  /* 0x00000004050672a4 */ /* 0x000fd0000f8e0206 */
[----:B------:R-:W-:Y:S05]  /*01c0*/  @!P0 EXIT ;  /* 0x000000000000894d */ /* 0x000fea0003800000 */
[----:B------:R-:W-:Y:S02]  /*01d0*/  ULDC UR4, c[0x0][0x1d0] ;  /* 0x0000740000047ab9 */ /* 0x000fe40000000800 */
[----:B------:R-:W-:Y:S02]  /*01e0*/  UISETP.GE.AND UP0, UPT, UR4, 0x1, UPT ;  /* 0x000000010400788c */ /* 0x000fe4000bf06270 */
[----:B------:R-:W-:Y:S02]  /*01f0*/  UIADD3 UR7, UR4, 0x3f, URZ ;  /* 0x0000003f04077890 */ /* 0x000fe4000fffe03f */
[----:B------:R-:W-:Y:S02]  /*0200*/  UMOV UR13, URZ ;  /* 0x0000003f000d7c82 */ /* 0x000fe40008000000 */
[----:B------:R-:W-:Y:S01]  /*0210*/  PLOP3.LUT P0, PT, PT, PT, UP0, 0x80, 0x0 ;  /* 0x000000000000781c */ /* 0x000fe20003f0f008 */
[----:B------:R-:W-:-:S04]  /*0220*/  USHF.R.S32.HI UR5, URZ, 0x1f, UR7 ;  /* 0x0000001f3f057899 */ /* 0x000fc80008011407 */
[----:B------:R-:W-:-:S04]  /*0230*/  ULEA.HI UR5, UR5, UR7, URZ, 0x6 ;  /* 0x0000000705057291 */ /* 0x000fc8000f8f303f */
[----:B------:R-:W-:-:S04]  /*0240*/  USHF.R.S32.HI UR14, URZ, 0x6, UR5 ;  /* 0x000000063f0e7899 */ /* 0x000fc80008011405 */
[----:B------:R-:W-:Y:S05]  /*0250*/  @!P0 BRA `(.L_x_2) ;  /* 0x0000023000008947 */ /* 0x000fea0003800000 */
[----:B------:R-:W-:Y:S02]  /*0260*/  USHF.R.U32.HI UR4, URZ, 0x10, UR6 ;  /* 0x000000103f047899 */ /* 0x000fe40008011606 */
[----:B------:R-:W-:Y:S02]  /*0270*/  ULDC UR5, c[0x0][0x338] ;  /* 0x0000ce0000057ab9 */ /* 0x000fe40000000800 */
[----:B------:R-:W-:Y:S02]  /*0280*/  UISETP.NE.AND UP0, UPT, UR4, URZ, UPT ;  /* 0x0000003f0400728c */ /* 0x000fe4000bf05270 */
[----:B------:R-:W-:Y:S02]  /*0290*/  UMOV UR12, URZ ;  /* 0x0000003f000c7c82 */ /* 0x000fe40008000000 */
[----:B------:R-:W-:-:S04]  /*02a0*/  USEL UR5, UR4, UR5, UP0 ;  /* 0x0000000504057287 */ /* 0x000fc80008000000 */
[----:B------:R-:W-:Y:S02]  /*02b0*/  UIADD3 UR10, UR14, -0x1, UR5 ;  /* 0xffffffff0e0a7890 */ /* 0x000fe4000fffe005 */
[----:B------:R-:W-:-:S05]  /*02c0*/  IMAD.U32 R3, RZ, RZ, UR5 ;  /* 0x00000005ff037e24 */ /* 0x000fca000f8e00ff */
[----:B------:R-:W-:-:S04]  /*02d0*/  IABS R0, R3 ;  /* 0x0000000300007213 */ /* 0x000fc80000000000 */
[----:B------:R-:W1:Y:S02]  /*02e0*/  R2UR UR9, R0 ;  /* 0x00000000000973c2 */ /* 0x000e6400000e0000 */
[----:B-1----:R-:W1:Y:S08]  /*02f0*/  I2F.RP R0, UR9 ;  /* 0x0000000900007d06 */ /* 0x002e700008209400 */
[----:B-1----:R-:W1:Y:S02]  /*0300*/  MUFU.RCP R0, R0 ;  /* 0x0000000000007308 */ /* 0x002e640000001000 */
[----:B-1----:R-:W-:-:S06]  /*0310*/  IADD3 R0, R0, 0xffffffe, RZ ;  /* 0x0ffffffe00007810 */ /* 0x002fcc0007ffe0ff */
[----:B------:R-:W1:Y:S02]  /*0320*/  F2I.FTZ.U32.TRUNC.NTZ R0, R0 ;  /* 0x0000000000007305 */ /* 0x000e64000021f000 */
[----:B-1----:R1:W2:Y:S02]  /*0330*/  R2UR UR13, R0 ;  /* 0x00000000000d73c2 */ /* 0x0022a400000e0000 */
[----:B-1----:R-:W-:Y:S01]  /*0340*/  IMAD.U32 R0, RZ, RZ, UR10 ;  /* 0x0000000aff007e24 */ /* 0x002fe2000f8e00ff */
[----:B--2---:R-:W-:Y:S02]  /*0350*/  UIADD3 UR4, URZ, -UR13, URZ ;  /* 0x8000000d3f047290 */ /* 0x004fe4000fffe03f */
[----:B------:R-:W-:Y:S02]  /*0360*/  ULOP3.LUT UR10, UR10, UR5, URZ, 0x3c, !UPT ;  /* 0x000000050a0a7292 */ /* 0x000fe4000f8e3c3f */
[----:B------:R-:W-:Y:S01]  /*0370*/  IABS R2, R0 ;  /* 0x0000000000027213 */ /* 0x000fe20000000000 */
[----:B------:R-:W-:Y:S01]  /*0380*/  UIMAD UR4, UR4, UR9, URZ ;  /* 0x00000009040472a4 */ /* 0x000fe2000f8e023f */
[----:B------:R-:W-:-:S02]  /*0390*/  IABS R0, R3 ;  /* 0x0000000300007213 */ /* 0x000fc40000000000 */
[----:B------:R-:W1:Y:S01]  /*03a0*/  R2UR UR8, R2 ;  /* 0x00000000020873c2 */ /* 0x000e6200000e0000 */
[----:B------:R-:W-:Y:S02]  /*03b0*/  UIMAD.WIDE.U32 UR12, UR13, UR4, UR12 ;  /* 0x000000040d0c72a5 */ /* 0x000fe4000f8e000c */
[----:B------:R-:W-:-:S05]  /*03c0*/  IMAD.MOV R0, RZ, RZ, -R0 ;  /* 0x000000ffff007224 */ /* 0x000fca00078e0a00 */
[----:B------:R-:W2:Y:S01]  /*03d0*/  R2UR UR7, R0 ;  /* 0x00000000000773c2 */ /* 0x000ea200000e0000 */
[----:B-1----:R-:W-:-:S04]  /*03e0*/  UIMAD.WIDE.U32 UR12, UR13, UR8, URZ ;  /* 0x000000080d0c72a5 */ /* 0x002fc8000f8e003f */
[----:B--2---:R-:W-:-:S04]  /*03f0*/  UIMAD UR7, UR13, UR7, UR8 ;  /* 0x000000070d0772a4 */ /* 0x004fc8000f8e0208 */
[----:B------:R-:W-:-:S11]  /*0400*/  UISETP.GT.U32.AND UP0, UPT, UR9, UR7, UPT ;  /* 0x000000070900728c */ /* 0x000fd6000bf04070 */
[----:B------:R-:W-:Y:S02]  /*0410*/  @!UP0 UIADD3 UR7, UR7, -UR9, URZ ;  /* 0x8000000907078290 */ /* 0x000fe4000fffe03f */
[----:B------:R-:W-:Y:S02]  /*0420*/  @!UP0 UIADD3 UR13, UR13, 0x1, URZ ;  /* 0x000000010d0d8890 */ /* 0x000fe4000fffe03f */
[----:B------:R-:W-:Y:S02]  /*0430*/  UISETP.GE.U32.AND UP1, UPT, UR7, UR9, UPT ;  /* 0x000000090700728c */ /* 0x000fe4000bf26070 */
[----:B------:R-:W-:-:S09]  /*0440*/  UISETP.GE.AND UP0, UPT, UR10, URZ, UPT ;  /* 0x0000003f0a00728c */ /* 0x000fd2000bf06270 */
[----:B------:R-:W-:Y:S02]  /*0450*/  @UP1 UIADD3 UR13, UR13, 0x1, URZ ;  /* 0x000000010d0d1890 */ /* 0x000fe4000fffe03f */
[----:B------:R-:W-:Y:S02]  /*0460*/  UISETP.NE.AND UP1, UPT, UR5, URZ, UPT ;  /* 0x0000003f0500728c */ /* 0x000fe4000bf25270 */
[----:B------:R-:W-:-:S09]  /*0470*/  @!UP0 UIADD3 UR13, -UR13, URZ, URZ ;  /* 0x0000003f0d0d8290 */ /* 0x000fd2000fffe13f */
[----:B------:R-:W-:Y:S02]  /*0480*/  @!UP1 ULOP3.LUT UR13, URZ, UR5, URZ, 0x33, !UPT ;  /* 0x000000053f0d9292 */ /* 0x000fe4000f8e333f */
.L_x_2:
[----:B------:R-:W-:Y:S01]  /*0490*/  ULOP3.LUT UR8, UR6, 0xffff, URZ, 0xc0, !UPT ;  /* 0x0000ffff06087892 */ /* 0x000fe2000f8ec03f */
[----:B------:R-:W-:Y:S01]  /*04a0*/  PLOP3.LUT P2, PT, PT, PT, PT, 0x80, 0x0 ;  /* 0x000000000000781c */ /* 0x000fe20003f4f070 */
[----:B------:R-:W-:Y:S01]  /*04b0*/  CS2R R16, SRZ ;  /* 0x0000000000107805 */ /* 0x000fe2000001ff00 */
[----:B------:R-:W-:Y:S01]  /*04c0*/  CS2R R130, SRZ ;  /* 0x0000000000827805 */ /* 0x000fe2000001ff00 */
[----:B------:R-:W-:Y:S01]  /*04d0*/  UIMAD UR8, UR8, UR13, URZ ;  /* 0x0000000d080872a4 */ /* 0x000fe2000f8e023f */
[----:B------:R-:W-:Y:S01]  /*04e0*/  CS2R R128, SRZ ;  /* 0x0000000000807805 */ /* 0x000fe2000001ff00 */
[----:B------:R-:W-:Y:S01]  /*04f0*/  CS2R R126, SRZ ;  /* 0x00000000007e7805 */ /* 0x000fe2000001ff00 */
[----:B------:R-:W-:Y:S01]  /*0500*/  CS2R R124, SRZ ;  /* 0x00000000007c7805 */ /* 0x000fe2000001ff00 */
[----:B------:R-:W-:Y:S01]  /*0510*/  UIADD3 UR13, UR8, UR13, URZ ;  /* 0x0000000d080d7290 */ /* 0x000fe2000fffe03f */
[----:B------:R-:W-:Y:S01]  /*0520*/  CS2R R122, SRZ ;  /* 0x00000000007a7805 */ /* 0x000fe2000001ff00 */
[----:B------:R-:W-:Y:S01]  /*0530*/  CS2R R120, SRZ ;  /* 0x0000000000787805 */ /* 0x000fe2000001ff00 */
[----:B------:R-:W-:Y:S01]  /*0540*/  CS2R R118, SRZ ;  /* 0x0000000000767805 */ /* 0x000fe2000001ff00 */
[----:B------:R-:W-:Y:S01]  /*0550*/  UISETP.LT.AND UP0, UPT, UR14, UR13, UPT ;  /* 0x0000000d0e00728c */ /* 0x000fe2000bf01270 */
[----:B------:R-:W-:Y:S01]  /*0560*/  CS2R R116, SRZ ;  /* 0x0000000000747805 */ /* 0x000fe2000001ff00 */
[----:B------:R-:W-:Y:S01]  /*0570*/  CS2R R114, SRZ ;  /* 0x0000000000727805 */ /* 0x000fe2000001ff00 */
[----:B------:R-:W-:Y:S01]  /*0580*/  CS2R R112, SRZ ;  /* 0x0000000000707805 */ /* 0x000fe2000001ff00 */
[----:B------:R-:W-:Y:S01]  /*0590*/  USEL UR14, UR14, UR13, UP0 ;  /* 0x0000000d0e0e7287 */ /* 0x000fe20008000000 */
[----:B------:R-:W-:Y:S01]  /*05a0*/  CS2R R110, SRZ ;  /* 0x00000000006e7805 */ /* 0x000fe2000001ff00 */
[----:B------:R-:W-:Y:S01]  /*05b0*/  CS2R R108, SRZ ;  /* 0x00000000006c7805 */ /* 0x000fe2000001ff00 */
[----:B------:R-:W-:Y:S01]  /*05c0*/  ULDC.64 UR12, c[0x0][0x118] ;  /* 0x00004600000c7ab9 */ /* 0x000fe20000000a00 */
[----:B------:R-:W-:Y:S01]  /*05d0*/  CS2R R106, SRZ ;  /* 0x00000000006a7805 */ /* 0x000fe2000001ff00 */
[----:B------:R-:W-:Y:S01]  /*05e0*/  UISETP.GT.AND UP0, UPT, UR14, UR8, UPT ;  /* 0x000000080e00728c */ /* 0x000fe2000bf04270 */
[----:B------:R-:W-:Y:S01]  /*05f0*/  CS2R R104, SRZ ;  /* 0x0000000000687805 */ /* 0x000fe2000001ff00 */
[----:B------:R-:W-:Y:S01]  /*0600*/  CS2R R102, SRZ ;  /* 0x0000000000667805 */ /* 0x000fe2000001ff00 */
[----:B------:R-:W-:Y:S01]  /*0610*/  CS2R R100, SRZ ;  /* 0x0000000000647805 */ /* 0x000fe2000001ff00 */
[----:B------:R-:W-:Y:S01]  /*0620*/  CS2R R98, SRZ ;  /* 0x0000000000627805 */ /* 0x000fe2000001ff00 */
[----:B------:R-:W-:Y:S01]  /*0630*/  CS2R R96, SRZ ;  /* 0x0000000000607805 */ /* 0x000fe2000001ff00 */
[----:B------:R-:W-:Y:S01]  /*0640*/  PLOP3.LUT P0, PT, PT, PT, UP0, 0x80, 0x0 ;  /* 0x000000000000781c */ /* 0x000fe20003f0f008 */
[----:B------:R-:W-:Y:S01]  /*0650*/  CS2R R94, SRZ ;  /* 0x00000000005e7805 */ /* 0x000fe2000001ff00 */
        /* <DEDUP_REMOVED lines=45> */
[----:B------:R-:W-:Y:S05]  /*0930*/  @!P0 BRA `(.L_x_3) ;  /* 0x0000963000008947 */ /* 0x000fea0003800000 */
[----:B------:R-:W-:Y:S01]  /*0940*/  ISETP.NE.U32.AND P0, PT, RZ, c[0x0][0x340], PT ;  /* 0x0000d000ff007a0c */ /* 0x000fe20003f05070 */
[----:B------:R-:W1:Y:S01]  /*0950*/  S2R R8, SR_CTAID.X ;  /* 0x0000000000087919 */ /* 0x000e620000002500 */
[----:B------:R-:W-:Y:S01]  /*0960*/  SHF.R.S32.HI R27, RZ, 0x1f, R132 ;  /* 0x0000001fff1b7819 */ /* 0x000fe20000011484 */
[----:B------:R-:W-:Y:S01]  /*0970*/  USHF.R.S32.HI UR17, URZ, 0x1f, UR11 ;  /* 0x0000001f3f117899 */ /* 0x000fe2000801140b */
[----:B------:R-:W-:Y:S01]  /*0980*/  ISETP.NE.AND.EX P0, PT, RZ, c[0x0][0x344], PT, P0 ;  /* 0x0000d100ff007a0c */ /* 0x000fe20003f05300 */
[----:B------:R-:W-:-:S12]  /*0990*/  ULDC.64 UR4, c[0x0][0x1b8] ;  /* 0x00006e0000047ab9 */ /* 0x000fd80000000a00 */
[----:B------:R-:W-:-:S04]  /*09a0*/  @P0 IMAD.MOV.U32 R0, RZ, RZ, 0x4 ;  /* 0x00000004ff000424 */ /* 0x000fc800078e00ff */
[----:B------:R-:W-:-:S05]  /*09b0*/  @P0 IMAD.WIDE R2, R12, R0, c[0x0][0x340] ;  /* 0x0000d0000c020625 */ /* 0x000fca00078e0200 */
[----:B------:R2:W3:Y:S01]  /*09c0*/  @P0 LDG.E R14, [R2.64] ;  /* 0x0000000c020e0981 */ /* 0x0004e2000c1e1900 */
[----:B------:R-:W-:Y:S01]  /*09d0*/  IMAD.MOV.U32 R10, RZ, RZ, c[0x0][0x2c4] ;  /* 0x0000b100ff0a7624 */ /* 0x000fe200078e00ff */
[----:B------:R-:W-:Y:S01]  /*09e0*/  UIMAD.WIDE.U32 UR6, UR11, UR4, URZ ;  /* 0x000000040b0672a5 */ /* 0x000fe2000f8e003f */
[----:B------:R-:W-:Y:S01]  /*09f0*/  SHF.R.S32.HI R11, RZ, 0x1f, R12 ;  /* 0x0000001fff0b7819 */ /* 0x000fe2000001140c */
[----:B------:R-:W-:Y:S01]  /*0a00*/  UIMAD UR4, UR17, UR4, URZ ;  /* 0x00000004110472a4 */ /* 0x000fe2000f8e023f */
[----:B------:R-:W-:Y:S01]  /*0a10*/  LEA.HI R92, R27, R132, RZ, 0x5 ;  /* 0x000000841b5c7211 */ /* 0x000fe200078f28ff */
[----:B------:R-:W-:Y:S01]  /*0a20*/  UMOV UR15, 0x6 ;  /* 0x00000006000f7882 */ /* 0x000fe20000000000 */
[----:B------:R-:W-:Y:S01]  /*0a30*/  BAR.SYNC.DEFER_BLOCKING 0x0 ;  /* 0x0000000000007b1d */ /* 0x000fe20000010000 */
[----:B------:R-:W-:Y:S01]  /*0a40*/  ISETP.NE.AND P1, PT, R10, 0x1, PT ;  /* 0x000000010a00780c */ /* 0x000fe20003f25270 */
[----:B------:R-:W-:Y:S01]  /*0a50*/  UIMAD UR4, UR11, UR5, UR4 ;  /* 0x000000050b0472a4 */ /* 0x000fe2000f8e0204 */
[----:B------:R-:W-:-:S03]  /*0a60*/  IMAD R6, R11, c[0x0][0x1c0], RZ ;  /* 0x000070000b067a24 */ /* 0x000fc600078e02ff */
[----:B------:R-:W-:Y:S02]  /*0a70*/  UIADD3 UR4, UR7, UR4, URZ ;  /* 0x0000000407047290 */ /* 0x000fe4000fffe03f */
[----:B------:R-:W-:Y:S01]  /*0a80*/  UMOV UR9, 0x5 ;  /* 0x0000000500097882 */ /* 0x000fe20000000000 */
[----:B--2---:R-:W-:Y:S01]  /*0a90*/  LEA.HI R2, R27, R132, RZ, 0x3 ;  /* 0x000000841b027211 */ /* 0x004fe200078f18ff */
[----:B------:R-:W-:Y:S02]  /*0aa0*/  IMAD.U32 R3, RZ, RZ, UR7 ;  /* 0x00000007ff037e24 */ /* 0x000fe4000f8e00ff */
[----:B------:R-:W-:Y:S01]  /*0ab0*/  MOV R3, UR4 ;  /* 0x0000000400037c02 */ /* 0x000fe20008000f00 */
[----:B------:R-:W-:Y:S01]  /*0ac0*/  UIADD3 UR7, UR14, -0x1, URZ ;  /* 0xffffffff0e077890 */ /* 0x000fe2000fffe03f */
[----:B------:R-:W-:Y:S01]  /*0ad0*/  LOP3.LUT R0, R2, 0xfffffff8, RZ, 0xc0, !PT ;  /* 0xfffffff802007812 */ /* 0x000fe200078ec0ff */
[----:B------:R-:W-:Y:S01]  /*0ae0*/  ULDC.64 UR4, c[0x0][0x1e8] ;  /* 0x00007a0000047ab9 */ /* 0x000fe20000000a00 */
[----:B------:R-:W-:Y:S01]  /*0af0*/  SHF.R.S32.HI R23, RZ, 0x3, R2 ;  /* 0x00000003ff177819 */ /* 0x000fe20000011402 */
[----:B------:R-:W-:Y:S01]  /*0b00*/  IMAD.U32 R2, RZ, RZ, UR6 ;  /* 0x00000006ff027e24 */ /* 0x000fe2000f8e00ff */
[----:B------:R-:W-:Y:S01]  /*0b10*/  UIMAD UR4, UR17, UR4, URZ ;  /* 0x00000004110472a4 */ /* 0x000fe2000f8e023f */
[----:B------:R-:W-:Y:S01]  /*0b20*/  IMAD.IADD R25, R132, 0x1, -R0 ;  /* 0x0000000184197824 */ /* 0x000fe200078e0a00 */
[----:B------:R-:W-:Y:S01]  /*0b30*/  IADD3 R7, -R23, c[0x0][0x1d0], RZ ;  /* 0x0000740017077a10 */ /* 0x000fe20007ffe1ff */
[----:B------:R-:W-:Y:S01]  /*0b40*/  IMAD.WIDE.U32 R2, R12, c[0x0][0x1c0], R2 ;  /* 0x000070000c027a25 */ /* 0x000fe200078e0002 */
[----:B------:R-:W-:Y:S01]  /*0b50*/  SHF.R.S32.HI R26, RZ, 0x1f, R23 ;  /* 0x0000001fff1a7819 */ /* 0x000fe20000011417 */
[----:B------:R-:W-:Y:S01]  /*0b60*/  UIMAD UR4, UR11, UR5, UR4 ;  /* 0x000000050b0472a4 */ /* 0x000fe2000f8e0204 */
[----:B------:R-:W-:Y:S01]  /*0b70*/  LEA R0, R25, R23, 0x5 ;  /* 0x0000001719007211 */ /* 0x000fe200078e28ff */
[----:B------:R-:W-:-:S02]  /*0b80*/  USHF.R.S32.HI UR6, URZ, 0x1f, UR7 ;  /* 0x0000001f3f067899 */ /* 0x000fc40008011407 */
[----:B------:R-:W-:Y:S02]  /*0b90*/  UISETP.GT.AND UP0, UPT, UR7, UR8, UPT ;  /* 0x000000080700728c */ /* 0x000fe4000bf04270 */
[----:B-1----:R-:W-:Y:S01]  /*0ba0*/  IMAD R4, R8, 0x80, R0 ;  /* 0x0000008008047824 */ /* 0x002fe200078e0200 */
[----:B------:R-:W-:-:S03]  /*0bb0*/  UIADD3 UR14, UR14, -0x2, URZ ;  /* 0xfffffffe0e0e7890 */ /* 0x000fc6000fffe03f */
[----:B------:R-:W-:-:S04]  /*0bc0*/  @P1 IMAD.HI.U32 R5, R4, c[0x0][0x2c8], RZ ;  /* 0x0000b20004051a27 */ /* 0x000fc800078e00ff */
[----:B------:R-:W-:Y:S01]  /*0bd0*/  IMAD.MOV.U32 R0, RZ, RZ, R4 ;  /* 0x000000ffff007224 */ /* 0x000fe200078e0004 */
[----:B------:R-:W-:Y:S01]  /*0be0*/  @P1 SHF.R.U32.HI R0, RZ, c[0x0][0x2cc], R5 ;  /* 0x0000b300ff001a19 */ /* 0x000fe20000011605 */
[----:B------:R-:W-:-:S03]  /*0bf0*/  IMAD R5, R12, c[0x0][0x1c4], R6 ;  /* 0x000071000c057a24 */ /* 0x000fc600078e0206 */
[--C-:B------:R-:W-:Y:S01]  /*0c00*/  SHF.R.S32.HI R6, RZ, 0x1f, R0.reuse ;  /* 0x0000001fff067819 */ /* 0x100fe20000011400 */
[----:B------:R-:W-:Y:S02]  /*0c10*/  IMAD.IADD R3, R3, 0x1, R5 ;  /* 0x0000000103037824 */ /* 0x000fe400078e0205 */
[----:B------:R-:W-:Y:S02]  /*0c20*/  IMAD.MOV R5, RZ, RZ, -R0 ;  /* 0x000000ffff057224 */ /* 0x000fe400078e0a00 */
[----:B------:R-:W-:Y:S02]  /*0c30*/  IMAD R6, R6, c[0x0][0x1b0], RZ ;  /* 0x00006c0006067a24 */ /* 0x000fe400078e02ff */
[----:B------:R-:W-:Y:S02]  /*0c40*/  IMAD R4, R5, c[0x0][0x2c4], R4 ;  /* 0x0000b10005047a24 */ /* 0x000fe400078e0204 */
[----:B------:R-:W-:-:S03]  /*0c50*/  IMAD.WIDE.U32 R2, R0, c[0x0][0x1b0], R2 ;  /* 0x00006c0000027a25 */ /* 0x000fc600078e0002 */
[----:B------:R-:W-:Y:S01]  /*0c60*/  SHF.R.S32.HI R5, RZ, 0x1f, R4 ;  /* 0x0000001fff057819 */ /* 0x000fe20000011404 */
[----:B------:R-:W-:Y:S01]  /*0c70*/  IMAD R0, R0, c[0x0][0x1b4], R6 ;  /* 0x00006d0000007a24 */ /* 0x000fe200078e0206 */
[----:B------:R-:W-:-:S03]  /*0c80*/  MOV R6, UR7 ;  /* 0x0000000700067c02 */ /* 0x000fc60008000f00 */
[----:B------:R-:W-:Y:S02]  /*0c90*/  IMAD.IADD R3, R3, 0x1, R0 ;  /* 0x0000000103037824 */ /* 0x000fe400078e0200 */
[----:B------:R-:W-:Y:S02]  /*0ca0*/  IMAD R0, R5, c[0x0][0x1a8], RZ ;  /* 0x00006a0005007a24 */ /* 0x000fe400078e02ff */
[----:B------:R-:W-:Y:S02]  /*0cb0*/  IMAD R24, R6, -0x40, R7 ;  /* 0xffffffc006187824 */ /* 0x000fe400078e0207 */
[----:B------:R-:W-:Y:S02]  /*0cc0*/  IMAD.SHL.U32 R7, R23, 0x40, RZ ;  /* 0x0000004017077824 */ /* 0x000fe400078e00ff */
[C---:B------:R-:W-:Y:S02]  /*0cd0*/  IMAD R9, R4.reuse, c[0x0][0x1ac], R0 ;  /* 0x00006b0004097a24 */ /* 0x040fe400078e0200 */
[----:B------:R-:W-:Y:S01]  /*0ce0*/  IMAD.WIDE.U32 R4, R4, c[0x0][0x1a8], R2 ;  /* 0x00006a0004047a25 */ /* 0x000fe200078e0002 */
[----:B------:R-:W-:-:S02]  /*0cf0*/  LOP3.LUT R0, R7, 0x1c0, RZ, 0xc0, !PT ;  /* 0x000001c007007812 */ /* 0x000fc400078ec0ff */
[----:B------:R-:W-:Y:S01]  /*0d00*/  SHF.L.U32 R2, R25, 0x3, RZ ;  /* 0x0000000319027819 */ /* 0x000fe200000006ff */
[----:B------:R-:W-:Y:S01]  /*0d10*/  IMAD R6, R8, 0x80, R23 ;  /* 0x0000008008067824 */ /* 0x000fe200078e0217 */
[----:B------:R-:W-:Y:S01]  /*0d20*/  SHF.R.U32.HI R8, RZ, 0x3, R0 ;  /* 0x00000003ff087819 */ /* 0x000fe20000011600 */
[----:B------:R-:W-:Y:S01]  /*0d30*/  IMAD R7, R10, c[0x0][0x168], RZ ;  /* 0x00005a000a077a24 */ /* 0x000fe200078e02ff */
[----:B------:R-:W-:Y:S01]  /*0d40*/  LOP3.LUT R3, R0, 0x38, R2, 0xf8, !PT ;  /* 0x0000003800037812 */ /* 0x000fe200078ef802 */
[----:B------:R-:W-:Y:S01]  /*0d50*/  IMAD.IADD R0, R5, 0x1, R9 ;  /* 0x0000000105007824 */ /* 0x000fe200078e0209 */
[C---:B------:R-:W-:Y:S02]  /*0d60*/  LEA R22, P2, R4.reuse, c[0x0][0x160], 0x1 ;  /* 0x0000580004167a11 */ /* 0x040fe400078408ff */
[----:B------:R-:W-:Y:S02]  /*0d70*/  LEA.HI R5, R27, R132, RZ, 0x6 ;  /* 0x000000841b057211 */ /* 0x000fe400078f30ff */
[----:B------:R-:W-:-:S02]  /*0d80*/  LEA.HI.X R21, R4, c[0x0][0x164], R0, 0x1, P2 ;  /* 0x0000590004157a11 */ /* 0x000fc400010f0c00 */
[C---:B------:R-:W-:Y:S01]  /*0d90*/  ISETP.GE.AND P6, PT, R6.reuse, R7, PT ;  /* 0x000000070600720c */ /* 0x040fe20003fc6270 */
[----:B------:R-:W-:Y:S01]  /*0da0*/  SHFL.IDX PT, R4, R22, RZ, 0x181f ;  /* 0x00181fff16047589 */ /* 0x000fe200000e0000 */
[----:B------:R-:W-:Y:S01]  /*0db0*/  IMAD.SHL.U32 R0, R5, 0x8, RZ ;  /* 0x0000000805007824 */ /* 0x000fe200078e00ff */
[----:B------:R-:W-:Y:S02]  /*0dc0*/  LOP3.LUT R3, R3, R8, RZ, 0x3c, !PT ;  /* 0x0000000803037212 */ /* 0x000fe400078e3cff */
[----:B------:R-:W1:Y:S01]  /*0dd0*/  SHFL.IDX PT, R5, R21, RZ, 0x181f ;  /* 0x00181fff15057589 */ /* 0x000e6200000e0000 */
[----:B------:R-:W-:Y:S02]  /*0de0*/  IADD3 R10, R6, 0x20, RZ ;  /* 0x00000020060a7810 */ /* 0x000fe40007ffe0ff */
[----:B------:R-:W-:Y:S01]  /*0df0*/  LOP3.LUT R16, R3, 0xfffffe00, R0, 0xf8, !PT ;  /* 0xfffffe0003107812 */ /* 0x000fe200078ef800 */
[----:B------:R-:W2:Y:S01]  /*0e00*/  SHFL.IDX PT, R8, R22, 0x1, 0x181f ;  /* 0x00381f0016087f89 */ /* 0x000ea200000e0000 */
[----:B------:R-:W-:-:S02]  /*0e10*/  IADD3 R0, R2, 0x80, RZ ;  /* 0x0000008002007810 */ /* 0x000fc40007ffe0ff */
[----:B------:R-:W-:Y:S01]  /*0e20*/  ISETP.GE.AND P1, PT, R10, R7, PT ;  /* 0x000000070a00720c */ /* 0x000fe20003f26270 */
[----:B------:R-:W-:Y:S01]  /*0e30*/  IMAD.SHL.U32 R100, R16, 0x2, RZ ;  /* 0x0000000210647824 */ /* 0x000fe200078e00ff */
[C---:B------:R-:W-:Y:S02]  /*0e40*/  IADD3 R10, R2.reuse, 0x40, RZ ;  /* 0x00000040020a7810 */ /* 0x040fe40007ffe0ff */
[----:B------:R-:W-:Y:S02]  /*0e50*/  @!P6 SHF.R.S32.HI R9, RZ, 0x1f, R0 ;  /* 0x0000001fff09e819 */ /* 0x000fe40000011400 */
[----:B------:R-:W-:Y:S01]  /*0e60*/  @!P6 SHF.R.S32.HI R13, RZ, 0x1f, R10 ;  /* 0x0000001fff0de819 */ /* 0x000fe2000001140a */
[----:B------:R-:W-:Y:S01]  /*0e70*/  STL [R1+0x18], R100 ;  /* 0x0000186401007387 */ /* 0x000fe20000100800 */
[----:B------:R-:W-:Y:S02]  /*0e80*/  @!P6 LEA.HI R19, R9, R0, RZ, 0x3 ;  /* 0x000000000913e211 */ /* 0x000fe400078f18ff */
[----:B------:R-:W-:Y:S01]  /*0e90*/  ISETP.GE.AND P2, PT, R2, c[0x0][0x198], PT ;  /* 0x0000660002007a0c */ /* 0x000fe20003f46270 */
[----:B------:R-:W4:Y:S01]  /*0ea0*/  SHFL.IDX PT, R9, R21, 0x1, 0x181f ;  /* 0x00381f0015097f89 */ /* 0x000f2200000e0000 */
[----:B------:R-:W-:-:S02]  /*0eb0*/  @!P6 LEA.HI R13, R13, R10, RZ, 0x3 ;  /* 0x0000000a0d0de211 */ /* 0x000fc400078f18ff */
[----:B------:R-:W-:Y:S02]  /*0ec0*/  ISETP.GE.AND P5, PT, R10, c[0x0][0x198], PT ;  /* 0x000066000a007a0c */ /* 0x000fe40003fa6270 */
[----:B------:R-:W-:Y:S02]  /*0ed0*/  ISETP.GE.AND P4, PT, R0, c[0x0][0x198], PT ;  /* 0x0000660000007a0c */ /* 0x000fe40003f86270 */
[----:B------:R-:W-:Y:S02]  /*0ee0*/  SHF.R.S32.HI R3, RZ, 0x1f, R2 ;  /* 0x0000001fff037819 */ /* 0x000fe40000011402 */
[----:B------:R-:W-:Y:S02]  /*0ef0*/  @!P6 LOP3.LUT R18, R13, 0xfffffff8, RZ, 0xc0, !PT ;  /* 0xfffffff80d12e812 */ /* 0x000fe400078ec0ff */
[----:B------:R-:W-:-:S03]  /*0f00*/  @!P6 LOP3.LUT R16, R19, 0xfffffff8, RZ, 0xc0, !PT ;  /* 0xfffffff81310e812 */ /* 0x000fc600078ec0ff */
[----:B-1----:R-:W-:Y:S01]  /*0f10*/  @!P6 IMAD.WIDE R18, R18, 0x2, R4 ;  /* 0x000000021212e825 */ /* 0x002fe200078e0204 */
[----:B---3--:R-:W-:-:S03]  /*0f20*/  @P0 SHF.R.S32.HI R15, RZ, 0x1f, R14 ;  /* 0x0000001fff0f0819 */ /* 0x008fc6000001140e */
[----:B------:R-:W-:Y:S01]  /*0f30*/  @!P0 IMAD.MOV.U32 R14, RZ, RZ, R12 ;  /* 0x000000ffff0e8224 */ /* 0x000fe200078e000c */
[----:B------:R-:W-:Y:S02]  /*0f40*/  @!P0 MOV R15, R11 ;  /* 0x0000000b000f8202 */ /* 0x000fe40000000f00 */
[----:B------:R-:W-:-:S04]  /*0f50*/  IADD3 R11, R2, 0xc0, RZ ;  /* 0x000000c0020b7810 */ /* 0x000fc80007ffe0ff */
[----:B------:R-:W-:Y:S02]  /*0f60*/  @!P6 SHF.R.S32.HI R12, RZ, 0x1f, R11 ;  /* 0x0000001fff0ce819 */ /* 0x000fe4000001140b */
[----:B------:R-:W-:Y:S02]  /*0f70*/  ISETP.GE.AND P3, PT, R11, c[0x0][0x198], PT ;  /* 0x000066000b007a0c */ /* 0x000fe40003f66270 */
[----:B------:R-:W-:Y:S02]  /*0f80*/  @!P6 LEA.HI R17, R12, R11, RZ, 0x3 ;  /* 0x0000000b0c11e211 */ /* 0x000fe400078f18ff */
[----:B------:R-:W-:Y:S02]  /*0f90*/  @!P6 LEA R12, P0, R2, R4, 0x1 ;  /* 0x00000004020ce211 */ /* 0x000fe400078008ff */
[----:B------:R-:W-:Y:S01]  /*0fa0*/  @!P6 LOP3.LUT R20, R17, 0xfffffff8, RZ, 0xc0, !PT ;  /* 0xfffffff81114e812 */ /* 0x000fe200078ec0ff */
[----:B------:R-:W-:Y:S01]  /*0fb0*/  @!P6 IMAD.WIDE R16, R16, 0x2, R4 ;  /* 0x000000021010e825 */ /* 0x000fe200078e0204 */
[----:B------:R-:W-:-:S03]  /*0fc0*/  @!P6 LEA.HI.X R13, R2, R5, R3, 0x1, P0 ;  /* 0x00000005020de211 */ /* 0x000fc600000f0c03 */
[----:B------:R-:W-:Y:S02]  /*0fd0*/  @!P6 IMAD.WIDE R4, R20, 0x2, R4 ;  /* 0x000000021404e825 */ /* 0x000fe400078e0204 */
[----:B------:R1:W-:Y:S04]  /*0fe0*/  @!P6 LDGSTS.E.BYPASS.LTC128B.128 [R100+0x100], [R12.64], !P2 ;  /* 0x001000000c64efae */ /* 0x0003e8000d101d4c */
[----:B------:R3:W-:Y:S04]  /*0ff0*/  @!P6 LDGSTS.E.BYPASS.LTC128B.128 [R100+0x4100], [R18.64], !P5 ;  /* 0x041000001264efae */ /* 0x0007e8000e901d4c */
[----:B------:R5:W-:Y:S04]  /*1000*/  @!P6 LDGSTS.E.BYPASS.LTC128B.128 [R100+0x8100], [R16.64], !P4 ;  /* 0x081000001064efae */ /* 0x000be8000e101d4c */
[----:B------:R2:W-:Y:S01]  /*1010*/  @!P6 LDGSTS.E.BYPASS.LTC128B.128 [R100+0xc100], [R4.64], !P3 ;  /* 0x0c1000000464efae */ /* 0x0005e2000d901d4c */
[----:B-1----:R-:W-:-:S04]  /*1020*/  IMAD.WIDE.U32 R12, R23, c[0x0][0x1e0], R2 ;  /* 0x00007800170c7a25 */ /* 0x002fc800078e0002 */
[----:B-----5:R-:W-:Y:S01]  /*1030*/  IMAD R17, R26, c[0x0][0x1e0], RZ ;  /* 0x000078001a117a24 */ /* 0x020fe200078e02ff */
[----:B------:R-:W-:Y:S02]  /*1040*/  @!P1 SHF.R.S32.HI R16, RZ, 0x1f, R10 ;  /* 0x0000001fff109819 */ /* 0x000fe4000001140a */
[----:B--2---:R-:W-:Y:S01]  /*1050*/  IADD3 R5, R6, 0x40, RZ ;  /* 0x0000004006057810 */ /* 0x004fe20007ffe0ff */
[----:B------:R-:W-:Y:S01]  /*1060*/  IMAD R17, R23, c[0x0][0x1e4], R17 ;  /* 0x0000790017117a24 */ /* 0x000fe200078e0211 */
[----:B------:R-:W-:Y:S02]  /*1070*/  @!P1 LEA R4, P0, R2, R8, 0x1 ;  /* 0x0000000802049211 */ /* 0x000fe400078008ff */
[----:B------:R-:W-:Y:S01]  /*1080*/  IADD3 R6, R6, 0x60, RZ ;  /* 0x0000006006067810 */ /* 0x000fe20007ffe0ff */
[----:B------:R-:W-:Y:S01]  /*1090*/  IMAD.IADD R13, R13, 0x1, R17 ;  /* 0x000000010d0d7824 */ /* 0x000fe200078e0211 */
[----:B------:R-:W-:Y:S02]  /*10a0*/  ISETP.GE.AND P6, PT, R5, R7, PT ;  /* 0x000000070500720c */ /* 0x000fe40003fc6270 */
[----:B----4-:R-:W-:-:S02]  /*10b0*/  @!P1 LEA.HI.X R5, R2, R9, R3, 0x1, P0 ;  /* 0x0000000902059211 */ /* 0x010fc400000f0c03 */
[----:B------:R-:W-:Y:S02]  /*10c0*/  ISETP.GE.AND P0, PT, R6, R7, PT ;  /* 0x000000070600720c */ /* 0x000fe40003f06270 */
[----:B------:R-:W-:Y:S01]  /*10d0*/  @!P1 SHF.R.S32.HI R7, RZ, 0x1f, R0 ;  /* 0x0000001fff079819 */ /* 0x000fe20000011400 */
[----:B------:R1:W-:Y:S01]  /*10e0*/  @!P1 LDGSTS.E.BYPASS.LTC128B.128 [R100+0x1100], [R4.64], !P2 ;  /* 0x0110000004649fae */ /* 0x0003e2000d101d4c */
[----:B------:R-:W-:Y:S02]  /*10f0*/  @!P1 SHF.R.S32.HI R6, RZ, 0x1f, R11 ;  /* 0x0000001fff069819 */ /* 0x000fe4000001140b */
[----:B---3--:R-:W-:Y:S02]  /*1100*/  @!P1 LEA.HI R18, R16, R10, RZ, 0x3 ;  /* 0x0000000a10129211 */ /* 0x008fe400078f18ff */
[----:B------:R-:W-:Y:S02]  /*1110*/  @!P1 LEA.HI R7, R7, R0, RZ, 0x3 ;  /* 0x0000000007079211 */ /* 0x000fe400078f18ff */
[----:B------:R-:W-:-:S02]  /*1120*/  @!P1 LEA.HI R16, R6, R11, RZ, 0x3 ;  /* 0x0000000b06109211 */ /* 0x000fc400078f18ff */
[----:B------:R-:W-:Y:S01]  /*1130*/  SHFL.IDX PT, R6, R22, 0x2, 0x181f ;  /* 0x00581f0016067f89 */ /* 0x000fe200000e0000 */
[----:B------:R-:W-:Y:S02]  /*1140*/  @!P1 LOP3.LUT R17, R7, 0xfffffff8, RZ, 0xc0, !PT ;  /* 0xfffffff807119812 */ /* 0x000fe400078ec0ff */
[----:B------:R-:W-:Y:S01]  /*1150*/  @!P1 LOP3.LUT R18, R18, 0xfffffff8, RZ, 0xc0, !PT ;  /* 0xfffffff812129812 */ /* 0x000fe200078ec0ff */
[----:B------:R-:W2:Y:S01]  /*1160*/  SHFL.IDX PT, R7, R21, 0x2, 0x181f ;  /* 0x00581f0015077f89 */ /* 0x000ea200000e0000 */
[----:B------:R-:W-:Y:S01]  /*1170*/  @!P1 LOP3.LUT R20, R16, 0xfffffff8, RZ, 0xc0, !PT ;  /* 0xfffffff810149812 */ /* 0x000fe200078ec0ff */
[----:B------:R-:W-:-:S04]  /*1180*/  @!P1 IMAD.WIDE R16, R17, 0x2, R8 ;  /* 0x0000000211109825 */ /* 0x000fc800078e0208 */
[----:B------:R-:W-:-:S04]  /*1190*/  @!P1 IMAD.WIDE R18, R18, 0x2, R8 ;  /* 0x0000000212129825 */ /* 0x000fc800078e0208 */
[----:B------:R-:W-:Y:S01]  /*11a0*/  @!P1 IMAD.WIDE R8, R20, 0x2, R8 ;  /* 0x0000000214089825 */ /* 0x000fe200078e0208 */
[----:B------:R3:W-:Y:S04]  /*11b0*/  @!P1 LDGSTS.E.BYPASS.LTC128B.128 [R100+0x5100], [R18.64], !P5 ;  /* 0x0510000012649fae */ /* 0x0007e8000e901d4c */
[----:B------:R4:W-:Y:S04]  /*11c0*/  @!P1 LDGSTS.E.BYPASS.LTC128B.128 [R100+0x9100], [R16.64], !P4 ;  /* 0x0910000010649fae */ /* 0x0009e8000e101d4c */
[----:B-1----:R-:W1:Y:S04]  /*11d0*/  SHFL.IDX PT, R4, R22, 0x3, 0x181f ;  /* 0x00781f0016047f89 */ /* 0x002e6800000e0000 */
[----:B------:R-:W5:Y:S04]  /*11e0*/  SHFL.IDX PT, R5, R21, 0x3, 0x181f ;  /* 0x00781f0015057f89 */ /* 0x000f6800000e0000 */
[----:B------:R1:W-:Y:S01]  /*11f0*/  @!P1 LDGSTS.E.BYPASS.LTC128B.128 [R100+0xd100], [R8.64], !P3 ;  /* 0x0d10000008649fae */ /* 0x0003e2000d901d4c */
[----:B---3--:R-:W-:-:S02]  /*1200*/  @!P6 SHF.R.S32.HI R18, RZ, 0x1f, R10 ;  /* 0x0000001fff12e819 */ /* 0x008fc4000001140a */
[----:B----4-:R-:W-:Y:S02]  /*1210*/  @!P6 SHF.R.S32.HI R17, RZ, 0x1f, R0 ;  /* 0x0000001fff11e819 */ /* 0x010fe40000011400 */
[----:B------:R-:W-:Y:S02]  /*1220*/  @!P6 SHF.R.S32.HI R16, RZ, 0x1f, R11 ;  /* 0x0000001fff10e819 */ /* 0x000fe4000001140b */
[----:B------:R-:W-:Y:S02]  /*1230*/  @!P6 LEA.HI R18, R18, R10, RZ, 0x3 ;  /* 0x0000000a1212e211 */ /* 0x000fe400078f18ff */
[----:B------:R-:W-:Y:S02]  /*1240*/  @!P6 LEA.HI R17, R17, R0, RZ, 0x3 ;  /* 0x000000001111e211 */ /* 0x000fe400078f18ff */
[----:B------:R-:W-:Y:S02]  /*1250*/  @!P6 LOP3.LUT R18, R18, 0xfffffff8, RZ, 0xc0, !PT ;  /* 0xfffffff81212e812 */ /* 0x000fe400078ec0ff */
[----:B------:R-:W-:-:S02]  /*1260*/  @!P6 LOP3.LUT R17, R17, 0xfffffff8, RZ, 0xc0, !PT ;  /* 0xfffffff81111e812 */ /* 0x000fc400078ec0ff */
[----:B-1----:R-:W-:Y:S01]  /*1270*/  @!P6 LEA.HI R9, R16, R11, RZ, 0x3 ;  /* 0x0000000b1009e211 */ /* 0x002fe200078f18ff */
[--C-:B--2---:R-:W-:Y:S01]  /*1280*/  @!P6 IMAD.WIDE R18, R18, 0x2, R6.reuse ;  /* 0x000000021212e825 */ /* 0x104fe200078e0206 */
[C---:B------:R-:W-:Y:S02]  /*1290*/  @!P6 LEA R8, P1, R2.reuse, R6, 0x1 ;  /* 0x000000060208e211 */ /* 0x040fe400078208ff */
        /* <DEDUP_REMOVED lines=8> */
[----:B------:R-:W-:-:S02]  /*1320*/  ISETP.GE.AND P6, PT, R2, c[0x0][0x1d4], PT ;  /* 0x0000750002007a0c */ /* 0x000fc40003fc6270 */
[----:B-1----:R-:W-:-:S04]  /*1330*/  @!P0 LEA R8, P1, R2, R4, 0x1 ;  /* 0x0000000402088211 */ /* 0x002fc800078208ff */
[--C-:B-----5:R-:W-:Y:S01]  /*1340*/  @!P0 LEA.HI.X R9, R2, R5, R3.reuse, 0x1, P1 ;  /* 0x0000000502098211 */ /* 0x120fe200008f0c03 */
[----:B------:R-:W-:Y:S01]  /*1350*/  IMAD.WIDE.U32 R2, R23, c[0x0][0x208], R2 ;  /* 0x0000820017027a25 */ /* 0x000fe200078e0002 */
[C---:B------:R-:W-:Y:S02]  /*1360*/  ISETP.GE.AND P1, PT, R24.reuse, 0x21, PT ;  /* 0x000000211800780c */ /* 0x040fe40003f26270 */
[----:B--2---:R-:W-:Y:S01]  /*1370*/  LEA.HI R18, R27, R132, RZ, 0x4 ;  /* 0x000000841b127211 */ /* 0x004fe200078f20ff */
[----:B------:R1:W-:Y:S01]  /*1380*/  @!P0 LDGSTS.E.BYPASS.LTC128B.128 [R100+0x3100], [R8.64], !P2 ;  /* 0x0310000008648fae */ /* 0x0003e2000d101d4c */
[----:B------:R-:W-:Y:S02]  /*1390*/  ISETP.GE.AND P2, PT, R24, 0x1, PT ;  /* 0x000000011800780c */ /* 0x000fe40003f46270 */
[----:B----4-:R-:W-:Y:S01]  /*13a0*/  @!P0 SHF.R.S32.HI R7, RZ, 0x1f, R10 ;  /* 0x0000001fff078819 */ /* 0x010fe2000001140a */
[----:B------:R-:W-:Y:S01]  /*13b0*/  IMAD.U32 R6, RZ, RZ, UR11 ;  /* 0x0000000bff067e24 */ /* 0x000fe2000f8e00ff */
[----:B---3--:R-:W-:-:S02]  /*13c0*/  SHF.R.S32.HI R17, RZ, 0x4, R18 ;  /* 0x00000004ff117819 */ /* 0x008fc40000011412 */
[----:B------:R-:W-:Y:S01]  /*13d0*/  @!P0 LEA.HI R16, R7, R10, RZ, 0x3 ;  /* 0x0000000a07108211 */ /* 0x000fe200078f18ff */
[----:B------:R-:W-:Y:S01]  /*13e0*/  IMAD.WIDE.U32 R6, R6, c[0x0][0x1e8], R12 ;  /* 0x00007a0006067a25 */ /* 0x000fe200078e000c */
[----:B------:R-:W-:Y:S02]  /*13f0*/  LEA.HI R13, R18, R17, RZ, 0x1 ;  /* 0x00000011120d7211 */ /* 0x000fe400078f08ff */
[----:B------:R-:W-:Y:S02]  /*1400*/  @!P0 LOP3.LUT R12, R16, 0xfffffff8, RZ, 0xc0, !PT ;  /* 0xfffffff8100c8812 */ /* 0x000fe400078ec0ff */
[----:B------:R-:W-:Y:S01]  /*1410*/  IADD3 R7, R7, UR4, RZ ;  /* 0x0000000407077c10 */ /* 0x000fe2000fffe0ff */
[----:B------:R-:W-:Y:S01]  /*1420*/  ULDC.64 UR4, c[0x0][0x1e0] ;  /* 0x0000780000047ab9 */ /* 0x000fe20000000a00 */
[----:B------:R-:W-:Y:S01]  /*1430*/  LOP3.LUT R13, R13, 0xfffffffe, RZ, 0xc0, !PT ;  /* 0xfffffffe0d0d7812 */ /* 0x000fe200078ec0ff */
[----:B------:R-:W-:Y:S02]  /*1440*/  USHF.L.U32 UR16, UR4, 0x6, URZ ;  /* 0x0000000604107899 */ /* 0x000fe4000800063f */
[----:B------:R-:W-:Y:S01]  /*1450*/  USHF.L.U64.HI UR15, UR4, UR15, UR5 ;  /* 0x0000000f040f7299 */ /* 0x000fe20008010205 */
[----:B------:R-:W-:Y:S01]  /*1460*/  IMAD.WIDE.U32 R28, R14, c[0x0][0x1f0], R6 ;  /* 0x00007c000e1c7a25 */ /* 0x000fe200078e0006 */
[----:B------:R-:W-:Y:S01]  /*1470*/  USHF.L.U32 UR10, UR4, 0x5, URZ ;  /* 0x00000005040a7899 */ /* 0x000fe2000800063f */
[----:B------:R-:W-:Y:S01]  /*1480*/  IADD3 R17, R17, -R13, RZ ;  /* 0x8000000d11117210 */ /* 0x000fe20007ffe0ff */
[----:B------:R-:W-:Y:S01]  /*1490*/  UIMAD UR18, UR15, UR7, URZ ;  /* 0x000000070f1272a4 */ /* 0x000fe2000f8e023f */
[----:B------:R-:W-:Y:S01]  /*14a0*/  IMAD.U32 R96, RZ, RZ, UR16 ;  /* 0x00000010ff607e24 */ /* 0x000fe2000f8e00ff */
[----:B------:R-:W-:Y:S01]  /*14b0*/  USHF.L.U64.HI UR9, UR4, UR9, UR5 ;  /* 0x0000000904097299 */ /* 0x000fe20008010205 */
[----:B------:R-:W-:Y:S01]  /*14c0*/  IMAD.MOV.U32 R98, RZ, RZ, R28 ;  /* 0x000000ffff627224 */ /* 0x000fe200078e001c */
[----:B------:R-:W-:Y:S01]  /*14d0*/  UIMAD UR18, UR6, UR16, UR18 ;  /* 0x00000010061272a4 */ /* 0x000fe2000f8e0212 */
[----:B-1----:R-:W-:Y:S01]  /*14e0*/  @!P0 IMAD.WIDE R8, R12, 0x2, R4 ;  /* 0x000000020c088825 */ /* 0x002fe200078e0204 */
[----:B------:R-:W-:Y:S01]  /*14f0*/  ULDC.64 UR4, c[0x0][0x210] ;  /* 0x0000840000047ab9 */ /* 0x000fe20000000a00 */
[----:B------:R-:W-:Y:S01]  /*1500*/  STL.64 [R1+0x68], R28 ;  /* 0x0000681c01007387 */ /* 0x000fe20000100a00 */
[----:B------:R-:W-:Y:S01]  /*1510*/  UIMAD UR17, UR17, UR4, URZ ;  /* 0x00000004111172a4 */ /* 0x000fe2000f8e023f */
[----:B------:R-:W-:Y:S01]  /*1520*/  IMAD R12, R15, c[0x0][0x1f0], RZ ;  /* 0x00007c000f0c7a24 */ /* 0x000fe200078e02ff */
[----:B------:R-:W-:Y:S01]  /*1530*/  @UP0 UIMAD UR15, UR15, UR14, URZ ;  /* 0x0000000e0f0f02a4 */ /* 0x000fe2000f8e023f */
[----:B------:R1:W-:Y:S01]  /*1540*/  @!P0 LDGSTS.E.BYPASS.LTC128B.128 [R100+0x7100], [R8.64], !P5 ;  /* 0x0710000008648fae */ /* 0x0003e2000e901d4c */
[----:B------:R-:W-:Y:S01]  /*1550*/  ISETP.GE.AND P5, PT, R10, c[0x0][0x1d4], PT ;  /* 0x000075000a007a0c */ /* 0x000fe20003fa6270 */
[----:B------:R-:W-:Y:S01]  /*1560*/  IMAD R12, R14, c[0x0][0x1f4], R12 ;  /* 0x00007d000e0c7a24 */ /* 0x000fe200078e020c */
[----:B------:R-:W-:-:S03]  /*1570*/  UIMAD UR17, UR11, UR5, UR17 ;  /* 0x000000050b1172a4 */ /* 0x000fc6000f8e0211 */
[----:B------:R-:W-:Y:S01]  /*1580*/  IMAD.IADD R99, R29, 0x1, R12 ;  /* 0x000000011d637824 */ /* 0x000fe200078e020c */
[----:B------:R-:W-:Y:S01]  /*1590*/  ULDC.64 UR4, c[0x0][0x208] ;  /* 0x0000820000047ab9 */ /* 0x000fe20000000a00 */
[----:B------:R-:W-:-:S03]  /*15a0*/  SEL R12, RZ, 0x1, P6 ;  /* 0x00000001ff0c7807 */ /* 0x000fc60003000000 */
[----:B------:R-:W-:Y:S01]  /*15b0*/  STL.64 [R1+0x58], R98 ;  /* 0x0000586201007387 */ /* 0x000fe20000100a00 */
[----:B-1----:R-:W-:Y:S02]  /*15c0*/  @!P0 SHF.R.S32.HI R9, RZ, 0x1f, R0 ;  /* 0x0000001fff098819 */ /* 0x002fe40000011400 */
[----:B------:R-:W-:Y:S02]  /*15d0*/  @!P0 SHF.R.S32.HI R8, RZ, 0x1f, R11 ;  /* 0x0000001fff088819 */ /* 0x000fe4000001140b */
[----:B------:R-:W-:Y:S02]  /*15e0*/  @!P0 LEA.HI R9, R9, R0, RZ, 0x3 ;  /* 0x0000000009098211 */ /* 0x000fe400078f18ff */
[----:B------:R-:W-:Y:S02]  /*15f0*/  @!P0 LEA.HI R8, R8, R11, RZ, 0x3 ;  /* 0x0000000b08088211 */ /* 0x000fe400078f18ff */
[----:B------:R-:W-:Y:S02]  /*1600*/  @!P0 LOP3.LUT R9, R9, 0xfffffff8, RZ, 0xc0, !PT ;  /* 0xfffffff809098812 */ /* 0x000fe400078ec0ff */
[----:B------:R-:W-:-:S03]  /*1610*/  @!P0 LOP3.LUT R10, R8, 0xfffffff8, RZ, 0xc0, !PT ;  /* 0xfffffff8080a8812 */ /* 0x000fc600078ec0ff */
[----:B------:R-:W-:-:S04]  /*1620*/  @!P0 IMAD.WIDE R8, R9, 0x2, R4 ;  /* 0x0000000209088825 */ /* 0x000fc800078e0204 */
[----:B------:R-:W-:Y:S01]  /*1630*/  @!P0 IMAD.WIDE R6, R10, 0x2, R4 ;  /* 0x000000020a068825 */ /* 0x000fe200078e0204 */
[----:B------:R1:W-:Y:S01]  /*1640*/  @!P0 LDGSTS.E.BYPASS.LTC128B.128 [R100+0xb100], [R8.64], !P4 ;  /* 0x0b10000008648fae */ /* 0x0003e2000e101d4c */
[----:B------:R-:W-:Y:S02]  /*1650*/  ISETP.GE.AND P4, PT, R0, c[0x0][0x1d4], PT ;  /* 0x0000750000007a0c */ /* 0x000fe40003f86270 */
[----:B------:R-:W-:Y:S01]  /*1660*/  IMAD.WIDE.U32 R4, R96, UR7, R98 ;  /* 0x0000000760047c25 */ /* 0x000fe2000f8e0062 */
[----:B------:R2:W-:Y:S03]  /*1670*/  @!P0 LDGSTS.E.BYPASS.LTC128B.128 [R100+0xf100], [R6.64], !P3 ;  /* 0x0f10000006648fae */ /* 0x0005e6000d901d4c */
[----:B------:R-:W-:Y:S01]  /*1680*/  IMAD.SHL.U32 R10, R23, 0x8, RZ ;  /* 0x00000008170a7824 */ /* 0x000fe200078e00ff */
[----:B------:R-:W-:Y:S01]  /*1690*/  IADD3 R0, R5, UR18, RZ ;  /* 0x0000001205007c10 */ /* 0x000fe2000fffe0ff */
[----:B------:R-:W0:Y:S01]  /*16a0*/  LDGDEPBAR ;  /* 0x00000000000079af */ /* 0x000e220000000000 */
[----:B------:R-:W-:-:S02]  /*16b0*/  UIMAD.WIDE.U32 UR18, UR7, UR4, URZ ;  /* 0x00000004071272a5 */ /* 0x000fc4000f8e003f */
[----:B------:R-:W-:-:S04]  /*16c0*/  UIMAD UR4, UR6, UR4, URZ ;  /* 0x00000004060472a4 */ /* 0x000fc8000f8e023f */
[----:B------:R-:W-:-:S03]  /*16d0*/  UIMAD UR4, UR7, UR5, UR4 ;  /* 0x00000005070472a4 */ /* 0x000fc6000f8e0204 */
[----:B------:R-:W-:Y:S02]  /*16e0*/  UMOV UR5, 0xffffffc0 ;  /* 0xffffffc000057882 */ /* 0x000fe40000000000 */
[----:B------:R-:W-:Y:S01]  /*16f0*/  UIADD3 UR4, UR19, UR4, URZ ;  /* 0x0000000413047290 */ /* 0x000fe2000fffe03f */
[----:B-1----:R-:W-:-:S05]  /*1700*/  @P1 IADD3 R8, P0, R4, UR10, RZ ;  /* 0x0000000a04081c10 */ /* 0x002fca000ff1e0ff */
[----:B------:R-:W-:Y:S01]  /*1710*/  IMAD.U32 R13, RZ, RZ, UR4 ;  /* 0x00000004ff0d7e24 */ /* 0x000fe2000f8e00ff */
[----:B------:R-:W-:Y:S01]  /*1720*/  ULDC UR4, c[0x0][0x1d0] ;  /* 0x0000740000047ab9 */ /* 0x000fe20000000800 */
[----:B--2---:R-:W-:Y:S01]  /*1730*/  SHF.L.U32 R7, R25, 0x6, RZ ;  /* 0x0000000619077819 */ /* 0x004fe200000006ff */
[----:B------:R-:W-:Y:S01]  /*1740*/  UIMAD UR4, UR7, UR5, UR4 ;  /* 0x00000005070472a4 */ /* 0x000fe2000f8e0204 */
[C---:B------:R-:W-:Y:S02]  /*1750*/  @P2 LEA R6, P3, R4.reuse, c[0x0][0x1c8], 0x1 ;  /* 0x0000720004062a11 */ /* 0x040fe400078608ff */
[----:B------:R-:W-:Y:S02]  /*1760*/  LOP3.LUT R5, R7, 0x1c0, RZ, 0xc0, !PT ;  /* 0x000001c007057812 */ /* 0x000fe400078ec0ff */
[----:B------:R-:W-:Y:S02]  /*1770*/  @P2 LEA.HI.X R7, R4, c[0x0][0x1cc], R0, 0x1, P3 ;  /* 0x0000730004072a11 */ /* 0x000fe400018f0c00 */
[----:B------:R-:W-:-:S02]  /*1780*/  LOP3.LUT R10, R5, 0x8, R10, 0xf8, !PT ;  /* 0x00000008050a7812 */ /* 0x000fc400078ef80a */
[----:B------:R-:W-:Y:S01]  /*1790*/  SHF.R.U32.HI R9, RZ, 0x3, R5 ;  /* 0x00000003ff097819 */ /* 0x000fe20000011605 */
[----:B------:R1:W-:Y:S01]  /*17a0*/  @P2 LDGSTS.E.BYPASS.LTC128B.128 [R100+0x10100], [R6.64], !P6 ;  /* 0x1010000006642fae */ /* 0x0003e2000f101d4c */
[----:B------:R-:W-:Y:S01]  /*17b0*/  @P1 IADD3.X R5, R0, UR9, RZ, P0, !PT ;  /* 0x0000000900051c10 */ /* 0x000fe200087fe4ff */
[----:B------:R-:W-:Y:S01]  /*17c0*/  IMAD R0, R26, c[0x0][0x208], RZ ;  /* 0x000082001a007a24 */ /* 0x000fe200078e02ff */
[----:B------:R-:W-:Y:S01]  /*17d0*/  @P1 LEA R4, P0, R8, c[0x0][0x1c8], 0x1 ;  /* 0x0000720008041a11 */ /* 0x000fe200078008ff */
[----:B------:R1:W-:Y:S01]  /*17e0*/  @P2 LDGSTS.E.BYPASS.LTC128B.128 [R100+0x12100], [R6.64+0x80], !P5 ;  /* 0x1210008006642fae */ /* 0x0003e2000e901d4c */
[----:B------:R-:W-:Y:S01]  /*17f0*/  LOP3.LUT R10, R10, R9, RZ, 0x3c, !PT ;  /* 0x000000090a0a7212 */ /* 0x000fe200078e3cff */
[----:B------:R-:W-:Y:S01]  /*1800*/  IMAD R0, R23, c[0x0][0x20c], R0 ;  /* 0x0000830017007a24 */ /* 0x000fe200078e0200 */
[----:B------:R-:W-:Y:S01]  /*1810*/  @P1 LEA.HI.X R5, R8, c[0x0][0x1cc], R5, 0x1, P0 ;  /* 0x0000730008051a11 */ /* 0x000fe200000f0c05 */
[----:B------:R-:W-:Y:S01]  /*1820*/  IMAD.U32 R9, RZ, RZ, UR11 ;  /* 0x0000000bff097e24 */ /* 0x000fe2000f8e00ff */
[----:B------:R-:W-:Y:S01]  /*1830*/  LOP3.LUT R8, R18, 0xfffffff0, RZ, 0xc0, !PT ;  /* 0xfffffff012087812 */ /* 0x000fe200078ec0ff */
[----:B------:R1:W-:Y:S01]  /*1840*/  @P2 LDGSTS.E.BYPASS.LTC128B.128 [R100+0x14100], [R6.64+0x100], !P4 ;  /* 0x1410010006642fae */ /* 0x0003e2000e101d4c */
[----:B------:R-:W-:-:S02]  /*1850*/  ISETP.GE.AND P3, PT, R11, c[0x0][0x1d4], PT ;  /* 0x000075000b007a0c */ /* 0x000fc40003f66270 */
[----:B------:R-:W-:Y:S01]  /*1860*/  IADD3 R3, R3, R0, RZ ;  /* 0x0000000003037210 */ /* 0x000fe20007ffe0ff */
[----:B------:R-:W-:Y:S01]  /*1870*/  IMAD.IADD R8, R132, 0x1, -R8 ;  /* 0x0000000184087824 */ /* 0x000fe200078e0a08 */
[----:B------:R-:W-:Y:S01]  /*1880*/  LOP3.LUT P0, RZ, R25, 0x2, RZ, 0xc0, !PT ;  /* 0x0000000219ff7812 */ /* 0x000fe2000780c0ff */
[----:B------:R-:W-:Y:S01]  /*1890*/  IMAD R0, R17, 0x200, R10 ;  /* 0x0000020011007824 */ /* 0x000fe200078e020a */
[----:B------:R-:W-:Y:S01]  /*18a0*/  SEL R11, RZ, 0x2, P5 ;  /* 0x00000002ff0b7807 */ /* 0x000fe20002800000 */
[----:B------:R-:W-:Y:S01]  /*18b0*/  IMAD.WIDE.U32 R2, R9, c[0x0][0x210], R2 ;  /* 0x0000840009027a25 */ /* 0x000fe200078e0002 */
[----:B------:R-:W-:Y:S02]  /*18c0*/  SHF.R.S32.HI R16, RZ, 0x1f, R8 ;  /* 0x0000001fff107819 */ /* 0x000fe40000011408 */
[----:B------:R-:W-:Y:S01]  /*18d0*/  SEL R10, RZ, 0x4, P4 ;  /* 0x00000004ff0a7807 */ /* 0x000fe20002000000 */
[----:B------:R-:W-:Y:S01]  /*18e0*/  IMAD.SHL.U32 R236, R0, 0x2, RZ ;  /* 0x0000000200ec7824 */ /* 0x000fe200078e00ff */
[----:B------:R-:W-:Y:S01]  /*18f0*/  LEA.HI R16, R16, R8, RZ, 0x3 ;  /* 0x0000000810107211 */ /* 0x000fe200078f18ff */
[----:B------:R1:W-:Y:S01]  /*1900*/  @P2 LDGSTS.E.BYPASS.LTC128B.128 [R100+0x16100], [R6.64+0x180], !P3 ;  /* 0x1610018006642fae */ /* 0x0003e2000d901d4c */
[----:B------:R-:W-:-:S02]  /*1910*/  IADD3 R3, R3, UR17, RZ ;  /* 0x0000001103037c10 */ /* 0x000fc4000fffe0ff */
[----:B------:R-:W-:Y:S01]  /*1920*/  LOP3.LUT R0, R16, 0xfffffff8, RZ, 0xc0, !PT ;  /* 0xfffffff810007812 */ /* 0x000fe200078ec0ff */
[----:B------:R2:W-:Y:S01]  /*1930*/  @P1 LDGSTS.E.BYPASS.LTC128B.128 [R100+0x11100], [R4.64], !P6 ;  /* 0x1110000004641fae */ /* 0x0005e2000f101d4c */
[----:B------:R-:W-:Y:S01]  /*1940*/  IADD3 R9, R236, 0x10100, RZ ;  /* 0x00010100ec097810 */ /* 0x000fe20007ffe0ff */
[----:B------:R-:W-:Y:S01]  /*1950*/  IMAD.WIDE.U32 R20, R14, c[0x0][0x218], R2 ;  /* 0x000086000e147a25 */ /* 0x000fe200078e0002 */
[----:B------:R-:W-:Y:S01]  /*1960*/  IADD3 R243, R236, 0x10120, RZ ;  /* 0x00010120ecf37810 */ /* 0x000fe20007ffe0ff */
[----:B------:R2:W-:Y:S01]  /*1970*/  @P1 LDGSTS.E.BYPASS.LTC128B.128 [R100+0x13100], [R4.64+0x80], !P5 ;  /* 0x1310008004641fae */ /* 0x0005e2000e901d4c */
[----:B------:R-:W-:Y:S01]  /*1980*/  @P0 IADD3 R243, R9, -0x20, RZ ;  /* 0xffffffe009f30810 */ /* 0x000fe20007ffe0ff */
[----:B------:R-:W-:Y:S01]  /*1990*/  IMAD.IADD R8, R8, 0x1, -R0 ;  /* 0x0000000108087824 */ /* 0x000fe200078e0a00 */
[----:B------:R-:W-:Y:S01]  /*19a0*/  IADD3 R10, R10, R11, R12 ;  /* 0x0000000b0a0a7210 */ /* 0x000fe20007ffe00c */
[----:B------:R-:W-:Y:S01]  /*19b0*/  IMAD R0, R15, c[0x0][0x218], RZ ;  /* 0x000086000f007a24 */ /* 0x000fe200078e02ff */
[----:B------:R2:W-:Y:S01]  /*19c0*/  @P1 LDGSTS.E.BYPASS.LTC128B.128 [R100+0x15100], [R4.64+0x100], !P4 ;  /* 0x1510010004641fae */ /* 0x0005e2000e101d4c */
[----:B------:R-:W-:Y:S01]  /*19d0*/  IMAD.U32 R3, RZ, RZ, UR19 ;  /* 0x00000013ff037e24 */ /* 0x000fe2000f8e00ff */
[----:B------:R-:W-:Y:S01]  /*19e0*/  SHF.L.U32 R3, R17, 0x3, RZ ;  /* 0x0000000311037819 */ /* 0x000fe200000006ff */
[----:B------:R-:W-:Y:S01]  /*19f0*/  IMAD R15, R14, c[0x0][0x21c], R0 ;  /* 0x000087000e0f7a24 */ /* 0x000fe200078e0200 */
[----:B------:R2:W-:Y:S01]  /*1a00*/  @P1 LDGSTS.E.BYPASS.LTC128B.128 [R100+0x17100], [R4.64+0x180], !P3 ;  /* 0x1710018004641fae */ /* 0x0005e2000d901d4c */
[C---:B------:R-:W-:Y:S01]  /*1a10*/  SHF.L.U32 R0, R8.reuse, 0x6, RZ ;  /* 0x0000000608007819 */ /* 0x040fe200000006ff */
[----:B------:R-:W-:Y:S01]  /*1a20*/  IMAD.U32 R2, RZ, RZ, UR18 ;  /* 0x00000012ff027e24 */ /* 0x000fe2000f8e00ff */
[----:B------:R-:W-:Y:S01]  /*1a30*/  LOP3.LUT P2, RZ, R8, 0x2, RZ, 0xc0, !PT ;  /* 0x0000000208ff7812 */ /* 0x000fe2000784c0ff */
[----:B------:R-:W0:Y:S01]  /*1a40*/  LDGDEPBAR ;  /* 0x00000000000079af */ /* 0x000e220000000000 */
[----:B------:R-:W-:Y:S01]  /*1a50*/  LOP3.LUT R0, R0, 0x1c0, RZ, 0xc0, !PT ;  /* 0x000001c000007812 */ /* 0x000fe200078ec0ff */
[----:B------:R-:W-:Y:S01]  /*1a60*/  IMAD.IADD R19, R21, 0x1, R15 ;  /* 0x0000000115137824 */ /* 0x000fe200078e020f */
[----:B------:R-:W-:Y:S01]  /*1a70*/  P2R R11, PR, RZ, 0x20 ;  /* 0x00000020ff0b7803 */ /* 0x000fe20000000000 */
[----:B------:R-:W-:Y:S01]  /*1a80*/  STL.64 [R1+0x60], R20 ;  /* 0x0000601401007387 */ /* 0x000fe20000100a00 */
[----:B------:R-:W-:-:S02]  /*1a90*/  LOP3.LUT R9, R0, 0x8, R3, 0xf8, !PT ;  /* 0x0000000800097812 */ /* 0x000fc400078ef803 */
[----:B------:R-:W-:Y:S01]  /*1aa0*/  SHF.R.U32.HI R3, RZ, 0x3, R0 ;  /* 0x00000003ff037819 */ /* 0x000fe20000011600 */
[----:B------:R-:W-:Y:S01]  /*1ab0*/  STL [R1+0x54], R19 ;  /* 0x0000541301007387 */ /* 0x000fe20000100800 */
[C---:B------:R-:W-:Y:S02]  /*1ac0*/  LEA R0, P0, R2.reuse, R20, 0x6 ;  /* 0x0000001402007211 */ /* 0x040fe400078030ff */
[----:B------:R-:W-:Y:S02]  /*1ad0*/  LOP3.LUT R3, R9, R3, RZ, 0x3c, !PT ;  /* 0x0000000309037212 */ /* 0x000fe400078e3cff */
[----:B------:R-:W-:Y:S02]  /*1ae0*/  LEA.HI.X R2, R2, R19, R13, 0x6, P0 ;  /* 0x0000001302027211 */ /* 0x000fe400000f340d */
[----:B-1----:R-:W-:Y:S02]  /*1af0*/  LEA R6, P1, R0, c[0x0][0x1f8], 0x1 ;  /* 0x00007e0000067a11 */ /* 0x002fe400078208ff */
[----:B------:R-:W-:-:S02]  /*1b00*/  LOP3.LUT P0, RZ, R8, 0x4, RZ, 0xc0, !PT ;  /* 0x0000000408ff7812 */ /* 0x000fc4000780c0ff */
[----:B------:R-:W-:Y:S01]  /*1b10*/  LEA.HI.X R7, R0, c[0x0][0x1fc], R2, 0x1, P1 ;  /* 0x00007f0000077a11 */ /* 0x000fe200008f0c02 */
[----:B------:R-:W-:Y:S01]  /*1b20*/  IMAD.SHL.U32 R0, R92, 0x20, RZ ;  /* 0x000000205c007824 */ /* 0x000fe200078e00ff */
[----:B------:R-:W-:Y:S01]  /*1b30*/  SEL R2, RZ, 0x8, P3 ;  /* 0x00000008ff027807 */ /* 0x000fe20001800000 */
[----:B--2---:R-:W-:Y:S01]  /*1b40*/  IMAD.SHL.U32 R4, R16, 0x40, RZ ;  /* 0x0000004010047824 */ /* 0x004fe200078e00ff */
[----:B------:R-:W-:-:S04]  /*1b50*/  DEPBAR.LE SB0, 0x1 ;  /* 0x000080400000791a */ /* 0x000fc80000000000 */
[----:B------:R-:W-:Y:S01]  /*1b60*/  LOP3.LUT R4, R3, 0xfffffe00, R4, 0xf8, !PT ;  /* 0xfffffe0003047812 */ /* 0x000fe200078ef804 */
[----:B------:R-:W-:Y:S01]  /*1b70*/  IMAD.MOV.U32 R3, RZ, RZ, c[0x0][0x208] ;  /* 0x00008200ff037624 */ /* 0x000fe200078e00ff */
[----:B------:R-:W-:Y:S01]  /*1b80*/  MOV R5, c[0x0][0x20c] ;  /* 0x0000830000057a02 */ /* 0x000fe20000000f00 */
[----:B------:R-:W-:Y:S01]  /*1b90*/  IMAD.IADD R10, R10, 0x1, R2 ;  /* 0x000000010a0a7824 */ /* 0x000fe200078e0202 */
[----:B------:R-:W-:Y:S01]  /*1ba0*/  LOP3.LUT R0, R0, 0x7ffffc00, RZ, 0xc0, !PT ;  /* 0x7ffffc0000007812 */ /* 0x000fe200078ec0ff */
[----:B------:R-:W-:Y:S01]  /*1bb0*/  IMAD.MOV.U32 R2, RZ, RZ, -0x40 ;  /* 0xffffffc0ff027424 */ /* 0x000fe200078e00ff */
[----:B------:R-:W-:Y:S01]  /*1bc0*/  BAR.SYNC.DEFER_BLOCKING 0x0 ;  /* 0x0000000000007b1d */ /* 0x000fe20000010000 */
[C---:B------:R-:W-:Y:S01]  /*1bd0*/  LEA R8, P1, R3.reuse, R6, 0x6 ;  /* 0x0000000603087211 */ /* 0x040fe200078230ff */
[C---:B------:R-:W-:Y:S01]  /*1be0*/  IMAD.SHL.U32 R237, R4.reuse, 0x2, RZ ;  /* 0x0000000204ed7824 */ /* 0x040fe200078e00ff */
[----:B------:R-:W-:Y:S01]  /*1bf0*/  IADD3 R220, R4, R0, RZ ;  /* 0x0000000004dc7210 */ /* 0x000fe20007ffe0ff */
[----:B------:R-:W-:Y:S01]  /*1c00*/  IMAD.MOV.U32 R0, RZ, RZ, 0x20 ;  /* 0x00000020ff007424 */ /* 0x000fe200078e00ff */
[----:B------:R-:W-:Y:S01]  /*1c10*/  LEA.HI.X R9, R3, R7, R5, 0x6, P1 ;  /* 0x0000000703097211 */ /* 0x000fe200008f3405 */
[----:B------:R-:W-:Y:S01]  /*1c20*/  IMAD.MOV.U32 R5, RZ, RZ, 0x10 ;  /* 0x00000010ff057424 */ /* 0x000fe200078e00ff */
[C---:B------:R-:W-:Y:S01]  /*1c30*/  LEA R228, R220.reuse, 0x100, 0x1 ;  /* 0x00000100dce47811 */ /* 0x040fe200078e08ff */
[----:B------:R-:W-:Y:S01]  /*1c40*/  IMAD.SHL.U32 R220, R220, 0x2, RZ ;  /* 0x00000002dcdc7824 */ /* 0x000fe200078e00ff */
[----:B------:R-:W-:-:S02]  /*1c50*/  SEL R0, R0, 0xffffffe0, !P0 ;  /* 0xffffffe000007807 */ /* 0x000fc40004000000 */
[----:B------:R-:W-:Y:S02]  /*1c60*/  SEL R5, R5, 0xfffffff0, !P2 ;  /* 0xfffffff005057807 */ /* 0x000fe40005000000 */
[----:B------:R-:W-:Y:S01]  /*1c70*/  IADD3 R3, -R23, UR4, RZ ;  /* 0x0000000417037c10 */ /* 0x000fe2000fffe1ff */
[----:B------:R-:W-:Y:S01]  /*1c80*/  IMAD R241, R0, 0x2, R237 ;  /* 0x0000000200f17824 */ /* 0x000fe200078e02ed */
[----:B------:R-:W-:Y:S01]  /*1c90*/  LOP3.LUT P2, RZ, R10, 0x2, RZ, 0xc0, !PT ;  /* 0x000000020aff7812 */ /* 0x000fe2000784c0ff */
[----:B------:R-:W-:Y:S01]  /*1ca0*/  IMAD R224, R5, 0x2, R228 ;  /* 0x0000000205e07824 */ /* 0x000fe200078e02e4 */
[C---:B------:R-:W-:Y:S02]  /*1cb0*/  LEA R228, R0.reuse, R228, 0x1 ;  /* 0x000000e400e47211 */ /* 0x040fe400078e08ff */
[C---:B------:R-:W-:Y:S01]  /*1cc0*/  ISETP.LT.OR P1, PT, R3.reuse, 0x1, P6 ;  /* 0x000000010300780c */ /* 0x040fe20003721670 */
[----:B------:R-:W-:Y:S01]  /*1cd0*/  IMAD R232, R0, 0x2, R224 ;  /* 0x0000000200e87824 */ /* 0x000fe200078e02e0 */
[----:B------:R-:W-:-:S02]  /*1ce0*/  ISETP.LT.OR P0, PT, R3, 0x1, !P2 ;  /* 0x000000010300780c */ /* 0x000fc40005701670 */
[----:B------:R-:W-:Y:S01]  /*1cf0*/  ISETP.LT.OR P2, PT, R3, 0x21, !P2 ;  /* 0x000000210300780c */ /* 0x000fe20005741670 */
[----:B------:R-:W-:Y:S01]  /*1d00*/  LDSM.16.M88.4 R168, [R220+0x100] ;  /* 0x00010000dca8783b */ /* 0x000fe20000000200 */
[----:B------:R-:W-:-:S03]  /*1d10*/  LEA R238, R5, R237, 0x1 ;  /* 0x000000ed05ee7211 */ /* 0x000fc600078e08ff */
[----:B------:R-:W-:Y:S02]  /*1d20*/  LDSM.16.M88.4 R188, [R220+0x4100] ;  /* 0x00410000dcbc783b */ /* 0x000fe40000000200 */
[----:B------:R-:W-:Y:S02]  /*1d30*/  IMAD R240, R0, 0x2, R238 ;  /* 0x0000000200f07824 */ /* 0x000fe400078e02ee */
[----:B------:R-:W-:Y:S04]  /*1d40*/  LDSM.16.M88.4 R204, [R220+0x8100] ;  /* 0x00810000dccc783b */ /* 0x000fe80000000200 */
[----:B------:R-:W-:Y:S04]  /*1d50*/  LDSM.16.M88.4 R172, [R224] ;  /* 0x00000000e0ac783b */ /* 0x000fe80000000200 */
[----:B------:R-:W-:Y:S04]  /*1d60*/  LDSM.16.M88.4 R192, [R224+0x4000] ;  /* 0x00400000e0c0783b */ /* 0x000fe80000000200 */
[----:B------:R-:W-:Y:S04]  /*1d70*/  LDSM.16.M88.4 R208, [R224+0x8000] ;  /* 0x00800000e0d0783b */ /* 0x000fe80000000200 */
[----:B------:R-:W-:Y:S04]  /*1d80*/  LDSM.16.M88.4 R180, [R228] ;  /* 0x00000000e4b4783b */ /* 0x000fe80000000200 */
[----:B------:R-:W-:Y:S04]  /*1d90*/  LDSM.16.M88.4 R196, [R228+0x4000] ;  /* 0x00400000e4c4783b */ /* 0x000fe80000000200 */
[----:B------:R-:W-:Y:S04]  /*1da0*/  LDSM.16.M88.4 R212, [R228+0x8000] ;  /* 0x00800000e4d4783b */ /* 0x000fe80000000200 */
[----:B------:R-:W-:Y:S04]  /*1db0*/  LDSM.16.M88.4 R184, [R232] ;  /* 0x00000000e8b8783b */ /* 0x000fe80000000200 */
[----:B------:R-:W-:Y:S04]  /*1dc0*/  LDSM.16.M88.4 R200, [R232+0x4000] ;  /* 0x00400000e8c8783b */ /* 0x000fe80000000200 */
[----:B------:R-:W-:Y:S04]  /*1dd0*/  LDSM.16.M88.4 R216, [R232+0x8000] ;  /* 0x00800000e8d8783b */ /* 0x000fe80000000200 */
[----:B------:R-:W-:Y:S04]  /*1de0*/  LDSM.16.M88.4 R220, [R220+0xc100] ;  /* 0x00c10000dcdc783b */ /* 0x000fe80000000200 */
[----:B------:R-:W-:Y:S04]  /*1df0*/  LDSM.16.M88.4 R224, [R224+0xc000] ;  /* 0x00c00000e0e0783b */ /* 0x000fe80000000200 */
[----:B------:R-:W-:Y:S04]  /*1e00*/  LDSM.16.M88.4 R228, [R228+0xc000] ;  /* 0x00c00000e4e4783b */ /* 0x000fe80000000200 */
[----:B------:R-:W-:Y:S04]  /*1e10*/  LDSM.16.M88.4 R232, [R232+0xc000] ;  /* 0x00c00000e8e8783b */ /* 0x000fe80000000200 */
[----:B------:R-:W-:Y:S06]  /*1e20*/  BAR.SYNC.DEFER_BLOCKING 0x0 ;  /* 0x0000000000007b1d */ /* 0x000fec0000010000 */
[----:B------:R-:W-:-:S04]  /*1e30*/  DEPBAR.LE SB0, 0x0 ;  /* 0x000080000000791a */ /* 0x000fc80000000000 */
[----:B------:R-:W-:Y:S06]  /*1e40*/  BAR.SYNC.DEFER_BLOCKING 0x0 ;  /* 0x0000000000007b1d */ /* 0x000fec0000010000 */
[----:B------:R-:W1:Y:S04]  /*1e50*/  LDSM.16.M88.4 R16, [R236+0x10100] ;  /* 0x01010000ec10783b */ /* 0x000e680000000200 */
[----:B------:R-:W2:Y:S04]  /*1e60*/  LDSM.16.M88.4 R28, [R236+0x10900] ;  /* 0x01090000ec1c783b */ /* 0x000ea80000000200 */
[----:B------:R-:W3:Y:S04]  /*1e70*/  LDSM.16.M88.4 R32, [R236+0x11100] ;  /* 0x01110000ec20783b */ /* 0x000ee80000000200 */
[----:B------:R-:W-:Y:S04]  /*1e80*/  LDSM.16.M88.4 R36, [R236+0x11900] ;  /* 0x01190000ec24783b */ /* 0x000fe80000000200 */
[----:B------:R-:W4:Y:S04]  /*1e90*/  LDSM.16.M88.4 R44, [R243] ;  /* 0x00000000f32c783b */ /* 0x000f280000000200 */
[----:B------:R-:W5:Y:S04]  /*1ea0*/  LDSM.16.M88.4 R56, [R243+0x800] ;  /* 0x00080000f338783b */ /* 0x000f680000000200 */
[----:B------:R-:W3:Y:S04]  /*1eb0*/  LDSM.16.M88.4 R64, [R243+0x1000] ;  /* 0x00100000f340783b */ /* 0x000ee80000000200 */
[----:B------:R-:W-:Y:S04]  /*1ec0*/  LDSM.16.M88.4 R76, [R243+0x1800] ;  /* 0x00180000f34c783b */ /* 0x000fe80000000200 */
[----:B------:R-:W-:Y:S01]  /*1ed0*/  @!PT LDS RZ, [RZ] ;  /* 0x00000000fffff984 */ /* 0x000fe20000000800 */
[----:B------:R-:W-:Y:S01]  /*1ee0*/  @!PT LDS RZ, [RZ] ;  /* 0x00000000fffff984 */ /* 0x000fe20000000800 */
[----:B------:R-:W-:Y:S01]  /*1ef0*/  @!PT LDS RZ, [RZ] ;  /* 0x00000000fffff984 */ /* 0x000fe20000000800 */
[----:B------:R3:W-:Y:S01]  /*1f00*/  LDGSTS.E.BYPASS.LTC128B.128 [R100+0x100], [R6.64], !P1 ;  /* 0x0010000006647fae */ /* 0x0007e2000c901d4c */
[----:B------:R-:W-:-:S03]  /*1f10*/  LOP3.LUT P1, RZ, R10, 0x4, RZ, 0xc0, !PT ;  /* 0x000000040aff7812 */ /* 0x000fc6000782c0ff */
[----:B------:R3:W-:Y:S01]  /*1f20*/  LDGSTS.E.BYPASS.LTC128B.128 [R100+0x2100], [R6.64+0x80], !P0 ;  /* 0x0210008006647fae */ /* 0x0007e2000c101d4c */
[C---:B------:R-:W-:Y:S02]  /*1f30*/  ISETP.LT.OR P0, PT, R3.reuse, 0x1, !P1 ;  /* 0x000000010300780c */ /* 0x040fe40004f01670 */
[----:B------:R-:W-:Y:S01]  /*1f40*/  ISETP.LT.OR P1, PT, R3, 0x21, !P1 ;  /* 0x000000210300780c */ /* 0x000fe20004f21670 */
[C---:B-1----:R-:W-:Y:S08]  /*1f50*/  HMMA.16816.F32.BF16 R12, R168.reuse, R16, RZ ;  /* 0x00000010a80c723c */ /* 0x042ff000000418ff */
[----:B------:R-:W-:Y:S02]  /*1f60*/  HMMA.16816.F32.BF16 R16, R168, R18, RZ ;  /* 0x00000012a810723c */ /* 0x000fe400000418ff */
[----:B------:R1:W-:Y:S01]  /*1f70*/  LDGSTS.E.BYPASS.LTC128B.128 [R100+0x4100], [R6.64+0x100], !P0 ;  /* 0x0410010006647fae */ /* 0x0003e2000c101d4c */
[----:B------:R-:W-:-:S04]  /*1f80*/  LOP3.LUT P0, RZ, R25, 0x4, RZ, 0xc0, !PT ;  /* 0x0000000419ff7812 */ /* 0x000fc8000780c0ff */
[----:B------:R-:W-:Y:S01]  /*1f90*/  SEL R2, R2, 0x40, P0 ;  /* 0x0000004002027807 */ /* 0x000fe20000000000 */
[C---:B--2---:R-:W-:Y:S01]  /*1fa0*/  HMMA.16816.F32.BF16 R24, R168.reuse, R30, RZ ;  /* 0x0000001ea818723c */ /* 0x044fe200000418ff */
[----:B------:R-:W-:Y:S02]  /*1fb0*/  LOP3.LUT P0, RZ, R10, 0x8, RZ, 0xc0, !PT ;  /* 0x000000080aff7812 */ /* 0x000fe4000780c0ff */
[----:B------:R-:W-:Y:S01]  /*1fc0*/  IADD3 R239, R2, R243, RZ ;  /* 0x000000f302ef7210 */ /* 0x000fe20007ffe0ff */
[----:B------:R-:W-:Y:S01]  /*1fd0*/  IMAD.IADD R242, R236, 0x1, R2 ;  /* 0x00000001ecf27824 */ /* 0x000fe200078e0202 */
[C---:B------:R-:W-:Y:S02]  /*1fe0*/  ISETP.LT.OR P5, PT, R3.reuse, 0x1, !P0 ;  /* 0x000000010300780c */ /* 0x040fe400047a1670 */
[C---:B------:R-:W-:Y:S01]  /*1ff0*/  ISETP.LT.OR P0, PT, R3.reuse, 0x21, !P0 ;  /* 0x000000210300780c */ /* 0x040fe20004701670 */
[C---:B---3--:R-:W-:Y:S08]  /*2000*/  HMMA.16816.F32.BF16 R40, R168.reuse, R32, RZ ;  /* 0x00000020a828723c */ /* 0x048ff000000418ff */
[----:B------:R-:W-:Y:S02]  /*2010*/  HMMA.16816.F32.BF16 R20, R168, R28, RZ ;  /* 0x0000001ca814723c */ /* 0x000fe400000418ff */
[----:B------:R1:W-:Y:S01]  /*2020*/  LDGSTS.E.BYPASS.LTC128B.128 [R100+0x6100], [R6.64+0x180], !P5 ;  /* 0x0610018006647fae */ /* 0x0003e2000e901d4c */
[----:B------:R-:W-:-:S05]  /*2030*/  ISETP.LT.OR P5, PT, R3, 0x21, P6 ;  /* 0x000000210300780c */ /* 0x000fca00037a1670 */
[----:B------:R-:W-:Y:S08]  /*2040*/  HMMA.16816.F32.BF16 R48, R168, R34, RZ ;  /* 0x00000022a830723c */ /* 0x000ff000000418ff */
[----:B------:R2:W-:Y:S01]  /*2050*/  LDGSTS.E.BYPASS.LTC128B.128 [R100+0x1100], [R8.64], !P5 ;  /* 0x0110000008647fae */ /* 0x0005e2000e901d4c */
[----:B----4-:R-:W-:Y:S01]  /*2060*/  HMMA.16816.F32.BF16 R12, R172, R44, R12 ;  /* 0x0000002cac0c723c */ /* 0x010fe2000004180c */
[----:B------:R-:W-:-:S02]  /*2070*/  ISETP.NE.AND P5, PT, R11, RZ, PT ;  /* 0x000000ff0b00720c */ /* 0x000fc40003fa5270 */
[----:B------:R2:W-:Y:S04]  /*2080*/  LDGSTS.E.BYPASS.LTC128B.128 [R100+0x3100], [R8.64+0x80], !P2 ;  /* 0x0310008008647fae */ /* 0x0005e8000d101d4c */
[----:B------:R2:W-:Y:S01]  /*2090*/  LDGSTS.E.BYPASS.LTC128B.128 [R100+0x5100], [R8.64+0x100], !P1 ;  /* 0x0510010008647fae */ /* 0x0005e2000c901d4c */
[C---:B------:R-:W-:Y:S03]  /*20a0*/  HMMA.16816.F32.BF16 R52, R168.reuse, R36, RZ ;  /* 0x00000024a834723c */ /* 0x040fe600000418ff */
[----:B------:R2:W-:Y:S04]  /*20b0*/  LDGSTS.E.BYPASS.LTC128B.128 [R100+0x7100], [R8.64+0x180], !P0 ;  /* 0x0710018008647fae */ /* 0x0005e8000c101d4c */
[----:B------:R-:W3:Y:S01]  /*20c0*/  LDSM.16.M88.4 R68, [R242+0x10100] ;  /* 0x01010000f244783b */ /* 0x000ee20000000200 */
[----:B------:R-:W-:Y:S03]  /*20d0*/  HMMA.16816.F32.BF16 R28, R168, R38, RZ ;  /* 0x00000026a81c723c */ /* 0x000fe600000418ff */
[----:B------:R-:W4:Y:S04]  /*20e0*/  LDSM.16.M88.4 R60, [R242+0x10900] ;  /* 0x01090000f23c783b */ /* 0x000f280000000200 */
[----:B------:R-:W1:Y:S01]  /*20f0*/  LDSM.16.M88.4 R72, [R242+0x11100] ;  /* 0x01110000f248783b */ /* 0x000e620000000200 */
[C---:B-----5:R-:W-:Y:S03]  /*2100*/  HMMA.16816.F32.BF16 R32, R172.reuse, R58, R24 ;  /* 0x0000003aac20723c */ /* 0x060fe60000041818 */
[----:B------:R-:W5:Y:S04]  /*2110*/  LDSM.16.M88.4 R88, [R239] ;  /* 0x00000000ef58783b */ /* 0x000f680000000200 */
[----:B------:R-:W1:Y:S01]  /*2120*/  LDSM.16.M88.4 R80, [R242+0x11900] ;  /* 0x01190000f250783b */ /* 0x000e620000000200 */
[C---:B------:R-:W-:Y:S03]  /*2130*/  HMMA.16816.F32.BF16 R36, R172.reuse, R64, R40 ;  /* 0x00000040ac24723c */ /* 0x040fe60000041828 */
[----:B------:R-:W-:Y:S04]  /*2140*/  LDSM.16.M88.4 R84, [R239+0x1800] ;  /* 0x00180000ef54783b */ /* 0x000fe80000000200 */
[----:B------:R-:W0:Y:S01]  /*2150*/  LDGDEPBAR ;  /* 0x00000000000079af */ /* 0x000e220000000000 */
[C---:B--2---:R-:W-:Y:S08]  /*2160*/  HMMA.16816.F32.BF16 R8, R172.reuse, R46, R16 ;  /* 0x0000002eac08723c */ /* 0x044ff00000041810 */
[C---:B------:R-:W-:Y:S01]  /*2170*/  HMMA.16816.F32.BF16 R16, R172.reuse, R56, R20 ;  /* 0x00000038ac10723c */ /* 0x040fe20000041814 */
[----:B------:R-:W-:Y:S07]  /*2180*/  LDSM.16.M88.4 R56, [R239+0x1000] ;  /* 0x00100000ef38783b */ /* 0x000fee0000000200 */
[----:B------:R-:W-:Y:S01]  /*2190*/  HMMA.16816.F32.BF16 R40, R172, R66, R48 ;  /* 0x00000042ac28723c */ /* 0x000fe20000041830 */
[----:B------:R-:W2:Y:S04]  /*21a0*/  LDSM.16.M88.4 R48, [R239+0x800] ;  /* 0x00080000ef30783b */ /* 0x000ea80000000200 */
[----:B------:R-:W-:Y:S03]  /*21b0*/  LDSM.16.M88.4 R64, [R236+0x13900] ;  /* 0x01390000ec40783b */ /* 0x000fe60000000200 */
[----:B---3--:R-:W-:Y:S08]  /*21c0*/  HMMA.16816.F32.BF16 R20, R180, R68, R12 ;  /* 0x00000044b414723c */ /* 0x008ff0000004180c */
[C---:B------:R-:W-:Y:S01]  /*21d0*/  HMMA.16816.F32.BF16 R44, R172.reuse, R76, R52 ;  /* 0x0000004cac2c723c */ /* 0x040fe20000041834 */
[----:B------:R-:W-:Y:S07]  /*21e0*/  LDSM.16.M88.4 R52, [R236+0x12900] ;  /* 0x01290000ec34783b */ /* 0x000fee0000000200 */
[----:B------:R-:W-:Y:S01]  /*21f0*/  HMMA.16816.F32.BF16 R28, R172, R78, R28 ;  /* 0x0000004eac1c723c */ /* 0x000fe2000004181c */
[----:B------:R-:W3:Y:S07]  /*2200*/  LDSM.16.M88.4 R76, [R236+0x12100] ;  /* 0x01210000ec4c783b */ /* 0x000eee0000000200 */
[C---:B------:R-:W-:Y:S01]  /*2210*/  HMMA.16816.F32.BF16 R12, R180.reuse, R70, R8 ;  /* 0x00000046b40c723c */ /* 0x040fe20000041808 */
[----:B------:R-:W-:Y:S07]  /*2220*/  LDSM.16.M88.4 R68, [R239+0x2000] ;  /* 0x00200000ef44783b */ /* 0x000fee0000000200 */
[C---:B----4-:R-:W-:Y:S08]  /*2230*/  HMMA.16816.F32.BF16 R32, R180.reuse, R62, R32 ;  /* 0x0000003eb420723c */ /* 0x050ff00000041820 */
[C---:B------:R-:W-:Y:S01]  /*2240*/  HMMA.16816.F32.BF16 R8, R180.reuse, R60, R16 ;  /* 0x0000003cb408723c */ /* 0x040fe20000041810 */
[----:B------:R-:W4:Y:S07]  /*2250*/  LDSM.16.M88.4 R60, [R236+0x13100] ;  /* 0x01310000ec3c783b */ /* 0x000f2e0000000200 */
[C---:B-1----:R-:W-:Y:S08]  /*2260*/  HMMA.16816.F32.BF16 R36, R180.reuse, R72, R36 ;  /* 0x00000048b424723c */ /* 0x042ff00000041824 */
[----:B------:R-:W-:Y:S01]  /*2270*/  HMMA.16816.F32.BF16 R40, R180, R74, R40 ;  /* 0x0000004ab428723c */ /* 0x000fe20000041828 */
[----:B------:R-:W-:Y:S07]  /*2280*/  LDSM.16.M88.4 R72, [R242+0x13900] ;  /* 0x01390000f248783b */ /* 0x000fee0000000200 */
[----:B-----5:R-:W-:Y:S08]  /*2290*/  HMMA.16816.F32.BF16 R20, R184, R88, R20 ;  /* 0x00000058b814723c */ /* 0x020ff00000041814 */
[C---:B------:R-:W-:Y:S08]  /*22a0*/  HMMA.16816.F32.BF16 R44, R180.reuse, R80, R44 ;  /* 0x00000050b42c723c */ /* 0x040ff0000004182c */
[----:B------:R-:W-:Y:S01]  /*22b0*/  HMMA.16816.F32.BF16 R28, R180, R82, R28 ;  /* 0x00000052b41c723c */ /* 0x000fe2000004181c */
[----:B------:R-:W1:Y:S07]  /*22c0*/  LDSM.16.M88.4 R80, [R243+0x2000] ;  /* 0x00200000f350783b */ /* 0x000e6e0000000200 */
[C---:B------:R-:W-:Y:S01]  /*22d0*/  HMMA.16816.F32.BF16 R24, R184.reuse, R90, R12 ;  /* 0x0000005ab818723c */ /* 0x040fe2000004180c */
[----:B------:R-:W-:Y:S07]  /*22e0*/  LDSM.16.M88.4 R88, [R243+0x3800] ;  /* 0x00380000f358783b */ /* 0x000fee0000000200 */
[C---:B--2---:R-:W-:Y:S08]  /*22f0*/  HMMA.16816.F32.BF16 R32, R184.reuse, R50, R32 ;  /* 0x00000032b820723c */ /* 0x044ff00000041820 */
[C---:B------:R-:W-:Y:S01]  /*2300*/  HMMA.16816.F32.BF16 R16, R184.reuse, R48, R8 ;  /* 0x00000030b810723c */ /* 0x040fe20000041808 */
[----:B------:R-:W2:Y:S07]  /*2310*/  LDSM.16.M88.4 R48, [R243+0x2800] ;  /* 0x00280000f330783b */ /* 0x000eae0000000200 */
[C---:B------:R-:W-:Y:S08]  /*2320*/  HMMA.16816.F32.BF16 R36, R184.reuse, R56, R36 ;  /* 0x00000038b824723c */ /* 0x040ff00000041824 */
[----:B------:R-:W-:Y:S01]  /*2330*/  HMMA.16816.F32.BF16 R40, R184, R58, R40 ;  /* 0x0000003ab828723c */ /* 0x000fe20000041828 */
[----:B------:R-:W5:Y:S07]  /*2340*/  LDSM.16.M88.4 R56, [R243+0x3000] ;  /* 0x00300000f338783b */ /* 0x000f6e0000000200 */
[----:B---3--:R-:W-:Y:S08]  /*2350*/  HMMA.16816.F32.BF16 R8, R188, R76, R20 ;  /* 0x0000004cbc08723c */ /* 0x008ff00000041814 */
[C---:B------:R-:W-:Y:S08]  /*2360*/  HMMA.16816.F32.BF16 R44, R184.reuse, R84, R44 ;  /* 0x00000054b82c723c */ /* 0x040ff0000004182c */
[----:B------:R-:W-:Y:S01]  /*2370*/  HMMA.16816.F32.BF16 R12, R184, R86, R28 ;  /* 0x00000056b80c723c */ /* 0x000fe2000004181c */
[----:B------:R-:W3:Y:S07]  /*2380*/  LDSM.16.M88.4 R84, [R242+0x12100] ;  /* 0x01210000f254783b */ /* 0x000eee0000000200 */
[C---:B------:R-:W-:Y:S01]  /*2390*/  HMMA.16816.F32.BF16 R20, R188.reuse, R78, R24 ;  /* 0x0000004ebc14723c */ /* 0x040fe20000041818 */
[----:B------:R-:W-:Y:S07]  /*23a0*/  LDSM.16.M88.4 R76, [R239+0x3800] ;  /* 0x00380000ef4c783b */ /* 0x000fee0000000200 */
[C---:B------:R-:W-:Y:S08]  /*23b0*/  HMMA.16816.F32.BF16 R24, R188.reuse, R54, R32 ;  /* 0x00000036bc18723c */ /* 0x040ff00000041820 */
[C---:B----4-:R-:W-:Y:S08]  /*23c0*/  HMMA.16816.F32.BF16 R36, R188.reuse, R60, R36 ;  /* 0x0000003cbc24723c */ /* 0x050ff00000041824 */
[----:B------:R-:W-:Y:S01]  /*23d0*/  HMMA.16816.F32.BF16 R40, R188, R62, R40 ;  /* 0x0000003ebc28723c */ /* 0x000fe20000041828 */
[----:B------:R-:W-:Y:S07]  /*23e0*/  LDSM.16.M88.4 R60, [R242+0x13100] ;  /* 0x01310000f23c783b */ /* 0x000fee0000000200 */
[----:B-1----:R-:W-:Y:S08]  /*23f0*/  HMMA.16816.F32.BF16 R28, R192, R80, R8 ;  /* 0x00000050c01c723c */ /* 0x002ff00000041808 */
[C---:B------:R-:W-:Y:S01]  /*2400*/  HMMA.16816.F32.BF16 R16, R188.reuse, R52, R16 ;  /* 0x00000034bc10723c */ /* 0x040fe20000041810 */
[----:B------:R-:W1:Y:S07]  /*2410*/  LDSM.16.M88.4 R52, [R242+0x12900] ;  /* 0x01290000f234783b */ /* 0x000e6e0000000200 */
[C---:B------:R-:W-:Y:S08]  /*2420*/  HMMA.16816.F32.BF16 R44, R188.reuse, R64, R44 ;  /* 0x00000040bc2c723c */ /* 0x040ff0000004182c */
[----:B------:R-:W-:Y:S01]  /*2430*/  HMMA.16816.F32.BF16 R12, R188, R66, R12 ;  /* 0x00000042bc0c723c */ /* 0x000fe2000004180c */
[----:B------:R-:W-:Y:S07]  /*2440*/  LDSM.16.M88.4 R64, [R236+0x15100] ;  /* 0x01510000ec40783b */ /* 0x000fee0000000200 */
[C---:B------:R-:W-:Y:S01]  /*2450*/  HMMA.16816.F32.BF16 R8, R192.reuse, R82, R20 ;  /* 0x00000052c008723c */ /* 0x040fe20000041814 */
[----:B------:R-:W-:Y:S07]  /*2460*/  LDSM.16.M88.4 R80, [R243+0x4000] ;  /* 0x00400000f350783b */ /* 0x000fee0000000200 */
[C---:B--2---:R-:W-:Y:S08]  /*2470*/  HMMA.16816.F32.BF16 R24, R192.reuse, R50, R24 ;  /* 0x00000032c018723c */ /* 0x044ff00000041818 */
[C---:B-----5:R-:W-:Y:S08]  /*2480*/  HMMA.16816.F32.BF16 R36, R192.reuse, R56, R36 ;  /* 0x00000038c024723c */ /* 0x060ff00000041824 */
[----:B------:R-:W-:Y:S01]  /*2490*/  HMMA.16816.F32.BF16 R40, R192, R58, R40 ;  /* 0x0000003ac028723c */ /* 0x000fe20000041828 */
[----:B------:R-:W-:Y:S07]  /*24a0*/  LDSM.16.M88.4 R56, [R239+0x3000] ;  /* 0x00300000ef38783b */ /* 0x000fee0000000200 */
[----:B---3--:R-:W-:Y:S08]  /*24b0*/  HMMA.16816.F32.BF16 R32, R196, R84, R28 ;  /* 0x00000054c420723c */ /* 0x008ff0000004181c */
[C---:B------:R-:W-:Y:S01]  /*24c0*/  HMMA.16816.F32.BF16 R20, R192.reuse, R48, R16 ;  /* 0x00000030c014723c */ /* 0x040fe20000041810 */
[----:B------:R-:W2:Y:S07]  /*24d0*/  LDSM.16.M88.4 R48, [R239+0x2800] ;  /* 0x00280000ef30783b */ /* 0x000eae0000000200 */
[C---:B------:R-:W-:Y:S08]  /*24e0*/  HMMA.16816.F32.BF16 R44, R192.reuse, R88, R44 ;  /* 0x00000058c02c723c */ /* 0x040ff0000004182c */
[----:B------:R-:W-:Y:S01]  /*24f0*/  HMMA.16816.F32.BF16 R28, R192, R90, R12 ;  /* 0x0000005ac01c723c */ /* 0x000fe2000004180c */
[----:B------:R-:W3:Y:S07]  /*2500*/  LDSM.16.M88.4 R88, [R236+0x14100] ;  /* 0x01410000ec58783b */ /* 0x000eee0000000200 */
[C---:B------:R-:W-:Y:S01]  /*2510*/  HMMA.16816.F32.BF16 R16, R196.reuse, R86, R8 ;  /* 0x00000056c410723c */ /* 0x040fe20000041808 */
[----:B------:R-:W-:Y:S07]  /*2520*/  LDSM.16.M88.4 R84, [R236+0x15900] ;  /* 0x01590000ec54783b */ /* 0x000fee0000000200 */
[C---:B-1----:R-:W-:Y:S08]  /*2530*/  HMMA.16816.F32.BF16 R8, R196.reuse, R54, R24 ;  /* 0x00000036c408723c */ /* 0x042ff00000041818 */
[C---:B------:R-:W-:Y:S08]  /*2540*/  HMMA.16816.F32.BF16 R24, R196.reuse, R60, R36 ;  /* 0x0000003cc418723c */ /* 0x040ff00000041824 */
[----:B------:R-:W-:Y:S01]  /*2550*/  HMMA.16816.F32.BF16 R40, R196, R62, R40 ;  /* 0x0000003ec428723c */ /* 0x000fe20000041828 */
[----:B------:R-:W-:Y:S07]  /*2560*/  LDSM.16.M88.4 R60, [R243+0x5000] ;  /* 0x00500000f33c783b */ /* 0x000fee0000000200 */
[----:B------:R-:W-:Y:S08]  /*2570*/  HMMA.16816.F32.BF16 R36, R200, R68, R32 ;  /* 0x00000044c824723c */ /* 0x000ff00000041820 */
        /* <DEDUP_REMOVED lines=8> */
[----:B------:R-:W-:Y:S08]  /*2600*/  HMMA.16816.F32.BF16 R8, R200, R58, R40 ;  /* 0x0000003ac808723c */ /* 0x000ff00000041828 */
[----:B---3--:R-:W-:Y:S08]  /*2610*/  HMMA.16816.F32.BF16 R36, R204, R88, R36 ;  /* 0x00000058cc24723c */ /* 0x008ff00000041824 */
[C---:B------:R-:W-:Y:S01]  /*2620*/  HMMA.16816.F32.BF16 R20, R200.reuse, R48, R12 ;  /* 0x00000030c814723c */ /* 0x040fe2000004180c */
[----:B------:R-:W-:Y:S07]  /*2630*/  LDSM.16.M88.4 R48, [R243+0x4800] ;  /* 0x00480000f330783b */ /* 0x000fee0000000200 */
[C---:B------:R-:W-:Y:S01]  /*2640*/  HMMA.16816.F32.BF16 R12, R200.reuse, R56, R24 ;  /* 0x00000038c80c723c */ /* 0x040fe20000041818 */
[----:B------:R-:W-:Y:S07]  /*2650*/  LDSM.16.M88.4 R56, [R242+0x14900] ;  /* 0x01490000f238783b */ /* 0x000fee0000000200 */
[C---:B------:R-:W-:Y:S08]  /*2660*/  HMMA.16816.F32.BF16 R44, R200.reuse, R76, R44 ;  /* 0x0000004cc82c723c */ /* 0x040ff0000004182c */
[----:B------:R-:W-:Y:S01]  /*2670*/  HMMA.16816.F32.BF16 R40, R200, R78, R32 ;  /* 0x0000004ec828723c */ /* 0x000fe20000041820 */
[----:B------:R-:W2:Y:S07]  /*2680*/  LDSM.16.M88.4 R76, [R242+0x14100] ;  /* 0x01410000f24c783b */ /* 0x000eae0000000200 */
[C---:B-1----:R-:W-:Y:S08]  /*2690*/  HMMA.16816.F32.BF16 R24, R204.reuse, R54, R16 ;  /* 0x00000036cc18723c */ /* 0x042ff00000041810 */
[----:B------:R-:W-:Y:S08]  /*26a0*/  HMMA.16816.F32.BF16 R16, R204, R66, R8 ;  /* 0x00000042cc10723c */ /* 0x000ff00000041808 */
[----:B------:R-:W-:Y:S08]  /*26b0*/  HMMA.16816.F32.BF16 R8, R208, R80, R36 ;  /* 0x00000050d008723c */ /* 0x000ff00000041824 */
[C---:B------:R-:W-:Y:S08]  /*26c0*/  HMMA.16816.F32.BF16 R32, R204.reuse, R90, R28 ;  /* 0x0000005acc20723c */ /* 0x040ff0000004181c */
[C---:B------:R-:W-:Y:S01]  /*26d0*/  HMMA.16816.F32.BF16 R28, R204.reuse, R52, R20 ;  /* 0x00000034cc1c723c */ /* 0x040fe20000041814 */
[----:B------:R-:W-:Y:S07]  /*26e0*/  LDSM.16.M88.4 R52, [R236+0x16100] ;  /* 0x01610000ec34783b */ /* 0x000fee0000000200 */
[----:B------:R-:W-:Y:S01]  /*26f0*/  HMMA.16816.F32.BF16 R20, R204, R64, R12 ;  /* 0x00000040cc14723c */ /* 0x000fe2000004180c */
[----:B------:R-:W1:Y:S07]  /*2700*/  LDSM.16.M88.4 R64, [R242+0x15100] ;  /* 0x01510000f240783b */ /* 0x000e6e0000000200 */
[----:B--2---:R-:W-:Y:S08]  /*2710*/  HMMA.16816.F32.BF16 R8, R212, R76, R8 ;  /* 0x0000004cd408723c */ /* 0x004ff00000041808 */
[----:B------:R-:W-:Y:S08]  /*2720*/  HMMA.16816.F32.BF16 R12, R204, R84, R44 ;  /* 0x00000054cc0c723c */ /* 0x000ff0000004182c */
[C---:B------:R-:W-:Y:S08]  /*2730*/  HMMA.16816.F32.BF16 R20, R208.reuse, R60, R20 ;  /* 0x0000003cd014723c */ /* 0x040ff00000041814 */
[C---:B------:R-:W-:Y:S08]  /*2740*/  HMMA.16816.F32.BF16 R32, R208.reuse, R82, R32 ;  /* 0x00000052d020723c */ /* 0x040ff00000041820 */
[----:B------:R-:W-:Y:S08]  /*2750*/  HMMA.16816.F32.BF16 R28, R208, R48, R28 ;  /* 0x00000030d01c723c */ /* 0x000ff0000004181c */
[----:B------:R-:W-:Y:S08]  /*2760*/  HMMA.16816.F32.BF16 R8, R216, R68, R8 ;  /* 0x00000044d808723c */ /* 0x000ff00000041808 */
[----:B------:R-:W-:Y:S01]  /*2770*/  HMMA.16816.F32.BF16 R24, R208, R50, R24 ;  /* 0x00000032d018723c */ /* 0x000fe20000041818 */
[----:B------:R-:W-:Y:S07]  /*2780*/  LDSM.16.M88.4 R48, [R242+0x15900] ;  /* 0x01590000f230783b */ /* 0x000fee0000000200 */
[----:B------:R-:W-:Y:S08]  /*2790*/  HMMA.16816.F32.BF16 R36, R204, R86, R40 ;  /* 0x00000056cc24723c */ /* 0x000ff00000041828 */
[C---:B------:R-:W-:Y:S08]  /*27a0*/  HMMA.16816.F32.BF16 R44, R208.reuse, R62, R16 ;  /* 0x0000003ed02c723c */ /* 0x040ff00000041810 */
[----:B------:R-:W-:Y:S08]  /*27b0*/  HMMA.16816.F32.BF16 R40, R208, R72, R12 ;  /* 0x00000048d028723c */ /* 0x000ff0000004180c */
[C---:B-1----:R-:W-:Y:S01]  /*27c0*/  HMMA.16816.F32.BF16 R60, R212.reuse, R64, R20 ;  /* 0x00000040d43c723c */ /* 0x042fe20000041814 */
[----:B------:R-:W1:Y:S07]  /*27d0*/  LDSM.16.M88.4 R20, [R239+0x4800] ;  /* 0x00480000ef14783b */ /* 0x000e6e0000000200 */
[C---:B------:R-:W-:Y:S01]  /*27e0*/  HMMA.16816.F32.BF16 R12, R212.reuse, R78, R32 ;  /* 0x0000004ed40c723c */ /* 0x040fe20000041820 */
[----:B------:R-:W2:Y:S07]  /*27f0*/  LDSM.16.M88.4 R32, [R243+0x6000] ;  /* 0x00600000f320783b */ /* 0x000eae0000000200 */
[----:B------:R-:W-:Y:S08]  /*2800*/  HMMA.16816.F32.BF16 R16, R212, R56, R28 ;  /* 0x00000038d410723c */ /* 0x000ff0000004181c */
[----:B------:R-:W-:Y:S08]  /*2810*/  HMMA.16816.F32.BF16 R8, R220, R52, R8 ;  /* 0x00000034dc08723c */ /* 0x000ff00000041808 */
[C---:B------:R-:W-:Y:S01]  /*2820*/  HMMA.16816.F32.BF16 R24, R212.reuse, R58, R24 ;  /* 0x0000003ad418723c */ /* 0x040fe20000041818 */
[----:B------:R-:W3:Y:S07]  /*2830*/  LDSM.16.M88.4 R56, [R236+0x16900] ;  /* 0x01690000ec38783b */ /* 0x000eee0000000200 */
[----:B------:R-:W-:Y:S01]  /*2840*/  HMMA.16816.F32.BF16 R76, R212, R66, R44 ;  /* 0x00000042d44c723c */ /* 0x000fe2000004182c */
[----:B------:R-:W4:Y:S04]  /*2850*/  LDSM.16.M88.4 R44, [R242+0x16100] ;  /* 0x01610000f22c783b */ /* 0x000f280000000200 */
[----:B------:R-:W-:Y:S03]  /*2860*/  LDSM.16.M88.4 R64, [R243+0x7000] ;  /* 0x00700000f340783b */ /* 0x000fe60000000200 */
[----:B------:R-:W-:Y:S01]  /*2870*/  HMMA.16816.F32.BF16 R12, R216, R70, R12 ;  /* 0x00000046d80c723c */ /* 0x000fe2000004180c */
[----:B------:R-:W-:Y:S07]  /*2880*/  LDSM.16.M88.4 R68, [R236+0x17100] ;  /* 0x01710000ec44783b */ /* 0x000fee0000000200 */
[----:B------:R-:W-:Y:S01]  /*2890*/  HMMA.16816.F32.BF16 R36, R208, R74, R36 ;  /* 0x0000004ad024723c */ /* 0x000fe20000041824 */
[----:B------:R-:W5:Y:S07]  /*28a0*/  LDSM.16.M88.4 R72, [R239+0x5000] ;  /* 0x00500000ef48783b */ /* 0x000f6e0000000200 */
[----:B-1----:R-:W-:Y:S08]  /*28b0*/  HMMA.16816.F32.BF16 R16, R216, R20, R16 ;  /* 0x00000014d810723c */ /* 0x002ff00000041810 */
[----:B--2---:R-:W-:Y:S08]  /*28c0*/  HMMA.16816.F32.BF16 R8, R224, R32, R8 ;  /* 0x00000020e008723c */ /* 0x004ff00000041808 */
[----:B------:R-:W-:Y:S08]  /*28d0*/  HMMA.16816.F32.BF16 R28, R216, R22, R24 ;  /* 0x00000016d81c723c */ /* 0x000ff00000041818 */
[----:B------:R-:W-:Y:S01]  /*28e0*/  HMMA.16816.F32.BF16 R80, R212, R48, R40 ;  /* 0x00000030d450723c */ /* 0x000fe20000041828 */
[----:B------:R-:W1:Y:S07]  /*28f0*/  LDSM.16.M88.4 R40, [R243+0x6800] ;  /* 0x00680000f328783b */ /* 0x000e6e0000000200 */
[C---:B------:R-:W-:Y:S01]  /*2900*/  HMMA.16816.F32.BF16 R12, R220.reuse, R54, R12 ;  /* 0x00000036dc0c723c */ /* 0x040fe2000004180c */
[----:B------:R-:W2:Y:S07]  /*2910*/  LDSM.16.M88.4 R52, [R239+0x6000] ;  /* 0x00600000ef34783b */ /* 0x000eae0000000200 */
[----:B---3--:R-:W-:Y:S08]  /*2920*/  HMMA.16816.F32.BF16 R16, R220, R56, R16 ;  /* 0x00000038dc10723c */ /* 0x008ff00000041810 */
[----:B----4-:R-:W-:Y:S08]  /*2930*/  HMMA.16816.F32.BF16 R8, R228, R44, R8 ;  /* 0x0000002ce408723c */ /* 0x010ff00000041808 */
[----:B------:R-:W-:Y:S01]  /*2940*/  HMMA.16816.F32.BF16 R28, R220, R58, R28 ;  /* 0x0000003adc1c723c */ /* 0x000fe2000004181c */
[----:B------:R-:W-:Y:S07]  /*2950*/  LDSM.16.M88.4 R56, [R239+0x5800] ;  /* 0x00580000ef38783b */ /* 0x000fee0000000200 */
[----:B------:R-:W-:Y:S01]  /*2960*/  HMMA.16816.F32.BF16 R84, R212, R50, R36 ;  /* 0x00000032d454723c */ /* 0x000fe20000041824 */
[----:B------:R-:W3:Y:S07]  /*2970*/  LDSM.16.M88.4 R36, [R242+0x16900] ;  /* 0x01690000f224783b */ /* 0x000eee0000000200 */
[----:B------:R-:W-:Y:S08]  /*2980*/  HMMA.16816.F32.BF16 R12, R224, R34, R12 ;  /* 0x00000022e00c723c */ /* 0x000ff0000004180c */
[----:B-----5:R-:W-:Y:S01]  /*2990*/  HMMA.16816.F32.BF16 R48, R216, R72, R60 ;  /* 0x00000048d830723c */ /* 0x020fe2000004183c */
[----:B------:R-:W4:Y:S07]  /*29a0*/  LDSM.16.M88.4 R60, [R239+0x6800] ;  /* 0x00680000ef3c783b */ /* 0x000f2e0000000200 */
[----:B-1----:R-:W-:Y:S08]  /*29b0*/  HMMA.16816.F32.BF16 R24, R224, R40, R16 ;  /* 0x00000028e018723c */ /* 0x002ff00000041810 */
[----:B--2---:R-:W-:Y:S08]  /*29c0*/  HMMA.16816.F32.BF16 R16, R232, R52, R8 ;  /* 0x00000034e810723c */ /* 0x004ff00000041808 */
[----:B------:R-:W-:Y:S01]  /*29d0*/  HMMA.16816.F32.BF16 R8, R224, R42, R28 ;  /* 0x0000002ae008723c */ /* 0x000fe2000004181c */
[----:B------:R-:W-:Y:S07]  /*29e0*/  LDSM.16.M88.4 R40, [R243+0x7800] ;  /* 0x00780000f328783b */ /* 0x000fee0000000200 */
[----:B------:R-:W-:Y:S08]  /*29f0*/  HMMA.16816.F32.BF16 R20, R228, R46, R12 ;  /* 0x0000002ee414723c */ /* 0x000ff0000004180c */
[----:B------:R-:W-:Y:S01]  /*2a00*/  HMMA.16816.F32.BF16 R12, R220, R68, R48 ;  /* 0x00000044dc0c723c */ /* 0x000fe20000041830 */
[----:B------:R-:W1:Y:S01]  /*2a10*/  LDSM.16.M88.4 R48, [R242+0x17100] ;  /* 0x01710000f230783b */ /* 0x000e620000000200 */
[----:B------:R-:W-:-:S04]  /*2a20*/  FMUL.FTZ R2, R16, c[0x0][0x320] ;  /* 0x0000c80010027a20 */ /* 0x000fc80000410000 */
[----:B------:R2:W-:Y:S02]  /*2a30*/  MUFU.TANH R69, R2 ;  /* 0x0000000200457308 */ /* 0x0005e40000002400 */
[----:B------:R-:W-:Y:S08]  /*2a40*/  HMMA.16816.F32.BF16 R44, R216, R74, R76 ;  /* 0x0000004ad82c723c */ /* 0x000ff0000004184c */
[----:B---3--:R-:W-:Y:S01]  /*2a50*/  HMMA.16816.F32.BF16 R24, R228, R36, R24 ;  /* 0x00000024e418723c */ /* 0x008fe20000041818 */
[----:B--2---:R-:W-:-:S07]  /*2a60*/  FMUL.FTZ R2, R17, c[0x0][0x320] ;  /* 0x0000c80011027a20 */ /* 0x004fce0000410000 */
[----:B------:R-:W-:Y:S01]  /*2a70*/  HMMA.16816.F32.BF16 R8, R228, R38, R8 ;  /* 0x00000026e408723c */ /* 0x000fe20000041808 */
[----:B------:R-:W2:Y:S01]  /*2a80*/  LDSM.16.M88.4 R36, [R236+0x17900] ;  /* 0x01790000ec24783b */ /* 0x000ea20000000200 */
[----:B------:R3:W-:Y:S06]  /*2a90*/  MUFU.TANH R68, R2 ;  /* 0x0000000200447308 */ /* 0x0007ec0000002400 */
[----:B------:R-:W-:Y:S08]  /*2aa0*/  HMMA.16816.F32.BF16 R32, R232, R54, R20 ;  /* 0x00000036e820723c */ /* 0x000ff00000041814 */
[----:B------:R-:W-:Y:S01]  /*2ab0*/  HMMA.16816.F32.BF16 R20, R224, R64, R12 ;  /* 0x00000040e014723c */ /* 0x000fe2000004180c */
[----:B---3--:R-:W-:-:S04]  /*2ac0*/  FMUL.FTZ R2, R18, c[0x0][0x320] ;  /* 0x0000c80012027a20 */ /* 0x008fc80000410000 */
[----:B------:R3:W-:Y:S03]  /*2ad0*/  MUFU.TANH R6, R2 ;  /* 0x0000000200067308 */ /* 0x0007e60000002400 */
[----:B------:R-:W-:Y:S01]  /*2ae0*/  HMMA.16816.F32.BF16 R12, R220, R70, R44 ;  /* 0x00000046dc0c723c */ /* 0x000fe2000004182c */
[----:B------:R-:W5:Y:S07]  /*2af0*/  LDSM.16.M88.4 R44, [R239+0x7000] ;  /* 0x00700000ef2c783b */ /* 0x000f6e0000000200 */
[----:B------:R-:W-:Y:S01]  /*2b00*/  HMMA.16816.F32.BF16 R52, R216, R56, R80 ;  /* 0x00000038d834723c */ /* 0x000fe20000041850 */
[----:B------:R-:W-:-:S02]  /*2b10*/  FMUL.FTZ R34, R34, c[0x0][0x320] ;  /* 0x0000c80022227a20 */ /* 0x000fc40000410000 */
[----:B------:R-:W-:Y:S02]  /*2b20*/  FMUL.FTZ R35, R35, c[0x0][0x320] ;  /* 0x0000c80023237a20 */ /* 0x000fe40000410000 */
[----:B---3--:R-:W-:-:S03]  /*2b30*/  FMUL.FTZ R2, R19, c[0x0][0x320] ;  /* 0x0000c80013027a20 */ /* 0x008fc60000410000 */
[----:B------:R-:W-:Y:S01]  /*2b40*/  HMMA.16816.F32.BF16 R28, R216, R58, R84 ;  /* 0x0000003ad81c723c */ /* 0x000fe20000041854 */
[----:B------:R-:W3:Y:S07]  /*2b50*/  MUFU.TANH R59, R34 ;  /* 0x00000022003b7308 */ /* 0x000eee0000002400 */
[----:B----4-:R-:W-:Y:S01]  /*2b60*/  HMMA.16816.F32.BF16 R16, R232, R60, R24 ;  /* 0x0000003ce810723c */ /* 0x010fe20000041818 */
[----:B------:R4:W3:Y:S07]  /*2b70*/  MUFU.TANH R7, R2 ;  /* 0x0000000200077308 */ /* 0x0008ee0000002400 */
[----:B-1----:R-:W-:Y:S01]  /*2b80*/  HMMA.16816.F32.BF16 R24, R228, R48, R20 ;  /* 0x00000030e418723c */ /* 0x002fe20000041814 */
[----:B------:R-:W-:Y:S07]  /*2b90*/  MUFU.TANH R58, R35 ;  /* 0x00000023003a7308 */ /* 0x000fee0000002400 */
[----:B--2---:R-:W-:Y:S01]  /*2ba0*/  HMMA.16816.F32.BF16 R20, R220, R38, R28 ;  /* 0x00000026dc14723c */ /* 0x004fe2000004181c */
[----:B----4-:R-:W-:Y:S01]  /*2bb0*/  FMUL.FTZ R2, R32, c[0x0][0x320] ;  /* 0x0000c80020027a20 */ /* 0x010fe20000410000 */
[----:B------:R-:W-:Y:S03]  /*2bc0*/  LDSM.16.M88.4 R28, [R239+0x7800] ;  /* 0x00780000ef1c783b */ /* 0x000fe60000000200 */
[----:B------:R1:W2:Y:S03]  /*2bd0*/  MUFU.TANH R61, R2 ;  /* 0x00000002003d7308 */ /* 0x0002a60000002400 */
[----:B------:R-:W-:-:S02]  /*2be0*/  FMUL.FTZ R16, R16, c[0x0][0x320] ;  /* 0x0000c80010107a20 */ /* 0x000fc40000410000 */
[----:B------:R-:W-:Y:S02]  /*2bf0*/  FMUL.FTZ R17, R17, c[0x0][0x320] ;  /* 0x0000c80011117a20 */ /* 0x000fe40000410000 */
[----:B------:R-:W-:Y:S01]  /*2c00*/  FMUL.FTZ R18, R18, c[0x0][0x320] ;  /* 0x0000c80012127a20 */ /* 0x000fe20000410000 */
[----:B------:R-:W-:Y:S01]  /*2c10*/  MUFU.TANH R57, R16 ;  /* 0x0000001000397308 */ /* 0x000fe20000002400 */
[----:B------:R-:W-:Y:S02]  /*2c20*/  FMUL.FTZ R19, R19, c[0x0][0x320] ;  /* 0x0000c80013137a20 */ /* 0x000fe40000410000 */
[----:B-----5:R-:W-:Y:S01]  /*2c30*/  HMMA.16816.F32.BF16 R24, R232, R44, R24 ;  /* 0x0000002ce818723c */ /* 0x020fe20000041818 */
[----:B-1----:R-:W-:-:S04]  /*2c40*/  FMUL.FTZ R2, R33, c[0x0][0x320] ;  /* 0x0000c80021027a20 */ /* 0x002fc80000410000 */
[----:B------:R-:W-:Y:S03]  /*2c50*/  MUFU.TANH R56, R17 ;  /* 0x0000001100387308 */ /* 0x000fe60000002400 */
[----:B------:R-:W-:Y:S05]  /*2c60*/  HMMA.16816.F32.BF16 R32, R232, R62, R8 ;  /* 0x0000003ee820723c */ /* 0x000fea0000041808 */
[----:B------:R1:W4:Y:S03]  /*2c70*/  MUFU.TANH R60, R2 ;  /* 0x00000002003c7308 */ /* 0x0003260000002400 */
[----:B------:R-:W-:Y:S08]  /*2c80*/  HMMA.16816.F32.BF16 R8, R224, R66, R12 ;  /* 0x00000042e008723c */ /* 0x000ff0000004180c */
[----:B------:R-:W-:Y:S01]  /*2c90*/  HMMA.16816.F32.BF16 R12, R220, R36, R52 ;  /* 0x00000024dc0c723c */ /* 0x000fe20000041834 */
[----:B------:R-:W5:Y:S01]  /*2ca0*/  LDSM.16.M88.4 R36, [R242+0x17900] ;  /* 0x01790000f224783b */ /* 0x000f620000000200 */
[----:B------:R-:W2:Y:S01]  /*2cb0*/  MUFU.TANH R53, R18 ;  /* 0x0000001200357308 */ /* 0x000ea20000002400 */
[----:B------:R-:W-:Y:S01]  /*2cc0*/  FMUL.FTZ R24, R24, c[0x0][0x320] ;  /* 0x0000c80018187a20 */ /* 0x000fe20000410000 */
[----:B------:R-:W-:-:S04]  /*2cd0*/  DEPBAR.LE SB0, 0x0 ;  /* 0x000080000000791a */ /* 0x000fc80000000000 */
[----:B-1----:R-:W-:Y:S01]  /*2ce0*/  LOP3.LUT R2, R92, 0xffffffe0, RZ, 0xc0, !PT ;  /* 0xffffffe05c027812 */ /* 0x002fe200078ec0ff */
[----:B------:R-:W-:Y:S01]  /*2cf0*/  FMUL.FTZ R35, R35, c[0x0][0x320] ;  /* 0x0000c80023237a20 */ /* 0x000fe20000410000 */
[----:B------:R1:W-:Y:S01]  /*2d00*/  MUFU.TANH R52, R19 ;  /* 0x0000001300347308 */ /* 0x0003e20000002400 */
[----:B------:R-:W-:Y:S02]  /*2d10*/  FMUL.FTZ R32, R32, c[0x0][0x320] ;  /* 0x0000c80020207a20 */ /* 0x000fe40000410000 */
[----:B------:R-:W-:Y:S02]  /*2d20*/  IMAD.IADD R2, R132, 0x1, -R2 ;  /* 0x0000000184027824 */ /* 0x000fe400078e0a02 */
[----:B------:R-:W-:Y:S01]  /*2d30*/  FMUL.FTZ R33, R33, c[0x0][0x320] ;  /* 0x0000c80021217a20 */ /* 0x000fe20000410000 */
[----:B------:R-:W-:Y:S01]  /*2d40*/  HMMA.16816.F32.BF16 R8, R228, R50, R8 ;  /* 0x00000032e408723c */ /* 0x000fe20000041808 */
[----:B------:R-:W-:Y:S01]  /*2d50*/  FMUL.FTZ R34, R34, c[0x0][0x320] ;  /* 0x0000c80022227a20 */ /* 0x000fe20000410000 */
[----:B------:R-:W-:Y:S01]  /*2d60*/  SHF.R.S32.HI R3, RZ, 0x1f, R2 ;  /* 0x0000001fff037819 */ /* 0x000fe20000011402 */
[----:B------:R-:W-:Y:S01]  /*2d70*/  MUFU.TANH R49, R35 ;  /* 0x0000002300317308 */ /* 0x000fe20000002400 */
[----:B------:R-:W-:-:S02]  /*2d80*/  FMUL.FTZ R25, R25, c[0x0][0x320] ;  /* 0x0000c80019197a20 */ /* 0x000fc40000410000 */
[----:B------:R-:W-:Y:S01]  /*2d90*/  LEA.HI R3, R3, R2, RZ, 0x2 ;  /* 0x0000000203037211 */ /* 0x000fe200078f10ff */
[----:B------:R-:W-:Y:S01]  /*2da0*/  FMUL.FTZ R26, R26, c[0x0][0x320] ;  /* 0x0000c8001a1a7a20 */ /* 0x000fe20000410000 */
[C---:B------:R-:W-:Y:S01]  /*2db0*/  HMMA.16816.F32.BF16 R12, R224.reuse, R40, R12 ;  /* 0x00000028e00c723c */ /* 0x040fe2000004180c */
[----:B------:R-:W-:Y:S01]  /*2dc0*/  FMUL.FTZ R27, R27, c[0x0][0x320] ;  /* 0x0000c8001b1b7a20 */ /* 0x000fe20000410000 */
[----:B------:R-:W-:Y:S01]  /*2dd0*/  LOP3.LUT R3, R3, 0x7ffffffc, RZ, 0xc0, !PT ;  /* 0x7ffffffc03037812 */ /* 0x000fe200078ec0ff */
[----:B------:R-:W2:Y:S04]  /*2de0*/  MUFU.TANH R44, R32 ;  /* 0x00000020002c7308 */ /* 0x000ea80000002400 */
[----:B------:R-:W-:Y:S01]  /*2df0*/  IMAD.IADD R3, R2, 0x1, -R3 ;  /* 0x0000000102037824 */ /* 0x000fe200078e0a03 */
[----:B-1----:R-:W-:Y:S01]  /*2e00*/  HMMA.16816.F32.BF16 R16, R224, R42, R20 ;  /* 0x0000002ae010723c */ /* 0x002fe20000041814 */
[----:B------:R-:W-:Y:S01]  /*2e10*/  IMAD.U32 R2, RZ, RZ, UR4 ;  /* 0x00000004ff027e24 */ /* 0x000fe2000f8e00ff */
[----:B------:R-:W-:Y:S01]  /*2e20*/  @UP0 USHF.R.S32.HI UR4, URZ, 0x1f, UR14 ;  /* 0x0000001f3f040899 */ /* 0x000fe2000801140e */
[----:B------:R-:W1:Y:S02]  /*2e30*/  MUFU.TANH R32, R33 ;  /* 0x0000002100207308 */ /* 0x000e640000002400 */
[----:B------:R-:W-:Y:S01]  /*2e40*/  IMAD R2, R3, -0x2, R2 ;  /* 0xfffffffe03027824 */ /* 0x000fe200078e0202 */
[----:B------:R-:W-:-:S02]  /*2e50*/  @UP0 UIMAD UR4, UR4, UR16, UR15 ;  /* 0x00000010040402a4 */ /* 0x000fc4000f8e020f */
[----:B------:R-:W-:Y:S02]  /*2e60*/  HMMA.16816.F32.BF16 R20, R232, R46, R8 ;  /* 0x0000002ee814723c */ /* 0x000fe40000041808 */
[C---:B------:R-:W-:Y:S01]  /*2e70*/  ISETP.GT.AND P0, PT, R2.reuse, RZ, PT ;  /* 0x000000ff0200720c */ /* 0x040fe20003f04270 */
[----:B------:R3:W-:Y:S01]  /*2e80*/  MUFU.TANH R41, R24 ;  /* 0x0000001800297308 */ /* 0x0007e20000002400 */
[C---:B------:R-:W-:Y:S02]  /*2e90*/  ISETP.GT.AND P2, PT, R2.reuse, 0x1, PT ;  /* 0x000000010200780c */ /* 0x040fe40003f44270 */
[----:B------:R-:W-:Y:S02]  /*2ea0*/  ISETP.GT.AND P1, PT, R2, 0x8, PT ;  /* 0x000000080200780c */ /* 0x000fe40003f24270 */
[C---:B-----5:R-:W-:Y:S03]  /*2eb0*/  HMMA.16816.F32.BF16 R12, R228.reuse, R36, R12 ;  /* 0x00000024e40c723c */ /* 0x060fe6000004180c */
[----:B------:R-:W5:Y:S05]  /*2ec0*/  MUFU.TANH R48, R34 ;  /* 0x0000002200307308 */ /* 0x000f6a0000002400 */
[----:B------:R-:W-:Y:S01]  /*2ed0*/  HMMA.16816.F32.BF16 R8, R228, R38, R16 ;  /* 0x00000026e408723c */ /* 0x000fe20000041810 */
[----:B---3--:R-:W-:-:S02]  /*2ee0*/  FSEL R24, R59, -INF , P1 ;  /* 0xff8000003b187808 */ /* 0x008fc40000800000 */
[----:B------:R-:W3:Y:S05]  /*2ef0*/  MUFU.TANH R40, R25 ;  /* 0x0000001900287308 */ /* 0x000eea0000002400 */
[----:B------:R-:W-:Y:S02]  /*2f00*/  FMUL.FTZ R20, R20, c[0x0][0x320] ;  /* 0x0000c80014147a20 */ /* 0x000fe40000410000 */
[----:B------:R-:W-:Y:S02]  /*2f10*/  FMUL.FTZ R21, R21, c[0x0][0x320] ;  /* 0x0000c80015157a20 */ /* 0x000fe40000410000 */
[----:B------:R1:W-:Y:S01]  /*2f20*/  MUFU.TANH R35, R20 ;  /* 0x0000001400237308 */ /* 0x0003e20000002400 */
[----:B------:R-:W-:-:S02]  /*2f30*/  FMUL.FTZ R22, R22, c[0x0][0x320] ;  /* 0x0000c80016167a20 */ /* 0x000fc40000410000 */
[----:B------:R-:W-:Y:S01]  /*2f40*/  FMUL.FTZ R23, R23, c[0x0][0x320] ;  /* 0x0000c80017177a20 */ /* 0x000fe20000410000 */
[C---:B------:R-:W-:Y:S04]  /*2f50*/  HMMA.16816.F32.BF16 R16, R232.reuse, R28, R12 ;  /* 0x0000001ce810723c */ /* 0x040fe8000004180c */
[----:B------:R3:W3:Y:S03]  /*2f60*/  MUFU.TANH R37, R26 ;  /* 0x0000001a00257308 */ /* 0x0006e60000002400 */
[----:B------:R-:W-:Y:S01]  /*2f70*/  FSEL R15, R6, -INF , P0 ;  /* 0xff800000060f7808 */ /* 0x000fe20000000000 */
[----:B------:R-:W-:Y:S01]  /*2f80*/  HMMA.16816.F32.BF16 R28, R232, R30, R8 ;  /* 0x0000001ee81c723c */ /* 0x000fe20000041808 */
[----:B------:R-:W-:-:S02]  /*2f90*/  FSEL R6, R69, -INF , P0 ;  /* 0xff80000045067808 */ /* 0x000fc40000000000 */
[----:B------:R-:W-:Y:S01]  /*2fa0*/  ISETP.GT.AND P0, PT, R2, 0x9, PT ;  /* 0x000000090200780c */ /* 0x000fe20003f04270 */
[----:B------:R3:W3:Y:S01]  /*2fb0*/  MUFU.TANH R36, R27 ;  /* 0x0000001b00247308 */ /* 0x0006e20000002400 */
[----:B-1----:R-:W-:Y:S02]  /*2fc0*/  FSEL R20, R7, -INF , P2 ;  /* 0xff80000007147808 */ /* 0x002fe40001000000 */
[----:B------:R-:W-:Y:S01]  /*2fd0*/  FSEL R7, R68, -INF , P2 ;  /* 0xff80000044077808 */ /* 0x000fe20001000000 */
[----:B------:R-:W-:Y:S01]  /*2fe0*/  IMAD.U32 R11, RZ, RZ, UR10 ;  /* 0x0000000aff0b7e24 */ /* 0x000fe2000f8e00ff */
[----:B--2---:R-:W-:Y:S02]  /*2ff0*/  FSEL R10, R61, -INF , P1 ;  /* 0xff8000003d0a7808 */ /* 0x004fe40000800000 */
[----:B------:R-:W-:Y:S01]  /*3000*/  FMNMX.FTZ R3, R6, R7, !PT ;  /* 0x0000000706037209 */ /* 0x000fe20007810000 */
[----:B------:R-:W-:Y:S01]  /*3010*/  MUFU.TANH R21, R21 ;  /* 0x0000001500157308 */ /* 0x000fe20000002400 */
[----:B------:R-:W-:-:S02]  /*3020*/  ISETP.GT.AND P2, PT, R2, 0x10, PT ;  /* 0x000000100200780c */ /* 0x000fc40003f44270 */
[----:B----4-:R-:W-:Y:S01]  /*3030*/  FSEL R12, R60, -INF , P0 ;  /* 0xff8000003c0c7808 */ /* 0x010fe20000000000 */
[----:B------:R-:W-:Y:S01]  /*3040*/  FMUL.FTZ R16, R16, c[0x0][0x320] ;  /* 0x0000c80010107a20 */ /* 0x000fe20000410000 */
[----:B------:R-:W-:Y:S01]  /*3050*/  FMNMX.FTZ R3, R10, R3, !PT ;  /* 0x000000030a037209 */ /* 0x000fe20007810000 */
[----:B------:R-:W-:Y:S01]  /*3060*/  FMUL.FTZ R18, R18, c[0x0][0x320] ;  /* 0x0000c80012127a20 */ /* 0x000fe20000410000 */
[----:B------:R-:W-:Y:S01]  /*3070*/  ISETP.GT.AND P1, PT, R2, 0x11, PT ;  /* 0x000000110200780c */ /* 0x000fe20003f24270 */
[----:B------:R-:W1:Y:S01]  /*3080*/  MUFU.TANH R22, R22 ;  /* 0x0000001600167308 */ /* 0x000e620000002400 */
[----:B------:R-:W-:Y:S01]  /*3090*/  FSEL R14, R57, -INF , P2 ;  /* 0xff800000390e7808 */ /* 0x000fe20001000000 */
[----:B------:R-:W-:Y:S01]  /*30a0*/  FMUL.FTZ R17, R17, c[0x0][0x320] ;  /* 0x0000c80011117a20 */ /* 0x000fe20000410000 */
[----:B------:R-:W-:Y:S01]  /*30b0*/  FMNMX.FTZ R3, R12, R3, !PT ;  /* 0x000000030c037209 */ /* 0x000fe20007810000 */
[----:B------:R-:W-:Y:S01]  /*30c0*/  FMUL.FTZ R28, R28, c[0x0][0x320] ;  /* 0x0000c8001c1c7a20 */ /* 0x000fe20000410000 */
[----:B------:R-:W-:Y:S01]  /*30d0*/  FSEL R25, R58, -INF , P0 ;  /* 0xff8000003a197808 */ /* 0x000fe20000000000 */
[----:B------:R-:W-:Y:S01]  /*30e0*/  FMUL.FTZ R9, R29, c[0x0][0x320] ;  /* 0x0000c8001d097a20 */ /* 0x000fe20000410000 */
[----:B------:R-:W-:Y:S01]  /*30f0*/  ISETP.GT.AND P0, PT, R2, 0x18, PT ;  /* 0x000000180200780c */ /* 0x000fe20003f04270 */
[----:B------:R-:W2:Y:S01]  /*3100*/  MUFU.TANH R23, R23 ;  /* 0x0000001700177308 */ /* 0x000ea20000002400 */
[----:B---3--:R-:W-:Y:S01]  /*3110*/  FSEL R26, R56, -INF , P1 ;  /* 0xff800000381a7808 */ /* 0x008fe20000800000 */
[----:B------:R-:W-:Y:S01]  /*3120*/  FMUL.FTZ R19, R19, c[0x0][0x320] ;  /* 0x0000c80013137a20 */ /* 0x000fe20000410000 */
[----:B------:R-:W-:Y:S01]  /*3130*/  FMNMX.FTZ R3, R14, R3, !PT ;  /* 0x000000030e037209 */ /* 0x000fe20007810000 */
[----:B------:R-:W-:Y:S01]  /*3140*/  FMUL.FTZ R30, R30, c[0x0][0x320] ;  /* 0x0000c8001e1e7a20 */ /* 0x000fe20000410000 */
[----:B------:R-:W-:-:S02]  /*3150*/  FSEL R33, R53, -INF , P2 ;  /* 0xff80000035217808 */ /* 0x000fc40001000000 */
[----:B------:R-:W-:Y:S01]  /*3160*/  ISETP.GT.AND P2, PT, R2, 0x19, PT ;  /* 0x000000190200780c */ /* 0x000fe20003f44270 */
[----:B------:R-:W-:Y:S01]  /*3170*/  MUFU.TANH R16, R16 ;  /* 0x0000001000107308 */ /* 0x000fe20000002400 */
[----:B------:R-:W-:Y:S02]  /*3180*/  FSEL R27, R44, -INF , P0 ;  /* 0xff8000002c1b7808 */ /* 0x000fe40000000000 */
[----:B------:R-:W-:Y:S02]  /*3190*/  FMNMX.FTZ R3, R26, R3, !PT ;  /* 0x000000031a037209 */ /* 0x000fe40007810000 */
[----:B------:R-:W-:Y:S02]  /*31a0*/  FSEL R34, R52, -INF , P1 ;  /* 0xff80000034227808 */ /* 0x000fe40000800000 */
[----:B------:R-:W-:Y:S01]  /*31b0*/  ISETP.GT.AND P1, PT, R2, 0x20, PT ;  /* 0x000000200200780c */ /* 0x000fe20003f24270 */
[----:B------:R-:W3:Y:S01]  /*31c0*/  MUFU.TANH R18, R18 ;  /* 0x0000001200127308 */ /* 0x000ee20000002400 */
[----:B------:R-:W-:-:S02]  /*31d0*/  FSEL R32, R32, -INF , P2 ;  /* 0xff80000020207808 */ /* 0x000fc40001000000 */
[----:B------:R-:W-:Y:S02]  /*31e0*/  FMNMX.FTZ R3, R27, R3, !PT ;  /* 0x000000031b037209 */ /* 0x000fe40007810000 */
[----:B-----5:R-:W-:Y:S02]  /*31f0*/  FSEL R48, R48, -INF , P0 ;  /* 0xff80000030307808 */ /* 0x020fe40000000000 */
[----:B------:R-:W-:Y:S01]  /*3200*/  ISETP.GT.AND P0, PT, R2, 0x21, PT ;  /* 0x000000210200780c */ /* 0x000fe20003f04270 */
[----:B------:R-:W4:Y:S01]  /*3210*/  MUFU.TANH R17, R17 ;  /* 0x0000001100117308 */ /* 0x000f220000002400 */
[----:B------:R-:W-:Y:S02]  /*3220*/  FSEL R88, R41, -INF , P1 ;  /* 0xff80000029587808 */ /* 0x000fe40000800000 */
[----:B------:R-:W-:Y:S02]  /*3230*/  FMNMX.FTZ R3, R32, R3, !PT ;  /* 0x0000000320037209 */ /* 0x000fe40007810000 */
[----:B------:R-:W-:-:S02]  /*3240*/  FSEL R49, R49, -INF , P2 ;  /* 0xff80000031317808 */ /* 0x000fc40001000000 */
[----:B------:R-:W-:Y:S01]  /*3250*/  ISETP.GT.AND P2, PT, R2, 0x28, PT ;  /* 0x000000280200780c */ /* 0x000fe20003f44270 */
[----:B------:R-:W5:Y:S01]  /*3260*/  MUFU.TANH R28, R28 ;  /* 0x0000001c001c7308 */ /* 0x000f620000002400 */
[----:B------:R-:W-:Y:S02]  /*3270*/  FSEL R85, R40, -INF , P0 ;  /* 0xff80000028557808 */ /* 0x000fe40000000000 */
[----:B------:R-:W-:Y:S02]  /*3280*/  FMNMX.FTZ R3, R88, R3, !PT ;  /* 0x0000000358037209 */ /* 0x000fe40007810000 */
[----:B------:R-:W-:Y:S02]  /*3290*/  FMNMX.FTZ R8, R15, R20, !PT ;  /* 0x000000140f087209 */ /* 0x000fe40007810000 */
[----:B------:R-:W-:Y:S01]  /*32a0*/  FSEL R95, R37, -INF , P1 ;  /* 0xff800000255f7808 */ /* 0x000fe20000800000 */
[----:B------:R-:W3:Y:S01]  /*32b0*/  MUFU.TANH R9, R9 ;  /* 0x0000000900097308 */ /* 0x000ee20000002400 */
[----:B------:R-:W-:-:S02]  /*32c0*/  FSEL R92, R36, -INF , P0 ;  /* 0xff800000245c7808 */ /* 0x000fc40000000000 */
[C---:B------:R-:W-:Y:S02]  /*32d0*/  ISETP.GT.AND P1, PT, R2.reuse, 0x29, PT ;  /* 0x000000290200780c */ /* 0x040fe40003f24270 */
[----:B------:R-:W-:Y:S02]  /*32e0*/  ISETP.GT.AND P0, PT, R2, 0x30, PT ;  /* 0x000000300200780c */ /* 0x000fe40003f04270 */
[----:B------:R-:W-:Y:S01]  /*32f0*/  FSEL R84, R35, -INF , P2 ;  /* 0xff80000023547808 */ /* 0x000fe20001000000 */
[----:B------:R-:W4:Y:S01]  /*3300*/  MUFU.TANH R19, R19 ;  /* 0x0000001300137308 */ /* 0x000f220000002400 */
[----:B------:R-:W-:Y:S02]  /*3310*/  FMNMX.FTZ R3, R85, R3, !PT ;  /* 0x0000000355037209 */ /* 0x000fe40007810000 */
[----:B------:R-:W-:Y:S02]  /*3320*/  FMNMX.FTZ R8, R24, R8, !PT ;  /* 0x0000000818087209 */ /* 0x000fe40007810000 */
[----:B-1----:R-:W-:-:S02]  /*3330*/  FSEL R93, R22, -INF , P2 ;  /* 0xff800000165d7808 */ /* 0x002fc40001000000 */
[----:B--2---:R-:W-:Y:S01]  /*3340*/  FSEL R91, R23, -INF , P1 ;  /* 0xff800000175b7808 */ /* 0x004fe20000800000 */
[----:B------:R-:W1:Y:S01]  /*3350*/  MUFU.TANH R30, R30 ;  /* 0x0000001e001e7308 */ /* 0x000e620000002400 */
[----:B------:R-:W-:Y:S02]  /*3360*/  FSEL R83, R21, -INF , P1 ;  /* 0xff80000015537808 */ /* 0x000fe40000800000 */
[----:B------:R-:W-:Y:S02]  /*3370*/  FMNMX.FTZ R3, R84, R3, !PT ;  /* 0x0000000354037209 */ /* 0x000fe40007810000 */
[----:B---3--:R-:W-:Y:S02]  /*3380*/  FSEL R94, R18, -INF , P0 ;  /* 0xff800000125e7808 */ /* 0x008fe40000000000 */
[----:B------:R-:W-:Y:S01]  /*3390*/  FSEL R90, R16, -INF , P0 ;  /* 0xff800000105a7808 */ /* 0x000fe20000000000 */
[----:B------:R-:W-:Y:S01]  /*33a0*/  BAR.SYNC.DEFER_BLOCKING 0x0 ;  /* 0x0000000000007b1d */ /* 0x000fe20000010000 */
[----:B------:R-:W-:-:S02]  /*33b0*/  ISETP.GT.AND P2, PT, R2, 0x31, PT ;  /* 0x000000310200780c */ /* 0x000fc40003f44270 */
[C---:B------:R-:W-:Y:S02]  /*33c0*/  ISETP.GT.AND P1, PT, R2.reuse, 0x38, PT ;  /* 0x000000380200780c */ /* 0x040fe40003f24270 */
[----:B------:R-:W-:Y:S02]  /*33d0*/  ISETP.GT.AND P0, PT, R2, 0x39, PT ;  /* 0x000000390200780c */ /* 0x000fe40003f04270 */
[----:B------:R-:W-:Y:S02]  /*33e0*/  FMNMX.FTZ R2, R25, R8, !PT ;  /* 0x0000000819027209 */ /* 0x000fe40007810000 */
[----:B------:R-:W-:Y:S02]  /*33f0*/  FMNMX.FTZ R3, R83, R3, !PT ;  /* 0x0000000353037209 */ /* 0x000fe40007810000 */
[----:B------:R-:W-:Y:S02]  /*3400*/  FMNMX.FTZ R2, R33, R2, !PT ;  /* 0x0000000221027209 */ /* 0x000fe40007810000 */
[----:B----4-:R-:W-:-:S02]  /*3410*/  FSEL R89, R17, -INF , P2 ;  /* 0xff80000011597808 */ /* 0x010fc40001000000 */
[----:B------:R-:W-:Y:S02]  /*3420*/  FMNMX.FTZ R3, R90, R3, !PT ;  /* 0x000000035a037209 */ /* 0x000fe40007810000 */
[----:B------:R-:W-:Y:S02]  /*3430*/  FMNMX.FTZ R2, R34, R2, !PT ;  /* 0x0000000222027209 */ /* 0x000fe40007810000 */
[----:B-----5:R-:W-:Y:S02]  /*3440*/  FSEL R87, R28, -INF , P1 ;  /* 0xff8000001c577808 */ /* 0x020fe40000800000 */
[----:B------:R-:W-:Y:S02]  /*3450*/  FMNMX.FTZ R3, R89, R3, !PT ;  /* 0x0000000359037209 */ /* 0x000fe40007810000 */
[----:B------:R-:W-:Y:S02]  /*3460*/  FMNMX.FTZ R2, R48, R2, !PT ;  /* 0x0000000230027209 */ /* 0x000fe40007810000 */
[----:B------:R-:W-:Y:S01]  /*3470*/  FSEL R86, R9, -INF , P0 ;  /* 0xff80000009567808 */ /* 0x000fe20000000000 */
[----:B------:R-:W-:Y:S01]  /*3480*/  FMUL.FTZ R9, R31, c[0x0][0x320] ;  /* 0x0000c8001f097a20 */ /* 0x000fe20000410000 */
[----:B------:R-:W-:-:S02]  /*3490*/  FMNMX.FTZ R3, R87, R3, !PT ;  /* 0x0000000357037209 */ /* 0x000fc40007810000 */
[----:B------:R-:W-:Y:S02]  /*34a0*/  FMNMX.FTZ R2, R49, R2, !PT ;  /* 0x0000000231027209 */ /* 0x000fe40007810000 */
[----:B------:R-:W-:Y:S01]  /*34b0*/  FMNMX.FTZ R3, R86, R3, !PT ;  /* 0x0000000356037209 */ /* 0x000fe20007810000 */
[----:B------:R-:W2:Y:S01]  /*34c0*/  MUFU.TANH R9, R9 ;  /* 0x0000000900097308 */ /* 0x000ea20000002400 */
[----:B------:R-:W-:Y:S02]  /*34d0*/  FMNMX.FTZ R2, R95, R2, !PT ;  /* 0x000000025f027209 */ /* 0x000fe40007810000 */
[----:B------:R-:W-:Y:S01]  /*34e0*/  FSEL R82, R19, -INF , P2 ;  /* 0xff80000013527808 */ /* 0x000fe20001000000 */
[----:B------:R-:W3:Y:S01]  /*34f0*/  SHFL.BFLY PT, R8, R3, 0x2, 0x1f ;  /* 0x0c401f0003087f89 */ /* 0x000ee200000e0000 */
[----:B------:R-:W-:Y:S02]  /*3500*/  FMNMX.FTZ R2, R92, R2, !PT ;  /* 0x000000025c027209 */ /* 0x000fe40007810000 */
[----:B-1----:R-:W-:-:S02]  /*3510*/  FSEL R81, R30, -INF , P1 ;  /* 0xff8000001e517808 */ /* 0x002fc40000800000 */
[----:B------:R-:W-:-:S04]  /*3520*/  FMNMX.FTZ R2, R93, R2, !PT ;  /* 0x000000025d027209 */ /* 0x000fc80007810000 */
[----:B------:R-:W-:Y:S02]  /*3530*/  FMNMX.FTZ R2, R91, R2, !PT ;  /* 0x000000025b027209 */ /* 0x000fe40007810000 */
[----:B--2---:R-:W-:Y:S02]  /*3540*/  FSEL R80, R9, -INF , P0 ;  /* 0xff80000009507808 */ /* 0x004fe40000000000 */
[----:B------:R-:W-:Y:S02]  /*3550*/  FMNMX.FTZ R2, R94, R2, !PT ;  /* 0x000000025e027209 */ /* 0x000fe40007810000 */
[----:B------:R-:W-:Y:S01]  /*3560*/  PLOP3.LUT P0, PT, PT, PT, UP0, 0x80, 0x0 ;  /* 0x000000000000781c */ /* 0x000fe20003f0f008 */
[----:B------:R-:W-:Y:S01]  /*3570*/  UISETP.GE.AND UP0, UPT, UR14, UR8, UPT ;  /* 0x000000080e00728c */ /* 0x000fe2000bf06270 */
[----:B------:R-:W-:-:S04]  /*3580*/  FMNMX.FTZ R2, R82, R2, !PT ;  /* 0x0000000252027209 */ /* 0x000fc80007810000 */
[----:B------:R-:W-:Y:S02]  /*3590*/  FMNMX.FTZ R2, R81, R2, !PT ;  /* 0x0000000251027209 */ /* 0x000fe40007810000 */
[----:B---3--:R-:W-:Y:S02]  /*35a0*/  FMNMX.FTZ R3, R3, R8, !PT ;  /* 0x0000000803037209 */ /* 0x008fe40007810000 */
[----:B------:R-:W-:-:S03]  /*35b0*/  FMNMX.FTZ R2, R80, R2, !PT ;  /* 0x0000000250027209 */ /* 0x000fc60007810000 */
[----:B------:R-:W1:Y:S04]  /*35c0*/  SHFL.BFLY PT, R8, R3, 0x1, 0x1f ;  /* 0x0c201f0003087f89 */ /* 0x000e6800000e0000 */
[----:B------:R-:W2:Y:S01]  /*35d0*/  SHFL.BFLY PT, R9, R2, 0x2, 0x1f ;  /* 0x0c401f0002097f89 */ /* 0x000ea200000e0000 */
[----:B-1----:R-:W-:Y:S02]  /*35e0*/  FMNMX.FTZ R3, R3, R8, !PT ;  /* 0x0000000803037209 */ /* 0x002fe40007810000 */
[----:B--2---:R-:W-:-:S03]  /*35f0*/  FMNMX.FTZ R2, R2, R9, !PT ;  /* 0x0000000902027209 */ /* 0x004fc60007810000 */
[C---:B------:R-:W-:Y:S01]  /*3600*/  FMUL.FTZ R13, R3.reuse, c[0x0][0x2d0] ;  /* 0x0000b400030d7a20 */ /* 0x040fe20000410000 */
[----:B------:R-:W-:Y:S01]  /*3610*/  FSETP.NEU.FTZ.AND P1, PT, R3, -INF , PT ;  /* 0xff8000000300780b */ /* 0x000fe20003f3d000 */
[----:B------:R-:W-:Y:S01]  /*3620*/  @P0 IMAD.WIDE.U32 R8, R96, UR14, R98 ;  /* 0x0000000e60080c25 */ /* 0x000fe2000f8e0062 */
[----:B------:R-:W1:Y:S02]  /*3630*/  SHFL.BFLY PT, R16, R2, 0x1, 0x1f ;  /* 0x0c201f0002107f89 */ /* 0x000e6400000e0000 */
[----:B------:R-:W-:Y:S02]  /*3640*/  FSEL R13, R13, RZ, P1 ;  /* 0x000000ff0d0d7208 */ /* 0x000fe40000800000 */
[----:B------:R-:W-:-:S03]  /*3650*/  @P0 IADD3 R9, R9, UR4, RZ ;  /* 0x0000000409090c10 */ /* 0x000fc6000fffe0ff */
[--C-:B------:R-:W-:Y:S02]  /*3660*/  FFMA.FTZ R6, R6, c[0x0][0x2d0], -R13.reuse ;  /* 0x0000b40006067a23 */ /* 0x100fe4000001080d */
[--C-:B------:R-:W-:Y:S02]  /*3670*/  FFMA.FTZ R7, R7, c[0x0][0x2d0], -R13.reuse ;  /* 0x0000b40007077a23 */ /* 0x100fe4000001080d */
[----:B------:R2:W-:Y:S01]  /*3680*/  MUFU.EX2 R99, R6 ;  /* 0x0000000600637308 */ /* 0x0005e20000000800 */
[--C-:B------:R-:W-:Y:S02]  /*3690*/  FFMA.FTZ R10, R10, c[0x0][0x2d0], -R13.reuse ;  /* 0x0000b4000a0a7a23 */ /* 0x100fe4000001080d */
[----:B------:R-:W-:-:S05]  /*36a0*/  FFMA.FTZ R0, R32, c[0x0][0x2d0], -R13 ;  /* 0x0000b40020007a23 */ /* 0x000fca000001080d */
[----:B------:R3:W-:Y:S01]  /*36b0*/  MUFU.EX2 R98, R7 ;  /* 0x0000000700627308 */ /* 0x0007e20000000800 */
[----:B-1----:R-:W-:Y:S02]  /*36c0*/  FMNMX.FTZ R2, R2, R16, !PT ;  /* 0x0000001002027209 */ /* 0x002fe40007810000 */
[----:B--2---:R-:W-:-:S05]  /*36d0*/  @P0 LEA R6, P1, R8, c[0x0][0x1c8], 0x1 ;  /* 0x0000720008060a11 */ /* 0x004fca00078208ff */
[----:B------:R1:W-:Y:S01]  /*36e0*/  MUFU.EX2 R97, R10 ;  /* 0x0000000a00617308 */ /* 0x0003e20000000800 */
[----:B---3--:R-:W-:Y:S01]  /*36f0*/  @P0 LEA.HI.X R7, R8, c[0x0][0x1cc], R9, 0x1, P1 ;  /* 0x0000730008070a11 */ /* 0x008fe200008f0c09 */
[----:B------:R-:W-:Y:S01]  /*3700*/  IMAD.U32 R9, RZ, RZ, UR9 ;  /* 0x00000009ff097e24 */ /* 0x000fe2000f8e00ff */
[----:B------:R-:W-:-:S05]  /*3710*/  MOV R8, UR10 ;  /* 0x0000000a00087c02 */ /* 0x000fca0008000f00 */
[----:B------:R2:W-:Y:S01]  /*3720*/  MUFU.EX2 R124, R0 ;  /* 0x00000000007c7308 */ /* 0x0005e20000000800 */
[----:B------:R3:W-:Y:S01]  /*3730*/  @P0 LDGSTS.E.BYPASS.LTC128B.128 [R100+0x10100], [R6.64], !P6 ;  /* 0x1010000006640fae */ /* 0x0007e2000f101d4c */
[----:B------:R-:W-:Y:S01]  /*3740*/  @P0 LEA R8, P1, R8, R6, 0x1 ;  /* 0x0000000608080211 */ /* 0x000fe200078208ff */
[----:B-1----:R-:W-:-:S03]  /*3750*/  FFMA.FTZ R10, R12, c[0x0][0x2d0], -R13 ;  /* 0x0000b4000c0a7a23 */ /* 0x002fc6000001080d */
[----:B------:R-:W-:Y:S01]  /*3760*/  @P0 LEA.HI.X R9, R11, R7, R9, 0x1, P1 ;  /* 0x000000070b090211 */ /* 0x000fe200008f0c09 */
[C---:B------:R-:W-:Y:S01]  /*3770*/  FMUL.FTZ R12, R2.reuse, c[0x0][0x2d0] ;  /* 0x0000b400020c7a20 */ /* 0x040fe20000410000 */
[----:B------:R3:W-:Y:S01]  /*3780*/  @P0 LDGSTS.E.BYPASS.LTC128B.128 [R100+0x12100], [R6.64+0x80], !P5 ;  /* 0x1210008006640fae */ /* 0x0007e2000e901d4c */
[----:B------:R-:W-:Y:S01]  /*3790*/  FSETP.NEU.FTZ.AND P1, PT, R2, -INF , PT ;  /* 0xff8000000200780b */ /* 0x000fe20003f3d000 */
[----:B------:R1:W4:Y:S02]  /*37a0*/  MUFU.EX2 R176, R10 ;  /* 0x0000000a00b07308 */ /* 0x0003240000000800 */
[----:B------:R3:W-:Y:S01]  /*37b0*/  @P0 LDGSTS.E.BYPASS.LTC128B.128 [R100+0x14100], [R6.64+0x100], !P4 ;  /* 0x1410010006640fae */ /* 0x0007e2000e101d4c */
[----:B------:R-:W-:-:S03]  /*37c0*/  FSEL R12, R12, RZ, P1 ;  /* 0x000000ff0c0c7208 */ /* 0x000fc60000800000 */
[----:B------:R3:W-:Y:S02]  /*37d0*/  @P0 LDGSTS.E.BYPASS.LTC128B.128 [R100+0x16100], [R6.64+0x180], !P3 ;  /* 0x1610018006640fae */ /* 0x0007e4000d901d4c */
[--C-:B------:R-:W-:Y:S02]  /*37e0*/  FFMA.FTZ R4, R20, c[0x0][0x2d0], -R12.reuse ;  /* 0x0000b40014047a23 */ /* 0x100fe4000001080c */
[----:B------:R5:W-:Y:S01]  /*37f0*/  @P0 LDGSTS.E.BYPASS.LTC128B.128 [R100+0x11100], [R8.64], !P6 ;  /* 0x1110000008640fae */ /* 0x000be2000f101d4c */
[----:B--2---:R-:W-:Y:S01]  /*3800*/  FFMA.FTZ R0, R33, c[0x0][0x2d0], -R12 ;  /* 0x0000b40021007a23 */ /* 0x004fe2000001080c */
[----:B------:R2:W-:Y:S02]  /*3810*/  MUFU.EX2 R178, R4 ;  /* 0x0000000400b27308 */ /* 0x0005e40000000800 */
[----:B------:R5:W-:Y:S01]  /*3820*/  @P0 LDGSTS.E.BYPASS.LTC128B.128 [R100+0x13100], [R8.64+0x80], !P5 ;  /* 0x1310008008640fae */ /* 0x000be2000e901d4c */
[----:B-1----:R-:W-:-:S03]  /*3830*/  FFMA.FTZ R10, R14, c[0x0][0x2d0], -R13 ;  /* 0x0000b4000e0a7a23 */ /* 0x002fc6000001080d */
[----:B------:R5:W-:Y:S02]  /*3840*/  @P0 LDGSTS.E.BYPASS.LTC128B.128 [R100+0x15100], [R8.64+0x100], !P4 ;  /* 0x1510010008640fae */ /* 0x000be4000e101d4c */
[----:B------:R1:W-:Y:S02]  /*3850*/  MUFU.EX2 R125, R0 ;  /* 0x00000000007d7308 */ /* 0x0003e40000000800 */
[----:B------:R5:W-:Y:S01]  /*3860*/  @P0 LDGSTS.E.BYPASS.LTC128B.128 [R100+0x17100], [R8.64+0x180], !P3 ;  /* 0x1710018008640fae */ /* 0x000be2000d901d4c */
[----:B------:R-:W-:-:S03]  /*3870*/  PLOP3.LUT P0, PT, PT, PT, UP0, 0x80, 0x0 ;  /* 0x000000000000781c */ /* 0x000fc60003f0f008 */
[----:B------:R-:W5:Y:S01]  /*3880*/  LDSM.16.MT88.4 R16, [R238+0x100] ;  /* 0x00010000ee10783b */ /* 0x000f620000004200 */
[--C-:B--2---:R-:W-:Y:S01]  /*3890*/  FFMA.FTZ R4, R24, c[0x0][0x2d0], -R12.reuse ;  /* 0x0000b40018047a23 */ /* 0x104fe2000001080c */
[----:B------:R4:W-:Y:S02]  /*38a0*/  MUFU.EX2 R252, R10 ;  /* 0x0000000a00fc7308 */ /* 0x0009e40000000800 */
[----:B------:R-:W-:Y:S01]  /*38b0*/  LDSM.16.MT88.4 R28, [R241+0x100] ;  /* 0x00010000f11c783b */ /* 0x000fe20000004200 */
[----:B---3--:R-:W-:-:S03]  /*38c0*/  FFMA.FTZ R6, R15, c[0x0][0x2d0], -R12 ;  /* 0x0000b4000f067a23 */ /* 0x008fc6000001080c */
[----:B------:R-:W2:Y:S01]  /*38d0*/  LDSM.16.MT88.4 R20, [R237+0x100] ;  /* 0x00010000ed14783b */ /* 0x000ea20000004200 */
[----:B-1----:R-:W-:Y:S01]  /*38e0*/  FFMA.FTZ R0, R34, c[0x0][0x2d0], -R12 ;  /* 0x0000b40022007a23 */ /* 0x002fe2000001080c */
[----:B------:R1:W-:Y:S02]  /*38f0*/  MUFU.EX2 R127, R4 ;  /* 0x00000004007f7308 */ /* 0x0003e40000000800 */
[----:B------:R-:W3:Y:S04]  /*3900*/  LDSM.16.MT88.4 R32, [R241+0x900] ;  /* 0x00090000f120783b */ /* 0x000ee80000004200 */
[----:B------:R-:W-:Y:S02]  /*3910*/  LDSM.16.MT88.4 R68, [R237+0x2100] ;  /* 0x00210000ed44783b */ /* 0x000fe40000004200 */
[----:B------:R-:W5:Y:S01]  /*3920*/  MUFU.EX2 R179, R6 ;  /* 0x0000000600b37308 */ /* 0x000f620000000800 */
[----:B----4-:R-:W-:Y:S01]  /*3930*/  F2FP.BF16.PACK_AB R10, R176, R97 ;  /* 0x00000061b00a723e */ /* 0x010fe200000010ff */
[----:B------:R-:W4:Y:S01]  /*3940*/  LDSM.16.MT88.4 R40, [R238+0x900] ;  /* 0x00090000ee28783b */ /* 0x000f220000004200 */
[----:B-----5:R-:W-:-:S03]  /*3950*/  F2FP.BF16.PACK_AB R8, R98, R99 ;  /* 0x000000636208723e */ /* 0x020fc600000010ff */
[----:B------:R-:W5:Y:S01]  /*3960*/  LDSM.16.MT88.4 R56, [R240+0x100] ;  /* 0x00010000f038783b */ /* 0x000f620000004200 */
[--C-:B-1----:R-:W-:Y:S01]  /*3970*/  FFMA.FTZ R4, R25, c[0x0][0x2d0], -R12.reuse ;  /* 0x0000b40019047a23 */ /* 0x102fe2000001080c */
[----:B------:R1:W1:Y:S02]  /*3980*/  MUFU.EX2 R14, R0 ;  /* 0x00000000000e7308 */ /* 0x0002640000000800 */
[----:B------:R-:W2:Y:S04]  /*3990*/  LDSM.16.MT88.4 R72, [R237+0x2900] ;  /* 0x00290000ed48783b */ /* 0x000ea80000004200 */
[----:B------:R-:W3:Y:S01]  /*39a0*/  LDSM.16.MT88.4 R44, [R237+0x900] ;  /* 0x00090000ed2c783b */ /* 0x000ee20000004200 */
[----:B------:R-:W-:Y:S01]  /*39b0*/  F2FP.BF16.PACK_AB R9, R178, R179 ;  /* 0x000000b3b209723e */ /* 0x000fe200000010ff */
[----:B------:R1:W1:Y:S02]  /*39c0*/  MUFU.EX2 R126, R4 ;  /* 0x00000004007e7308 */ /* 0x0002640000000800 */
[----:B------:R-:W3:Y:S04]  /*39d0*/  LDSM.16.MT88.4 R64, [R240+0x900] ;  /* 0x00090000f040783b */ /* 0x000ee80000004200 */
[----:B------:R-:W0:Y:S01]  /*39e0*/  LDGDEPBAR ;  /* 0x00000000000079af */ /* 0x000e220000000000 */
[----:B-1----:R-:W-:Y:S01]  /*39f0*/  FFMA.FTZ R0, R48, c[0x0][0x2d0], -R12 ;  /* 0x0000b40030007a23 */ /* 0x002fe2000001080c */
[----:B------:R-:W-:-:S03]  /*3a00*/  F2FP.BF16.PACK_AB R5, R14, R125 ;  /* 0x0000007d0e05723e */ /* 0x000fc600000010ff */
[----:B------:R1:W-:Y:S01]  /*3a10*/  MUFU.EX2 R96, R0 ;  /* 0x0000000000607308 */ /* 0x0003e20000000800 */
[----:B------:R-:W-:Y:S01]  /*3a20*/  FFMA.FTZ R4, R26, c[0x0][0x2d0], -R13 ;  /* 0x0000b4001a047a23 */ /* 0x000fe2000001080d */
[----:B------:R-:W-:-:S06]  /*3a30*/  F2FP.BF16.PACK_AB R11, R126, R127 ;  /* 0x0000007f7e0b723e */ /* 0x000fcc00000010ff */
[----:B------:R4:W-:Y:S01]  /*3a40*/  MUFU.EX2 R132, R4 ;  /* 0x0000000400847308 */ /* 0x0009e20000000800 */
[C---:B------:R-:W-:Y:S01]  /*3a50*/  HMMA.16816.F32.BF16 R36, R8.reuse, R16, RZ ;  /* 0x000000100824723c */ /* 0x040fe200000418ff */
[----:B-1----:R-:W-:Y:S02]  /*3a60*/  FFMA.FTZ R0, R49, c[0x0][0x2d0], -R12 ;  /* 0x0000b40031007a23 */ /* 0x002fe4000001080c */
[----:B------:R-:W1:Y:S04]  /*3a70*/  LDSM.16.MT88.4 R48, [R238+0x2100] ;  /* 0x00210000ee30783b */ /* 0x000e680000004200 */
[----:B------:R-:W3:Y:S01]  /*3a80*/  MUFU.EX2 R15, R0 ;  /* 0x00000000000f7308 */ /* 0x000ee20000000800 */
[----:B--2---:R-:W-:Y:S01]  /*3a90*/  HMMA.16816.F32.BF16 R60, R8, R20, RZ ;  /* 0x00000014083c723c */ /* 0x004fe200000418ff */
[----:B----4-:R-:W-:-:S06]  /*3aa0*/  FFMA.FTZ R4, R27, c[0x0][0x2d0], -R13 ;  /* 0x0000b4001b047a23 */ /* 0x010fcc000001080d */
[----:B------:R-:W2:Y:S01]  /*3ab0*/  MUFU.EX2 R6, R4 ;  /* 0x0000000400067308 */ /* 0x000ea20000000800 */
[----:B------:R-:W-:Y:S01]  /*3ac0*/  HMMA.16816.F32.BF16 R24, R8, R18, RZ ;  /* 0x000000120818723c */ /* 0x000fe200000418ff */
[----:B---3--:R-:W-:-:S07]  /*3ad0*/  F2FP.BF16.PACK_AB R7, R15, R96 ;  /* 0x000000600f07723e */ /* 0x008fce00000010ff */
[----:B------:R-:W-:Y:S01]  /*3ae0*/  HMMA.16816.F32.BF16 R16, R8, R30, RZ ;  /* 0x0000001e0810723c */ /* 0x000fe200000418ff */
[----:B--2---:R-:W-:Y:S01]  /*3af0*/  IMAD.MOV.U32 R0, RZ, RZ, R6 ;  /* 0x000000ffff007224 */ /* 0x004fe200078e0006 */
[----:B------:R-:W-:-:S06]  /*3b00*/  F2FP.BF16.PACK_AB R4, R132, R252 ;  /* 0x000000fc8404723e */ /* 0x000fcc00000010ff */
[----:B------:R-:W-:Y:S01]  /*3b10*/  HMMA.16816.F32.BF16 R52, R8, R22, RZ ;  /* 0x000000160834723c */ /* 0x000fe200000418ff */
[----:B------:R-:W-:-:S07]  /*3b20*/  F2FP.BF16.PACK_AB R6, R124, R0 ;  /* 0x000000007c06723e */ /* 0x000fce00000010ff */
[----:B------:R-:W-:Y:S08]  /*3b30*/  HMMA.16816.F32.BF16 R20, R8, R28, RZ ;  /* 0x0000001c0814723c */ /* 0x000ff000000418ff */
[C---:B------:R-:W-:Y:S08]  /*3b40*/  HMMA.16816.F32.BF16 R16, R4.reuse, R34, R16 ;  /* 0x000000220410723c */ /* 0x040ff00000041810 */
[C---:B------:R-:W-:Y:S08]  /*3b50*/  HMMA.16816.F32.BF16 R36, R4.reuse, R40, R36 ;  /* 0x000000280424723c */ /* 0x040ff00000041824 */
[C---:B------:R-:W-:Y:S01]  /*3b60*/  HMMA.16816.F32.BF16 R20, R4.reuse, R32, R20 ;  /* 0x000000200414723c */ /* 0x040fe20000041814 */
[----:B------:R-:W2:Y:S07]  /*3b70*/  LDSM.16.MT88.4 R32, [R241+0x2100] ;  /* 0x00210000f120783b */ /* 0x000eae0000004200 */
[----:B------:R-:W-:Y:S01]  /*3b80*/  MOV R107, R16 ;  /* 0x00000010006b7202 */ /* 0x000fe20000000f00 */
[----:B------:R-:W-:Y:S01]  /*3b90*/  IMAD.MOV.U32 R177, RZ, RZ, R17 ;  /* 0x000000ffffb17224 */ /* 0x000fe200078e0011 */
[----:B------:R-:W-:Y:S01]  /*3ba0*/  HMMA.16816.F32.BF16 R148, R4, R42, R24 ;  /* 0x0000002a0494723c */ /* 0x000fe20000041818 */
[----:B------:R-:W-:Y:S01]  /*3bb0*/  IMAD.MOV.U32 R135, RZ, RZ, R18 ;  /* 0x000000ffff877224 */ /* 0x000fe200078e0012 */
[----:B------:R-:W-:Y:S01]  /*3bc0*/  LDSM.16.MT88.4 R40, [R238+0x4100] ;  /* 0x00410000ee28783b */ /* 0x000fe20000004200 */
[----:B------:R-:W-:-:S03]  /*3bd0*/  IMAD.MOV.U32 R134, RZ, RZ, R19 ;  /* 0x000000ffff867224 */ /* 0x000fc600078e0013 */
[----:B------:R-:W-:Y:S01]  /*3be0*/  MOV R106, R39 ;  /* 0x00000027006a7202 */ /* 0x000fe20000000f00 */
[----:B------:R-:W-:Y:S01]  /*3bf0*/  IMAD.MOV.U32 R105, RZ, RZ, R37 ;  /* 0x000000ffff697224 */ /* 0x000fe200078e0025 */
[C---:B------:R-:W-:Y:S01]  /*3c00*/  HMMA.16816.F32.BF16 R16, R8.reuse, R68, RZ ;  /* 0x000000440810723c */ /* 0x040fe200000418ff */
[----:B------:R-:W-:Y:S02]  /*3c10*/  IMAD.MOV.U32 R104, RZ, RZ, R38 ;  /* 0x000000ffff687224 */ /* 0x000fe400078e0026 */
[----:B------:R-:W-:Y:S02]  /*3c20*/  IMAD.MOV.U32 R103, RZ, RZ, R36 ;  /* 0x000000ffff677224 */ /* 0x000fe400078e0024 */
[----:B------:R-:W3:Y:S01]  /*3c30*/  LDSM.16.MT88.4 R36, [R238+0x2900] ;  /* 0x00290000ee24783b */ /* 0x000ee20000004200 */
[----:B------:R-:W-:Y:S01]  /*3c40*/  MOV R79, R20 ;  /* 0x00000014004f7202 */ /* 0x000fe20000000f00 */
[----:B------:R-:W-:Y:S01]  /*3c50*/  IMAD.MOV.U32 R78, RZ, RZ, R21 ;  /* 0x000000ffff4e7224 */ /* 0x000fe200078e0015 */
[----:B-----5:R-:W-:Y:S01]  /*3c60*/  HMMA.16816.F32.BF16 R28, R8, R56, RZ ;  /* 0x00000038081c723c */ /* 0x020fe200000418ff */
[----:B------:R-:W-:-:S02]  /*3c70*/  IMAD.MOV.U32 R77, RZ, RZ, R22 ;  /* 0x000000ffff4d7224 */ /* 0x000fc400078e0016 */
[----:B------:R-:W-:-:S05]  /*3c80*/  IMAD.MOV.U32 R76, RZ, RZ, R23 ;  /* 0x000000ffff4c7224 */ /* 0x000fca00078e0017 */
[----:B------:R-:W-:Y:S01]  /*3c90*/  HMMA.16816.F32.BF16 R20, R8, R58, RZ ;  /* 0x0000003a0814723c */ /* 0x000fe200000418ff */
[----:B------:R-:W-:Y:S07]  /*3ca0*/  LDSM.16.MT88.4 R56, [R241+0x2900] ;  /* 0x00290000f138783b */ /* 0x000fee0000004200 */
[C---:B------:R-:W-:Y:S08]  /*3cb0*/  HMMA.16816.F32.BF16 R24, R4.reuse, R72, R16 ;  /* 0x000000480418723c */ /* 0x040ff00000041810 */
[C---:B------:R-:W-:Y:S01]  /*3cc0*/  HMMA.16816.F32.BF16 R164, R4.reuse, R44, R60 ;  /* 0x0000002c04a4723c */ /* 0x040fe2000004183c */
[----:B------:R-:W-:Y:S07]  /*3cd0*/  LDSM.16.MT88.4 R60, [R241+0x4100] ;  /* 0x00410000f13c783b */ /* 0x000fee0000004200 */
[C---:B------:R-:W-:Y:S01]  /*3ce0*/  HMMA.16816.F32.BF16 R156, R4.reuse, R46, R52 ;  /* 0x0000002e049c723c */ /* 0x040fe20000041834 */
[----:B------:R-:W4:Y:S04]  /*3cf0*/  LDSM.16.MT88.4 R44, [R240+0x2100] ;  /* 0x00210000f02c783b */ /* 0x000f280000004200 */
[----:B------:R-:W-:Y:S03]  /*3d00*/  LDSM.16.MT88.4 R52, [R240+0x2900] ;  /* 0x00290000f034783b */ /* 0x000fe60000004200 */
[----:B------:R-:W-:Y:S01]  /*3d10*/  HMMA.16816.F32.BF16 R244, R4, R66, R20 ;  /* 0x0000004204f4723c */ /* 0x000fe20000041814 */
[----:B------:R-:W-:Y:S01]  /*3d20*/  MOV R102, R26 ;  /* 0x0000001a00667202 */ /* 0x000fe20000000f00 */
[----:B------:R-:W-:-:S02]  /*3d30*/  IMAD.MOV.U32 R101, RZ, RZ, R24 ;  /* 0x000000ffff657224 */ /* 0x000fc400078e0018 */
[----:B------:R-:W-:Y:S02]  /*3d40*/  IMAD.MOV.U32 R100, RZ, RZ, R25 ;  /* 0x000000ffff647224 */ /* 0x000fe400078e0019 */
[----:B------:R-:W-:Y:S02]  /*3d50*/  IMAD.MOV.U32 R133, RZ, RZ, R27 ;  /* 0x000000ffff857224 */ /* 0x000fe400078e001b */
[C---:B-1----:R-:W-:Y:S08]  /*3d60*/  HMMA.16816.F32.BF16 R24, R8.reuse, R48, RZ ;  /* 0x000000300818723c */ /* 0x042ff000000418ff */
[----:B------:R-:W-:Y:S01]  /*3d70*/  HMMA.16816.F32.BF16 R20, R8, R50, RZ ;  /* 0x000000320814723c */ /* 0x000fe200000418ff */
[----:B------:R-:W1:Y:S07]  /*3d80*/  LDSM.16.MT88.4 R48, [R237+0x4100] ;  /* 0x00410000ed30783b */ /* 0x000e6e0000004200 */
[----:B------:R-:W-:Y:S01]  /*3d90*/  HMMA.16816.F32.BF16 R140, R4, R64, R28 ;  /* 0x00000040048c723c */ /* 0x000fe2000004181c */
[----:B------:R-:W-:Y:S07]  /*3da0*/  LDSM.16.MT88.4 R64, [R238+0x4900] ;  /* 0x00490000ee40783b */ /* 0x000fee0000004200 */
[C---:B------:R-:W-:Y:S01]  /*3db0*/  HMMA.16816.F32.BF16 R28, R8.reuse, R70, RZ ;  /* 0x00000046081c723c */ /* 0x040fe200000418ff */
[----:B------:R-:W-:Y:S07]  /*3dc0*/  LDSM.16.MT88.4 R68, [R240+0x4100] ;  /* 0x00410000f044783b */ /* 0x000fee0000004200 */
[----:B--2---:R-:W-:Y:S08]  /*3dd0*/  HMMA.16816.F32.BF16 R16, R8, R32, RZ ;  /* 0x000000200810723c */ /* 0x004ff000000418ff */
[C---:B---3--:R-:W-:Y:S08]  /*3de0*/  HMMA.16816.F32.BF16 R160, R4.reuse, R36, R24 ;  /* 0x0000002404a0723c */ /* 0x048ff00000041818 */
[----:B------:R-:W-:Y:S01]  /*3df0*/  HMMA.16816.F32.BF16 R152, R4, R38, R20 ;  /* 0x000000260498723c */ /* 0x000fe20000041814 */
[----:B------:R-:W2:Y:S07]  /*3e00*/  LDSM.16.MT88.4 R36, [R237+0x4900] ;  /* 0x00490000ed24783b */ /* 0x000eae0000004200 */
[----:B------:R-:W-:Y:S08]  /*3e10*/  HMMA.16816.F32.BF16 R32, R8, R34, RZ ;  /* 0x000000220820723c */ /* 0x000ff000000418ff */
[----:B------:R-:W-:Y:S08]  /*3e20*/  HMMA.16816.F32.BF16 R72, R4, R74, R28 ;  /* 0x0000004a0448723c */ /* 0x000ff0000004181c */
[C---:B----4-:R-:W-:Y:S08]  /*3e30*/  HMMA.16816.F32.BF16 R28, R8.reuse, R44, RZ ;  /* 0x0000002c081c723c */ /* 0x050ff000000418ff */
[C---:B------:R-:W-:Y:S01]  /*3e40*/  HMMA.16816.F32.BF16 R24, R8.reuse, R46, RZ ;  /* 0x0000002e0818723c */ /* 0x040fe200000418ff */
[----:B------:R-:W3:Y:S07]  /*3e50*/  LDSM.16.MT88.4 R44, [R241+0x4900] ;  /* 0x00490000f12c783b */ /* 0x000eee0000004200 */
[----:B-1----:R-:W-:Y:S08]  /*3e60*/  HMMA.16816.F32.BF16 R20, R8, R48, RZ ;  /* 0x000000300814723c */ /* 0x002ff000000418ff */
[----:B------:R-:W-:Y:S08]  /*3e70*/  HMMA.16816.F32.BF16 R144, R4, R56, R16 ;  /* 0x000000380490723c */ /* 0x000ff00000041810 */
[----:B------:R-:W-:Y:S01]  /*3e80*/  HMMA.16816.F32.BF16 R16, R8, R50, RZ ;  /* 0x000000320810723c */ /* 0x000fe200000418ff */
[----:B------:R-:W1:Y:S07]  /*3e90*/  LDSM.16.MT88.4 R48, [R237+0x6100] ;  /* 0x00610000ed30783b */ /* 0x000e6e0000004200 */
[C---:B------:R-:W-:Y:S01]  /*3ea0*/  HMMA.16816.F32.BF16 R128, R4.reuse, R58, R32 ;  /* 0x0000003a0480723c */ /* 0x040fe20000041820 */
[----:B------:R-:W4:Y:S07]  /*3eb0*/  LDSM.16.MT88.4 R56, [R240+0x4900] ;  /* 0x00490000f038783b */ /* 0x000f2e0000004200 */
[----:B------:R-:W-:Y:S07]  /*3ec0*/  HMMA.16816.F32.BF16 R136, R4, R52, R28 ;  /* 0x000000340488723c */ /* 0x000fee000004181c */
[----:B------:R-:W-:Y:S01]  /*3ed0*/  MOV R53, R107 ;  /* 0x0000006b00357202 */ /* 0x000fe20000000f00 */
[----:B------:R-:W-:Y:S01]  /*3ee0*/  HMMA.16816.F32.BF16 R32, R8, R40, RZ ;  /* 0x000000280820723c */ /* 0x000fe200000418ff */
[----:B------:R-:W-:-:S07]  /*3ef0*/  IMAD.MOV.U32 R52, RZ, RZ, R106 ;  /* 0x000000ffff347224 */ /* 0x000fce00078e006a */
[----:B------:R-:W-:Y:S01]  /*3f00*/  HMMA.16816.F32.BF16 R28, R8, R42, RZ ;  /* 0x0000002a081c723c */ /* 0x000fe200000418ff */
[----:B------:R-:W-:Y:S07]  /*3f10*/  LDSM.16.MT88.4 R40, [R241+0x6100] ;  /* 0x00610000f128783b */ /* 0x000fee0000004200 */
[C---:B------:R-:W-:Y:S07]  /*3f20*/  HMMA.16816.F32.BF16 R120, R4.reuse, R54, R24 ;  /* 0x000000360478723c */ /* 0x040fee0000041818 */
[----:B------:R-:W-:Y:S01]  /*3f30*/  IMAD.MOV.U32 R54, RZ, RZ, R105 ;  /* 0x000000ffff367224 */ /* 0x000fe200078e0069 */
[----:B--2---:R-:W-:Y:S01]  /*3f40*/  HMMA.16816.F32.BF16 R248, R4, R36, R20 ;  /* 0x0000002404f8723c */ /* 0x004fe20000041814 */
[----:B------:R-:W-:-:S07]  /*3f50*/  IMAD.MOV.U32 R55, RZ, RZ, R104 ;  /* 0x000000ffff377224 */ /* 0x000fce00078e0068 */
[C---:B------:R-:W-:Y:S08]  /*3f60*/  HMMA.16816.F32.BF16 R24, R8.reuse, R60, RZ ;  /* 0x0000003c0818723c */ /* 0x040ff000000418ff */
[----:B------:R-:W-:Y:S08]  /*3f70*/  HMMA.16816.F32.BF16 R20, R8, R62, RZ ;  /* 0x0000003e0814723c */ /* 0x000ff000000418ff */
[----:B------:R-:W-:Y:S01]  /*3f80*/  HMMA.16816.F32.BF16 R116, R4, R38, R16 ;  /* 0x000000260474723c */ /* 0x000fe20000041810 */
[----:B------:R-:W2:Y:S07]  /*3f90*/  LDSM.16.MT88.4 R36, [R237+0x6900] ;  /* 0x00690000ed24783b */ /* 0x000eae0000004200 */
[----:B------:R-:W-:Y:S08]  /*3fa0*/  HMMA.16816.F32.BF16 R16, R8, R68, RZ ;  /* 0x000000440810723c */ /* 0x000ff000000418ff */
[C---:B------:R-:W-:Y:S01]  /*3fb0*/  HMMA.16816.F32.BF16 R104, R4.reuse, R64, R32 ;  /* 0x000000400468723c */ /* 0x040fe20000041820 */
[----:B------:R-:W5:Y:S06]  /*3fc0*/  LDSM.16.MT88.4 R32, [R238+0x6100] ;  /* 0x00610000ee20783b */ /* 0x000f6c0000004200 */
[----:B------:R-:W-:Y:S01]  /*3fd0*/  IMAD.MOV.U32 R64, RZ, RZ, R101 ;  /* 0x000000ffff407224 */ /* 0x000fe200078e0065 */
[C---:B------:R-:W-:Y:S01]  /*3fe0*/  HMMA.16816.F32.BF16 R108, R4.reuse, R66, R28 ;  /* 0x00000042046c723c */ /* 0x040fe2000004181c */
[----:B------:R-:W-:Y:S01]  /*3ff0*/  IMAD.MOV.U32 R65, RZ, RZ, R100 ;  /* 0x000000ffff417224 */ /* 0x000fe200078e0064 */
[----:B------:R-:W2:Y:S05]  /*4000*/  LDSM.16.MT88.4 R28, [R238+0x6900] ;  /* 0x00690000ee1c783b */ /* 0x000eaa0000004200 */
[----:B------:R-:W-:Y:S01]  /*4010*/  MOV R66, R103 ;  /* 0x0000006700427202 */ /* 0x000fe20000000f00 */
[----:B------:R-:W-:Y:S01]  /*4020*/  IMAD.MOV.U32 R67, RZ, RZ, R102 ;  /* 0x000000ffff437224 */ /* 0x000fe200078e0066 */
[C---:B---3--:R-:W-:Y:S07]  /*4030*/  HMMA.16816.F32.BF16 R112, R4.reuse, R44, R24 ;  /* 0x0000002c0470723c */ /* 0x048fee0000041818 */
[----:B------:R-:W-:Y:S01]  /*4040*/  MOV R44, R99 ;  /* 0x00000063002c7202 */ /* 0x000fe20000000f00 */
[----:B------:R-:W-:Y:S01]  /*4050*/  HMMA.16816.F32.BF16 R100, R4, R46, R20 ;  /* 0x0000002e0464723c */ /* 0x000fe20000041814 */
[----:B------:R-:W-:-:S06]  /*4060*/  IMAD.MOV.U32 R45, RZ, RZ, R98 ;  /* 0x000000ffff2d7224 */ /* 0x000fcc00078e0062 */
[----:B------:R-:W-:Y:S01]  /*4070*/  IMAD.MOV.U32 R46, RZ, RZ, R96 ;  /* 0x000000ffff2e7224 */ /* 0x000fe200078e0060 */
[----:B-1----:R-:W-:Y:S01]  /*4080*/  HMMA.16816.F32.BF16 R20, R8, R48, RZ ;  /* 0x000000300814723c */ /* 0x002fe200000418ff */
[----:B------:R-:W-:-:S06]  /*4090*/  IMAD.MOV.U32 R47, RZ, RZ, R97 ;  /* 0x000000ffff2f7224 */ /* 0x000fcc00078e0061 */
[----:B------:R-:W-:Y:S01]  /*40a0*/  IMAD.MOV.U32 R48, RZ, RZ, R77 ;  /* 0x000000ffff307224 */ /* 0x000fe200078e004d */
[----:B----4-:R-:W-:Y:S01]  /*40b0*/  HMMA.16816.F32.BF16 R96, R4, R56, R16 ;  /* 0x000000380460723c */ /* 0x010fe20000041810 */
[----:B------:R-:W-:-:S06]  /*40c0*/  IMAD.MOV.U32 R49, RZ, RZ, R76 ;  /* 0x000000ffff317224 */ /* 0x000fcc00078e004c */
[----:B------:R-:W-:Y:S01]  /*40d0*/  MOV R56, R79 ;  /* 0x0000004f00387202 */ /* 0x000fe20000000f00 */
[----:B------:R-:W-:Y:S01]  /*40e0*/  HMMA.16816.F32.BF16 R16, R8, R50, RZ ;  /* 0x000000320810723c */ /* 0x000fe200000418ff */
[----:B------:R-:W-:-:S07]  /*40f0*/  IMAD.MOV.U32 R57, RZ, RZ, R78 ;  /* 0x000000ffff397224 */ /* 0x000fce00078e004e */
[----:B------:R-:W-:Y:S08]  /*4100*/  HMMA.16816.F32.BF16 R24, R8, R70, RZ ;  /* 0x000000460818723c */ /* 0x000ff000000418ff */
[C---:B--2---:R-:W-:Y:S08]  /*4110*/  HMMA.16816.F32.BF16 R68, R4.reuse, R36, R20 ;  /* 0x000000240444723c */ /* 0x044ff00000041814 */
[C---:B------:R-:W-:Y:S01]  /*4120*/  HMMA.16816.F32.BF16 R60, R4.reuse, R38, R16 ;  /* 0x00000026043c723c */ /* 0x040fe20000041810 */
[----:B------:R-:W1:Y:S07]  /*4130*/  LDSM.16.MT88.4 R36, [R241+0x6900] ;  /* 0x00690000f124783b */ /* 0x000e6e0000004200 */
[----:B------:R-:W-:Y:S08]  /*4140*/  HMMA.16816.F32.BF16 R76, R4, R58, R24 ;  /* 0x0000003a044c723c */ /* 0x000ff00000041818 */
[C---:B-----5:R-:W-:Y:S07]  /*4150*/  HMMA.16816.F32.BF16 R24, R8.reuse, R32, RZ ;  /* 0x000000200818723c */ /* 0x060fee00000418ff */
[----:B------:R-:W-:Y:S01]  /*4160*/  MOV R32, R48 ;  /* 0x0000003000207202 */ /* 0x000fe20000000f00 */
[----:B------:R-:W-:Y:S01]  /*4170*/  HMMA.16816.F32.BF16 R20, R8, R34, RZ ;  /* 0x000000220814723c */ /* 0x000fe200000418ff */
[----:B------:R-:W-:-:S06]  /*4180*/  IMAD.MOV.U32 R33, RZ, RZ, R49 ;  /* 0x000000ffff217224 */ /* 0x000fcc00078e0031 */
[----:B------:R-:W-:Y:S01]  /*4190*/  IMAD.MOV.U32 R34, RZ, RZ, R56 ;  /* 0x000000ffff227224 */ /* 0x000fe200078e0038 */
[----:B------:R-:W-:Y:S01]  /*41a0*/  HMMA.16816.F32.BF16 R16, R8, R40, RZ ;  /* 0x000000280810723c */ /* 0x000fe200000418ff */
[----:B------:R-:W-:-:S06]  /*41b0*/  IMAD.MOV.U32 R35, RZ, RZ, R57 ;  /* 0x000000ffff237224 */ /* 0x000fcc00078e0039 */
[----:B------:R-:W-:Y:S01]  /*41c0*/  MOV R40, R46 ;  /* 0x0000002e00287202 */ /* 0x000fe20000000f00 */
[----:B------:R-:W-:Y:S01]  /*41d0*/  HMMA.16816.F32.BF16 R56, R4, R28, R24 ;  /* 0x0000001c0438723c */ /* 0x000fe20000041818 */
[----:B------:R-:W-:-:S06]  /*41e0*/  IMAD.MOV.U32 R41, RZ, RZ, R47 ;  /* 0x000000ffff297224 */ /* 0x000fcc00078e002f */
[----:B------:R-:W-:Y:S01]  /*41f0*/  IMAD.MOV.U32 R27, RZ, RZ, R44 ;  /* 0x000000ffff1b7224 */ /* 0x000fe200078e002c */
[----:B------:R-:W-:Y:S01]  /*4200*/  HMMA.16816.F32.BF16 R48, R4, R30, R20 ;  /* 0x0000001e0430723c */ /* 0x000fe20000041814 */
[----:B------:R-:W-:Y:S01]  /*4210*/  IMAD.MOV.U32 R28, RZ, RZ, R32 ;  /* 0x000000ffff1c7224 */ /* 0x000fe200078e0020 */
[----:B------:R-:W-:Y:S01]  /*4220*/  MOV R32, R66 ;  /* 0x0000004200207202 */ /* 0x000fe20000000f00 */
[----:B------:R-:W-:Y:S01]  /*4230*/  IMAD.MOV.U32 R29, RZ, RZ, R33 ;  /* 0x000000ffff1d7224 */ /* 0x000fe200078e0021 */
[----:B------:R-:W-:Y:S01]  /*4240*/  MOV R66, R124 ;  /* 0x0000007c00427202 */ /* 0x000fe20000000f00 */
[----:B------:R-:W-:Y:S02]  /*4250*/  IMAD.MOV.U32 R33, RZ, RZ, R54 ;  /* 0x000000ffff217224 */ /* 0x000fe400078e0036 */
[----:B------:R-:W-:Y:S01]  /*4260*/  IMAD.MOV.U32 R30, RZ, RZ, R45 ;  /* 0x000000ffff1e7224 */ /* 0x000fe200078e002d */
[----:B------:R-:W-:Y:S01]  /*4270*/  HMMA.16816.F32.BF16 R20, R8, R42, RZ ;  /* 0x0000002a0814723c */ /* 0x000fe200000418ff */
[----:B------:R-:W-:-:S02]  /*4280*/  IMAD.MOV.U32 R54, RZ, RZ, R135 ;  /* 0x000000ffff367224 */ /* 0x000fc400078e0087 */
[----:B------:R-:W-:Y:S02]  /*4290*/  IMAD.MOV.U32 R31, RZ, RZ, R41 ;  /* 0x000000ffff1f7224 */ /* 0x000fe400078e0029 */
[----:B------:R-:W-:Y:S02]  /*42a0*/  IMAD.MOV.U32 R41, RZ, RZ, R35 ;  /* 0x000000ffff297224 */ /* 0x000fe400078e0023 */
[----:B------:R-:W-:Y:S01]  /*42b0*/  MOV R43, R27 ;  /* 0x0000001b002b7202 */ /* 0x000fe20000000f00 */
[----:B-1----:R-:W-:Y:S01]  /*42c0*/  HMMA.16816.F32.BF16 R44, R4, R36, R16 ;  /* 0x00000024042c723c */ /* 0x002fe20000041810 */
[----:B------:R-:W1:Y:S01]  /*42d0*/  LDSM.16.MT88.4 R16, [R240+0x6100] ;  /* 0x00610000f010783b */ /* 0x000e620000004200 */
[----:B------:R-:W-:Y:S02]  /*42e0*/  IMAD.MOV.U32 R42, RZ, RZ, R0 ;  /* 0x000000ffff2a7224 */ /* 0x000fe400078e0000 */
[----:B------:R-:W-:Y:S02]  /*42f0*/  FFMA.FTZ R0, R88, c[0x0][0x2d0], -R13 ;  /* 0x0000b40058007a23 */ /* 0x000fe4000001080d */
[----:B------:R-:W-:Y:S01]  /*4300*/  IMAD.MOV.U32 R88, RZ, RZ, R40 ;  /* 0x000000ffff587224 */ /* 0x000fe200078e0028 */
[----:B------:R-:W-:Y:S01]  /*4310*/  MOV R40, R34 ;  /* 0x0000002200287202 */ /* 0x000fe20000000f00 */
[----:B------:R2:W-:Y:S01]  /*4320*/  MUFU.EX2 R124, R0 ;  /* 0x00000000007c7308 */ /* 0x0005e20000000800 */
[----:B------:R-:W-:-:S02]  /*4330*/  IMAD.MOV.U32 R34, RZ, RZ, R55 ;  /* 0x000000ffff227224 */ /* 0x000fc400078e0037 */
[----:B------:R-:W-:Y:S02]  /*4340*/  IMAD.MOV.U32 R55, RZ, RZ, R134 ;  /* 0x000000ffff377224 */ /* 0x000fe400078e0086 */
[----:B------:R-:W-:Y:S01]  /*4350*/  IMAD.MOV.U32 R35, RZ, RZ, R52 ;  /* 0x000000ffff237224 */ /* 0x000fe200078e0034 */
[----:B------:R-:W-:Y:S01]  /*4360*/  MOV R52, R53 ;  /* 0x0000003500347202 */ /* 0x000fe20000000f00 */
[----:B------:R-:W-:Y:S01]  /*4370*/  IMAD.MOV.U32 R53, RZ, RZ, R177 ;  /* 0x000000ffff357224 */ /* 0x000fe200078e00b1 */
[----:B------:R-:W-:Y:S01]  /*4380*/  HMMA.16816.F32.BF16 R36, R4, R38, R20 ;  /* 0x000000260424723c */ /* 0x000fe20000041814 */
[----:B--2---:R-:W-:Y:S02]  /*4390*/  FFMA.FTZ R0, R85, c[0x0][0x2d0], -R13 ;  /* 0x0000b40055007a23 */ /* 0x004fe4000001080d */
[----:B------:R-:W-:Y:S02]  /*43a0*/  IMAD.MOV.U32 R85, RZ, RZ, R43 ;  /* 0x000000ffff557224 */ /* 0x000fe400078e002b */
[----:B------:R2:W3:Y:S01]  /*43b0*/  MUFU.EX2 R134, R0 ;  /* 0x0000000000867308 */ /* 0x0004e20000000800 */
[----:B------:R-:W-:-:S02]  /*43c0*/  IMAD.MOV.U32 R43, RZ, RZ, R29 ;  /* 0x000000ffff2b7224 */ /* 0x000fc400078e001d */
[C---:B-1----:R-:W-:Y:S01]  /*43d0*/  HMMA.16816.F32.BF16 R24, R8.reuse, R16, RZ ;  /* 0x000000100818723c */ /* 0x042fe200000418ff */
[--C-:B--2---:R-:W-:Y:S02]  /*43e0*/  FFMA.FTZ R0, R84, c[0x0][0x2d0], -R13.reuse ;  /* 0x0000b40054007a23 */ /* 0x104fe4000001080d */
[----:B------:R-:W-:Y:S02]  /*43f0*/  IMAD.MOV.U32 R84, RZ, RZ, R30 ;  /* 0x000000ffff547224 */ /* 0x000fe400078e001e */
[----:B------:R1:W-:Y:S03]  /*4400*/  MUFU.EX2 R135, R0 ;  /* 0x0000000000877308 */ /* 0x0003e60000000800 */
[----:B------:R-:W-:Y:S01]  /*4410*/  HMMA.16816.F32.BF16 R8, R8, R18, RZ ;  /* 0x000000120808723c */ /* 0x000fe200000418ff */
[----:B------:R-:W2:Y:S01]  /*4420*/  LDSM.16.MT88.4 R16, [R240+0x6900] ;  /* 0x00690000f010783b */ /* 0x000ea20000004200 */
[----:B-1----:R-:W-:Y:S01]  /*4430*/  FFMA.FTZ R0, R83, c[0x0][0x2d0], -R13 ;  /* 0x0000b40053007a23 */ /* 0x002fe2000001080d */
[----:B------:R-:W-:Y:S01]  /*4440*/  MOV R83, R66 ;  /* 0x0000004200537202 */ /* 0x000fe20000000f00 */
[----:B------:R-:W-:-:S02]  /*4450*/  IMAD.MOV.U32 R66, RZ, RZ, R67 ;  /* 0x000000ffff427224 */ /* 0x000fc400078e0043 */
[----:B------:R1:W4:Y:S01]  /*4460*/  MUFU.EX2 R177, R0 ;  /* 0x0000000000b17308 */ /* 0x0003220000000800 */
[----:B------:R-:W-:Y:S02]  /*4470*/  IMAD.MOV.U32 R67, RZ, RZ, R133 ;  /* 0x000000ffff437224 */ /* 0x000fe400078e0085 */
[----:B-1----:R-:W-:Y:S02]  /*4480*/  FFMA.FTZ R0, R95, c[0x0][0x2d0], -R12 ;  /* 0x0000b4005f007a23 */ /* 0x002fe4000001080c */
[----:B------:R-:W-:Y:S02]  /*4490*/  IMAD.MOV.U32 R95, RZ, RZ, R42 ;  /* 0x000000ffff5f7224 */ /* 0x000fe400078e002a */
[----:B------:R-:W-:-:S11]  /*44a0*/  IMAD.MOV.U32 R42, RZ, RZ, R28 ;  /* 0x000000ffff2a7224 */ /* 0x000fd600078e001c */
[C---:B--2---:R-:W-:Y:S01]  /*44b0*/  HMMA.16816.F32.BF16 R20, R4.reuse, R18, R8 ;  /* 0x000000120414723c */ /* 0x044fe20000041808 */
[----:B------:R-:W1:Y:S01]  /*44c0*/  LDSM.16.MT88.4 R8, [R237+0x1100] ;  /* 0x00110000ed08783b */ /* 0x000e620000004200 */
[----:B------:R2:W-:Y:S05]  /*44d0*/  MUFU.EX2 R19, R0 ;  /* 0x0000000000137308 */ /* 0x0005ea0000000800 */
[--C-:B------:R-:W-:Y:S01]  /*44e0*/  FFMA.FTZ R18, R81, c[0x0][0x2d0], -R12.reuse ;  /* 0x0000b40051127a23 */ /* 0x100fe2000001080c */
[----:B------:R-:W-:Y:S07]  /*44f0*/  HMMA.16816.F32.BF16 R24, R4, R16, R24 ;  /* 0x000000100418723c */ /* 0x000fee0000041818 */
[----:B---3--:R-:W-:Y:S01]  /*4500*/  F2FP.BF16.PACK_AB R4, R134, R124 ;  /* 0x0000007c8604723e */ /* 0x008fe200000010ff */
[--C-:B------:R-:W-:Y:S01]  /*4510*/  FFMA.FTZ R17, R90, c[0x0][0x2d0], -R13.reuse ;  /* 0x0000b4005a117a23 */ /* 0x100fe2000001080d */
[----:B----4-:R-:W-:Y:S01]  /*4520*/  F2FP.BF16.PACK_AB R6, R177, R135 ;  /* 0x00000087b106723e */ /* 0x010fe200000010ff */
[----:B--2---:R-:W-:Y:S01]  /*4530*/  FFMA.FTZ R0, R92, c[0x0][0x2d0], -R12 ;  /* 0x0000b4005c007a23 */ /* 0x004fe2000001080c */
[----:B------:R-:W-:Y:S01]  /*4540*/  MOV R92, R132 ;  /* 0x00000084005c7202 */ /* 0x000fe20000000f00 */
[----:B------:R-:W-:Y:S01]  /*4550*/  FFMA.FTZ R16, R89, c[0x0][0x2d0], -R13 ;  /* 0x0000b40059107a23 */ /* 0x000fe2000001080d */
[----:B------:R-:W-:Y:S01]  /*4560*/  MOV R90, R15 ;  /* 0x0000000f005a7202 */ /* 0x000fe20000000f00 */
[----:B------:R2:W3:Y:S01]  /*4570*/  MUFU.EX2 R132, R0 ;  /* 0x0000000000847308 */ /* 0x0004e20000000800 */
[----:B------:R-:W-:-:S02]  /*4580*/  IMAD.MOV.U32 R89, RZ, RZ, R14 ;  /* 0x000000ffff597224 */ /* 0x000fc400078e000e */
[--C-:B------:R-:W-:Y:S02]  /*4590*/  FFMA.FTZ R15, R87, c[0x0][0x2d0], -R13.reuse ;  /* 0x0000b400570f7a23 */ /* 0x100fe4000001080d */
[----:B------:R-:W-:Y:S02]  /*45a0*/  FFMA.FTZ R14, R86, c[0x0][0x2d0], -R13 ;  /* 0x0000b400560e7a23 */ /* 0x000fe4000001080d */
[--C-:B------:R-:W-:Y:S01]  /*45b0*/  FFMA.FTZ R13, R94, c[0x0][0x2d0], -R12.reuse ;  /* 0x0000b4005e0d7a23 */ /* 0x100fe2000001080c */
[----:B------:R-:W-:Y:S01]  /*45c0*/  MUFU.EX2 R17, R17 ;  /* 0x0000001100117308 */ /* 0x000fe20000000800 */
[----:B--2---:R-:W-:Y:S01]  /*45d0*/  FFMA.FTZ R0, R93, c[0x0][0x2d0], -R12 ;  /* 0x0000b4005d007a23 */ /* 0x004fe2000001080c */
[----:B---3--:R-:W-:Y:S01]  /*45e0*/  F2FP.BF16.PACK_AB R5, R132, R19 ;  /* 0x000000138405723e */ /* 0x008fe200000010ff */
[----:B------:R-:W-:-:S05]  /*45f0*/  IMAD.MOV.U32 R93, RZ, RZ, R31 ;  /* 0x000000ffff5d7224 */ /* 0x000fca00078e001f */
[----:B------:R-:W-:Y:S08]  /*4600*/  MUFU.EX2 R16, R16 ;  /* 0x0000001000107308 */ /* 0x000ff00000000800 */
[----:B------:R2:W-:Y:S02]  /*4610*/  MUFU.EX2 R133, R0 ;  /* 0x0000000000857308 */ /* 0x0005e40000000800 */
[----:B--2---:R-:W-:-:S02]  /*4620*/  FFMA.FTZ R0, R91, c[0x0][0x2d0], -R12 ;  /* 0x0000b4005b007a23 */ /* 0x004fc4000001080c */
[----:B------:R-:W-:-:S04]  /*4630*/  IMAD.MOV.U32 R91, RZ, RZ, R176 ;  /* 0x000000ffff5b7224 */ /* 0x000fc800078e00b0 */
[----:B------:R-:W2:Y:S02]  /*4640*/  MUFU.EX2 R176, R0 ;  /* 0x0000000000b07308 */ /* 0x000ea40000000800 */
[----:B--2---:R-:W-:Y:S01]  /*4650*/  F2FP.BF16.PACK_AB R7, R176, R133 ;  /* 0x00000085b007723e */ /* 0x004fe200000010ff */
[--C-:B------:R-:W-:Y:S02]  /*4660*/  FFMA.FTZ R0, R82, c[0x0][0x2d0], -R12.reuse ;  /* 0x0000b40052007a23 */ /* 0x100fe4000001080c */
[----:B------:R-:W-:-:S04]  /*4670*/  FFMA.FTZ R12, R80, c[0x0][0x2d0], -R12 ;  /* 0x0000b400500c7a23 */ /* 0x000fc8000001080c */
[C---:B-1----:R-:W-:Y:S08]  /*4680*/  HMMA.16816.F32.BF16 R164, R4.reuse, R8, R164 ;  /* 0x0000000804a4723c */ /* 0x042ff000000418a4 */
[C---:B------:R-:W-:Y:S01]  /*4690*/  HMMA.16816.F32.BF16 R28, R4.reuse, R10, R156 ;  /* 0x0000000a041c723c */ /* 0x040fe2000004189c */
[----:B------:R-:W1:Y:S07]  /*46a0*/  LDSM.16.MT88.4 R8, [R238+0x1100] ;  /* 0x00110000ee08783b */ /* 0x000e6e0000004200 */
[C---:B-1----:R-:W-:Y:S08]  /*46b0*/  HMMA.16816.F32.BF16 R156, R4.reuse, R8, R32 ;  /* 0x00000008049c723c */ /* 0x042ff00000041820 */
[C---:B------:R-:W-:Y:S01]  /*46c0*/  HMMA.16816.F32.BF16 R32, R4.reuse, R10, R148 ;  /* 0x0000000a0420723c */ /* 0x040fe20000041894 */
[----:B------:R-:W1:Y:S07]  /*46d0*/  LDSM.16.MT88.4 R8, [R241+0x1100] ;  /* 0x00110000f108783b */ /* 0x000e6e0000004200 */
[C---:B-1----:R-:W-:Y:S08]  /*46e0*/  HMMA.16816.F32.BF16 R148, R4.reuse, R8, R40 ;  /* 0x000000080494723c */ /* 0x042ff00000041828 */
[C---:B------:R-:W-:Y:S01]  /*46f0*/  HMMA.16816.F32.BF16 R40, R4.reuse, R10, R52 ;  /* 0x0000000a0428723c */ /* 0x040fe20000041834 */
[----:B------:R-:W1:Y:S07]  /*4700*/  LDSM.16.MT88.4 R8, [R240+0x1100] ;  /* 0x00110000f008783b */ /* 0x000e6e0000004200 */
[C---:B-1----:R-:W-:Y:S08]  /*4710*/  HMMA.16816.F32.BF16 R140, R4.reuse, R8, R140 ;  /* 0x00000008048c723c */ /* 0x042ff0000004188c */
[----:B------:R-:W-:Y:S01]  /*4720*/  HMMA.16816.F32.BF16 R52, R4, R10, R244 ;  /* 0x0000000a0434723c */ /* 0x000fe200000418f4 */
[----:B------:R-:W1:Y:S06]  /*4730*/  LDSM.16.MT88.4 R8, [R237+0x3100] ;  /* 0x00310000ed08783b */ /* 0x000e6c0000004200 */
[----:B------:R-:W-:Y:S01]  /*4740*/  IMAD.MOV.U32 R245, RZ, RZ, R83 ;  /* 0x000000fffff57224 */ /* 0x000fe200078e0053 */
[----:B------:R-:W-:Y:S01]  /*4750*/  MOV R246, R91 ;  /* 0x0000005b00f67202 */ /* 0x000fe20000000f00 */
[----:B------:R-:W-:-:S02]  /*4760*/  IMAD.MOV.U32 R244, RZ, RZ, R89 ;  /* 0x000000fffff47224 */ /* 0x000fc400078e0059 */
[----:B------:R-:W-:Y:S01]  /*4770*/  IMAD.MOV.U32 R247, RZ, RZ, R90 ;  /* 0x000000fffff77224 */ /* 0x000fe200078e005a */
[C---:B-1----:R-:W-:Y:S08]  /*4780*/  HMMA.16816.F32.BF16 R64, R4.reuse, R8, R64 ;  /* 0x000000080440723c */ /* 0x042ff00000041840 */
[C---:B------:R-:W-:Y:S01]  /*4790*/  HMMA.16816.F32.BF16 R72, R4.reuse, R10, R72 ;  /* 0x0000000a0448723c */ /* 0x040fe20000041848 */
[----:B------:R-:W1:Y:S07]  /*47a0*/  LDSM.16.MT88.4 R8, [R238+0x3100] ;  /* 0x00310000ee08783b */ /* 0x000e6e0000004200 */
[----:B-1----:R-:W-:Y:S07]  /*47b0*/  HMMA.16816.F32.BF16 R80, R4, R8, R160 ;  /* 0x000000080450723c */ /* 0x002fee00000418a0 */
[----:B------:R-:W-:Y:S01]  /*47c0*/  MOV R161, R84 ;  /* 0x0000005400a17202 */ /* 0x000fe20000000f00 */
[----:B------:R-:W-:-:S02]  /*47d0*/  IMAD.MOV.U32 R160, RZ, RZ, R85 ;  /* 0x000000ffffa07224 */ /* 0x000fc400078e0055 */
[----:B------:R-:W-:Y:S01]  /*47e0*/  HMMA.16816.F32.BF16 R84, R4, R10, R152 ;  /* 0x0000000a0454723c */ /* 0x000fe20000041898 */
[----:B------:R-:W1:Y:S01]  /*47f0*/  LDSM.16.MT88.4 R8, [R241+0x3100] ;  /* 0x00310000f108783b */ /* 0x000e620000004200 */
[----:B------:R-:W-:Y:S02]  /*4800*/  IMAD.MOV.U32 R163, RZ, RZ, R93 ;  /* 0x000000ffffa37224 */ /* 0x000fe400078e005d */
[----:B------:R-:W-:-:S03]  /*4810*/  IMAD.MOV.U32 R162, RZ, RZ, R92 ;  /* 0x000000ffffa27224 */ /* 0x000fc600078e005c */
[----:B------:R-:W-:Y:S02]  /*4820*/  IMAD.MOV.U32 R154, RZ, RZ, R95 ;  /* 0x000000ffff9a7224 */ /* 0x000fe400078e005f */
[----:B------:R-:W-:Y:S02]  /*4830*/  IMAD.MOV.U32 R155, RZ, RZ, R88 ;  /* 0x000000ffff9b7224 */ /* 0x000fe400078e0058 */
[C---:B-1----:R-:W-:Y:S08]  /*4840*/  HMMA.16816.F32.BF16 R88, R4.reuse, R8, R144 ;  /* 0x000000080458723c */ /* 0x042ff00000041890 */
[C---:B------:R-:W-:Y:S01]  /*4850*/  HMMA.16816.F32.BF16 R92, R4.reuse, R10, R128 ;  /* 0x0000000a045c723c */ /* 0x040fe20000041880 */
[----:B------:R-:W1:Y:S07]  /*4860*/  LDSM.16.MT88.4 R8, [R240+0x3100] ;  /* 0x00310000f008783b */ /* 0x000e6e0000004200 */
[C---:B-1----:R-:W-:Y:S08]  /*4870*/  HMMA.16816.F32.BF16 R136, R4.reuse, R8, R136 ;  /* 0x000000080488723c */ /* 0x042ff00000041888 */
[----:B------:R-:W-:Y:S11]  /*4880*/  HMMA.16816.F32.BF16 R8, R4, R10, R120 ;  /* 0x0000000a0408723c */ /* 0x000ff60000041878 */
[----:B------:R-:W-:Y:S05]  /*4890*/  @!UPT UIADD3 URZ, URZ, URZ, URZ ;  /* 0x0000003f3f3ff290 */ /* 0x000fea000fffe03f */
[----:B------:R-:W-:Y:S01]  /*48a0*/  IMAD.MOV.U32 R147, RZ, RZ, R138 ;  /* 0x000000ffff937224 */ /* 0x000fe200078e008a */
[----:B------:R-:W-:Y:S01]  /*48b0*/  MOV R138, R154 ;  /* 0x0000009a008a7202 */ /* 0x000fe20000000f00 */
[----:B------:R-:W-:Y:S01]  /*48c0*/  IMAD.MOV.U32 R146, RZ, RZ, R139 ;  /* 0x000000ffff927224 */ /* 0x000fe200078e008b */
[----:B------:R-:W-:Y:S01]  /*48d0*/  MOV R153, R136 ;  /* 0x0000008800997202 */ /* 0x000fe20000000f00 */
[----:B------:R-:W-:Y:S02]  /*48e0*/  IMAD.MOV.U32 R139, RZ, RZ, R155 ;  /* 0x000000ffff8b7224 */ /* 0x000fe400078e009b */
[----:B------:R-:W-:Y:S02]  /*48f0*/  IMAD.MOV.U32 R152, RZ, RZ, R137 ;  /* 0x000000ffff987224 */ /* 0x000fe400078e0089 */
[----:B------:R-:W-:Y:S01]  /*4900*/  IMAD.MOV.U32 R131, RZ, RZ, R8 ;  /* 0x000000ffff837224 */ /* 0x000fe200078e0008 */
[----:B------:R-:W-:Y:S01]  /*4910*/  MOV R155, R10 ;  /* 0x0000000a009b7202 */ /* 0x000fe20000000f00 */
[----:B------:R-:W-:-:S02]  /*4920*/  IMAD.MOV.U32 R128, RZ, RZ, R9 ;  /* 0x000000ffff807224 */ /* 0x000fc400078e0009 */
[----:B------:R-:W-:Y:S02]  /*4930*/  IMAD.MOV.U32 R154, RZ, RZ, R11 ;  /* 0x000000ffff9a7224 */ /* 0x000fe400078e000b */
[----:B------:R-:W1:Y:S02]  /*4940*/  LDSM.16.MT88.4 R8, [R237+0x5100] ;  /* 0x00510000ed08783b */ /* 0x000e640000004200 */
[C---:B-1----:R-:W-:Y:S08]  /*4950*/  HMMA.16816.F32.BF16 R248, R4.reuse, R8, R248 ;  /* 0x0000000804f8723c */ /* 0x042ff000000418f8 */
[C---:B------:R-:W-:Y:S01]  /*4960*/  HMMA.16816.F32.BF16 R116, R4.reuse, R10, R116 ;  /* 0x0000000a0474723c */ /* 0x040fe20000041874 */
[----:B------:R-:W1:Y:S07]  /*4970*/  LDSM.16.MT88.4 R8, [R238+0x5100] ;  /* 0x00510000ee08783b */ /* 0x000e6e0000004200 */
[C---:B-1----:R-:W-:Y:S08]  /*4980*/  HMMA.16816.F32.BF16 R104, R4.reuse, R8, R104 ;  /* 0x000000080468723c */ /* 0x042ff00000041868 */
[C---:B------:R-:W-:Y:S01]  /*4990*/  HMMA.16816.F32.BF16 R108, R4.reuse, R10, R108 ;  /* 0x0000000a046c723c */ /* 0x040fe2000004186c */
[----:B------:R-:W1:Y:S07]  /*49a0*/  LDSM.16.MT88.4 R8, [R241+0x5100] ;  /* 0x00510000f108783b */ /* 0x000e6e0000004200 */
[C---:B-1----:R-:W-:Y:S08]  /*49b0*/  HMMA.16816.F32.BF16 R112, R4.reuse, R8, R112 ;  /* 0x000000080470723c */ /* 0x042ff00000041870 */
[----:B------:R-:W-:Y:S11]  /*49c0*/  HMMA.16816.F32.BF16 R8, R4, R10, R100 ;  /* 0x0000000a0408723c */ /* 0x000ff60000041864 */
[----:B------:R-:W-:Y:S05]  /*49d0*/  @!UPT UIADD3 URZ, URZ, URZ, URZ ;  /* 0x0000003f3f3ff290 */ /* 0x000fea000fffe03f */
[----:B------:R-:W-:Y:S01]  /*49e0*/  MOV R145, R114 ;  /* 0x0000007200917202 */ /* 0x000fe20000000f00 */
[----:B------:R-:W-:Y:S02]  /*49f0*/  IMAD.MOV.U32 R144, RZ, RZ, R115 ;  /* 0x000000ffff907224 */ /* 0x000fe400078e0073 */
[----:B------:R-:W-:Y:S02]  /*4a00*/  IMAD.MOV.U32 R114, RZ, RZ, R138 ;  /* 0x000000ffff727224 */ /* 0x000fe400078e008a */
[----:B------:R-:W-:Y:S02]  /*4a10*/  IMAD.MOV.U32 R115, RZ, RZ, R139 ;  /* 0x000000ffff737224 */ /* 0x000fe400078e008b */
[----:B------:R-:W-:Y:S01]  /*4a20*/  IMAD.MOV.U32 R130, RZ, RZ, R113 ;  /* 0x000000ffff827224 */ /* 0x000fe200078e0071 */
[----:B------:R-:W-:Y:S01]  /*4a30*/  MOV R139, R9 ;  /* 0x00000009008b7202 */ /* 0x000fe20000000f00 */
[----:B------:R-:W-:Y:S02]  /*4a40*/  IMAD.MOV.U32 R138, RZ, RZ, R10 ;  /* 0x000000ffff8a7224 */ /* 0x000fe400078e000a */
[----:B------:R-:W-:-:S02]  /*4a50*/  IMAD.MOV.U32 R137, RZ, RZ, R11 ;  /* 0x000000ffff897224 */ /* 0x000fc400078e000b */
[----:B------:R-:W-:Y:S02]  /*4a60*/  IMAD.MOV.U32 R136, RZ, RZ, R8 ;  /* 0x000000ffff887224 */ /* 0x000fe400078e0008 */
[----:B------:R-:W1:Y:S01]  /*4a70*/  LDSM.16.MT88.4 R8, [R240+0x5100] ;  /* 0x00510000f008783b */ /* 0x000e620000004200 */
[----:B------:R-:W-:Y:S01]  /*4a80*/  IMAD.MOV.U32 R129, RZ, RZ, R112 ;  /* 0x000000ffff817224 */ /* 0x000fe200078e0070 */
[C---:B-1----:R-:W-:Y:S07]  /*4a90*/  HMMA.16816.F32.BF16 R120, R4.reuse, R8, R96 ;  /* 0x000000080478723c */ /* 0x042fee0000041860 */
[----:B------:R-:W-:Y:S01]  /*4aa0*/  MOV R98, R114 ;  /* 0x0000007200627202 */ /* 0x000fe20000000f00 */
[----:B------:R-:W-:Y:S01]  /*4ab0*/  IMAD.MOV.U32 R99, RZ, RZ, R115 ;  /* 0x000000ffff637224 */ /* 0x000fe200078e0073 */
[----:B------:R-:W-:Y:S01]  /*4ac0*/  MOV R97, R129 ;  /* 0x0000008100617202 */ /* 0x000fe20000000f00 */
[----:B------:R-:W-:Y:S01]  /*4ad0*/  HMMA.16816.F32.BF16 R112, R4, R10, R76 ;  /* 0x0000000a0470723c */ /* 0x000fe2000004184c */
[----:B------:R-:W1:Y:S01]  /*4ae0*/  LDSM.16.MT88.4 R8, [R237+0x7100] ;  /* 0x00710000ed08783b */ /* 0x000e620000004200 */
[----:B------:R-:W-:-:S02]  /*4af0*/  IMAD.MOV.U32 R96, RZ, RZ, R162 ;  /* 0x000000ffff607224 */ /* 0x000fc400078e00a2 */
[----:B------:R-:W-:-:S04]  /*4b00*/  IMAD.MOV.U32 R129, RZ, RZ, R246 ;  /* 0x000000ffff817224 */ /* 0x000fc800078e00f6 */
[C---:B-1----:R-:W-:Y:S07]  /*4b10*/  HMMA.16816.F32.BF16 R100, R4.reuse, R8, R68 ;  /* 0x000000080464723c */ /* 0x042fee0000041844 */
[----:B------:R-:W-:Y:S01]  /*4b20*/  IMAD.MOV.U32 R69, RZ, RZ, R98 ;  /* 0x000000ffff457224 */ /* 0x000fe200078e0062 */
[----:B------:R-:W-:Y:S01]  /*4b30*/  HMMA.16816.F32.BF16 R76, R4, R10, R60 ;  /* 0x0000000a044c723c */ /* 0x000fe2000004183c */
[----:B------:R-:W1:Y:S01]  /*4b40*/  LDSM.16.MT88.4 R8, [R238+0x7100] ;  /* 0x00710000ee08783b */ /* 0x000e620000004200 */
[----:B------:R-:W-:Y:S01]  /*4b50*/  IMAD.MOV.U32 R68, RZ, RZ, R99 ;  /* 0x000000ffff447224 */ /* 0x000fe200078e0063 */
[----:B------:R-:W-:Y:S01]  /*4b60*/  MOV R99, R131 ;  /* 0x0000008300637202 */ /* 0x000fe20000000f00 */
[----:B------:R-:W-:Y:S01]  /*4b70*/  IMAD.MOV.U32 R98, RZ, RZ, R130 ;  /* 0x000000ffff627224 */ /* 0x000fe200078e0082 */
[----:B------:R-:W-:Y:S01]  /*4b80*/  MOV R131, R245 ;  /* 0x000000f500837202 */ /* 0x000fe20000000f00 */
[----:B------:R-:W-:-:S02]  /*4b90*/  IMAD.MOV.U32 R70, RZ, RZ, R163 ;  /* 0x000000ffff467224 */ /* 0x000fc400078e00a3 */
[----:B------:R-:W-:Y:S02]  /*4ba0*/  IMAD.MOV.U32 R71, RZ, RZ, R244 ;  /* 0x000000ffff477224 */ /* 0x000fe400078e00f4 */
[----:B------:R-:W-:Y:S11]  /*4bb0*/  IMAD.MOV.U32 R130, RZ, RZ, R247 ;  /* 0x000000ffff827224 */ /* 0x000ff600078e00f7 */
[----:B------:R-:W-:Y:S03]  /*4bc0*/  @!UPT UIADD3 URZ, URZ, URZ, URZ ;  /* 0x0000003f3f3ff290 */ /* 0x000fe6000fffe03f */
[----:B------:R-:W-:Y:S01]  /*4bd0*/  IMAD.MOV.U32 R63, RZ, RZ, R76 ;  /* 0x000000ffff3f7224 */ /* 0x000fe200078e004c */
[----:B------:R-:W-:Y:S01]  /*4be0*/  MOV R61, R78 ;  /* 0x0000004e003d7202 */ /* 0x000fe20000000f00 */
[----:B------:R-:W-:Y:S02]  /*4bf0*/  IMAD.MOV.U32 R62, RZ, RZ, R77 ;  /* 0x000000ffff3e7224 */ /* 0x000fe400078e004d */
[----:B------:R-:W-:Y:S01]  /*4c00*/  IMAD.MOV.U32 R60, RZ, RZ, R79 ;  /* 0x000000ffff3c7224 */ /* 0x000fe200078e004f */
        /* <DEDUP_REMOVED lines=14> */
[----:B------:R-:W-:Y:S01]  /*4cf0*/  MOV R57, R60 ;  /* 0x0000003c00397202 */ /* 0x000fe20000000f00 */
[----:B------:R-:W-:Y:S01]  /*4d00*/  IMAD.MOV.U32 R56, RZ, RZ, R61 ;  /* 0x000000ffff387224 */ /* 0x000fe200078e003d */
[----:B------:R-:W-:Y:S02]  /*4d10*/  MOV R61, R139 ;  /* 0x0000008b003d7202 */ /* 0x000fe40000000f00 */
[----:B------:R-:W-:Y:S01]  /*4d20*/  MOV R60, R136 ;  /* 0x00000088003c7202 */ /* 0x000fe20000000f00 */
[C---:B-1----:R-:W-:Y:S07]  /*4d30*/  HMMA.16816.F32.BF16 R244, R4.reuse, R8, R44 ;  /* 0x0000000804f4723c */ /* 0x042fee000004182c */
[----:B------:R-:W-:Y:S01]  /*4d40*/  IMAD.MOV.U32 R46, RZ, RZ, R51 ;  /* 0x000000ffff2e7224 */ /* 0x000fe200078e0033 */
[----:B------:R-:W-:Y:S01]  /*4d50*/  HMMA.16816.F32.BF16 R160, R4, R10, R36 ;  /* 0x0000000a04a0723c */ /* 0x000fe20000041824 */
[----:B------:R-:W1:Y:S01]  /*4d60*/  LDSM.16.MT88.4 R8, [R240+0x7100] ;  /* 0x00710000f008783b */ /* 0x000e620000004200 */
[----:B------:R-:W-:Y:S01]  /*4d70*/  MOV R47, R50 ;  /* 0x00000032002f7202 */ /* 0x000fe20000000f00 */
[----:B------:R-:W-:Y:S01]  /*4d80*/  IMAD.MOV.U32 R51, RZ, RZ, R62 ;  /* 0x000000ffff337224 */ /* 0x000fe200078e003e */
[----:B------:R-:W-:Y:S01]  /*4d90*/  MOV R50, R63 ;  /* 0x0000003f00327202 */ /* 0x000fe20000000f00 */
[----:B------:R-:W-:-:S02]  /*4da0*/  IMAD.MOV.U32 R62, RZ, RZ, R138 ;  /* 0x000000ffff3e7224 */ /* 0x000fc400078e008a */
[----:B------:R-:W-:Y:S02]  /*4db0*/  IMAD.MOV.U32 R63, RZ, RZ, R137 ;  /* 0x000000ffff3f7224 */ /* 0x000fe400078e0089 */
[----:B------:R-:W2:Y:S11]  /*4dc0*/  LDSM.16.MT88.4 R136, [R240+0x1900] ;  /* 0x00190000f088783b */ /* 0x000eb60000004200 */
[----:B------:R-:W-:Y:S04]  /*4dd0*/  @!UPT UIADD3 URZ, URZ, URZ, URZ ;  /* 0x0000003f3f3ff290 */ /* 0x000fe8000fffe03f */
[----:B------:R-:W-:Y:S01]  /*4de0*/  IMAD.MOV.U32 R39, RZ, RZ, R160 ;  /* 0x000000ffff277224 */ /* 0x000fe200078e00a0 */
[----:B------:R-:W-:Y:S01]  /*4df0*/  MOV R38, R161 ;  /* 0x000000a100267202 */ /* 0x000fe20000000f00 */
[----:B------:R-:W-:Y:S02]  /*4e00*/  IMAD.MOV.U32 R37, RZ, RZ, R162 ;  /* 0x000000ffff257224 */ /* 0x000fe400078e00a2 */
[----:B------:R-:W-:Y:S02]  /*4e10*/  IMAD.MOV.U32 R36, RZ, RZ, R163 ;  /* 0x000000ffff247224 */ /* 0x000fe400078e00a3 */
[----:B------:R-:W3:Y:S01]  /*4e20*/  LDSM.16.MT88.4 R160, [R237+0x1900] ;  /* 0x00190000eda0783b */ /* 0x000ee20000004200 */
[C---:B-1----:R-:W-:Y:S01]  /*4e30*/  HMMA.16816.F32.BF16 R24, R4.reuse, R8, R24 ;  /* 0x000000080418723c */ /* 0x042fe20000041818 */
[----:B------:R1:W-:Y:S07]  /*4e40*/  MUFU.EX2 R8, R0 ;  /* 0x0000000000087308 */ /* 0x0003ee0000000800 */
[----:B------:R-:W-:Y:S01]  /*4e50*/  HMMA.16816.F32.BF16 R20, R4, R10, R20 ;  /* 0x0000000a0414723c */ /* 0x000fe20000041814 */
[----:B------:R-:W-:Y:S06]  /*4e60*/  MUFU.EX2 R11, R15 ;  /* 0x0000000f000b7308 */ /* 0x000fec0000000800 */
[----:B------:R-:W-:-:S02]  /*4e70*/  FADD.FTZ R5, R179, R178 ;  /* 0x000000b2b3057221 */ /* 0x000fc40000010000 */
[----:B-1----:R-:W-:Y:S01]  /*4e80*/  FADD.FTZ R0, R59, R58 ;  /* 0x0000003a3b007221 */ /* 0x002fe20000010000 */
[----:B------:R-:W-:Y:S01]  /*4e90*/  MUFU.EX2 R10, R14 ;  /* 0x0000000e000a7308 */ /* 0x000fe20000000800 */
[----:B------:R-:W-:Y:S02]  /*4ea0*/  FADD.FTZ R5, R127, R5 ;  /* 0x000000057f057221 */ /* 0x000fe40000010000 */
[----:B------:R-:W-:Y:S02]  /*4eb0*/  FADD.FTZ R0, R70, R0 ;  /* 0x0000000046007221 */ /* 0x000fe40000010000 */
[----:B------:R-:W-:Y:S01]  /*4ec0*/  IMAD.MOV.U32 R70, RZ, RZ, R71 ;  /* 0x000000ffff467224 */ /* 0x000fe200078e0047 */
[----:B------:R-:W-:Y:S01]  /*4ed0*/  MOV R71, R96 ;  /* 0x0000006000477202 */ /* 0x000fe20000000f00 */
[----:B------:R-:W-:Y:S01]  /*4ee0*/  IMAD.MOV.U32 R96, RZ, RZ, R97 ;  /* 0x000000ffff607224 */ /* 0x000fe200078e0061 */
[----:B------:R-:W1:Y:S01]  /*4ef0*/  MUFU.EX2 R9, R13 ;  /* 0x0000000d00097308 */ /* 0x000e620000000800 */
[----:B------:R-:W-:-:S02]  /*4f00*/  FADD.FTZ R4, R129, R0 ;  /* 0x0000000081047221 */ /* 0x000fc40000010000 */
[----:B------:R-:W-:Y:S01]  /*4f10*/  IMAD.MOV.U32 R97, RZ, RZ, R98 ;  /* 0x000000ffff617224 */ /* 0x000fe200078e0062 */
[----:B------:R-:W-:Y:S01]  /*4f20*/  MOV R58, R96 ;  /* 0x00000060003a7202 */ /* 0x000fe20000000f00 */
[----:B------:R-:W-:Y:S02]  /*4f30*/  FADD.FTZ R0, R126, R5 ;  /* 0x000000057e007221 */ /* 0x000fe40000010000 */
[----:B------:R-:W-:Y:S01]  /*4f40*/  IMAD.MOV.U32 R98, RZ, RZ, R99 ;  /* 0x000000ffff627224 */ /* 0x000fe200078e0063 */
[----:B------:R-:W-:Y:S01]  /*4f50*/  MOV R99, R128 ;  /* 0x0000008000637202 */ /* 0x000fe20000000f00 */
[----:B------:R-:W-:Y:S01]  /*4f60*/  FADD.FTZ R4, R252, R4 ;  /* 0x00000004fc047221 */ /* 0x000fe20000010000 */
[----:B------:R4:W-:Y:S01]  /*4f70*/  MUFU.EX2 R7, R18 ;  /* 0x0000001200077308 */ /* 0x0009e20000000800 */
[----:B------:R-:W-:Y:S01]  /*4f80*/  FADD.FTZ R0, R125, R0 ;  /* 0x000000007d007221 */ /* 0x000fe20000010000 */
[----:B------:R-:W-:Y:S01]  /*4f90*/  F2FP.BF16.PACK_AB R128, R16, R17 ;  /* 0x000000111080723e */ /* 0x000fe200000010ff */
[----:B------:R-:W-:-:S02]  /*4fa0*/  IMAD.MOV.U32 R5, RZ, RZ, R70 ;  /* 0x000000ffff057224 */ /* 0x000fc400078e0046 */
[----:B------:R-:W-:Y:S01]  /*4fb0*/  IMAD.MOV.U32 R126, RZ, RZ, R71 ;  /* 0x000000ffff7e7224 */ /* 0x000fe200078e0047 */
[----:B------:R-:W-:Y:S01]  /*4fc0*/  MOV R71, R146 ;  /* 0x0000009200477202 */ /* 0x000fe20000000f00 */
[----:B------:R-:W-:Y:S01]  /*4fd0*/  IMAD.MOV.U32 R59, RZ, RZ, R97 ;  /* 0x000000ffff3b7224 */ /* 0x000fe200078e0061 */
[----:B------:R-:W-:Y:S01]  /*4fe0*/  MOV R97, R99 ;  /* 0x0000006300617202 */ /* 0x000fe20000000f00 */
[----:B------:R-:W-:Y:S01]  /*4ff0*/  IMAD.MOV.U32 R70, RZ, RZ, R147 ;  /* 0x000000ffff467224 */ /* 0x000fe200078e0093 */
[----:B------:R-:W5:Y:S01]  /*5000*/  MUFU.EX2 R6, R12 ;  /* 0x0000000c00067308 */ /* 0x000f620000000800 */
[----:B------:R-:W-:Y:S01]  /*5010*/  IMAD.MOV.U32 R125, RZ, RZ, R145 ;  /* 0x000000ffff7d7224 */ /* 0x000fe200078e0091 */
[----:B-1----:R-:W-:Y:S01]  /*5020*/  F2FP.BF16.PACK_AB R129, R8, R9 ;  /* 0x000000090881723e */ /* 0x002fe200000010ff */
[----:B------:R-:W-:Y:S01]  /*5030*/  IMAD.MOV.U32 R252, RZ, RZ, R144 ;  /* 0x000000fffffc7224 */ /* 0x000fe200078e0090 */
[----:B------:R-:W-:Y:S01]  /*5040*/  MOV R13, R51 ;  /* 0x00000033000d7202 */ /* 0x000fe20000000f00 */
[----:B------:R-:W-:Y:S01]  /*5050*/  IMAD.MOV.U32 R179, RZ, RZ, R68 ;  /* 0x000000ffffb37224 */ /* 0x000fe200078e0044 */
[----:B------:R-:W1:Y:S01]  /*5060*/  LDSM.16.MT88.4 R144, [R241+0x1900] ;  /* 0x00190000f190783b */ /* 0x000e620000004200 */
[----:B------:R-:W-:Y:S01]  /*5070*/  IMAD.MOV.U32 R127, RZ, RZ, R69 ;  /* 0x000000ffff7f7224 */ /* 0x000fe200078e0045 */
[----:B------:R-:W-:Y:S01]  /*5080*/  MOV R68, R153 ;  /* 0x0000009900447202 */ /* 0x000fe20000000f00 */
[----:B------:R-:W-:-:S02]  /*5090*/  IMAD.MOV.U32 R96, RZ, RZ, R98 ;  /* 0x000000ffff607224 */ /* 0x000fc400078e0062 */
[----:B------:R-:W-:Y:S02]  /*50a0*/  IMAD.MOV.U32 R98, RZ, RZ, R155 ;  /* 0x000000ffff627224 */ /* 0x000fe400078e009b */
[----:B------:R-:W-:Y:S02]  /*50b0*/  IMAD.MOV.U32 R99, RZ, RZ, R154 ;  /* 0x000000ffff637224 */ /* 0x000fe400078e009a */
[----:B------:R-:W-:Y:S02]  /*50c0*/  IMAD.MOV.U32 R69, RZ, RZ, R152 ;  /* 0x000000ffff457224 */ /* 0x000fe400078e0098 */
[----:B------:R-:W1:Y:S01]  /*50d0*/  LDSM.16.MT88.4 R152, [R238+0x1900] ;  /* 0x00190000ee98783b */ /* 0x000e620000004200 */
[----:B----4-:R-:W-:Y:S01]  /*50e0*/  IMAD.MOV.U32 R18, RZ, RZ, R130 ;  /* 0x000000ffff127224 */ /* 0x010fe200078e0082 */
[----:B------:R-:W-:Y:S01]  /*50f0*/  F2FP.BF16.PACK_AB R130, R10, R11 ;  /* 0x0000000b0a82723e */ /* 0x000fe200000010ff */
[----:B------:R-:W-:Y:S01]  /*5100*/  IMAD.MOV.U32 R178, RZ, RZ, R131 ;  /* 0x000000ffffb27224 */ /* 0x000fe200078e0083 */
[----:B-----5:R-:W-:Y:S01]  /*5110*/  F2FP.BF16.PACK_AB R131, R6, R7 ;  /* 0x000000070683723e */ /* 0x020fe200000010ff */
[----:B------:R-:W-:-:S02]  /*5120*/  IMAD.MOV.U32 R12, RZ, RZ, R50 ;  /* 0x000000ffff0c7224 */ /* 0x000fc400078e0032 */
[----:B------:R-:W-:Y:S02]  /*5130*/  IMAD.MOV.U32 R14, RZ, RZ, R56 ;  /* 0x000000ffff0e7224 */ /* 0x000fe400078e0038 */
[----:B------:R-:W-:Y:S02]  /*5140*/  IMAD.MOV.U32 R15, RZ, RZ, R57 ;  /* 0x000000ffff0f7224 */ /* 0x000fe400078e0039 */
[C---:B--2---:R-:W-:Y:S01]  /*5150*/  HMMA.16816.F32.BF16 R140, R128.reuse, R136, R140 ;  /* 0x00000088808c723c */ /* 0x044fe2000004188c */
[----:B------:R-:W-:Y:S02]  /*5160*/  FADD.FTZ R4, R126, R4 ;  /* 0x000000047e047221 */ /* 0x000fe40000010000 */
[----:B------:R-:W-:Y:S02]  /*5170*/  FADD.FTZ R0, R5, R0 ;  /* 0x0000000005007221 */ /* 0x000fe40000010000 */
[----:B------:R-:W-:Y:S02]  /*5180*/  FADD.FTZ R4, R127, R4 ;  /* 0x000000047f047221 */ /* 0x000fe40000010000 */
[----:B------:R-:W-:Y:S01]  /*5190*/  FADD.FTZ R0, R179, R0 ;  /* 0x00000000b3007221 */ /* 0x000fe20000010000 */
[----:B------:R-:W-:Y:S01]  /*51a0*/  HMMA.16816.F32.BF16 R136, R128, R138, R52 ;  /* 0x0000008a8088723c */ /* 0x000fe20000041834 */
[----:B------:R-:W-:-:S02]  /*51b0*/  FADD.FTZ R4, R178, R4 ;  /* 0x00000004b2047221 */ /* 0x000fc40000010000 */
[----:B------:R-:W-:Y:S02]  /*51c0*/  FADD.FTZ R0, R18, R0 ;  /* 0x0000000012007221 */ /* 0x000fe40000010000 */
[----:B------:R-:W-:Y:S02]  /*51d0*/  FADD.FTZ R4, R124, R4 ;  /* 0x000000047c047221 */ /* 0x000fe40000010000 */
[----:B------:R-:W-:Y:S01]  /*51e0*/  MOV R54, R58 ;  /* 0x0000003a00367202 */ /* 0x000fe20000000f00 */
[----:B---3--:R-:W-:Y:S01]  /*51f0*/  HMMA.16816.F32.BF16 R164, R128, R160, R164 ;  /* 0x000000a080a4723c */ /* 0x008fe200000418a4 */
[----:B------:R-:W-:Y:S02]  /*5200*/  IMAD.MOV.U32 R55, RZ, RZ, R59 ;  /* 0x000000ffff377224 */ /* 0x000fe400078e003b */
[----:B------:R-:W-:Y:S01]  /*5210*/  LDSM.16.MT88.4 R56, [R241+0x3900] ;  /* 0x00390000f138783b */ /* 0x000fe20000004200 */
[----:B------:R-:W-:Y:S02]  /*5220*/  FADD.FTZ R0, R19, R0 ;  /* 0x0000000013007221 */ /* 0x000fe40000010000 */
[----:B------:R-:W-:-:S02]  /*5230*/  FADD.FTZ R4, R134, R4 ;  /* 0x0000000486047221 */ /* 0x000fc40000010000 */
[C---:B-1----:R-:W-:Y:S01]  /*5240*/  HMMA.16816.F32.BF16 R148, R128.reuse, R144, R148 ;  /* 0x000000908094723c */ /* 0x042fe20000041894 */
[----:B------:R-:W-:Y:S02]  /*5250*/  FADD.FTZ R0, R132, R0 ;  /* 0x0000000084007221 */ /* 0x000fe40000010000 */
[----:B------:R-:W-:Y:S02]  /*5260*/  FADD.FTZ R5, R135, R4 ;  /* 0x0000000487057221 */ /* 0x000fe40000010000 */
[----:B------:R-:W-:Y:S02]  /*5270*/  FADD.FTZ R4, R133, R0 ;  /* 0x0000000085047221 */ /* 0x000fe40000010000 */
[----:B------:R-:W-:Y:S01]  /*5280*/  FADD.FTZ R0, R177, R5 ;  /* 0x00000005b1007221 */ /* 0x000fe20000010000 */
[----:B------:R-:W-:Y:S01]  /*5290*/  HMMA.16816.F32.BF16 R144, R128, R146, R40 ;  /* 0x000000928090723c */ /* 0x000fe20000041828 */
[----:B------:R-:W1:Y:S01]  /*52a0*/  LDSM.16.MT88.4 R40, [R237+0x3900] ;  /* 0x00390000ed28783b */ /* 0x000e620000004200 */
[----:B------:R-:W-:-:S02]  /*52b0*/  FADD.FTZ R4, R176, R4 ;  /* 0x00000004b0047221 */ /* 0x000fc40000010000 */
[----:B------:R-:W-:Y:S02]  /*52c0*/  FADD.FTZ R17, R17, R0 ;  /* 0x0000000011117221 */ /* 0x000fe40000010000 */
[----:B------:R-:W-:Y:S02]  /*52d0*/  FADD.FTZ R9, R9, R4 ;  /* 0x0000000409097221 */ /* 0x000fe40000010000 */
[C---:B------:R-:W-:Y:S01]  /*52e0*/  HMMA.16816.F32.BF16 R156, R128.reuse, R152, R156 ;  /* 0x00000098809c723c */ /* 0x040fe2000004189c */
[----:B------:R-:W-:Y:S02]  /*52f0*/  FADD.FTZ R16, R16, R17 ;  /* 0x0000001110107221 */ /* 0x000fe40000010000 */
[----:B------:R-:W-:Y:S02]  /*5300*/  FADD.FTZ R8, R8, R9 ;  /* 0x0000000908087221 */ /* 0x000fe40000010000 */
[----:B------:R-:W-:Y:S02]  /*5310*/  FADD.FTZ R11, R11, R16 ;  /* 0x000000100b0b7221 */ /* 0x000fe40000010000 */
[----:B------:R-:W-:Y:S01]  /*5320*/  FADD.FTZ R7, R7, R8 ;  /* 0x0000000807077221 */ /* 0x000fe20000010000 */
[----:B------:R-:W-:Y:S01]  /*5330*/  HMMA.16816.F32.BF16 R152, R128, R154, R32 ;  /* 0x0000009a8098723c */ /* 0x000fe20000041820 */
[----:B------:R-:W-:-:S02]  /*5340*/  FADD.FTZ R4, R10, R11 ;  /* 0x0000000b0a047221 */ /* 0x000fc40000010000 */
[----:B------:R-:W-:-:S04]  /*5350*/  FADD.FTZ R0, R6, R7 ;  /* 0x0000000706007221 */ /* 0x000fc80000010000 */
[----:B------:R-:W-:Y:S01]  /*5360*/  MOV R34, R49 ;  /* 0x0000003100227202 */ /* 0x000fe20000000f00 */
[----:B------:R-:W-:Y:S01]  /*5370*/  IMAD.MOV.U32 R35, RZ, RZ, R48 ;  /* 0x000000ffff237224 */ /* 0x000fe200078e0030 */
[----:B------:R-:W-:Y:S01]  /*5380*/  HMMA.16816.F32.BF16 R160, R128, R162, R28 ;  /* 0x000000a280a0723c */ /* 0x000fe2000004181c */
[----:B------:R-:W2:Y:S01]  /*5390*/  LDSM.16.MT88.4 R48, [R238+0x3900] ;  /* 0x00390000ee30783b */ /* 0x000ea20000004200 */
[----:B------:R-:W-:Y:S02]  /*53a0*/  IMAD.MOV.U32 R32, RZ, RZ, R46 ;  /* 0x000000ffff207224 */ /* 0x000fe400078e002e */
[----:B------:R-:W-:Y:S01]  /*53b0*/  IMAD.MOV.U32 R33, RZ, RZ, R47 ;  /* 0x000000ffff217224 */ /* 0x000fe200078e002f */
[----:B------:R-:W-:Y:S02]  /*53c0*/  STL [R1+0x20], R0 ;  /* 0x0000200001007387 */ /* 0x000fe40000100800 */
[----:B------:R-:W-:Y:S01]  /*53d0*/  IMAD.MOV.U32 R28, RZ, RZ, R39 ;  /* 0x000000ffff1c7224 */ /* 0x000fe200078e0027 */
[----:B------:R-:W-:Y:S01]  /*53e0*/  MOV R29, R38 ;  /* 0x00000026001d7202 */ /* 0x000fe20000000f00 */
[----:B------:R-:W-:Y:S01]  /*53f0*/  IMAD.MOV.U32 R30, RZ, RZ, R37 ;  /* 0x000000ffff1e7224 */ /* 0x000fe200078e0025 */
[----:B------:R-:W-:Y:S01]  /*5400*/  STL [R1+0x1c], R4 ;  /* 0x00001c0401007387 */ /* 0x000fe20000100800 */
[----:B------:R-:W-:-:S02]  /*5410*/  IMAD.MOV.U32 R31, RZ, RZ, R36 ;  /* 0x000000ffff1f7224 */ /* 0x000fc400078e0024 */
[C---:B-1----:R-:W-:Y:S01]  /*5420*/  HMMA.16816.F32.BF16 R36, R128.reuse, R40, R64 ;  /* 0x000000288024723c */ /* 0x042fe20000041840 */
[----:B------:R-:W1:Y:S07]  /*5430*/  LDSM.16.MT88.4 R64, [R240+0x3900] ;  /* 0x00390000f040783b */ /* 0x000e6e0000004200 */
[C---:B------:R-:W-:Y:S01]  /*5440*/  HMMA.16816.F32.BF16 R40, R128.reuse, R42, R72 ;  /* 0x0000002a8028723c */ /* 0x040fe20000041848 */
[----:B------:R-:W3:Y:S07]  /*5450*/  LDSM.16.MT88.4 R72, [R237+0x5900] ;  /* 0x00590000ed48783b */ /* 0x000eee0000004200 */
[C---:B--2---:R-:W-:Y:S01]  /*5460*/  HMMA.16816.F32.BF16 R44, R128.reuse, R48, R80 ;  /* 0x00000030802c723c */ /* 0x044fe20000041850 */
[----:B------:R-:W2:Y:S07]  /*5470*/  LDSM.16.MT88.4 R80, [R238+0x5900] ;  /* 0x00590000ee50783b */ /* 0x000eae0000004200 */
[C---:B------:R-:W-:Y:S07]  /*5480*/  HMMA.16816.F32.BF16 R48, R128.reuse, R50, R84 ;  /* 0x000000328030723c */ /* 0x040fee0000041854 */
[----:B------:R-:W-:Y:S01]  /*5490*/  IMAD.MOV.U32 R84, RZ, RZ, R54 ;  /* 0x000000ffff547224 */ /* 0x000fe200078e0036 */
[----:B------:R-:W-:Y:S01]  /*54a0*/  MOV R85, R55 ;  /* 0x0000003700557202 */ /* 0x000fe20000000f00 */
[----:B------:R-:W-:Y:S01]  /*54b0*/  IMAD.MOV.U32 R86, RZ, RZ, R125 ;  /* 0x000000ffff567224 */ /* 0x000fe200078e007d */
[----:B------:R-:W-:Y:S01]  /*54c0*/  HMMA.16816.F32.BF16 R52, R128, R56, R88 ;  /* 0x000000388034723c */ /* 0x000fe20000041858 */
[----:B------:R-:W4:Y:S01]  /*54d0*/  LDSM.16.MT88.4 R88, [R241+0x5900] ;  /* 0x00590000f158783b */ /* 0x000f220000004200 */
[----:B------:R-:W-:-:S06]  /*54e0*/  IMAD.MOV.U32 R87, RZ, RZ, R252 ;  /* 0x000000ffff577224 */ /* 0x000fcc00078e00fc */
[----:B------:R-:W-:Y:S07]  /*54f0*/  HMMA.16816.F32.BF16 R56, R128, R58, R92 ;  /* 0x0000003a8038723c */ /* 0x000fee000004185c */
[----:B------:R-:W-:Y:S01]  /*5500*/  MOV R92, R60 ;  /* 0x0000003c005c7202 */ /* 0x000fe20000000f00 */
[----:B------:R-:W-:Y:S01]  /*5510*/  IMAD.MOV.U32 R93, RZ, RZ, R61 ;  /* 0x000000ffff5d7224 */ /* 0x000fe200078e003d */
[----:B------:R-:W-:Y:S01]  /*5520*/  MOV R95, R63 ;  /* 0x0000003f005f7202 */ /* 0x000fe20000000f00 */
[----:B------:R-:W-:-:S02]  /*5530*/  IMAD.MOV.U32 R94, RZ, RZ, R62 ;  /* 0x000000ffff5e7224 */ /* 0x000fc400078e003e */
[C---:B-1----:R-:W-:Y:S08]  /*5540*/  HMMA.16816.F32.BF16 R60, R128.reuse, R64, R68 ;  /* 0x00000040803c723c */ /* 0x042ff00000041844 */
[C---:B---3--:R-:W-:Y:S07]  /*5550*/  HMMA.16816.F32.BF16 R68, R128.reuse, R72, R248 ;  /* 0x000000488044723c */ /* 0x048fee00000418f8 */
[----:B------:R-:W-:Y:S01]  /*5560*/  IMAD.MOV.U32 R248, RZ, RZ, R79 ;  /* 0x000000fffff87224 */ /* 0x000fe200078e004f */
[C---:B------:R-:W-:Y:S01]  /*5570*/  HMMA.16816.F32.BF16 R64, R128.reuse, R66, R96 ;  /* 0x000000428040723c */ /* 0x040fe20000041860 */
[----:B------:R-:W-:Y:S01]  /*5580*/  IMAD.MOV.U32 R249, RZ, RZ, R78 ;  /* 0x000000fffff97224 */ /* 0x000fe200078e004e */
[----:B------:R-:W-:Y:S01]  /*5590*/  MOV R250, R77 ;  /* 0x0000004d00fa7202 */ /* 0x000fe20000000f00 */
[----:B------:R-:W-:Y:S01]  /*55a0*/  IMAD.MOV.U32 R251, RZ, RZ, R76 ;  /* 0x000000fffffb7224 */ /* 0x000fe200078e004c */
[----:B------:R-:W1:Y:S04]  /*55b0*/  LDSM.16.MT88.4 R96, [R240+0x5900] ;  /* 0x00590000f060783b */ /* 0x000e680000004200 */
[C---:B--2---:R-:W-:Y:S01]  /*55c0*/  HMMA.16816.F32.BF16 R76, R128.reuse, R80, R104 ;  /* 0x00000050804c723c */ /* 0x044fe20000041868 */
[----:B------:R-:W2:Y:S07]  /*55d0*/  LDSM.16.MT88.4 R104, [R237+0x7900] ;  /* 0x00790000ed68783b */ /* 0x000eae0000004200 */
[C---:B----4-:R-:W-:Y:S08]  /*55e0*/  HMMA.16816.F32.BF16 R84, R128.reuse, R88, R84 ;  /* 0x000000588054723c */ /* 0x050ff00000041854 */
[C---:B------:R-:W-:Y:S08]  /*55f0*/  HMMA.16816.F32.BF16 R88, R128.reuse, R90, R92 ;  /* 0x0000005a8058723c */ /* 0x040ff0000004185c */
[C---:B------:R-:W-:Y:S08]  /*5600*/  HMMA.16816.F32.BF16 R72, R128.reuse, R74, R116 ;  /* 0x0000004a8048723c */ /* 0x040ff00000041874 */
[C---:B------:R-:W-:Y:S08]  /*5610*/  HMMA.16816.F32.BF16 R80, R128.reuse, R82, R108 ;  /* 0x000000528050723c */ /* 0x040ff0000004186c */
[C---:B-1----:R-:W-:Y:S01]  /*5620*/  HMMA.16816.F32.BF16 R92, R128.reuse, R96, R120 ;  /* 0x00000060805c723c */ /* 0x042fe20000041878 */
[----:B------:R-:W1:Y:S07]  /*5630*/  LDSM.16.MT88.4 R120, [R241+0x7900] ;  /* 0x00790000f178783b */ /* 0x000e6e0000004200 */
[C---:B------:R-:W-:Y:S01]  /*5640*/  HMMA.16816.F32.BF16 R96, R128.reuse, R98, R112 ;  /* 0x000000628060723c */ /* 0x040fe20000041870 */
[----:B------:R-:W3:Y:S07]  /*5650*/  LDSM.16.MT88.4 R112, [R238+0x7900] ;  /* 0x00790000ee70783b */ /* 0x000eee0000004200 */
[C---:B--2---:R-:W-:Y:S08]  /*5660*/  HMMA.16816.F32.BF16 R100, R128.reuse, R104, R100 ;  /* 0x000000688064723c */ /* 0x044ff00000041864 */
[C---:B------:R-:W-:Y:S01]  /*5670*/  HMMA.16816.F32.BF16 R104, R128.reuse, R106, R12 ;  /* 0x0000006a8068723c */ /* 0x040fe2000004180c */
[----:B------:R-:W2:Y:S07]  /*5680*/  LDSM.16.MT88.4 R12, [R240+0x7900] ;  /* 0x00790000f00c783b */ /* 0x000eae0000004200 */
[C---:B-1----:R-:W-:Y:S08]  /*5690*/  HMMA.16816.F32.BF16 R116, R128.reuse, R120, R244 ;  /* 0x000000788074723c */ /* 0x042ff000000418f4 */
[C---:B---3--:R-:W-:Y:S08]  /*56a0*/  HMMA.16816.F32.BF16 R108, R128.reuse, R112, R248 ;  /* 0x00000070806c723c */ /* 0x048ff000000418f8 */
[C---:B------:R-:W-:Y:S08]  /*56b0*/  HMMA.16816.F32.BF16 R112, R128.reuse, R114, R32 ;  /* 0x000000728070723c */ /* 0x040ff00000041820 */
[C---:B------:R-:W-:Y:S08]  /*56c0*/  HMMA.16816.F32.BF16 R120, R128.reuse, R122, R28 ;  /* 0x0000007a8078723c */ /* 0x040ff0000004181c */
[C---:B--2---:R-:W-:Y:S08]  /*56d0*/  HMMA.16816.F32.BF16 R124, R128.reuse, R12, R24 ;  /* 0x0000000c807c723c */ /* 0x044ff00000041818 */
[----:B------:R-:W-:Y:S01]  /*56e0*/  HMMA.16816.F32.BF16 R128, R128, R14, R20 ;  /* 0x0000000e8080723c */ /* 0x000fe20000041814 */
[----:B------:R-:W-:Y:S07]  /*56f0*/  @!P0 BRA `(.L_x_4) ;  /* 0x00003ea000008947 */ /* 0x000fee0003800000 */
[----:B------:R-:W2:Y:S04]  /*5700*/  LDL.64 R28, [R1+0x60] ;  /* 0x00006000011c7983 */ /* 0x000ea80000100a00 */
[----:B------:R-:W3:Y:S04]  /*5710*/  LDL R18, [R1+0x54] ;  /* 0x0000540001127983 */ /* 0x000ee80000100800 */
[----:B------:R-:W4:Y:S04]  /*5720*/  LDL.64 R30, [R1+0x68] ;  /* 0x00006800011e7983 */ /* 0x000f280000100a00 */
[----:B------:R-:W5:Y:S01]  /*5730*/  LDL.64 R178, [R1+0x58] ;  /* 0x0000580001b27983 */ /* 0x000f620000100a00 */
[----:B------:R-:W-:Y:S01]  /*5740*/  IMAD.MOV.U32 R0, RZ, RZ, R3 ;  /* 0x000000ffff007224 */ /* 0x000fe200078e0003 */
[C---:B------:R-:W-:Y:S01]  /*5750*/  IADD3 R4, R243.reuse, 0x800, RZ ;  /* 0x00000800f3047810 */ /* 0x040fe20007ffe0ff */
[----:B------:R-:W-:Y:S01]  /*5760*/  IMAD.MOV.U32 R132, RZ, RZ, R2 ;  /* 0x000000ffff847224 */ /* 0x000fe200078e0002 */
[C---:B------:R-:W-:Y:S01]  /*5770*/  IADD3 R3, R243.reuse, 0x1000, RZ ;  /* 0x00001000f3037810 */ /* 0x040fe20007ffe0ff */
[----:B------:R-:W-:Y:S01]  /*5780*/  UMOV UR16, UR14 ;  /* 0x0000000e00107c82 */ /* 0x000fe20008000000 */
[C---:B------:R-:W-:Y:S01]  /*5790*/  IADD3 R2, R243.reuse, 0x1800, RZ ;  /* 0x00001800f3027810 */ /* 0x040fe20007ffe0ff */
[----:B------:R1:W-:Y:S01]  /*57a0*/  STL [R1+0x14], R4 ;  /* 0x0000140401007387 */ /* 0x0003e20000100800 */
[----:B------:R-:W-:Y:S01]  /*57b0*/  IADD3 R252, R243, 0x3800, RZ ;  /* 0x00003800f3fc7810 */ /* 0x000fe20007ffe0ff */
[----:B------:R-:W-:-:S02]  /*57c0*/  ULDC.64 UR6, c[0x0][0x208] ;  /* 0x0000820000067ab9 */ /* 0x000fc40000000a00 */
[----:B------:R1:W-:Y:S01]  /*57d0*/  STL [R1+0x10], R3 ;  /* 0x0000100301007387 */ /* 0x0003e20000100800 */
[C---:B------:R-:W-:Y:S01]  /*57e0*/  IADD3 R251, R243.reuse, 0x4000, RZ ;  /* 0x00004000f3fb7810 */ /* 0x040fe20007ffe0ff */
[----:B------:R-:W-:Y:S02]  /*57f0*/  ULDC.64 UR4, c[0x0][0x1e0] ;  /* 0x0000780000047ab9 */ /* 0x000fe40000000a00 */
[----:B------:R1:W-:Y:S02]  /*5800*/  STL [R1+0xc], R2 ;  /* 0x00000c0201007387 */ /* 0x0003e40000100800 */
[C---:B-1----:R-:W-:Y:S02]  /*5810*/  IADD3 R4, R243.reuse, 0x2000, RZ ;  /* 0x00002000f3047810 */ /* 0x042fe40007ffe0ff */
[----:B------:R-:W-:-:S03]  /*5820*/  IADD3 R3, R243, 0x2800, RZ ;  /* 0x00002800f3037810 */ /* 0x000fc60007ffe0ff */
[----:B------:R-:W-:Y:S01]  /*5830*/  STL [R1+0x8], R4 ;  /* 0x0000080401007387 */ /* 0x000fe20000100800 */
[----:B------:R-:W-:-:S03]  /*5840*/  IADD3 R2, R243, 0x3000, RZ ;  /* 0x00003000f3027810 */ /* 0x000fc60007ffe0ff */
[----:B------:R-:W-:Y:S04]  /*5850*/  STL [R1+0x4], R3 ;  /* 0x0000040301007387 */ /* 0x000fe80000100800 */
[----:B------:R2:W-:Y:S01]  /*5860*/  STL [R1], R2 ;  /* 0x0000000201007387 */ /* 0x0005e20000100800 */
[C---:B------:R-:W-:Y:S02]  /*5870*/  IADD3 R250, R243.reuse, 0x4800, RZ ;  /* 0x00004800f3fa7810 */ /* 0x040fe40007ffe0ff */
[C---:B------:R-:W-:Y:S02]  /*5880*/  IADD3 R249, R243.reuse, 0x5000, RZ ;  /* 0x00005000f3f97810 */ /* 0x040fe40007ffe0ff */
[C---:B------:R-:W-:Y:S02]  /*5890*/  IADD3 R248, R243.reuse, 0x5800, RZ ;  /* 0x00005800f3f87810 */ /* 0x040fe40007ffe0ff */
[----:B------:R-:W-:-:S02]  /*58a0*/  IADD3 R247, R243, 0x6000, RZ ;  /* 0x00006000f3f77810 */ /* 0x000fc40007ffe0ff */
[C---:B------:R-:W-:Y:S02]  /*58b0*/  IADD3 R246, R243.reuse, 0x6800, RZ ;  /* 0x00006800f3f67810 */ /* 0x040fe40007ffe0ff */
[C---:B------:R-:W-:Y:S02]  /*58c0*/  IADD3 R245, R243.reuse, 0x7000, RZ ;  /* 0x00007000f3f57810 */ /* 0x040fe40007ffe0ff */
[----:B------:R-:W-:Y:S02]  /*58d0*/  IADD3 R244, R243, 0x7800, RZ ;  /* 0x00007800f3f47810 */ /* 0x000fe40007ffe0ff */
[C---:B--2---:R-:W-:Y:S02]  /*58e0*/  IADD3 R2, P2, R28.reuse, 0x40, RZ ;  /* 0x000000401c027810 */ /* 0x044fe40007f5e0ff */
[----:B------:R-:W-:-:S03]  /*58f0*/  IADD3 R3, P1, R28, 0x80, RZ ;  /* 0x000000801c037810 */ /* 0x000fc60007f3e0ff */
[----:B------:R1:W-:Y:S01]  /*5900*/  STL [R1+0x50], R2 ;  /* 0x0000500201007387 */ /* 0x0003e20000100800 */
[----:B---3--:R-:W-:-:S03]  /*5910*/  IMAD.X R4, RZ, RZ, R18, P2 ;  /* 0x000000ffff047224 */ /* 0x008fc600010e0612 */
[----:B------:R4:W-:Y:S01]  /*5920*/  STL [R1+0x48], R3 ;  /* 0x0000480301007387 */ /* 0x0009e20000100800 */
[----:B-1----:R-:W-:Y:S02]  /*5930*/  IADD3 R2, P0, R28, 0xc0, RZ ;  /* 0x000000c01c027810 */ /* 0x002fe40007f1e0ff */
[----:B----4-:R-:W-:-:S03]  /*5940*/  IADD3 R3, P2, R30, 0x40, RZ ;  /* 0x000000401e037810 */ /* 0x010fc60007f5e0ff */
[----:B------:R1:W-:Y:S04]  /*5950*/  STL [R1+0x40], R2 ;  /* 0x0000400201007387 */ /* 0x0003e80000100800 */
[----:B------:R2:W-:Y:S04]  /*5960*/  STL [R1+0x4c], R4 ;  /* 0x00004c0401007387 */ /* 0x0005e80000100800 */
[----:B------:R3:W-:Y:S01]  /*5970*/  STL [R1+0x38], R3 ;  /* 0x0000380301007387 */ /* 0x0007e20000100800 */
[----:B-1----:R-:W-:Y:S01]  /*5980*/  IMAD.X R2, RZ, RZ, R18, P1 ;  /* 0x000000ffff027224 */ /* 0x002fe200008e0612 */
[----:B--2---:R-:W-:-:S04]  /*5990*/  IADD3 R4, P1, R30, 0x80, RZ ;  /* 0x000000801e047810 */ /* 0x004fc80007f3e0ff */
[----:B------:R1:W-:Y:S01]  /*59a0*/  STL [R1+0x44], R2 ;  /* 0x0000440201007387 */ /* 0x0003e20000100800 */
[----:B---3--:R-:W-:-:S03]  /*59b0*/  IMAD.X R3, RZ, RZ, R18, P0 ;  /* 0x000000ffff037224 */ /* 0x008fc600000e0612 */
[----:B------:R5:W-:Y:S04]  /*59c0*/  STL [R1+0x30], R4 ;  /* 0x0000300401007387 */ /* 0x000be80000100800 */
[----:B------:R2:W-:Y:S01]  /*59d0*/  STL [R1+0x3c], R3 ;  /* 0x00003c0301007387 */ /* 0x0005e20000100800 */
[----:B-1----:R-:W-:Y:S01]  /*59e0*/  IADD3 R2, P0, R30, 0xc0, RZ ;  /* 0x000000c01e027810 */ /* 0x002fe20007f1e0ff */
[----:B-----5:R-:W-:-:S04]  /*59f0*/  IMAD.X R4, RZ, RZ, R179, P2 ;  /* 0x000000ffff047224 */ /* 0x020fc800010e06b3 */
[----:B------:R1:W-:Y:S01]  /*5a00*/  STL [R1+0x28], R2 ;  /* 0x0000280201007387 */ /* 0x0003e20000100800 */
[----:B--2---:R-:W-:-:S03]  /*5a10*/  IMAD.X R3, RZ, RZ, R179, P1 ;  /* 0x000000ffff037224 */ /* 0x004fc600008e06b3 */
[----:B------:R2:W-:Y:S04]  /*5a20*/  STL [R1+0x34], R4 ;  /* 0x0000340401007387 */ /* 0x0005e80000100800 */
[----:B------:R2:W-:Y:S01]  /*5a30*/  STL [R1+0x2c], R3 ;  /* 0x00002c0301007387 */ /* 0x0005e20000100800 */
[----:B-1----:R-:W-:-:S05]  /*5a40*/  IMAD.X R2, RZ, RZ, R179, P0 ;  /* 0x000000ffff027224 */ /* 0x002fca00000e06b3 */
[----:B------:R2:W-:Y:S02]  /*5a50*/  STL [R1+0x24], R2 ;  /* 0x0000240201007387 */ /* 0x0005e40000100800 */
.L_x_5:
[----:B------:R-:W3:Y:S01]  /*5a60*/  LDL R133, [R1+0x14] ;  /* 0x0000140001857983 */ /* 0x000ee20000100800 */
[----:B------:R-:W-:Y:S04]  /*5a70*/  DEPBAR.LE SB0, 0x0 ;  /* 0x000080000000791a */ /* 0x000fe80000000000 */
[----:B------:R-:W-:Y:S01]  /*5a80*/  BAR.SYNC.DEFER_BLOCKING 0x0 ;  /* 0x0000000000007b1d */ /* 0x000fe20000010000 */
[----:B------:R-:W-:Y:S02]  /*5a90*/  USHF.R.S32.HI UR14, URZ, 0x1f, UR16 ;  /* 0x0000001f3f0e7899 */ /* 0x000fe40008011410 */
[----:B------:R-:W-:Y:S02]  /*5aa0*/  UIMAD.WIDE.U32 UR18, UR16, UR6, URZ ;  /* 0x00000006101272a5 */ /* 0x000fe4000f8e003f */
[----:B------:R-:W-:Y:S02]  /*5ab0*/  UIMAD UR14, UR14, UR6, URZ ;  /* 0x000000060e0e72a4 */ /* 0x000fe4000f8e023f */
[----:B------:R-:W-:Y:S02]  /*5ac0*/  USHF.L.U32 UR15, UR18, 0x6, URZ ;  /* 0x00000006120f7899 */ /* 0x000fe4000800063f */
[----:B------:R-:W-:Y:S04]  /*5ad0*/  UIMAD UR14, UR16, UR7, UR14 ;  /* 0x00000007100e72a4 */ /* 0x000fe8000f8e020e */
[----:B------:R-:W-:Y:S04]  /*5ae0*/  UIADD3 UR14, UR19, UR14, URZ ;  /* 0x0000000e130e7290 */ /* 0x000fe8000fffe03f */
[----:B------:R-:W-:Y:S01]  /*5af0*/  USHF.L.U64.HI UR14, UR18, 0x6, UR14 ;  /* 0x00000006120e7899 */ /* 0x000fe2000801020e */
[----:B------:R-:W1:Y:S05]  /*5b00*/  LDSM.16.M88.4 R8, [R236+0x10100] ;  /* 0x01010000ec08783b */ /* 0x000e6a0000000200 */
[----:B--2---:R-:W2:Y:S05]  /*5b10*/  LDL R3, [R1+0x10] ;  /* 0x0000100001037983 */ /* 0x004eaa0000100800 */
[----:B------:R-:W4:Y:S05]  /*5b20*/  LDL R2, [R1+0xc] ;  /* 0x00000c0001027983 */ /* 0x000f2a0000100800 */
[----:B------:R-:W-:Y:S05]  /*5b30*/  STL [R1+0xc8], R237 ;  /* 0x0000c8ed01007387 */ /* 0x000fea0000100800 */
[----:B------:R-:W-:Y:S05]  /*5b40*/  STL [R1+0xc4], R238 ;  /* 0x0000c4ee01007387 */ /* 0x000fea0000100800 */
[----:B------:R-:W-:Y:S05]  /*5b50*/  STL [R1+0xc0], R241 ;  /* 0x0000c0f101007387 */ /* 0x000fea0000100800 */
[----:B------:R1:W-:Y:S05]  /*5b60*/  STL [R1+0xbc], R240 ;  /* 0x0000bcf001007387 */ /* 0x0003ea0000100800 */
[----:B------:R-:W1:Y:S02]  /*5b70*/  LDSM.16.M88.4 R16, [R236+0x10900] ;  /* 0x01090000ec10783b */ /* 0x000e640000000200 */
[C---:B-1---5:R-:W-:Y:S03]  /*5b80*/  HMMA.16816.F32.BF16 R4, R168.reuse, R8, RZ ;  /* 0x00000008a804723c */ /* 0x062fe600000418ff */
[----:B------:R-:W1:Y:S05]  /*5b90*/  LDSM.16.M88.4 R24, [R236+0x11100] ;  /* 0x01110000ec18783b */ /* 0x000e6a0000000200 */
[----:B------:R-:W1:Y:S01]  /*5ba0*/  LDSM.16.M88.4 R32, [R236+0x11900] ;  /* 0x01190000ec20783b */ /* 0x000e620000000200 */
[C---:B------:R-:W-:Y:S04]  /*5bb0*/  HMMA.16816.F32.BF16 R8, R168.reuse, R10, RZ ;  /* 0x0000000aa808723c */ /* 0x040fe800000418ff */
[----:B------:R-:W1:Y:S05]  /*5bc0*/  LDSM.16.M88.4 R176, [R243] ;  /* 0x00000000f3b0783b */ /* 0x000e6a0000000200 */
[----:B------:R-:W4:Y:S05]  /*5bd0*/  LDL.64 R240, [R1+0x60] ;  /* 0x0000600001f07983 */ /* 0x000f2a0000100a00 */
[----:B------:R-:W-:Y:S05]  /*5be0*/  STL [R1+0x70], R243 ;  /* 0x000070f301007387 */ /* 0x000fea0000100800 */
[----:B------:R-:W-:Y:S05]  /*5bf0*/  STL [R1+0x80], R168 ;  /* 0x000080a801007387 */ /* 0x000fea0000100800 */
[----:B------:R-:W-:Y:S01]  /*5c00*/  STL [R1+0x7c], R169 ;  /* 0x00007ca901007387 */ /* 0x000fe20000100800 */
[C---:B------:R-:W-:Y:S04]  /*5c10*/  HMMA.16816.F32.BF16 R12, R168.reuse, R16, RZ ;  /* 0x00000010a80c723c */ /* 0x040fe800000418ff */
[----:B------:R-:W-:Y:S05]  /*5c20*/  STL [R1+0x78], R170 ;  /* 0x000078aa01007387 */ /* 0x000fea0000100800 */
[----:B------:R1:W-:Y:S01]  /*5c30*/  STL [R1+0x74], R171 ;  /* 0x000074ab01007387 */ /* 0x0003e20000100800 */
[C---:B------:R-:W-:Y:S04]  /*5c40*/  HMMA.16816.F32.BF16 R16, R168.reuse, R18, RZ ;  /* 0x00000012a810723c */ /* 0x040fe800000418ff */
[----:B------:R-:W4:Y:S04]  /*5c50*/  LDL R237, [R1+0x54] ;  /* 0x0000540001ed7983 */ /* 0x000f280000100800 */
[C---:B-1----:R-:W-:Y:S01]  /*5c60*/  HMMA.16816.F32.BF16 R20, R168.reuse, R24, RZ ;  /* 0x00000018a814723c */ /* 0x042fe200000418ff */
[----:B------:R-:W4:Y:S05]  /*5c70*/  LDL R238, [R1+0x18] ;  /* 0x0000180001ee7983 */ /* 0x000f2a0000100800 */
[----:B------:R-:W4:Y:S02]  /*5c80*/  LDL R135, [R1+0x40] ;  /* 0x0000400001877983 */ /* 0x000f240000100800 */
[C---:B------:R-:W-:Y:S03]  /*5c90*/  HMMA.16816.F32.BF16 R24, R168.reuse, R26, RZ ;  /* 0x0000001aa818723c */ /* 0x040fe600000418ff */
[----:B------:R-:W4:Y:S05]  /*5ca0*/  LDL R134, [R1+0x3c] ;  /* 0x00003c0001867983 */ /* 0x000f2a0000100800 */
[C---:B------:R-:W-:Y:S08]  /*5cb0*/  HMMA.16816.F32.BF16 R28, R168.reuse, R32, RZ ;  /* 0x00000020a81c723c */ /* 0x040ff000000418ff */
[----:B------:R-:W-:Y:S01]  /*5cc0*/  HMMA.16816.F32.BF16 R32, R168, R34, RZ ;  /* 0x00000022a820723c */ /* 0x000fe200000418ff */
[----:B------:R-:W4:Y:S05]  /*5cd0*/  LDL R171, [R1+0x50] ;  /* 0x0000500001ab7983 */ /* 0x000f2a0000100800 */
[----:B------:R-:W4:Y:S02]  /*5ce0*/  LDL R170, [R1+0x4c] ;  /* 0x00004c0001aa7983 */ /* 0x000f240000100800 */
[C---:B------:R-:W-:Y:S03]  /*5cf0*/  HMMA.16816.F32.BF16 R4, R172.reuse, R176, R4 ;  /* 0x000000b0ac04723c */ /* 0x040fe60000041804 */
[----:B------:R-:W4:Y:S05]  /*5d00*/  LDL R169, [R1+0x48] ;  /* 0x0000480001a97983 */ /* 0x000f2a0000100800 */
[C---:B------:R-:W-:Y:S01]  /*5d10*/  HMMA.16816.F32.BF16 R8, R172.reuse, R178, R8 ;  /* 0x000000b2ac08723c */ /* 0x040fe20000041808 */
[----:B------:R-:W4:Y:S05]  /*5d20*/  LDL R168, [R1+0x44] ;  /* 0x0000440001a87983 */ /* 0x000f2a0000100800 */
[----:B------:R-:W-:Y:S05]  /*5d30*/  STL [R1+0x90], R172 ;  /* 0x000090ac01007387 */ /* 0x000fea0000100800 */
[----:B------:R-:W-:Y:S05]  /*5d40*/  STL [R1+0x8c], R173 ;  /* 0x00008cad01007387 */ /* 0x000fea0000100800 */
[----:B------:R-:W-:Y:S05]  /*5d50*/  STL [R1+0x88], R174 ;  /* 0x000088ae01007387 */ /* 0x000fea0000100800 */
[----:B------:R-:W-:Y:S05]  /*5d60*/  STL [R1+0x84], R175 ;  /* 0x000084af01007387 */ /* 0x000fea0000100800 */
[----:B---3--:R-:W1:Y:S02]  /*5d70*/  LDSM.16.M88.4 R176, [R133] ;  /* 0x0000000085b0783b */ /* 0x008e640000000200 */
[C---:B-1----:R-:W-:Y:S08]  /*5d80*/  HMMA.16816.F32.BF16 R12, R172.reuse, R176, R12 ;  /* 0x000000b0ac0c723c */ /* 0x042ff0000004180c */
[C---:B------:R-:W-:Y:S01]  /*5d90*/  HMMA.16816.F32.BF16 R16, R172.reuse, R178, R16 ;  /* 0x000000b2ac10723c */ /* 0x040fe20000041810 */
[----:B--2---:R4:W1:Y:S03]  /*5da0*/  LDSM.16.M88.4 R176, [R3] ;  /* 0x0000000003b0783b */ /* 0x0048660000000200 */
[----:B----4-:R-:W-:Y:S04]  /*5db0*/  IADD3 R3, P1, R240, UR15, RZ ;  /* 0x0000000ff0037c10 */ /* 0x010fe8000ff3e0ff */
[C---:B-1----:R-:W-:Y:S08]  /*5dc0*/  HMMA.16816.F32.BF16 R20, R172.reuse, R176, R20 ;  /* 0x000000b0ac14723c */ /* 0x042ff00000041814 */
[C---:B------:R-:W-:Y:S01]  /*5dd0*/  HMMA.16816.F32.BF16 R24, R172.reuse, R178, R24 ;  /* 0x000000b2ac18723c */ /* 0x040fe20000041818 */
[----:B------:R1:W2:Y:S03]  /*5de0*/  LDSM.16.M88.4 R176, [R2] ;  /* 0x0000000002b0783b */ /* 0x0002a60000000200 */
[----:B------:R-:W-:Y:S02]  /*5df0*/  IADD3.X R133, R237, UR14, RZ, P1, !PT ;  /* 0x0000000eed857c10 */ /* 0x000fe40008ffe4ff */
[C---:B-1----:R-:W-:Y:S06]  /*5e00*/  LEA R2, P0, R3.reuse, c[0x0][0x1f8], 0x1 ;  /* 0x00007e0003027a11 */ /* 0x042fec00078008ff */
[----:B------:R-:W-:Y:S05]  /*5e10*/  LEA.HI.X R3, R3, c[0x0][0x1fc], R133, 0x1, P0 ;  /* 0x00007f0003037a11 */ /* 0x000fea00000f0c85 */
[----:B------:R-:W-:Y:S01]  /*5e20*/  @!PT LDS RZ, [RZ] ;  /* 0x00000000fffff984 */ /* 0x000fe20000000800 */
[----:B------:R-:W-:Y:S01]  /*5e30*/  @!PT LDS RZ, [RZ] ;  /* 0x00000000fffff984 */ /* 0x000fe20000000800 */
[----:B------:R-:W-:Y:S01]  /*5e40*/  @!PT LDS RZ, [RZ] ;  /* 0x00000000fffff984 */ /* 0x000fe20000000800 */
[----:B------:R1:W-:Y:S01]  /*5e50*/  LDGSTS.E.BYPASS.LTC128B.128 [R238+0x100], [R2.64], !P6 ;  /* 0x0010000002ee7fae */ /* 0x0003e2000f101d4c */
[C---:B--2---:R-:W-:Y:S08]  /*5e60*/  HMMA.16816.F32.BF16 R28, R172.reuse, R176, R28 ;  /* 0x000000b0ac1c723c */ /* 0x044ff0000004181c */
[----:B------:R-:W-:Y:S04]  /*5e70*/  HMMA.16816.F32.BF16 R32, R172, R178, R32 ;  /* 0x000000b2ac20723c */ /* 0x000fe80000041820 */
[----:B-1----:R-:W-:Y:S04]  /*5e80*/  IADD3 R3, P1, R171, UR15, RZ ;  /* 0x0000000fab037c10 */ /* 0x002fe8000ff3e0ff */
[C---:B------:R-:W-:Y:S04]  /*5e90*/  LEA R2, P0, R3.reuse, c[0x0][0x1f8], 0x1 ;  /* 0x00007e0003027a11 */ /* 0x040fe800078008ff */
[----:B------:R-:W-:Y:S04]  /*5ea0*/  IADD3.X R133, R170, UR14, RZ, P1, !PT ;  /* 0x0000000eaa857c10 */ /* 0x000fe80008ffe4ff */
[----:B------:R-:W-:Y:S05]  /*5eb0*/  LEA.HI.X R3, R3, c[0x0][0x1fc], R133, 0x1, P0 ;  /* 0x00007f0003037a11 */ /* 0x000fea00000f0c85 */
[----:B------:R1:W-:Y:S02]  /*5ec0*/  LDGSTS.E.BYPASS.LTC128B.128 [R238+0x2100], [R2.64], !P5 ;  /* 0x0210000002ee7fae */ /* 0x0003e4000e901d4c */
[----:B-1----:R-:W-:Y:S04]  /*5ed0*/  IADD3 R3, P1, R169, UR15, RZ ;  /* 0x0000000fa9037c10 */ /* 0x002fe8000ff3e0ff */
[C---:B------:R-:W-:Y:S02]  /*5ee0*/  LEA R2, P0, R3.reuse, c[0x0][0x1f8], 0x1 ;  /* 0x00007e0003027a11 */ /* 0x040fe400078008ff */
[----:B------:R-:W-:Y:S04]  /*5ef0*/  IADD3.X R133, R168, UR14, RZ, P1, !PT ;  /* 0x0000000ea8857c10 */ /* 0x000fe80008ffe4ff */
[----:B------:R-:W-:Y:S05]  /*5f00*/  LEA.HI.X R3, R3, c[0x0][0x1fc], R133, 0x1, P0 ;  /* 0x00007f0003037a11 */ /* 0x000fea00000f0c85 */
[----:B------:R1:W-:Y:S02]  /*5f10*/  LDGSTS.E.BYPASS.LTC128B.128 [R238+0x4100], [R2.64], !P4 ;  /* 0x0410000002ee7fae */ /* 0x0003e4000e101d4c */
[----:B-1----:R-:W-:Y:S01]  /*5f20*/  IADD3 R3, P1, R135, UR15, RZ ;  /* 0x0000000f87037c10 */ /* 0x002fe2000ff3e0ff */
[----:B------:R-:W-:Y:S03]  /*5f30*/  ULEA UR15, UP0, UR6, UR15, 0x5 ;  /* 0x0000000f060f7291 */ /* 0x000fe6000f80283f */
[C---:B------:R-:W-:Y:S02]  /*5f40*/  LEA R2, P0, R3.reuse, c[0x0][0x1f8], 0x1 ;  /* 0x00007e0003027a11 */ /* 0x040fe400078008ff */
[----:B------:R-:W-:Y:S01]  /*5f50*/  IADD3.X R133, R134, UR14, RZ, P1, !PT ;  /* 0x0000000e86857c10 */ /* 0x000fe20008ffe4ff */
[----:B------:R-:W-:Y:S02]  /*5f60*/  ULEA.HI.X UR14, UR6, UR14, UR7, 0x5, UP0 ;  /* 0x0000000e060e7291 */ /* 0x000fe400080f2c07 */
[----:B------:R-:W-:Y:S01]  /*5f70*/  UISETP.GT.AND UP0, UPT, UR16, UR8, UPT ;  /* 0x000000081000728c */ /* 0x000fe2000bf04270 */
[----:B------:R-:W-:Y:S01]  /*5f80*/  LEA.HI.X R3, R3, c[0x0][0x1fc], R133, 0x1, P0 ;  /* 0x00007f0003037a11 */ /* 0x000fe200000f0c85 */
[----:B------:R-:W-:Y:S04]  /*5f90*/  UIADD3 UR16, UR16, -0x1, URZ ;  /* 0xffffffff10107890 */ /* 0x000fe8000fffe03f */
[----:B------:R1:W-:Y:S05]  /*5fa0*/  LDGSTS.E.BYPASS.LTC128B.128 [R238+0x6100], [R2.64], !P3 ;  /* 0x0610000002ee7fae */ /* 0x0003ea000d901d4c */
[----:B------:R-:W-:Y:S01]  /*5fb0*/  @UP0 UIMAD.WIDE.U32 UR18, UR16, UR4, URZ ;  /* 0x00000004101202a5 */ /* 0x000fe2000f8e003f */
[----:B-1----:R-:W-:Y:S04]  /*5fc0*/  IADD3 R3, P1, R240, UR15, RZ ;  /* 0x0000000ff0037c10 */ /* 0x002fe8000ff3e0ff */
[----:B------:R-:W-:Y:S02]  /*5fd0*/  LEA R2, P0, R3, c[0x0][0x1f8], 0x1 ;  /* 0x00007e0003027a11 */ /* 0x000fe400078008ff */
        /* <DEDUP_REMOVED lines=8> */
[----:B-1----:R-:W-:Y:S04]  /*6060*/  IADD3 R3, P1, R169, UR15, RZ ;  /* 0x0000000fa9037c10 */ /* 0x002fe8000ff3e0ff */
[C---:B------:R-:W-:Y:S02]  /*6070*/  LEA R2, P0, R3.reuse, c[0x0][0x1f8], 0x1 ;  /* 0x00007e0003027a11 */ /* 0x040fe400078008ff */
[----:B------:R-:W-:Y:S02]  /*6080*/  IADD3.X R133, R168, UR14, RZ, P1, !PT ;  /* 0x0000000ea8857c10 */ /* 0x000fe40008ffe4ff */
[----:B------:R-:W2:Y:S02]  /*6090*/  LDL R168, [R1+0x8] ;  /* 0x0000080001a87983 */ /* 0x000ea40000100800 */
[----:B------:R-:W-:Y:S05]  /*60a0*/  LEA.HI.X R3, R3, c[0x0][0x1fc], R133, 0x1, P0 ;  /* 0x00007f0003037a11 */ /* 0x000fea00000f0c85 */
[----:B------:R1:W-:Y:S02]  /*60b0*/  LDGSTS.E.BYPASS.LTC128B.128 [R238+0x5100], [R2.64], !P4 ;  /* 0x0510000002ee7fae */ /* 0x0003e4000e101d4c */
[----:B-1----:R-:W-:Y:S01]  /*60c0*/  IADD3 R3, P1, R135, UR15, RZ ;  /* 0x0000000f87037c10 */ /* 0x002fe2000ff3e0ff */
[----:B------:R-:W-:Y:S02]  /*60d0*/  @UP0 USHF.L.U32 UR15, UR18, 0x6, URZ ;  /* 0x00000006120f0899 */ /* 0x000fe4000800063f */
[----:B------:R-:W3:Y:S01]  /*60e0*/  LDL R135, [R1+0x4] ;  /* 0x0000040001877983 */ /* 0x000ee20000100800 */
[C---:B------:R-:W-:Y:S02]  /*60f0*/  LEA R2, P0, R3.reuse, c[0x0][0x1f8], 0x1 ;  /* 0x00007e0003027a11 */ /* 0x040fe400078008ff */
[----:B------:R-:W-:Y:S01]  /*6100*/  IADD3.X R133, R134, UR14, RZ, P1, !PT ;  /* 0x0000000e86857c10 */ /* 0x000fe20008ffe4ff */
[----:B------:R-:W-:Y:S01]  /*6110*/  @UP0 USHF.R.S32.HI UR14, URZ, 0x1f, UR16 ;  /* 0x0000001f3f0e0899 */ /* 0x000fe20008011410 */
[----:B------:R-:W4:Y:S02]  /*6120*/  LDL R134, [R1] ;  /* 0x0000000001867983 */ /* 0x000f240000100800 */
[----:B------:R-:W-:Y:S01]  /*6130*/  LEA.HI.X R3, R3, c[0x0][0x1fc], R133, 0x1, P0 ;  /* 0x00007f0003037a11 */ /* 0x000fe200000f0c85 */
[----:B------:R-:W-:Y:S01]  /*6140*/  @UP0 UIMAD UR14, UR14, UR4, URZ ;  /* 0x000000040e0e02a4 */ /* 0x000fe2000f8e023f */
[----:B------:R-:W-:Y:S01]  /*6150*/  PLOP3.LUT P0, PT, PT, PT, UP0, 0x80, 0x0 ;  /* 0x000000000000781c */ /* 0x000fe20003f0f008 */
[----:B------:R-:W-:Y:S02]  /*6160*/  STL [R1+0xa0], R180 ;  /* 0x0000a0b401007387 */ /* 0x000fe40000100800 */
[----:B------:R-:W-:Y:S03]  /*6170*/  @UP0 UIMAD UR14, UR16, UR5, UR14 ;  /* 0x00000005100e02a4 */ /* 0x000fe6000f8e020e */
[----:B------:R1:W-:Y:S01]  /*6180*/  LDGSTS.E.BYPASS.LTC128B.128 [R238+0x7100], [R2.64], !P3 ;  /* 0x0710000002ee7fae */ /* 0x0003e2000d901d4c */
[----:B------:R-:W-:Y:S04]  /*6190*/  @UP0 UIADD3 UR14, UR19, UR14, URZ ;  /* 0x0000000e130e0290 */ /* 0x000fe8000fffe03f */
[----:B------:R-:W1:Y:S01]  /*61a0*/  LDSM.16.M88.4 R176, [R242+0x10100] ;  /* 0x01010000f2b0783b */ /* 0x000e620000000200 */
[----:B------:R-:W-:Y:S04]  /*61b0*/  @UP0 USHF.L.U64.HI UR14, UR18, 0x6, UR14 ;  /* 0x00000006120e0899 */ /* 0x000fe8000801020e */
[----:B------:R-:W0:Y:S05]  /*61c0*/  LDGDEPBAR ;  /* 0x00000000000079af */ /* 0x000e2a0000000000 */
[----:B------:R-:W-:Y:S05]  /*61d0*/  STL [R1+0x9c], R181 ;  /* 0x00009cb501007387 */ /* 0x000fea0000100800 */
[----:B------:R-:W-:Y:S05]  /*61e0*/  STL [R1+0x98], R182 ;  /* 0x000098b601007387 */ /* 0x000fea0000100800 */
[----:B------:R-:W-:Y:S05]  /*61f0*/  STL [R1+0x94], R183 ;  /* 0x000094b701007387 */ /* 0x000fea0000100800 */
[----:B------:R-:W-:Y:S05]  /*6200*/  STL [R1+0xb0], R184 ;  /* 0x0000b0b801007387 */ /* 0x000fea0000100800 */
[----:B------:R-:W-:Y:S05]  /*6210*/  STL [R1+0xac], R185 ;  /* 0x0000acb901007387 */ /* 0x000fea0000100800 */
[----:B------:R-:W-:Y:S01]  /*6220*/  STL [R1+0xa8], R186 ;  /* 0x0000a8ba01007387 */ /* 0x000fe20000100800 */
[C---:B-1----:R-:W-:Y:S04]  /*6230*/  HMMA.16816.F32.BF16 R4, R180.reuse, R176, R4 ;  /* 0x000000b0b404723c */ /* 0x042fe80000041804 */
[----:B------:R-:W-:Y:S05]  /*6240*/  STL [R1+0xa4], R187 ;  /* 0x0000a4bb01007387 */ /* 0x000fea0000100800 */
[----:B------:R-:W-:Y:S01]  /*6250*/  STL [R1+0xb8], R190 ;  /* 0x0000b8be01007387 */ /* 0x000fe20000100800 */
[C---:B------:R-:W-:Y:S04]  /*6260*/  HMMA.16816.F32.BF16 R8, R180.reuse, R178, R8 ;  /* 0x000000b2b408723c */ /* 0x040fe80000041808 */
[----:B------:R-:W1:Y:S05]  /*6270*/  LDSM.16.M88.4 R176, [R242+0x10900] ;  /* 0x01090000f2b0783b */ /* 0x000e6a0000000200 */
[----:B------:R-:W-:Y:S01]  /*6280*/  STL [R1+0xb4], R191 ;  /* 0x0000b4bf01007387 */ /* 0x000fe20000100800 */
[C---:B-1----:R-:W-:Y:S08]  /*6290*/  HMMA.16816.F32.BF16 R12, R180.reuse, R176, R12 ;  /* 0x000000b0b40c723c */ /* 0x042ff0000004180c */
[C---:B------:R-:W-:Y:S01]  /*62a0*/  HMMA.16816.F32.BF16 R16, R180.reuse, R178, R16 ;  /* 0x000000b2b410723c */ /* 0x040fe20000041810 */
[----:B------:R-:W1:Y:S07]  /*62b0*/  LDSM.16.M88.4 R176, [R242+0x11100] ;  /* 0x01110000f2b0783b */ /* 0x000e6e0000000200 */
[C---:B-1----:R-:W-:Y:S08]  /*62c0*/  HMMA.16816.F32.BF16 R20, R180.reuse, R176, R20 ;  /* 0x000000b0b414723c */ /* 0x042ff00000041814 */
[C---:B------:R-:W-:Y:S01]  /*62d0*/  HMMA.16816.F32.BF16 R24, R180.reuse, R178, R24 ;  /* 0x000000b2b418723c */ /* 0x040fe20000041818 */
[----:B------:R-:W1:Y:S07]  /*62e0*/  LDSM.16.M88.4 R176, [R242+0x11900] ;  /* 0x01190000f2b0783b */ /* 0x000e6e0000000200 */
[C---:B-1----:R-:W-:Y:S08]  /*62f0*/  HMMA.16816.F32.BF16 R28, R180.reuse, R176, R28 ;  /* 0x000000b0b41c723c */ /* 0x042ff0000004181c */
[----:B------:R-:W-:Y:S01]  /*6300*/  HMMA.16816.F32.BF16 R32, R180, R178, R32 ;  /* 0x000000b2b420723c */ /* 0x000fe20000041820 */
[----:B------:R-:W1:Y:S07]  /*6310*/  LDSM.16.M88.4 R176, [R239] ;  /* 0x00000000efb0783b */ /* 0x000e6e0000000200 */
[C---:B-1----:R-:W-:Y:S08]  /*6320*/  HMMA.16816.F32.BF16 R4, R184.reuse, R176, R4 ;  /* 0x000000b0b804723c */ /* 0x042ff00000041804 */
[C---:B------:R-:W-:Y:S01]  /*6330*/  HMMA.16816.F32.BF16 R8, R184.reuse, R178, R8 ;  /* 0x000000b2b808723c */ /* 0x040fe20000041808 */
[----:B------:R-:W1:Y:S07]  /*6340*/  LDSM.16.M88.4 R176, [R239+0x800] ;  /* 0x00080000efb0783b */ /* 0x000e6e0000000200 */
        /* <DEDUP_REMOVED lines=20> */
[----:B--2---:R-:W1:Y:S07]  /*6490*/  LDSM.16.M88.4 R176, [R168] ;  /* 0x00000000a8b0783b */ /* 0x004e6e0000000200 */
[C---:B-1----:R-:W-:Y:S08]  /*64a0*/  HMMA.16816.F32.BF16 R4, R192.reuse, R176, R4 ;  /* 0x000000b0c004723c */ /* 0x042ff00000041804 */
[C---:B------:R-:W-:Y:S01]  /*64b0*/  HMMA.16816.F32.BF16 R8, R192.reuse, R178, R8 ;  /* 0x000000b2c008723c */ /* 0x040fe20000041808 */
[----:B---3--:R-:W1:Y:S07]  /*64c0*/  LDSM.16.M88.4 R176, [R135] ;  /* 0x0000000087b0783b */ /* 0x008e6e0000000200 */
[C---:B-1----:R-:W-:Y:S08]  /*64d0*/  HMMA.16816.F32.BF16 R12, R192.reuse, R176, R12 ;  /* 0x000000b0c00c723c */ /* 0x042ff0000004180c */
[C---:B------:R-:W-:Y:S01]  /*64e0*/  HMMA.16816.F32.BF16 R16, R192.reuse, R178, R16 ;  /* 0x000000b2c010723c */ /* 0x040fe20000041810 */
[----:B----4-:R-:W1:Y:S07]  /*64f0*/  LDSM.16.M88.4 R176, [R134] ;  /* 0x0000000086b0783b */ /* 0x010e6e0000000200 */
[C---:B-1----:R-:W-:Y:S08]  /*6500*/  HMMA.16816.F32.BF16 R20, R192.reuse, R176, R20 ;  /* 0x000000b0c014723c */ /* 0x042ff00000041814 */
[C---:B------:R-:W-:Y:S01]  /*6510*/  HMMA.16816.F32.BF16 R24, R192.reuse, R178, R24 ;  /* 0x000000b2c018723c */ /* 0x040fe20000041818 */
[----:B------:R-:W1:Y:S07]  /*6520*/  LDSM.16.M88.4 R176, [R252] ;  /* 0x00000000fcb0783b */ /* 0x000e6e0000000200 */
        /* <DEDUP_REMOVED lines=113> */
[----:B------:R-:W1:Y:S11]  /*6c40*/  LDSM.16.M88.4 R176, [R239+0x6800] ;  /* 0x00680000efb0783b */ /* 0x000e760000000200 */
[----:B------:R-:W-:Y:S04]  /*6c50*/  @!UPT UIADD3 URZ, URZ, URZ, URZ ;  /* 0x0000003f3f3ff290 */ /* 0x000fe8000fffe03f */
[----:B------:R-:W-:Y:S02]  /*6c60*/  FMUL.FTZ R7, R7, c[0x0][0x320] ;  /* 0x0000c80007077a20 */ /* 0x000fe40000410000 */
[----:B------:R-:W-:Y:S02]  /*6c70*/  FMUL.FTZ R5, R5, c[0x0][0x320] ;  /* 0x0000c80005057a20 */ /* 0x000fe40000410000 */
[----:B------:R2:W-:Y:S01]  /*6c80*/  MUFU.TANH R237, R7 ;  /* 0x0000000700ed7308 */ /* 0x0005e20000002400 */
[----:B------:R-:W-:Y:S02]  /*6c90*/  FMUL.FTZ R6, R6, c[0x0][0x320] ;  /* 0x0000c80006067a20 */ /* 0x000fe40000410000 */
[----:B------:R-:W-:Y:S02]  /*6ca0*/  FMUL.FTZ R4, R4, c[0x0][0x320] ;  /* 0x0000c80004047a20 */ /* 0x000fe40000410000 */
[----:B------:R-:W-:Y:S02]  /*6cb0*/  FMUL.FTZ R10, R10, c[0x0][0x320] ;  /* 0x0000c8000a0a7a20 */ /* 0x000fe40000410000 */
[----:B------:R-:W-:Y:S02]  /*6cc0*/  FMUL.FTZ R11, R11, c[0x0][0x320] ;  /* 0x0000c8000b0b7a20 */ /* 0x000fe40000410000 */
[----:B------:R-:W-:Y:S01]  /*6cd0*/  FMUL.FTZ R8, R8, c[0x0][0x320] ;  /* 0x0000c80008087a20 */ /* 0x000fe20000410000 */
[----:B------:R-:W-:Y:S01]  /*6ce0*/  MUFU.TANH R241, R10 ;  /* 0x0000000a00f17308 */ /* 0x000fe20000002400 */
[----:B------:R-:W-:Y:S09]  /*6cf0*/  FMUL.FTZ R9, R9, c[0x0][0x320] ;  /* 0x0000c80009097a20 */ /* 0x000ff20000410000 */
[----:B------:R-:W-:Y:S01]  /*6d00*/  MUFU.TANH R240, R11 ;  /* 0x0000000b00f07308 */ /* 0x000fe20000002400 */
[C---:B-1----:R-:W-:Y:S01]  /*6d10*/  HMMA.16816.F32.BF16 R12, R232.reuse, R176, R12 ;  /* 0x000000b0e80c723c */ /* 0x042fe2000004180c */
[----:B--2---:R-:W2:Y:S07]  /*6d20*/  LDL.LU R7, [R1+0x1c] ;  /* 0x00001c0001077983 */ /* 0x004eae0000300800 */
[C---:B------:R-:W-:Y:S01]  /*6d30*/  HMMA.16816.F32.BF16 R16, R232.reuse, R178, R16 ;  /* 0x000000b2e810723c */ /* 0x040fe20000041810 */
[----:B------:R-:W1:Y:S01]  /*6d40*/  LDSM.16.M88.4 R176, [R239+0x7000] ;  /* 0x00700000efb0783b */ /* 0x000e620000000200 */
[----:B------:R-:W-:Y:S10]  /*6d50*/  MUFU.TANH R172, R5 ;  /* 0x0000000500ac7308 */ /* 0x000ff40000002400 */
[----:B------:R-:W-:Y:S04]  /*6d60*/  MUFU.TANH R171, R8 ;  /* 0x0000000800ab7308 */ /* 0x000fe80000002400 */
[----:B------:R-:W-:Y:S02]  /*6d70*/  FMUL.FTZ R13, R13, c[0x0][0x320] ;  /* 0x0000c8000d0d7a20 */ /* 0x000fe40000410000 */
        /* <DEDUP_REMOVED lines=9> */
[C---:B-1----:R-:W-:Y:S09]  /*6e10*/  HMMA.16816.F32.BF16 R20, R232.reuse, R176, R20 ;  /* 0x000000b0e814723c */ /* 0x042ff20000041814 */
[----:B------:R-:W-:Y:S01]  /*6e20*/  MUFU.TANH R187, R15 ;  /* 0x0000000f00bb7308 */ /* 0x000fe20000002400 */
[C---:B------:R-:W-:Y:S01]  /*6e30*/  HMMA.16816.F32.BF16 R24, R232.reuse, R178, R24 ;  /* 0x000000b2e818723c */ /* 0x040fe20000041818 */
[----:B------:R-:W1:Y:S01]  /*6e40*/  LDSM.16.M88.4 R176, [R239+0x7800] ;  /* 0x00780000efb0783b */ /* 0x000e620000000200 */
[----:B------:R-:W-:Y:S07]  /*6e50*/  DEPBAR.LE SB0, 0x0 ;  /* 0x000080000000791a */ /* 0x000fee0000000000 */
[----:B------:R-:W4:Y:S01]  /*6e60*/  MUFU.TANH R4, R4 ;  /* 0x0000000400047308 */ /* 0x000f220000002400 */
[----:B------:R-:W-:Y:S04]  /*6e70*/  BAR.SYNC.DEFER_BLOCKING 0x0 ;  /* 0x0000000000007b1d */ /* 0x000fe80000010000 */
[----:B------:R-:W-:Y:S02]  /*6e80*/  FMUL.FTZ R22, R22, c[0x0][0x320] ;  /* 0x0000c80016167a20 */ /* 0x000fe40000410000 */
[----:B------:R-:W-:Y:S02]  /*6e90*/  FMUL.FTZ R23, R23, c[0x0][0x320] ;  /* 0x0000c80017177a20 */ /* 0x000fe40000410000 */
[----:B------:R-:W-:Y:S06]  /*6ea0*/  FMUL.FTZ R20, R20, c[0x0][0x320] ;  /* 0x0000c80014147a20 */ /* 0x000fec0000410000 */
[----:B---3--:R-:W-:Y:S02]  /*6eb0*/  FMUL.FTZ R13, R25, c[0x0][0x320] ;  /* 0x0000c800190d7a20 */ /* 0x008fe40000410000 */
[----:B------:R-:W-:Y:S02]  /*6ec0*/  FMUL.FTZ R26, R26, c[0x0][0x320] ;  /* 0x0000c8001a1a7a20 */ /* 0x000fe40000410000 */
[----:B------:R-:W-:Y:S01]  /*6ed0*/  FMUL.FTZ R27, R27, c[0x0][0x320] ;  /* 0x0000c8001b1b7a20 */ /* 0x000fe20000410000 */
[----:B----4-:R-:W-:Y:S01]  /*6ee0*/  FMNMX.FTZ R3, R4, R0, !PT ;  /* 0x0000000004037209 */ /* 0x010fe20007810000 */
[----:B------:R3:W-:Y:S03]  /*6ef0*/  MUFU.TANH R133, R17 ;  /* 0x0000001100857308 */ /* 0x0007e60000002400 */
[----:B------:R-:W-:Y:S04]  /*6f00*/  FMNMX.FTZ R3, R172, R3, !PT ;  /* 0x00000003ac037209 */ /* 0x000fe80007810000 */
[----:B------:R-:W-:Y:S01]  /*6f10*/  FMNMX.FTZ R3, R171, R3, !PT ;  /* 0x00000003ab037209 */ /* 0x000fe20007810000 */
[C---:B-1----:R-:W-:Y:S02]  /*6f20*/  HMMA.16816.F32.BF16 R28, R232.reuse, R176, R28 ;  /* 0x000000b0e81c723c */ /* 0x042fe4000004181c */
[----:B------:R1:W-:Y:S06]  /*6f30*/  MUFU.TANH R134, R16 ;  /* 0x0000001000867308 */ /* 0x0003ec0000002400 */
[----:B------:R-:W-:Y:S04]  /*6f40*/  HMMA.16816.F32.BF16 R32, R232, R178, R32 ;  /* 0x000000b2e820723c */ /* 0x000fe80000041820 */
[----:B------:R-:W4:Y:S01]  /*6f50*/  MUFU.TANH R170, R9 ;  /* 0x0000000900aa7308 */ /* 0x000f220000002400 */
[----:B---3--:R-:W-:Y:S09]  /*6f60*/  FMUL.FTZ R17, R21, c[0x0][0x320] ;  /* 0x0000c80015117a20 */ /* 0x008ff20000410000 */
[----:B------:R-:W3:Y:S02]  /*6f70*/  MUFU.TANH R169, R12 ;  /* 0x0000000c00a97308 */ /* 0x000ee40000002400 */
[----:B------:R-:W-:Y:S02]  /*6f80*/  FMUL.FTZ R30, R30, c[0x0][0x320] ;  /* 0x0000c8001e1e7a20 */ /* 0x000fe40000410000 */
[----:B-1----:R-:W-:Y:S02]  /*6f90*/  FMUL.FTZ R16, R24, c[0x0][0x320] ;  /* 0x0000c80018107a20 */ /* 0x002fe40000410000 */
[----:B------:R-:W-:Y:S04]  /*6fa0*/  FMUL.FTZ R31, R31, c[0x0][0x320] ;  /* 0x0000c8001f1f7a20 */ /* 0x000fe80000410000 */
[----:B------:R-:W1:Y:S01]  /*6fb0*/  MUFU.TANH R20, R20 ;  /* 0x0000001400147308 */ /* 0x000e620000002400 */
[----:B------:R-:W-:Y:S02]  /*6fc0*/  FMUL.FTZ R8, R32, c[0x0][0x320] ;  /* 0x0000c80020087a20 */ /* 0x000fe40000410000 */
[----:B------:R-:W-:Y:S01]  /*6fd0*/  FMUL.FTZ R5, R33, c[0x0][0x320] ;  /* 0x0000c80021057a20 */ /* 0x000fe20000410000 */
[----:B----4-:R-:W-:Y:S01]  /*6fe0*/  FMNMX.FTZ R3, R170, R3, !PT ;  /* 0x00000003aa037209 */ /* 0x010fe20007810000 */
[----:B------:R-:W-:Y:S02]  /*6ff0*/  FMUL.FTZ R9, R29, c[0x0][0x320] ;  /* 0x0000c8001d097a20 */ /* 0x000fe40000410000 */
[----:B------:R-:W-:Y:S03]  /*7000*/  FMUL.FTZ R34, R34, c[0x0][0x320] ;  /* 0x0000c80022227a20 */ /* 0x000fe60000410000 */
[----:B------:R-:W4:Y:S01]  /*7010*/  MUFU.TANH R17, R17 ;  /* 0x0000001100117308 */ /* 0x000f220000002400 */
[----:B---3--:R-:W-:Y:S01]  /*7020*/  FMNMX.FTZ R3, R169, R3, !PT ;  /* 0x00000003a9037209 */ /* 0x008fe20007810000 */
[----:B------:R-:W-:Y:S03]  /*7030*/  FMUL.FTZ R12, R28, c[0x0][0x320] ;  /* 0x0000c8001c0c7a20 */ /* 0x000fe60000410000 */
[----:B------:R-:W-:Y:S05]  /*7040*/  FMNMX.FTZ R3, R135, R3, !PT ;  /* 0x0000000387037209 */ /* 0x000fea0007810000 */
[----:B------:R-:W3:Y:S01]  /*7050*/  MUFU.TANH R16, R16 ;  /* 0x0000001000107308 */ /* 0x000ee20000002400 */
[----:B------:R-:W-:Y:S04]  /*7060*/  FMNMX.FTZ R3, R134, R3, !PT ;  /* 0x0000000386037209 */ /* 0x000fe80007810000 */
[----:B------:R-:W-:Y:S05]  /*7070*/  FMNMX.FTZ R3, R133, R3, !PT ;  /* 0x0000000385037209 */ /* 0x000fea0007810000 */
[----:B------:R-:W3:Y:S01]  /*7080*/  MUFU.TANH R13, R13 ;  /* 0x0000000d000d7308 */ /* 0x000ee20000002400 */
[----:B-1----:R-:W-:Y:S04]  /*7090*/  FMNMX.FTZ R3, R20, R3, !PT ;  /* 0x0000000314037209 */ /* 0x002fe80007810000 */
[----:B----4-:R-:W-:Y:S05]  /*70a0*/  FMNMX.FTZ R3, R17, R3, !PT ;  /* 0x0000000311037209 */ /* 0x010fea0007810000 */
[----:B------:R-:W1:Y:S01]  /*70b0*/  MUFU.TANH R12, R12 ;  /* 0x0000000c000c7308 */ /* 0x000e620000002400 */
[----:B---3--:R-:W-:Y:S09]  /*70c0*/  FMNMX.FTZ R3, R16, R3, !PT ;  /* 0x0000000310037209 */ /* 0x008ff20007810000 */
[----:B------:R-:W3:Y:S01]  /*70d0*/  MUFU.TANH R9, R9 ;  /* 0x0000000900097308 */ /* 0x000ee20000002400 */
[----:B------:R-:W-:Y:S09]  /*70e0*/  FMNMX.FTZ R3, R13, R3, !PT ;  /* 0x000000030d037209 */ /* 0x000ff20007810000 */
[----:B------:R-:W4:Y:S01]  /*70f0*/  MUFU.TANH R8, R8 ;  /* 0x0000000800087308 */ /* 0x000f220000002400 */
[----:B-1----:R-:W-:Y:S09]  /*7100*/  FMNMX.FTZ R3, R12, R3, !PT ;  /* 0x000000030c037209 */ /* 0x002ff20007810000 */
[----:B------:R-:W1:Y:S01]  /*7110*/  MUFU.TANH R5, R5 ;  /* 0x0000000500057308 */ /* 0x000e620000002400 */
[----:B---3--:R-:W-:Y:S09]  /*7120*/  FMNMX.FTZ R3, R9, R3, !PT ;  /* 0x0000000309037209 */ /* 0x008ff20007810000 */
[----:B------:R-:W-:Y:S01]  /*7130*/  MUFU.TANH R6, R6 ;  /* 0x0000000600067308 */ /* 0x000fe20000002400 */
[----:B----4-:R-:W-:Y:S09]  /*7140*/  FMNMX.FTZ R3, R8, R3, !PT ;  /* 0x0000000308037209 */ /* 0x010ff20007810000 */
[----:B------:R-:W-:Y:S01]  /*7150*/  MUFU.TANH R180, R18 ;  /* 0x0000001200b47308 */ /* 0x000fe20000002400 */
[----:B-1----:R-:W-:Y:S05]  /*7160*/  FMNMX.FTZ R3, R5, R3, !PT ;  /* 0x0000000305037209 */ /* 0x002fea0007810000 */
[----:B------:R-:W1:Y:S04]  /*7170*/  SHFL.BFLY PT, R2, R3, 0x2, 0x1f ;  /* 0x0c401f0003027f89 */ /* 0x000e6800000e0000 */
[----:B------:R-:W-:Y:S10]  /*7180*/  MUFU.TANH R181, R19 ;  /* 0x0000001300b57308 */ /* 0x000ff40000002400 */
[----:B------:R-:W-:Y:S10]  /*7190*/  MUFU.TANH R174, R22 ;  /* 0x0000001600ae7308 */ /* 0x000ff40000002400 */
[----:B------:R-:W-:Y:S01]  /*71a0*/  MUFU.TANH R175, R23 ;  /* 0x0000001700af7308 */ /* 0x000fe20000002400 */
[----:B-1----:R-:W-:Y:S05]  /*71b0*/  FMNMX.FTZ R3, R3, R2, !PT ;  /* 0x0000000203037209 */ /* 0x002fea0007810000 */
[----:B------:R-:W1:Y:S04]  /*71c0*/  SHFL.BFLY PT, R2, R3, 0x1, 0x1f ;  /* 0x0c201f0003027f89 */ /* 0x000e6800000e0000 */
[----:B------:R-:W-:Y:S01]  /*71d0*/  MUFU.TANH R168, R26 ;  /* 0x0000001a00a87308 */ /* 0x000fe20000002400 */
[----:B-1----:R-:W-:Y:S05]  /*71e0*/  FMNMX.FTZ R3, R3, R2, !PT ;  /* 0x0000000203037209 */ /* 0x002fea0007810000 */
[C---:B------:R-:W-:Y:S02]  /*71f0*/  FADD.FTZ R0, -R3.reuse, R0 ;  /* 0x0000000003007221 */ /* 0x040fe40000010100 */
[----:B------:R-:W-:Y:S02]  /*7200*/  FMUL.FTZ R2, R3, c[0x0][0x2d0] ;  /* 0x0000b40003027a20 */ /* 0x000fe40000410000 */
[----:B------:R-:W-:Y:S02]  /*7210*/  FMUL.FTZ R0, R0, c[0x0][0x2d0] ;  /* 0x0000b40000007a20 */ /* 0x000fe40000410000 */
[--C-:B------:R-:W-:Y:S02]  /*7220*/  FFMA.FTZ R4, R4, c[0x0][0x2d0], -R2.reuse ;  /* 0x0000b40004047a23 */ /* 0x100fe40000010802 */
[--C-:B------:R-:W-:Y:S02]  /*7230*/  FFMA.FTZ R190, R169, c[0x0][0x2d0], -R2.reuse ;  /* 0x0000b400a9be7a23 */ /* 0x100fe40000010802 */
[----:B------:R-:W1:Y:S01]  /*7240*/  MUFU.EX2 R0, R0 ;  /* 0x0000000000007308 */ /* 0x000e620000000800 */
[--C-:B------:R-:W-:Y:S02]  /*7250*/  FFMA.FTZ R182, R20, c[0x0][0x2d0], -R2.reuse ;  /* 0x0000b40014b67a23 */ /* 0x100fe40000010802 */
[--C-:B------:R-:W-:Y:S02]  /*7260*/  FFMA.FTZ R183, R17, c[0x0][0x2d0], -R2.reuse ;  /* 0x0000b40011b77a23 */ /* 0x100fe40000010802 */
[--C-:B------:R-:W-:Y:S02]  /*7270*/  FFMA.FTZ R173, R13, c[0x0][0x2d0], -R2.reuse ;  /* 0x0000b4000dad7a23 */ /* 0x100fe40000010802 */
[--C-:B------:R-:W-:Y:S02]  /*7280*/  FFMA.FTZ R169, R12, c[0x0][0x2d0], -R2.reuse ;  /* 0x0000b4000ca97a23 */ /* 0x100fe40000010802 */
[--C-:B------:R-:W-:Y:S01]  /*7290*/  FFMA.FTZ R243, R5, c[0x0][0x2d0], -R2.reuse ;  /* 0x0000b40005f37a23 */ /* 0x100fe20000010802 */
[----:B------:R3:W2:Y:S01]  /*72a0*/  MUFU.EX2 R176, R4 ;  /* 0x0000000400b07308 */ /* 0x0006a20000000800 */
[--C-:B------:R-:W-:Y:S02]  /*72b0*/  FFMA.FTZ R177, R172, c[0x0][0x2d0], -R2.reuse ;  /* 0x0000b400acb17a23 */ /* 0x100fe40000010802 */
[--C-:B------:R-:W-:Y:S02]  /*72c0*/  FFMA.FTZ R172, R16, c[0x0][0x2d0], -R2.reuse ;  /* 0x0000b40010ac7a23 */ /* 0x100fe40000010802 */
[--C-:B------:R-:W-:Y:S02]  /*72d0*/  FFMA.FTZ R178, R171, c[0x0][0x2d0], -R2.reuse ;  /* 0x0000b400abb27a23 */ /* 0x100fe40000010802 */
[--C-:B------:R-:W-:Y:S02]  /*72e0*/  FFMA.FTZ R171, R8, c[0x0][0x2d0], -R2.reuse ;  /* 0x0000b40008ab7a23 */ /* 0x100fe40000010802 */
[--C-:B------:R-:W-:Y:S02]  /*72f0*/  FFMA.FTZ R179, R170, c[0x0][0x2d0], -R2.reuse ;  /* 0x0000b400aab37a23 */ /* 0x100fe40000010802 */
[--C-:B------:R-:W-:Y:S02]  /*7300*/  FFMA.FTZ R170, R9, c[0x0][0x2d0], -R2.reuse ;  /* 0x0000b40009aa7a23 */ /* 0x100fe40000010802 */
[----:B------:R-:W-:Y:S02]  /*7310*/  FFMA.FTZ R191, R135, c[0x0][0x2d0], -R2 ;  /* 0x0000b40087bf7a23 */ /* 0x000fe40000010802 */
[C---:B-1----:R-:W-:Y:S01]  /*7320*/  FMUL.FTZ R12, R0.reuse, R156 ;  /* 0x0000009c000c7220 */ /* 0x042fe20000410000 */
[----:B------:R-:W4:Y:S01]  /*7330*/  LDL.LU R135, [R1+0x20] ;  /* 0x0000200001877983 */ /* 0x000f220000300800 */
[C---:B------:R-:W-:Y:S01]  /*7340*/  FMUL.FTZ R16, R0.reuse, R152 ;  /* 0x0000009800107220 */ /* 0x040fe20000410000 */
[----:B------:R-:W-:Y:S01]  /*7350*/  MUFU.EX2 R179, R179 ;  /* 0x000000b300b37308 */ /* 0x000fe20000000800 */
[C---:B------:R-:W-:Y:S02]  /*7360*/  FMUL.FTZ R17, R0.reuse, R153 ;  /* 0x0000009900117220 */ /* 0x040fe40000410000 */
[C---:B------:R-:W-:Y:S01]  /*7370*/  FMUL.FTZ R20, R0.reuse, R148 ;  /* 0x0000009400147220 */ /* 0x040fe20000410000 */
[----:B------:R-:W4:Y:S01]  /*7380*/  LDL R156, [R1+0x38] ;  /* 0x00003800019c7983 */ /* 0x000f220000100800 */
[C---:B------:R-:W-:Y:S02]  /*7390*/  FMUL.FTZ R21, R0.reuse, R149 ;  /* 0x0000009500157220 */ /* 0x040fe40000410000 */
[C---:B------:R-:W-:Y:S02]  /*73a0*/  FMUL.FTZ R25, R0.reuse, R145 ;  /* 0x0000009100197220 */ /* 0x040fe40000410000 */
[C---:B------:R-:W-:Y:S01]  /*73b0*/  FMUL.FTZ R32, R0.reuse, R136 ;  /* 0x0000008800207220 */ /* 0x040fe20000410000 */
[----:B------:R-:W4:Y:S01]  /*73c0*/  LDL R153, [R1+0x34] ;  /* 0x0000340001997983 */ /* 0x000f220000100800 */
[C---:B---3--:R-:W-:Y:S02]  /*73d0*/  FMUL.FTZ R4, R0.reuse, R164 ;  /* 0x000000a400047220 */ /* 0x048fe40000410000 */
[C---:B------:R-:W-:Y:S01]  /*73e0*/  FMUL.FTZ R33, R0.reuse, R137 ;  /* 0x0000008900217220 */ /* 0x040fe20000410000 */
[----:B------:R-:W1:Y:S01]  /*73f0*/  MUFU.TANH R164, R27 ;  /* 0x0000001b00a47308 */ /* 0x000e620000002400 */
[C---:B------:R-:W-:Y:S01]  /*7400*/  FMUL.FTZ R5, R0.reuse, R165 ;  /* 0x000000a500057220 */ /* 0x040fe20000410000 */
[----:B------:R-:W3:Y:S01]  /*7410*/  LDL R152, [R1+0x30] ;  /* 0x0000300001987983 */ /* 0x000ee20000100800 */
[C---:B------:R-:W-:Y:S02]  /*7420*/  FMUL.FTZ R8, R0.reuse, R160 ;  /* 0x000000a000087220 */ /* 0x040fe40000410000 */
[C---:B------:R-:W-:Y:S02]  /*7430*/  FMUL.FTZ R9, R0.reuse, R161 ;  /* 0x000000a100097220 */ /* 0x040fe40000410000 */
[C---:B------:R-:W-:Y:S01]  /*7440*/  FMUL.FTZ R13, R0.reuse, R157 ;  /* 0x0000009d000d7220 */ /* 0x040fe20000410000 */
[----:B------:R-:W3:Y:S01]  /*7450*/  LDL R149, [R1+0x2c] ;  /* 0x00002c0001957983 */ /* 0x000ee20000100800 */
[C---:B------:R-:W-:Y:S01]  /*7460*/  FMUL.FTZ R24, R0.reuse, R144 ;  /* 0x0000009000187220 */ /* 0x040fe20000410000 */
[----:B------:R-:W1:Y:S01]  /*7470*/  MUFU.TANH R161, R30 ;  /* 0x0000001e00a17308 */ /* 0x000e620000002400 */
[C---:B------:R-:W-:Y:S02]  /*7480*/  FMUL.FTZ R28, R0.reuse, R140 ;  /* 0x0000008c001c7220 */ /* 0x040fe40000410000 */
[C---:B------:R-:W-:Y:S01]  /*7490*/  FMUL.FTZ R29, R0.reuse, R141 ;  /* 0x0000008d001d7220 */ /* 0x040fe20000410000 */
[----:B------:R-:W3:Y:S01]  /*74a0*/  LDL R148, [R1+0x28] ;  /* 0x0000280001947983 */ /* 0x000ee20000100800 */
[C---:B------:R-:W-:Y:S02]  /*74b0*/  FMUL.FTZ R36, R0.reuse, R36 ;  /* 0x0000002400247220 */ /* 0x040fe40000410000 */
[C---:B------:R-:W-:Y:S02]  /*74c0*/  FMUL.FTZ R37, R0.reuse, R37 ;  /* 0x0000002500257220 */ /* 0x040fe40000410000 */
[C---:B------:R-:W-:Y:S01]  /*74d0*/  FMUL.FTZ R40, R0.reuse, R40 ;  /* 0x0000002800287220 */ /* 0x040fe20000410000 */
[----:B------:R-:W1:Y:S01]  /*74e0*/  MUFU.TANH R160, R31 ;  /* 0x0000001f00a07308 */ /* 0x000e620000002400 */
[C---:B------:R-:W-:Y:S01]  /*74f0*/  FMUL.FTZ R41, R0.reuse, R41 ;  /* 0x0000002900297220 */ /* 0x040fe20000410000 */
[----:B------:R-:W3:Y:S01]  /*7500*/  LDL R145, [R1+0x24] ;  /* 0x0000240001917983 */ /* 0x000ee20000100800 */
[C---:B------:R-:W-:Y:S02]  /*7510*/  FMUL.FTZ R44, R0.reuse, R44 ;  /* 0x0000002c002c7220 */ /* 0x040fe40000410000 */
        /* <DEDUP_REMOVED lines=43> */
[----:B--2---:R-:W-:Y:S01]  /*77d0*/  FFMA.FTZ R144, R0, R7, R176 ;  /* 0x0000000700907223 */ /* 0x004fe200000100b0 */
[----:B------:R-:W-:Y:S01]  /*77e0*/  FMNMX.FTZ R0, R6, R132, !PT ;  /* 0x0000008406007209 */ /* 0x000fe20007810000 */
[--C-:B------:R-:W-:Y:S02]  /*77f0*/  FFMA.FTZ R184, R134, c[0x0][0x2d0], -R2.reuse ;  /* 0x0000b40086b87a23 */ /* 0x100fe40000010802 */
[----:B------:R-:W-:Y:S01]  /*7800*/  FFMA.FTZ R185, R133, c[0x0][0x2d0], -R2 ;  /* 0x0000b40085b97a23 */ /* 0x000fe20000010802 */
[----:B------:R-:W-:Y:S01]  /*7810*/  FMNMX.FTZ R0, R237, R0, !PT ;  /* 0x00000000ed007209 */ /* 0x000fe20007810000 */
[----:B------:R-:W2:Y:S03]  /*7820*/  MUFU.TANH R134, R34 ;  /* 0x0000002200867308 */ /* 0x000ea60000002400 */
[----:B------:R-:W-:Y:S04]  /*7830*/  FMNMX.FTZ R0, R241, R0, !PT ;  /* 0x00000000f1007209 */ /* 0x000fe80007810000 */
[----:B------:R-:W-:Y:S03]  /*7840*/  FMNMX.FTZ R0, R240, R0, !PT ;  /* 0x00000000f0007209 */ /* 0x000fe60007810000 */
[----:B------:R-:W-:Y:S01]  /*7850*/  MUFU.EX2 R157, R185 ;  /* 0x000000b9009d7308 */ /* 0x000fe20000000800 */
[----:B------:R-:W-:Y:S04]  /*7860*/  FMNMX.FTZ R0, R186, R0, !PT ;  /* 0x00000000ba007209 */ /* 0x000fe80007810000 */
[----:B------:R-:W-:Y:S04]  /*7870*/  FMNMX.FTZ R0, R187, R0, !PT ;  /* 0x00000000bb007209 */ /* 0x000fe80007810000 */
[----:B------:R-:W-:Y:S04]  /*7880*/  FMNMX.FTZ R0, R180, R0, !PT ;  /* 0x00000000b4007209 */ /* 0x000fe80007810000 */
[----:B------:R-:W-:Y:S01]  /*7890*/  FMNMX.FTZ R2, R181, R0, !PT ;  /* 0x00000000b5027209 */ /* 0x000fe20007810000 */
[----:B------:R-:W-:Y:S03]  /*78a0*/  FMUL.FTZ R0, R35, c[0x0][0x320] ;  /* 0x0000c80023007a20 */ /* 0x000fe60000410000 */
[----:B------:R-:W-:Y:S01]  /*78b0*/  FMNMX.FTZ R2, R174, R2, !PT ;  /* 0x00000002ae027209 */ /* 0x000fe20007810000 */
[----:B------:R1:W1:Y:S03]  /*78c0*/  MUFU.TANH R133, R0 ;  /* 0x0000000000857308 */ /* 0x0002660000002400 */
[----:B-1----:R-:W-:Y:S04]  /*78d0*/  FMNMX.FTZ R0, R175, R2, !PT ;  /* 0x00000002af007209 */ /* 0x002fe80007810000 */
[----:B------:R-:W-:Y:S04]  /*78e0*/  FMNMX.FTZ R0, R168, R0, !PT ;  /* 0x00000000a8007209 */ /* 0x000fe80007810000 */
[----:B------:R-:W-:Y:S04]  /*78f0*/  FMNMX.FTZ R0, R164, R0, !PT ;  /* 0x00000000a4007209 */ /* 0x000fe80007810000 */
[----:B------:R-:W-:Y:S04]  /*7900*/  FMNMX.FTZ R0, R161, R0, !PT ;  /* 0x00000000a1007209 */ /* 0x000fe80007810000 */
[----:B------:R-:W-:Y:S04]  /*7910*/  FMNMX.FTZ R0, R160, R0, !PT ;  /* 0x00000000a0007209 */ /* 0x000fe80007810000 */
[----:B--2---:R-:W-:Y:S04]  /*7920*/  FMNMX.FTZ R0, R134, R0, !PT ;  /* 0x0000000086007209 */ /* 0x004fe80007810000 */
[----:B------:R-:W-:Y:S05]  /*7930*/  FMNMX.FTZ R0, R133, R0, !PT ;  /* 0x0000000085007209 */ /* 0x000fea0007810000 */
[----:B------:R-:W1:Y:S02]  /*7940*/  SHFL.BFLY PT, R2, R0, 0x2, 0x1f ;  /* 0x0c401f0000027f89 */ /* 0x000e6400000e0000 */
[----:B-1----:R-:W-:Y:S05]  /*7950*/  FMNMX.FTZ R0, R0, R2, !PT ;  /* 0x0000000200007209 */ /* 0x002fea0007810000 */
[----:B------:R-:W1:Y:S02]  /*7960*/  SHFL.BFLY PT, R2, R0, 0x1, 0x1f ;  /* 0x0c201f0000027f89 */ /* 0x000e6400000e0000 */
[----:B-1----:R-:W-:Y:S05]  /*7970*/  FMNMX.FTZ R2, R0, R2, !PT ;  /* 0x0000000200027209 */ /* 0x002fea0007810000 */
[C---:B------:R-:W-:Y:S02]  /*7980*/  FADD.FTZ R0, -R2.reuse, R132 ;  /* 0x0000008402007221 */ /* 0x040fe40000010100 */
[----:B------:R-:W-:Y:S02]  /*7990*/  FMUL.FTZ R132, R2, c[0x0][0x2d0] ;  /* 0x0000b40002847a20 */ /* 0x000fe40000410000 */
[----:B------:R-:W-:Y:S02]  /*79a0*/  FMUL.FTZ R0, R0, c[0x0][0x2d0] ;  /* 0x0000b40000007a20 */ /* 0x000fe40000410000 */
[----:B------:R-:W-:Y:S04]  /*79b0*/  FFMA.FTZ R140, R6, c[0x0][0x2d0], -R132 ;  /* 0x0000b400068c7a23 */ /* 0x000fe80000010884 */
[----:B------:R-:W1:Y:S10]  /*79c0*/  MUFU.EX2 R0, R0 ;  /* 0x0000000000007308 */ /* 0x000e740000000800 */
[----:B------:R-:W4:Y:S01]  /*79d0*/  MUFU.EX2 R140, R140 ;  /* 0x0000008c008c7308 */ /* 0x000f220000000800 */
[C---:B-1----:R-:W-:Y:S02]  /*79e0*/  FMUL.FTZ R10, R0.reuse, R162 ;  /* 0x000000a2000a7220 */ /* 0x042fe40000410000 */
[C---:B------:R-:W-:Y:S02]  /*79f0*/  FMUL.FTZ R11, R0.reuse, R163 ;  /* 0x000000a3000b7220 */ /* 0x040fe40000410000 */
[----:B------:R-:W2:Y:S01]  /*7a00*/  LDL.64 R162, [R1+0x68] ;  /* 0x0000680001a27983 */ /* 0x000ea20000100a00 */
[C---:B------:R-:W-:Y:S02]  /*7a10*/  FMUL.FTZ R6, R0.reuse, R166 ;  /* 0x000000a600067220 */ /* 0x040fe40000410000 */
[C---:B------:R-:W-:Y:S02]  /*7a20*/  FMUL.FTZ R7, R0.reuse, R167 ;  /* 0x000000a700077220 */ /* 0x040fe40000410000 */
[----:B------:R-:W3:Y:S01]  /*7a30*/  LDL.64 R166, [R1+0x58] ;  /* 0x0000580001a67983 */ /* 0x000ee20000100a00 */
[C---:B------:R-:W-:Y:S02]  /*7a40*/  FMUL.FTZ R30, R0.reuse, R142 ;  /* 0x0000008e001e7220 */ /* 0x040fe40000410000 */
[C---:B------:R-:W-:Y:S02]  /*7a50*/  FMUL.FTZ R31, R0.reuse, R143 ;  /* 0x0000008f001f7220 */ /* 0x040fe40000410000 */
[C---:B----4-:R-:W-:Y:S02]  /*7a60*/  FFMA.FTZ R141, R0.reuse, R135, R140 ;  /* 0x00000087008d7223 */ /* 0x050fe4000001008c */
[C---:B------:R-:W-:Y:S02]  /*7a70*/  FMUL.FTZ R14, R0.reuse, R158 ;  /* 0x0000009e000e7220 */ /* 0x040fe40000410000 */
[C---:B------:R-:W-:Y:S01]  /*7a80*/  FMUL.FTZ R15, R0.reuse, R159 ;  /* 0x0000009f000f7220 */ /* 0x040fe20000410000 */
[----:B------:R-:W-:Y:S01]  /*7a90*/  MUFU.EX2 R158, R171 ;  /* 0x000000ab009e7308 */ /* 0x000fe20000000800 */
[C---:B------:R-:W-:Y:S02]  /*7aa0*/  FMUL.FTZ R18, R0.reuse, R154 ;  /* 0x0000009a00127220 */ /* 0x040fe40000410000 */
[C---:B------:R-:W-:Y:S02]  /*7ab0*/  FMUL.FTZ R19, R0.reuse, R155 ;  /* 0x0000009b00137220 */ /* 0x040fe40000410000 */
[C---:B------:R-:W-:Y:S02]  /*7ac0*/  FMUL.FTZ R22, R0.reuse, R150 ;  /* 0x0000009600167220 */ /* 0x040fe40000410000 */
        /* <DEDUP_REMOVED lines=8> */
[----:B------:R-:W1:Y:S01]  /*7b50*/  MUFU.EX2 R139, R177 ;  /* 0x000000b1008b7308 */ /* 0x000e620000000800 */
        /* <DEDUP_REMOVED lines=48> */
[----:B------:R-:W-:Y:S02]  /*7e60*/  FMUL.FTZ R131, R0, R131 ;  /* 0x0000008300837220 */ /* 0x000fe40000410000 */
[----:B------:R-:W-:Y:S02]  /*7e70*/  FFMA.FTZ R138, R237, c[0x0][0x2d0], -R132 ;  /* 0x0000b400ed8a7a23 */ /* 0x000fe40000010884 */
[----:B------:R-:W4:Y:S01]  /*7e80*/  LDL.LU R237, [R1+0xc8] ;  /* 0x0000c80001ed7983 */ /* 0x000f220000300800 */
[----:B-1----:R-:W-:Y:S02]  /*7e90*/  FADD.FTZ R144, R139, R144 ;  /* 0x000000908b907221 */ /* 0x002fe40000010000 */
[----:B------:R-:W-:Y:S02]  /*7ea0*/  FFMA.FTZ R178, R160, c[0x0][0x2d0], -R132 ;  /* 0x0000b400a0b27a23 */ /* 0x000fe40000010884 */
[----:B------:R-:W-:Y:S02]  /*7eb0*/  FADD.FTZ R144, R151, R144 ;  /* 0x0000009097907221 */ /* 0x000fe40000010000 */
[----:B------:R-:W-:Y:S02]  /*7ec0*/  FFMA.FTZ R177, R134, c[0x0][0x2d0], -R132 ;  /* 0x0000b40086b17a23 */ /* 0x000fe40000010884 */
[----:B------:R-:W-:Y:S01]  /*7ed0*/  FADD.FTZ R144, R179, R144 ;  /* 0x00000090b3907221 */ /* 0x000fe20000010000 */
[----:B------:R-:W-:Y:S10]  /*7ee0*/  MUFU.EX2 R178, R178 ;  /* 0x000000b200b27308 */ /* 0x000ff40000000800 */
[----:B------:R-:W-:Y:S01]  /*7ef0*/  MUFU.EX2 R177, R177 ;  /* 0x000000b100b17308 */ /* 0x000fe20000000800 */
[----:B--2---:R-:W-:Y:S04]  /*7f00*/  @P0 IADD3 R0, P2, R162, UR15, RZ ;  /* 0x0000000fa2000c10 */ /* 0x004fe8000ff5e0ff */
[C---:B------:R-:W-:Y:S02]  /*7f10*/  @P0 LEA R136, P1, R0.reuse, c[0x0][0x1c8], 0x1 ;  /* 0x0000720000880a11 */ /* 0x040fe400078208ff */
[----:B---3--:R-:W-:Y:S04]  /*7f20*/  @P0 IADD3.X R135, R167, UR14, RZ, P2, !PT ;  /* 0x0000000ea7870c10 */ /* 0x008fe800097fe4ff */
[----:B------:R-:W-:Y:S02]  /*7f30*/  @P0 LEA.HI.X R137, R0, c[0x0][0x1cc], R135, 0x1, P1 ;  /* 0x0000730000890a11 */ /* 0x000fe400008f0c87 */
[----:B------:R-:W-:Y:S03]  /*7f40*/  @P0 IADD3 R0, P2, R156, UR15, RZ ;  /* 0x0000000f9c000c10 */ /* 0x000fe6000ff5e0ff */
[----:B------:R1:W-:Y:S01]  /*7f50*/  @P0 LDGSTS.E.BYPASS.LTC128B.128 [R238+0x10100], [R136.64], !P6 ;  /* 0x1010000088ee0fae */ /* 0x0003e2000f101d4c */
[----:B------:R-:W-:Y:S02]  /*7f60*/  @P0 IADD3.X R135, R153, UR14, RZ, P2, !PT ;  /* 0x0000000e99870c10 */ /* 0x000fe400097fe4ff */
[C---:B-1----:R-:W-:Y:S04]  /*7f70*/  @P0 LEA R136, P1, R0.reuse, c[0x0][0x1c8], 0x1 ;  /* 0x0000720000880a11 */ /* 0x042fe800078208ff */
[----:B------:R-:W-:Y:S02]  /*7f80*/  @P0 LEA.HI.X R137, R0, c[0x0][0x1cc], R135, 0x1, P1 ;  /* 0x0000730000890a11 */ /* 0x000fe400008f0c87 */
[----:B------:R-:W-:Y:S03]  /*7f90*/  @P0 IADD3 R0, P2, R152, UR15, RZ ;  /* 0x0000000f98000c10 */ /* 0x000fe6000ff5e0ff */
[----:B------:R1:W-:Y:S01]  /*7fa0*/  @P0 LDGSTS.E.BYPASS.LTC128B.128 [R238+0x12100], [R136.64], !P5 ;  /* 0x1210000088ee0fae */ /* 0x0003e2000e901d4c */
[----:B------:R-:W-:Y:S02]  /*7fb0*/  @P0 IADD3.X R135, R149, UR14, RZ, P2, !PT ;  /* 0x0000000e95870c10 */ /* 0x000fe400097fe4ff */
[C---:B-1----:R-:W-:Y:S04]  /*7fc0*/  @P0 LEA R136, P1, R0.reuse, c[0x0][0x1c8], 0x1 ;  /* 0x0000720000880a11 */ /* 0x042fe800078208ff */
[----:B------:R-:W-:Y:S02]  /*7fd0*/  @P0 LEA.HI.X R137, R0, c[0x0][0x1cc], R135, 0x1, P1 ;  /* 0x0000730000890a11 */ /* 0x000fe400008f0c87 */
[----:B------:R-:W-:Y:S01]  /*7fe0*/  @P0 IADD3 R0, P2, R148, UR15, RZ ;  /* 0x0000000f94000c10 */ /* 0x000fe2000ff5e0ff */
[----:B------:R-:W-:Y:S02]  /*7ff0*/  @UP0 UIADD3 UR15, UP1, UR10, UR15, URZ ;  /* 0x0000000f0a0f0290 */ /* 0x000fe4000ff3e03f */
[----:B------:R1:W-:Y:S01]  /*8000*/  @P0 LDGSTS.E.BYPASS.LTC128B.128 [R238+0x14100], [R136.64], !P4 ;  /* 0x1410000088ee0fae */ /* 0x0003e2000e101d4c */
[----:B------:R-:W-:Y:S01]  /*8010*/  @P0 IADD3.X R135, R145, UR14, RZ, P2, !PT ;  /* 0x0000000e91870c10 */ /* 0x000fe200097fe4ff */
[----:B------:R-:W-:Y:S01]  /*8020*/  @UP0 UIADD3.X UR14, UR9, UR14, URZ, UP1, !UPT ;  /* 0x0000000e090e0290 */ /* 0x000fe20008ffe43f */
[C---:B-1----:R-:W-:Y:S04]  /*8030*/  @P0 LEA R136, P1, R0.reuse, c[0x0][0x1c8], 0x1 ;  /* 0x0000720000880a11 */ /* 0x042fe800078208ff */
[----:B------:R-:W-:Y:S02]  /*8040*/  @P0 LEA.HI.X R137, R0, c[0x0][0x1cc], R135, 0x1, P1 ;  /* 0x0000730000890a11 */ /* 0x000fe400008f0c87 */
[----:B------:R-:W-:Y:S02]  /*8050*/  @P0 IADD3 R0, P2, R162, UR15, RZ ;  /* 0x0000000fa2000c10 */ /* 0x000fe4000ff5e0ff */
[----:B------:R-:W1:Y:S01]  /*8060*/  MUFU.EX2 R162, R173 ;  /* 0x000000ad00a27308 */ /* 0x000e620000000800 */
[----:B------:R2:W-:Y:S01]  /*8070*/  @P0 LDGSTS.E.BYPASS.LTC128B.128 [R238+0x16100], [R136.64], !P3 ;  /* 0x1610000088ee0fae */ /* 0x0005e2000d901d4c */
[----:B------:R-:W-:Y:S08]  /*8080*/  @P0 IADD3.X R135, R167, UR14, RZ, P2, !PT ;  /* 0x0000000ea7870c10 */ /* 0x000ff000097fe4ff */
[----:B------:R-:W-:Y:S01]  /*8090*/  MUFU.EX2 R167, R169 ;  /* 0x000000a900a77308 */ /* 0x000fe20000000800 */
[----:B-1----:R-:W-:Y:S02]  /*80a0*/  F2FP.BF16.PACK_AB R134, R162, R155 ;  /* 0x0000009ba286723e */ /* 0x002fe400000010ff */
[C---:B--2---:R-:W-:Y:S04]  /*80b0*/  @P0 LEA R136, P1, R0.reuse, c[0x0][0x1c8], 0x1 ;  /* 0x0000720000880a11 */ /* 0x044fe800078208ff */
[----:B------:R-:W-:Y:S02]  /*80c0*/  @P0 LEA.HI.X R137, R0, c[0x0][0x1cc], R135, 0x1, P1 ;  /* 0x0000730000890a11 */ /* 0x000fe400008f0c87 */
[----:B------:R-:W-:Y:S02]  /*80d0*/  @P0 IADD3 R0, P2, R156, UR15, RZ ;  /* 0x0000000f9c000c10 */ /* 0x000fe4000ff5e0ff */
[----:B------:R-:W-:Y:S01]  /*80e0*/  MUFU.EX2 R156, R183 ;  /* 0x000000b7009c7308 */ /* 0x000fe20000000800 */
[----:B------:R1:W-:Y:S01]  /*80f0*/  @P0 LDGSTS.E.BYPASS.LTC128B.128 [R238+0x11100], [R136.64], !P6 ;  /* 0x1110000088ee0fae */ /* 0x0003e2000f101d4c */
[----:B------:R-:W-:Y:S08]  /*8100*/  @P0 IADD3.X R135, R153, UR14, RZ, P2, !PT ;  /* 0x0000000e99870c10 */ /* 0x000ff000097fe4ff */
[----:B------:R-:W-:Y:S01]  /*8110*/  MUFU.EX2 R153, R191 ;  /* 0x000000bf00997308 */ /* 0x000fe20000000800 */
[C---:B-1----:R-:W-:Y:S04]  /*8120*/  @P0 LEA R136, P1, R0.reuse, c[0x0][0x1c8], 0x1 ;  /* 0x0000720000880a11 */ /* 0x042fe800078208ff */
[----:B------:R-:W-:Y:S02]  /*8130*/  @P0 LEA.HI.X R137, R0, c[0x0][0x1cc], R135, 0x1, P1 ;  /* 0x0000730000890a11 */ /* 0x000fe400008f0c87 */
[----:B------:R-:W-:Y:S03]  /*8140*/  @P0 IADD3 R0, P2, R152, UR15, RZ ;  /* 0x0000000f98000c10 */ /* 0x000fe6000ff5e0ff */
[----:B------:R-:W-:Y:S01]  /*8150*/  MUFU.EX2 R152, R190 ;  /* 0x000000be00987308 */ /* 0x000fe20000000800 */
[----:B------:R1:W-:Y:S01]  /*8160*/  @P0 LDGSTS.E.BYPASS.LTC128B.128 [R238+0x13100], [R136.64], !P5 ;  /* 0x1310000088ee0fae */ /* 0x0003e2000e901d4c */
[----:B------:R-:W-:Y:S02]  /*8170*/  @P0 IADD3.X R135, R149, UR14, RZ, P2, !PT ;  /* 0x0000000e95870c10 */ /* 0x000fe400097fe4ff */
[C---:B-1----:R-:W-:Y:S04]  /*8180*/  @P0 LEA R136, P1, R0.reuse, c[0x0][0x1c8], 0x1 ;  /* 0x0000720000880a11 */ /* 0x042fe800078208ff */
[----:B------:R-:W-:Y:S02]  /*8190*/  @P0 LEA.HI.X R137, R0, c[0x0][0x1cc], R135, 0x1, P1 ;  /* 0x0000730000890a11 */ /* 0x000fe400008f0c87 */
[----:B------:R-:W-:Y:S01]  /*81a0*/  @P0 IADD3 R0, P2, R148, UR15, RZ ;  /* 0x0000000f94000c10 */ /* 0x000fe2000ff5e0ff */
[----:B------:R-:W1:Y:S02]  /*81b0*/  MUFU.EX2 R135, R138 ;  /* 0x0000008a00877308 */ /* 0x000e640000000800 */
[----:B------:R2:W-:Y:S01]  /*81c0*/  @P0 LDGSTS.E.BYPASS.LTC128B.128 [R238+0x15100], [R136.64], !P4 ;  /* 0x1510000088ee0fae */ /* 0x0005e2000e101d4c */
[----:B-1----:R-:W-:Y:S01]  /*81d0*/  FADD.FTZ R148, R135, R141 ;  /* 0x0000008d87947221 */ /* 0x002fe20000010000 */
[----:B------:R-:W-:Y:S01]  /*81e0*/  F2FP.BF16.PACK_AB R138, R179, R151 ;  /* 0x00000097b38a723e */ /* 0x000fe200000010ff */
[--C-:B------:R-:W-:Y:S05]  /*81f0*/  FFMA.FTZ R179, R161, c[0x0][0x2d0], -R132.reuse ;  /* 0x0000b400a1b37a23 */ /* 0x100fea0000010884 */
[----:B------:R-:W-:Y:S01]  /*8200*/  MUFU.EX2 R151, R182 ;  /* 0x000000b600977308 */ /* 0x000fe20000000800 */
[C---:B--2---:R-:W-:Y:S02]  /*8210*/  @P0 LEA R136, P1, R0.reuse, c[0x0][0x1c8], 0x1 ;  /* 0x0000720000880a11 */ /* 0x044fe400078208ff */
[----:B------:R-:W-:Y:S04]  /*8220*/  @P0 IADD3.X R137, R145, UR14, RZ, P2, !PT ;  /* 0x0000000e91890c10 */ /* 0x000fe800097fe4ff */
[----:B------:R-:W-:Y:S01]  /*8230*/  @P0 LEA.HI.X R137, R0, c[0x0][0x1cc], R137, 0x1, P1 ;  /* 0x0000730000890a11 */ /* 0x000fe200008f0c89 */
[--C-:B------:R-:W-:Y:S02]  /*8240*/  FFMA.FTZ R0, R241, c[0x0][0x2d0], -R132.reuse ;  /* 0x0000b400f1007a23 */ /* 0x100fe40000010884 */
[----:B------:R-:W-:Y:S02]  /*8250*/  MUFU.EX2 R179, R179 ;  /* 0x000000b300b37308 */ /* 0x000fe40000000800 */
[----:B------:R1:W-:Y:S05]  /*8260*/  @P0 LDGSTS.E.BYPASS.LTC128B.128 [R238+0x17100], [R136.64], !P3 ;  /* 0x1710000088ee0fae */ /* 0x0003ea000d901d4c */
[----:B------:R-:W0:Y:S05]  /*8270*/  LDGDEPBAR ;  /* 0x00000000000079af */ /* 0x000e2a0000000000 */
[----:B-1----:R-:W2:Y:S01]  /*8280*/  LDL.LU R238, [R1+0xc4] ;  /* 0x0000c40001ee7983 */ /* 0x002ea20000300800 */
[----:B------:R-:W-:Y:S02]  /*8290*/  F2FP.BF16.PACK_AB R137, R135, R140 ;  /* 0x0000008c8789723e */ /* 0x000fe400000010ff */
[----:B------:R1:W-:Y:S01]  /*82a0*/  MUFU.EX2 R135, R0 ;  /* 0x0000000000877308 */ /* 0x0003e20000000800 */
[----:B------:R-:W-:Y:S01]  /*82b0*/  F2FP.BF16.PACK_AB R136, R139, R176 ;  /* 0x000000b08b88723e */ /* 0x000fe200000010ff */
[----:B------:R-:W3:Y:S01]  /*82c0*/  LDL.LU R241, [R1+0xc0] ;  /* 0x0000c00001f17983 */ /* 0x000ee20000300800 */
[--C-:B------:R-:W-:Y:S04]  /*82d0*/  FFMA.FTZ R176, R133, c[0x0][0x2d0], -R132.reuse ;  /* 0x0000b40085b07a23 */ /* 0x100fe80000010884 */
[----:B----4-:R-:W4:Y:S03]  /*82e0*/  LDSM.16.MT88.4 R140, [R237+0x100] ;  /* 0x00010000ed8c783b */ /* 0x010f260000004200 */
[----:B------:R-:W-:Y:S01]  /*82f0*/  MUFU.EX2 R176, R176 ;  /* 0x000000b000b07308 */ /* 0x000fe20000000800 */
[--C-:B-1----:R-:W-:Y:S02]  /*8300*/  FFMA.FTZ R0, R240, c[0x0][0x2d0], -R132.reuse ;  /* 0x0000b400f0007a23 */ /* 0x102fe40000010884 */
[----:B------:R-:W3:Y:S07]  /*8310*/  LDL.LU R240, [R1+0xbc] ;  /* 0x0000bc0001f07983 */ /* 0x000eee0000300800 */
[----:B------:R-:W1:Y:S01]  /*8320*/  MUFU.EX2 R146, R0 ;  /* 0x0000000000927308 */ /* 0x000e620000000800 */
[----:B------:R2:W5:Y:S05]  /*8330*/  LDL.LU R190, [R1+0xb8] ;  /* 0x0000b80001be7983 */ /* 0x00056a0000300800 */
[----:B------:R2:W5:Y:S05]  /*8340*/  LDL.LU R191, [R1+0xb4] ;  /* 0x0000b40001bf7983 */ /* 0x00056a0000300800 */
[----:B------:R2:W5:Y:S05]  /*8350*/  LDL.LU R184, [R1+0xb0] ;  /* 0x0000b00001b87983 */ /* 0x00056a0000300800 */
[----:B------:R2:W5:Y:S01]  /*8360*/  LDL.LU R185, [R1+0xac] ;  /* 0x0000ac0001b97983 */ /* 0x0005620000300800 */
[----:B-1----:R-:W-:Y:S01]  /*8370*/  F2FP.BF16.PACK_AB R139, R146, R135 ;  /* 0x00000087928b723e */ /* 0x002fe200000010ff */
[----:B------:R-:W-:Y:S03]  /*8380*/  FFMA.FTZ R0, R186, c[0x0][0x2d0], -R132 ;  /* 0x0000b400ba007a23 */ /* 0x000fe60000010884 */
[----:B------:R1:W5:Y:S01]  /*8390*/  LDL.LU R186, [R1+0xa8] ;  /* 0x0000a80001ba7983 */ /* 0x0003620000300800 */
[----:B------:R-:W-:Y:S01]  /*83a0*/  FADD.FTZ R135, R135, R148 ;  /* 0x0000009487877221 */ /* 0x000fe20000010000 */
[----:B------:R1:W-:Y:S01]  /*83b0*/  MUFU.EX2 R145, R0 ;  /* 0x0000000000917308 */ /* 0x0003e20000000800 */
[C---:B----4-:R-:W-:Y:S05]  /*83c0*/  HMMA.16816.F32.BF16 R4, R136.reuse, R140, R4 ;  /* 0x0000008c8804723c */ /* 0x050fea0000041804 */
[----:B------:R-:W-:Y:S03]  /*83d0*/  FADD.FTZ R135, R146, R135 ;  /* 0x0000008792877221 */ /* 0x000fe60000010000 */
[C---:B------:R-:W-:Y:S04]  /*83e0*/  HMMA.16816.F32.BF16 R8, R136.reuse, R142, R8 ;  /* 0x0000008e8808723c */ /* 0x040fe80000041808 */
[--C-:B-1----:R-:W-:Y:S02]  /*83f0*/  FFMA.FTZ R0, R187, c[0x0][0x2d0], -R132.reuse ;  /* 0x0000b400bb007a23 */ /* 0x102fe40000010884 */
[----:B------:R1:W5:Y:S02]  /*8400*/  LDL.LU R187, [R1+0xa4] ;  /* 0x0000a40001bb7983 */ /* 0x0003640000300800 */
[----:B------:R4:W-:Y:S04]  /*8410*/  MUFU.EX2 R149, R0 ;  /* 0x0000000000957308 */ /* 0x0009e80000000800 */
[--C-:B----4-:R-:W-:Y:S02]  /*8420*/  FFMA.FTZ R0, R180, c[0x0][0x2d0], -R132.reuse ;  /* 0x0000b400b4007a23 */ /* 0x110fe40000010884 */
[----:B------:R1:W5:Y:S04]  /*8430*/  LDL.LU R180, [R1+0xa0] ;  /* 0x0000a00001b47983 */ /* 0x0003680000300800 */
[----:B------:R4:W-:Y:S02]  /*8440*/  MUFU.EX2 R147, R0 ;  /* 0x0000000000937308 */ /* 0x0009e40000000800 */
[--C-:B----4-:R-:W-:Y:S02]  /*8450*/  FFMA.FTZ R0, R181, c[0x0][0x2d0], -R132.reuse ;  /* 0x0000b400b5007a23 */ /* 0x110fe40000010884 */
[----:B------:R1:W5:Y:S06]  /*8460*/  LDL.LU R181, [R1+0x9c] ;  /* 0x00009c0001b57983 */ /* 0x00036c0000300800 */
[----:B------:R4:W-:Y:S01]  /*8470*/  MUFU.EX2 R150, R0 ;  /* 0x0000000000967308 */ /* 0x0009e20000000800 */
[----:B------:R1:W5:Y:S05]  /*8480*/  LDL.LU R182, [R1+0x98] ;  /* 0x0000980001b67983 */ /* 0x00036a0000300800 */
[----:B------:R1:W5:Y:S05]  /*8490*/  LDL.LU R183, [R1+0x94] ;  /* 0x0000940001b77983 */ /* 0x00036a0000300800 */
[----:B------:R1:W5:Y:S05]  /*84a0*/  LDL.LU R172, [R1+0x90] ;  /* 0x0000900001ac7983 */ /* 0x00036a0000300800 */
[----:B------:R1:W5:Y:S01]  /*84b0*/  LDL.LU R173, [R1+0x8c] ;  /* 0x00008c0001ad7983 */ /* 0x0003620000300800 */
[--C-:B----4-:R-:W-:Y:S04]  /*84c0*/  FFMA.FTZ R0, R174, c[0x0][0x2d0], -R132.reuse ;  /* 0x0000b400ae007a23 */ /* 0x110fe80000010884 */
[----:B------:R1:W5:Y:S01]  /*84d0*/  LDL.LU R174, [R1+0x88] ;  /* 0x0000880001ae7983 */ /* 0x0003620000300800 */
[----:B------:R4:W-:Y:S02]  /*84e0*/  MUFU.EX2 R148, R0 ;  /* 0x0000000000947308 */ /* 0x0009e40000000800 */
[--C-:B----4-:R-:W-:Y:S02]  /*84f0*/  FFMA.FTZ R0, R175, c[0x0][0x2d0], -R132.reuse ;  /* 0x0000b400af007a23 */ /* 0x110fe40000010884 */
[----:B------:R1:W5:Y:S06]  /*8500*/  LDL.LU R175, [R1+0x84] ;  /* 0x0000840001af7983 */ /* 0x00036c0000300800 */
[----:B------:R4:W1:Y:S02]  /*8510*/  MUFU.EX2 R165, R0 ;  /* 0x0000000000a57308 */ /* 0x0008640000000800 */
[--C-:B----4-:R-:W-:Y:S01]  /*8520*/  FFMA.FTZ R0, R168, c[0x0][0x2d0], -R132.reuse ;  /* 0x0000b400a8007a23 */ /* 0x110fe20000010884 */
[----:B-1----:R-:W-:Y:S01]  /*8530*/  F2FP.BF16.PACK_AB R133, R165, R148 ;  /* 0x00000094a585723e */ /* 0x002fe200000010ff */
[----:B------:R1:W5:Y:S05]  /*8540*/  LDL.LU R168, [R1+0x80] ;  /* 0x0000800001a87983 */ /* 0x00036a0000300800 */
[----:B------:R1:W5:Y:S05]  /*8550*/  LDL.LU R169, [R1+0x7c] ;  /* 0x00007c0001a97983 */ /* 0x00036a0000300800 */
[----:B--2---:R-:W2:Y:S02]  /*8560*/  LDSM.16.MT88.4 R140, [R238+0x100] ;  /* 0x00010000ee8c783b */ /* 0x004ea40000004200 */
[C---:B--2---:R-:W-:Y:S08]  /*8570*/  HMMA.16816.F32.BF16 R12, R136.reuse, R140, R12 ;  /* 0x0000008c880c723c */ /* 0x044ff0000004180c */
[C---:B------:R-:W-:Y:S01]  /*8580*/  HMMA.16816.F32.BF16 R16, R136.reuse, R142, R16 ;  /* 0x0000008e8810723c */ /* 0x040fe20000041810 */
[----:B---3--:R-:W2:Y:S07]  /*8590*/  LDSM.16.MT88.4 R140, [R241+0x100] ;  /* 0x00010000f18c783b */ /* 0x008eae0000004200 */
[C---:B--2---:R-:W-:Y:S08]  /*85a0*/  HMMA.16816.F32.BF16 R20, R136.reuse, R140, R20 ;  /* 0x0000008c8814723c */ /* 0x044ff00000041814 */
[C---:B------:R-:W-:Y:S01]  /*85b0*/  HMMA.16816.F32.BF16 R24, R136.reuse, R142, R24 ;  /* 0x0000008e8818723c */ /* 0x040fe20000041818 */
[----:B------:R-:W2:Y:S07]  /*85c0*/  LDSM.16.MT88.4 R140, [R240+0x100] ;  /* 0x00010000f08c783b */ /* 0x000eae0000004200 */
        /* <DEDUP_REMOVED lines=37> */
[----:B------:R-:W-:Y:S01]  /*8820*/  HMMA.16816.F32.BF16 R128, R136, R142, R128 ;  /* 0x0000008e8880723c */ /* 0x000fe20000041880 */
[----:B------:R-:W2:Y:S06]  /*8830*/  LDSM.16.MT88.4 R140, [R237+0x900] ;  /* 0x00090000ed8c783b */ /* 0x000eac0000004200 */
[----:B------:R-:W-:Y:S02]  /*8840*/  F2FP.BF16.PACK_AB R136, R153, R152 ;  /* 0x000000989988723e */ /* 0x000fe400000010ff */
[----:B------:R-:W-:Y:S03]  /*8850*/  F2FP.BF16.PACK_AB R138, R157, R154 ;  /* 0x0000009a9d8a723e */ /* 0x000fe600000010ff */
[----:B------:R-:W-:Y:S01]  /*8860*/  F2FP.BF16.PACK_AB R137, R149, R145 ;  /* 0x000000919589723e */ /* 0x000fe200000010ff */
[----:B------:R-:W-:Y:S01]  /*8870*/  FADD.FTZ R145, R145, R135 ;  /* 0x0000008791917221 */ /* 0x000fe20000010000 */
[----:B------:R-:W-:Y:S07]  /*8880*/  F2FP.BF16.PACK_AB R139, R150, R147 ;  /* 0x00000093968b723e */ /* 0x000fee00000010ff */
        /* <DEDUP_REMOVED lines=45> */
[C---:B--2---:R-:W-:Y:S01]  /*8b60*/  HMMA.16816.F32.BF16 R124, R136.reuse, R140, R124 ;  /* 0x0000008c887c723c */ /* 0x044fe2000004187c */
[----:B------:R2:W3:Y:S07]  /*8b70*/  MUFU.EX2 R140, R0 ;  /* 0x00000000008c7308 */ /* 0x0004ee0000000800 */
[----:B------:R-:W-:Y:S01]  /*8b80*/  HMMA.16816.F32.BF16 R128, R136, R142, R128 ;  /* 0x0000008e8880723c */ /* 0x000fe20000041880 */
[----:B------:R-:W4:Y:S03]  /*8b90*/  LDSM.16.MT88.4 R136, [R237+0x1100] ;  /* 0x00110000ed88783b */ /* 0x000f260000004200 */
[----:B--2---:R-:W-:Y:S01]  /*8ba0*/  FFMA.FTZ R0, R164, c[0x0][0x2d0], -R132 ;  /* 0x0000b400a4007a23 */ /* 0x004fe20000010884 */
[----:B---3--:R-:W-:Y:S01]  /*8bb0*/  MOV R146, R140 ;  /* 0x0000008c00927202 */ /* 0x008fe20000000f00 */
[----:B------:R2:W-:Y:S01]  /*8bc0*/  MUFU.EX2 R164, R170 ;  /* 0x000000aa00a47308 */ /* 0x0005e20000000800 */
[----:B------:R-:W3:Y:S01]  /*8bd0*/  LDSM.16.MT88.4 R140, [R238+0x1100] ;  /* 0x00110000ee8c783b */ /* 0x000ee20000004200 */
[----:B------:R-:W-:Y:S08]  /*8be0*/  F2FP.BF16.PACK_AB R132, R156, R151 ;  /* 0x000000979c84723e */ /* 0x000ff000000010ff */
[----:B------:R-:W1:Y:S01]  /*8bf0*/  MUFU.EX2 R166, R0 ;  /* 0x0000000000a67308 */ /* 0x000e620000000800 */
[----:B--2---:R2:W5:Y:S05]  /*8c00*/  LDL.LU R170, [R1+0x78] ;  /* 0x0000780001aa7983 */ /* 0x00456a0000300800 */
[----:B------:R2:W5:Y:S01]  /*8c10*/  LDL.LU R171, [R1+0x74] ;  /* 0x0000740001ab7983 */ /* 0x0005620000300800 */
[----:B-1----:R-:W-:Y:S04]  /*8c20*/  F2FP.BF16.PACK_AB R135, R166, R146 ;  /* 0x00000092a687723e */ /* 0x002fe800000010ff */
[----:B------:R2:W5:Y:S01]  /*8c30*/  LDL.LU R243, [R1+0x70] ;  /* 0x0000700001f37983 */ /* 0x0005620000300800 */
[----:B------:R-:W-:Y:S04]  /*8c40*/  FADD.FTZ R0, R152, R144 ;  /* 0x0000009098007221 */ /* 0x000fe80000010000 */
[----:B------:R-:W-:Y:S01]  /*8c50*/  FADD.FTZ R144, R153, R0 ;  /* 0x0000000099907221 */ /* 0x000fe20000010000 */
[C---:B----4-:R-:W-:Y:S05]  /*8c60*/  HMMA.16816.F32.BF16 R4, R132.reuse, R136, R4 ;  /* 0x000000888404723c */ /* 0x050fea0000041804 */
[----:B------:R-:W-:Y:S03]  /*8c70*/  FADD.FTZ R0, R149, R145 ;  /* 0x0000009195007221 */ /* 0x000fe60000010000 */
[C---:B------:R-:W-:Y:S01]  /*8c80*/  HMMA.16816.F32.BF16 R8, R132.reuse, R138, R8 ;  /* 0x0000008a8408723c */ /* 0x040fe20000041808 */
[----:B------:R-:W1:Y:S07]  /*8c90*/  LDSM.16.MT88.4 R136, [R241+0x1100] ;  /* 0x00110000f188783b */ /* 0x000e6e0000004200 */
[C---:B---3--:R-:W-:Y:S08]  /*8ca0*/  HMMA.16816.F32.BF16 R12, R132.reuse, R140, R12 ;  /* 0x0000008c840c723c */ /* 0x048ff0000004180c */
[C---:B------:R-:W-:Y:S01]  /*8cb0*/  HMMA.16816.F32.BF16 R16, R132.reuse, R142, R16 ;  /* 0x0000008e8410723c */ /* 0x040fe20000041810 */
[----:B------:R-:W3:Y:S07]  /*8cc0*/  LDSM.16.MT88.4 R140, [R240+0x1100] ;  /* 0x00110000f08c783b */ /* 0x000eee0000004200 */
[C---:B-1----:R-:W-:Y:S08]  /*8cd0*/  HMMA.16816.F32.BF16 R20, R132.reuse, R136, R20 ;  /* 0x000000888414723c */ /* 0x042ff00000041814 */
        /* <DEDUP_REMOVED lines=35> */
[C---:B-1----:R-:W-:Y:S07]  /*8f10*/  HMMA.16816.F32.BF16 R116, R132.reuse, R136, R116 ;  /* 0x000000888474723c */ /* 0x042fee0000041874 */
[----:B------:R-:W-:Y:S01]  /*8f20*/  MOV R137, R162 ;  /* 0x000000a200897202 */ /* 0x000fe20000000f00 */
[C---:B------:R-:W-:Y:S01]  /*8f30*/  HMMA.16816.F32.BF16 R120, R132.reuse, R138, R120 ;  /* 0x0000008a8478723c */ /* 0x040fe20000041878 */
[----:B------:R-:W1:Y:S03]  /*8f40*/  LDSM.16.MT88.4 R160, [R237+0x1900] ;  /* 0x00190000eda0783b */ /* 0x000e660000004200 */
[----:B------:R-:W-:Y:S04]  /*8f50*/  FADD.FTZ R136, R154, R144 ;  /* 0x000000909a887221 */ /* 0x000fe80000010000 */
[C---:B---3--:R-:W-:Y:S07]  /*8f60*/  HMMA.16816.F32.BF16 R124, R132.reuse, R140, R124 ;  /* 0x0000008c847c723c */ /* 0x048fee000004187c */
[----:B------:R-:W-:Y:S01]  /*8f70*/  MOV R141, R155 ;  /* 0x0000009b008d7202 */ /* 0x000fe20000000f00 */
[----:B------:R-:W-:Y:S01]  /*8f80*/  HMMA.16816.F32.BF16 R128, R132, R142, R128 ;  /* 0x0000008e8480723c */ /* 0x000fe20000041880 */
[----:B------:R-:W3:Y:S03]  /*8f90*/  LDSM.16.MT88.4 R152, [R238+0x1900] ;  /* 0x00190000ee98783b */ /* 0x000ee60000004200 */
[----:B------:R-:W-:Y:S02]  /*8fa0*/  FADD.FTZ R140, R147, R0 ;  /* 0x00000000938c7221 */ /* 0x000fe40000010000 */
[----:B------:R-:W-:Y:S01]  /*8fb0*/  FADD.FTZ R0, R157, R136 ;  /* 0x000000889d007221 */ /* 0x000fe20000010000 */
[----:B------:R-:W-:Y:S01]  /*8fc0*/  MOV R157, R167 ;  /* 0x000000a7009d7202 */ /* 0x000fe20000000f00 */
[----:B------:R-:W-:Y:S01]  /*8fd0*/  FADD.FTZ R132, R150, R140 ;  /* 0x0000008c96847221 */ /* 0x000fe20000010000 */
[----:B------:R-:W-:Y:S03]  /*8fe0*/  MOV R150, R164 ;  /* 0x000000a400967202 */ /* 0x000fe60000000f00 */
[----:B------:R-:W-:Y:S01]  /*8ff0*/  MOV R143, R146 ;  /* 0x00000092008f7202 */ /* 0x000fe20000000f00 */
[----:B------:R-:W-:Y:S01]  /*9000*/  FADD.FTZ R148, R148, R132 ;  /* 0x0000008494947221 */ /* 0x000fe20000010000 */
[----:B------:R-:W4:Y:S01]  /*9010*/  LDSM.16.MT88.4 R144, [R241+0x1900] ;  /* 0x00190000f190783b */ /* 0x000f220000004200 */
[----:B------:R-:W-:Y:S01]  /*9020*/  F2FP.BF16.PACK_AB R132, R150, R157 ;  /* 0x0000009d9684723e */ /* 0x000fe200000010ff */
[----:B------:R-:W-:Y:S01]  /*9030*/  FADD.FTZ R0, R151, R0 ;  /* 0x0000000097007221 */ /* 0x000fe20000010000 */
[----:B------:R-:W-:Y:S02]  /*9040*/  F2FP.BF16.PACK_AB R134, R159, R158 ;  /* 0x0000009e9f86723e */ /* 0x000fe400000010ff */
[----:B------:R-:W-:Y:S01]  /*9050*/  F2FP.BF16.PACK_AB R133, R178, R179 ;  /* 0x000000b3b285723e */ /* 0x000fe200000010ff */
[----:B------:R-:W-:Y:S01]  /*9060*/  FADD.FTZ R149, R156, R0 ;  /* 0x000000009c957221 */ /* 0x000fe20000010000 */
[----:B------:R-:W-:Y:S02]  /*9070*/  F2FP.BF16.PACK_AB R135, R176, R177 ;  /* 0x000000b1b087723e */ /* 0x000fe400000010ff */
[----:B------:R-:W-:Y:S02]  /*9080*/  MOV R140, R166 ;  /* 0x000000a6008c7202 */ /* 0x000fe40000000f00 */
[----:B------:R-:W-:Y:S02]  /*9090*/  MOV R0, R165 ;  /* 0x000000a500007202 */ /* 0x000fe40000000f00 */
[----:B------:R-:W-:Y:S01]  /*90a0*/  MOV R142, R137 ;  /* 0x00000089008e7202 */ /* 0x000fe20000000f00 */
[C---:B-1----:R-:W-:Y:S01]  /*90b0*/  HMMA.16816.F32.BF16 R164, R132.reuse, R160, R4 ;  /* 0x000000a084a4723c */ /* 0x042fe20000041804 */
[----:B------:R-:W1:Y:S06]  /*90c0*/  LDSM.16.MT88.4 R136, [R240+0x1900] ;  /* 0x00190000f088783b */ /* 0x000e6c0000004200 */
[----:B------:R-:W-:Y:S01]  /*90d0*/  MOV R5, R157 ;  /* 0x0000009d00057202 */ /* 0x000fe20000000f00 */
[C---:B------:R-:W-:Y:S04]  /*90e0*/  HMMA.16816.F32.BF16 R160, R132.reuse, R162, R8 ;  /* 0x000000a284a0723c */ /* 0x040fe80000041808 */
[----:B------:R-:W-:Y:S02]  /*90f0*/  MOV R4, R150 ;  /* 0x0000009600047202 */ /* 0x000fe40000000f00 */
[----:B------:R-:W-:Y:S02]  /*9100*/  MOV R6, R149 ;  /* 0x0000009500067202 */ /* 0x000fe40000000f00 */
[----:B------:R-:W-:Y:S04]  /*9110*/  MOV R10, R159 ;  /* 0x0000009f000a7202 */ /* 0x000fe80000000f00 */
[----:B------:R-:W-:Y:S02]  /*9120*/  MOV R11, R158 ;  /* 0x0000009e000b7202 */ /* 0x000fe40000000f00 */
[C---:B---3--:R-:W-:Y:S01]  /*9130*/  HMMA.16816.F32.BF16 R156, R132.reuse, R152, R12 ;  /* 0x00000098849c723c */ /* 0x048fe2000004180c */
[----:B------:R-:W-:Y:S02]  /*9140*/  LDSM.16.MT88.4 R12, [R241+0x3900] ;  /* 0x00390000f10c783b */ /* 0x000fe40000004200 */
[----:B------:R-:W-:Y:S05]  /*9150*/  MOV R7, R148 ;  /* 0x0000009400077202 */ /* 0x000fea0000000f00 */
[C---:B------:R-:W-:Y:S01]  /*9160*/  HMMA.16816.F32.BF16 R152, R132.reuse, R154, R16 ;  /* 0x0000009a8498723c */ /* 0x040fe20000041810 */
[----:B------:R-:W-:Y:S07]  /*9170*/  LDSM.16.MT88.4 R16, [R240+0x3900] ;  /* 0x00390000f010783b */ /* 0x000fee0000004200 */
[C---:B----4-:R-:W-:Y:S07]  /*9180*/  HMMA.16816.F32.BF16 R148, R132.reuse, R144, R20 ;  /* 0x000000908494723c */ /* 0x050fee0000041814 */
[----:B------:R-:W-:Y:S01]  /*9190*/  MOV R21, R4 ;  /* 0x0000000400157202 */ /* 0x000fe20000000f00 */
[C---:B------:R-:W-:Y:S04]  /*91a0*/  HMMA.16816.F32.BF16 R144, R132.reuse, R146, R24 ;  /* 0x000000928490723c */ /* 0x040fe80000041818 */
[----:B------:R-:W-:Y:S02]  /*91b0*/  MOV R20, R5 ;  /* 0x0000000500147202 */ /* 0x000fe40000000f00 */
[----:B------:R-:W-:Y:S02]  /*91c0*/  MOV R23, R10 ;  /* 0x0000000a00177202 */ /* 0x000fe40000000f00 */
[----:B------:R-:W-:Y:S04]  /*91d0*/  MOV R27, R140 ;  /* 0x0000008c001b7202 */ /* 0x000fe80000000f00 */
[----:B------:R-:W-:Y:S02]  /*91e0*/  MOV R26, R142 ;  /* 0x0000008e001a7202 */ /* 0x000fe40000000f00 */
[----:B------:R-:W-:Y:S02]  /*91f0*/  MOV R25, R143 ;  /* 0x0000008f00197202 */ /* 0x000fe40000000f00 */
[----:B------:R-:W-:Y:S02]  /*9200*/  MOV R24, R141 ;  /* 0x0000008d00187202 */ /* 0x000fe40000000f00 */
[C---:B-1----:R-:W-:Y:S03]  /*9210*/  HMMA.16816.F32.BF16 R140, R132.reuse, R136, R28 ;  /* 0x00000088848c723c */ /* 0x042fe6000004181c */
[----:B------:R-:W-:Y:S02]  /*9220*/  MOV R22, R11 ;  /* 0x0000000b00167202 */ /* 0x000fe40000000f00 */
[----:B------:R-:W-:Y:S02]  /*9230*/  LDSM.16.MT88.4 R8, [R238+0x3900] ;  /* 0x00390000ee08783b */ /* 0x000fe40000004200 */
[----:B------:R-:W-:Y:S01]  /*9240*/  MOV R31, R6 ;  /* 0x00000006001f7202 */ /* 0x000fe20000000f00 */
[C---:B------:R-:W-:Y:S04]  /*9250*/  HMMA.16816.F32.BF16 R136, R132.reuse, R138, R32 ;  /* 0x0000008a8488723c */ /* 0x040fe80000041820 */
[----:B------:R-:W-:Y:S02]  /*9260*/  MOV R30, R7 ;  /* 0x00000007001e7202 */ /* 0x000fe40000000f00 */
[----:B------:R-:W1:Y:S03]  /*9270*/  LDSM.16.MT88.4 R4, [R237+0x3900] ;  /* 0x00390000ed04783b */ /* 0x000e660000004200 */
[----:B------:R-:W-:Y:S04]  /*9280*/  FADD.FTZ R0, R0, R30 ;  /* 0x0000001e00007221 */ /* 0x000fe80000010000 */
[----:B------:R-:W-:Y:S01]  /*9290*/  FADD.FTZ R0, R25, R0 ;  /* 0x0000000019007221 */ /* 0x000fe20000010000 */
[C---:B-1----:R-:W-:Y:S08]  /*92a0*/  HMMA.16816.F32.BF16 R36, R132.reuse, R4, R36 ;  /* 0x000000048424723c */ /* 0x042ff00000041824 */
[C---:B------:R-:W-:Y:S01]  /*92b0*/  HMMA.16816.F32.BF16 R40, R132.reuse, R6, R40 ;  /* 0x000000068428723c */ /* 0x040fe20000041828 */
[----:B------:R-:W1:Y:S07]  /*92c0*/  LDSM.16.MT88.4 R4, [R237+0x5900] ;  /* 0x00590000ed04783b */ /* 0x000e6e0000004200 */
[C---:B------:R-:W-:Y:S08]  /*92d0*/  HMMA.16816.F32.BF16 R44, R132.reuse, R8, R44 ;  /* 0x00000008842c723c */ /* 0x040ff0000004182c */
[C---:B------:R-:W-:Y:S01]  /*92e0*/  HMMA.16816.F32.BF16 R48, R132.reuse, R10, R48 ;  /* 0x0000000a8430723c */ /* 0x040fe20000041830 */
[----:B------:R-:W3:Y:S07]  /*92f0*/  LDSM.16.MT88.4 R8, [R238+0x5900] ;  /* 0x00590000ee08783b */ /* 0x000eee0000004200 */
[C---:B------:R-:W-:Y:S08]  /*9300*/  HMMA.16816.F32.BF16 R52, R132.reuse, R12, R52 ;  /* 0x0000000c8434723c */ /* 0x040ff00000041834 */
[C---:B------:R-:W-:Y:S01]  /*9310*/  HMMA.16816.F32.BF16 R56, R132.reuse, R14, R56 ;  /* 0x0000000e8438723c */ /* 0x040fe20000041838 */
[----:B------:R-:W4:Y:S07]  /*9320*/  LDSM.16.MT88.4 R12, [R241+0x5900] ;  /* 0x00590000f10c783b */ /* 0x000f2e0000004200 */
[C---:B------:R-:W-:Y:S08]  /*9330*/  HMMA.16816.F32.BF16 R60, R132.reuse, R16, R60 ;  /* 0x00000010843c723c */ /* 0x040ff0000004183c */
[C---:B------:R-:W-:Y:S01]  /*9340*/  HMMA.16816.F32.BF16 R64, R132.reuse, R18, R64 ;  /* 0x000000128440723c */ /* 0x040fe20000041840 */
[----:B------:R-:W2:Y:S07]  /*9350*/  LDSM.16.MT88.4 R16, [R240+0x5900] ;  /* 0x00590000f010783b */ /* 0x000eae0000004200 */
[C---:B-1----:R-:W-:Y:S08]  /*9360*/  HMMA.16816.F32.BF16 R68, R132.reuse, R4, R68 ;  /* 0x000000048444723c */ /* 0x042ff00000041844 */
[C---:B------:R-:W-:Y:S01]  /*9370*/  HMMA.16816.F32.BF16 R72, R132.reuse, R6, R72 ;  /* 0x000000068448723c */ /* 0x040fe20000041848 */
[----:B------:R-:W1:Y:S07]  /*9380*/  LDSM.16.MT88.4 R4, [R237+0x7900] ;  /* 0x00790000ed04783b */ /* 0x000e6e0000004200 */
[C---:B---3--:R-:W-:Y:S08]  /*9390*/  HMMA.16816.F32.BF16 R76, R132.reuse, R8, R76 ;  /* 0x00000008844c723c */ /* 0x048ff0000004184c */
[C---:B------:R-:W-:Y:S01]  /*93a0*/  HMMA.16816.F32.BF16 R80, R132.reuse, R10, R80 ;  /* 0x0000000a8450723c */ /* 0x040fe20000041850 */
[----:B------:R-:W3:Y:S07]  /*93b0*/  LDSM.16.MT88.4 R8, [R238+0x7900] ;  /* 0x00790000ee08783b */ /* 0x000eee0000004200 */
[C---:B----4-:R-:W-:Y:S08]  /*93c0*/  HMMA.16816.F32.BF16 R84, R132.reuse, R12, R84 ;  /* 0x0000000c8454723c */ /* 0x050ff00000041854 */
[C---:B------:R-:W-:Y:S01]  /*93d0*/  HMMA.16816.F32.BF16 R88, R132.reuse, R14, R88 ;  /* 0x0000000e8458723c */ /* 0x040fe20000041858 */
[----:B------:R-:W4:Y:S07]  /*93e0*/  LDSM.16.MT88.4 R12, [R241+0x7900] ;  /* 0x00790000f10c783b */ /* 0x000f2e0000004200 */
[C---:B--2---:R-:W-:Y:S08]  /*93f0*/  HMMA.16816.F32.BF16 R92, R132.reuse, R16, R92 ;  /* 0x00000010845c723c */ /* 0x044ff0000004185c */
[C---:B------:R-:W-:Y:S01]  /*9400*/  HMMA.16816.F32.BF16 R96, R132.reuse, R18, R96 ;  /* 0x000000128460723c */ /* 0x040fe20000041860 */
[----:B------:R-:W2:Y:S07]  /*9410*/  LDSM.16.MT88.4 R16, [R240+0x7900] ;  /* 0x00790000f010783b */ /* 0x000eae0000004200 */
[C---:B-1----:R-:W-:Y:S07]  /*9420*/  HMMA.16816.F32.BF16 R100, R132.reuse, R4, R100 ;  /* 0x000000048464723c */ /* 0x042fee0000041864 */
[----:B------:R-:W-:Y:S01]  /*9430*/  FADD.FTZ R4, R24, R31 ;  /* 0x0000001f18047221 */ /* 0x000fe20000010000 */
[C---:B------:R-:W-:Y:S04]  /*9440*/  HMMA.16816.F32.BF16 R104, R132.reuse, R6, R104 ;  /* 0x000000068468723c */ /* 0x040fe80000041868 */
[----:B------:R-:W-:Y:S02]  /*9450*/  FADD.FTZ R4, R26, R4 ;  /* 0x000000041a047221 */ /* 0x000fe40000010000 */
[----:B------:R-:W-:Y:S02]  /*9460*/  FADD.FTZ R5, R27, R0 ;  /* 0x000000001b057221 */ /* 0x000fe40000010000 */
[C---:B---3--:R-:W-:Y:S04]  /*9470*/  HMMA.16816.F32.BF16 R108, R132.reuse, R8, R108 ;  /* 0x00000008846c723c */ /* 0x048fe8000004186c */
[----:B------:R-:W-:Y:S02]  /*9480*/  FADD.FTZ R0, R20, R4 ;  /* 0x0000000414007221 */ /* 0x000fe40000010000 */
[----:B------:R-:W-:Y:S02]  /*9490*/  FADD.FTZ R5, R179, R5 ;  /* 0x00000005b3057221 */ /* 0x000fe40000010000 */
[C---:B------:R-:W-:Y:S04]  /*94a0*/  HMMA.16816.F32.BF16 R112, R132.reuse, R10, R112 ;  /* 0x0000000a8470723c */ /* 0x040fe80000041870 */
[----:B------:R-:W-:Y:S02]  /*94b0*/  FADD.FTZ R0, R21, R0 ;  /* 0x0000000015007221 */ /* 0x000fe40000010000 */
[----:B------:R-:W-:Y:S02]  /*94c0*/  FADD.FTZ R5, R178, R5 ;  /* 0x00000005b2057221 */ /* 0x000fe40000010000 */
[C---:B----4-:R-:W-:Y:S04]  /*94d0*/  HMMA.16816.F32.BF16 R116, R132.reuse, R12, R116 ;  /* 0x0000000c8474723c */ /* 0x050fe80000041874 */
[----:B------:R-:W-:Y:S02]  /*94e0*/  FADD.FTZ R4, R22, R0 ;  /* 0x0000000016047221 */ /* 0x000fe40000010000 */
[----:B------:R-:W-:Y:S02]  /*94f0*/  FADD.FTZ R0, R177, R5 ;  /* 0x00000005b1007221 */ /* 0x000fe40000010000 */
[C---:B------:R-:W-:Y:S04]  /*9500*/  HMMA.16816.F32.BF16 R120, R132.reuse, R14, R120 ;  /* 0x0000000e8478723c */ /* 0x040fe80000041878 */
[----:B------:R-:W-:Y:S02]  /*9510*/  FADD.FTZ R4, R23, R4 ;  /* 0x0000000417047221 */ /* 0x000fe40000010000 */
[----:B------:R-:W-:Y:S02]  /*9520*/  FADD.FTZ R0, R176, R0 ;  /* 0x00000000b0007221 */ /* 0x000fe40000010000 */
[C---:B--2---:R-:W-:Y:S01]  /*9530*/  HMMA.16816.F32.BF16 R124, R132.reuse, R16, R124 ;  /* 0x00000010847c723c */ /* 0x044fe2000004187c */
[----:B------:R-:W-:Y:S05]  /*9540*/  STL [R1+0x1c], R4 ;  /* 0x00001c0401007387 */ /* 0x000fea0000100800 */
[----:B------:R1:W-:Y:S02]  /*9550*/  STL [R1+0x20], R0 ;  /* 0x0000200001007387 */ /* 0x0003e40000100800 */
[----:B------:R-:W-:Y:S07]  /*9560*/  HMMA.16816.F32.BF16 R128, R132, R18, R128 ;  /* 0x000000128480723c */ /* 0x000fee0000041880 */
[----:B------:R-:W-:Y:S02]  /*9570*/  MOV R132, R2 ;  /* 0x0000000200847202 */ /* 0x000fe40000000f00 */
[----:B-1----:R-:W-:Y:S01]  /*9580*/  MOV R0, R3 ;  /* 0x0000000300007202 */ /* 0x002fe20000000f00 */
[----:B------:R-:W-:-:S05]  /*9590*/  @P0 BRA `(.L_x_5) ;  /* 0xffffc4c000000947 */ /* 0x000fca000383ffff */
.L_x_4:
[----:B------:R-:W2:Y:S04]  /*95a0*/  LDL.LU R4, [R1+0x1c] ;  /* 0x00001c0001047983 */ /* 0x000ea80000300800 */
[----:B------:R-:W3:Y:S01]  /*95b0*/  LDL.LU R5, [R1+0x20] ;  /* 0x0000200001057983 */ /* 0x000ee20000300800 */
[----:B------:R-:W-:-:S02]  /*95c0*/  MOV R16, 0xff800000 ;  /* 0xff80000000107802 */ /* 0x000fc40000000f00 */
[----:B------:R-:W-:Y:S02]  /*95d0*/  MOV R17, 0xff800000 ;  /* 0xff80000000117802 */ /* 0x000fe40000000f00 */
[----:B------:R-:W-:Y:S01]  /*95e0*/  PLOP3.LUT P2, PT, PT, PT, PT, 0x8, 0x0 ;  /* 0x000000000000781c */ /* 0x000fe20003f4e170 */
[----:B--2---:R-:W1:Y:S04]  /*95f0*/  SHFL.BFLY PT, R7, R4, 0x2, 0x1f ;  /* 0x0c401f0004077f89 */ /* 0x004e6800000e0000 */
[----:B---3--:R-:W2:Y:S01]  /*9600*/  SHFL.BFLY PT, R8, R5, 0x2, 0x1f ;  /* 0x0c401f0005087f89 */ /* 0x008ea200000e0000 */
[----:B-1----:R-:W-:Y:S02]  /*9610*/  FADD.FTZ R7, R7, R4 ;  /* 0x0000000407077221 */ /* 0x002fe40000010000 */
[----:B--2---:R-:W-:-:S03]  /*9620*/  FADD.FTZ R8, R8, R5 ;  /* 0x0000000508087221 */ /* 0x004fc60000010000 */
[----:B------:R-:W1:Y:S04]  /*9630*/  SHFL.BFLY PT, R4, R7, 0x1, 0x1f ;  /* 0x0c201f0007047f89 */ /* 0x000e6800000e0000 */
[----:B------:R-:W2:Y:S01]  /*9640*/  SHFL.BFLY PT, R0, R8, 0x1, 0x1f ;  /* 0x0c201f0008007f89 */ /* 0x000ea200000e0000 */
[----:B-1----:R-:W-:Y:S01]  /*9650*/  FADD.FTZ R7, R7, R4 ;  /* 0x0000000407077221 */ /* 0x002fe20000010000 */
[----:B------:R-:W-:Y:S01]  /*9660*/  MOV R4, RZ ;  /* 0x000000ff00047202 */ /* 0x000fe20000000f00 */
[----:B--2---:R-:W-:-:S03]  /*9670*/  FADD.FTZ R8, R0, R8 ;  /* 0x0000000800087221 */ /* 0x004fc60000010000 */
[----:B------:R-:W-:Y:S02]  /*9680*/  FSETP.NE.FTZ.AND P1, PT, R7, RZ, PT ;  /* 0x000000ff0700720b */ /* 0x000fe40003f35000 */
[----:B------:R-:W-:Y:S02]  /*9690*/  MOV R0, RZ ;  /* 0x000000ff00007202 */ /* 0x000fe40000000f00 */
[----:B------:R-:W-:-:S09]  /*96a0*/  FSETP.NE.FTZ.AND P0, PT, R8, RZ, PT ;  /* 0x000000ff0800720b */ /* 0x000fd20003f15000 */
[----:B------:R-:W1:Y:S01]  /*96b0*/  @P1 MUFU.RCP R4, R7 ;  /* 0x0000000700041308 */ /* 0x000e620000001000 */
[----:B------:R-:W-:-:S05]  /*96c0*/  @P1 MOV R5, 0x3f317218 ;  /* 0x3f31721800051802 */ /* 0x000fca0000000f00 */
[----:B------:R-:W-:Y:S02]  /*96d0*/  @P1 FMUL.FTZ R6, R5, c[0x0][0x2d0] ;  /* 0x0000b40005061a20 */ /* 0x000fe40000410000 */
[----:B------:R-:W-:Y:S08]  /*96e0*/  @P0 MUFU.RCP R0, R8 ;  /* 0x0000000800000308 */ /* 0x000ff00000001000 */
[----:B------:R-:W2:Y:S01]  /*96f0*/  @P1 MUFU.LG2 R7, R7 ;  /* 0x0000000700071308 */ /* 0x000ea20000000c00 */
[----:B-1----:R-:W-:-:S02]  /*9700*/  FMUL.FTZ R164, R4, R164 ;  /* 0x000000a404a47220 */ /* 0x002fc40000410000 */
[C---:B------:R-:W-:Y:S02]  /*9710*/  FMUL.FTZ R165, R4.reuse, R165 ;  /* 0x000000a504a57220 */ /* 0x040fe40000410000 */
[C---:B------:R-:W-:Y:S02]  /*9720*/  FMUL.FTZ R160, R4.reuse, R160 ;  /* 0x000000a004a07220 */ /* 0x040fe40000410000 */
[C---:B------:R-:W-:Y:S01]  /*9730*/  FMUL.FTZ R161, R4.reuse, R161 ;  /* 0x000000a104a17220 */ /* 0x040fe20000410000 */
[----:B------:R-:W1:Y:S01]  /*9740*/  @P0 MUFU.LG2 R8, R8 ;  /* 0x0000000800080308 */ /* 0x000e620000000c00 */
[C---:B------:R-:W-:Y:S02]  /*9750*/  FMUL.FTZ R156, R4.reuse, R156 ;  /* 0x0000009c049c7220 */ /* 0x040fe40000410000 */
[C---:B------:R-:W-:Y:S02]  /*9760*/  FMUL.FTZ R157, R4.reuse, R157 ;  /* 0x0000009d049d7220 */ /* 0x040fe40000410000 */
[----:B------:R-:W-:-:S02]  /*9770*/  FMUL.FTZ R152, R4, R152 ;  /* 0x0000009804987220 */ /* 0x000fc40000410000 */
[C---:B------:R-:W-:Y:S02]  /*9780*/  FMUL.FTZ R153, R4.reuse, R153 ;  /* 0x0000009904997220 */ /* 0x040fe40000410000 */
[C---:B------:R-:W-:Y:S02]  /*9790*/  FMUL.FTZ R148, R4.reuse, R148 ;  /* 0x0000009404947220 */ /* 0x040fe40000410000 */
[C---:B------:R-:W-:Y:S02]  /*97a0*/  FMUL.FTZ R149, R4.reuse, R149 ;  /* 0x0000009504957220 */ /* 0x040fe40000410000 */
        /* <DEDUP_REMOVED lines=53> */
[----:B------:R-:W-:Y:S01]  /*9b00*/  FMUL.FTZ R129, R4, R129 ;  /* 0x0000008104817220 */ /* 0x000fe20000410000 */
[----:B------:R-:W-:Y:S01]  /*9b10*/  @P0 MOV R4, 0x3f317218 ;  /* 0x3f31721800040802 */ /* 0x000fe20000000f00 */
[----:B--2---:R-:W-:Y:S02]  /*9b20*/  @P1 FMUL.FTZ R7, R7, 0.69314718246459960938 ;  /* 0x3f31721807071820 */ /* 0x004fe40000410000 */
[----:B-1----:R-:W-:Y:S02]  /*9b30*/  @P0 FMUL.FTZ R5, R8, 0.69314718246459960938 ;  /* 0x3f31721808050820 */ /* 0x002fe40000410000 */
[----:B------:R-:W-:-:S02]  /*9b40*/  @P0 FMUL.FTZ R4, R4, c[0x0][0x2d0] ;  /* 0x0000b40004040a20 */ /* 0x000fc40000410000 */
        /* <DEDUP_REMOVED lines=63> */
[----:B------:R-:W-:Y:S02]  /*9f40*/  FMUL.FTZ R131, R0, R131 ;  /* 0x0000008300837220 */ /* 0x000fe40000410000 */
[----:B------:R-:W-:Y:S02]  /*9f50*/  @P1 FFMA.FTZ R16, R6, R3, R7 ;  /* 0x0000000306101223 */ /* 0x000fe40000010007 */
[----:B------:R-:W-:-:S02]  /*9f60*/  @P0 FFMA.FTZ R17, R4, R2, R5 ;  /* 0x0000000204110223 */ /* 0x000fc40000010005 */
.L_x_3:
[----:B------:R-:W-:Y:S05]  /*9f70*/  @P2 BRA `(.L_x_6) ;  /* 0x00001f8000002947 */ /* 0x000fea0003800000 */
[----:B------:R-:W1:Y:S01]  /*9f80*/  S2R R7, SR_TID.X ;  /* 0x0000000000077919 */ /* 0x000e620000002100 */
[----:B------:R-:W-:Y:S01]  /*9f90*/  IMAD R0, RZ, RZ, -UR11 ;  /* 0x8000000bff007e24 */ /* 0x000fe2000f8e02ff */
[----:B------:R-:W-:Y:S01]  /*9fa0*/  ULDC.64 UR4, c[0x0][0x4d0] ;  /* 0x0001340000047ab9 */ /* 0x000fe20000000a00 */
[----:B------:R-:W-:Y:S01]  /*9fb0*/  MOV R20, c[0x0][0x4e8] ;  /* 0x00013a0000147a02 */ /* 0x000fe20000000f00 */
[----:B------:R-:W2:Y:S01]  /*9fc0*/  S2R R9, SR_CTAID.Y ;  /* 0x0000000000097919 */ /* 0x000ea20000002600 */
[----:B------:R-:W-:Y:S01]  /*9fd0*/  UIMAD.WIDE.U32 UR8, UR11, UR4, URZ ;  /* 0x000000040b0872a5 */ /* 0x000fe2000f8e003f */
[----:B------:R-:W-:Y:S01]  /*9fe0*/  BSSY B0, `(.L_x_7) ;  /* 0x000012f000007945 */ /* 0x000fe20003800000 */
[----:B------:R-:W-:Y:S01]  /*9ff0*/  USHF.R.S32.HI UR6, URZ, 0x1f, UR11 ;  /* 0x0000001f3f067899 */ /* 0x000fe2000801140b */
[----:B------:R-:W3:Y:S01]  /*a000*/  S2R R10, SR_CTAID.Z ;  /* 0x00000000000a7919 */ /* 0x000ee20000002700 */
[----:B------:R-:W-:-:S02]  /*a010*/  ISETP.NE.AND P1, PT, R20, 0x1, PT ;  /* 0x000000011400780c */ /* 0x000fc40003f25270 */
[----:B------:R-:W-:Y:S01]  /*a020*/  IMAD.U32 R2, RZ, RZ, UR8 ;  /* 0x00000008ff027e24 */ /* 0x000fe2000f8e00ff */
[----:B------:R-:W-:Y:S01]  /*a030*/  MOV R3, UR9 ;  /* 0x0000000900037c02 */ /* 0x000fe20008000f00 */
[----:B------:R-:W4:Y:S01]  /*a040*/  S2R R19, SR_CTAID.X ;  /* 0x0000000000137919 */ /* 0x000f220000002500 */
[----:B------:R-:W-:-:S04]  /*a050*/  UIMAD UR7, UR6, UR4, URZ ;  /* 0x00000004060772a4 */ /* 0x000fc8000f8e023f */
[----:B------:R-:W-:-:S03]  /*a060*/  UIMAD UR7, UR11, UR5, UR7 ;  /* 0x000000050b0772a4 */ /* 0x000fc6000f8e0207 */
[----:B------:R-:W-:Y:S02]  /*a070*/  ULDC.64 UR4, c[0x0][0x438] ;  /* 0x00010e0000047ab9 */ /* 0x000fe40000000a00 */
[----:B------:R-:W-:Y:S01]  /*a080*/  UIMAD.WIDE.U32 UR14, UR11, UR4, URZ ;  /* 0x000000040b0e72a5 */ /* 0x000fe2000f8e003f */
[----:B-1----:R-:W-:Y:S01]  /*a090*/  SHF.R.S32.HI R5, RZ, 0x1f, R7 ;  /* 0x0000001fff057819 */ /* 0x002fe20000011407 */
[----:B------:R-:W-:Y:S02]  /*a0a0*/  UIMAD UR4, UR6, UR4, URZ ;  /* 0x00000004060472a4 */ /* 0x000fe4000f8e023f */
[----:B------:R-:W-:Y:S01]  /*a0b0*/  UIADD3 UR7, UR9, UR7, URZ ;  /* 0x0000000709077290 */ /* 0x000fe2000fffe03f */
[----:B--2---:R-:W-:Y:S01]  /*a0c0*/  IMAD R9, R0, c[0x0][0x550], R9 ;  /* 0x0001540000097a24 */ /* 0x004fe200078e0209 */
[CC--:B------:R-:W-:Y:S01]  /*a0d0*/  LEA.HI R0, R5.reuse, R7.reuse, RZ, 0x5 ;  /* 0x0000000705007211 */ /* 0x0c0fe200078f28ff */
[----:B------:R-:W-:Y:S01]  /*a0e0*/  UIMAD UR4, UR11, UR5, UR4 ;  /* 0x000000050b0472a4 */ /* 0x000fe2000f8e0204 */
[----:B------:R-:W-:-:S02]  /*a0f0*/  LEA.HI R5, R5, R7, RZ, 0x2 ;  /* 0x0000000705057211 */ /* 0x000fc400078f10ff */
[----:B------:R-:W-:Y:S01]  /*a100*/  LOP3.LUT R4, R0, 0xffffffe0, RZ, 0xc0, !PT ;  /* 0xffffffe000047812 */ /* 0x000fe200078ec0ff */
[----:B------:R-:W-:Y:S01]  /*a110*/  UIADD3 UR4, UR15, UR4, URZ ;  /* 0x000000040f047290 */ /* 0x000fe2000fffe03f */
[--C-:B------:R-:W-:Y:S02]  /*a120*/  SHF.R.S32.HI R6, RZ, 0x5, R0.reuse ;  /* 0x00000005ff067819 */ /* 0x100fe40000011400 */
[----:B------:R-:W-:Y:S01]  /*a130*/  SHF.R.S32.HI R0, RZ, 0x1f, R0 ;  /* 0x0000001fff007819 */ /* 0x000fe20000011400 */
[----:B------:R-:W-:Y:S01]  /*a140*/  IMAD.IADD R14, R7, 0x1, -R4 ;  /* 0x00000001070e7824 */ /* 0x000fe200078e0a04 */
[----:B------:R-:W-:Y:S01]  /*a150*/  LOP3.LUT R3, R5, 0xfffffffc, RZ, 0xc0, !PT ;  /* 0xfffffffc05037812 */ /* 0x000fe200078ec0ff */
[----:B------:R-:W-:Y:S01]  /*a160*/  IMAD.MOV.U32 R4, RZ, RZ, R2 ;  /* 0x000000ffff047224 */ /* 0x000fe200078e0002 */
[----:B------:R-:W-:Y:S01]  /*a170*/  LEA.HI R0, R0, R6, RZ, 0x3 ;  /* 0x0000000600007211 */ /* 0x000fe200078f18ff */
[----:B------:R-:W-:Y:S01]  /*a180*/  IMAD.U32 R5, RZ, RZ, UR7 ;  /* 0x00000007ff057e24 */ /* 0x000fe2000f8e00ff */
[----:B------:R-:W-:Y:S01]  /*a190*/  IADD3 R7, -R3, R7, RZ ;  /* 0x0000000703077210 */ /* 0x000fe20007ffe1ff */
[----:B------:R-:W-:Y:S01]  /*a1a0*/  IMAD.U32 R3, RZ, RZ, UR15 ;  /* 0x0000000fff037e24 */ /* 0x000fe2000f8e00ff */
[----:B------:R-:W-:Y:S01]  /*a1b0*/  LOP3.LUT R0, R0, 0xffffff8, RZ, 0xc0, !PT ;  /* 0x0ffffff800007812 */ /* 0x000fe200078ec0ff */
[----:B---3--:R-:W-:Y:S01]  /*a1c0*/  IMAD.WIDE.U32 R4, R10, c[0x0][0x4d8], R4 ;  /* 0x000136000a047a25 */ /* 0x008fe200078e0004 */
[----:B------:R-:W-:-:S02]  /*a1d0*/  SHF.R.S32.HI R2, RZ, 0x1f, R14 ;  /* 0x0000001fff027819 */ /* 0x000fc4000001140e */
[----:B------:R-:W-:Y:S01]  /*a1e0*/  SHF.R.S32.HI R11, RZ, 0x1f, R10 ;  /* 0x0000001fff0b7819 */ /* 0x000fe2000001140a */
[----:B------:R-:W-:Y:S01]  /*a1f0*/  IMAD.IADD R8, R6, 0x1, -R0 ;  /* 0x0000000106087824 */ /* 0x000fe200078e0a00 */
[C---:B------:R-:W-:Y:S02]  /*a200*/  LEA.HI R0, R7.reuse, R7, RZ, 0x1 ;  /* 0x0000000707007211 */ /* 0x040fe400078f08ff */
[----:B------:R-:W-:Y:S01]  /*a210*/  LEA.HI R18, R2, R14, RZ, 0x2 ;  /* 0x0000000e02127211 */ /* 0x000fe200078f10ff */
[----:B------:R-:W-:Y:S01]  /*a220*/  IMAD.U32 R2, RZ, RZ, UR14 ;  /* 0x0000000eff027e24 */ /* 0x000fe2000f8e00ff */
[----:B------:R-:W-:Y:S02]  /*a230*/  LOP3.LUT R0, R0, 0x1ffffffe, RZ, 0xc0, !PT ;  /* 0x1ffffffe00007812 */ /* 0x000fe400078ec0ff */
[----:B------:R-:W-:Y:S02]  /*a240*/  SHF.R.S32.HI R6, RZ, 0x2, R18 ;  /* 0x00000002ff067819 */ /* 0x000fe40000011412 */
[----:B------:R-:W-:Y:S01]  /*a250*/  MOV R3, UR4 ;  /* 0x0000000400037c02 */ /* 0x000fe20008000f00 */
[----:B------:R-:W-:-:S02]  /*a260*/  IMAD.IADD R0, R7, 0x1, -R0 ;  /* 0x0000000107007824 */ /* 0x000fc400078e0a00 */
[----:B------:R-:W-:Y:S02]  /*a270*/  IMAD R15, R8, 0x10, R6 ;  /* 0x00000010080f7824 */ /* 0x000fe400078e0206 */
[C---:B------:R-:W-:Y:S02]  /*a280*/  IMAD R7, R11.reuse, c[0x0][0x4d8], RZ ;  /* 0x000136000b077a24 */ /* 0x040fe400078e02ff */
[----:B------:R-:W-:Y:S01]  /*a290*/  IMAD R6, R11, c[0x0][0x440], RZ ;  /* 0x000110000b067a24 */ /* 0x000fe200078e02ff */
[----:B------:R-:W-:Y:S01]  /*a2a0*/  LEA R0, R0, R15, 0x3 ;  /* 0x0000000f00007211 */ /* 0x000fe200078e18ff */
[C---:B------:R-:W-:Y:S02]  /*a2b0*/  IMAD R7, R10.reuse, c[0x0][0x4dc], R7 ;  /* 0x000137000a077a24 */ /* 0x040fe400078e0207 */
[----:B------:R-:W-:Y:S02]  /*a2c0*/  IMAD R6, R10, c[0x0][0x444], R6 ;  /* 0x000111000a067a24 */ /* 0x000fe400078e0206 */
[----:B----4-:R-:W-:Y:S01]  /*a2d0*/  IMAD R8, R19, 0x80, R0 ;  /* 0x0000008013087824 */ /* 0x010fe200078e0200 */
[----:B------:R-:W-:Y:S01]  /*a2e0*/  SHF.R.S32.HI R0, RZ, 0x1f, R9 ;  /* 0x0000001fff007819 */ /* 0x000fe20000011409 */
[----:B------:R-:W-:-:S02]  /*a2f0*/  IMAD.IADD R5, R5, 0x1, R7 ;  /* 0x0000000105057824 */ /* 0x000fc400078e0207 */
[----:B------:R-:W-:-:S04]  /*a300*/  @P1 IMAD.HI.U32 R7, R8, c[0x0][0x4ec], RZ ;  /* 0x00013b0008071a27 */ /* 0x000fc800078e00ff */
[----:B------:R-:W-:-:S04]  /*a310*/  IMAD.WIDE.U32 R2, R10, c[0x0][0x440], R2 ;  /* 0x000110000a027a25 */ /* 0x000fc800078e0002 */
[----:B------:R-:W-:Y:S01]  /*a320*/  IMAD.MOV.U32 R10, RZ, RZ, R8 ;  /* 0x000000ffff0a7224 */ /* 0x000fe200078e0008 */
[----:B------:R-:W-:Y:S02]  /*a330*/  @P1 SHF.R.U32.HI R10, RZ, c[0x0][0x4f0], R7 ;  /* 0x00013c00ff0a1a19 */ /* 0x000fe40000011607 */
[----:B------:R-:W-:Y:S01]  /*a340*/  IADD3 R3, R3, R6, RZ ;  /* 0x0000000603037210 */ /* 0x000fe20007ffe0ff */
[C---:B------:R-:W-:Y:S02]  /*a350*/  IMAD R6, R0.reuse, c[0x0][0x4e0], RZ ;  /* 0x0001380000067a24 */ /* 0x040fe400078e02ff */
[----:B------:R-:W-:Y:S02]  /*a360*/  IMAD R0, R0, c[0x0][0x448], RZ ;  /* 0x0001120000007a24 */ /* 0x000fe400078e02ff */
[----:B------:R-:W-:Y:S02]  /*a370*/  IMAD.MOV R11, RZ, RZ, -R10 ;  /* 0x000000ffff0b7224 */ /* 0x000fe400078e0a0a */
[----:B------:R-:W-:-:S02]  /*a380*/  IMAD R13, R9, c[0x0][0x4e4], R6 ;  /* 0x00013900090d7a24 */ /* 0x000fc400078e0206 */
[----:B------:R-:W-:-:S04]  /*a390*/  IMAD.WIDE.U32 R6, R9, c[0x0][0x448], R2 ;  /* 0x0001120009067a25 */ /* 0x000fc800078e0002 */
[C---:B------:R-:W-:Y:S01]  /*a3a0*/  IMAD R12, R9.reuse, c[0x0][0x44c], R0 ;  /* 0x00011300090c7a24 */ /* 0x040fe200078e0200 */
[----:B------:R-:W-:Y:S01]  /*a3b0*/  MOV R0, R8 ;  /* 0x0000000800007202 */ /* 0x000fe20000000f00 */
[----:B------:R-:W-:-:S04]  /*a3c0*/  IMAD.WIDE.U32 R2, R9, c[0x0][0x4e0], R4 ;  /* 0x0001380009027a25 */ /* 0x000fc800078e0004 */
[----:B------:R-:W-:Y:S01]  /*a3d0*/  IMAD R9, R11, c[0x0][0x4e8], R8 ;  /* 0x00013a000b097a24 */ /* 0x000fe200078e0208 */
[----:B------:R-:W-:Y:S01]  /*a3e0*/  SHF.R.S32.HI R11, RZ, 0x1f, R10 ;  /* 0x0000001fff0b7819 */ /* 0x000fe2000001140a */
[----:B------:R-:W-:Y:S01]  /*a3f0*/  @P1 IMAD.HI.U32 R4, R8, c[0x0][0x4ec], RZ ;  /* 0x00013b0008041a27 */ /* 0x000fe200078e00ff */
[----:B------:R-:W-:Y:S01]  /*a400*/  BAR.SYNC.DEFER_BLOCKING 0x1, 0x100 ;  /* 0x0044000000007b1d */ /* 0x000fe20000010000 */
[----:B------:R-:W-:Y:S02]  /*a410*/  IADD3 R2, P0, R10, R2, RZ ;  /* 0x000000020a027210 */ /* 0x000fe40007f1e0ff */
[----:B------:R-:W-:Y:S01]  /*a420*/  IMAD.IADD R5, R7, 0x1, R12 ;  /* 0x0000000107057824 */ /* 0x000fe200078e020c */
[----:B------:R-:W-:Y:S02]  /*a430*/  SHF.R.S32.HI R7, RZ, 0x1f, R9 ;  /* 0x0000001fff077819 */ /* 0x000fe40000011409 */
[----:B------:R-:W-:Y:S02]  /*a440*/  @P1 SHF.R.U32.HI R0, RZ, c[0x0][0x4f0], R4 ;  /* 0x00013c00ff001a19 */ /* 0x000fe40000011604 */
[----:B------:R-:W-:Y:S01]  /*a450*/  IADD3.X R3, R11, R3, R13, P0, !PT ;  /* 0x000000030b037210 */ /* 0x000fe200007fe40d */
[----:B------:R-:W-:Y:S01]  /*a460*/  IMAD R11, R19, 0x80, R15 ;  /* 0x00000080130b7824 */ /* 0x000fe200078e020f */
[----:B------:R-:W-:Y:S01]  /*a470*/  MOV R4, R6 ;  /* 0x0000000600047202 */ /* 0x000fe20000000f00 */
[----:B------:R-:W-:Y:S01]  /*a480*/  IMAD R6, R7, c[0x0][0x4c8], RZ ;  /* 0x0001320007067a24 */ /* 0x000fe200078e02ff */
[----:B------:R-:W-:Y:S01]  /*a490*/  SHF.R.S32.HI R7, RZ, 0x1f, R0 ;  /* 0x0000001fff077819 */ /* 0x000fe20000011400 */
[----:B------:R-:W-:Y:S01]  /*a4a0*/  IMAD.WIDE.U32 R2, R9, c[0x0][0x4c8], R2 ;  /* 0x0001320009027a25 */ /* 0x000fe200078e0002 */
[----:B------:R-:W-:-:S03]  /*a4b0*/  LOP3.LUT P1, RZ, R14, 0x3, RZ, 0xc0, !PT ;  /* 0x000000030eff7812 */ /* 0x000fc6000782c0ff */
[----:B------:R-:W-:Y:S02]  /*a4c0*/  IMAD.MOV R10, RZ, RZ, -R0 ;  /* 0x000000ffff0a7224 */ /* 0x000fe400078e0a00 */
[----:B------:R-:W-:Y:S01]  /*a4d0*/  IMAD R9, R9, c[0x0][0x4cc], R6 ;  /* 0x0001330009097a24 */ /* 0x000fe200078e0206 */
[----:B------:R-:W-:Y:S01]  /*a4e0*/  LEA R6, P0, R2, c[0x0][0x4a8], 0x2 ;  /* 0x00012a0002067a11 */ /* 0x000fe200078010ff */
[----:B------:R-:W-:Y:S02]  /*a4f0*/  IMAD R10, R10, c[0x0][0x4e8], R8 ;  /* 0x00013a000a0a7a24 */ /* 0x000fe400078e0208 */
[----:B------:R-:W-:Y:S01]  /*a500*/  IMAD R7, R7, c[0x0][0x430], RZ ;  /* 0x00010c0007077a24 */ /* 0x000fe200078e02ff */
[----:B------:R-:W-:Y:S01]  /*a510*/  IADD3 R3, R3, R9, RZ ;  /* 0x0000000903037210 */ /* 0x000fe20007ffe0ff */
[----:B------:R-:W-:Y:S01]  /*a520*/  IMAD.WIDE.U32 R4, R0, c[0x0][0x430], R4 ;  /* 0x00010c0000047a25 */ /* 0x000fe200078e0004 */
[----:B------:R-:W-:Y:S02]  /*a530*/  SHFL.IDX PT, R8, R6, RZ, 0x1c1f ;  /* 0x001c1fff06087589 */ /* 0x000fe400000e0000 */
[----:B------:R-:W-:Y:S01]  /*a540*/  LEA.HI.X R2, R2, c[0x0][0x4ac], R3, 0x2, P0 ;  /* 0x00012b0002027a11 */ /* 0x000fe200000f1403 */
[----:B------:R-:W-:Y:S01]  /*a550*/  IMAD R0, R0, c[0x0][0x434], R7 ;  /* 0x00010d0000007a24 */ /* 0x000fe200078e0207 */
[----:B------:R-:W-:Y:S01]  /*a560*/  SHF.R.S32.HI R7, RZ, 0x1f, R10 ;  /* 0x0000001fff077819 */ /* 0x000fe2000001140a */
[----:B------:R-:W-:Y:S03]  /*a570*/  SHFL.IDX PT, R6, R6, 0x1, 0x1c1f ;  /* 0x003c1f0006067f89 */ /* 0x000fe600000e0000 */
[----:B------:R-:W-:Y:S01]  /*a580*/  IADD3 R3, R5, R0, RZ ;  /* 0x0000000005037210 */ /* 0x000fe20007ffe0ff */
[----:B------:R-:W-:Y:S01]  /*a590*/  IMAD R0, R7, c[0x0][0x428], RZ ;  /* 0x00010a0007007a24 */ /* 0x000fe200078e02ff */
[----:B------:R-:W1:Y:S01]  /*a5a0*/  SHFL.IDX PT, R9, R2, RZ, 0x1c1f ;  /* 0x001c1fff02097589 */ /* 0x000e6200000e0000 */
[----:B------:R-:W-:-:S02]  /*a5b0*/  IMAD R5, R20, c[0x0][0x388], RZ ;  /* 0x0000e20014057a24 */ /* 0x000fc400078e02ff */
[----:B------:R-:W-:Y:S01]  /*a5c0*/  IMAD R0, R10, c[0x0][0x42c], R0 ;  /* 0x00010b000a007a24 */ /* 0x000fe200078e0200 */
[----:B------:R2:W3:Y:S02]  /*a5d0*/  SHFL.IDX PT, R7, R2, 0x1, 0x1c1f ;  /* 0x003c1f0002077f89 */ /* 0x0004e400000e0000 */
[----:B------:R-:W-:-:S13]  /*a5e0*/  ISETP.GE.OR P2, PT, R11, R5, P1 ;  /* 0x000000050b00720c */ /* 0x000fda0000f46670 */
[----:B-1----:R1:W-:Y:S01]  /*a5f0*/  @!P2 ST.E [R8.64], R16 ;  /* 0x000000100800a985 */ /* 0x0023e2000c10190c */
[----:B--2---:R-:W-:Y:S01]  /*a600*/  IMAD.MOV.U32 R2, RZ, RZ, R4 ;  /* 0x000000ffff027224 */ /* 0x004fe200078e0004 */
[----:B------:R-:W-:-:S03]  /*a610*/  IADD3 R4, R11, 0x8, RZ ;  /* 0x000000080b047810 */ /* 0x000fc60007ffe0ff */
[----:B------:R-:W-:Y:S01]  /*a620*/  IMAD.WIDE.U32 R2, R10, c[0x0][0x428], R2 ;  /* 0x00010a000a027a25 */ /* 0x000fe200078e0002 */
[----:B------:R-:W-:-:S04]  /*a630*/  ISETP.GE.OR P1, PT, R4, R5, P1 ;  /* 0x000000050400720c */ /* 0x000fc80000f26670 */
[----:B------:R-:W-:Y:S02]  /*a640*/  IADD3 R0, R3, R0, RZ ;  /* 0x0000000003007210 */ /* 0x000fe40007ffe0ff */
[----:B------:R-:W-:-:S04]  /*a650*/  LEA R20, P0, R2, c[0x0][0x400], 0x2 ;  /* 0x0001000002147a11 */ /* 0x000fc800078010ff */
[----:B------:R-:W-:Y:S02]  /*a660*/  LEA.HI.X R19, R2, c[0x0][0x404], R0, 0x2, P0 ;  /* 0x0001010002137a11 */ /* 0x000fe400000f1400 */
[----:B------:R-:W-:Y:S01]  /*a670*/  LOP3.LUT R0, R18, 0x7ffffffc, RZ, 0xc0, !PT ;  /* 0x7ffffffc12007812 */ /* 0x000fe200078ec0ff */
[----:B---3--:R1:W-:Y:S01]  /*a680*/  @!P1 ST.E [R6.64], R17 ;  /* 0x0000001106009985 */ /* 0x0083e2000c10190c */
[-C--:B------:R-:W-:Y:S02]  /*a690*/  ISETP.GE.AND P1, PT, R11, R5.reuse, PT ;  /* 0x000000050b00720c */ /* 0x080fe40003f26270 */
[----:B------:R-:W-:Y:S01]  /*a6a0*/  ISETP.GE.AND P0, PT, R4, R5, PT ;  /* 0x000000050400720c */ /* 0x000fe20003f06270 */
[----:B------:R-:W-:Y:S01]  /*a6b0*/  IMAD.IADD R0, R14, 0x1, -R0 ;  /* 0x000000010e007824 */ /* 0x000fe200078e0a00 */
[----:B------:R1:W2:Y:S04]  /*a6c0*/  SHFL.IDX PT, R2, R20, RZ, 0x1c1f ;  /* 0x001c1fff14027589 */ /* 0x0002a800000e0000 */
[----:B------:R1:W3:Y:S01]  /*a6d0*/  SHFL.IDX PT, R3, R19, RZ, 0x1c1f ;  /* 0x001c1fff13037589 */ /* 0x0002e200000e0000 */
[----:B------:R-:W-:-:S04]  /*a6e0*/  SHF.L.U32 R0, R0, 0x1, RZ ;  /* 0x0000000100007819 */ /* 0x000fc800000006ff */
[----:B------:R-:W-:Y:S05]  /*a6f0*/  @P1 BRA `(.L_x_8) ;  /* 0x00000bd000001947 */ /* 0x000fea0003800000 */
[C---:B------:R-:W-:Y:S02]  /*a700*/  ISETP.GE.AND P2, PT, R0.reuse, c[0x0][0x3c8], PT ;  /* 0x0000f20000007a0c */ /* 0x040fe40003f46270 */
[C---:B------:R-:W-:Y:S02]  /*a710*/  IADD3 R5, R0.reuse, 0x8, RZ ;  /* 0x0000000800057810 */ /* 0x040fe40007ffe0ff */
[----:B------:R-:W-:Y:S02]  /*a720*/  IADD3 R4, R0, 0x10, RZ ;  /* 0x0000001000047810 */ /* 0x000fe40007ffe0ff */
[----:B------:R-:W-:Y:S02]  /*a730*/  ISETP.GE.AND P6, PT, R5, c[0x0][0x3c8], PT ;  /* 0x0000f20005007a0c */ /* 0x000fe40003fc6270 */
[----:B------:R-:W-:Y:S02]  /*a740*/  ISETP.GE.AND P1, PT, R4, c[0x0][0x3c8], PT ;  /* 0x0000f20004007a0c */ /* 0x000fe40003f26270 */
[----:B-1----:R-:W-:-:S02]  /*a750*/  IADD3 R8, R0, 0x18, RZ ;  /* 0x0000001800087810 */ /* 0x002fc40007ffe0ff */
[C---:B------:R-:W-:Y:S01]  /*a760*/  IADD3 R10, R0.reuse, 0x20, RZ ;  /* 0x00000020000a7810 */ /* 0x040fe20007ffe0ff */
[C---:B--23--:R-:W-:Y:S01]  /*a770*/  @!P2 IMAD.WIDE R6, R0.reuse, 0x4, R2 ;  /* 0x000000040006a825 */ /* 0x04cfe200078e0202 */
[C---:B------:R-:W-:Y:S02]  /*a780*/  IADD3 R11, R0.reuse, 0x28, RZ ;  /* 0x00000028000b7810 */ /* 0x040fe40007ffe0ff */
[----:B------:R-:W-:Y:S02]  /*a790*/  IADD3 R9, R0, 0x30, RZ ;  /* 0x0000003000097810 */ /* 0x000fe40007ffe0ff */
[----:B------:R1:W-:Y:S01]  /*a7a0*/  @!P2 ST.E.64 [R6.64], R164 ;  /* 0x000000a40600a985 */ /* 0x0003e2000c101b0c */
[----:B------:R-:W-:Y:S02]  /*a7b0*/  ISETP.GE.AND P5, PT, R8, c[0x0][0x3c8], PT ;  /* 0x0000f20008007a0c */ /* 0x000fe40003fa6270 */
[----:B------:R-:W-:Y:S02]  /*a7c0*/  @!P1 LEA.HI R4, R4, R4, RZ, 0x1 ;  /* 0x0000000404049211 */ /* 0x000fe400078f08ff */
[----:B------:R-:W-:-:S02]  /*a7d0*/  ISETP.GE.AND P4, PT, R10, c[0x0][0x3c8], PT ;  /* 0x0000f2000a007a0c */ /* 0x000fc40003f86270 */
[----:B------:R-:W-:Y:S02]  /*a7e0*/  @!P1 LOP3.LUT R4, R4, 0xfffffffe, RZ, 0xc0, !PT ;  /* 0xfffffffe04049812 */ /* 0x000fe400078ec0ff */
[----:B------:R-:W-:Y:S02]  /*a7f0*/  ISETP.GE.AND P3, PT, R11, c[0x0][0x3c8], PT ;  /* 0x0000f2000b007a0c */ /* 0x000fe40003f66270 */
[----:B------:R-:W-:Y:S02]  /*a800*/  ISETP.GE.AND P2, PT, R9, c[0x0][0x3c8], PT ;  /* 0x0000f20009007a0c */ /* 0x000fe40003f46270 */
[C---:B------:R-:W-:Y:S02]  /*a810*/  IADD3 R13, R0.reuse, 0x38, RZ ;  /* 0x00000038000d7810 */ /* 0x040fe40007ffe0ff */
[----:B------:R-:W-:Y:S02]  /*a820*/  IADD3 R12, R0, 0x40, RZ ;  /* 0x00000040000c7810 */ /* 0x000fe40007ffe0ff */
[----:B-1----:R-:W-:Y:S01]  /*a830*/  @!P6 LEA.HI R6, R5, R5, RZ, 0x1 ;  /* 0x000000050506e211 */ /* 0x002fe200078f08ff */
[----:B------:R-:W-:-:S03]  /*a840*/  @!P1 IMAD.WIDE R4, R4, 0x4, R2 ;  /* 0x0000000404049825 */ /* 0x000fc600078e0202 */
[----:B------:R-:W-:-:S05]  /*a850*/  @!P6 LOP3.LUT R6, R6, 0xfffffffe, RZ, 0xc0, !PT ;  /* 0xfffffffe0606e812 */ /* 0x000fca00078ec0ff */
[----:B------:R-:W-:-:S05]  /*a860*/  @!P6 IMAD.WIDE R6, R6, 0x4, R2 ;  /* 0x000000040606e825 */ /* 0x000fca00078e0202 */
[----:B------:R1:W-:Y:S01]  /*a870*/  @!P6 ST.E.64 [R6.64], R160 ;  /* 0x000000a00600e985 */ /* 0x0003e2000c101b0c */
[----:B------:R-:W-:-:S03]  /*a880*/  ISETP.GE.AND P6, PT, R13, c[0x0][0x3c8], PT ;  /* 0x0000f2000d007a0c */ /* 0x000fc60003fc6270 */
[----:B------:R2:W-:Y:S01]  /*a890*/  @!P1 ST.E.64 [R4.64], R156 ;  /* 0x0000009c04009985 */ /* 0x0005e2000c101b0c */
[----:B------:R-:W-:Y:S02]  /*a8a0*/  ISETP.GE.AND P1, PT, R12, c[0x0][0x3c8], PT ;  /* 0x0000f2000c007a0c */ /* 0x000fe40003f26270 */
[----:B-1----:R-:W-:Y:S02]  /*a8b0*/  @!P4 LEA.HI R7, R10, R10, RZ, 0x1 ;  /* 0x0000000a0a07c211 */ /* 0x002fe400078f08ff */
[----:B------:R-:W-:Y:S02]  /*a8c0*/  @!P3 LEA.HI R6, R11, R11, RZ, 0x1 ;  /* 0x0000000b0b06b211 */ /* 0x000fe400078f08ff */
[----:B--2---:R-:W-:Y:S02]  /*a8d0*/  @!P5 LEA.HI R4, R8, R8, RZ, 0x1 ;  /* 0x000000080804d211 */ /* 0x004fe400078f08ff */
[----:B------:R-:W-:Y:S02]  /*a8e0*/  @!P2 LEA.HI R5, R9, R9, RZ, 0x1 ;  /* 0x000000090905a211 */ /* 0x000fe400078f08ff */
[----:B------:R-:W-:-:S02]  /*a8f0*/  @!P5 LOP3.LUT R4, R4, 0xfffffffe, RZ, 0xc0, !PT ;  /* 0xfffffffe0404d812 */ /* 0x000fc400078ec0ff */
[----:B------:R-:W-:Y:S02]  /*a900*/  @!P4 LOP3.LUT R7, R7, 0xfffffffe, RZ, 0xc0, !PT ;  /* 0xfffffffe0707c812 */ /* 0x000fe400078ec0ff */
[----:B------:R-:W-:Y:S01]  /*a910*/  @!P3 LOP3.LUT R6, R6, 0xfffffffe, RZ, 0xc0, !PT ;  /* 0xfffffffe0606b812 */ /* 0x000fe200078ec0ff */
[----:B------:R-:W-:Y:S01]  /*a920*/  @!P5 IMAD.WIDE R10, R4, 0x4, R2 ;  /* 0x00000004040ad825 */ /* 0x000fe200078e0202 */
[----:B------:R-:W-:-:S03]  /*a930*/  @!P2 LOP3.LUT R5, R5, 0xfffffffe, RZ, 0xc0, !PT ;  /* 0xfffffffe0505a812 */ /* 0x000fc600078ec0ff */
[--C-:B------:R-:W-:Y:S01]  /*a940*/  @!P4 IMAD.WIDE R8, R7, 0x4, R2.reuse ;  /* 0x000000040708c825 */ /* 0x100fe200078e0202 */
[----:B------:R1:W-:Y:S03]  /*a950*/  @!P5 ST.E.64 [R10.64], R152 ;  /* 0x000000980a00d985 */ /* 0x0003e6000c101b0c */
[--C-:B------:R-:W-:Y:S01]  /*a960*/  @!P3 IMAD.WIDE R6, R6, 0x4, R2.reuse ;  /* 0x000000040606b825 */ /* 0x100fe200078e0202 */
[----:B------:R2:W-:Y:S03]  /*a970*/  @!P4 ST.E.64 [R8.64], R148 ;  /* 0x000000940800c985 */ /* 0x0005e6000c101b0c */
[----:B------:R-:W-:Y:S01]  /*a980*/  @!P2 IMAD.WIDE R4, R5, 0x4, R2 ;  /* 0x000000040504a825 */ /* 0x000fe200078e0202 */
[----:B------:R3:W-:Y:S04]  /*a990*/  @!P3 ST.E.64 [R6.64], R144 ;  /* 0x000000900600b985 */ /* 0x0007e8000c101b0c */
[----:B------:R4:W-:Y:S01]  /*a9a0*/  @!P2 ST.E.64 [R4.64], R140 ;  /* 0x0000008c0400a985 */ /* 0x0009e2000c101b0c */
[----:B-1----:R-:W-:-:S02]  /*a9b0*/  IADD3 R10, R0, 0x58, RZ ;  /* 0x00000058000a7810 */ /* 0x002fc40007ffe0ff */
[C---:B------:R-:W-:Y:S02]  /*a9c0*/  IADD3 R11, R0.reuse, 0x60, RZ ;  /* 0x00000060000b7810 */ /* 0x040fe40007ffe0ff */
[C---:B--2---:R-:W-:Y:S02]  /*a9d0*/  IADD3 R8, R0.reuse, 0x48, RZ ;  /* 0x0000004800087810 */ /* 0x044fe40007ffe0ff */
[----:B------:R-:W-:Y:S02]  /*a9e0*/  IADD3 R9, R0, 0x50, RZ ;  /* 0x0000005000097810 */ /* 0x000fe40007ffe0ff */
[----:B---3--:R-:W-:Y:S02]  /*a9f0*/  @!P6 LEA.HI R6, R13, R13, RZ, 0x1 ;  /* 0x0000000d0d06e211 */ /* 0x008fe400078f08ff */
[----:B------:R-:W-:Y:S02]  /*aa00*/  ISETP.GE.AND P5, PT, R8, c[0x0][0x3c8], PT ;  /* 0x0000f20008007a0c */ /* 0x000fe40003fa6270 */
[----:B----4-:R-:W-:-:S02]  /*aa10*/  @!P1 LEA.HI R4, R12, R12, RZ, 0x1 ;  /* 0x0000000c0c049211 */ /* 0x010fc400078f08ff */
[----:B------:R-:W-:Y:S02]  /*aa20*/  @!P6 LOP3.LUT R6, R6, 0xfffffffe, RZ, 0xc0, !PT ;  /* 0xfffffffe0606e812 */ /* 0x000fe400078ec0ff */
[----:B------:R-:W-:Y:S02]  /*aa30*/  ISETP.GE.AND P4, PT, R9, c[0x0][0x3c8], PT ;  /* 0x0000f20009007a0c */ /* 0x000fe40003f86270 */
[----:B------:R-:W-:Y:S01]  /*aa40*/  @!P1 LOP3.LUT R4, R4, 0xfffffffe, RZ, 0xc0, !PT ;  /* 0xfffffffe04049812 */ /* 0x000fe200078ec0ff */
[--C-:B------:R-:W-:Y:S01]  /*aa50*/  @!P6 IMAD.WIDE R6, R6, 0x4, R2.reuse ;  /* 0x000000040606e825 */ /* 0x100fe200078e0202 */
[----:B------:R-:W-:Y:S02]  /*aa60*/  ISETP.GE.AND P3, PT, R10, c[0x0][0x3c8], PT ;  /* 0x0000f2000a007a0c */ /* 0x000fe40003f66270 */
[----:B------:R-:W-:Y:S01]  /*aa70*/  ISETP.GE.AND P2, PT, R11, c[0x0][0x3c8], PT ;  /* 0x0000f2000b007a0c */ /* 0x000fe20003f46270 */
[----:B------:R-:W-:Y:S01]  /*aa80*/  @!P1 IMAD.WIDE R4, R4, 0x4, R2 ;  /* 0x0000000404049825 */ /* 0x000fe200078e0202 */
[----:B------:R1:W-:Y:S01]  /*aa90*/  @!P6 ST.E.64 [R6.64], R136 ;  /* 0x000000880600e985 */ /* 0x0003e2000c101b0c */
[----:B------:R-:W-:-:S02]  /*aaa0*/  IADD3 R13, R0, 0x68, RZ ;  /* 0x00000068000d7810 */ /* 0x000fc40007ffe0ff */
[----:B------:R-:W-:Y:S01]  /*aab0*/  IADD3 R12, R0, 0x70, RZ ;  /* 0x00000070000c7810 */ /* 0x000fe20007ffe0ff */
[----:B------:R2:W-:Y:S01]  /*aac0*/  @!P1 ST.E.64 [R4.64], R36 ;  /* 0x0000002404009985 */ /* 0x0005e2000c101b0c */
[----:B------:R-:W-:Y:S02]  /*aad0*/  ISETP.GE.AND P6, PT, R13, c[0x0][0x3c8], PT ;  /* 0x0000f2000d007a0c */ /* 0x000fe40003fc6270 */
[----:B------:R-:W-:Y:S02]  /*aae0*/  ISETP.GE.AND P1, PT, R12, c[0x0][0x3c8], PT ;  /* 0x0000f2000c007a0c */ /* 0x000fe40003f26270 */
[----:B-1----:R-:W-:Y:S02]  /*aaf0*/  @!P4 LEA.HI R7, R9, R9, RZ, 0x1 ;  /* 0x000000090907c211 */ /* 0x002fe400078f08ff */
[----:B------:R-:W-:Y:S02]  /*ab00*/  @!P3 LEA.HI R6, R10, R10, RZ, 0x1 ;  /* 0x0000000a0a06b211 */ /* 0x000fe400078f08ff */
[----:B--2---:R-:W-:-:S02]  /*ab10*/  @!P5 LEA.HI R4, R8, R8, RZ, 0x1 ;  /* 0x000000080804d211 */ /* 0x004fc400078f08ff */
[----:B------:R-:W-:Y:S02]  /*ab20*/  @!P2 LEA.HI R5, R11, R11, RZ, 0x1 ;  /* 0x0000000b0b05a211 */ /* 0x000fe400078f08ff */
[----:B------:R-:W-:Y:S02]  /*ab30*/  @!P5 LOP3.LUT R4, R4, 0xfffffffe, RZ, 0xc0, !PT ;  /* 0xfffffffe0404d812 */ /* 0x000fe400078ec0ff */
        /* <DEDUP_REMOVED lines=18> */
[----:B------:R-:W-:Y:S02]  /*ac60*/  ISETP.GE.AND P4, PT, R9, c[0x0][0x3c8], PT ;  /* 0x0000f20009007a0c */ /* 0x000fe40003f86270 */
[----:B------:R-:W-:Y:S02]  /*ac70*/  @!P6 LOP3.LUT R6, R6, 0xfffffffe, RZ, 0xc0, !PT ;  /* 0xfffffffe0606e812 */ /* 0x000fe400078ec0ff */
[----:B------:R-:W-:Y:S02]  /*ac80*/  @!P1 LOP3.LUT R4, R4, 0xfffffffe, RZ, 0xc0, !PT ;  /* 0xfffffffe04049812 */ /* 0x000fe400078ec0ff */
[----:B------:R-:W-:Y:S01]  /*ac90*/  ISETP.GE.AND P3, PT, R10, c[0x0][0x3c8], PT ;  /* 0x0000f2000a007a0c */ /* 0x000fe20003f66270 */
[--C-:B------:R-:W-:Y:S01]  /*aca0*/  @!P6 IMAD.WIDE R6, R6, 0x4, R2.reuse ;  /* 0x000000040606e825 */ /* 0x100fe200078e0202 */
[----:B------:R-:W-:Y:S02]  /*acb0*/  ISETP.GE.AND P2, PT, R11, c[0x0][0x3c8], PT ;  /* 0x0000f2000b007a0c */ /* 0x000fe40003f46270 */
[----:B------:R-:W-:Y:S01]  /*acc0*/  IADD3 R12, R0, 0x98, RZ ;  /* 0x00000098000c7810 */ /* 0x000fe20007ffe0ff */
[----:B------:R-:W-:Y:S01]  /*acd0*/  @!P1 IMAD.WIDE R4, R4, 0x4, R2 ;  /* 0x0000000404049825 */ /* 0x000fe200078e0202 */
[----:B------:R1:W-:Y:S01]  /*ace0*/  @!P6 ST.E.64 [R6.64], R56 ;  /* 0x000000380600e985 */ /* 0x0003e2000c101b0c */
[----:B------:R-:W-:-:S03]  /*acf0*/  IADD3 R13, R0, 0xa0, RZ ;  /* 0x000000a0000d7810 */ /* 0x000fc60007ffe0ff */
[----:B------:R2:W-:Y:S01]  /*ad00*/  @!P1 ST.E.64 [R4.64], R60 ;  /* 0x0000003c04009985 */ /* 0x0005e2000c101b0c */
[----:B------:R-:W-:Y:S02]  /*ad10*/  ISETP.GE.AND P1, PT, R12, c[0x0][0x3c8], PT ;  /* 0x0000f2000c007a0c */ /* 0x000fe40003f26270 */
[----:B------:R-:W-:Y:S02]  /*ad20*/  ISETP.GE.AND P6, PT, R13, c[0x0][0x3c8], PT ;  /* 0x0000f2000d007a0c */ /* 0x000fe40003fc6270 */
[----:B-1----:R-:W-:Y:S02]  /*ad30*/  @!P4 LEA.HI R7, R9, R9, RZ, 0x1 ;  /* 0x000000090907c211 */ /* 0x002fe400078f08ff */
[----:B------:R-:W-:Y:S02]  /*ad40*/  @!P3 LEA.HI R6, R10, R10, RZ, 0x1 ;  /* 0x0000000a0a06b211 */ /* 0x000fe400078f08ff */
[----:B--2---:R-:W-:Y:S02]  /*ad50*/  @!P5 LEA.HI R4, R8, R8, RZ, 0x1 ;  /* 0x000000080804d211 */ /* 0x004fe400078f08ff */
[----:B------:R-:W-:-:S02]  /*ad60*/  @!P4 LOP3.LUT R7, R7, 0xfffffffe, RZ, 0xc0, !PT ;  /* 0xfffffffe0707c812 */ /* 0x000fc400078ec0ff */
[----:B------:R-:W-:Y:S02]  /*ad70*/  @!P5 LOP3.LUT R4, R4, 0xfffffffe, RZ, 0xc0, !PT ;  /* 0xfffffffe0404d812 */ /* 0x000fe400078ec0ff */
[----:B------:R-:W-:Y:S02]  /*ad80*/  @!P2 LEA.HI R5, R11, R11, RZ, 0x1 ;  /* 0x0000000b0b05a211 */ /* 0x000fe400078f08ff */
        /* <DEDUP_REMOVED lines=12> */
[----:B--2---:R-:W-:Y:S02]  /*ae50*/  IADD3 R7, R0, 0xa8, RZ ;  /* 0x000000a800077810 */ /* 0x004fe40007ffe0ff */
[----:B------:R-:W-:Y:S02]  /*ae60*/  @!P6 LEA.HI R6, R13, R13, RZ, 0x1 ;  /* 0x0000000d0d06e211 */ /* 0x000fe400078f08ff */
[----:B---3--:R-:W-:Y:S02]  /*ae70*/  @!P1 LEA.HI R4, R12, R12, RZ, 0x1 ;  /* 0x0000000c0c049211 */ /* 0x008fe400078f08ff */
[----:B------:R-:W-:Y:S02]  /*ae80*/  ISETP.GE.AND P5, PT, R7, c[0x0][0x3c8], PT ;  /* 0x0000f20007007a0c */ /* 0x000fe40003fa6270 */
[----:B------:R-:W-:-:S02]  /*ae90*/  @!P1 LOP3.LUT R4, R4, 0xfffffffe, RZ, 0xc0, !PT ;  /* 0xfffffffe04049812 */ /* 0x000fc400078ec0ff */
[C---:B----4-:R-:W-:Y:S02]  /*aea0*/  IADD3 R10, R0.reuse, 0xc0, RZ ;  /* 0x000000c0000a7810 */ /* 0x050fe40007ffe0ff */
[----:B------:R-:W-:Y:S01]  /*aeb0*/  IADD3 R12, R0, 0xc8, RZ ;  /* 0x000000c8000c7810 */ /* 0x000fe20007ffe0ff */
[----:B------:R-:W-:Y:S01]  /*aec0*/  @!P1 IMAD.WIDE R4, R4, 0x4, R2 ;  /* 0x0000000404049825 */ /* 0x000fe200078e0202 */
[----:B------:R-:W-:Y:S02]  /*aed0*/  ISETP.GE.AND P4, PT, R8, c[0x0][0x3c8], PT ;  /* 0x0000f20008007a0c */ /* 0x000fe40003f86270 */
[----:B------:R-:W-:Y:S02]  /*aee0*/  ISETP.GE.AND P3, PT, R9, c[0x0][0x3c8], PT ;  /* 0x0000f20009007a0c */ /* 0x000fe40003f66270 */
[----:B------:R-:W-:Y:S01]  /*aef0*/  @!P6 LOP3.LUT R6, R6, 0xfffffffe, RZ, 0xc0, !PT ;  /* 0xfffffffe0606e812 */ /* 0x000fe200078ec0ff */
[----:B------:R1:W-:Y:S01]  /*af00*/  @!P1 ST.E.64 [R4.64], R80 ;  /* 0x0000005004009985 */ /* 0x0003e2000c101b0c */
[----:B------:R-:W-:-:S02]  /*af10*/  ISETP.GE.AND P2, PT, R10, c[0x0][0x3c8], PT ;  /* 0x0000f2000a007a0c */ /* 0x000fc40003f46270 */
[----:B------:R-:W-:-:S13]  /*af20*/  ISETP.GE.AND P1, PT, R12, c[0x0][0x3c8], PT ;  /* 0x0000f2000c007a0c */ /* 0x000fda0003f26270 */
[----:B------:R-:W-:-:S04]  /*af30*/  @!P1 LEA.HI R12, R12, R12, RZ, 0x1 ;  /* 0x0000000c0c0c9211 */ /* 0x000fc800078f08ff */
[----:B------:R-:W-:Y:S01]  /*af40*/  @!P1 LOP3.LUT R12, R12, 0xfffffffe, RZ, 0xc0, !PT ;  /* 0xfffffffe0c0c9812 */ /* 0x000fe200078ec0ff */
[----:B-1----:R-:W-:Y:S01]  /*af50*/  @!P6 IMAD.WIDE R4, R6, 0x4, R2 ;  /* 0x000000040604e825 */ /* 0x002fe200078e0202 */
[----:B------:R-:W-:Y:S02]  /*af60*/  @!P5 LEA.HI R6, R7, R7, RZ, 0x1 ;  /* 0x000000070706d211 */ /* 0x000fe400078f08ff */
[----:B------:R-:W-:Y:S02]  /*af70*/  @!P2 LEA.HI R7, R10, R10, RZ, 0x1 ;  /* 0x0000000a0a07a211 */ /* 0x000fe400078f08ff */
[----:B------:R1:W-:Y:S01]  /*af80*/  @!P6 ST.E.64 [R4.64], R84 ;  /* 0x000000540400e985 */ /* 0x0003e2000c101b0c */
[----:B------:R-:W-:Y:S02]  /*af90*/  @!P5 LOP3.LUT R6, R6, 0xfffffffe, RZ, 0xc0, !PT ;  /* 0xfffffffe0606d812 */ /* 0x000fe400078ec0ff */
[----:B------:R-:W-:Y:S02]  /*afa0*/  @!P2 LOP3.LUT R7, R7, 0xfffffffe, RZ, 0xc0, !PT ;  /* 0xfffffffe0707a812 */ /* 0x000fe400078ec0ff */
[----:B-1----:R-:W-:-:S02]  /*afb0*/  @!P4 LEA.HI R5, R8, R8, RZ, 0x1 ;  /* 0x000000080805c211 */ /* 0x002fc400078f08ff */
[----:B------:R-:W-:Y:S02]  /*afc0*/  @!P3 LEA.HI R4, R9, R9, RZ, 0x1 ;  /* 0x000000090904b211 */ /* 0x000fe400078f08ff */
[----:B------:R-:W-:Y:S02]  /*afd0*/  @!P4 LOP3.LUT R8, R5, 0xfffffffe, RZ, 0xc0, !PT ;  /* 0xfffffffe0508c812 */ /* 0x000fe400078ec0ff */
[----:B------:R-:W-:Y:S01]  /*afe0*/  @!P3 LOP3.LUT R10, R4, 0xfffffffe, RZ, 0xc0, !PT ;  /* 0xfffffffe040ab812 */ /* 0x000fe200078ec0ff */
[----:B------:R-:W-:-:S04]  /*aff0*/  @!P5 IMAD.WIDE R4, R6, 0x4, R2 ;  /* 0x000000040604d825 */ /* 0x000fc800078e0202 */
[--C-:B------:R-:W-:Y:S01]  /*b000*/  @!P4 IMAD.WIDE R8, R8, 0x4, R2.reuse ;  /* 0x000000040808c825 */ /* 0x100fe200078e0202 */
[----:B------:R1:W-:Y:S03]  /*b010*/  @!P5 ST.E.64 [R4.64], R88 ;  /* 0x000000580400d985 */ /* 0x0003e6000c101b0c */
[--C-:B------:R-:W-:Y:S01]  /*b020*/  @!P3 IMAD.WIDE R10, R10, 0x4, R2.reuse ;  /* 0x000000040a0ab825 */ /* 0x100fe200078e0202 */
[----:B------:R2:W-:Y:S03]  /*b030*/  @!P4 ST.E.64 [R8.64], R92 ;  /* 0x0000005c0800c985 */ /* 0x0005e6000c101b0c */
[--C-:B------:R-:W-:Y:S01]  /*b040*/  @!P2 IMAD.WIDE R6, R7, 0x4, R2.reuse ;  /* 0x000000040706a825 */ /* 0x100fe200078e0202 */
[----:B------:R-:W-:Y:S04]  /*b050*/  @!P3 ST.E.64 [R10.64], R96 ;  /* 0x000000600a00b985 */ /* 0x000fe8000c101b0c */
[----:B------:R3:W-:Y:S01]  /*b060*/  @!P2 ST.E.64 [R6.64], R100 ;  /* 0x000000640600a985 */ /* 0x0007e2000c101b0c */
[----:B-1----:R-:W-:Y:S01]  /*b070*/  @!P1 IMAD.WIDE R4, R12, 0x4, R2 ;  /* 0x000000040c049825 */ /* 0x002fe200078e0202 */
[----:B--2---:R-:W-:-:S04]  /*b080*/  IADD3 R9, R0, 0xd0, RZ ;  /* 0x000000d000097810 */ /* 0x004fc80007ffe0ff */
[----:B------:R1:W-:Y:S01]  /*b090*/  @!P1 ST.E.64 [R4.64], R104 ;  /* 0x0000006804009985 */ /* 0x0003e2000c101b0c */
[----:B------:R-:W-:Y:S02]  /*b0a0*/  IADD3 R8, R0, 0xd8, RZ ;  /* 0x000000d800087810 */ /* 0x000fe40007ffe0ff */
[----:B------:R-:W-:Y:S02]  /*b0b0*/  ISETP.GE.AND P6, PT, R9, c[0x0][0x3c8], PT ;  /* 0x0000f20009007a0c */ /* 0x000fe40003fc6270 */
[----:B------:R-:W-:Y:S02]  /*b0c0*/  ISETP.GE.AND P5, PT, R8, c[0x0][0x3c8], PT ;  /* 0x0000f20008007a0c */ /* 0x000fe40003fa6270 */
[C---:B---3--:R-:W-:Y:S02]  /*b0d0*/  IADD3 R7, R0.reuse, 0xe0, RZ ;  /* 0x000000e000077810 */ /* 0x048fe40007ffe0ff */
[----:B------:R-:W-:Y:S02]  /*b0e0*/  IADD3 R6, R0, 0xe8, RZ ;  /* 0x000000e800067810 */ /* 0x000fe40007ffe0ff */
[----:B------:R-:W-:-:S02]  /*b0f0*/  ISETP.GE.AND P4, PT, R7, c[0x0][0x3c8], PT ;  /* 0x0000f20007007a0c */ /* 0x000fc40003f86270 */
[----:B------:R-:W-:-:S03]  /*b100*/  ISETP.GE.AND P3, PT, R6, c[0x0][0x3c8], PT ;  /* 0x0000f20006007a0c */ /* 0x000fc60003f66270 */
[----:B------:R-:W-:Y:S02]  /*b110*/  @!P6 LEA.HI R9, R9, R9, RZ, 0x1 ;  /* 0x000000090909e211 */ /* 0x000fe400078f08ff */
[----:B------:R-:W-:-:S04]  /*b120*/  @!P5 LEA.HI R10, R8, R8, RZ, 0x1 ;  /* 0x00000008080ad211 */ /* 0x000fc800078f08ff */
[----:B------:R-:W-:Y:S02]  /*b130*/  @!P5 LOP3.LUT R10, R10, 0xfffffffe, RZ, 0xc0, !PT ;  /* 0xfffffffe0a0ad812 */ /* 0x000fe400078ec0ff */
[----:B------:R-:W-:Y:S02]  /*b140*/  @!P4 LEA.HI R8, R7, R7, RZ, 0x1 ;  /* 0x000000070708c211 */ /* 0x000fe400078f08ff */
[----:B------:R-:W-:Y:S01]  /*b150*/  @!P3 LEA.HI R7, R6, R6, RZ, 0x1 ;  /* 0x000000060607b211 */ /* 0x000fe200078f08ff */
[----:B------:R-:W-:Y:S01]  /*b160*/  @!P5 IMAD.WIDE R10, R10, 0x4, R2 ;  /* 0x000000040a0ad825 */ /* 0x000fe200078e0202 */
[----:B------:R-:W-:Y:S02]  /*b170*/  @!P4 LOP3.LUT R8, R8, 0xfffffffe, RZ, 0xc0, !PT ;  /* 0xfffffffe0808c812 */ /* 0x000fe400078ec0ff */
[C---:B-1----:R-:W-:Y:S02]  /*b180*/  IADD3 R5, R0.reuse, 0xf0, RZ ;  /* 0x000000f000057810 */ /* 0x042fe40007ffe0ff */
[----:B------:R-:W-:-:S02]  /*b190*/  IADD3 R4, R0, 0xf8, RZ ;  /* 0x000000f800047810 */ /* 0x000fc40007ffe0ff */
[----:B------:R-:W-:Y:S02]  /*b1a0*/  ISETP.GE.AND P2, PT, R5, c[0x0][0x3c8], PT ;  /* 0x0000f20005007a0c */ /* 0x000fe40003f46270 */
[----:B------:R-:W-:Y:S02]  /*b1b0*/  ISETP.GE.AND P1, PT, R4, c[0x0][0x3c8], PT ;  /* 0x0000f20004007a0c */ /* 0x000fe40003f26270 */
[----:B------:R-:W-:-:S09]  /*b1c0*/  @!P3 LOP3.LUT R7, R7, 0xfffffffe, RZ, 0xc0, !PT ;  /* 0xfffffffe0707b812 */ /* 0x000fd200078ec0ff */
[----:B------:R-:W-:Y:S02]  /*b1d0*/  @!P2 LEA.HI R6, R5, R5, RZ, 0x1 ;  /* 0x000000050506a211 */ /* 0x000fe400078f08ff */
[----:B------:R-:W-:Y:S01]  /*b1e0*/  @!P6 LOP3.LUT R5, R9, 0xfffffffe, RZ, 0xc0, !PT ;  /* 0xfffffffe0905e812 */ /* 0x000fe200078ec0ff */
[--C-:B------:R-:W-:Y:S01]  /*b1f0*/  @!P4 IMAD.WIDE R8, R8, 0x4, R2.reuse ;  /* 0x000000040808c825 */ /* 0x100fe200078e0202 */
        /* <DEDUP_REMOVED lines=10> */
[----:B------:R1:W-:Y:S04]  /*b2a0*/  @!P3 ST.E.64 [R6.64], R120 ;  /* 0x000000780600b985 */ /* 0x0003e8000c101b0c */
[----:B------:R1:W-:Y:S04]  /*b2b0*/  @!P2 ST.E.64 [R4.64], R124 ;  /* 0x0000007c0400a985 */ /* 0x0003e8000c101b0c */
[----:B------:R1:W-:Y:S02]  /*b2c0*/  @!P1 ST.E.64 [R2.64], R128 ;  /* 0x0000008002009985 */ /* 0x0003e4000c101b0c */
.L_x_8:
[----:B------:R-:W-:Y:S05]  /*b2d0*/  BSYNC B0 ;  /* 0x0000000000007941 */ /* 0x000fea0003800000 */
.L_x_7:
[----:B-1-3--:R1:W3:Y:S04]  /*b2e0*/  SHFL.IDX PT, R3, R19, 0x1, 0x1c1f ;  /* 0x003c1f0013037f89 */ /* 0x00a2e800000e0000 */
[----:B--2---:R1:W2:Y:S01]  /*b2f0*/  SHFL.IDX PT, R2, R20, 0x1, 0x1c1f ;  /* 0x003c1f0014027f89 */ /* 0x0042a200000e0000 */
[----:B------:R-:W-:Y:S05]  /*b300*/  @P0 EXIT ;  /* 0x000000000000094d */ /* 0x000fea0003800000 */
[C---:B------:R-:W-:Y:S02]  /*b310*/  IADD3 R5, R0.reuse, 0x8, RZ ;  /* 0x0000000800057810 */ /* 0x040fe40007ffe0ff */
[----:B------:R-:W-:-:S02]  /*b320*/  IADD3 R4, R0, 0x10, RZ ;  /* 0x0000001000047810 */ /* 0x000fc40007ffe0ff */
[----:B------:R-:W-:Y:S02]  /*b330*/  ISETP.GE.AND P1, PT, R5, c[0x0][0x3c8], PT ;  /* 0x0000f20005007a0c */ /* 0x000fe40003f26270 */
[----:B------:R-:W-:Y:S02]  /*b340*/  ISETP.GE.AND P0, PT, R4, c[0x0][0x3c8], PT ;  /* 0x0000f20004007a0c */ /* 0x000fe40003f06270 */
[C---:B------:R-:W-:Y:S02]  /*b350*/  ISETP.GE.AND P2, PT, R0.reuse, c[0x0][0x3c8], PT ;  /* 0x0000f20000007a0c */ /* 0x040fe40003f46270 */
[C---:B------:R-:W-:Y:S02]  /*b360*/  IADD3 R11, R0.reuse, 0x18, RZ ;  /* 0x00000018000b7810 */ /* 0x040fe40007ffe0ff */
[----:B------:R-:W-:Y:S02]  /*b370*/  IADD3 R13, R0, 0x20, RZ ;  /* 0x00000020000d7810 */ /* 0x000fe40007ffe0ff */
[----:B------:R-:W-:-:S02]  /*b380*/  ISETP.GE.AND P6, PT, R11, c[0x0][0x3c8], PT ;  /* 0x0000f2000b007a0c */ /* 0x000fc40003fc6270 */
[----:B------:R-:W-:Y:S02]  /*b390*/  ISETP.GE.AND P5, PT, R13, c[0x0][0x3c8], PT ;  /* 0x0000f2000d007a0c */ /* 0x000fe40003fa6270 */
[----:B------:R-:W-:Y:S02]  /*b3a0*/  @!P1 LEA.HI R5, R5, R5, RZ, 0x1 ;  /* 0x0000000505059211 */ /* 0x000fe400078f08ff */
[----:B------:R-:W-:Y:S01]  /*b3b0*/  @!P0 LEA.HI R4, R4, R4, RZ, 0x1 ;  /* 0x0000000404048211 */ /* 0x000fe200078f08ff */
[--C-:B--23--:R-:W-:Y:S01]  /*b3c0*/  @!P2 IMAD.WIDE R8, R0, 0x4, R2.reuse ;  /* 0x000000040008a825 */ /* 0x10cfe200078e0202 */
[----:B------:R-:W-:Y:S02]  /*b3d0*/  @!P1 LOP3.LUT R5, R5, 0xfffffffe, RZ, 0xc0, !PT ;  /* 0xfffffffe05059812 */ /* 0x000fe400078ec0ff */
[----:B------:R-:W-:Y:S02]  /*b3e0*/  @!P0 LOP3.LUT R4, R4, 0xfffffffe, RZ, 0xc0, !PT ;  /* 0xfffffffe04048812 */ /* 0x000fe400078ec0ff */
[----:B------:R2:W-:Y:S01]  /*b3f0*/  @!P2 ST.E.64 [R8.64], R166 ;  /* 0x000000a60800a985 */ /* 0x0005e2000c101b0c */
[----:B------:R-:W-:Y:S01]  /*b400*/  @!P1 IMAD.WIDE R6, R5, 0x4, R2 ;  /* 0x0000000405069825 */ /* 0x000fe200078e0202 */
[----:B------:R-:W-:-:S02]  /*b410*/  IADD3 R10, R0, 0x38, RZ ;  /* 0x00000038000a7810 */ /* 0x000fc40007ffe0ff */
[----:B------:R-:W-:Y:S01]  /*b420*/  IADD3 R12, R0, 0x40, RZ ;  /* 0x00000040000c7810 */ /* 0x000fe20007ffe0ff */
[----:B------:R-:W-:Y:S01]  /*b430*/  @!P0 IMAD.WIDE R4, R4, 0x4, R2 ;  /* 0x0000000404048825 */ /* 0x000fe200078e0202 */
[----:B------:R-:W-:Y:S01]  /*b440*/  @!P1 ST.E.64 [R6.64], R162 ;  /* 0x000000a206009985 */ /* 0x000fe2000c101b0c */
[----:B------:R-:W-:Y:S02]  /*b450*/  IADD3 R14, R0, 0x48, RZ ;  /* 0x00000048000e7810 */ /* 0x000fe40007ffe0ff */
[----:B------:R-:W-:Y:S01]  /*b460*/  ISETP.GE.AND P2, PT, R10, c[0x0][0x3c8], PT ;  /* 0x0000f2000a007a0c */ /* 0x000fe20003f46270 */
[----:B------:R3:W-:Y:S01]  /*b470*/  @!P0 ST.E.64 [R4.64], R158 ;  /* 0x0000009e04008985 */ /* 0x0007e2000c101b0c */
[----:B------:R-:W-:Y:S02]  /*b480*/  ISETP.GE.AND P1, PT, R12, c[0x0][0x3c8], PT ;  /* 0x0000f2000c007a0c */ /* 0x000fe40003f26270 */
[----:B------:R-:W-:Y:S02]  /*b490*/  ISETP.GE.AND P0, PT, R14, c[0x0][0x3c8], PT ;  /* 0x0000f2000e007a0c */ /* 0x000fe40003f06270 */
[----:B------:R-:W-:-:S02]  /*b4a0*/  IADD3 R15, R0, 0x50, RZ ;  /* 0x00000050000f7810 */ /* 0x000fc40007ffe0ff */
[C---:B------:R-:W-:Y:S02]  /*b4b0*/  IADD3 R16, R0.reuse, 0x58, RZ ;  /* 0x0000005800107810 */ /* 0x040fe40007ffe0ff */
[C---:B--2---:R-:W-:Y:S02]  /*b4c0*/  IADD3 R8, R0.reuse, 0x28, RZ ;  /* 0x0000002800087810 */ /* 0x044fe40007ffe0ff */
[----:B------:R-:W-:Y:S02]  /*b4d0*/  IADD3 R9, R0, 0x30, RZ ;  /* 0x0000003000097810 */ /* 0x000fe40007ffe0ff */
[----:B------:R-:W-:Y:S02]  /*b4e0*/  ISETP.GE.AND P4, PT, R8, c[0x0][0x3c8], PT ;  /* 0x0000f20008007a0c */ /* 0x000fe40003f86270 */
[----:B------:R-:W-:Y:S02]  /*b4f0*/  ISETP.GE.AND P3, PT, R9, c[0x0][0x3c8], PT ;  /* 0x0000f20009007a0c */ /* 0x000fe40003f66270 */
[----:B---3--:R-:W-:-:S02]  /*b500*/  @!P6 LEA.HI R4, R11, R11, RZ, 0x1 ;  /* 0x0000000b0b04e211 */ /* 0x008fc400078f08ff */
[----:B------:R-:W-:Y:S02]  /*b510*/  @!P5 LEA.HI R5, R13, R13, RZ, 0x1 ;  /* 0x0000000d0d05d211 */ /* 0x000fe400078f08ff */
[----:B------:R-:W-:Y:S02]  /*b520*/  @!P6 LOP3.LUT R4, R4, 0xfffffffe, RZ, 0xc0, !PT ;  /* 0xfffffffe0404e812 */ /* 0x000fe400078ec0ff */
[----:B------:R-:W-:-:S03]  /*b530*/  @!P5 LOP3.LUT R5, R5, 0xfffffffe, RZ, 0xc0, !PT ;  /* 0xfffffffe0505d812 */ /* 0x000fc600078ec0ff */
[----:B------:R-:W-:-:S04]  /*b540*/  @!P6 IMAD.WIDE R6, R4, 0x4, R2 ;  /* 0x000000040406e825 */ /* 0x000fc800078e0202 */
[----:B------:R-:W-:Y:S01]  /*b550*/  @!P5 IMAD.WIDE R4, R5, 0x4, R2 ;  /* 0x000000040504d825 */ /* 0x000fe200078e0202 */
[----:B------:R2:W-:Y:S01]  /*b560*/  @!P6 ST.E.64 [R6.64], R154 ;  /* 0x0000009a0600e985 */ /* 0x0005e2000c101b0c */
[----:B------:R-:W-:-:S03]  /*b570*/  ISETP.GE.AND P6, PT, R15, c[0x0][0x3c8], PT ;  /* 0x0000f2000f007a0c */ /* 0x000fc60003fc6270 */
[----:B------:R3:W-:Y:S01]  /*b580*/  @!P5 ST.E.64 [R4.64], R150 ;  /* 0x000000960400d985 */ /* 0x0007e2000c101b0c */
[----:B------:R-:W-:Y:S02]  /*b590*/  ISETP.GE.AND P5, PT, R16, c[0x0][0x3c8], PT ;  /* 0x0000f20010007a0c */ /* 0x000fe40003fa6270 */
[----:B--2---:R-:W-:Y:S02]  /*b5a0*/  @!P2 LEA.HI R7, R10, R10, RZ, 0x1 ;  /* 0x0000000a0a07a211 */ /* 0x004fe400078f08ff */
[----:B------:R-:W-:Y:S02]  /*b5b0*/  @!P1 LEA.HI R6, R12, R12, RZ, 0x1 ;  /* 0x0000000c0c069211 */ /* 0x000fe400078f08ff */
[----:B---3--:R-:W-:Y:S02]  /*b5c0*/  @!P4 LEA.HI R4, R8, R8, RZ, 0x1 ;  /* 0x000000080804c211 */ /* 0x008fe400078f08ff */
[----:B------:R-:W-:Y:S02]  /*b5d0*/  @!P3 LEA.HI R8, R9, R9, RZ, 0x1 ;  /* 0x000000090908b211 */ /* 0x000fe400078f08ff */
[----:B------:R-:W-:-:S02]  /*b5e0*/  @!P0 LEA.HI R5, R14, R14, RZ, 0x1 ;  /* 0x0000000e0e058211 */ /* 0x000fc400078f08ff */
[----:B------:R-:W-:Y:S02]  /*b5f0*/  @!P4 LOP3.LUT R4, R4, 0xfffffffe, RZ, 0xc0, !PT ;  /* 0xfffffffe0404c812 */ /* 0x000fe400078ec0ff */
[----:B------:R-:W-:Y:S02]  /*b600*/  @!P3 LOP3.LUT R8, R8, 0xfffffffe, RZ, 0xc0, !PT ;  /* 0xfffffffe0808b812 */ /* 0x000fe400078ec0ff */
[----:B------:R-:W-:Y:S01]  /*b610*/  @!P2 LOP3.LUT R7, R7, 0xfffffffe, RZ, 0xc0, !PT ;  /* 0xfffffffe0707a812 */ /* 0x000fe200078ec0ff */
[--C-:B------:R-:W-:Y:S01]  /*b620*/  @!P4 IMAD.WIDE R12, R4, 0x4, R2.reuse ;  /* 0x00000004040cc825 */ /* 0x100fe200078e0202 */
[----:B------:R-:W-:Y:S02]  /*b630*/  @!P1 LOP3.LUT R6, R6, 0xfffffffe, RZ, 0xc0, !PT ;  /* 0xfffffffe06069812 */ /* 0x000fe400078ec0ff */
[----:B------:R-:W-:Y:S01]  /*b640*/  @!P0 LOP3.LUT R5, R5, 0xfffffffe, RZ, 0xc0, !PT ;  /* 0xfffffffe05058812 */ /* 0x000fe200078ec0ff */
[----:B------:R-:W-:Y:S01]  /*b650*/  @!P3 IMAD.WIDE R10, R8, 0x4, R2 ;  /* 0x00000004080ab825 */ /* 0x000fe200078e0202 */
[----:B------:R2:W-:Y:S01]  /*b660*/  @!P4 ST.E.64 [R12.64], R146 ;  /* 0x000000920c00c985 */ /* 0x0005e2000c101b0c */
[----:B------:R-:W-:-:S02]  /*b670*/  IADD3 R14, R0, 0x88, RZ ;  /* 0x00000088000e7810 */ /* 0x000fc40007ffe0ff */
[--C-:B------:R-:W-:Y:S01]  /*b680*/  @!P2 IMAD.WIDE R8, R7, 0x4, R2.reuse ;  /* 0x000000040708a825 */ /* 0x100fe200078e0202 */
[----:B------:R3:W-:Y:S03]  /*b690*/  @!P3 ST.E.64 [R10.64], R142 ;  /* 0x0000008e0a00b985 */ /* 0x0007e6000c101b0c */
[--C-:B------:R-:W-:Y:S01]  /*b6a0*/  @!P1 IMAD.WIDE R6, R6, 0x4, R2.reuse ;  /* 0x0000000406069825 */ /* 0x100fe200078e0202 */
[----:B------:R4:W-:Y:S03]  /*b6b0*/  @!P2 ST.E.64 [R8.64], R138 ;  /* 0x0000008a0800a985 */ /* 0x0009e6000c101b0c */
[----:B------:R-:W-:Y:S01]  /*b6c0*/  @!P0 IMAD.WIDE R4, R5, 0x4, R2 ;  /* 0x0000000405048825 */ /* 0x000fe200078e0202 */
[----:B------:R-:W-:Y:S04]  /*b6d0*/  @!P1 ST.E.64 [R6.64], R38 ;  /* 0x0000002606009985 */ /* 0x000fe8000c101b0c */
[----:B------:R1:W-:Y:S01]  /*b6e0*/  @!P0 ST.E.64 [R4.64], R42 ;  /* 0x0000002a04008985 */ /* 0x0003e2000c101b0c */
[----:B--2---:R-:W-:-:S02]  /*b6f0*/  IADD3 R12, R0, 0x80, RZ ;  /* 0x00000080000c7810 */ /* 0x004fc40007ffe0ff */
[C---:B---3--:R-:W-:Y:S02]  /*b700*/  IADD3 R10, R0.reuse, 0x70, RZ ;  /* 0x00000070000a7810 */ /* 0x048fe40007ffe0ff */
[C---:B------:R-:W-:Y:S02]  /*b710*/  IADD3 R11, R0.reuse, 0x78, RZ ;  /* 0x00000078000b7810 */ /* 0x040fe40007ffe0ff */
[C---:B----4-:R-:W-:Y:S02]  /*b720*/  IADD3 R8, R0.reuse, 0x60, RZ ;  /* 0x0000006000087810 */ /* 0x050fe40007ffe0ff */
[----:B------:R-:W-:Y:S02]  /*b730*/  IADD3 R9, R0, 0x68, RZ ;  /* 0x0000006800097810 */ /* 0x000fe40007ffe0ff */
[----:B------:R-:W-:Y:S02]  /*b740*/  ISETP.GE.AND P4, PT, R8, c[0x0][0x3c8], PT ;  /* 0x0000f20008007a0c */ /* 0x000fe40003f86270 */
[----:B------:R-:W-:-:S02]  /*b750*/  ISETP.GE.AND P3, PT, R9, c[0x0][0x3c8], PT ;  /* 0x0000f20009007a0c */ /* 0x000fc40003f66270 */
[----:B-1----:R-:W-:Y:S02]  /*b760*/  @!P6 LEA.HI R4, R15, R15, RZ, 0x1 ;  /* 0x0000000f0f04e211 */ /* 0x002fe400078f08ff */
[----:B------:R-:W-:Y:S02]  /*b770*/  @!P5 LEA.HI R5, R16, R16, RZ, 0x1 ;  /* 0x000000101005d211 */ /* 0x000fe400078f08ff */
[----:B------:R-:W-:Y:S02]  /*b780*/  @!P6 LOP3.LUT R4, R4, 0xfffffffe, RZ, 0xc0, !PT ;  /* 0xfffffffe0404e812 */ /* 0x000fe400078ec0ff */
[----:B------:R-:W-:Y:S02]  /*b790*/  @!P5 LOP3.LUT R5, R5, 0xfffffffe, RZ, 0xc0, !PT ;  /* 0xfffffffe0505d812 */ /* 0x000fe400078ec0ff */
[----:B------:R-:W-:Y:S01]  /*b7a0*/  ISETP.GE.AND P2, PT, R10, c[0x0][0x3c8], PT ;  /* 0x0000f2000a007a0c */ /* 0x000fe20003f46270 */
[----:B------:R-:W-:Y:S01]  /*b7b0*/  @!P6 IMAD.WIDE R6, R4, 0x4, R2 ;  /* 0x000000040406e825 */ /* 0x000fe200078e0202 */
[----:B------:R-:W-:-:S02]  /*b7c0*/  ISETP.GE.AND P1, PT, R11, c[0x0][0x3c8], PT ;  /* 0x0000f2000b007a0c */ /* 0x000fc40003f26270 */
[----:B------:R-:W-:Y:S01]  /*b7d0*/  ISETP.GE.AND P0, PT, R12, c[0x0][0x3c8], PT ;  /* 0x0000f2000c007a0c */ /* 0x000fe20003f06270 */
[----:B------:R-:W-:Y:S01]  /*b7e0*/  @!P5 IMAD.WIDE R4, R5, 0x4, R2 ;  /* 0x000000040504d825 */ /* 0x000fe200078e0202 */
[----:B------:R1:W-:Y:S01]  /*b7f0*/  @!P6 ST.E.64 [R6.64], R46 ;  /* 0x0000002e0600e985 */ /* 0x0003e2000c101b0c */
[----:B------:R-:W-:Y:S02]  /*b800*/  IADD3 R15, R0, 0x90, RZ ;  /* 0x00000090000f7810 */ /* 0x000fe40007ffe0ff */
[----:B------:R-:W-:Y:S01]  /*b810*/  ISETP.GE.AND P6, PT, R14, c[0x0][0x3c8], PT ;  /* 0x0000f2000e007a0c */ /* 0x000fe20003fc6270 */
[----:B------:R2:W-:Y:S01]  /*b820*/  @!P5 ST.E.64 [R4.64], R50 ;  /* 0x000000320400d985 */ /* 0x0005e2000c101b0c */
[----:B------:R-:W-:Y:S02]  /*b830*/  ISETP.GE.AND P5, PT, R15, c[0x0][0x3c8], PT ;  /* 0x0000f2000f007a0c */ /* 0x000fe40003fa6270 */
[----:B-1----:R-:W-:Y:S02]  /*b840*/  @!P2 LEA.HI R7, R10, R10, RZ, 0x1 ;  /* 0x0000000a0a07a211 */ /* 0x002fe400078f08ff */
[----:B------:R-:W-:-:S02]  /*b850*/  @!P1 LEA.HI R6, R11, R11, RZ, 0x1 ;  /* 0x0000000b0b069211 */ /* 0x000fc400078f08ff */
[----:B--2---:R-:W-:Y:S02]  /*b860*/  @!P4 LEA.HI R4, R8, R8, RZ, 0x1 ;  /* 0x000000080804c211 */ /* 0x004fe400078f08ff */
[----:B------:R-:W-:Y:S02]  /*b870*/  @!P3 LEA.HI R8, R9, R9, RZ, 0x1 ;  /* 0x000000090908b211 */ /* 0x000fe400078f08ff */
[----:B------:R-:W-:Y:S02]  /*b880*/  @!P0 LEA.HI R5, R12, R12, RZ, 0x1 ;  /* 0x0000000c0c058211 */ /* 0x000fe400078f08ff */
[----:B------:R-:W-:Y:S02]  /*b890*/  @!P4 LOP3.LUT R4, R4, 0xfffffffe, RZ, 0xc0, !PT ;  /* 0xfffffffe0404c812 */ /* 0x000fe400078ec0ff */
[----:B------:R-:W-:Y:S02]  /*b8a0*/  @!P3 LOP3.LUT R8, R8, 0xfffffffe, RZ, 0xc0, !PT ;  /* 0xfffffffe0808b812 */ /* 0x000fe400078ec0ff */
[----:B------:R-:W-:Y:S01]  /*b8b0*/  @!P2 LOP3.LUT R7, R7, 0xfffffffe, RZ, 0xc0, !PT ;  /* 0xfffffffe0707a812 */ /* 0x000fe200078ec0ff */
[----:B------:R-:W-:Y:S01]  /*b8c0*/  @!P4 IMAD.WIDE R12, R4, 0x4, R2 ;  /* 0x00000004040cc825 */ /* 0x000fe200078e0202 */
[----:B------:R-:W-:-:S02]  /*b8d0*/  @!P1 LOP3.LUT R6, R6, 0xfffffffe, RZ, 0xc0, !PT ;  /* 0xfffffffe06069812 */ /* 0x000fc400078ec0ff */
[----:B------:R-:W-:Y:S01]  /*b8e0*/  @!P0 LOP3.LUT R5, R5, 0xfffffffe, RZ, 0xc0, !PT ;  /* 0xfffffffe05058812 */ /* 0x000fe200078ec0ff */
[--C-:B------:R-:W-:Y:S01]  /*b8f0*/  @!P3 IMAD.WIDE R10, R8, 0x4, R2.reuse ;  /* 0x00000004080ab825 */ /* 0x100fe200078e0202 */
[----:B------:R1:W-:Y:S03]  /*b900*/  @!P4 ST.E.64 [R12.64], R54 ;  /* 0x000000360c00c985 */ /* 0x0003e6000c101b0c */
[--C-:B------:R-:W-:Y:S01]  /*b910*/  @!P2 IMAD.WIDE R8, R7, 0x4, R2.reuse ;  /* 0x000000040708a825 */ /* 0x100fe200078e0202 */
[----:B------:R2:W-:Y:S03]  /*b920*/  @!P3 ST.E.64 [R10.64], R58 ;  /* 0x0000003a0a00b985 */ /* 0x0005e6000c101b0c */
[--C-:B------:R-:W-:Y:S01]  /*b930*/  @!P1 IMAD.WIDE R6, R6, 0x4, R2.reuse ;  /* 0x0000000406069825 */ /* 0x100fe200078e0202 */
[----:B------:R3:W-:Y:S03]  /*b940*/  @!P2 ST.E.64 [R8.64], R62 ;  /* 0x0000003e0800a985 */ /* 0x0007e6000c101b0c */
[----:B------:R-:W-:Y:S01]  /*b950*/  @!P0 IMAD.WIDE R4, R5, 0x4, R2 ;  /* 0x0000000405048825 */ /* 0x000fe200078e0202 */
[----:B------:R-:W-:Y:S04]  /*b960*/  @!P1 ST.E.64 [R6.64], R66 ;  /* 0x0000004206009985 */ /* 0x000fe8000c101b0c */
[----:B------:R4:W-:Y:S01]  /*b970*/  @!P0 ST.E.64 [R4.64], R70 ;  /* 0x0000004604008985 */ /* 0x0009e2000c101b0c */
[----:B-1----:R-:W-:-:S02]  /*b980*/  IADD3 R12, R0, 0xb8, RZ ;  /* 0x000000b8000c7810 */ /* 0x002fc40007ffe0ff */
[C---:B--2---:R-:W-:Y:S02]  /*b990*/  IADD3 R10, R0.reuse, 0xa8, RZ ;  /* 0x000000a8000a7810 */ /* 0x044fe40007ffe0ff */
[C---:B------:R-:W-:Y:S02]  /*b9a0*/  IADD3 R11, R0.reuse, 0xb0, RZ ;  /* 0x000000b0000b7810 */ /* 0x040fe40007ffe0ff */
[C---:B---3--:R-:W-:Y:S02]  /*b9b0*/  IADD3 R8, R0.reuse, 0x98, RZ ;  /* 0x0000009800087810 */ /* 0x048fe40007ffe0ff */
[----:B------:R-:W-:Y:S02]  /*b9c0*/  IADD3 R9, R0, 0xa0, RZ ;  /* 0x000000a000097810 */ /* 0x000fe40007ffe0ff */
[----:B------:R-:W-:Y:S02]  /*b9d0*/  ISETP.GE.AND P4, PT, R8, c[0x0][0x3c8], PT ;  /* 0x0000f20008007a0c */ /* 0x000fe40003f86270 */
[----:B------:R-:W-:-:S02]  /*b9e0*/  ISETP.GE.AND P3, PT, R9, c[0x0][0x3c8], PT ;  /* 0x0000f20009007a0c */ /* 0x000fc40003f66270 */
[----:B----4-:R-:W-:Y:S02]  /*b9f0*/  @!P6 LEA.HI R4, R14, R14, RZ, 0x1 ;  /* 0x0000000e0e04e211 */ /* 0x010fe400078f08ff */
        /* <DEDUP_REMOVED lines=9> */
[C---:B------:R-:W-:Y:S02]  /*ba90*/  IADD3 R14, R0.reuse, 0xc0, RZ ;  /* 0x000000c0000e7810 */ /* 0x040fe40007ffe0ff */
[----:B------:R-:W-:Y:S01]  /*baa0*/  IADD3 R15, R0, 0xc8, RZ ;  /* 0x000000c8000f7810 */ /* 0x000fe20007ffe0ff */
[----:B------:R2:W-:Y:S01]  /*bab0*/  @!P5 ST.E.64 [R4.64], R78 ;  /* 0x0000004e0400d985 */ /* 0x0005e2000c101b0c */
[----:B------:R-:W-:Y:S02]  /*bac0*/  ISETP.GE.AND P6, PT, R14, c[0x0][0x3c8], PT ;  /* 0x0000f2000e007a0c */ /* 0x000fe40003fc6270 */
[----:B------:R-:W-:Y:S02]  /*bad0*/  ISETP.GE.AND P5, PT, R15, c[0x0][0x3c8], PT ;  /* 0x0000f2000f007a0c */ /* 0x000fe40003fa6270 */
[----:B-1----:R-:W-:-:S02]  /*bae0*/  @!P2 LEA.HI R7, R10, R10, RZ, 0x1 ;  /* 0x0000000a0a07a211 */ /* 0x002fc400078f08ff */
[----:B------:R-:W-:Y:S02]  /*baf0*/  @!P1 LEA.HI R6, R11, R11, RZ, 0x1 ;  /* 0x0000000b0b069211 */ /* 0x000fe400078f08ff */
[----:B--2---:R-:W-:Y:S02]  /*bb00*/  @!P4 LEA.HI R4, R8, R8, RZ, 0x1 ;  /* 0x000000080804c211 */ /* 0x004fe400078f08ff */
[----:B------:R-:W-:Y:S02]  /*bb10*/  @!P3 LEA.HI R8, R9, R9, RZ, 0x1 ;  /* 0x000000090908b211 */ /* 0x000fe400078f08ff */
[----:B------:R-:W-:Y:S02]  /*bb20*/  @!P0 LEA.HI R5, R12, R12, RZ, 0x1 ;  /* 0x0000000c0c058211 */ /* 0x000fe400078f08ff */
[----:B------:R-:W-:Y:S02]  /*bb30*/  @!P4 LOP3.LUT R4, R4, 0xfffffffe, RZ, 0xc0, !PT ;  /* 0xfffffffe0404c812 */ /* 0x000fe400078ec0ff */
[----:B------:R-:W-:-:S02]  /*bb40*/  @!P3 LOP3.LUT R8, R8, 0xfffffffe, RZ, 0xc0, !PT ;  /* 0xfffffffe0808b812 */ /* 0x000fc400078ec0ff */
[----:B------:R-:W-:Y:S01]  /*bb50*/  @!P2 LOP3.LUT R7, R7, 0xfffffffe, RZ, 0xc0, !PT ;  /* 0xfffffffe0707a812 */ /* 0x000fe200078ec0ff */
[--C-:B------:R-:W-:Y:S01]  /*bb60*/  @!P4 IMAD.WIDE R12, R4, 0x4, R2.reuse ;  /* 0x00000004040cc825 */ /* 0x100fe200078e0202 */
[----:B------:R-:W-:Y:S02]  /*bb70*/  @!P1 LOP3.LUT R6, R6, 0xfffffffe, RZ, 0xc0, !PT ;  /* 0xfffffffe06069812 */ /* 0x000fe400078ec0ff */
        /* <DEDUP_REMOVED lines=20> */
[----:B------:R-:W-:Y:S02]  /*bcc0*/  ISETP.GE.AND P2, PT, R10, c[0x0][0x3c8], PT ;  /* 0x0000f2000a007a0c */ /* 0x000fe40003f46270 */
[----:B------:R-:W-:Y:S01]  /*bcd0*/  @!P5 LOP3.LUT R5, R5, 0xfffffffe, RZ, 0xc0, !PT ;  /* 0xfffffffe0505d812 */ /* 0x000fe200078ec0ff */
[----:B------:R-:W-:Y:S01]  /*bce0*/  @!P6 IMAD.WIDE R6, R4, 0x4, R2 ;  /* 0x000000040406e825 */ /* 0x000fe200078e0202 */
[----:B------:R-:W-:-:S02]  /*bcf0*/  ISETP.GE.AND P1, PT, R11, c[0x0][0x3c8], PT ;  /* 0x0000f2000b007a0c */ /* 0x000fc40003f26270 */
[----:B------:R-:W-:Y:S01]  /*bd00*/  ISETP.GE.AND P0, PT, R12, c[0x0][0x3c8], PT ;  /* 0x0000f2000c007a0c */ /* 0x000fe20003f06270 */
[----:B------:R-:W-:Y:S01]  /*bd10*/  @!P5 IMAD.WIDE R4, R5, 0x4, R2 ;  /* 0x000000040504d825 */ /* 0x000fe200078e0202 */
[----:B------:R1:W-:Y:S01]  /*bd20*/  @!P6 ST.E.64 [R6.64], R102 ;  /* 0x000000660600e985 */ /* 0x0003e2000c101b0c */
[----:B------:R-:W-:-:S03]  /*bd30*/  IADD3 R0, R0, 0xf8, RZ ;  /* 0x000000f800007810 */ /* 0x000fc60007ffe0ff */
[----:B------:R2:W-:Y:S01]  /*bd40*/  @!P5 ST.E.64 [R4.64], R106 ;  /* 0x0000006a0400d985 */ /* 0x0005e2000c101b0c */
[----:B-1----:R-:W-:-:S04]  /*bd50*/  @!P2 LEA.HI R7, R10, R10, RZ, 0x1 ;  /* 0x0000000a0a07a211 */ /* 0x002fc800078f08ff */
        /* <DEDUP_REMOVED lines=17> */
[----:B------:R1:W-:Y:S04]  /*be70*/  @!P1 ST.E.64 [R6.64], R122 ;  /* 0x0000007a06009985 */ /* 0x0003e8000c101b0c */
[----:B------:R1:W-:Y:S01]  /*be80*/  @!P0 ST.E.64 [R4.64], R126 ;  /* 0x0000007e04008985 */ /* 0x0003e2000c101b0c */
[----:B------:R-:W-:-:S13]  /*be90*/  ISETP.GE.AND P0, PT, R0, c[0x0][0x3c8], PT ;  /* 0x0000f20000007a0c */ /* 0x000fda0003f06270 */
[----:B------:R-:W-:Y:S05]  /*bea0*/  @P0 EXIT ;  /* 0x000000000000094d */ /* 0x000fea0003800000 */
[----:B------:R-:W-:-:S04]  /*beb0*/  LEA.HI R0, R0, R0, RZ, 0x1 ;  /* 0x0000000000007211 */ /* 0x000fc800078f08ff */
[----:B------:R-:W-:-:S05]  /*bec0*/  LOP3.LUT R0, R0, 0xfffffffe, RZ, 0xc0, !PT ;  /* 0xfffffffe00007812 */ /* 0x000fca00078ec0ff */
[----:B------:R-:W-:-:S05]  /*bed0*/  IMAD.WIDE R2, R0, 0x4, R2 ;  /* 0x0000000400027825 */ /* 0x000fca00078e0202 */
[----:B------:R-:W-:Y:S01]  /*bee0*/  ST.E.64 [R2.64], R130 ;  /* 0x0000008202007985 */ /* 0x000fe2000c101b0c */
[----:B------:R-:W-:Y:S05]  /*bef0*/  EXIT ;  /* 0x000000000000794d */ /* 0x000fea0003800000 */
.L_x_6:
[----:B------:R-:W1:Y:S02]  /*bf00*/  S2R R0, SR_TID.X ;  /* 0x0000000000007919 */ /* 0x000e640000002100 */
[----:B-1----:R-:W-:-:S13]  /*bf10*/  ISETP.GT.AND P0, PT, R0, 0x7f, PT ;  /* 0x0000007f0000780c */ /* 0x002fda0003f04270 */
[----:B------:R-:W-:Y:S05]  /*bf20*/  @P0 EXIT ;  /* 0x000000000000094d */ /* 0x000fea0003800000 */
[----:B------:R-:W1:Y:S01]  /*bf30*/  S2R R8, SR_CTAID.X ;  /* 0x0000000000087919 */ /* 0x000e620000002500 */
[----:B------:R-:W-:-:S05]  /*bf40*/  MOV R3, c[0x0][0x4e8] ;  /* 0x00013a0000037a02 */ /* 0x000fca0000000f00 */
[----:B------:R-:W-:Y:S01]  /*bf50*/  IMAD R2, R3, c[0x0][0x388], RZ ;  /* 0x0000e20003027a24 */ /* 0x000fe200078e02ff */
[----:B-1----:R-:W-:-:S04]  /*bf60*/  LEA R8, R8, R0, 0x7 ;  /* 0x0000000008087211 */ /* 0x002fc800078e38ff */
[----:B------:R-:W-:-:S13]  /*bf70*/  ISETP.GE.AND P0, PT, R8, R2, PT ;  /* 0x000000020800720c */ /* 0x000fda0003f06270 */
[----:B------:R-:W-:Y:S05]  /*bf80*/  @P0 EXIT ;  /* 0x000000000000094d */ /* 0x000fea0003800000 */
[----:B------:R-:W1:Y:S01]  /*bf90*/  S2R R7, SR_CTAID.Z ;  /* 0x0000000000077919 */ /* 0x000e620000002700 */
[----:B------:R-:W-:Y:S01]  /*bfa0*/  USHF.R.S32.HI UR6, URZ, 0x1f, UR11 ;  /* 0x0000001f3f067899 */ /* 0x000fe2000801140b */
[----:B------:R-:W-:Y:S01]  /*bfb0*/  ISETP.NE.AND P0, PT, R3, 0x1, PT ;  /* 0x000000010300780c */ /* 0x000fe20003f05270 */
[----:B------:R-:W-:Y:S01]  /*bfc0*/  ULDC.64 UR4, c[0x0][0x4d0] ;  /* 0x0001340000047ab9 */ /* 0x000fe20000000a00 */
[----:B------:R-:W2:Y:S01]  /*bfd0*/  S2R R9, SR_CTAID.Y ;  /* 0x0000000000097919 */ /* 0x000ea20000002600 */
[----:B------:R-:W-:Y:S01]  /*bfe0*/  UIMAD UR6, UR6, UR4, URZ ;  /* 0x00000004060672a4 */ /* 0x000fe2000f8e023f */
[----:B------:R-:W-:Y:S01]  /*bff0*/  IADD3 R4, RZ, -UR11, RZ ;  /* 0x8000000bff047c10 */ /* 0x000fe2000fffe0ff */
[----:B------:R-:W-:Y:S01]  /*c000*/  UIMAD.WIDE.U32 UR8, UR11, UR4, URZ ;  /* 0x000000040b0872a5 */ /* 0x000fe2000f8e003f */
[----:B------:R-:W-:Y:S01]  /*c010*/  MOV R0, R8 ;  /* 0x0000000800007202 */ /* 0x000fe20000000f00 */
[----:B------:R-:W-:-:S04]  /*c020*/  UIMAD UR4, UR11, UR5, UR6 ;  /* 0x000000050b0472a4 */ /* 0x000fc8000f8e0206 */
[----:B------:R-:W-:Y:S01]  /*c030*/  UIADD3 UR4, UR9, UR4, URZ ;  /* 0x0000000409047290 */ /* 0x000fe2000fffe03f */
[----:B------:R-:W-:Y:S01]  /*c040*/  MOV R3, UR9 ;  /* 0x0000000900037c02 */ /* 0x000fe20008000f00 */
[----:B------:R-:W-:-:S04]  /*c050*/  @P0 IMAD.HI.U32 R5, R8, c[0x0][0x4ec], RZ ;  /* 0x00013b0008050a27 */ /* 0x000fc800078e00ff */
[----:B------:R-:W-:Y:S01]  /*c060*/  IMAD.U32 R2, RZ, RZ, UR8 ;  /* 0x00000008ff027e24 */ /* 0x000fe2000f8e00ff */
[----:B------:R-:W-:Y:S01]  /*c070*/  @P0 SHF.R.U32.HI R0, RZ, c[0x0][0x4f0], R5 ;  /* 0x00013c00ff000a19 */ /* 0x000fe20000011605 */
[----:B------:R-:W-:Y:S01]  /*c080*/  IMAD.U32 R3, RZ, RZ, UR4 ;  /* 0x00000004ff037e24 */ /* 0x000fe2000f8e00ff */
[----:B-1----:R-:W-:-:S03]  /*c090*/  SHF.R.S32.HI R6, RZ, 0x1f, R7 ;  /* 0x0000001fff067819 */ /* 0x002fc60000011407 */
[----:B------:R-:W-:-:S04]  /*c0a0*/  IMAD.WIDE.U32 R2, R7, c[0x0][0x4d8], R2 ;  /* 0x0001360007027a25 */ /* 0x000fc800078e0002 */
[----:B------:R-:W-:Y:S02]  /*c0b0*/  IMAD R6, R6, c[0x0][0x4d8], RZ ;  /* 0x0001360006067a24 */ /* 0x000fe400078e02ff */
[----:B--2---:R-:W-:Y:S02]  /*c0c0*/  IMAD R4, R4, c[0x0][0x550], R9 ;  /* 0x0001540004047a24 */ /* 0x004fe400078e0209 */
[----:B------:R-:W-:Y:S01]  /*c0d0*/  IMAD R5, R7, c[0x0][0x4dc], R6 ;  /* 0x0001370007057a24 */ /* 0x000fe200078e0206 */
[----:B------:R-:W-:Y:S02]  /*c0e0*/  IADD3 R7, -R0, RZ, RZ ;  /* 0x000000ff00077210 */ /* 0x000fe40007ffe1ff */
[----:B------:R-:W-:Y:S01]  /*c0f0*/  SHF.R.S32.HI R6, RZ, 0x1f, R4 ;  /* 0x0000001fff067819 */ /* 0x000fe20000011404 */
[----:B------:R-:W-:Y:S02]  /*c100*/  IMAD.IADD R3, R5, 0x1, R3 ;  /* 0x0000000105037824 */ /* 0x000fe400078e0203 */
[----:B------:R-:W-:Y:S01]  /*c110*/  IMAD R5, R7, c[0x0][0x4e8], R8 ;  /* 0x00013a0007057a24 */ /* 0x000fe200078e0208 */
[----:B------:R-:W-:Y:S01]  /*c120*/  SHF.R.S32.HI R7, RZ, 0x1f, R0 ;  /* 0x0000001fff077819 */ /* 0x000fe20000011400 */
[----:B------:R-:W-:-:S02]  /*c130*/  IMAD R6, R6, c[0x0][0x4e0], RZ ;  /* 0x0001380006067a24 */ /* 0x000fc400078e02ff */
[----:B------:R-:W-:-:S04]  /*c140*/  IMAD.WIDE.U32 R2, R4, c[0x0][0x4e0], R2 ;  /* 0x0001380004027a25 */ /* 0x000fc800078e0002 */
[----:B------:R-:W-:Y:S01]  /*c150*/  IMAD R6, R4, c[0x0][0x4e4], R6 ;  /* 0x0001390004067a24 */ /* 0x000fe200078e0206 */
[----:B------:R-:W-:Y:S02]  /*c160*/  SHF.R.S32.HI R4, RZ, 0x1f, R5 ;  /* 0x0000001fff047819 */ /* 0x000fe40000011405 */
[----:B------:R-:W-:-:S03]  /*c170*/  IADD3 R2, P0, R0, R2, RZ ;  /* 0x0000000200027210 */ /* 0x000fc60007f1e0ff */
[----:B------:R-:W-:Y:S01]  /*c180*/  IMAD R0, R4, c[0x0][0x4c8], RZ ;  /* 0x0001320004007a24 */ /* 0x000fe200078e02ff */
[----:B------:R-:W-:-:S03]  /*c190*/  IADD3.X R3, R7, R3, R6, P0, !PT ;  /* 0x0000000307037210 */ /* 0x000fc600007fe406 */
[C---:B------:R-:W-:Y:S02]  /*c1a0*/  IMAD R0, R5.reuse, c[0x0][0x4cc], R0 ;  /* 0x0001330005007a24 */ /* 0x040fe400078e0200 */
[----:B------:R-:W-:-:S05]  /*c1b0*/  IMAD.WIDE.U32 R2, R5, c[0x0][0x4c8], R2 ;  /* 0x0001320005027a25 */ /* 0x000fca00078e0002 */
[----:B------:R-:W-:Y:S02]  /*c1c0*/  IADD3 R0, R3, R0, RZ ;  /* 0x0000000003007210 */ /* 0x000fe40007ffe0ff */
[----:B------:R-:W-:-:S04]  /*c1d0*/  LEA R4, P0, R2, c[0x0][0x4a8], 0x2 ;  /* 0x00012a0002047a11 */ /* 0x000fc800078010ff */
[----:B------:R-:W-:Y:S02]  /*c1e0*/  LEA.HI.X R5, R2, c[0x0][0x4ac], R0, 0x2, P0 ;  /* 0x00012b0002057a11 */ /* 0x000fe400000f1400 */
[----:B------:R-:W-:-:S05]  /*c1f0*/  MOV R0, 0xff800000 ;  /* 0xff80000000007802 */ /* 0x000fca0000000f00 */
[----:B------:R-:W-:Y:S01]  /*c200*/  STG.E [R4.64], R0 ;  /* 0x0000000004007986 */ /* 0x000fe2000c10190c */
[----:B------:R-:W-:Y:S05]  /*c210*/  EXIT ;  /* 0x000000000000794d */ /* 0x000fea0003800000 */
.L_x_9:
[----:B------:R-:W-:-:S00]  /*c220*/  BRA `(.L_x_9) ;  /* 0xfffffff000007947 */ /* 0x000fc0000383ffff */
[----:B------:R-:W-:-:S00]  /*c230*/  NOP ;  /* 0x0000000000007918 */ /* 0x000fc00000000000 */
        /* <DEDUP_REMOVED lines=12> */
.L_x_2584:


//--------------------- .text._ZN7cutlass13device_kernelIN5flash19enable_sm80_to_sm89INS1_16FlashAttnFwdSm80INS1_25CollectiveMainloopFwdSm80ILi8ELi1ELb1EN4cute5tupleIJNS5_1CILi128EEENS7_ILi48EEENS7_ILi256EEEEEELi256ENS_10bfloat16_tEfNS_4arch4Sm80ELb0ELb0ELb1ELb1ELb0ELb0ELb1ELb1EEENS1_21CollectiveEpilogueFwdINS6_IJS8_SA_S9_EEENS6_IJNS7_ILi1EEESI_SI_EEESC_SE_Li256ELb1ELb1ELb1ELb0EEENS1_36VarlenDynamicPersistentTileSchedulerILi128ELi48ELi256ELi256ELb1ELb1ELb0ELb0ELb1ELb1EEEEEEEEEvNT_6ParamsE --------------------------
	.section	.text._ZN7cutlass13device_kernelIN5flash19enable_sm80_to_sm89INS1_16FlashAttnFwdSm80INS1_25CollectiveMainloopFwdSm80ILi8ELi1ELb1EN4cute5tupleIJNS5_1CILi128EEENS7_ILi48EEENS7_ILi256EEEEEELi256ENS_10bfloat16_tEfNS_4arch4Sm80ELb0ELb0ELb1ELb1ELb0ELb0ELb1ELb1EEENS1_21CollectiveEpilogueFwdINS6_IJS8_SA_S9_EEENS6_IJNS7_ILi1EEESI_SI_EEESC_SE_Li256ELb1ELb1ELb1ELb0EEENS1_36VarlenDynamicPersistentTileSchedulerILi128ELi48ELi256ELi256ELb1ELb1ELb0ELb0ELb1ELb1EEEEEEEEEvNT_6ParamsE,"ax",@progbits
	.sectioninfo	@"SHI_REGISTERS=255"
	.align	128
.text._ZN7cutlass13device_kernelIN5flash19enable_sm80_to_sm89INS1_16FlashAttnFwdSm80INS1_25CollectiveMainloopFwdSm80ILi8ELi1ELb1EN4cute5tupleIJNS5_1CILi128EEENS7_ILi48EEENS7_ILi256EEEEEELi256ENS_10bfloat16_tEfNS_4arch4Sm80ELb0ELb0ELb1ELb1ELb0ELb0ELb1ELb1EEENS1_21CollectiveEpilogueFwdINS6_IJS8_SA_S9_EEENS6_IJNS7_ILi1EEESI_SI_EEESC_SE_Li256ELb1ELb1ELb1ELb0EEENS1_36VarlenDynamicPersistentTileSchedulerILi128ELi48ELi256ELi256ELb1ELb1ELb0ELb0ELb1ELb1EEEEEEEEEvNT_6ParamsE:
        .type           _ZN7cutlass13device_kernelIN5flash19enable_sm80_to_sm89INS1_16FlashAttnFwdSm80INS1_25CollectiveMainloopFwdSm80ILi8ELi1ELb1EN4cute5tupleIJNS5_1CILi128EEENS7_ILi48EEENS7_ILi256EEEEEELi256ENS_10bfloat16_tEfNS_4arch4Sm80ELb0ELb0ELb1ELb1ELb0ELb0ELb1ELb1EEENS1_21CollectiveEpilogueFwdINS6_IJS8_SA_S9_EEENS6_IJNS7_ILi1EEESI_SI_EEESC_SE_Li256ELb1ELb1ELb1ELb0EEENS1_36VarlenDynamicPersistentTileSchedulerILi128ELi48ELi256ELi256ELb1ELb1ELb0ELb0ELb1ELb1EEEEEEEEEvNT_6ParamsE,@function
        .size           _ZN7cutlass13device_kernelIN5flash19enable_sm80_to_sm89INS1_16FlashAttnFwdSm80INS1_25CollectiveMainloopFwdSm80ILi8ELi1ELb1EN4cute5tupleIJNS5_1CILi128EEENS7_ILi48EEENS7_ILi256EEEEEELi256ENS_10bfloat16_tEfNS_4arch4Sm80ELb0ELb0ELb1ELb1ELb0ELb0ELb1ELb1EEENS1_21CollectiveEpilogueFwdINS6_IJS8_SA_S9_EEENS6_IJNS7_ILi1EEESI_SI_EEESC_SE_Li256ELb1ELb1ELb1ELb0EEENS1_36VarlenDynamicPersistentTileSchedulerILi128ELi48ELi256ELi256ELb1ELb1ELb0ELb0ELb1ELb1EEEEEEEEEvNT_6ParamsE,(.L_x_2585 - _ZN7cutlass13device_kernelIN5flash19enable_sm80_to_sm89INS1_16FlashAttnFwdSm80INS1_25CollectiveMainloopFwdSm80ILi8ELi1ELb1EN4cute5tupleIJNS5_1CILi128EEENS7_ILi48EEENS7_ILi256EEEEEELi256ENS_10bfloat16_tEfNS_4arch4Sm80ELb0ELb0ELb1ELb1ELb0ELb0ELb1ELb1EEENS1_21CollectiveEpilogueFwdINS6_IJS8_SA_S9_EEENS6_IJNS7_ILi1EEESI_SI_EEESC_SE_Li256ELb1ELb1ELb1ELb0EEENS1_36VarlenDynamicPersistentTileSchedulerILi128ELi48ELi256ELi256ELb1ELb1ELb0ELb0ELb1ELb1EEEEEEEEEvNT_6ParamsE)
        .other          _ZN7cutlass13device_kernelIN5flash19enable_sm80_to_sm89INS1_16FlashAttnFwdSm80INS1_25CollectiveMainloopFwdSm80ILi8ELi1ELb1EN4cute5tupleIJNS5_1CILi128EEENS7_ILi48EEENS7_ILi256EEEEEELi256ENS_10bfloat16_tEfNS_4arch4Sm80ELb0ELb0ELb1ELb1ELb0ELb0ELb1ELb1EEENS1_21CollectiveEpilogueFwdINS6_IJS8_SA_S9_EEENS6_IJNS7_ILi1EEESI_SI_EEESC_SE_Li256ELb1ELb1ELb1ELb0EEENS1_36VarlenDynamicPersistentTileSchedulerILi128ELi48ELi256ELi256ELb1ELb1ELb0ELb0ELb1ELb1EEEEEEEEEvNT_6ParamsE,@"STO_CUDA_ENTRY STV_DEFAULT"
_ZN7cutlass13device_kernelIN5flash19enable_sm80_to_sm89INS1_16FlashAttnFwdSm80INS1_25CollectiveMainloopFwdSm80ILi8ELi1ELb1EN4cute5tupleIJNS5_1CILi128EEENS7_ILi48EEENS7_ILi256EEEEEELi256ENS_10bfloat16_tEfNS_4arch4Sm80ELb0ELb0ELb1ELb1ELb0ELb0ELb1ELb1EEENS1_21CollectiveEpilogueFwdINS6_IJS8_SA_S9_EEENS6_IJNS7_ILi1EEESI_SI_EEESC_SE_Li256ELb1ELb1ELb1ELb0EEENS1_36VarlenDynamicPersistentTileSchedulerILi128ELi48ELi256ELi256ELb1ELb1ELb0ELb0ELb1ELb1EEEEEEEEEvNT_6ParamsE:
[----:B------:R-:W-:-:S03]  /*0000*/  MOV R1, c[0x0][0x28] ;  /* 0x00000a0000017a02 */ /* 0x000fc60000000f00 */
[----:B------:R-:W1:Y:S01]  /*0010*/  S2R R2, SR_TID.X ;  /* 0x0000000000027919 */ /* 0x000e620000002100 */
[----:B------:R-:W-:Y:S01]  /*0020*/  IADD3 R1, R1, -0xc0, RZ ;  /* 0xffffff4001017810 */ /* 0x000fe20007ffe0ff */
[----:B------:R-:W-:Y:S01]  /*0030*/  ULDC.64 UR6, c[0x0][0x118] ;  /* 0x0000460000067ab9 */ /* 0x000fe20000000a00 */
[----:B-1----:R-:W-:-:S05]  /*0040*/  SHF.R.U32.HI R0, RZ, 0x5, R2 ;  /* 0x00000005ff007819 */ /* 0x002fca0000011602 */
[----:B------:R-:W1:Y:S02]  /*0050*/  SHFL.IDX PT, R3, R0, RZ, 0x1f ;  /* 0x00001fff00037589 */ /* 0x000e6400000e0000 */
[----:B-1----:R-:W-:Y:S02]  /*0060*/  ISETP.NE.AND P0, PT, R3, RZ, PT ;  /* 0x000000ff0300720c */ /* 0x002fe40003f05270 */
[----:B------:R-:W-:Y:S11]  /*0070*/  STL [R1+0x9c], R3 ;  /* 0x00009c0301007387 */ /* 0x000ff60000100800 */
[----:B------:R-:W-:Y:S06]  /*0080*/  @P0 BAR.SYNC.DEFER_BLOCKING 0x5, 0x100 ;  /* 0x0144000000000b1d */ /* 0x000fec0000010000 */
[----:B------:R-:W1:Y:S04]  /*0090*/  @P0 LDS.128 R4, [0x1a080] ;  /* 0x01a08000ff040984 */ /* 0x000e680000000c00 */
[----:B-1----:R1:W-:Y:S04]  /*00a0*/  @P0 STL.64 [R1+0x50], R4 ;  /* 0x0000500401000387 */ /* 0x0023e80000100a00 */
[----:B------:R1:W-:Y:S04]  /*00b0*/  @P0 STL.64 [R1+0x58], R6 ;  /* 0x0000580601000387 */ /* 0x0003e80000100a00 */
[----:B------:R-:W-:Y:S06]  /*00c0*/  @P0 BAR.ARV 0x4, 0x100 ;  /* 0x0104000000000b1d */ /* 0x000fec0000002000 */
[----:B------:R-:W-:Y:S05]  /*00d0*/  @P0 BRA `(.L_x_10) ;  /* 0x00000b1000000947 */ /* 0x000fea0003800000 */
[----:B------:R-:W-:Y:S01]  /*00e0*/  LOP3.LUT R14, R2, 0x1f, RZ, 0xc0, !PT ;  /* 0x0000001f020e7812 */ /* 0x000fe200078ec0ff */
[----:B------:R-:W-:Y:S01]  /*00f0*/  CS2R R8, SRZ ;  /* 0x0000000000087805 */ /* 0x000fe2000001ff00 */
[----:B-1----:R-:W-:-:S02]  /*0100*/  IMAD.MOV.U32 R7, RZ, RZ, RZ ;  /* 0x000000ffff077224 */ /* 0x002fc400078e00ff */
[----:B------:R-:W-:-:S04]  /*0110*/  ISETP.NE.AND P6, PT, R14, 0x1f, PT ;  /* 0x0000001f0e00780c */ /* 0x000fc80003fc5270 */
[----:B------:R-:W-:-:S13]  /*0120*/  ISETP.GE.OR P0, PT, R14, c[0x0][0x53c], !P6 ;  /* 0x00014f000e007a0c */ /* 0x000fda0007706670 */
[----:B------:R-:W-:Y:S02]  /*0130*/  @!P0 IMAD.MOV.U32 R4, RZ, RZ, 0x4 ;  /* 0x00000004ff048424 */ /* 0x000fe400078e00ff */
[----:B------:R-:W-:Y:S02]  /*0140*/  @!P0 IMAD.MOV.U32 R2, RZ, RZ, 0x4 ;  /* 0x00000004ff028424 */ /* 0x000fe400078e00ff */
[----:B------:R-:W-:-:S04]  /*0150*/  @!P0 IMAD.WIDE.U32 R4, R14, R4, c[0x0][0x580] ;  /* 0x000160000e048625 */ /* 0x000fc800078e0004 */
[C---:B------:R-:W-:Y:S01]  /*0160*/  @!P0 IMAD.WIDE.U32 R2, R14.reuse, R2, c[0x0][0x578] ;  /* 0x00015e000e028625 */ /* 0x040fe200078e0002 */
[----:B------:R-:W2:Y:S04]  /*0170*/  @!P0 LDG.E R8, [R4.64] ;  /* 0x0000000604088981 */ /* 0x000ea8000c1e1900 */
[----:B------:R-:W2:Y:S01]  /*0180*/  @!P0 LDG.E R7, [R2.64] ;  /* 0x0000000602078981 */ /* 0x000ea2000c1e1900 */
[C---:B------:R-:W-:Y:S01]  /*0190*/  ISETP.NE.AND P5, PT, R14.reuse, RZ, PT ;  /* 0x000000ff0e00720c */ /* 0x040fe20003fa5270 */
[----:B------:R-:W1:Y:S01]  /*01a0*/  S2UR UR4, SR_CTAID.X ;  /* 0x00000000000479c3 */ /* 0x000e620000002500 */
[C---:B------:R-:W-:Y:S02]  /*01b0*/  ISETP.GE.U32.AND P4, PT, R14.reuse, 0x2, PT ;  /* 0x000000020e00780c */ /* 0x040fe40003f86070 */
[----:B------:R-:W-:-:S02]  /*01c0*/  ISETP.GE.U32.AND P3, PT, R14, 0x4, PT ;  /* 0x000000040e00780c */ /* 0x000fc40003f66070 */
[C---:B------:R-:W-:Y:S02]  /*01d0*/  ISETP.GE.U32.AND P2, PT, R14.reuse, 0x8, PT ;  /* 0x000000080e00780c */ /* 0x040fe40003f46070 */
[----:B------:R-:W-:Y:S01]  /*01e0*/  ISETP.GE.U32.AND P1, PT, R14, 0x10, PT ;  /* 0x000000100e00780c */ /* 0x000fe20003f26070 */
[----:B--2---:R-:W-:-:S05]  /*01f0*/  IMAD R4, R8, R7, RZ ;  /* 0x0000000708047224 */ /* 0x004fca00078e02ff */
[----:B------:R-:W2:Y:S02]  /*0200*/  SHFL.UP PT, R0, R4, 0x1, RZ ;  /* 0x0420000004007989 */ /* 0x000ea400000e00ff */
[----:B--2---:R-:W-:-:S05]  /*0210*/  SEL R0, R0, RZ, P5 ;  /* 0x000000ff00007207 */ /* 0x004fca0002800000 */
[----:B------:R-:W-:-:S05]  /*0220*/  IMAD.IADD R4, R4, 0x1, R0 ;  /* 0x0000000104047824 */ /* 0x000fca00078e0200 */
        /* <DEDUP_REMOVED lines=12> */
[----:B------:R-:W2:Y:S02]  /*02f0*/  SHFL.IDX PT, R6, R4, 0x1f, 0x1f ;  /* 0x03e01f0004067f89 */ /* 0x000ea400000e0000 */
[----:B--2---:R-:W-:-:S04]  /*0300*/  IMAD R6, R6, c[0x0][0x538], RZ ;  /* 0x00014e0006067a24 */ /* 0x004fc800078e02ff */
[----:B------:R-:W-:Y:S01]  /*0310*/  IMAD.MOV.U32 R0, RZ, RZ, R6 ;  /* 0x000000ffff007224 */ /* 0x000fe200078e0006 */
[----:B-1----:R-:W-:-:S13]  /*0320*/  ISETP.GT.AND P0, PT, R6, UR4, PT ;  /* 0x0000000406007c0c */ /* 0x002fda000bf04270 */
[----:B------:R-:W-:Y:S05]  /*0330*/  @P0 BRA `(.L_x_11) ;  /* 0x0000027000000947 */ /* 0x000fea0003800000 */
[----:B------:R-:W-:Y:S02]  /*0340*/  MOV R6, R0 ;  /* 0x0000000000067202 */ /* 0x000fe40000000f00 */
[----:B------:R-:W-:-:S04]  /*0350*/  MOV R9, RZ ;  /* 0x000000ff00097202 */ /* 0x000fc80000000f00 */
.L_x_15:
[----:B------:R-:W-:-:S04]  /*0360*/  IADD3 R0, R9, 0x1f, RZ ;  /* 0x0000001f09007810 */ /* 0x000fc80007ffe0ff */
[----:B------:R-:W-:-:S13]  /*0370*/  ISETP.GE.AND P0, PT, R0, c[0x0][0x53c], PT ;  /* 0x00014f0000007a0c */ /* 0x000fda0003f06270 */
[----:B------:R-:W-:Y:S05]  /*0380*/  @P0 BRA `(.L_x_12) ;  /* 0x0000078000000947 */ /* 0x000fea0003800000 */
[----:B------:R-:W-:Y:S01]  /*0390*/  MOV R9, R0 ;  /* 0x0000000000097202 */ /* 0x000fe20000000f00 */
[----:B------:R-:W-:Y:S01]  /*03a0*/  IMAD.MOV.U32 R7, RZ, RZ, RZ ;  /* 0x000000ffff077224 */ /* 0x000fe200078e00ff */
[----:B------:R-:W-:Y:S02]  /*03b0*/  MOV R8, RZ ;  /* 0x000000ff00087202 */ /* 0x000fe40000000f00 */
[----:B------:R-:W-:-:S04]  /*03c0*/  IADD3 R0, R14, R9, RZ ;  /* 0x000000090e007210 */ /* 0x000fc80007ffe0ff */
[----:B------:R-:W-:-:S13]  /*03d0*/  ISETP.GE.OR P0, PT, R0, c[0x0][0x53c], !P6 ;  /* 0x00014f0000007a0c */ /* 0x000fda0007706670 */
[----:B------:R-:W-:Y:S01]  /*03e0*/  @!P0 MOV R2, 0x4 ;  /* 0x0000000400028802 */ /* 0x000fe20000000f00 */
[----:B------:R-:W-:-:S04]  /*03f0*/  @!P0 IMAD.MOV.U32 R3, RZ, RZ, 0x4 ;  /* 0x00000004ff038424 */ /* 0x000fc800078e00ff */
[----:B------:R-:W-:-:S04]  /*0400*/  @!P0 IMAD.WIDE R4, R0, R2, c[0x0][0x580] ;  /* 0x0001600000048625 */ /* 0x000fc800078e0202 */
[----:B------:R-:W-:Y:S01]  /*0410*/  @!P0 IMAD.WIDE R2, R0, R3, c[0x0][0x578] ;  /* 0x00015e0000028625 */ /* 0x000fe200078e0203 */
[----:B------:R-:W2:Y:S04]  /*0420*/  @!P0 LDG.E R8, [R4.64] ;  /* 0x0000000604088981 */ /* 0x000ea8000c1e1900 */
[----:B------:R-:W2:Y:S02]  /*0430*/  @!P0 LDG.E R7, [R2.64] ;  /* 0x0000000602078981 */ /* 0x000ea4000c1e1900 */
[----:B--2---:R-:W-:Y:S01]  /*0440*/  IMAD R5, R8, R7, RZ ;  /* 0x0000000708057224 */ /* 0x004fe200078e02ff */
[----:B------:R-:W-:Y:S05]  /*0450*/  BRA.DIV ~URZ, `(.L_x_13) ;  /* 0x0000dc127f007947 */ /* 0x000fea000b800000 */
[----:B------:R1:W2:Y:S02]  /*0460*/  SHFL.UP PT, R0, R5, 0x1, RZ ;  /* 0x0420000005007989 */ /* 0x0002a400000e00ff */
.L_x_93:
[----:B--2---:R-:W-:-:S04]  /*0470*/  SEL R0, R0, RZ, P5 ;  /* 0x000000ff00007207 */ /* 0x004fc80002800000 */
[----:B-1----:R-:W-:Y:S01]  /*0480*/  IADD3 R5, R5, R0, RZ ;  /* 0x0000000005057210 */ /* 0x002fe20007ffe0ff */
[----:B------:R-:W-:Y:S05]  /*0490*/  BRA.DIV ~URZ, `(.L_x_14) ;  /* 0x0000dc327f007947 */ /* 0x000fea000b800000 */
[----:B------:R-:W1:Y:S02]  /*04a0*/  SHFL.UP PT, R0, R5, 0x2, RZ ;  /* 0x0440000005007989 */ /* 0x000e6400000e00ff */
[----:B-1----:R-:W-:-:S05]  /*04b0*/  SEL R0, R0, RZ, P4 ;  /* 0x000000ff00007207 */ /* 0x002fca0002000000 */
[----:B------:R-:W-:-:S05]  /*04c0*/  IMAD.IADD R0, R5, 0x1, R0 ;  /* 0x0000000105007824 */ /* 0x000fca00078e0200 */
        /* <DEDUP_REMOVED lines=9> */
[----:B------:R1:W2:Y:S02]  /*0560*/  SHFL.IDX PT, R0, R4, 0x1f, 0x1f ;  /* 0x03e01f0004007f89 */ /* 0x0002a400000e0000 */
.L_x_94:
[----:B--2---:R-:W-:-:S05]  /*0570*/  IMAD R0, R0, c[0x0][0x538], RZ ;  /* 0x00014e0000007a24 */ /* 0x004fca00078e02ff */
[----:B------:R-:W-:-:S04]  /*0580*/  IADD3 R6, R0, R6, RZ ;  /* 0x0000000600067210 */ /* 0x000fc80007ffe0ff */
[----:B------:R-:W-:-:S13]  /*0590*/  ISETP.GT.AND P0, PT, R6, UR4, PT ;  /* 0x0000000406007c0c */ /* 0x000fda000bf04270 */
[----:B-1----:R-:W-:Y:S05]  /*05a0*/  @!P0 BRA `(.L_x_15) ;  /* 0xfffffdb000008947 */ /* 0x002fea000383ffff */
.L_x_11:
[----:B------:R-:W-:-:S05]  /*05b0*/  IADD3 R12, -R0, R6, RZ ;  /* 0x00000006000c7210 */ /* 0x000fca0007ffe1ff */
[----:B------:R-:W-:-:S05]  /*05c0*/  IMAD R0, R4, c[0x0][0x538], R12 ;  /* 0x00014e0004007a24 */ /* 0x000fca00078e020c */
[----:B------:R-:W-:Y:S01]  /*05d0*/  ISETP.GT.AND P0, PT, R0, UR4, PT ;  /* 0x0000000400007c0c */ /* 0x000fe2000bf04270 */
[----:B------:R-:W-:-:S12]  /*05e0*/  BRA.DIV ~URZ, `(.L_x_16) ;  /* 0x0000dc927f007947 */ /* 0x000fd8000b800000 */
[----:B------:R-:W-:-:S04]  /*05f0*/  VOTE.ANY R6, PT, !P0 ;  /* 0x0000000000067806 */ /* 0x000fc800040e0100 */
.L_x_95:
[----:B------:R1:W2:Y:S01]  /*0600*/  POPC R13, R6 ;  /* 0x00000006000d7309 */ /* 0x0002a20000000000 */
[----:B------:R-:W-:Y:S05]  /*0610*/  BRA.DIV ~URZ, `(.L_x_17) ;  /* 0x0000dcb27f007947 */ /* 0x000fea000b800000 */
[----:B--2---:R-:W2:Y:S04]  /*0620*/  SHFL.IDX PT, R11, R8, R13, 0x1f ;  /* 0x00001f0d080b7589 */ /* 0x004ea800000e0000 */
[----:B------:R3:W4:Y:S02]  /*0630*/  SHFL.IDX PT, R10, R7, R13, 0x1f ;  /* 0x00001f0d070a7589 */ /* 0x00072400000e0000 */
[----:B---3--:R-:W-:Y:S02]  /*0640*/  MOV R7, RZ ;  /* 0x000000ff00077202 */ /* 0x008fe40000000f00 */
.L_x_96:
[----:B--2-4-:R-:W-:Y:S01]  /*0650*/  ISETP.NE.AND P0, PT, R6, RZ, PT ;  /* 0x000000ff0600720c */ /* 0x014fe20003f05270 */
[----:B------:R-:W-:-:S12]  /*0660*/  BSSY B0, `(.L_x_18) ;  /* 0x0000005000007945 */ /* 0x000fd80003800000 */
[----:B------:R-:W-:Y:S05]  /*0670*/  @!P0 BRA `(.L_x_19) ;  /* 0x0000003000008947 */ /* 0x000fea0003800000 */
[----:B------:R-:W-:Y:S01]  /*0680*/  IADD3 R3, R13, -0x1, RZ ;  /* 0xffffffff0d037810 */ /* 0x000fe20007ffe0ff */
[----:B------:R-:W-:Y:S05]  /*0690*/  BRA.DIV ~URZ, `(.L_x_20) ;  /* 0x0000dd127f007947 */ /* 0x000fea000b800000 */
[----:B------:R2:W3:Y:S02]  /*06a0*/  SHFL.IDX PT, R7, R4, R3, 0x1f ;  /* 0x00001f0304077589 */ /* 0x0004e400000e0000 */
.L_x_19:
[----:B------:R-:W-:Y:S05]  /*06b0*/  BSYNC B0 ;  /* 0x0000000000007941 */ /* 0x000fea0003800000 */
.L_x_18:
[----:B------:R-:W-:Y:S01]  /*06c0*/  IABS R0, R11 ;  /* 0x0000000b00007213 */ /* 0x000fe20000000000 */
[----:B--23--:R-:W-:-:S04]  /*06d0*/  IMAD R4, R7, c[0x0][0x538], R12 ;  /* 0x00014e0007047a24 */ /* 0x00cfc800078e020c */
[----:B------:R-:W-:Y:S01]  /*06e0*/  IMAD.MOV.U32 R5, RZ, RZ, R0 ;  /* 0x000000ffff057224 */ /* 0x000fe200078e0000 */
[----:B------:R-:W-:Y:S01]  /*06f0*/  IABS R0, R10 ;  /* 0x0000000a00007213 */ /* 0x000fe20000000000 */
[----:B------:R2:W-:Y:S01]  /*0700*/  STL [R1+0x50], R4 ;  /* 0x0000500401007387 */ /* 0x0005e20000100800 */
[----:B------:R-:W-:Y:S01]  /*0710*/  IADD3 R12, -R4, UR4, RZ ;  /* 0x00000004040c7c10 */ /* 0x000fe2000fffe1ff */
[----:B------:R-:W3:Y:S02]  /*0720*/  I2F.RP R2, R5 ;  /* 0x0000000500027306 */ /* 0x000ee40000209400 */
[----:B------:R-:W-:Y:S01]  /*0730*/  IMAD.MOV.U32 R7, RZ, RZ, R0 ;  /* 0x000000ffff077224 */ /* 0x000fe200078e0000 */
[----:B-1----:R-:W-:Y:S02]  /*0740*/  IABS R6, R12 ;  /* 0x0000000c00067213 */ /* 0x002fe40000000000 */
[----:B------:R-:W-:-:S03]  /*0750*/  IABS R0, R11 ;  /* 0x0000000b00007213 */ /* 0x000fc60000000000 */
[----:B------:R-:W-:Y:S01]  /*0760*/  I2F.RP R8, R7 ;  /* 0x0000000700087306 */ /* 0x000fe20000209400 */
[----:B------:R-:W-:-:S07]  /*0770*/  IADD3 R0, RZ, -R0, RZ ;  /* 0x80000000ff007210 */ /* 0x000fce0007ffe0ff */
[----:B---3--:R-:W1:Y:S02]  /*0780*/  MUFU.RCP R2, R2 ;  /* 0x0000000200027308 */ /* 0x008e640000001000 */
[----:B-1----:R-:W-:-:S06]  /*0790*/  IADD3 R2, R2, 0xffffffe, RZ ;  /* 0x0ffffffe02027810 */ /* 0x002fcc0007ffe0ff */
[----:B------:R-:W1:Y:S02]  /*07a0*/  F2I.FTZ.U32.TRUNC.NTZ R3, R2 ;  /* 0x0000000200037305 */ /* 0x000e64000021f000 */
[----:B-1----:R-:W-:-:S04]  /*07b0*/  IMAD.MOV R2, RZ, RZ, -R3 ;  /* 0x000000ffff027224 */ /* 0x002fc800078e0a03 */
[----:B--2---:R-:W-:Y:S02]  /*07c0*/  IMAD R4, R2, R5, RZ ;  /* 0x0000000502047224 */ /* 0x004fe400078e02ff */
[----:B------:R-:W-:-:S04]  /*07d0*/  IMAD.MOV.U32 R2, RZ, RZ, RZ ;  /* 0x000000ffff027224 */ /* 0x000fc800078e00ff */
[----:B------:R-:W-:-:S04]  /*07e0*/  IMAD.HI.U32 R2, R3, R4, R2 ;  /* 0x0000000403027227 */ /* 0x000fc800078e0002 */
[----:B------:R-:W-:-:S04]  /*07f0*/  IMAD.MOV.U32 R3, RZ, RZ, R6 ;  /* 0x000000ffff037224 */ /* 0x000fc800078e0006 */
[----:B------:R-:W-:-:S04]  /*0800*/  IMAD.HI.U32 R2, R2, R3, RZ ;  /* 0x0000000302027227 */ /* 0x000fc800078e00ff */
[----:B------:R-:W-:Y:S02]  /*0810*/  IMAD R0, R2, R0, R3 ;  /* 0x0000000002007224 */ /* 0x000fe400078e0203 */
[----:B------:R-:W1:Y:S03]  /*0820*/  MUFU.RCP R3, R8 ;  /* 0x0000000800037308 */ /* 0x000e660000001000 */
[----:B------:R-:W-:-:S13]  /*0830*/  ISETP.GT.U32.AND P0, PT, R5, R0, PT ;  /* 0x000000000500720c */ /* 0x000fda0003f04070 */
[----:B------:R-:W-:Y:S01]  /*0840*/  @!P0 IMAD.IADD R0, R0, 0x1, -R5 ;  /* 0x0000000100008824 */ /* 0x000fe200078e0a05 */
[----:B-1----:R-:W-:Y:S02]  /*0850*/  IADD3 R3, R3, 0xffffffe, RZ ;  /* 0x0ffffffe03037810 */ /* 0x002fe40007ffe0ff */
[----:B------:R-:W-:Y:S02]  /*0860*/  @!P0 IADD3 R2, R2, 0x1, RZ ;  /* 0x0000000102028810 */ /* 0x000fe40007ffe0ff */
[----:B------:R-:W-:Y:S02]  /*0870*/  ISETP.GE.U32.AND P2, PT, R0, R5, PT ;  /* 0x000000050000720c */ /* 0x000fe40003f46070 */
[----:B------:R-:W1:Y:S01]  /*0880*/  F2I.FTZ.U32.TRUNC.NTZ R3, R3 ;  /* 0x0000000300037305 */ /* 0x000e62000021f000 */
[----:B------:R-:W-:Y:S02]  /*0890*/  LOP3.LUT R0, R12, R11, RZ, 0x3c, !PT ;  /* 0x0000000b0c007212 */ /* 0x000fe400078e3cff */
[----:B------:R-:W-:-:S02]  /*08a0*/  ISETP.NE.AND P0, PT, R11, RZ, PT ;  /* 0x000000ff0b00720c */ /* 0x000fc40003f05270 */
[----:B------:R-:W-:-:S06]  /*08b0*/  ISETP.GE.AND P1, PT, R0, RZ, PT ;  /* 0x000000ff0000720c */ /* 0x000fcc0003f26270 */
[----:B------:R-:W-:Y:S02]  /*08c0*/  @P2 IADD3 R2, R2, 0x1, RZ ;  /* 0x0000000102022810 */ /* 0x000fe40007ffe0ff */
[----:B-1----:R-:W-:-:S03]  /*08d0*/  IADD3 R0, RZ, -R3, RZ ;  /* 0x80000003ff007210 */ /* 0x002fc60007ffe0ff */
[----:B------:R-:W-:Y:S01]  /*08e0*/  IMAD.MOV.U32 R4, RZ, RZ, R2 ;  /* 0x000000ffff047224 */ /* 0x000fe200078e0002 */
[----:B------:R-:W-:-:S03]  /*08f0*/  MOV R2, RZ ;  /* 0x000000ff00027202 */ /* 0x000fc60000000f00 */
[----:B------:R-:W-:Y:S01]  /*0900*/  @!P1 IMAD.MOV R4, RZ, RZ, -R4 ;  /* 0x000000ffff049224 */ /* 0x000fe200078e0a04 */
[----:B------:R-:W-:Y:S01]  /*0910*/  @!P0 LOP3.LUT R4, RZ, R11, RZ, 0x33, !PT ;  /* 0x0000000bff048212 */ /* 0x000fe200078e33ff */
[----:B------:R-:W-:Y:S01]  /*0920*/  IMAD.MOV.U32 R5, RZ, RZ, R0 ;  /* 0x000000ffff057224 */ /* 0x000fe200078e0000 */
[----:B------:R-:W-:Y:S02]  /*0930*/  IABS R0, R10 ;  /* 0x0000000a00007213 */ /* 0x000fe40000000000 */
[----:B------:R-:W-:Y:S01]  /*0940*/  IABS R8, R4 ;  /* 0x0000000400087213 */ /* 0x000fe20000000000 */
[----:B------:R-:W-:Y:S02]  /*0950*/  IMAD R5, R5, R7, RZ ;  /* 0x0000000705057224 */ /* 0x000fe400078e02ff */
[----:B------:R-:W-:Y:S02]  /*0960*/  IMAD.MOV R6, RZ, RZ, -R0 ;  /* 0x000000ffff067224 */ /* 0x000fe400078e0a00 */
[----:B------:R-:W-:-:S04]  /*0970*/  IMAD.HI.U32 R0, R3, R5, R2 ;  /* 0x0000000503007227 */ /* 0x000fc800078e0002 */
[----:B------:R-:W-:Y:S02]  /*0980*/  IMAD.MOV.U32 R2, RZ, RZ, R8 ;  /* 0x000000ffff027224 */ /* 0x000fe400078e0008 */
[----:B------:R-:W-:Y:S02]  /*0990*/  IMAD.MOV.U32 R3, RZ, RZ, R6 ;  /* 0x000000ffff037224 */ /* 0x000fe400078e0006 */
[----:B------:R-:W-:-:S04]  /*09a0*/  IMAD.HI.U32 R0, R0, R2, RZ ;  /* 0x0000000200007227 */ /* 0x000fc800078e00ff */
[----:B------:R-:W-:Y:S02]  /*09b0*/  IMAD R2, R0, R3, R2 ;  /* 0x0000000300027224 */ /* 0x000fe400078e0202 */
[----:B------:R-:W-:-:S03]  /*09c0*/  IMAD R3, R4, R11, RZ ;  /* 0x0000000b04037224 */ /* 0x000fc600078e02ff */
[----:B------:R-:W-:Y:S02]  /*09d0*/  ISETP.GT.U32.AND P0, PT, R7, R2, PT ;  /* 0x000000020700720c */ /* 0x000fe40003f04070 */
[----:B------:R-:W-:-:S11]  /*09e0*/  IADD3 R3, R12, -R3, RZ ;  /* 0x800000030c037210 */ /* 0x000fd60007ffe0ff */
[----:B------:R-:W-:Y:S01]  /*09f0*/  @!P0 IMAD.IADD R2, R2, 0x1, -R7 ;  /* 0x0000000102028824 */ /* 0x000fe200078e0a07 */
[----:B------:R-:W-:Y:S02]  /*0a00*/  @!P0 IADD3 R0, R0, 0x1, RZ ;  /* 0x0000000100008810 */ /* 0x000fe40007ffe0ff */
[----:B------:R-:W-:Y:S02]  /*0a10*/  ISETP.NE.AND P0, PT, R10, RZ, PT ;  /* 0x000000ff0a00720c */ /* 0x000fe40003f05270 */
[----:B------:R-:W-:Y:S02]  /*0a20*/  ISETP.GE.U32.AND P2, PT, R2, R7, PT ;  /* 0x000000070200720c */ /* 0x000fe40003f46070 */
[----:B------:R-:W-:-:S04]  /*0a30*/  LOP3.LUT R2, R4, R10, RZ, 0x3c, !PT ;  /* 0x0000000a04027212 */ /* 0x000fc800078e3cff */
[----:B------:R-:W-:-:S07]  /*0a40*/  ISETP.GE.AND P1, PT, R2, RZ, PT ;  /* 0x000000ff0200720c */ /* 0x000fce0003f26270 */
[----:B------:R-:W-:-:S06]  /*0a50*/  @P2 IADD3 R0, R0, 0x1, RZ ;  /* 0x0000000100002810 */ /* 0x000fcc0007ffe0ff */
[----:B------:R-:W-:Y:S02]  /*0a60*/  @!P1 IADD3 R0, -R0, RZ, RZ ;  /* 0x000000ff00009210 */ /* 0x000fe40007ffe1ff */
[----:B------:R-:W-:-:S05]  /*0a70*/  @!P0 LOP3.LUT R0, RZ, R10, RZ, 0x33, !PT ;  /* 0x0000000aff008212 */ /* 0x000fca00078e33ff */
[--C-:B------:R-:W-:Y:S02]  /*0a80*/  IMAD.MOV R2, RZ, RZ, -R0.reuse ;  /* 0x000000ffff027224 */ /* 0x100fe400078e0a00 */
[C---:B------:R-:W-:Y:S02]  /*0a90*/  IMAD R0, R10.reuse, 0x1000000, R0 ;  /* 0x010000000a007824 */ /* 0x040fe400078e0200 */
[----:B------:R-:W-:Y:S02]  /*0aa0*/  IMAD R2, R10, R2, R4 ;  /* 0x000000020a027224 */ /* 0x000fe400078e0204 */
[----:B------:R-:W-:Y:S02]  /*0ab0*/  IMAD.IADD R4, R13, 0x1, R9 ;  /* 0x000000010d047824 */ /* 0x000fe400078e0209 */
[----:B------:R-:W-:-:S03]  /*0ac0*/  IMAD R0, R2, 0x10000, R0 ;  /* 0x0001000002007824 */ /* 0x000fc600078e0200 */
[----:B------:R1:W-:Y:S04]  /*0ad0*/  STL [R1+0x5c], R4 ;  /* 0x00005c0401007387 */ /* 0x0003e80000100800 */
[----:B------:R1:W-:Y:S04]  /*0ae0*/  STL [R1+0x58], R0 ;  /* 0x0000580001007387 */ /* 0x0003e80000100800 */
[----:B------:R1:W-:Y:S01]  /*0af0*/  STL [R1+0x54], R3 ;  /* 0x0000540301007387 */ /* 0x0003e20000100800 */
[----:B------:R-:W-:Y:S05]  /*0b00*/  BRA `(.L_x_21) ;  /* 0x0000006000007947 */ /* 0x000fea0003800000 */
.L_x_12:
[----:B------:R-:W-:Y:S01]  /*0b10*/  MOV R0, UR4 ;  /* 0x0000000400007c02 */ /* 0x000fe20008000f00 */
[----:B------:R-:W-:Y:S04]  /*0b20*/  STL [R1+0x54], RZ ;  /* 0x000054ff01007387 */ /* 0x000fe80000100800 */
[----:B------:R-:W-:Y:S04]  /*0b30*/  STL [R1+0x58], RZ ;  /* 0x000058ff01007387 */ /* 0x000fe80000100800 */
[----:B------:R1:W-:Y:S02]  /*0b40*/  STL [R1+0x50], R0 ;  /* 0x0000500001007387 */ /* 0x0003e40000100800 */
[----:B-1----:R-:W-:-:S05]  /*0b50*/  MOV R0, c[0x0][0x53c] ;  /* 0x00014f0000007a02 */ /* 0x002fca0000000f00 */
[----:B------:R1:W-:Y:S02]  /*0b60*/  STL [R1+0x5c], R0 ;  /* 0x00005c0001007387 */ /* 0x0003e40000100800 */
.L_x_21:
[----:B-1----:R-:W2:Y:S04]  /*0b70*/  LDL R4, [R1+0x50] ;  /* 0x0000500001047983 */ /* 0x002ea80000100800 */
[----:B------:R-:W2:Y:S04]  /*0b80*/  LDL R5, [R1+0x54] ;  /* 0x0000540001057983 */ /* 0x000ea80000100800 */
[----:B------:R-:W2:Y:S04]  /*0b90*/  LDL R6, [R1+0x58] ;  /* 0x0000580001067983 */ /* 0x000ea80000100800 */
[----:B------:R-:W2:Y:S01]  /*0ba0*/  LDL R7, [R1+0x5c] ;  /* 0x00005c0001077983 */ /* 0x000ea20000100800 */
[----:B------:R-:W-:Y:S01]  /*0bb0*/  ISETP.NE.AND P0, PT, R14, RZ, PT ;  /* 0x000000ff0e00720c */ /* 0x000fe20003f05270 */
[----:B------:R-:W-:-:S12]  /*0bc0*/  WARPSYNC 0xffffffff ;  /* 0xffffffff00007948 */ /* 0x000fd80003800000 */
[----:B--2---:R1:W-:Y:S04]  /*0bd0*/  @!P0 STS.128 [0x1a080], R4 ;  /* 0x01a08004ff008388 */ /* 0x0043e80000000c00 */
[----:B------:R-:W-:Y:S06]  /*0be0*/  BAR.ARV 0x5, 0x100 ;  /* 0x0144000000007b1d */ /* 0x000fec0000002000 */
.L_x_10:
[----:B------:R-:W2:Y:S02]  /*0bf0*/  LDL R0, [R1+0x5c] ;  /* 0x00005c0001007983 */ /* 0x000ea40000100800 */
[----:B--2---:R-:W-:-:S13]  /*0c00*/  ISETP.GE.AND P0, PT, R0, c[0x0][0x53c], PT ;  /* 0x00014f0000007a0c */ /* 0x004fda0003f06270 */
[----:B------:R-:W-:Y:S05]  /*0c10*/  @P0 EXIT ;  /* 0x000000000000094d */ /* 0x000fea0003800000 */
[----:B------:R-:W2:Y:S02]  /*0c20*/  S2R R17, SR_TID.X ;  /* 0x0000000000117919 */ /* 0x000ea40000002100 */
[----:B--2---:R-:W-:-:S04]  /*0c30*/  SHF.R.S32.HI R9, RZ, 0x1f, R17 ;  /* 0x0000001fff097819 */ /* 0x004fc80000011411 */
[CC--:B------:R-:W-:Y:S02]  /*0c40*/  LEA.HI R2, R9.reuse, R17.reuse, RZ, 0x4 ;  /* 0x0000001109027211 */ /* 0x0c0fe400078f20ff */
[CC--:B------:R-:W-:Y:S02]  /*0c50*/  LEA.HI R14, R9.reuse, R17.reuse, RZ, 0x2 ;  /* 0x00000011090e7211 */ /* 0x0c0fe400078f10ff */
[----:B------:R-:W-:Y:S02]  /*0c60*/  SHF.R.S32.HI R3, RZ, 0x4, R2 ;  /* 0x00000004ff037819 */ /* 0x000fe40000011402 */
[----:B------:R-:W-:Y:S02]  /*0c70*/  LEA.HI R10, R9, R17, RZ, 0x3 ;  /* 0x00000011090a7211 */ /* 0x000fe400078f18ff */
[----:B------:R-:W-:Y:S02]  /*0c80*/  LEA.HI R0, R2, R3, RZ, 0x1 ;  /* 0x0000000302007211 */ /* 0x000fe400078f08ff */
[----:B-1----:R-:W-:-:S02]  /*0c90*/  SHF.R.S32.HI R6, RZ, 0x2, R14 ;  /* 0x00000002ff067819 */ /* 0x002fc4000001140e */
[----:B------:R-:W-:Y:S02]  /*0ca0*/  LOP3.LUT R0, R0, 0xfffffffe, RZ, 0xc0, !PT ;  /* 0xfffffffe00007812 */ /* 0x000fe400078ec0ff */
[----:B------:R-:W-:Y:S02]  /*0cb0*/  SHF.R.S32.HI R4, RZ, 0x3, R10 ;  /* 0x00000003ff047819 */ /* 0x000fe4000001140a */
[----:B------:R-:W-:Y:S01]  /*0cc0*/  LEA.HI R8, R9, R17, RZ, 0x5 ;  /* 0x0000001109087211 */ /* 0x000fe200078f28ff */
[----:B------:R-:W-:Y:S01]  /*0cd0*/  IMAD.IADD R13, R3, 0x1, -R0 ;  /* 0x00000001030d7824 */ /* 0x000fe200078e0a00 */
[----:B------:R-:W-:Y:S01]  /*0ce0*/  LOP3.LUT R0, R2, 0xfffffff0, RZ, 0xc0, !PT ;  /* 0xfffffff002007812 */ /* 0x000fe200078ec0ff */
[----:B------:R-:W-:Y:S01]  /*0cf0*/  IMAD.SHL.U32 R4, R4, 0x40, RZ ;  /* 0x0000004004047824 */ /* 0x000fe200078e00ff */
[----:B------:R-:W-:Y:S02]  /*0d00*/  SHF.R.S32.HI R2, RZ, 0x1f, R14 ;  /* 0x0000001fff027819 */ /* 0x000fe4000001140e */
[----:B------:R-:W-:Y:S01]  /*0d10*/  LOP3.LUT R3, R10, 0xfffffff8, RZ, 0xc0, !PT ;  /* 0xfffffff80a037812 */ /* 0x000fe200078ec0ff */
[----:B------:R-:W-:Y:S01]  /*0d20*/  IMAD.IADD R0, R17, 0x1, -R0 ;  /* 0x0000000111007824 */ /* 0x000fe200078e0a00 */
[----:B------:R-:W-:-:S02]  /*0d30*/  LEA.HI R2, R2, R6, RZ, 0x3 ;  /* 0x0000000602027211 */ /* 0x000fc400078f18ff */
[----:B------:R-:W-:Y:S01]  /*0d40*/  SHF.R.S32.HI R242, RZ, 0x5, R8 ;  /* 0x00000005fff27819 */ /* 0x000fe20000011408 */
[----:B------:R-:W-:Y:S01]  /*0d50*/  IMAD.IADD R7, R17, 0x1, -R3 ;  /* 0x0000000111077824 */ /* 0x000fe200078e0a03 */
[----:B------:R-:W-:Y:S02]  /*0d60*/  SHF.R.S32.HI R5, RZ, 0x1f, R0 ;  /* 0x0000001fff057819 */ /* 0x000fe40000011400 */
[----:B------:R-:W-:Y:S01]  /*0d70*/  LOP3.LUT R3, R2, 0xfffffff8, RZ, 0xc0, !PT ;  /* 0xfffffff802037812 */ /* 0x000fe200078ec0ff */
[C---:B------:R-:W-:Y:S01]  /*0d80*/  IMAD.SHL.U32 R20, R7.reuse, 0x8, RZ ;  /* 0x0000000807147824 */ /* 0x040fe200078e00ff */
[----:B------:R-:W-:Y:S01]  /*0d90*/  LOP3.LUT R2, R4, 0x1c0, RZ, 0xc0, !PT ;  /* 0x000001c004027812 */ /* 0x000fe200078ec0ff */
[----:B------:R-:W-:Y:S01]  /*0da0*/  IMAD.SHL.U32 R4, R7, 0x40, RZ ;  /* 0x0000004007047824 */ /* 0x000fe200078e00ff */
[----:B------:R-:W-:Y:S01]  /*0db0*/  LEA.HI R11, R5, R0, RZ, 0x3 ;  /* 0x00000000050b7211 */ /* 0x000fe200078f18ff */
[----:B------:R-:W-:Y:S01]  /*0dc0*/  IMAD.IADD R6, R6, 0x1, -R3 ;  /* 0x0000000106067824 */ /* 0x000fe200078e0a03 */
[----:B------:R-:W-:-:S02]  /*0dd0*/  SHF.R.U32.HI R5, RZ, 0x3, R2 ;  /* 0x00000003ff057819 */ /* 0x000fc40000011602 */
[----:B------:R-:W-:Y:S02]  /*0de0*/  LOP3.LUT R3, R2, 0x38, R20, 0xf8, !PT ;  /* 0x0000003802037812 */ /* 0x000fe400078ef814 */
[----:B------:R-:W-:Y:S02]  /*0df0*/  LOP3.LUT R2, R11, 0xfffffff8, RZ, 0xc0, !PT ;  /* 0xfffffff80b027812 */ /* 0x000fe400078ec0ff */
[----:B------:R-:W-:Y:S02]  /*0e00*/  LOP3.LUT R7, R3, R5, RZ, 0x3c, !PT ;  /* 0x0000000503077212 */ /* 0x000fe400078e3cff */
[----:B------:R-:W-:Y:S01]  /*0e10*/  SHF.R.S32.HI R3, RZ, 0x1f, R8 ;  /* 0x0000001fff037819 */ /* 0x000fe20000011408 */
[----:B------:R-:W-:Y:S01]  /*0e20*/  IMAD.IADD R5, R0, 0x1, -R2 ;  /* 0x0000000100057824 */ /* 0x000fe200078e0a02 */
[----:B------:R-:W-:Y:S02]  /*0e30*/  LOP3.LUT R2, R8, 0xffffffe0, RZ, 0xc0, !PT ;  /* 0xffffffe008027812 */ /* 0x000fe400078ec0ff */
[----:B------:R-:W-:-:S02]  /*0e40*/  LOP3.LUT R0, R4, 0x1c0, RZ, 0xc0, !PT ;  /* 0x000001c004007812 */ /* 0x000fc400078ec0ff */
[----:B------:R-:W-:Y:S01]  /*0e50*/  LEA.HI R8, R9, R17, RZ, 0x6 ;  /* 0x0000001109087211 */ /* 0x000fe200078f30ff */
[----:B------:R-:W-:Y:S01]  /*0e60*/  IMAD.IADD R16, R17, 0x1, -R2 ;  /* 0x0000000111107824 */ /* 0x000fe200078e0a02 */
[----:B------:R-:W-:Y:S02]  /*0e70*/  LOP3.LUT R4, R0, 0x8, R10, 0xf8, !PT ;  /* 0x0000000800047812 */ /* 0x000fe400078ef80a */
[----:B------:R-:W-:Y:S02]  /*0e80*/  SHF.R.U32.HI R2, RZ, 0x3, R0 ;  /* 0x00000003ff027819 */ /* 0x000fe40000011600 */
[----:B------:R-:W-:Y:S02]  /*0e90*/  LEA.HI R0, R3, R242, RZ, 0x3 ;  /* 0x000000f203007211 */ /* 0x000fe400078f18ff */
[----:B------:R-:W-:Y:S02]  /*0ea0*/  SHF.R.S32.HI R9, RZ, 0x1f, R16 ;  /* 0x0000001fff097819 */ /* 0x000fe40000011410 */
[----:B------:R-:W-:Y:S01]  /*0eb0*/  LOP3.LUT R12, R4, R2, RZ, 0x3c, !PT ;  /* 0x00000002040c7212 */ /* 0x000fe200078e3cff */
[----:B------:R-:W-:Y:S01]  /*0ec0*/  IMAD.SHL.U32 R2, R8, 0x8, RZ ;  /* 0x0000000808027824 */ /* 0x000fe200078e00ff */
[----:B------:R-:W-:-:S02]  /*0ed0*/  LOP3.LUT R0, R0, 0xffffff8, RZ, 0xc0, !PT ;  /* 0x0ffffff800007812 */ /* 0x000fc400078ec0ff */
[----:B------:R-:W-:Y:S02]  /*0ee0*/  LEA.HI R9, R9, R16, RZ, 0x2 ;  /* 0x0000001009097211 */ /* 0x000fe400078f10ff */
[----:B------:R-:W-:Y:S02]  /*0ef0*/  LOP3.LUT R3, R6, 0x1, RZ, 0xc0, !PT ;  /* 0x0000000106037812 */ /* 0x000fe400078ec0ff */
[----:B------:R-:W-:Y:S01]  /*0f00*/  LOP3.LUT R248, R7, 0x7ffffe00, R2, 0xf8, !PT ;  /* 0x7ffffe0007f87812 */ /* 0x000fe200078ef802 */
[----:B------:R-:W-:Y:S01]  /*0f10*/  IMAD.IADD R2, R242, 0x1, -R0 ;  /* 0x00000001f2027824 */ /* 0x000fe200078e0a00 */
[----:B------:R-:W-:Y:S02]  /*0f20*/  SHF.R.S32.HI R0, RZ, 0x2, R9 ;  /* 0x00000002ff007819 */ /* 0x000fe40000011409 */
[----:B------:R-:W-:Y:S01]  /*0f30*/  ISETP.NE.U32.AND P4, PT, R3, 0x1, PT ;  /* 0x000000010300780c */ /* 0x000fe20003f85070 */
[C---:B------:R-:W-:Y:S01]  /*0f40*/  IMAD.SHL.U32 R3, R5.reuse, 0x40, RZ ;  /* 0x0000004005037824 */ /* 0x040fe200078e00ff */
[----:B------:R-:W-:Y:S01]  /*0f50*/  LOP3.LUT R4, R14, 0xfffffffc, RZ, 0xc0, !PT ;  /* 0xfffffffc0e047812 */ /* 0x000fe200078ec0ff */
[----:B------:R-:W-:Y:S01]  /*0f60*/  IMAD R15, R2, 0x10, R0 ;  /* 0x00000010020f7824 */ /* 0x000fe200078e0200 */
[----:B------:R-:W-:Y:S01]  /*0f70*/  LOP3.LUT P3, RZ, R5, 0x2, RZ, 0xc0, !PT ;  /* 0x0000000205ff7812 */ /* 0x000fe2000786c0ff */
[----:B------:R-:W-:Y:S01]  /*0f80*/  IMAD.SHL.U32 R2, R13, 0x8, RZ ;  /* 0x000000080d027824 */ /* 0x000fe200078e00ff */
[----:B------:R-:W-:Y:S01]  /*0f90*/  LOP3.LUT R0, R3, 0x1c0, RZ, 0xc0, !PT ;  /* 0x000001c003007812 */ /* 0x000fe200078ec0ff */
[----:B------:R-:W-:Y:S01]  /*0fa0*/  IMAD.IADD R3, R17, 0x1, -R4 ;  /* 0x0000000111037824 */ /* 0x000fe200078e0a04 */
[----:B------:R-:W-:Y:S01]  /*0fb0*/  LOP3.LUT P0, RZ, R5, 0x4, RZ, 0xc0, !PT ;  /* 0x0000000405ff7812 */ /* 0x000fe2000780c0ff */
[----:B------:R-:W-:Y:S01]  /*0fc0*/  IMAD.SHL.U32 R4, R6, 0x40, RZ ;  /* 0x0000004006047824 */ /* 0x000fe200078e00ff */
[----:B------:R-:W-:Y:S01]  /*0fd0*/  LOP3.LUT R5, R0, 0x8, R2, 0xf8, !PT ;  /* 0x0000000800057812 */ /* 0x000fe200078ef802 */
[----:B------:R-:W-:Y:S01]  /*0fe0*/  IMAD.MOV.U32 R14, RZ, RZ, 0x20 ;  /* 0x00000020ff0e7424 */ /* 0x000fe200078e00ff */
[----:B------:R-:W-:Y:S01]  /*0ff0*/  SHF.R.U32.HI R2, RZ, 0x3, R0 ;  /* 0x00000003ff027819 */ /* 0x000fe20000011600 */
[----:B------:R-:W-:Y:S01]  /*1000*/  STL [R1+0xa0], R15 ;  /* 0x0000a00f01007387 */ /* 0x000fe20000100800 */
[----:B------:R-:W-:Y:S01]  /*1010*/  LEA.HI R0, R3, R3, RZ, 0x1 ;  /* 0x0000000303007211 */ /* 0x000fe200078f08ff */
[----:B------:R-:W-:Y:S01]  /*1020*/  IMAD.SHL.U32 R248, R248, 0x2, RZ ;  /* 0x00000002f8f87824 */ /* 0x000fe200078e00ff */
[----:B------:R-:W-:Y:S01]  /*1030*/  LOP3.LUT R7, R5, R2, RZ, 0x3c, !PT ;  /* 0x0000000205077212 */ /* 0x000fe200078e3cff */
[----:B------:R-:W-:Y:S01]  /*1040*/  IMAD R5, R242, 0x200, R3 ;  /* 0x00000200f2057824 */ /* 0x000fe200078e0203 */
[----:B------:R-:W-:-:S02]  /*1050*/  LOP3.LUT R2, R4, 0x1c0, RZ, 0xc0, !PT ;  /* 0x000001c004027812 */ /* 0x000fc400078ec0ff */
[----:B------:R-:W-:Y:S01]  /*1060*/  R2P PR, R6, 0x6 ;  /* 0x0000000606007804 */ /* 0x000fe20000000000 */
[----:B------:R-:W-:Y:S01]  /*1070*/  IMAD.MOV.U32 R6, RZ, RZ, 0x10 ;  /* 0x00000010ff067424 */ /* 0x000fe200078e00ff */
[----:B------:R-:W-:Y:S02]  /*1080*/  LOP3.LUT R0, R0, 0x1ffffffe, RZ, 0xc0, !PT ;  /* 0x1ffffffe00007812 */ /* 0x000fe400078ec0ff */
[----:B------:R-:W-:Y:S02]  /*1090*/  LEA.HI R2, R2, R2, RZ, 0x1d ;  /* 0x0000000202027211 */ /* 0x000fe400078fe8ff */
[----:B------:R-:W-:Y:S01]  /*10a0*/  IADD3 R18, R20, 0x40, RZ ;  /* 0x0000004014127810 */ /* 0x000fe20007ffe0ff */
[----:B------:R-:W-:Y:S01]  /*10b0*/  IMAD.IADD R10, R3, 0x1, -R0 ;  /* 0x00000001030a7824 */ /* 0x000fe200078e0a00 */
[----:B------:R-:W-:Y:S01]  /*10c0*/  SHF.R.S32.HI R21, RZ, 0x1f, R20 ;  /* 0x0000001fff157819 */ /* 0x000fe20000011414 */
[----:B------:R-:W-:Y:S01]  /*10d0*/  IMAD.U32 R8, R5, 0x2, R2 ;  /* 0x0000000205087824 */ /* 0x000fe200078e0002 */
[----:B------:R-:W-:Y:S01]  /*10e0*/  SEL R4, R6, 0xfffffff0, !P3 ;  /* 0xfffffff006047807 */ /* 0x000fe20005800000 */
[----:B------:R-:W-:Y:S01]  /*10f0*/  IMAD.SHL.U32 R6, R11, 0x40, RZ ;  /* 0x000000400b067824 */ /* 0x000fe200078e00ff */
[----:B------:R-:W-:Y:S01]  /*1100*/  SEL R3, R14, 0xffffffe0, !P0 ;  /* 0xffffffe00e037807 */ /* 0x000fe20004000000 */
[----:B------:R-:W-:Y:S01]  /*1110*/  STL.64 [R1+0x30], R20 ;  /* 0x0000301401007387 */ /* 0x000fe20000100a00 */
[----:B------:R-:W-:Y:S01]  /*1120*/  IADD3 R17, R20, 0x80, RZ ;  /* 0x0000008014117810 */ /* 0x000fe20007ffe0ff */
[----:B------:R-:W-:Y:S01]  /*1130*/  IMAD R0, R13, 0x200, R12 ;  /* 0x000002000d007824 */ /* 0x000fe200078e020c */
[----:B------:R-:W-:Y:S01]  /*1140*/  LOP3.LUT R2, R9, 0x7ffffffc, RZ, 0xc0, !PT ;  /* 0x7ffffffc09027812 */ /* 0x000fe200078ec0ff */
[----:B------:R-:W-:Y:S01]  /*1150*/  STL [R1+0x38], R18 ;  /* 0x0000381201007387 */ /* 0x000fe20000100800 */
[----:B------:R-:W-:Y:S01]  /*1160*/  SHF.R.S32.HI R9, RZ, 0x1f, R18 ;  /* 0x0000001fff097819 */ /* 0x000fe20000011412 */
[----:B------:R-:W-:Y:S01]  /*1170*/  IMAD.IADD R4, R4, 0x1, R3 ;  /* 0x0000000104047824 */ /* 0x000fe200078e0203 */
[----:B------:R-:W-:Y:S01]  /*1180*/  IADD3 R5, R20, 0xc0, RZ ;  /* 0x000000c014057810 */ /* 0x000fe20007ffe0ff */
[----:B------:R-:W-:Y:S01]  /*1190*/  STL [R1+0x3c], R17 ;  /* 0x00003c1101007387 */ /* 0x000fe20000100800 */
[----:B------:R-:W-:Y:S01]  /*11a0*/  LOP3.LUT R3, R7, 0x7ffffe00, R6, 0xf8, !PT ;  /* 0x7ffffe0007037812 */ /* 0x000fe200078ef806 */
[----:B------:R-:W-:Y:S01]  /*11b0*/  IMAD.IADD R2, R16, 0x1, -R2 ;  /* 0x0000000110027824 */ /* 0x000fe200078e0a02 */
[----:B------:R-:W-:Y:S01]  /*11c0*/  SHF.R.S32.HI R6, RZ, 0x1f, R17 ;  /* 0x0000001fff067819 */ /* 0x000fe20000011411 */
[----:B------:R-:W-:Y:S01]  /*11d0*/  STL [R1+0x70], R9 ;  /* 0x0000700901007387 */ /* 0x000fe20000100800 */
[----:B------:R-:W-:Y:S01]  /*11e0*/  IMAD.MOV.U32 R7, RZ, RZ, 0x40 ;  /* 0x00000040ff077424 */ /* 0x000fe200078e00ff */
[----:B------:R-:W-:Y:S01]  /*11f0*/  LEA R11, R8, 0x80, 0x1 ;  /* 0x00000080080b7811 */ /* 0x000fe200078e08ff */
[----:B------:R-:W-:Y:S01]  /*1200*/  IMAD.SHL.U32 R8, R2, 0x2, RZ ;  /* 0x0000000202087824 */ /* 0x000fe200078e00ff */
[----:B------:R1:W-:Y:S01]  /*1210*/  STL [R1+0x40], R5 ;  /* 0x0000400501007387 */ /* 0x0003e20000100800 */
[----:B------:R-:W-:Y:S01]  /*1220*/  IMAD R2, R10, 0x8, R15 ;  /* 0x000000080a027824 */ /* 0x000fe200078e020f */
[----:B------:R-:W-:-:S02]  /*1230*/  LEA R134, R0, 0x14080, 0x1 ;  /* 0x0001408000867811 */ /* 0x000fc400078e08ff */
[----:B------:R2:W-:Y:S01]  /*1240*/  STL [R1+0x6c], R6 ;  /* 0x00006c0601007387 */ /* 0x0005e20000100800 */
[----:B------:R-:W-:Y:S02]  /*1250*/  SEL R0, R7, 0xffffffc0, !P0 ;  /* 0xffffffc007007807 */ /* 0x000fe40004000000 */
[----:B------:R-:W-:-:S05]  /*1260*/  LEA R236, R3, 0x4080, 0x1 ;  /* 0x0000408003ec7811 */ /* 0x000fca00078e08ff */
[--C-:B------:R-:W-:Y:S02]  /*1270*/  IMAD R242, R242, 0x800, R236.reuse ;  /* 0x00000800f2f27824 */ /* 0x100fe400078e02ec */
[----:B------:R-:W-:Y:S02]  /*1280*/  IMAD R241, R4, 0x2, R236 ;  /* 0x0000000204f17824 */ /* 0x000fe400078e02ec */
[----:B------:R-:W-:Y:S02]  /*1290*/  IMAD.IADD R237, R236, 0x1, R0 ;  /* 0x00000001eced7824 */ /* 0x000fe400078e0200 */
[----:B------:R-:W-:Y:S01]  /*12a0*/  IMAD.IADD R245, R0, 0x1, R242 ;  /* 0x0000000100f57824 */ /* 0x000fe200078e02f2 */
[----:B-1----:R-:W-:Y:S02]  /*12b0*/  SHF.R.S32.HI R5, RZ, 0x1f, R5 ;  /* 0x0000001fff057819 */ /* 0x002fe40000011405 */
[----:B--2---:R-:W-:-:S03]  /*12c0*/  SEL R6, R14, 0xffffffe0, !P1 ;  /* 0xffffffe00e067807 */ /* 0x004fc60004800000 */
[----:B------:R1:W-:Y:S04]  /*12d0*/  STL [R1+0x68], R5 ;  /* 0x0000680501007387 */ /* 0x0003e80000100800 */
[----:B------:R2:W-:Y:S01]  /*12e0*/  STL [R1+0x44], R8 ;  /* 0x0000440801007387 */ /* 0x0005e20000100800 */
[----:B------:R-:W-:-:S03]  /*12f0*/  IMAD.IADD R9, R11, 0x1, R6 ;  /* 0x000000010b097824 */ /* 0x000fc600078e0206 */
[----:B------:R-:W-:Y:S04]  /*1300*/  STL [R1+0x78], R11 ;  /* 0x0000780b01007387 */ /* 0x000fe80000100800 */
[----:B------:R3:W-:Y:S04]  /*1310*/  STL [R1+0xa4], R2 ;  /* 0x0000a40201007387 */ /* 0x0007e80000100800 */
[----:B------:R-:W-:Y:S01]  /*1320*/  STL [R1+0x84], R9 ;  /* 0x0000840901007387 */ /* 0x000fe20000100800 */
[----:B-1----:R-:W-:Y:S02]  /*1330*/  SEL R5, R7, 0xffffffc0, !P2 ;  /* 0xffffffc007057807 */ /* 0x002fe40005000000 */
[----:B--2---:R-:W-:-:S03]  /*1340*/  IADD3 R8, R11, -0x10, RZ ;  /* 0xfffffff00b087810 */ /* 0x004fc60007ffe0ff */
[C---:B------:R-:W-:Y:S01]  /*1350*/  IMAD.IADD R7, R11.reuse, 0x1, R5 ;  /* 0x000000010b077824 */ /* 0x040fe200078e0205 */
[----:B------:R-:W-:-:S04]  /*1360*/  @P4 IADD3 R8, R11, 0x10, RZ ;  /* 0x000000100b084810 */ /* 0x000fc80007ffe0ff */
[----:B------:R1:W-:Y:S01]  /*1370*/  STL [R1+0x94], R7 ;  /* 0x0000940701007387 */ /* 0x0003e20000100800 */
[--C-:B------:R-:W-:Y:S01]  /*1380*/  IMAD.IADD R3, R6, 0x1, R8.reuse ;  /* 0x0000000106037824 */ /* 0x100fe200078e0208 */
[----:B---3--:R-:W-:Y:S01]  /*1390*/  SEL R2, R14, 0xffffffe0, !P3 ;  /* 0xffffffe00e027807 */ /* 0x008fe20005800000 */
[----:B------:R-:W-:Y:S01]  /*13a0*/  IMAD.IADD R6, R5, 0x1, R8 ;  /* 0x0000000105067824 */ /* 0x000fe200078e0208 */
[----:B------:R2:W-:Y:S02]  /*13b0*/  STL [R1+0x7c], R8 ;  /* 0x00007c0801007387 */ /* 0x0005e40000100800 */
[--C-:B------:R-:W-:Y:S01]  /*13c0*/  IADD3 R239, R0, R236, R2.reuse ;  /* 0x000000ec00ef7210 */ /* 0x100fe20007ffe002 */
[----:B------:R-:W-:Y:S02]  /*13d0*/  IMAD.IADD R238, R236, 0x1, R2 ;  /* 0x00000001ecee7824 */ /* 0x000fe400078e0202 */
[----:B------:R-:W-:Y:S02]  /*13e0*/  IMAD.IADD R243, R2, 0x1, R242 ;  /* 0x0000000102f37824 */ /* 0x000fe400078e02f2 */
[----:B------:R-:W-:-:S02]  /*13f0*/  IMAD.IADD R2, R3, 0x1, R5 ;  /* 0x0000000103027824 */ /* 0x000fc400078e0205 */
[----:B------:R-:W-:Y:S02]  /*1400*/  IMAD.IADD R244, R0, 0x1, R243 ;  /* 0x0000000100f47824 */ /* 0x000fe400078e02f3 */
[----:B-1----:R-:W-:-:S05]  /*1410*/  IMAD.IADD R7, R9, 0x1, R5 ;  /* 0x0000000109077824 */ /* 0x002fca00078e0205 */
[----:B------:R2:W-:Y:S04]  /*1420*/  STL [R1+0x90], R7 ;  /* 0x0000900701007387 */ /* 0x0005e80000100800 */
[----:B------:R2:W-:Y:S04]  /*1430*/  STL [R1+0x8c], R6 ;  /* 0x00008c0601007387 */ /* 0x0005e80000100800 */
[----:B------:R2:W-:Y:S04]  /*1440*/  STL [R1+0x80], R3 ;  /* 0x0000800301007387 */ /* 0x0005e80000100800 */
[----:B------:R2:W-:Y:S02]  /*1450*/  STL [R1+0x88], R2 ;  /* 0x0000880201007387 */ /* 0x0005e40000100800 */
.L_x_92:
[----:B------:R-:W3:Y:S01]  /*1460*/  LDL R0, [R1+0x5c] ;  /* 0x00005c0001007983 */ /* 0x000ee20000100800 */
[----:B------:R-:W-:Y:S01]  /*1470*/  IMAD.MOV.U32 R12, RZ, RZ, 0x4 ;  /* 0x00000004ff0c7424 */ /* 0x000fe200078e00ff */
[----:B------:R-:W-:-:S02]  /*1480*/  ISETP.NE.U32.AND P0, PT, RZ, c[0x0][0x370], PT ;  /* 0x0000dc00ff007a0c */ /* 0x000fc40003f05070 */
[----:B------:R-:W4:Y:S02]  /*1490*/  LDL R10, [R1+0x58] ;  /* 0x00005800010a7983 */ /* 0x000f240000100800 */
[----:B------:R-:W-:Y:S01]  /*14a0*/  ISETP.NE.AND.EX P1, PT, RZ, c[0x0][0x374], PT, P0 ;  /* 0x0000dd00ff007a0c */ /* 0x000fe20003f25300 */
[----:B--23--:R-:W-:-:S05]  /*14b0*/  IMAD.WIDE R2, R0, R12, c[0x0][0x588] ;  /* 0x0001620000027625 */ /* 0x00cfca00078e020c */
[----:B------:R-:W2:Y:S01]  /*14c0*/  LDG.E R32, [R2.64] ;  /* 0x0000000602207981 */ /* 0x000ea2000c1e1900 */
[----:B------:R-:W-:Y:S01]  /*14d0*/  ISETP.NE.U32.AND P3, PT, RZ, c[0x0][0x360], PT ;  /* 0x0000d800ff007a0c */ /* 0x000fe20003f65070 */
[----:B------:R-:W-:Y:S01]  /*14e0*/  CS2R R8, SRZ ;  /* 0x0000000000087805 */ /* 0x000fe2000001ff00 */
[----:B------:R-:W-:Y:S02]  /*14f0*/  ISETP.NE.U32.AND P4, PT, RZ, c[0x0][0x348], PT ;  /* 0x0000d200ff007a0c */ /* 0x000fe40003f85070 */
[----:B------:R-:W-:Y:S02]  /*1500*/  ISETP.NE.AND.EX P3, PT, RZ, c[0x0][0x364], PT, P3 ;  /* 0x0000d900ff007a0c */ /* 0x000fe40003f65330 */
[----:B------:R-:W-:Y:S02]  /*1510*/  ISETP.NE.U32.AND P2, PT, RZ, c[0x0][0x350], PT ;  /* 0x0000d400ff007a0c */ /* 0x000fe40003f45070 */
[----:B------:R-:W-:Y:S02]  /*1520*/  ISETP.NE.AND.EX P4, PT, RZ, c[0x0][0x34c], PT, P4 ;  /* 0x0000d300ff007a0c */ /* 0x000fe40003f85340 */
[----:B------:R-:W-:Y:S01]  /*1530*/  ISETP.NE.AND.EX P5, PT, RZ, c[0x0][0x354], PT, P2 ;  /* 0x0000d500ff007a0c */ /* 0x000fe20003fa5320 */
[----:B------:R-:W-:Y:S01]  /*1540*/  IMAD.MOV.U32 R11, RZ, RZ, RZ ;  /* 0x000000ffff0b7224 */ /* 0x000fe200078e00ff */
[----:B--2---:R-:W-:Y:S01]  /*1550*/  SHF.R.S32.HI R31, RZ, 0x1f, R32 ;  /* 0x0000001fff1f7819 */ /* 0x004fe20000011420 */
[----:B------:R1:W-:Y:S01]  /*1560*/  STL [R1+0x48], R32 ;  /* 0x0000482001007387 */ /* 0x0003e20000100800 */
[----:B------:R-:W-:-:S02]  /*1570*/  @P1 LEA R2, P0, R32, c[0x0][0x370], 0x2 ;  /* 0x0000dc0020021a11 */ /* 0x000fc400078010ff */
[C---:B------:R-:W-:Y:S01]  /*1580*/  LEA R4, P2, R32.reuse, c[0x0][0x348], 0x2 ;  /* 0x0000d20020047a11 */ /* 0x040fe200078410ff */
[----:B------:R1:W-:Y:S01]  /*1590*/  STL [R1+0x64], R31 ;  /* 0x0000641f01007387 */ /* 0x0003e20000100800 */
[C---:B------:R-:W-:Y:S02]  /*15a0*/  @P1 LEA.HI.X R3, R32.reuse, c[0x0][0x374], R31, 0x2, P0 ;  /* 0x0000dd0020031a11 */ /* 0x040fe400000f141f */
[----:B------:R-:W-:-:S03]  /*15b0*/  @P3 LEA R6, P0, R32, c[0x0][0x360], 0x2 ;  /* 0x0000d80020063a11 */ /* 0x000fc600078010ff */
[----:B------:R2:W5:Y:S01]  /*15c0*/  @P1 LDG.E R8, [R2.64] ;  /* 0x0000000602081981 */ /* 0x000562000c1e1900 */
[C-C-:B------:R-:W-:Y:S02]  /*15d0*/  @P3 LEA.HI.X R7, R32.reuse, c[0x0][0x364], R31.reuse, 0x2, P0 ;  /* 0x0000d90020073a11 */ /* 0x140fe400000f141f */
[----:B------:R-:W-:Y:S02]  /*15e0*/  LEA.HI.X R5, R32, c[0x0][0x34c], R31, 0x2, P2 ;  /* 0x0000d30020057a11 */ /* 0x000fe400010f141f */
[----:B----4-:R-:W-:Y:S01]  /*15f0*/  LOP3.LUT R30, R10, 0xffff, RZ, 0xc0, !PT ;  /* 0x0000ffff0a1e7812 */ /* 0x010fe200078ec0ff */
[----:B------:R1:W5:Y:S01]  /*1600*/  @P3 LDG.E R14, [R6.64] ;  /* 0x00000006060e3981 */ /* 0x000362000c1e1900 */
[----:B------:R-:W-:Y:S01]  /*1610*/  YIELD ;  /* 0x0000000000007946 */ /* 0x000fe20003800000 */
[----:B------:R-:W-:Y:S02]  /*1620*/  P2R R21, PR, RZ, 0x20 ;  /* 0x00000020ff157803 */ /* 0x000fe40000000000 */
[----:B------:R1:W5:Y:S01]  /*1630*/  @P4 LDG.E R11, [R4.64] ;  /* 0x00000006040b4981 */ /* 0x000362000c1e1900 */
[----:B--2---:R-:W-:-:S04]  /*1640*/  LEA R2, P1, R32, c[0x0][0x350], 0x2 ;  /* 0x0000d40020027a11 */ /* 0x004fc800078210ff */
[----:B------:R-:W-:-:S05]  /*1650*/  LEA.HI.X R3, R32, c[0x0][0x354], R31, 0x2, P1 ;  /* 0x0000d50020037a11 */ /* 0x000fca00008f141f */
[----:B------:R1:W5:Y:S04]  /*1660*/  @P5 LDG.E R9, [R2.64] ;  /* 0x0000000602095981 */ /* 0x000368000c1e1900 */
[----:B------:R1:W-:Y:S01]  /*1670*/  STL [R1+0x60], R30 ;  /* 0x0000601e01007387 */ /* 0x0003e20000100800 */
[----:B------:R-:W-:Y:S05]  /*1680*/  @P3 BRA `(.L_x_22) ;  /* 0x0000005000003947 */ /* 0x000fea0003800000 */
[----:B-----5:R-:W-:Y:S01]  /*1690*/  MOV R14, c[0x0][0x168] ;  /* 0x00005a00000e7a02 */ /* 0x020fe20000000f00 */
[----:B------:R-:W-:Y:S05]  /*16a0*/  @!P4 BRA `(.L_x_22) ;  /* 0x000000300000c947 */ /* 0x000fea0003800000 */
[----:B-1----:R-:W2:Y:S04]  /*16b0*/  LDG.E R6, [R4.64] ;  /* 0x0000000604067981 */ /* 0x002ea8000c1e1900 */
[----:B------:R-:W2:Y:S02]  /*16c0*/  LDG.E R0, [R4.64+0x4] ;  /* 0x0000040604007981 */ /* 0x000ea4000c1e1900 */
[----:B--2---:R-:W-:-:S02]  /*16d0*/  IADD3 R14, -R6, R0, RZ ;  /* 0x00000000060e7210 */ /* 0x004fc40007ffe1ff */
.L_x_22:
[----:B------:R-:W-:-:S04]  /*16e0*/  ISETP.NE.U32.AND P0, PT, RZ, c[0x0][0x368], PT ;  /* 0x0000da00ff007a0c */ /* 0x000fc80003f05070 */
[----:B------:R-:W-:-:S13]  /*16f0*/  ISETP.NE.AND.EX P0, PT, RZ, c[0x0][0x36c], PT, P0 ;  /* 0x0000db00ff007a0c */ /* 0x000fda0003f05300 */
[----:B------:R-:W-:Y:S05]  /*1700*/  @!P0 BRA `(.L_x_23) ;  /* 0x0000004000008947 */ /* 0x000fea0003800000 */
[----:B-1----:R-:W-:-:S04]  /*1710*/  LEA R2, P0, R32, c[0x0][0x368], 0x2 ;  /* 0x0000da0020027a11 */ /* 0x002fc800078010ff */
[----:B------:R-:W-:-:S05]  /*1720*/  LEA.HI.X R3, R32, c[0x0][0x36c], R31, 0x2, P0 ;  /* 0x0000db0020037a11 */ /* 0x000fca00000f141f */
[----:B------:R1:W5:Y:S01]  /*1730*/  LDG.E R0, [R2.64] ;  /* 0x0000000602007981 */ /* 0x000362000c1e1900 */
[----:B------:R-:W-:Y:S05]  /*1740*/  BRA `(.L_x_24) ;  /* 0x0000005000007947 */ /* 0x000fea0003800000 */
.L_x_23:
[----:B------:R-:W-:Y:S01]  /*1750*/  MOV R0, c[0x0][0x1d0] ;  /* 0x0000740000007a02 */ /* 0x000fe20000000f00 */
[----:B------:R-:W-:Y:S05]  /*1760*/  @!P5 BRA `(.L_x_24) ;  /* 0x000000300000d947 */ /* 0x000fea0003800000 */
[----:B-1----:R-:W2:Y:S04]  /*1770*/  LDG.E R4, [R2.64] ;  /* 0x0000000602047981 */ /* 0x002ea8000c1e1900 */
[----:B------:R-:W2:Y:S02]  /*1780*/  LDG.E R0, [R2.64+0x4] ;  /* 0x0000040602007981 */ /* 0x000ea4000c1e1900 */
[----:B--2---:R-:W-:-:S04]  /*1790*/  IADD3 R0, -R4, R0, RZ ;  /* 0x0000000004007210 */ /* 0x004fc80007ffe1ff */
.L_x_24:
[----:B-1----:R-:W-:Y:S01]  /*17a0*/  LOP3.LUT R2, R10, 0xff000000, RZ, 0xc0, !PT ;  /* 0xff0000000a027812 */ /* 0x002fe200078ec0ff */
[----:B-----5:R-:W-:Y:S01]  /*17b0*/  IMAD.IADD R24, R0, 0x1, -R8 ;  /* 0x0000000100187824 */ /* 0x020fe200078e0a08 */
[----:B------:R-:W-:Y:S01]  /*17c0*/  LOP3.LUT R3, R10, 0xff0000, RZ, 0xc0, !PT ;  /* 0x00ff00000a037812 */ /* 0x000fe200078ec0ff */
[----:B------:R-:W-:Y:S01]  /*17d0*/  BSSY B0, `(.L_x_25) ;  /* 0x000002d000007945 */ /* 0x000fe20003800000 */
[----:B------:R-:W-:Y:S01]  /*17e0*/  SHF.R.U32.HI R4, RZ, 0x8, R2 ;  /* 0x00000008ff047819 */ /* 0x000fe20000011602 */
[----:B------:R-:W-:Y:S01]  /*17f0*/  IMAD.IADD R19, R9, 0x1, R8 ;  /* 0x0000000109137824 */ /* 0x000fe200078e0208 */
[----:B------:R-:W-:-:S02]  /*1800*/  IADD3 R0, R24, 0x2f, RZ ;  /* 0x0000002f18007810 */ /* 0x000fc40007ffe0ff */
[----:B------:R-:W-:Y:S02]  /*1810*/  LEA.HI R3, R3, R4, RZ, 0x10 ;  /* 0x0000000403037211 */ /* 0x000fe400078f80ff */
[----:B------:R-:W-:Y:S01]  /*1820*/  ISETP.GE.AND P0, PT, R24, 0x1, PT ;  /* 0x000000011800780c */ /* 0x000fe20003f06270 */
[----:B------:R-:W-:Y:S01]  /*1830*/  IMAD.HI R0, R0, 0x2aaaaaab, RZ ;  /* 0x2aaaaaab00007827 */ /* 0x000fe200078e02ff */
[----:B------:R-:W-:Y:S02]  /*1840*/  LOP3.LUT R13, R3, 0xff, RZ, 0xc0, !PT ;  /* 0x000000ff030d7812 */ /* 0x000fe400078ec0ff */
[----:B------:R-:W-:Y:S02]  /*1850*/  SHF.R.U32.HI R5, RZ, 0x10, R3 ;  /* 0x00000010ff057819 */ /* 0x000fe40000011603 */
[----:B------:R-:W-:Y:S01]  /*1860*/  SHF.R.U32.HI R2, RZ, 0x1f, R0 ;  /* 0x0000001fff027819 */ /* 0x000fe20000011600 */
[----:B------:R1:W-:Y:S03]  /*1870*/  STL [R1+0x98], R13 ;  /* 0x0000980d01007387 */ /* 0x0003e60000100800 */
[----:B------:R-:W-:Y:S01]  /*1880*/  LEA.HI.SX32 R10, R0, R2, 0x1d ;  /* 0x00000002000a7211 */ /* 0x000fe200078feaff */
[----:B------:R1:W-:Y:S01]  /*1890*/  STL [R1+0x74], R5 ;  /* 0x0000740501007387 */ /* 0x0003e20000100800 */
[----:B------:R-:W-:Y:S01]  /*18a0*/  IMAD.MOV.U32 R2, RZ, RZ, RZ ;  /* 0x000000ffff027224 */ /* 0x000fe200078e00ff */
[----:B------:R-:W-:Y:S05]  /*18b0*/  @!P0 BRA `(.L_x_26) ;  /* 0x000001e000008947 */ /* 0x000fea0003800000 */
[----:B------:R-:W-:Y:S01]  /*18c0*/  ISETP.NE.AND P0, PT, R5, RZ, PT ;  /* 0x000000ff0500720c */ /* 0x000fe20003f05270 */
[----:B------:R-:W-:-:S03]  /*18d0*/  IMAD.MOV.U32 R4, RZ, RZ, RZ ;  /* 0x000000ffff047224 */ /* 0x000fc600078e00ff */
[----:B------:R-:W-:-:S04]  /*18e0*/  SEL R0, R5, c[0x0][0x338], P0 ;  /* 0x0000ce0005007a07 */ /* 0x000fc80000000000 */
[----:B------:R-:W-:Y:S02]  /*18f0*/  IABS R3, R0 ;  /* 0x0000000000037213 */ /* 0x000fe40000000000 */
[----:B------:R-:W-:Y:S02]  /*1900*/  IADD3 R6, R10, -0x1, R0 ;  /* 0xffffffff0a067810 */ /* 0x000fe40007ffe000 */
[----:B------:R-:W2:Y:S02]  /*1910*/  I2F.RP R2, R3 ;  /* 0x0000000300027306 */ /* 0x000ea40000209400 */
[----:B------:R-:W-:-:S06]  /*1920*/  IABS R9, R6 ;  /* 0x0000000600097213 */ /* 0x000fcc0000000000 */
[----:B--2---:R-:W2:Y:S02]  /*1930*/  MUFU.RCP R2, R2 ;  /* 0x0000000200027308 */ /* 0x004ea40000001000 */
[----:B--2---:R-:W-:-:S06]  /*1940*/  IADD3 R2, R2, 0xffffffe, RZ ;  /* 0x0ffffffe02027810 */ /* 0x004fcc0007ffe0ff */
[----:B-1----:R-:W1:Y:S02]  /*1950*/  F2I.FTZ.U32.TRUNC.NTZ R5, R2 ;  /* 0x0000000200057305 */ /* 0x002e64000021f000 */
[----:B-1----:R-:W-:-:S04]  /*1960*/  IMAD.MOV R2, RZ, RZ, -R5 ;  /* 0x000000ffff027224 */ /* 0x002fc800078e0a05 */
[----:B------:R-:W-:Y:S01]  /*1970*/  IMAD.MOV.U32 R7, RZ, RZ, R2 ;  /* 0x000000ffff077224 */ /* 0x000fe200078e0002 */
[----:B------:R-:W-:-:S03]  /*1980*/  IABS R2, R0 ;  /* 0x0000000000027213 */ /* 0x000fc60000000000 */
[----:B------:R-:W-:Y:S02]  /*1990*/  IMAD R7, R7, R3, RZ ;  /* 0x0000000307077224 */ /* 0x000fe400078e02ff */
[----:B------:R-:W-:Y:S02]  /*19a0*/  IMAD.MOV R8, RZ, RZ, -R2 ;  /* 0x000000ffff087224 */ /* 0x000fe400078e0a02 */
[----:B------:R-:W-:-:S04]  /*19b0*/  IMAD.HI.U32 R2, R5, R7, R4 ;  /* 0x0000000705027227 */ /* 0x000fc800078e0004 */
[----:B------:R-:W-:Y:S02]  /*19c0*/  IMAD.MOV.U32 R4, RZ, RZ, R9 ;  /* 0x000000ffff047224 */ /* 0x000fe400078e0009 */
[----:B------:R-:W-:Y:S02]  /*19d0*/  IMAD.MOV.U32 R5, RZ, RZ, R8 ;  /* 0x000000ffff057224 */ /* 0x000fe400078e0008 */
[----:B------:R-:W-:-:S04]  /*19e0*/  IMAD.HI.U32 R2, R2, R4, RZ ;  /* 0x0000000402027227 */ /* 0x000fc800078e00ff */
[----:B------:R-:W-:-:S05]  /*19f0*/  IMAD R4, R2, R5, R4 ;  /* 0x0000000502047224 */ /* 0x000fca00078e0204 */
[----:B------:R-:W-:-:S13]  /*1a00*/  ISETP.GT.U32.AND P0, PT, R3, R4, PT ;  /* 0x000000040300720c */ /* 0x000fda0003f04070 */
[----:B------:R-:W-:Y:S01]  /*1a10*/  @!P0 IMAD.IADD R4, R4, 0x1, -R3 ;  /* 0x0000000104048824 */ /* 0x000fe200078e0a03 */
[----:B------:R-:W-:Y:S02]  /*1a20*/  @!P0 IADD3 R2, R2, 0x1, RZ ;  /* 0x0000000102028810 */ /* 0x000fe40007ffe0ff */
[----:B------:R-:W-:Y:S02]  /*1a30*/  ISETP.NE.AND P0, PT, R0, RZ, PT ;  /* 0x000000ff0000720c */ /* 0x000fe40003f05270 */
[----:B------:R-:W-:Y:S02]  /*1a40*/  ISETP.GE.U32.AND P2, PT, R4, R3, PT ;  /* 0x000000030400720c */ /* 0x000fe40003f46070 */
[----:B------:R-:W-:-:S04]  /*1a50*/  LOP3.LUT R3, R6, R0, RZ, 0x3c, !PT ;  /* 0x0000000006037212 */ /* 0x000fc800078e3cff */
[----:B------:R-:W-:-:S07]  /*1a60*/  ISETP.GE.AND P1, PT, R3, RZ, PT ;  /* 0x000000ff0300720c */ /* 0x000fce0003f26270 */
[----:B------:R-:W-:-:S06]  /*1a70*/  @P2 IADD3 R2, R2, 0x1, RZ ;  /* 0x0000000102022810 */ /* 0x000fcc0007ffe0ff */
[----:B------:R-:W-:Y:S01]  /*1a80*/  @!P1 IMAD.MOV R2, RZ, RZ, -R2 ;  /* 0x000000ffff029224 */ /* 0x000fe200078e0a02 */
[----:B------:R-:W-:Y:S02]  /*1a90*/  @!P0 LOP3.LUT R2, RZ, R0, RZ, 0x33, !PT ;  /* 0x00000000ff028212 */ /* 0x000fe400078e33ff */
.L_x_26:
[----:B------:R-:W-:Y:S05]  /*1aa0*/  BSYNC B0 ;  /* 0x0000000000007941 */ /* 0x000fea0003800000 */
.L_x_25:
[----:B------:R-:W-:Y:S01]  /*1ab0*/  IMAD R249, R13, R2, RZ ;  /* 0x000000020df97224 */ /* 0x000fe200078e02ff */
[----:B------:R-:W-:Y:S01]  /*1ac0*/  PRMT R0, RZ, 0x7610, R0 ;  /* 0x00007610ff007816 */ /* 0x000fe20000000000 */
[----:B------:R-:W-:Y:S01]  /*1ad0*/  IMAD.MOV.U32 R20, RZ, RZ, RZ ;  /* 0x000000ffff147224 */ /* 0x000fe200078e00ff */
[----:B------:R-:W-:Y:S01]  /*1ae0*/  MOV R15, RZ ;  /* 0x000000ff000f7202 */ /* 0x000fe20000000f00 */
[----:B------:R-:W-:Y:S01]  /*1af0*/  IMAD.IADD R2, R249, 0x1, R2 ;  /* 0x00000001f9027824 */ /* 0x000fe200078e0202 */
[----:B------:R2:W-:Y:S01]  /*1b00*/  STL [R1+0x58], R249 ;  /* 0x000058f901007387 */ /* 0x0005e20000100800 */
[----:B------:R-:W-:Y:S01]  /*1b10*/  CS2R R78, SRZ ;  /* 0x00000000004e7805 */ /* 0x000fe2000001ff00 */
[----:B------:R-:W-:Y:S01]  /*1b20*/  CS2R R76, SRZ ;  /* 0x00000000004c7805 */ /* 0x000fe2000001ff00 */
[----:B------:R-:W-:Y:S01]  /*1b30*/  CS2R R126, SRZ ;  /* 0x00000000007e7805 */ /* 0x000fe2000001ff00 */
[----:B------:R-:W-:Y:S01]  /*1b40*/  IMNMX R246, R10, R2, PT ;  /* 0x000000020af67217 */ /* 0x000fe20003800200 */
[----:B------:R-:W-:Y:S01]  /*1b50*/  CS2R R112, SRZ ;  /* 0x0000000000707805 */ /* 0x000fe2000001ff00 */
[----:B------:R-:W-:Y:S01]  /*1b60*/  CS2R R122, SRZ ;  /* 0x00000000007a7805 */ /* 0x000fe2000001ff00 */
[----:B------:R-:W-:Y:S01]  /*1b70*/  CS2R R188, SRZ ;  /* 0x0000000000bc7805 */ /* 0x000fe2000001ff00 */
[----:B------:R-:W-:Y:S01]  /*1b80*/  ISETP.GT.AND P0, PT, R246, R249, PT ;  /* 0x000000f9f600720c */ /* 0x000fe20003f04270 */
        /* <DEDUP_REMOVED lines=59> */
[----:B--2---:R-:W2:Y:S04]  /*1f40*/  LDL R8, [R1+0x54] ;  /* 0x0000540001087983 */ /* 0x004ea80000100800 */
[----:B------:R-:W3:Y:S04]  /*1f50*/  LDL.64 R250, [R1+0x30] ;  /* 0x0000300001fa7983 */ /* 0x000ee80000100a00 */
[----:B------:R-:W4:Y:S04]  /*1f60*/  LDL R26, [R1+0x40] ;  /* 0x00004000011a7983 */ /* 0x000f280000100800 */
[----:B------:R-:W5:Y:S04]  /*1f70*/  LDL R130, [R1+0x3c] ;  /* 0x00003c0001827983 */ /* 0x000f680000100800 */
[----:B------:R-:W3:Y:S04]  /*1f80*/  LDL R27, [R1+0x68] ;  /* 0x00006800011b7983 */ /* 0x000ee80000100800 */
[----:B------:R-:W3:Y:S04]  /*1f90*/  LDL R28, [R1+0x6c] ;  /* 0x00006c00011c7983 */ /* 0x000ee80000100800 */
[----:B------:R-:W3:Y:S04]  /*1fa0*/  LDL R252, [R1+0x38] ;  /* 0x0000380001fc7983 */ /* 0x000ee80000100800 */
[----:B------:R-:W3:Y:S01]  /*1fb0*/  LDL R29, [R1+0x70] ;  /* 0x00007000011d7983 */ /* 0x000ee20000100800 */
[----:B------:R-:W-:-:S04]  /*1fc0*/  ISETP.NE.U32.AND P0, PT, RZ, c[0x0][0x340], PT ;  /* 0x0000d000ff007a0c */ /* 0x000fc80003f05070 */
[----:B------:R-:W-:-:S13]  /*1fd0*/  ISETP.NE.AND.EX P1, PT, RZ, c[0x0][0x344], PT, P0 ;  /* 0x0000d100ff007a0c */ /* 0x000fda0003f25300 */
[----:B------:R-:W-:-:S05]  /*1fe0*/  @P1 IMAD.WIDE R2, R32, R12, c[0x0][0x340] ;  /* 0x0000d00020021625 */ /* 0x000fca00078e020c */
[----:B------:R1:W3:Y:S04]  /*1ff0*/  @P1 LDG.E R23, [R2.64] ;  /* 0x0000000602171981 */ /* 0x0002e8000c1e1900 */
[----:B-1----:R-:W1:Y:S01]  /*2000*/  S2R R5, SR_TID.X ;  /* 0x0000000000057919 */ /* 0x002e620000002100 */
[----:B------:R-:W-:Y:S01]  /*2010*/  IMAD.MOV.U32 R4, RZ, RZ, c[0x0][0x2c4] ;  /* 0x0000b100ff047624 */ /* 0x000fe200078e00ff */
[----:B------:R-:W-:-:S04]  /*2020*/  SHF.R.S32.HI R0, RZ, 0x1f, R11 ;  /* 0x0000001fff007819 */ /* 0x000fc8000001140b */
[----:B------:R-:W-:Y:S01]  /*2030*/  ISETP.NE.AND P0, PT, R4, 0x1, PT ;  /* 0x000000010400780c */ /* 0x000fe20003f05270 */
[----:B------:R-:W-:Y:S01]  /*2040*/  IMAD R0, R0, c[0x0][0x178], RZ ;  /* 0x00005e0000007a24 */ /* 0x000fe200078e02ff */
[--C-:B-1----:R-:W-:Y:S02]  /*2050*/  SHF.R.S32.HI R247, RZ, 0x1f, R5.reuse ;  /* 0x0000001ffff77819 */ /* 0x102fe40000011405 */
[----:B------:R-:W-:Y:S02]  /*2060*/  SHF.R.S32.HI R131, RZ, 0x1f, R5 ;  /* 0x0000001fff837819 */ /* 0x000fe40000011405 */
[-C--:B------:R-:W-:Y:S02]  /*2070*/  LEA.HI R247, R247, R5.reuse, RZ, 0x3 ;  /* 0x00000005f7f77211 */ /* 0x080fe400078f18ff */
[----:B------:R-:W-:Y:S02]  /*2080*/  LEA.HI R131, R131, R5, RZ, 0x3 ;  /* 0x0000000583837211 */ /* 0x000fe400078f18ff */
[----:B------:R-:W-:-:S02]  /*2090*/  LOP3.LUT R247, R247, 0xfffffff8, RZ, 0xc0, !PT ;  /* 0xfffffff8f7f77812 */ /* 0x000fc400078ec0ff */
[----:B------:R-:W-:-:S03]  /*20a0*/  SHF.R.S32.HI R131, RZ, 0x3, R131 ;  /* 0x00000003ff837819 */ /* 0x000fc60000011483 */
[----:B------:R-:W-:Y:S02]  /*20b0*/  IMAD.IADD R247, R5, 0x1, -R247 ;  /* 0x0000000105f77824 */ /* 0x000fe400078e0af7 */
[----:B------:R-:W-:Y:S02]  /*20c0*/  IMAD R0, R11, c[0x0][0x17c], R0 ;  /* 0x00005f000b007a24 */ /* 0x000fe400078e0200 */
[----:B------:R-:W-:Y:S02]  /*20d0*/  IMAD R5, R247, 0x20, R131 ;  /* 0x00000020f7057824 */ /* 0x000fe400078e0283 */
[----:B------:R-:W-:Y:S01]  /*20e0*/  IMAD.WIDE.U32 R2, R11, c[0x0][0x178], RZ ;  /* 0x00005e000b027a25 */ /* 0x000fe200078e00ff */
[----:B------:R-:W-:-:S03]  /*20f0*/  SEL R6, R31, RZ, !P4 ;  /* 0x000000ff1f067207 */ /* 0x000fc60006000000 */
[----:B------:R-:W-:Y:S01]  /*2100*/  IMAD.IADD R3, R3, 0x1, R0 ;  /* 0x0000000103037824 */ /* 0x000fe200078e0200 */
[----:B------:R-:W-:-:S03]  /*2110*/  SEL R4, R32, RZ, !P4 ;  /* 0x000000ff20047207 */ /* 0x000fc60006000000 */
[----:B------:R-:W-:-:S04]  /*2120*/  IMAD.WIDE.U32 R2, R30, c[0x0][0x1b8], R2 ;  /* 0x00006e001e027a25 */ /* 0x000fc800078e0002 */
[----:B------:R-:W-:Y:S02]  /*2130*/  IMAD R3, R30, c[0x0][0x1bc], R3 ;  /* 0x00006f001e037a24 */ /* 0x000fe400078e0203 */
[----:B------:R-:W-:Y:S02]  /*2140*/  IMAD R6, R6, c[0x0][0x1c0], RZ ;  /* 0x0000700006067a24 */ /* 0x000fe400078e02ff */
[----:B------:R-:W-:-:S04]  /*2150*/  IMAD.WIDE.U32 R2, R4, c[0x0][0x1c0], R2 ;  /* 0x0000700004027a25 */ /* 0x000fc800078e0002 */
[----:B------:R-:W-:-:S04]  /*2160*/  IMAD R6, R4, c[0x0][0x1c4], R6 ;  /* 0x0000710004067a24 */ /* 0x000fc800078e0206 */
[----:B------:R-:W-:Y:S01]  /*2170*/  IMAD.IADD R3, R3, 0x1, R6 ;  /* 0x0000000103037824 */ /* 0x000fe200078e0206 */
[----:B------:R-:W-:Y:S01]  /*2180*/  WARPSYNC 0xffffffff ;  /* 0xffffffff00007948 */ /* 0x000fe20003800000 */
[----:B------:R-:W-:Y:S01]  /*2190*/  IMAD R14, R14, c[0x0][0x2c4], RZ ;  /* 0x0000b1000e0e7a24 */ /* 0x000fe200078e02ff */
[----:B------:R-:W-:Y:S01]  /*21a0*/  P2R R25, PR, RZ, 0x2 ;  /* 0x00000002ff197803 */ /* 0x000fe20000000000 */
[----:B------:R-:W-:Y:S01]  /*21b0*/  BAR.SYNC.DEFER_BLOCKING 0x0 ;  /* 0x0000000000007b1d */ /* 0x000fe20000010000 */
[----:B--2---:R-:W-:-:S04]  /*21c0*/  IMAD R5, R8, 0x80, R5 ;  /* 0x0000008008057824 */ /* 0x004fc800078e0205 */
[----:B------:R-:W-:-:S04]  /*21d0*/  @P0 IMAD.HI.U32 R7, R5, c[0x0][0x2c8], RZ ;  /* 0x0000b20005070a27 */ /* 0x000fc800078e00ff */
[----:B------:R-:W-:Y:S01]  /*21e0*/  IMAD.MOV.U32 R0, RZ, RZ, R5 ;  /* 0x000000ffff007224 */ /* 0x000fe200078e0005 */
[----:B------:R-:W-:-:S04]  /*21f0*/  @P0 SHF.R.U32.HI R0, RZ, c[0x0][0x2cc], R7 ;  /* 0x0000b300ff000a19 */ /* 0x000fc80000011607 */
[--C-:B------:R-:W-:Y:S01]  /*2200*/  SHF.R.S32.HI R7, RZ, 0x1f, R0.reuse ;  /* 0x0000001fff077819 */ /* 0x100fe20000011400 */
[----:B------:R-:W-:-:S04]  /*2210*/  IMAD.MOV R4, RZ, RZ, -R0 ;  /* 0x000000ffff047224 */ /* 0x000fc800078e0a00 */
[----:B------:R-:W-:Y:S02]  /*2220*/  IMAD R4, R4, c[0x0][0x2c4], R5 ;  /* 0x0000b10004047a24 */ /* 0x000fe400078e0205 */
[----:B------:R-:W-:Y:S02]  /*2230*/  IMAD R5, R7, c[0x0][0x1b0], RZ ;  /* 0x00006c0007057a24 */ /* 0x000fe400078e02ff */
[----:B------:R-:W-:-:S04]  /*2240*/  IMAD.WIDE.U32 R2, R0, c[0x0][0x1b0], R2 ;  /* 0x00006c0000027a25 */ /* 0x000fc800078e0002 */
[----:B------:R-:W-:Y:S01]  /*2250*/  IMAD R6, R0, c[0x0][0x1b4], R5 ;  /* 0x00006d0000067a24 */ /* 0x000fe200078e0205 */
[----:B------:R-:W-:-:S03]  /*2260*/  SHF.R.S32.HI R5, RZ, 0x1f, R4 ;  /* 0x0000001fff057819 */ /* 0x000fc60000011404 */
[----:B------:R-:W-:Y:S02]  /*2270*/  IMAD.IADD R3, R3, 0x1, R6 ;  /* 0x0000000103037824 */ /* 0x000fe400078e0206 */
[----:B------:R-:W-:Y:S02]  /*2280*/  IMAD R0, R5, c[0x0][0x1a8], RZ ;  /* 0x00006a0005007a24 */ /* 0x000fe400078e02ff */
[----:B------:R-:W-:-:S04]  /*2290*/  IMAD.WIDE.U32 R2, R4, c[0x0][0x1a8], R2 ;  /* 0x00006a0004027a25 */ /* 0x000fc800078e0002 */
[----:B------:R-:W-:Y:S01]  /*22a0*/  IMAD R0, R4, c[0x0][0x1ac], R0 ;  /* 0x00006b0004007a24 */ /* 0x000fe200078e0200 */
[----:B------:R-:W-:-:S03]  /*22b0*/  LEA R18, P0, R2, c[0x0][0x160], 0x1 ;  /* 0x0000580002127a11 */ /* 0x000fc600078008ff */
[----:B------:R-:W-:Y:S02]  /*22c0*/  IMAD.IADD R0, R3, 0x1, R0 ;  /* 0x0000000103007824 */ /* 0x000fe400078e0200 */
[----:B------:R-:W3:Y:S03]  /*22d0*/  SHFL.IDX PT, R3, R18, RZ, 0x181f ;  /* 0x00181fff12037589 */ /* 0x000ee600000e0000 */
[----:B------:R-:W-:Y:S01]  /*22e0*/  LEA.HI.X R15, R2, c[0x0][0x164], R0, 0x1, P0 ;  /* 0x00005900020f7a11 */ /* 0x000fe200000f0c00 */
[----:B------:R-:W-:-:S04]  /*22f0*/  IMAD R20, R8, 0x80, R131 ;  /* 0x0000008008147824 */ /* 0x000fc800078e0283 */
[----:B------:R-:W1:Y:S01]  /*2300*/  SHFL.IDX PT, R4, R15, RZ, 0x181f ;  /* 0x00181fff0f047589 */ /* 0x000e6200000e0000 */
[CC--:B------:R-:W-:Y:S02]  /*2310*/  ISETP.GE.AND P0, PT, R20.reuse, R14.reuse, PT ;  /* 0x0000000e1400720c */ /* 0x0c0fe40003f06270 */
[----:B------:R-:W-:Y:S01]  /*2320*/  IADD3 R5, R20, 0x20, RZ ;  /* 0x0000002014057810 */ /* 0x000fe20007ffe0ff */
[----:B------:R-:W2:Y:S03]  /*2330*/  SHFL.IDX PT, R0, R18, 0x1, 0x181f ;  /* 0x00381f0012007f89 */ /* 0x000ea600000e0000 */
[----:B------:R-:W-:Y:S02]  /*2340*/  ISETP.GE.AND P1, PT, R5, R14, PT ;  /* 0x0000000e0500720c */ /* 0x000fe40003f26270 */
[----:B------:R-:W-:-:S05]  /*2350*/  SHF.R.S32.HI R5, RZ, 0x1f, R19 ;  /* 0x0000001fff057819 */ /* 0x000fca0000011413 */
[-C--:B---3--:R-:W-:Y:S02]  /*2360*/  @!P0 LEA R12, P3, R250, R3.reuse, 0x1 ;  /* 0x00000003fa0c8211 */ /* 0x088fe400078608ff */
[----:B----4-:R-:W-:Y:S02]  /*2370*/  @!P0 LEA R6, P4, R26, R3, 0x1 ;  /* 0x000000031a068211 */ /* 0x010fe400078808ff */
[----:B-1----:R-:W-:Y:S02]  /*2380*/  @!P0 LEA.HI.X R13, R250, R4, R251, 0x1, P3 ;  /* 0x00000004fa0d8211 */ /* 0x002fe400018f0cfb */
[C---:B------:R-:W-:Y:S01]  /*2390*/  IADD3 R19, P3, R131.reuse, R19, RZ ;  /* 0x0000001383137210 */ /* 0x040fe20007f7e0ff */
[----:B------:R-:W1:Y:S01]  /*23a0*/  SHFL.IDX PT, R2, R15, 0x1, 0x181f ;  /* 0x00381f000f027f89 */ /* 0x000e6200000e0000 */
[----:B-----5:R-:W-:Y:S02]  /*23b0*/  @!P0 LEA R8, P5, R130, R3, 0x1 ;  /* 0x0000000382088211 */ /* 0x020fe400078a08ff */
[----:B------:R-:W-:-:S02]  /*23c0*/  LEA.HI.X.SX32 R22, R131, R5, 0x1, P3 ;  /* 0x0000000583167211 */ /* 0x000fc400018f0eff */
[----:B------:R-:W-:Y:S02]  /*23d0*/  ISETP.NE.AND P3, PT, R21, RZ, PT ;  /* 0x000000ff1500720c */ /* 0x000fe40003f65270 */
[-C--:B------:R-:W-:Y:S02]  /*23e0*/  @!P0 LEA.HI.X R7, R26, R4.reuse, R27, 0x1, P4 ;  /* 0x000000041a078211 */ /* 0x080fe400020f0c1b */
[----:B------:R-:W-:Y:S02]  /*23f0*/  @!P0 LEA.HI.X R9, R130, R4, R28, 0x1, P5 ;  /* 0x0000000482098211 */ /* 0x000fe400028f0c1c */
[----:B------:R-:W-:Y:S02]  /*2400*/  ISETP.GE.AND P4, PT, R250, c[0x0][0x198], PT ;  /* 0x00006600fa007a0c */ /* 0x000fe40003f86270 */
[----:B------:R-:W-:Y:S02]  /*2410*/  ISETP.GE.AND P5, PT, R252, c[0x0][0x198], PT ;  /* 0x00006600fc007a0c */ /* 0x000fe40003fa6270 */
[----:B------:R-:W-:-:S02]  /*2420*/  P2R R21, PR, RZ, 0x8 ;  /* 0x00000008ff157803 */ /* 0x000fc40000000000 */
[----:B------:R-:W-:Y:S02]  /*2430*/  ISETP.GE.AND P3, PT, R130, c[0x0][0x198], PT ;  /* 0x0000660082007a0c */ /* 0x000fe40003f66270 */
[----:B------:R-:W-:Y:S02]  /*2440*/  ISETP.GE.AND P6, PT, R26, c[0x0][0x198], PT ;  /* 0x000066001a007a0c */ /* 0x000fe40003fc6270 */
[----:B------:R-:W-:-:S03]  /*2450*/  @!P0 LEA R10, P2, R252, R3, 0x1 ;  /* 0x00000003fc0a8211 */ /* 0x000fc600078408ff */
[----:B------:R3:W-:Y:S01]  /*2460*/  @!P0 LDGSTS.E.BYPASS.LTC128B.128 [R248+0x4080], [R12.64], !P4 ;  /* 0x040800000cf88fae */ /* 0x0007e2000e101d46 */
[----:B------:R-:W-:-:S05]  /*2470*/  @!P0 LEA.HI.X R11, R252, R4, R29, 0x1, P2 ;  /* 0x00000004fc0b8211 */ /* 0x000fca00010f0c1d */
[----:B------:R4:W-:Y:S04]  /*2480*/  @!P0 LDGSTS.E.BYPASS.LTC128B.128 [R248+0x8080], [R10.64], !P5 ;  /* 0x080800000af88fae */ /* 0x0009e8000e901d46 */
[----:B------:R5:W-:Y:S04]  /*2490*/  @!P0 LDGSTS.E.BYPASS.LTC128B.128 [R248+0xc080], [R8.64], !P3 ;  /* 0x0c08000008f88fae */ /* 0x000be8000d901d46 */
[----:B------:R3:W-:Y:S01]  /*24a0*/  @!P0 LDGSTS.E.BYPASS.LTC128B.128 [R248+0x10080], [R6.64], !P6 ;  /* 0x1008000006f88fae */ /* 0x0007e2000f101d46 */
[----:B--2---:R-:W-:-:S04]  /*24b0*/  @!P1 LEA R16, P2, R250, R0, 0x1 ;  /* 0x00000000fa109211 */ /* 0x004fc800078408ff */
[----:B-1----:R-:W-:Y:S02]  /*24c0*/  @!P1 LEA.HI.X R17, R250, R2, R251, 0x1, P2 ;  /* 0x00000002fa119211 */ /* 0x002fe400010f0cfb */
[----:B------:R-:W-:-:S03]  /*24d0*/  IADD3 R3, R20, 0x40, RZ ;  /* 0x0000004014037810 */ /* 0x000fc60007ffe0ff */
[----:B------:R1:W-:Y:S01]  /*24e0*/  @!P1 LDGSTS.E.BYPASS.LTC128B.128 [R248+0x5080], [R16.64], !P4 ;  /* 0x0508000010f89fae */ /* 0x0003e2000e101d46 */
[----:B-----5:R-:W-:-:S04]  /*24f0*/  @!P1 LEA R8, P0, R252, R0, 0x1 ;  /* 0x00000000fc089211 */ /* 0x020fc800078008ff */
[----:B------:R-:W-:Y:S02]  /*2500*/  @!P1 LEA.HI.X R9, R252, R2, R29, 0x1, P0 ;  /* 0x00000002fc099211 */ /* 0x000fe400000f0c1d */
[----:B---3--:R-:W-:-:S03]  /*2510*/  @!P1 LEA R6, P0, R130, R0, 0x1 ;  /* 0x0000000082069211 */ /* 0x008fc600078008ff */
[----:B------:R2:W-:Y:S01]  /*2520*/  @!P1 LDGSTS.E.BYPASS.LTC128B.128 [R248+0x9080], [R8.64], !P5 ;  /* 0x0908000008f89fae */ /* 0x0005e2000e901d46 */
[----:B------:R-:W-:Y:S02]  /*2530*/  @!P1 LEA.HI.X R7, R130, R2, R28, 0x1, P0 ;  /* 0x0000000282079211 */ /* 0x000fe400000f0c1c */
[C---:B------:R-:W-:Y:S02]  /*2540*/  @!P1 LEA R4, P0, R26.reuse, R0, 0x1 ;  /* 0x000000001a049211 */ /* 0x040fe400078008ff */
[----:B------:R-:W2:Y:S02]  /*2550*/  SHFL.IDX PT, R0, R18, 0x2, 0x181f ;  /* 0x00581f0012007f89 */ /* 0x000ea400000e0000 */
[----:B------:R-:W-:Y:S02]  /*2560*/  @!P1 LEA.HI.X R5, R26, R2, R27, 0x1, P0 ;  /* 0x000000021a059211 */ /* 0x000fe400000f0c1b */
[----:B------:R-:W3:Y:S01]  /*2570*/  SHFL.IDX PT, R2, R15, 0x2, 0x181f ;  /* 0x00581f000f027f89 */ /* 0x000ee200000e0000 */
[----:B------:R-:W-:-:S03]  /*2580*/  ISETP.GE.AND P0, PT, R3, R14, PT ;  /* 0x0000000e0300720c */ /* 0x000fc60003f06270 */
[----:B------:R5:W-:Y:S04]  /*2590*/  @!P1 LDGSTS.E.BYPASS.LTC128B.128 [R248+0xd080], [R6.64], !P3 ;  /* 0x0d08000006f89fae */ /* 0x000be8000d901d46 */
[----:B------:R4:W-:Y:S04]  /*25a0*/  @!P1 LDGSTS.E.BYPASS.LTC128B.128 [R248+0x11080], [R4.64], !P6 ;  /* 0x1108000004f89fae */ /* 0x0009e8000f101d46 */
[----:B-1----:R-:W1:Y:S02]  /*25b0*/  SHFL.IDX PT, R16, R18, 0x3, 0x181f ;  /* 0x00781f0012107f89 */ /* 0x002e6400000e0000 */
[----:B--2---:R-:W-:-:S04]  /*25c0*/  @!P0 LEA R8, P1, R252, R0, 0x1 ;  /* 0x00000000fc088211 */ /* 0x004fc800078208ff */
[----:B---3--:R-:W-:Y:S01]  /*25d0*/  @!P0 LEA.HI.X R9, R252, R2, R29, 0x1, P1 ;  /* 0x00000002fc098211 */ /* 0x008fe200008f0c1d */
[----:B------:R-:W2:Y:S01]  /*25e0*/  SHFL.IDX PT, R15, R15, 0x3, 0x181f ;  /* 0x00781f000f0f7f89 */ /* 0x000ea200000e0000 */
[-C--:B------:R-:W-:Y:S02]  /*25f0*/  @!P0 LEA R12, P2, R250, R0.reuse, 0x1 ;  /* 0x00000000fa0c8211 */ /* 0x080fe400078408ff */
[----:B-----5:R-:W-:-:S04]  /*2600*/  @!P0 LEA R6, P1, R130, R0, 0x1 ;  /* 0x0000000082068211 */ /* 0x020fc800078208ff */
[----:B------:R-:W-:Y:S02]  /*2610*/  @!P0 LEA.HI.X R7, R130, R2, R28, 0x1, P1 ;  /* 0x0000000282078211 */ /* 0x000fe400008f0c1c */
[----:B----4-:R-:W-:Y:S02]  /*2620*/  @!P0 LEA R4, P1, R26, R0, 0x1 ;  /* 0x000000001a048211 */ /* 0x010fe400078208ff */
[----:B------:R-:W-:Y:S02]  /*2630*/  IADD3 R0, R20, 0x60, RZ ;  /* 0x0000006014007810 */ /* 0x000fe40007ffe0ff */
[----:B------:R-:W-:Y:S02]  /*2640*/  @!P0 LEA.HI.X R5, R26, R2, R27, 0x1, P1 ;  /* 0x000000021a058211 */ /* 0x000fe400008f0c1b */
[----:B------:R-:W-:Y:S02]  /*2650*/  ISETP.GE.AND P1, PT, R0, R14, PT ;  /* 0x0000000e0000720c */ /* 0x000fe40003f26270 */
[----:B------:R-:W-:Y:S01]  /*2660*/  @!P0 LEA.HI.X R13, R250, R2, R251, 0x1, P2 ;  /* 0x00000002fa0d8211 */ /* 0x000fe200010f0cfb */
[----:B------:R-:W-:-:S04]  /*2670*/  IMAD.MOV.U32 R14, RZ, RZ, 0x30 ;  /* 0x00000030ff0e7424 */ /* 0x000fc800078e00ff */
[----:B------:R3:W-:Y:S01]  /*2680*/  @!P0 LDGSTS.E.BYPASS.LTC128B.128 [R248+0x6080], [R12.64], !P4 ;  /* 0x060800000cf88fae */ /* 0x0007e2000e101d46 */
[----:B------:R-:W-:-:S03]  /*2690*/  IMAD R0, R22, c[0x0][0x1e0], RZ ;  /* 0x0000780016007a24 */ /* 0x000fc600078e02ff */
[----:B------:R4:W-:Y:S02]  /*26a0*/  @!P0 LDGSTS.E.BYPASS.LTC128B.128 [R248+0xa080], [R8.64], !P5 ;  /* 0x0a08000008f88fae */ /* 0x0009e4000e901d46 */
[C---:B-1----:R-:W-:Y:S02]  /*26b0*/  @!P1 LEA R10, P2, R250.reuse, R16, 0x1 ;  /* 0x00000010fa0a9211 */ /* 0x042fe400078408ff */
[----:B------:R1:W-:Y:S02]  /*26c0*/  @!P0 LDGSTS.E.BYPASS.LTC128B.128 [R248+0xe080], [R6.64], !P3 ;  /* 0x0e08000006f88fae */ /* 0x0003e4000d901d46 */
[----:B--2---:R-:W-:Y:S02]  /*26d0*/  @!P1 LEA.HI.X R11, R250, R15, R251, 0x1, P2 ;  /* 0x0000000ffa0b9211 */ /* 0x004fe400010f0cfb */
[----:B------:R-:W-:Y:S01]  /*26e0*/  ISETP.NE.AND P2, PT, R25, RZ, PT ;  /* 0x000000ff1900720c */ /* 0x000fe20003f45270 */
[----:B------:R2:W-:Y:S01]  /*26f0*/  @!P0 LDGSTS.E.BYPASS.LTC128B.128 [R248+0x12080], [R4.64], !P6 ;  /* 0x1208000004f88fae */ /* 0x0005e2000f101d46 */
[----:B------:R-:W-:-:S02]  /*2700*/  IMAD R14, R246, -0x30, R14 ;  /* 0xffffffd0f60e7824 */ /* 0x000fc400078e020e */
[----:B------:R-:W-:-:S04]  /*2710*/  IMAD.WIDE.U32 R2, R19, c[0x0][0x1e0], R250 ;  /* 0x0000780013027a25 */ /* 0x000fc800078e00fa */
[----:B------:R-:W-:Y:S01]  /*2720*/  IMAD R0, R19, c[0x0][0x1e4], R0 ;  /* 0x0000790013007a24 */ /* 0x000fe200078e0200 */
[----:B------:R-:W-:Y:S01]  /*2730*/  ISETP.NE.AND P3, PT, R21, RZ, PT ;  /* 0x000000ff1500720c */ /* 0x000fe20003f65270 */
[----:B------:R-:W-:Y:S01]  /*2740*/  IMAD.IADD R76, R24, 0x1, R14 ;  /* 0x00000001184c7824 */ /* 0x000fe200078e020e */
[----:B------:R-:W-:Y:S01]  /*2750*/  IADD3 R77, R246, -0x1, RZ ;  /* 0xfffffffff64d7810 */ /* 0x000fe20007ffe0ff */
[----:B------:R5:W-:Y:S01]  /*2760*/  @!P1 LDGSTS.E.BYPASS.LTC128B.128 [R248+0x7080], [R10.64], !P4 ;  /* 0x070800000af89fae */ /* 0x000be2000e101d46 */
[----:B-1----:R-:W-:-:S04]  /*2770*/  IMAD.WIDE.U32 R6, R19, c[0x0][0x208], R250 ;  /* 0x0000820013067a25 */ /* 0x002fc800078e00fa */
[----:B--2---:R-:W-:-:S04]  /*2780*/  IMAD R4, R22, c[0x0][0x208], RZ ;  /* 0x0000820016047a24 */ /* 0x004fc800078e02ff */
[----:B------:R-:W-:Y:S02]  /*2790*/  IMAD R4, R19, c[0x0][0x20c], R4 ;  /* 0x0000830013047a24 */ /* 0x000fe400078e0204 */
[----:B------:R-:W-:Y:S02]  /*27a0*/  IMAD.IADD R5, R3, 0x1, R0 ;  /* 0x0000000103057824 */ /* 0x000fe400078e0200 */
[----:B------:R-:W-:Y:S02]  /*27b0*/  IMAD.IADD R3, R7, 0x1, R4 ;  /* 0x0000000107037824 */ /* 0x000fe400078e0204 */
[----:B------:R-:W-:Y:S01]  /*27c0*/  IMAD.MOV.U32 R4, RZ, RZ, R2 ;  /* 0x000000ffff047224 */ /* 0x000fe200078e0002 */
[----:B------:R-:W-:Y:S01]  /*27d0*/  IMNMX R0, R76, 0x30, PT ;  /* 0x000000304c007817 */ /* 0x000fe20003800200 */
[----:B------:R-:W-:Y:S01]  /*27e0*/  IMAD.MOV.U32 R2, RZ, RZ, R6 ;  /* 0x000000ffff027224 */ /* 0x000fe200078e0006 */
[----:B------:R-:W-:Y:S01]  /*27f0*/  @P2 SHF.R.S32.HI R6, RZ, 0x1f, R23 ;  /* 0x0000001fff062819 */ /* 0x000fe20000011417 */
[----:B------:R-:W-:-:S02]  /*2800*/  @!P2 IMAD.MOV.U32 R23, RZ, RZ, R32 ;  /* 0x000000ffff17a224 */ /* 0x000fc400078e0020 */
[----:B------:R-:W-:Y:S02]  /*2810*/  @!P2 IMAD.MOV.U32 R6, RZ, RZ, R31 ;  /* 0x000000ffff06a224 */ /* 0x000fe400078e001f */
[----:B------:R-:W-:Y:S01]  /*2820*/  IMAD.IADD R7, R0, 0x1, -R131 ;  /* 0x0000000100077824 */ /* 0x000fe200078e0a83 */
[----:B------:R-:W-:Y:S02]  /*2830*/  SEL R0, R23, RZ, !P3 ;  /* 0x000000ff17007207 */ /* 0x000fe40005800000 */
[----:B----4-:R-:W-:Y:S02]  /*2840*/  SEL R8, R6, RZ, !P3 ;  /* 0x000000ff06087207 */ /* 0x010fe40005800000 */
[----:B------:R-:W-:Y:S02]  /*2850*/  @!P1 LEA R6, P3, R252, R16, 0x1 ;  /* 0x00000010fc069211 */ /* 0x000fe400078608ff */
[C---:B------:R-:W-:Y:S02]  /*2860*/  ISETP.GE.AND P2, PT, R7.reuse, 0x1, PT ;  /* 0x000000010700780c */ /* 0x040fe40003f46270 */
[----:B------:R-:W-:-:S02]  /*2870*/  ISETP.GE.AND P0, PT, R7, 0x21, PT ;  /* 0x000000210700780c */ /* 0x000fc40003f06270 */
[----:B------:R-:W-:Y:S01]  /*2880*/  @!P1 LEA.HI.X R7, R252, R15, R29, 0x1, P3 ;  /* 0x0000000ffc079211 */ /* 0x000fe200018f0c1d */
[----:B------:R-:W-:Y:S01]  /*2890*/  IMAD.WIDE.U32 R4, R30, c[0x0][0x1e8], R4 ;  /* 0x00007a001e047a25 */ /* 0x000fe200078e0004 */
[----:B---3--:R-:W-:-:S03]  /*28a0*/  SHF.R.S32.HI R13, RZ, 0x1f, R77 ;  /* 0x0000001fff0d7819 */ /* 0x008fc6000001144d */
[----:B------:R-:W-:Y:S01]  /*28b0*/  IMAD.WIDE.U32 R2, R30, c[0x0][0x210], R2 ;  /* 0x000084001e027a25 */ /* 0x000fe200078e0002 */
[----:B------:R1:W-:Y:S01]  /*28c0*/  @!P1 LDGSTS.E.BYPASS.LTC128B.128 [R248+0xb080], [R6.64], !P5 ;  /* 0x0b08000006f89fae */ /* 0x0003e2000e901d46 */
[----:B------:R-:W-:Y:S02]  /*28d0*/  ISETP.GE.AND P5, PT, R130, c[0x0][0x198], PT ;  /* 0x0000660082007a0c */ /* 0x000fe40003fa6270 */
[C---:B------:R-:W-:Y:S02]  /*28e0*/  IMAD R5, R30.reuse, c[0x0][0x1ec], R5 ;  /* 0x00007b001e057a24 */ /* 0x040fe400078e0205 */
[----:B------:R-:W-:Y:S02]  /*28f0*/  IMAD R3, R30, c[0x0][0x214], R3 ;  /* 0x000085001e037a24 */ /* 0x000fe400078e0203 */
[----:B------:R-:W-:Y:S02]  /*2900*/  IMAD R9, R8, c[0x0][0x1f0], RZ ;  /* 0x00007c0008097a24 */ /* 0x000fe400078e02ff */
[----:B-----5:R-:W-:-:S02]  /*2910*/  IMAD R11, R13, c[0x0][0x1e0], RZ ;  /* 0x000078000d0b7a24 */ /* 0x020fc400078e02ff */
[C---:B------:R-:W-:Y:S02]  /*2920*/  IMAD R10, R0.reuse, c[0x0][0x1f4], R9 ;  /* 0x00007d00000a7a24 */ /* 0x040fe400078e0209 */
[----:B------:R-:W-:-:S04]  /*2930*/  IMAD.WIDE.U32 R80, R0, c[0x0][0x1f0], R4 ;  /* 0x00007c0000507a25 */ /* 0x000fc800078e0004 */
[----:B------:R-:W-:-:S04]  /*2940*/  IMAD.WIDE.U32 R18, R0, c[0x0][0x218], R2 ;  /* 0x0000860000127a25 */ /* 0x000fc800078e0002 */
[----:B------:R-:W-:-:S04]  /*2950*/  IMAD.WIDE.U32 R2, R77, c[0x0][0x1e0], RZ ;  /* 0x000078004d027a25 */ /* 0x000fc800078e00ff */
[----:B-1----:R-:W-:Y:S01]  /*2960*/  IMAD R6, R8, c[0x0][0x218], RZ ;  /* 0x0000860008067a24 */ /* 0x002fe200078e02ff */
[----:B------:R-:W-:-:S03]  /*2970*/  @!P1 LEA R8, P4, R130, R16, 0x1 ;  /* 0x0000001082089211 */ /* 0x000fc600078808ff */
[----:B------:R-:W-:Y:S02]  /*2980*/  IMAD R12, R0, c[0x0][0x21c], R6 ;  /* 0x00008700000c7a24 */ /* 0x000fe400078e0206 */
[----:B------:R-:W-:Y:S01]  /*2990*/  IMAD R0, R77, c[0x0][0x1e4], R11 ;  /* 0x000079004d007a24 */ /* 0x000fe200078e020b */
[----:B------:R-:W-:Y:S01]  /*29a0*/  @!P1 LEA R6, P3, R26, R16, 0x1 ;  /* 0x000000101a069211 */ /* 0x000fe200078608ff */
[----:B------:R-:W-:Y:S01]  /*29b0*/  IMAD.IADD R79, R81, 0x1, R10 ;  /* 0x00000001514f7824 */ /* 0x000fe200078e020a */
[-C--:B------:R-:W-:Y:S01]  /*29c0*/  @!P1 LEA.HI.X R9, R130, R15.reuse, R28, 0x1, P4 ;  /* 0x0000000f82099211 */ /* 0x080fe200020f0c1c */
[----:B------:R-:W-:Y:S02]  /*29d0*/  IMAD.IADD R0, R3, 0x1, R0 ;  /* 0x0000000103007824 */ /* 0x000fe400078e0200 */
[----:B------:R-:W-:Y:S01]  /*29e0*/  IMAD.MOV.U32 R78, RZ, RZ, R80 ;  /* 0x000000ffff4e7224 */ /* 0x000fe200078e0050 */
[----:B------:R-:W-:Y:S01]  /*29f0*/  @!P1 LEA.HI.X R7, R26, R15, R27, 0x1, P3 ;  /* 0x0000000f1a079211 */ /* 0x000fe200018f0c1b */
[----:B------:R1:W-:Y:S01]  /*2a00*/  @!P1 LDGSTS.E.BYPASS.LTC128B.128 [R248+0xf080], [R8.64], !P5 ;  /* 0x0f08000008f89fae */ /* 0x0003e2000e901d46 */
[----:B------:R-:W-:Y:S01]  /*2a10*/  IMAD R0, R0, 0x30, RZ ;  /* 0x0000003000007824 */ /* 0x000fe200078e02ff */
[----:B------:R-:W-:Y:S01]  /*2a20*/  ISETP.GE.AND P5, PT, R250, c[0x0][0x1d4], PT ;  /* 0x00007500fa007a0c */ /* 0x000fe20003fa6270 */
[----:B------:R-:W-:Y:S01]  /*2a30*/  IMAD.WIDE.U32 R4, R2, 0x30, R78 ;  /* 0x0000003002047825 */ /* 0x000fe200078e004e */
[----:B------:R-:W-:Y:S01]  /*2a40*/  ISETP.GE.AND P4, PT, R252, c[0x0][0x1d4], PT ;  /* 0x00007500fc007a0c */ /* 0x000fe20003f86270 */
[----:B------:R2:W-:Y:S01]  /*2a50*/  @!P1 LDGSTS.E.BYPASS.LTC128B.128 [R248+0x13080], [R6.64], !P6 ;  /* 0x1308000006f89fae */ /* 0x0005e2000f101d46 */
[----:B------:R-:W-:Y:S01]  /*2a60*/  ISETP.GE.AND P3, PT, R130, c[0x0][0x1d4], PT ;  /* 0x0000750082007a0c */ /* 0x000fe20003f66270 */
[----:B------:R-:W-:Y:S01]  /*2a70*/  IMAD R3, R13, c[0x0][0x208], RZ ;  /* 0x000082000d037a24 */ /* 0x000fe200078e02ff */
[----:B------:R-:W-:Y:S01]  /*2a80*/  ISETP.GE.AND P6, PT, R26, c[0x0][0x1d4], PT ;  /* 0x000075001a007a0c */ /* 0x000fe20003fc6270 */
[----:B------:R-:W-:Y:S01]  /*2a90*/  IMAD.IADD R0, R5, 0x1, R0 ;  /* 0x0000000105007824 */ /* 0x000fe200078e0200 */
[----:B------:R-:W-:Y:S01]  /*2aa0*/  @P2 LEA R2, P1, R4, c[0x0][0x1c8], 0x1 ;  /* 0x0000720004022a11 */ /* 0x000fe200078208ff */
[----:B------:R-:W0:Y:S01]  /*2ab0*/  LDGDEPBAR ;  /* 0x00000000000079af */ /* 0x000e220000000000 */
[----:B------:R-:W-:-:S02]  /*2ac0*/  IMAD.IADD R17, R19, 0x1, R12 ;  /* 0x0000000113117824 */ /* 0x000fc400078e020c */
[----:B------:R-:W-:Y:S02]  /*2ad0*/  IMAD.MOV.U32 R16, RZ, RZ, R18 ;  /* 0x000000ffff107224 */ /* 0x000fe400078e0012 */
[----:B--2---:R-:W-:Y:S02]  /*2ae0*/  IMAD.MOV.U32 R6, RZ, RZ, 0x20 ;  /* 0x00000020ff067424 */ /* 0x004fe400078e00ff */
[----:B------:R-:W-:Y:S01]  /*2af0*/  IMAD R7, R77, c[0x0][0x20c], R3 ;  /* 0x000083004d077a24 */ /* 0x000fe200078e0203 */
[----:B------:R-:W-:Y:S01]  /*2b00*/  @P2 LEA.HI.X R3, R4, c[0x0][0x1cc], R0, 0x1, P1 ;  /* 0x0000730004032a11 */ /* 0x000fe200008f0c00 */
[----:B------:R-:W-:-:S04]  /*2b10*/  IMAD.WIDE.U32 R10, R6, c[0x0][0x1e0], RZ ;  /* 0x00007800060a7a25 */ /* 0x000fc800078e00ff */
[----:B-1----:R-:W-:Y:S01]  /*2b20*/  IMAD.WIDE.U32 R8, R77, c[0x0][0x208], RZ ;  /* 0x000082004d087a25 */ /* 0x002fe200078e00ff */
[----:B------:R1:W-:Y:S03]  /*2b30*/  @P2 LDGSTS.E.BYPASS.LTC128B.128 [R248+0x14080], [R2.64], !P5 ;  /* 0x1408000002f82fae */ /* 0x0003e6000e901d46 */
[----:B------:R-:W-:Y:S01]  /*2b40*/  IMAD R12, R6, c[0x0][0x1e4], RZ ;  /* 0x00007900060c7a24 */ /* 0x000fe200078e02ff */
[----:B------:R1:W-:Y:S01]  /*2b50*/  @P2 LDGSTS.E.BYPASS.LTC128B.128 [R248+0x15880], [R2.64+0x80], !P4 ;  /* 0x1588008002f82fae */ /* 0x0003e2000e101d46 */
[----:B------:R-:W-:-:S03]  /*2b60*/  @P0 IADD3 R6, P1, R4, R10, RZ ;  /* 0x0000000a04060210 */ /* 0x000fc60007f3e0ff */
[----:B------:R1:W-:Y:S01]  /*2b70*/  @P2 LDGSTS.E.BYPASS.LTC128B.128 [R248+0x17080], [R2.64+0x100], !P3 ;  /* 0x1708010002f82fae */ /* 0x0003e2000d901d46 */
[----:B------:R-:W-:-:S03]  /*2b80*/  IMAD.WIDE.U32 R4, R8, 0x30, R16 ;  /* 0x0000003008047825 */ /* 0x000fc600078e0010 */
[----:B------:R1:W-:Y:S01]  /*2b90*/  @P2 LDGSTS.E.BYPASS.LTC128B.128 [R248+0x18880], [R2.64+0x180], !P6 ;  /* 0x1888018002f82fae */ /* 0x0003e2000f101d46 */
[----:B------:R-:W-:Y:S02]  /*2ba0*/  ISETP.GE.AND P2, PT, R252, c[0x0][0x1d4], PT ;  /* 0x00007500fc007a0c */ /* 0x000fe40003f46270 */
[----:B------:R-:W-:Y:S02]  /*2bb0*/  @P0 IADD3.X R8, R0, R11, R12, P1, !PT ;  /* 0x0000000b00080210 */ /* 0x000fe40000ffe40c */
[----:B-1----:R-:W-:-:S04]  /*2bc0*/  @P0 LEA R2, P1, R6, c[0x0][0x1c8], 0x1 ;  /* 0x0000720006020a11 */ /* 0x002fc800078208ff */
[----:B------:R-:W-:-:S05]  /*2bd0*/  @P0 LEA.HI.X R3, R6, c[0x0][0x1cc], R8, 0x1, P1 ;  /* 0x0000730006030a11 */ /* 0x000fca00008f0c08 */
[----:B------:R1:W-:Y:S04]  /*2be0*/  @P0 LDGSTS.E.BYPASS.LTC128B.128 [R248+0x15080], [R2.64], !P5 ;  /* 0x1508000002f80fae */ /* 0x0003e8000e901d46 */
[----:B------:R1:W-:Y:S04]  /*2bf0*/  @P0 LDGSTS.E.BYPASS.LTC128B.128 [R248+0x16880], [R2.64+0x80], !P2 ;  /* 0x1688008002f80fae */ /* 0x0003e8000d101d46 */
[----:B------:R1:W-:Y:S04]  /*2c00*/  @P0 LDGSTS.E.BYPASS.LTC128B.128 [R248+0x18080], [R2.64+0x100], !P3 ;  /* 0x1808010002f80fae */ /* 0x0003e8000d901d46 */
[----:B------:R1:W-:Y:S04]  /*2c10*/  @P0 LDGSTS.E.BYPASS.LTC128B.128 [R248+0x19880], [R2.64+0x180], !P6 ;  /* 0x1988018002f80fae */ /* 0x0003e8000f101d46 */
[----:B------:R-:W0:Y:S04]  /*2c20*/  LDGDEPBAR ;  /* 0x00000000000079af */ /* 0x000e280000000000 */
[----:B------:R-:W-:Y:S04]  /*2c30*/  STL.64 [R1+0x20], R80 ;  /* 0x0000205001007387 */ /* 0x000fe80000100a00 */
[----:B------:R-:W-:Y:S04]  /*2c40*/  STL.64 [R1+0x28], R18 ;  /* 0x0000281201007387 */ /* 0x000fe80000100a00 */
[----:B------:R-:W-:Y:S04]  /*2c50*/  STL.64 [R1+0x10], R78 ;  /* 0x0000104e01007387 */ /* 0x000fe80000100a00 */
[----:B------:R2:W-:Y:S01]  /*2c60*/  STL.64 [R1+0x18], R16 ;  /* 0x0000181001007387 */ /* 0x0005e20000100a00 */
[----:B------:R-:W-:-:S04]  /*2c70*/  DEPBAR.LE SB0, 0x1 ;  /* 0x000080400000791a */ /* 0x000fc80000000000 */
[----:B------:R-:W-:Y:S06]  /*2c80*/  BAR.SYNC.DEFER_BLOCKING 0x0 ;  /* 0x0000000000007b1d */ /* 0x000fec0000010000 */
[----:B--2---:R-:W2:Y:S01]  /*2c90*/  S2R R16, SR_TID.X ;  /* 0x0000000000107919 */ /* 0x004ea20000002100 */
[----:B------:R-:W-:-:S03]  /*2ca0*/  IMAD.IADD R7, R9, 0x1, R7 ;  /* 0x0000000109077824 */ /* 0x000fc600078e0207 */
[----:B------:R-:W-:Y:S04]  /*2cb0*/  LDSM.16.M88.4 R160, [R242] ;  /* 0x00000000f2a0783b */ /* 0x000fe80000000200 */
[----:B------:R-:W-:Y:S04]  /*2cc0*/  LDSM.16.M88.4 R164, [R243] ;  /* 0x00000000f3a4783b */ /* 0x000fe80000000200 */
[----:B------:R-:W-:Y:S04]  /*2cd0*/  LDSM.16.M88.4 R180, [R245] ;  /* 0x00000000f5b4783b */ /* 0x000fe80000000200 */
[----:B------:R-:W-:Y:S04]  /*2ce0*/  LDSM.16.M88.4 R184, [R244] ;  /* 0x00000000f4b8783b */ /* 0x000fe80000000200 */
[----:B------:R-:W-:Y:S01]  /*2cf0*/  LDSM.16.M88.4 R188, [R242+0x4000] ;  /* 0x00400000f2bc783b */ /* 0x000fe20000000200 */
[----:B--2---:R-:W-:-:S03]  /*2d00*/  ISETP.GT.AND P4, PT, R16, 0x7f, PT ;  /* 0x0000007f1000780c */ /* 0x004fc60003f84270 */
[----:B------:R-:W-:Y:S04]  /*2d10*/  LDSM.16.M88.4 R192, [R243+0x4000] ;  /* 0x00400000f3c0783b */ /* 0x000fe80000000200 */
        /* <DEDUP_REMOVED lines=10> */
[----:B------:R-:W-:Y:S01]  /*2dc0*/  BAR.SYNC.DEFER_BLOCKING 0x0 ;  /* 0x0000000000007b1d */ /* 0x000fe20000010000 */
[----:B------:R-:W-:Y:S01]  /*2dd0*/  IMAD R0, R7, 0x30, RZ ;  /* 0x0000003007007824 */ /* 0x000fe200078e02ff */
[----:B------:R-:W-:-:S03]  /*2de0*/  LEA R6, P1, R4, c[0x0][0x1f8], 0x1 ;  /* 0x00007e0004067a11 */ /* 0x000fc600078208ff */
[----:B------:R-:W-:Y:S01]  /*2df0*/  IMAD.IADD R0, R5, 0x1, R0 ;  /* 0x0000000105007824 */ /* 0x000fe200078e0200 */
[----:B-1----:R-:W-:-:S04]  /*2e00*/  SEL R3, RZ, 0xffffffff, P2 ;  /* 0xffffffffff037807 */ /* 0x002fc80001000000 */
[----:B------:R-:W-:Y:S01]  /*2e10*/  LEA.HI.X R7, R4, c[0x0][0x1fc], R0, 0x1, P1 ;  /* 0x00007f0004077a11 */ /* 0x000fe200008f0c00 */
[----:B------:R-:W-:Y:S02]  /*2e20*/  @!P4 IMAD.MOV.U32 R0, RZ, RZ, c[0x0][0x208] ;  /* 0x00008200ff00c624 */ /* 0x000fe400078e00ff */
[----:B------:R-:W-:Y:S01]  /*2e30*/  @!P4 IMAD.MOV.U32 R2, RZ, RZ, c[0x0][0x20c] ;  /* 0x00008300ff02c624 */ /* 0x000fe200078e00ff */
[----:B------:R-:W-:Y:S01]  /*2e40*/  SEL R4, RZ, 0x1, P5 ;  /* 0x00000001ff047807 */ /* 0x000fe20002800000 */
[----:B------:R-:W-:Y:S01]  /*2e50*/  IMAD.SHL.U32 R3, R3, 0x2, RZ ;  /* 0x0000000203037824 */ /* 0x000fe200078e00ff */
[----:B------:R-:W-:-:S04]  /*2e60*/  @!P4 LEA R8, P0, R0, R6, 0x6 ;  /* 0x000000060008c211 */ /* 0x000fc800078030ff */
[----:B------:R-:W-:Y:S02]  /*2e70*/  @!P4 LEA.HI.X R9, R0, R7, R2, 0x6, P0 ;  /* 0x000000070009c211 */ /* 0x000fe400000f3402 */
[----:B------:R-:W-:Y:S01]  /*2e80*/  LOP3.LUT R4, R3, 0x2, R4, 0xe2, !PT ;  /* 0x0000000203047812 */ /* 0x000fe200078ee204 */
[----:B------:R-:W-:-:S04]  /*2e90*/  DEPBAR.LE SB0, 0x0 ;  /* 0x000080000000791a */ /* 0x000fc80000000000 */
[----:B------:R-:W-:Y:S01]  /*2ea0*/  SEL R0, RZ, 0x4, P3 ;  /* 0x00000004ff007807 */ /* 0x000fe20001800000 */
[----:B------:R-:W-:Y:S01]  /*2eb0*/  BAR.SYNC.DEFER_BLOCKING 0x0 ;  /* 0x0000000000007b1d */ /* 0x000fe20000010000 */
[----:B------:R-:W-:Y:S01]  /*2ec0*/  SEL R2, RZ, 0x8, P6 ;  /* 0x00000008ff027807 */ /* 0x000fe20003000000 */
[----:B------:R-:W-:Y:S01]  /*2ed0*/  IMAD.MOV.U32 R5, RZ, RZ, 0x40 ;  /* 0x00000040ff057424 */ /* 0x000fe200078e00ff */
[C---:B------:R-:W-:Y:S02]  /*2ee0*/  LOP3.LUT P5, RZ, R247.reuse, 0x2, RZ, 0xc0, !PT ;  /* 0x00000002f7ff7812 */ /* 0x040fe400078ac0ff */
[----:B------:R-:W-:Y:S02]  /*2ef0*/  LOP3.LUT R4, R2, R4, R0, 0xfe, !PT ;  /* 0x0000000402047212 */ /* 0x000fe400078efe00 */
[----:B------:R-:W-:Y:S02]  /*2f00*/  LOP3.LUT P0, RZ, R247, 0x4, RZ, 0xc0, !PT ;  /* 0x00000004f7ff7812 */ /* 0x000fe4000780c0ff */
[----:B------:R-:W-:-:S02]  /*2f10*/  IADD3 R2, R14, R24, -R131 ;  /* 0x000000180e027210 */ /* 0x000fc40007ffe883 */
[----:B------:R-:W-:Y:S02]  /*2f20*/  LOP3.LUT P4, RZ, R4, 0x1, RZ, 0xc0, !PT ;  /* 0x0000000104ff7812 */ /* 0x000fe4000788c0ff */
[----:B------:R-:W-:Y:S02]  /*2f30*/  SEL R0, R5, 0xffffffc0, !P0 ;  /* 0xffffffc005007807 */ /* 0x000fe40004000000 */
[----:B------:R-:W-:Y:S02]  /*2f40*/  ISETP.LT.OR P0, PT, R2, 0x1, !P4 ;  /* 0x000000010200780c */ /* 0x000fe40006701670 */
[----:B------:R-:W-:-:S05]  /*2f50*/  IADD3 R240, R134, 0x20, RZ ;  /* 0x0000002086f07810 */ /* 0x000fca0007ffe0ff */
[----:B------:R-:W-:Y:S01]  /*2f60*/  IMAD.MOV.U32 R3, RZ, RZ, R240 ;  /* 0x000000ffff037224 */ /* 0x000fe200078e00f0 */
[----:B------:R-:W-:Y:S01]  /*2f70*/  @P5 IADD3 R3, R134, -0x20, RZ ;  /* 0xffffffe086035810 */ /* 0x000fe20007ffe0ff */
[----:B------:R-:W1:Y:S01]  /*2f80*/  LDSM.16.M88.4 R12, [R134] ;  /* 0x00000000860c783b */ /* 0x000e620000000200 */
[----:B------:R-:W-:-:S03]  /*2f90*/  LOP3.LUT P3, RZ, R4, 0x2, RZ, 0xc0, !PT ;  /* 0x0000000204ff7812 */ /* 0x000fc6000786c0ff */
[----:B------:R-:W-:Y:S04]  /*2fa0*/  LDSM.16.M88.4 R24, [R3] ;  /* 0x000000000318783b */ /* 0x000fe80000000200 */
[----:B------:R-:W-:Y:S04]  /*2fb0*/  LDSM.16.M88.4 R36, [R3+0x800] ;  /* 0x000800000324783b */ /* 0x000fe80000000200 */
[----:B------:R-:W-:Y:S04]  /*2fc0*/  LDSM.16.M88.4 R56, [R3+0x1000] ;  /* 0x001000000338783b */ /* 0x000fe80000000200 */
[----:B------:R-:W2:Y:S04]  /*2fd0*/  LDSM.16.M88.4 R20, [R134+0x800] ;  /* 0x000800008614783b */ /* 0x000ea80000000200 */
[----:B------:R-:W3:Y:S04]  /*2fe0*/  LDSM.16.M88.4 R44, [R134+0x1000] ;  /* 0x00100000862c783b */ /* 0x000ee80000000200 */
[----:B------:R-:W-:Y:S01]  /*2ff0*/  @!PT LDS RZ, [RZ] ;  /* 0x00000000fffff984 */ /* 0x000fe20000000800 */
[----:B------:R-:W-:Y:S01]  /*3000*/  @!PT LDS RZ, [RZ] ;  /* 0x00000000fffff984 */ /* 0x000fe20000000800 */
[----:B------:R-:W-:Y:S01]  /*3010*/  @!PT LDS RZ, [RZ] ;  /* 0x00000000fffff984 */ /* 0x000fe20000000800 */
[----:B------:R2:W-:Y:S01]  /*3020*/  LDGSTS.E.BYPASS.LTC128B.128 [R248+0x4080], [R6.64], !P0 ;  /* 0x0408000006f87fae */ /* 0x0005e2000c101d46 */
[----:B------:R-:W-:-:S02]  /*3030*/  ISETP.LT.OR P0, PT, R2, 0x1, !P3 ;  /* 0x000000010200780c */ /* 0x000fc40005f01670 */
[----:B------:R-:W-:-:S11]  /*3040*/  LOP3.LUT P2, RZ, R4, 0x4, RZ, 0xc0, !PT ;  /* 0x0000000404ff7812 */ /* 0x000fd6000784c0ff */
[----:B------:R2:W-:Y:S01]  /*3050*/  LDGSTS.E.BYPASS.LTC128B.128 [R248+0x5880], [R6.64+0x80], !P0 ;  /* 0x0588008006f87fae */ /* 0x0005e2000c101d46 */
[----:B------:R-:W-:Y:S02]  /*3060*/  ISETP.LT.OR P0, PT, R2, 0x1, !P2 ;  /* 0x000000010200780c */ /* 0x000fe40005701670 */
[----:B------:R-:W-:-:S11]  /*3070*/  LOP3.LUT P1, RZ, R4, 0x8, RZ, 0xc0, !PT ;  /* 0x0000000804ff7812 */ /* 0x000fd6000782c0ff */
[----:B------:R2:W-:Y:S01]  /*3080*/  LDGSTS.E.BYPASS.LTC128B.128 [R248+0x7080], [R6.64+0x100], !P0 ;  /* 0x0708010006f87fae */ /* 0x0005e2000c101d46 */
[----:B------:R-:W-:-:S13]  /*3090*/  ISETP.LT.OR P0, PT, R2, 0x1, !P1 ;  /* 0x000000010200780c */ /* 0x000fda0004f01670 */
[----:B------:R2:W-:Y:S01]  /*30a0*/  LDGSTS.E.BYPASS.LTC128B.128 [R248+0x8880], [R6.64+0x180], !P0 ;  /* 0x0888018006f87fae */ /* 0x0005e2000c101d46 */
[----:B------:R-:W-:-:S13]  /*30b0*/  ISETP.GT.AND P0, PT, R16, 0x7f, PT ;  /* 0x0000007f1000780c */ /* 0x000fda0003f04270 */
[----:B------:R-:W-:Y:S02]  /*30c0*/  @!P0 ISETP.LT.OR P0, PT, R2, 0x21, !P4 ;  /* 0x000000210200880c */ /* 0x000fe40006701670 */
[----:B------:R-:W-:-:S13]  /*30d0*/  ISETP.GT.AND P4, PT, R16, 0x7f, PT ;  /* 0x0000007f1000780c */ /* 0x000fda0003f84270 */
[----:B------:R4:W-:Y:S01]  /*30e0*/  @!P4 LDGSTS.E.BYPASS.LTC128B.128 [R248+0x5080], [R8.64], !P0 ;  /* 0x0508000008f8cfae */ /* 0x0009e2000c101d46 */
[----:B------:R-:W-:-:S13]  /*30f0*/  @!P4 ISETP.LT.OR P0, PT, R2, 0x21, !P3 ;  /* 0x000000210200c80c */ /* 0x000fda0005f01670 */
[----:B------:R4:W-:Y:S01]  /*3100*/  @!P4 LDGSTS.E.BYPASS.LTC128B.128 [R248+0x6880], [R8.64+0x80], !P0 ;  /* 0x0688008008f8cfae */ /* 0x0009e2000c101d46 */
[C---:B------:R-:W-:Y:S01]  /*3110*/  @!P4 ISETP.LT.OR P0, PT, R2.reuse, 0x21, !P2 ;  /* 0x000000210200c80c */ /* 0x040fe20005701670 */
[C---:B-1----:R-:W-:Y:S11]  /*3120*/  HMMA.16816.F32.BF16 R16, R160.reuse, R12, RZ ;  /* 0x0000000ca010723c */ /* 0x042ff600000418ff */
[----:B------:R-:W-:Y:S01]  /*3130*/  @!UPT UIADD3 URZ, URZ, URZ, URZ ;  /* 0x0000003f3f3ff290 */ /* 0x000fe2000fffe03f */
[----:B------:R4:W-:Y:S01]  /*3140*/  @!P4 LDGSTS.E.BYPASS.LTC128B.128 [R248+0x8080], [R8.64+0x100], !P0 ;  /* 0x0808010008f8cfae */ /* 0x0009e2000c101d46 */
[----:B------:R-:W-:Y:S01]  /*3150*/  @!P4 ISETP.LT.OR P0, PT, R2, 0x21, !P1 ;  /* 0x000000210200c80c */ /* 0x000fe20004f01670 */
[C---:B------:R-:W-:Y:S01]  /*3160*/  IMAD.IADD R2, R134.reuse, 0x1, R0 ;  /* 0x0000000186027824 */ /* 0x040fe200078e0200 */
[C---:B--2---:R-:W-:Y:S11]  /*3170*/  HMMA.16816.F32.BF16 R4, R160.reuse, R20, RZ ;  /* 0x00000014a004723c */ /* 0x044ff600000418ff */
[----:B------:R4:W-:Y:S04]  /*3180*/  @!P4 LDGSTS.E.BYPASS.LTC128B.128 [R248+0x9880], [R8.64+0x180], !P0 ;  /* 0x0988018008f8cfae */ /* 0x0009e8000c101d46 */
[----:B------:R-:W1:Y:S01]  /*3190*/  LDSM.16.M88.4 R48, [R2] ;  /* 0x000000000230783b */ /* 0x000e620000000200 */
[----:B------:R-:W-:Y:S01]  /*31a0*/  HMMA.16816.F32.BF16 R12, R160, R14, RZ ;  /* 0x0000000ea00c723c */ /* 0x000fe200000418ff */
[----:B------:R-:W-:-:S02]  /*31b0*/  @P5 IADD3 R240, R134, -0x20, RZ ;  /* 0xffffffe086f05810 */ /* 0x000fc40007ffe0ff */
[----:B------:R-:W2:Y:S05]  /*31c0*/  LDSM.16.M88.4 R40, [R2+0x800] ;  /* 0x000800000228783b */ /* 0x000eaa0000000200 */
[C---:B------:R-:W-:Y:S01]  /*31d0*/  HMMA.16816.F32.BF16 R16, R164.reuse, R24, R16 ;  /* 0x00000018a410723c */ /* 0x040fe20000041810 */
[----:B------:R-:W-:Y:S01]  /*31e0*/  IMAD.IADD R135, R0, 0x1, R240 ;  /* 0x0000000100877824 */ /* 0x000fe200078e02f0 */
[----:B------:R-:W-:Y:S04]  /*31f0*/  LDSM.16.M88.4 R64, [R240+0x1800] ;  /* 0x00180000f040783b */ /* 0x000fe80000000200 */
[----:B------:R-:W5:Y:S02]  /*3200*/  LDSM.16.M88.4 R52, [R135] ;  /* 0x000000008734783b */ /* 0x000f640000000200 */
[----:B------:R-:W-:Y:S02]  /*3210*/  HMMA.16816.F32.BF16 R28, R164, R36, R4 ;  /* 0x00000024a41c723c */ /* 0x000fe40000041804 */
[----:B------:R-:W-:Y:S04]  /*3220*/  LDSM.16.M88.4 R60, [R135+0x800] ;  /* 0x00080000873c783b */ /* 0x000fe80000000200 */
[----:B------:R-:W-:Y:S02]  /*3230*/  LDSM.16.M88.4 R68, [R135+0x1800] ;  /* 0x001800008744783b */ /* 0x000fe40000000200 */
[----:B----4-:R-:W-:Y:S02]  /*3240*/  HMMA.16816.F32.BF16 R8, R160, R22, RZ ;  /* 0x00000016a008723c */ /* 0x010fe400000418ff */
[----:B------:R-:W-:Y:S04]  /*3250*/  LDSM.16.M88.4 R20, [R135+0x1000] ;  /* 0x001000008714783b */ /* 0x000fe80000000200 */
[----:B------:R-:W-:Y:S02]  /*3260*/  LDSM.16.M88.4 R72, [R135+0x4800] ;  /* 0x004800008748783b */ /* 0x000fe40000000200 */
[----:B------:R-:W-:Y:S02]  /*3270*/  HMMA.16816.F32.BF16 R32, R164, R26, R12 ;  /* 0x0000001aa420723c */ /* 0x000fe4000004180c */
[----:B------:R-:W0:Y:S06]  /*3280*/  LDGDEPBAR ;  /* 0x00000000000079af */ /* 0x000e2c0000000000 */
[C---:B---3--:R-:W-:Y:S08]  /*3290*/  HMMA.16816.F32.BF16 R4, R160.reuse, R44, RZ ;  /* 0x0000002ca004723c */ /* 0x048ff000000418ff */
[----:B------:R-:W-:Y:S01]  /*32a0*/  HMMA.16816.F32.BF16 R24, R160, R46, RZ ;  /* 0x0000002ea018723c */ /* 0x000fe200000418ff */
[----:B------:R-:W3:Y:S07]  /*32b0*/  LDSM.16.M88.4 R44, [R2+0x1000] ;  /* 0x00100000022c783b */ /* 0x000eee0000000200 */
[----:B-1----:R-:W-:Y:S08]  /*32c0*/  HMMA.16816.F32.BF16 R12, R180, R48, R16 ;  /* 0x00000030b40c723c */ /* 0x002ff00000041810 */
[C---:B------:R-:W-:Y:S01]  /*32d0*/  HMMA.16816.F32.BF16 R16, R164.reuse, R38, R8 ;  /* 0x00000026a410723c */ /* 0x040fe20000041808 */
[----:B------:R-:W1:Y:S07]  /*32e0*/  LDSM.16.M88.4 R36, [R134+0x1800] ;  /* 0x001800008624783b */ /* 0x000e6e0000000200 */
[C---:B------:R-:W-:Y:S08]  /*32f0*/  HMMA.16816.F32.BF16 R8, R164.reuse, R56, R4 ;  /* 0x00000038a408723c */ /* 0x040ff00000041804 */
[----:B------:R-:W-:Y:S01]  /*3300*/  HMMA.16816.F32.BF16 R24, R164, R58, R24 ;  /* 0x0000003aa418723c */ /* 0x000fe20000041818 */
[----:B------:R-:W-:Y:S07]  /*3310*/  LDSM.16.M88.4 R56, [R2+0x1800] ;  /* 0x001800000238783b */ /* 0x000fee0000000200 */
[C---:B------:R-:W-:Y:S01]  /*3320*/  HMMA.16816.F32.BF16 R32, R180.reuse, R50, R32 ;  /* 0x00000032b420723c */ /* 0x040fe20000041820 */
[----:B------:R-:W4:Y:S07]  /*3330*/  LDSM.16.M88.4 R48, [R134+0x2000] ;  /* 0x002000008630783b */ /* 0x000f2e0000000200 */
[----:B--2---:R-:W-:Y:S08]  /*3340*/  HMMA.16816.F32.BF16 R28, R180, R40, R28 ;  /* 0x00000028b41c723c */ /* 0x004ff0000004181c */
[----:B-----5:R-:W-:Y:S08]  /*3350*/  HMMA.16816.F32.BF16 R4, R184, R52, R12 ;  /* 0x00000034b804723c */ /* 0x020ff0000004180c */
[C---:B------:R-:W-:Y:S01]  /*3360*/  HMMA.16816.F32.BF16 R12, R180.reuse, R42, R16 ;  /* 0x0000002ab40c723c */ /* 0x040fe20000041810 */
[----:B------:R-:W2:Y:S07]  /*3370*/  LDSM.16.M88.4 R40, [R134+0x2800] ;  /* 0x002800008628783b */ /* 0x000eae0000000200 */
[C---:B---3--:R-:W-:Y:S08]  /*3380*/  HMMA.16816.F32.BF16 R8, R180.reuse, R44, R8 ;  /* 0x0000002cb408723c */ /* 0x048ff00000041808 */
[----:B------:R-:W-:Y:S01]  /*3390*/  HMMA.16816.F32.BF16 R24, R180, R46, R24 ;  /* 0x0000002eb418723c */ /* 0x000fe20000041818 */
[----:B------:R-:W3:Y:S07]  /*33a0*/  LDSM.16.M88.4 R44, [R240+0x2000] ;  /* 0x00200000f02c783b */ /* 0x000eee0000000200 */
[C---:B------:R-:W-:Y:S01]  /*33b0*/  HMMA.16816.F32.BF16 R32, R184.reuse, R54, R32 ;  /* 0x00000036b820723c */ /* 0x040fe20000041820 */
[----:B------:R-:W-:Y:S07]  /*33c0*/  LDSM.16.M88.4 R52, [R2+0x2000] ;  /* 0x002000000234783b */ /* 0x000fee0000000200 */
[----:B------:R-:W-:Y:S08]  /*33d0*/  HMMA.16816.F32.BF16 R28, R184, R60, R28 ;  /* 0x0000003cb81c723c */ /* 0x000ff0000004181c */
[----:B-1----:R-:W-:Y:S08]  /*33e0*/  HMMA.16816.F32.BF16 R4, R188, R36, R4 ;  /* 0x00000024bc04723c */ /* 0x002ff00000041804 */
[C---:B------:R-:W-:Y:S01]  /*33f0*/  HMMA.16816.F32.BF16 R12, R184.reuse, R62, R12 ;  /* 0x0000003eb80c723c */ /* 0x040fe2000004180c */
[----:B------:R-:W-:Y:S07]  /*3400*/  LDSM.16.M88.4 R60, [R134+0x3000] ;  /* 0x00300000863c783b */ /* 0x000fee0000000200 */
[C---:B------:R-:W-:Y:S08]  /*3410*/  HMMA.16816.F32.BF16 R16, R184.reuse, R20, R8 ;  /* 0x00000014b810723c */ /* 0x040ff00000041808 */
[----:B------:R-:W-:Y:S08]  /*3420*/  HMMA.16816.F32.BF16 R24, R184, R22, R24 ;  /* 0x00000016b818723c */ /* 0x000ff00000041818 */
[C---:B------:R-:W-:Y:S01]  /*3430*/  HMMA.16816.F32.BF16 R32, R188.reuse, R38, R32 ;  /* 0x00000026bc20723c */ /* 0x040fe20000041820 */
[----:B------:R-:W1:Y:S07]  /*3440*/  LDSM.16.M88.4 R36, [R240+0x2800] ;  /* 0x00280000f024783b */ /* 0x000e6e0000000200 */
[----:B----4-:R-:W-:Y:S08]  /*3450*/  HMMA.16816.F32.BF16 R28, R188, R48, R28 ;  /* 0x00000030bc1c723c */ /* 0x010ff0000004181c */
[----:B------:R-:W-:Y:S08]  /*3460*/  HMMA.16816.F32.BF16 R4, R192, R64, R4 ;  /* 0x00000040c004723c */ /* 0x000ff00000041804 */
[C---:B------:R-:W-:Y:S01]  /*3470*/  HMMA.16816.F32.BF16 R8, R188.reuse, R50, R12 ;  /* 0x00000032bc08723c */ /* 0x040fe2000004180c */
[----:B------:R-:W-:Y:S07]  /*3480*/  LDSM.16.M88.4 R48, [R135+0x2000] ;  /* 0x002000008730783b */ /* 0x000fee0000000200 */
[C---:B--2---:R-:W-:Y:S08]  /*3490*/  HMMA.16816.F32.BF16 R16, R188.reuse, R40, R16 ;  /* 0x00000028bc10723c */ /* 0x044ff00000041810 */
[----:B------:R-:W-:Y:S01]  /*34a0*/  HMMA.16816.F32.BF16 R24, R188, R42, R24 ;  /* 0x0000002abc18723c */ /* 0x000fe20000041818 */
[----:B------:R-:W2:Y:S07]  /*34b0*/  LDSM.16.M88.4 R40, [R2+0x2800] ;  /* 0x002800000228783b */ /* 0x000eae0000000200 */
[C---:B------:R-:W-:Y:S01]  /*34c0*/  HMMA.16816.F32.BF16 R32, R192.reuse, R66, R32 ;  /* 0x00000042c020723c */ /* 0x040fe20000041820 */
[----:B------:R-:W-:Y:S07]  /*34d0*/  LDSM.16.M88.4 R64, [R2+0x4000] ;  /* 0x004000000240783b */ /* 0x000fee0000000200 */
[----:B---3--:R-:W-:Y:S08]  /*34e0*/  HMMA.16816.F32.BF16 R28, R192, R44, R28 ;  /* 0x0000002cc01c723c */ /* 0x008ff0000004181c */
[----:B------:R-:W-:Y:S08]  /*34f0*/  HMMA.16816.F32.BF16 R20, R196, R56, R4 ;  /* 0x00000038c414723c */ /* 0x000ff00000041804 */
[C---:B------:R-:W-:Y:S01]  /*3500*/  HMMA.16816.F32.BF16 R12, R192.reuse, R46, R8 ;  /* 0x0000002ec00c723c */ /* 0x040fe20000041808 */
[----:B------:R-:W-:Y:S07]  /*3510*/  LDSM.16.M88.4 R44, [R134+0x3800] ;  /* 0x00380000862c783b */ /* 0x000fee0000000200 */
[C---:B-1----:R-:W-:Y:S08]  /*3520*/  HMMA.16816.F32.BF16 R8, R192.reuse, R36, R16 ;  /* 0x00000024c008723c */ /* 0x042ff00000041810 */
[----:B------:R-:W-:Y:S01]  /*3530*/  HMMA.16816.F32.BF16 R4, R192, R38, R24 ;  /* 0x00000026c004723c */ /* 0x000fe20000041818 */
[----:B------:R-:W1:Y:S07]  /*3540*/  LDSM.16.M88.4 R36, [R135+0x2800] ;  /* 0x002800008724783b */ /* 0x000e6e0000000200 */
[C---:B------:R-:W-:Y:S01]  /*3550*/  HMMA.16816.F32.BF16 R32, R196.reuse, R58, R32 ;  /* 0x0000003ac420723c */ /* 0x040fe20000041820 */
[----:B------:R-:W-:Y:S07]  /*3560*/  LDSM.16.M88.4 R56, [R2+0x3000] ;  /* 0x003000000238783b */ /* 0x000fee0000000200 */
[----:B------:R-:W-:Y:S08]  /*3570*/  HMMA.16816.F32.BF16 R28, R196, R52, R28 ;  /* 0x00000034c41c723c */ /* 0x000ff0000004181c */
[----:B------:R-:W-:Y:S08]  /*3580*/  HMMA.16816.F32.BF16 R20, R200, R68, R20 ;  /* 0x00000044c814723c */ /* 0x000ff00000041814 */
[C---:B------:R-:W-:Y:S01]  /*3590*/  HMMA.16816.F32.BF16 R24, R196.reuse, R54, R12 ;  /* 0x00000036c418723c */ /* 0x040fe2000004180c */
[----:B------:R-:W3:Y:S07]  /*35a0*/  LDSM.16.M88.4 R52, [R240+0x3000] ;  /* 0x00300000f034783b */ /* 0x000eee0000000200 */
[C---:B--2---:R-:W-:Y:S08]  /*35b0*/  HMMA.16816.F32.BF16 R16, R196.reuse, R40, R8 ;  /* 0x00000028c410723c */ /* 0x044ff00000041808 */
[----:B------:R-:W-:Y:S01]  /*35c0*/  HMMA.16816.F32.BF16 R8, R196, R42, R4 ;  /* 0x0000002ac408723c */ /* 0x000fe20000041804 */
[----:B------:R-:W-:Y:S07]  /*35d0*/  LDSM.16.M88.4 R40, [R134+0x4000] ;  /* 0x004000008628783b */ /* 0x000fee0000000200 */
[C---:B------:R-:W-:Y:S01]  /*35e0*/  HMMA.16816.F32.BF16 R4, R200.reuse, R70, R32 ;  /* 0x00000046c804723c */ /* 0x040fe20000041820 */
[----:B------:R-:W-:Y:S07]  /*35f0*/  LDSM.16.M88.4 R68, [R2+0x4800] ;  /* 0x004800000244783b */ /* 0x000fee0000000200 */
[----:B------:R-:W-:Y:S08]  /*3600*/  HMMA.16816.F32.BF16 R12, R200, R48, R28 ;  /* 0x00000030c80c723c */ /* 0x000ff0000004181c */
[C---:B------:R-:W-:Y:S08]  /*3610*/  HMMA.16816.F32.BF16 R20, R204.reuse, R60, R20 ;  /* 0x0000003ccc14723c */ /* 0x040ff00000041814 */
[----:B------:R-:W-:Y:S01]  /*3620*/  HMMA.16816.F32.BF16 R4, R204, R62, R4 ;  /* 0x0000003ecc04723c */ /* 0x000fe20000041804 */
[----:B------:R-:W-:Y:S07]  /*3630*/  LDSM.16.M88.4 R60, [R240+0x5000] ;  /* 0x00500000f03c783b */ /* 0x000fee0000000200 */
[C---:B------:R-:W-:Y:S01]  /*3640*/  HMMA.16816.F32.BF16 R32, R200.reuse, R50, R24 ;  /* 0x00000032c820723c */ /* 0x040fe20000041818 */
[----:B------:R-:W2:Y:S04]  /*3650*/  LDSM.16.M88.4 R24, [R240+0x3800] ;  /* 0x00380000f018783b */ /* 0x000ea80000000200 */
[----:B------:R-:W-:Y:S03]  /*3660*/  LDSM.16.M88.4 R48, [R240+0x4000] ;  /* 0x00400000f030783b */ /* 0x000fe60000000200 */
[----:B-1----:R-:W-:Y:S08]  /*3670*/  HMMA.16816.F32.BF16 R28, R200, R36, R16 ;  /* 0x00000024c81c723c */ /* 0x002ff00000041810 */
[----:B------:R-:W-:Y:S08]  /*3680*/  HMMA.16816.F32.BF16 R16, R204, R44, R12 ;  /* 0x0000002ccc10723c */ /* 0x000ff0000004180c */
[C---:B---3--:R-:W-:Y:S01]  /*3690*/  HMMA.16816.F32.BF16 R12, R208.reuse, R52, R20 ;  /* 0x00000034d00c723c */ /* 0x048fe20000041814 */
[----:B------:R-:W1:Y:S07]  /*36a0*/  LDSM.16.M88.4 R20, [R135+0x3000] ;  /* 0x003000008714783b */ /* 0x000e6e0000000200 */
[----:B------:R-:W-:Y:S01]  /*36b0*/  HMMA.16816.F32.BF16 R4, R208, R54, R4 ;  /* 0x00000036d004723c */ /* 0x000fe20000041804 */
[----:B------:R-:W3:Y:S07]  /*36c0*/  LDSM.16.M88.4 R52, [R2+0x3800] ;  /* 0x003800000234783b */ /* 0x000eee0000000200 */
[----:B------:R-:W-:Y:S08]  /*36d0*/  HMMA.16816.F32.BF16 R36, R200, R38, R8 ;  /* 0x00000026c824723c */ /* 0x000ff00000041808 */
[----:B------:R-:W-:Y:S01]  /*36e0*/  HMMA.16816.F32.BF16 R8, R204, R46, R32 ;  /* 0x0000002ecc08723c */ /* 0x000fe20000041820 */
[----:B------:R-:W4:Y:S04]  /*36f0*/  LDSM.16.M88.4 R44, [R134+0x4800] ;  /* 0x00480000862c783b */ /* 0x000f280000000200 */
[----:B------:R-:W-:Y:S03]  /*3700*/  LDSM.16.M88.4 R32, [R240+0x4800] ;  /* 0x00480000f020783b */ /* 0x000fe60000000200 */
[----:B------:R-:W-:Y:S08]  /*3710*/  HMMA.16816.F32.BF16 R12, R212, R56, R12 ;  /* 0x00000038d40c723c */ /* 0x000ff0000004180c */
[----:B--2---:R-:W-:Y:S08]  /*3720*/  HMMA.16816.F32.BF16 R16, R208, R24, R16 ;  /* 0x00000018d010723c */ /* 0x004ff00000041810 */
[----:B------:R-:W-:Y:S01]  /*3730*/  HMMA.16816.F32.BF16 R4, R212, R58, R4 ;  /* 0x0000003ad404723c */ /* 0x000fe20000041804 */
[----:B------:R-:W-:Y:S07]  /*3740*/  LDSM.16.M88.4 R56, [R134+0x5800] ;  /* 0x005800008638783b */ /* 0x000fee0000000200 */
[----:B------:R-:W-:Y:S01]  /*3750*/  HMMA.16816.F32.BF16 R8, R208, R26, R8 ;  /* 0x0000001ad008723c */ /* 0x000fe20000041808 */
[----:B------:R-:W2:Y:S07]  /*3760*/  LDSM.16.M88.4 R24, [R135+0x3800] ;  /* 0x003800008718783b */ /* 0x000eae0000000200 */
[----:B-1----:R-:W-:Y:S08]  /*3770*/  HMMA.16816.F32.BF16 R12, R216, R20, R12 ;  /* 0x00000014d80c723c */ /* 0x002ff0000004180c */
[C---:B------:R-:W-:Y:S08]  /*3780*/  HMMA.16816.F32.BF16 R28, R204.reuse, R40, R28 ;  /* 0x00000028cc1c723c */ /* 0x040ff0000004181c */
[----:B------:R-:W-:Y:S01]  /*3790*/  HMMA.16816.F32.BF16 R40, R204, R42, R36 ;  /* 0x0000002acc28723c */ /* 0x000fe20000041824 */
[----:B------:R-:W1:Y:S07]  /*37a0*/  LDSM.16.M88.4 R36, [R134+0x5000] ;  /* 0x005000008624783b */ /* 0x000e6e0000000200 */
[----:B---3--:R-:W-:Y:S08]  /*37b0*/  HMMA.16816.F32.BF16 R16, R212, R52, R16 ;  /* 0x00000034d410723c */ /* 0x008ff00000041810 */
[----:B------:R-:W-:Y:S08]  /*37c0*/  HMMA.16816.F32.BF16 R4, R216, R22, R4 ;  /* 0x00000016d804723c */ /* 0x000ff00000041804 */
[----:B----4-:R-:W-:Y:S08]  /*37d0*/  HMMA.16816.F32.BF16 R12, R220, R44, R12 ;  /* 0x0000002cdc0c723c */ /* 0x010ff0000004180c */
[----:B------:R-:W-:Y:S08]  /*37e0*/  HMMA.16816.F32.BF16 R28, R208, R48, R28 ;  /* 0x00000030d01c723c */ /* 0x000ff0000004181c */
[----:B------:R-:W-:Y:S01]  /*37f0*/  HMMA.16816.F32.BF16 R20, R212, R54, R8 ;  /* 0x00000036d414723c */ /* 0x000fe20000041808 */
[----:B------:R-:W-:Y:S07]  /*3800*/  LDSM.16.M88.4 R52, [R2+0x5000] ;  /* 0x005000000234783b */ /* 0x000fee0000000200 */
[----:B------:R-:W-:Y:S01]  /*3810*/  HMMA.16816.F32.BF16 R40, R208, R50, R40 ;  /* 0x00000032d028723c */ /* 0x000fe20000041828 */
[----:B------:R-:W3:Y:S07]  /*3820*/  LDSM.16.M88.4 R48, [R135+0x4000] ;  /* 0x004000008730783b */ /* 0x000eee0000000200 */
[----:B--2---:R-:W-:Y:S08]  /*3830*/  HMMA.16816.F32.BF16 R16, R216, R24, R16 ;  /* 0x00000018d810723c */ /* 0x004ff00000041810 */
[----:B------:R-:W-:Y:S01]  /*3840*/  HMMA.16816.F32.BF16 R8, R220, R46, R4 ;  /* 0x0000002edc08723c */ /* 0x000fe20000041804 */
[----:B------:R-:W2:Y:S07]  /*3850*/  LDSM.16.M88.4 R44, [R240+0x5800] ;  /* 0x00580000f02c783b */ /* 0x000eae0000000200 */
[----:B------:R-:W-:Y:S08]  /*3860*/  HMMA.16816.F32.BF16 R4, R224, R32, R12 ;  /* 0x00000020e004723c */ /* 0x000ff0000004180c */
[----:B------:R-:W-:Y:S08]  /*3870*/  HMMA.16816.F32.BF16 R28, R212, R64, R28 ;  /* 0x00000040d41c723c */ /* 0x000ff0000004181c */
[----:B------:R-:W-:Y:S08]  /*3880*/  HMMA.16816.F32.BF16 R20, R216, R26, R20 ;  /* 0x0000001ad814723c */ /* 0x000ff00000041814 */
[----:B-1----:R-:W-:Y:S08]  /*3890*/  HMMA.16816.F32.BF16 R16, R220, R36, R16 ;  /* 0x00000024dc10723c */ /* 0x002ff00000041810 */
[----:B------:R-:W-:Y:S08]  /*38a0*/  HMMA.16816.F32.BF16 R12, R224, R34, R8 ;  /* 0x00000022e00c723c */ /* 0x000ff00000041808 */
[----:B------:R-:W-:Y:S01]  /*38b0*/  HMMA.16816.F32.BF16 R8, R212, R66, R40 ;  /* 0x00000042d408723c */ /* 0x000fe20000041828 */
[----:B------:R-:W1:Y:S07]  /*38c0*/  LDSM.16.M88.4 R40, [R135+0x5000] ;  /* 0x005000008728783b */ /* 0x000e6e0000000200 */
[----:B------:R-:W-:Y:S08]  /*38d0*/  HMMA.16816.F32.BF16 R4, R228, R68, R4 ;  /* 0x00000044e404723c */ /* 0x000ff00000041804 */
[----:B---3--:R-:W-:Y:S08]  /*38e0*/  HMMA.16816.F32.BF16 R28, R216, R48, R28 ;  /* 0x00000030d81c723c */ /* 0x008ff0000004181c */
[----:B------:R-:W-:Y:S01]  /*38f0*/  HMMA.16816.F32.BF16 R24, R220, R38, R20 ;  /* 0x00000026dc18723c */ /* 0x000fe20000041814 */
[----:B------:R-:W3:Y:S07]  /*3900*/  LDSM.16.M88.4 R36, [R2+0x5800] ;  /* 0x005800000224783b */ /* 0x000eee0000000200 */
[----:B------:R-:W-:Y:S08]  /*3910*/  HMMA.16816.F32.BF16 R20, R224, R60, R16 ;  /* 0x0000003ce014723c */ /* 0x000ff00000041810 */
[----:B------:R-:W-:Y:S08]  /*3920*/  HMMA.16816.F32.BF16 R12, R228, R70, R12 ;  /* 0x00000046e40c723c */ /* 0x000ff0000004180c */
[----:B------:R-:W-:Y:S08]  /*3930*/  HMMA.16816.F32.BF16 R8, R216, R50, R8 ;  /* 0x00000032d808723c */ /* 0x000ff00000041808 */
[----:B------:R-:W-:Y:S08]  /*3940*/  HMMA.16816.F32.BF16 R32, R232, R72, R4 ;  /* 0x00000048e820723c */ /* 0x000ff00000041804 */
[----:B------:R-:W-:Y:S08]  /*3950*/  HMMA.16816.F32.BF16 R4, R220, R56, R28 ;  /* 0x00000038dc04723c */ /* 0x000ff0000004181c */
[----:B------:R-:W-:Y:S01]  /*3960*/  HMMA.16816.F32.BF16 R16, R224, R62, R24 ;  /* 0x0000003ee010723c */ /* 0x000fe20000041818 */
[----:B------:R-:W4:Y:S01]  /*3970*/  LDSM.16.M88.4 R24, [R135+0x5800] ;  /* 0x005800008718783b */ /* 0x000f220000000200 */
[----:B------:R-:W-:Y:S01]  /*3980*/  ISETP.GT.AND P0, PT, R77, R249, PT ;  /* 0x000000f94d00720c */ /* 0x000fe20003f04270 */
[----:B------:R-:W-:-:S05]  /*3990*/  DEPBAR.LE SB0, 0x0 ;  /* 0x000080000000791a */ /* 0x000fca0000000000 */
[----:B------:R-:W-:Y:S08]  /*39a0*/  HMMA.16816.F32.BF16 R20, R228, R52, R20 ;  /* 0x00000034e414723c */ /* 0x000ff00000041814 */
[----:B------:R-:W-:Y:S01]  /*39b0*/  HMMA.16816.F32.BF16 R28, R232, R74, R12 ;  /* 0x0000004ae81c723c */ /* 0x000fe2000004180c */
[----:B------:R-:W-:-:S07]  /*39c0*/  FMUL.FTZ R0, R33, c[0x0][0x320] ;  /* 0x0000c80021007a20 */ /* 0x000fce0000410000 */
[----:B------:R-:W-:Y:S01]  /*39d0*/  HMMA.16816.F32.BF16 R12, R220, R58, R8 ;  /* 0x0000003adc0c723c */ /* 0x000fe20000041808 */
[----:B------:R5:W1:Y:S07]  /*39e0*/  MUFU.TANH R48, R0 ;  /* 0x0000000000307308 */ /* 0x000a6e0000002400 */
[----:B--2---:R-:W-:Y:S01]  /*39f0*/  HMMA.16816.F32.BF16 R8, R224, R44, R4 ;  /* 0x0000002ce008723c */ /* 0x004fe20000041804 */
[----:B-----5:R-:W-:-:S07]  /*3a00*/  FMUL.FTZ R0, R34, c[0x0][0x320] ;  /* 0x0000c80022007a20 */ /* 0x020fce0000410000 */
[----:B------:R-:W-:Y:S01]  /*3a10*/  HMMA.16816.F32.BF16 R4, R228, R54, R16 ;  /* 0x00000036e404723c */ /* 0x000fe20000041810 */
[----:B------:R2:W2:Y:S07]  /*3a20*/  MUFU.TANH R45, R0 ;  /* 0x00000000002d7308 */ /* 0x0004ae0000002400 */
[----:B-1----:R-:W-:Y:S01]  /*3a30*/  HMMA.16816.F32.BF16 R20, R232, R40, R20 ;  /* 0x00000028e814723c */ /* 0x002fe20000041814 */
[----:B--2---:R-:W-:-:S04]  /*3a40*/  FMUL.FTZ R0, R35, c[0x0][0x320] ;  /* 0x0000c80023007a20 */ /* 0x004fc80000410000 */
[----:B------:R1:W2:Y:S03]  /*3a50*/  MUFU.TANH R44, R0 ;  /* 0x00000000002c7308 */ /* 0x0002a60000002400 */
[----:B------:R-:W-:Y:S01]  /*3a60*/  HMMA.16816.F32.BF16 R16, R224, R46, R12 ;  /* 0x0000002ee010723c */ /* 0x000fe2000004180c */
[----:B-1----:R-:W-:-:S04]  /*3a70*/  FMUL.FTZ R0, R28, c[0x0][0x320] ;  /* 0x0000c8001c007a20 */ /* 0x002fc80000410000 */
[----:B------:R1:W1:Y:S03]  /*3a80*/  MUFU.TANH R34, R0 ;  /* 0x0000000000227308 */ /* 0x0002660000002400 */
[----:B---3--:R-:W-:Y:S01]  /*3a90*/  HMMA.16816.F32.BF16 R12, R228, R36, R8 ;  /* 0x00000024e40c723c */ /* 0x008fe20000041808 */
[----:B-1----:R-:W-:-:S04]  /*3aa0*/  FMUL.FTZ R0, R29, c[0x0][0x320] ;  /* 0x0000c8001d007a20 */ /* 0x002fc80000410000 */
[----:B------:R1:W3:Y:S03]  /*3ab0*/  MUFU.TANH R40, R0 ;  /* 0x0000000000287308 */ /* 0x0002e60000002400 */
[----:B------:R-:W-:Y:S01]  /*3ac0*/  HMMA.16816.F32.BF16 R4, R232, R42, R4 ;  /* 0x0000002ae804723c */ /* 0x000fe20000041804 */
[----:B-1----:R-:W-:-:S04]  /*3ad0*/  FMUL.FTZ R0, R30, c[0x0][0x320] ;  /* 0x0000c8001e007a20 */ /* 0x002fc80000410000 */
[----:B------:R1:W1:Y:S01]  /*3ae0*/  MUFU.TANH R41, R0 ;  /* 0x0000000000297308 */ /* 0x0002620000002400 */
[----:B------:R-:W-:Y:S02]  /*3af0*/  FMUL.FTZ R32, R32, c[0x0][0x320] ;  /* 0x0000c80020207a20 */ /* 0x000fe40000410000 */
[----:B-1----:R-:W-:-:S05]  /*3b00*/  FMUL.FTZ R0, R31, c[0x0][0x320] ;  /* 0x0000c8001f007a20 */ /* 0x002fca0000410000 */
[----:B------:R1:W1:Y:S01]  /*3b10*/  MUFU.TANH R35, R0 ;  /* 0x0000000000237308 */ /* 0x0002620000002400 */
[----:B------:R-:W-:Y:S01]  /*3b20*/  HMMA.16816.F32.BF16 R8, R228, R38, R16 ;  /* 0x00000026e408723c */ /* 0x000fe20000041810 */
[----:B-1----:R-:W-:-:S06]  /*3b30*/  FMUL.FTZ R0, R20, c[0x0][0x320] ;  /* 0x0000c80014007a20 */ /* 0x002fcc0000410000 */
[----:B------:R1:W1:Y:S01]  /*3b40*/  MUFU.TANH R28, R0 ;  /* 0x00000000001c7308 */ /* 0x0002620000002400 */
[----:B----4-:R-:W-:Y:S07]  /*3b50*/  HMMA.16816.F32.BF16 R12, R232, R24, R12 ;  /* 0x00000018e80c723c */ /* 0x010fee000004180c */
[----:B------:R-:W4:Y:S01]  /*3b60*/  MUFU.TANH R49, R32 ;  /* 0x0000002000317308 */ /* 0x000f220000002400 */
[----:B-1----:R-:W-:-:S07]  /*3b70*/  FMUL.FTZ R0, R21, c[0x0][0x320] ;  /* 0x0000c80015007a20 */ /* 0x002fce0000410000 */
[----:B------:R1:W1:Y:S02]  /*3b80*/  MUFU.TANH R29, R0 ;  /* 0x00000000001d7308 */ /* 0x0002640000002400 */
[----:B-1----:R-:W-:-:S06]  /*3b90*/  FMUL.FTZ R0, R22, c[0x0][0x320] ;  /* 0x0000c80016007a20 */ /* 0x002fcc0000410000 */
        /* <DEDUP_REMOVED lines=9> */
[----:B-1----:R-:W-:Y:S02]  /*3c30*/  FMUL.FTZ R0, R7, c[0x0][0x320] ;  /* 0x0000c80007007a20 */ /* 0x002fe40000410000 */
[----:B------:R-:W-:Y:S04]  /*3c40*/  HMMA.16816.F32.BF16 R4, R232, R26, R8 ;  /* 0x0000001ae804723c */ /* 0x000fe80000041808 */
        /* <DEDUP_REMOVED lines=14> */
[----:B------:R1:W1:Y:S01]  /*3d30*/  MUFU.TANH R22, R0 ;  /* 0x0000000000167308 */ /* 0x0002620000002400 */
[----:B------:R-:W-:Y:S01]  /*3d40*/  BSSY B0, `(.L_x_28) ;  /* 0x000002b000007945 */ /* 0x000fe20003800000 */
[----:B-1----:R-:W-:-:S06]  /*3d50*/  FMUL.FTZ R0, R7, c[0x0][0x320] ;  /* 0x0000c80007007a20 */ /* 0x002fcc0000410000 */
[----:B------:R1:W1:Y:S01]  /*3d60*/  MUFU.TANH R23, R0 ;  /* 0x0000000000177308 */ /* 0x0002620000002400 */
[----:B------:R-:W-:Y:S06]  /*3d70*/  BAR.SYNC.DEFER_BLOCKING 0x0 ;  /* 0x0000000000007b1d */ /* 0x000fec0000010000 */
[----:B------:R-:W-:Y:S05]  /*3d80*/  @!P0 BRA `(.L_x_29) ;  /* 0x0000026000008947 */ /* 0x000fea0003800000 */
[----:B--234-:R-:W-:Y:S02]  /*3d90*/  IADD3 R3, -R131, 0x30, RZ ;  /* 0x0000003083037810 */ /* 0x01cfe40007ffe1ff */
[----:B-1----:R-:W-:Y:S02]  /*3da0*/  IADD3 R0, R246, -0x2, RZ ;  /* 0xfffffffef6007810 */ /* 0x002fe40007ffe0ff */
[----:B------:R-:W-:-:S02]  /*3db0*/  ISETP.GE.AND P0, PT, R3, 0x21, PT ;  /* 0x000000210300780c */ /* 0x000fc40003f06270 */
[----:B------:R-:W-:Y:S02]  /*3dc0*/  SHF.R.S32.HI R2, RZ, 0x1f, R0 ;  /* 0x0000001fff027819 */ /* 0x000fe40000011400 */
[----:B------:R-:W-:Y:S02]  /*3dd0*/  ISETP.GE.AND P1, PT, R3, 0x1, PT ;  /* 0x000000010300780c */ /* 0x000fe40003f26270 */
[----:B------:R-:W-:Y:S01]  /*3de0*/  ISETP.GE.AND P5, PT, R250, c[0x0][0x1d4], PT ;  /* 0x00007500fa007a0c */ /* 0x000fe20003fa6270 */
[----:B------:R-:W-:Y:S01]  /*3df0*/  IMAD R2, R2, c[0x0][0x1e0], RZ ;  /* 0x0000780002027a24 */ /* 0x000fe200078e02ff */
[----:B------:R-:W-:Y:S02]  /*3e00*/  ISETP.GE.AND P3, PT, R252, c[0x0][0x1d4], PT ;  /* 0x00007500fc007a0c */ /* 0x000fe40003f66270 */
[----:B------:R-:W-:Y:S01]  /*3e10*/  ISETP.GE.AND P4, PT, R130, c[0x0][0x1d4], PT ;  /* 0x0000750082007a0c */ /* 0x000fe20003f86270 */
[----:B------:R-:W-:Y:S02]  /*3e20*/  IMAD R4, R0, c[0x0][0x1e4], R2 ;  /* 0x0000790000047a24 */ /* 0x000fe400078e0202 */
[----:B------:R-:W-:-:S02]  /*3e30*/  @P0 IMAD.MOV.U32 R5, RZ, RZ, c[0x0][0x1e0] ;  /* 0x00007800ff050624 */ /* 0x000fc400078e00ff */
[----:B------:R-:W-:Y:S02]  /*3e40*/  @P0 IMAD.MOV.U32 R6, RZ, RZ, 0x5 ;  /* 0x00000005ff060424 */ /* 0x000fe400078e00ff */
[----:B------:R-:W-:-:S03]  /*3e50*/  @P0 IMAD.SHL.U32 R2, R5, 0x20, RZ ;  /* 0x0000002005020824 */ /* 0x000fc600078e00ff */
[----:B------:R-:W-:Y:S01]  /*3e60*/  @P0 SHF.L.U64.HI R3, R5, R6, c[0x0][0x1e4] ;  /* 0x0000790005030619 */ /* 0x000fe20000010206 */
[----:B------:R-:W-:-:S04]  /*3e70*/  IMAD.WIDE.U32 R6, R0, c[0x0][0x1e0], RZ ;  /* 0x0000780000067a25 */ /* 0x000fc800078e00ff */
[----:B------:R-:W-:Y:S02]  /*3e80*/  IMAD.IADD R0, R7, 0x1, R4 ;  /* 0x0000000107007824 */ /* 0x000fe400078e0204 */
[----:B------:R-:W-:-:S04]  /*3e90*/  @P0 IMAD.WIDE.U32 R4, R6, 0x30, R2 ;  /* 0x0000003006040825 */ /* 0x000fc800078e0002 */
[----:B------:R-:W-:Y:S01]  /*3ea0*/  @P1 IMAD.WIDE.U32 R2, R6, 0x30, R78 ;  /* 0x0000003006021825 */ /* 0x000fe200078e004e */
[----:B------:R-:W-:-:S03]  /*3eb0*/  @P0 IADD3 R6, P2, R80, R4, RZ ;  /* 0x0000000450060210 */ /* 0x000fc60007f5e0ff */
[C---:B------:R-:W-:Y:S02]  /*3ec0*/  @P0 IMAD R7, R0.reuse, 0x30, RZ ;  /* 0x0000003000070824 */ /* 0x040fe400078e02ff */
[----:B------:R-:W-:-:S03]  /*3ed0*/  @P1 IMAD R0, R0, 0x30, RZ ;  /* 0x0000003000001824 */ /* 0x000fc600078e02ff */
[----:B------:R-:W-:Y:S01]  /*3ee0*/  @P0 IADD3.X R7, R79, R7, R5, P2, !PT ;  /* 0x000000074f070210 */ /* 0x000fe200017fe405 */
[----:B------:R-:W-:Y:S01]  /*3ef0*/  @P1 IMAD.IADD R0, R3, 0x1, R0 ;  /* 0x0000000103001824 */ /* 0x000fe200078e0200 */
[----:B------:R-:W-:-:S04]  /*3f00*/  @P1 LEA R4, P2, R2, c[0x0][0x1c8], 0x1 ;  /* 0x0000720002041a11 */ /* 0x000fc800078408ff */
[----:B------:R-:W-:Y:S02]  /*3f10*/  @P1 LEA.HI.X R5, R2, c[0x0][0x1cc], R0, 0x1, P2 ;  /* 0x0000730002051a11 */ /* 0x000fe400010f0c00 */
[----:B------:R-:W-:-:S03]  /*3f20*/  @P0 LEA R2, P2, R6, c[0x0][0x1c8], 0x1 ;  /* 0x0000720006020a11 */ /* 0x000fc600078408ff */
[----:B------:R-:W-:Y:S01]  /*3f30*/  @!PT LDS RZ, [RZ] ;  /* 0x00000000fffff984 */ /* 0x000fe20000000800 */
[----:B------:R-:W-:Y:S01]  /*3f40*/  @!PT LDS RZ, [RZ] ;  /* 0x00000000fffff984 */ /* 0x000fe20000000800 */
[----:B------:R-:W-:Y:S01]  /*3f50*/  @!PT LDS RZ, [RZ] ;  /* 0x00000000fffff984 */ /* 0x000fe20000000800 */
[----:B------:R1:W-:Y:S01]  /*3f60*/  @P1 LDGSTS.E.BYPASS.LTC128B.128 [R248+0x14080], [R4.64], !P5 ;  /* 0x1408000004f81fae */ /* 0x0003e2000e901d46 */
[----:B------:R-:W-:-:S03]  /*3f70*/  @P0 LEA.HI.X R3, R6, c[0x0][0x1cc], R7, 0x1, P2 ;  /* 0x0000730006030a11 */ /* 0x000fc600010f0c07 */
[----:B------:R1:W-:Y:S04]  /*3f80*/  @P1 LDGSTS.E.BYPASS.LTC128B.128 [R248+0x15880], [R4.64+0x80], !P3 ;  /* 0x1588008004f81fae */ /* 0x0003e8000d901d46 */
[----:B------:R1:W-:Y:S04]  /*3f90*/  @P1 LDGSTS.E.BYPASS.LTC128B.128 [R248+0x17080], [R4.64+0x100], !P4 ;  /* 0x1708010004f81fae */ /* 0x0003e8000e101d46 */
[----:B------:R1:W-:Y:S04]  /*3fa0*/  @P1 LDGSTS.E.BYPASS.LTC128B.128 [R248+0x18880], [R4.64+0x180], !P6 ;  /* 0x1888018004f81fae */ /* 0x0003e8000f101d46 */
[----:B------:R1:W-:Y:S04]  /*3fb0*/  @P0 LDGSTS.E.BYPASS.LTC128B.128 [R248+0x15080], [R2.64], !P5 ;  /* 0x1508000002f80fae */ /* 0x0003e8000e901d46 */
[----:B------:R1:W-:Y:S04]  /*3fc0*/  @P0 LDGSTS.E.BYPASS.LTC128B.128 [R248+0x16880], [R2.64+0x80], !P3 ;  /* 0x1688008002f80fae */ /* 0x0003e8000d901d46 */
[----:B------:R1:W-:Y:S04]  /*3fd0*/  @P0 LDGSTS.E.BYPASS.LTC128B.128 [R248+0x18080], [R2.64+0x100], !P4 ;  /* 0x1808010002f80fae */ /* 0x0003e8000e101d46 */
[----:B------:R1:W-:Y:S02]  /*3fe0*/  @P0 LDGSTS.E.BYPASS.LTC128B.128 [R248+0x19880], [R2.64+0x180], !P6 ;  /* 0x1988018002f80fae */ /* 0x0003e4000f101d46 */
.L_x_29:
[----:B--234-:R-:W-:Y:S05]  /*3ff0*/  BSYNC B0 ;  /* 0x0000000000007941 */ /* 0x01cfea0003800000 */
.L_x_28:
[----:B-1----:R-:W2:Y:S04]  /*4000*/  LDL R0, [R1+0x44] ;  /* 0x0000440001007983 */ /* 0x002ea80000100800 */
[----:B------:R-:W-:Y:S04]  /*4010*/  LDSM.16.MT88.4 R64, [R237+0x800] ;  /* 0x00080000ed40783b */ /* 0x000fe80000004200 */
[----:B------:R-:W-:Y:S04]  /*4020*/  LDSM.16.MT88.4 R56, [R236+0x2000] ;  /* 0x00200000ec38783b */ /* 0x000fe80000004200 */
[----:B------:R-:W-:Y:S04]  /*4030*/  LDSM.16.MT88.4 R84, [R238+0x2000] ;  /* 0x00200000ee54783b */ /* 0x000fe80000004200 */
[----:B------:R-:W-:Y:S04]  /*4040*/  LDSM.16.MT88.4 R72, [R238+0x800] ;  /* 0x00080000ee48783b */ /* 0x000fe80000004200 */
[----:B------:R-:W-:Y:S04]  /*4050*/  LDSM.16.MT88.4 R60, [R239+0x800] ;  /* 0x00080000ef3c783b */ /* 0x000fe80000004200 */
[----:B------:R-:W-:Y:S04]  /*4060*/  LDSM.16.MT88.4 R68, [R239+0x1800] ;  /* 0x00180000ef44783b */ /* 0x000fe80000004200 */
[----:B------:R-:W-:Y:S04]  /*4070*/  STL [R1+0xb8], R162 ;  /* 0x0000b8a201007387 */ /* 0x000fe80000100800 */
[----:B------:R-:W-:Y:S04]  /*4080*/  STL [R1+0xb4], R161 ;  /* 0x0000b4a101007387 */ /* 0x000fe80000100800 */
[----:B------:R-:W-:Y:S04]  /*4090*/  STL [R1+0xb0], R160 ;  /* 0x0000b0a001007387 */ /* 0x000fe80000100800 */
[----:B------:R-:W-:Y:S04]  /*40a0*/  STL [R1+0xac], R135 ;  /* 0x0000ac8701007387 */ /* 0x000fe80000100800 */
[----:B------:R-:W-:Y:S04]  /*40b0*/  STL [R1+0xa8], R134 ;  /* 0x0000a88601007387 */ /* 0x000fe80000100800 */
[----:B------:R-:W0:Y:S01]  /*40c0*/  LDGDEPBAR ;  /* 0x00000000000079af */ /* 0x000e220000000000 */
[----:B--2---:R-:W-:-:S03]  /*40d0*/  IMAD.IADD R0, R76, 0x1, -R0 ;  /* 0x000000014c007824 */ /* 0x004fc600078e0a00 */
[----:B------:R-:W-:Y:S02]  /*40e0*/  LDSM.16.MT88.4 R76, [R238+0x1800] ;  /* 0x00180000ee4c783b */ /* 0x000fe40000004200 */
[C---:B------:R-:W-:Y:S02]  /*40f0*/  ISETP.GT.AND P2, PT, R0.reuse, RZ, PT ;  /* 0x000000ff0000720c */ /* 0x040fe40003f44270 */
[C---:B------:R-:W-:Y:S02]  /*4100*/  ISETP.GT.AND P1, PT, R0.reuse, 0x1, PT ;  /* 0x000000010000780c */ /* 0x040fe40003f24270 */
[----:B------:R-:W-:Y:S02]  /*4110*/  ISETP.GT.AND P0, PT, R0, 0x8, PT ;  /* 0x000000080000780c */ /* 0x000fe40003f04270 */
[----:B------:R-:W-:Y:S02]  /*4120*/  FSEL R8, R49, -INF , P2 ;  /* 0xff80000031087808 */ /* 0x000fe40001000000 */
[----:B------:R-:W-:-:S02]  /*4130*/  FSEL R7, R48, -INF , P1 ;  /* 0xff80000030077808 */ /* 0x000fc40000800000 */
[----:B------:R-:W-:Y:S01]  /*4140*/  ISETP.GT.AND P4, PT, R0, 0x9, PT ;  /* 0x000000090000780c */ /* 0x000fe20003f84270 */
[----:B------:R-:W-:Y:S01]  /*4150*/  LDSM.16.MT88.4 R48, [R236+0x1800] ;  /* 0x00180000ec30783b */ /* 0x000fe20000004200 */
[----:B------:R-:W-:Y:S02]  /*4160*/  FSEL R6, R34, -INF , P0 ;  /* 0xff80000022067808 */ /* 0x000fe40000000000 */
[----:B------:R-:W-:Y:S02]  /*4170*/  FMNMX.FTZ R2, R8, R7, !PT ;  /* 0x0000000708027209 */ /* 0x000fe40007810000 */
[----:B------:R-:W-:Y:S02]  /*4180*/  ISETP.GT.AND P6, PT, R0, 0x10, PT ;  /* 0x000000100000780c */ /* 0x000fe40003fc4270 */
[----:B------:R-:W-:Y:S02]  /*4190*/  FSEL R5, R40, -INF , P4 ;  /* 0xff80000028057808 */ /* 0x000fe40002000000 */
[----:B------:R-:W-:-:S02]  /*41a0*/  FMNMX.FTZ R2, R6, R2, !PT ;  /* 0x0000000206027209 */ /* 0x000fc40007810000 */
[----:B------:R-:W-:Y:S02]  /*41b0*/  ISETP.GT.AND P5, PT, R0, 0x11, PT ;  /* 0x000000110000780c */ /* 0x000fe40003fa4270 */
        /* <DEDUP_REMOVED lines=11> */
[----:B------:R-:W-:Y:S02]  /*4270*/  FSEL R18, R45, -INF , P2 ;  /* 0xff8000002d127808 */ /* 0x000fe40001000000 */
[----:B------:R-:W-:Y:S02]  /*4280*/  ISETP.GT.AND P2, PT, R0, 0x21, PT ;  /* 0x000000210000780c */ /* 0x000fe40003f44270 */
[----:B------:R-:W-:Y:S02]  /*4290*/  FSEL R107, R19, -INF , P3 ;  /* 0xff800000136b7808 */ /* 0x000fe40001800000 */
[----:B------:R-:W-:Y:S02]  /*42a0*/  FMNMX.FTZ R2, R13, R2, !PT ;  /* 0x000000020d027209 */ /* 0x000fe40007810000 */
[----:B------:R-:W-:Y:S02]  /*42b0*/  FSEL R17, R44, -INF , P1 ;  /* 0xff8000002c117808 */ /* 0x000fe40000800000 */
[----:B------:R-:W-:Y:S01]  /*42c0*/  ISETP.GT.AND P1, PT, R0, 0x28, PT ;  /* 0x000000280000780c */ /* 0x000fe20003f24270 */
[----:B------:R-:W-:Y:S01]  /*42d0*/  LDSM.16.MT88.4 R44, [R241] ;  /* 0x00000000f12c783b */ /* 0x000fe20000004200 */
[----:B------:R-:W-:-:S02]  /*42e0*/  FSEL R106, R20, -INF , P2 ;  /* 0xff800000146a7808 */ /* 0x000fc40001000000 */
[----:B------:R-:W-:Y:S02]  /*42f0*/  FMNMX.FTZ R2, R107, R2, !PT ;  /* 0x000000026b027209 */ /* 0x000fe40007810000 */
[----:B------:R-:W-:Y:S02]  /*4300*/  FSEL R16, R41, -INF , P0 ;  /* 0xff80000029107808 */ /* 0x000fe40000000000 */
[----:B------:R-:W-:Y:S02]  /*4310*/  ISETP.GT.AND P0, PT, R0, 0x29, PT ;  /* 0x000000290000780c */ /* 0x000fe40003f04270 */
[----:B------:R-:W-:Y:S02]  /*4320*/  FSEL R105, R12, -INF , P1 ;  /* 0xff8000000c697808 */ /* 0x000fe40000800000 */
[----:B------:R-:W-:Y:S02]  /*4330*/  FMNMX.FTZ R2, R106, R2, !PT ;  /* 0x000000026a027209 */ /* 0x000fe40007810000 */
[----:B------:R-:W-:-:S02]  /*4340*/  FSEL R104, R10, -INF , P0 ;  /* 0xff8000000a687808 */ /* 0x000fc40000000000 */
[----:B------:R-:W-:Y:S02]  /*4350*/  FMNMX.FTZ R2, R105, R2, !PT ;  /* 0x0000000269027209 */ /* 0x000fe40007810000 */
[----:B------:R-:W-:Y:S02]  /*4360*/  FMNMX.FTZ R3, R18, R17, !PT ;  /* 0x0000001112037209 */ /* 0x000fe40007810000 */
[----:B------:R-:W-:Y:S02]  /*4370*/  FMNMX.FTZ R2, R104, R2, !PT ;  /* 0x0000000268027209 */ /* 0x000fe40007810000 */
[----:B------:R-:W-:Y:S02]  /*4380*/  FSEL R15, R35, -INF , P4 ;  /* 0xff800000230f7808 */ /* 0x000fe40002000000 */
[----:B------:R-:W-:Y:S01]  /*4390*/  FMNMX.FTZ R3, R16, R3, !PT ;  /* 0x0000000310037209 */ /* 0x000fe20007810000 */
[----:B------:R-:W1:Y:S01]  /*43a0*/  SHFL.BFLY PT, R20, R2, 0x2, 0x1f ;  /* 0x0c401f0002147f89 */ /* 0x000e6200000e0000 */
[----:B------:R-:W-:-:S02]  /*43b0*/  FSEL R14, R32, -INF , P6 ;  /* 0xff800000200e7808 */ /* 0x000fc40003000000 */
[C---:B------:R-:W-:Y:S02]  /*43c0*/  ISETP.GT.AND P6, PT, R0.reuse, 0x11, PT ;  /* 0x000000110000780c */ /* 0x040fe40003fc4270 */
[----:B------:R-:W-:Y:S02]  /*43d0*/  ISETP.GT.AND P4, PT, R0, 0x18, PT ;  /* 0x000000180000780c */ /* 0x000fe40003f84270 */
[----:B------:R-:W-:Y:S02]  /*43e0*/  FMNMX.FTZ R0, R15, R3, !PT ;  /* 0x000000030f007209 */ /* 0x000fe40007810000 */
[----:B------:R-:W-:Y:S02]  /*43f0*/  FSEL R12, R33, -INF , P6 ;  /* 0xff800000210c7808 */ /* 0x000fe40003000000 */
[----:B------:R-:W-:Y:S01]  /*4400*/  FMNMX.FTZ R0, R14, R0, !PT ;  /* 0x000000000e007209 */ /* 0x000fe20007810000 */
[----:B------:R-:W-:Y:S01]  /*4410*/  LDSM.16.MT88.4 R32, [R236] ;  /* 0x00000000ec20783b */ /* 0x000fe20000004200 */
[----:B------:R-:W-:-:S02]  /*4420*/  FSEL R10, R30, -INF , P4 ;  /* 0xff8000001e0a7808 */ /* 0x000fc40002000000 */
[----:B------:R-:W-:Y:S02]  /*4430*/  FMNMX.FTZ R0, R12, R0, !PT ;  /* 0x000000000c007209 */ /* 0x000fe40007810000 */
[----:B------:R-:W-:Y:S02]  /*4440*/  FSEL R19, R31, -INF , P5 ;  /* 0xff8000001f137808 */ /* 0x000fe40002800000 */
[----:B------:R-:W-:Y:S01]  /*4450*/  FMNMX.FTZ R0, R10, R0, !PT ;  /* 0x000000000a007209 */ /* 0x000fe20007810000 */
[----:B------:R-:W-:Y:S01]  /*4460*/  LDSM.16.MT88.4 R28, [R236+0x800] ;  /* 0x00080000ec1c783b */ /* 0x000fe20000004200 */
[----:B------:R-:W-:Y:S02]  /*4470*/  FSEL R103, R25, -INF , P3 ;  /* 0xff80000019677808 */ /* 0x000fe40001800000 */
[----:B------:R-:W-:Y:S02]  /*4480*/  FMNMX.FTZ R0, R19, R0, !PT ;  /* 0x0000000013007209 */ /* 0x000fe40007810000 */
[----:B------:R-:W-:-:S02]  /*4490*/  FSEL R102, R24, -INF , P2 ;  /* 0xff80000018667808 */ /* 0x000fc40001000000 */
[----:B------:R-:W-:Y:S01]  /*44a0*/  FMNMX.FTZ R3, R103, R0, !PT ;  /* 0x0000000067037209 */ /* 0x000fe20007810000 */
[----:B------:R-:W-:Y:S01]  /*44b0*/  LDSM.16.MT88.4 R24, [R238] ;  /* 0x00000000ee18783b */ /* 0x000fe20000004200 */
[----:B-1----:R-:W-:Y:S02]  /*44c0*/  FMNMX.FTZ R0, R2, R20, !PT ;  /* 0x0000001402007209 */ /* 0x002fe40007810000 */
[----:B------:R-:W-:Y:S02]  /*44d0*/  FSEL R101, R22, -INF , P1 ;  /* 0xff80000016657808 */ /* 0x000fe40000800000 */
[----:B------:R-:W-:Y:S01]  /*44e0*/  FMNMX.FTZ R3, R102, R3, !PT ;  /* 0x0000000366037209 */ /* 0x000fe20007810000 */
[----:B------:R-:W1:Y:S01]  /*44f0*/  SHFL.BFLY PT, R2, R0, 0x1, 0x1f ;  /* 0x0c201f0000027f89 */ /* 0x000e6200000e0000 */
[----:B------:R-:W-:Y:S02]  /*4500*/  FSEL R100, R23, -INF , P0 ;  /* 0xff80000017647808 */ /* 0x000fe40000000000 */
[----:B------:R-:W-:-:S04]  /*4510*/  FMNMX.FTZ R3, R101, R3, !PT ;  /* 0x0000000365037209 */ /* 0x000fc80007810000 */
[----:B------:R-:W-:-:S05]  /*4520*/  FMNMX.FTZ R3, R100, R3, !PT ;  /* 0x0000000364037209 */ /* 0x000fca0007810000 */
[----:B------:R-:W2:Y:S01]  /*4530*/  SHFL.BFLY PT, R20, R3, 0x2, 0x1f ;  /* 0x0c401f0003147f89 */ /* 0x000ea200000e0000 */
[----:B-1----:R-:W-:-:S04]  /*4540*/  FMNMX.FTZ R133, R0, R2, !PT ;  /* 0x0000000200857209 */ /* 0x002fc80007810000 */
[C---:B------:R-:W-:Y:S01]  /*4550*/  FSETP.NEU.FTZ.AND P0, PT, R133.reuse, -INF , PT ;  /* 0xff8000008500780b */ /* 0x040fe20003f1d000 */
[----:B------:R-:W-:-:S05]  /*4560*/  FMUL.FTZ R2, R133, c[0x0][0x2d0] ;  /* 0x0000b40085027a20 */ /* 0x000fca0000410000 */
[----:B------:R-:W-:Y:S02]  /*4570*/  FSEL R2, R2, RZ, P0 ;  /* 0x000000ff02027208 */ /* 0x000fe40000000000 */
[----:B--2---:R-:W-:Y:S02]  /*4580*/  FMNMX.FTZ R0, R3, R20, !PT ;  /* 0x0000001403007209 */ /* 0x004fe40007810000 */
[----:B------:R-:W-:Y:S01]  /*4590*/  LDSM.16.MT88.4 R20, [R237] ;  /* 0x00000000ed14783b */ /* 0x000fe20000004200 */
[----:B------:R-:W-:-:S03]  /*45a0*/  FFMA.FTZ R3, R8, c[0x0][0x2d0], -R2 ;  /* 0x0000b40008037a23 */ /* 0x000fc60000010802 */
[----:B------:R-:W1:Y:S01]  /*45b0*/  SHFL.BFLY PT, R8, R0, 0x1, 0x1f ;  /* 0x0c201f0000087f89 */ /* 0x000e6200000e0000 */
[----:B------:R2:W-:Y:S02]  /*45c0*/  MUFU.EX2 R89, R3 ;  /* 0x0000000300597308 */ /* 0x0005e40000000800 */
[----:B--2---:R-:W-:-:S06]  /*45d0*/  FFMA.FTZ R3, R7, c[0x0][0x2d0], -R2 ;  /* 0x0000b40007037a23 */ /* 0x004fcc0000010802 */
[----:B------:R2:W3:Y:S01]  /*45e0*/  MUFU.EX2 R88, R3 ;  /* 0x0000000300587308 */ /* 0x0004e20000000800 */
[----:B-1----:R-:W-:Y:S01]  /*45f0*/  FMNMX.FTZ R132, R0, R8, !PT ;  /* 0x0000000800847209 */ /* 0x002fe20007810000 */
[----:B------:R-:W-:-:S03]  /*4600*/  FFMA.FTZ R0, R11, c[0x0][0x2d0], -R2 ;  /* 0x0000b4000b007a23 */ /* 0x000fc60000010802 */
[----:B------:R-:W-:-:S03]  /*4610*/  FSETP.NEU.FTZ.AND P0, PT, R132, -INF , PT ;  /* 0xff8000008400780b */ /* 0x000fc60003f1d000 */
[----:B------:R1:W-:Y:S01]  /*4620*/  MUFU.EX2 R96, R0 ;  /* 0x0000000000607308 */ /* 0x0003e20000000800 */
[----:B--2---:R-:W-:Y:S01]  /*4630*/  FFMA.FTZ R3, R6, c[0x0][0x2d0], -R2 ;  /* 0x0000b40006037a23 */ /* 0x004fe20000010802 */
[----:B---3--:R-:W-:-:S06]  /*4640*/  F2FP.BF16.PACK_AB R8, R88, R89 ;  /* 0x000000595808723e */ /* 0x008fcc00000010ff */
[----:B------:R2:W-:Y:S01]  /*4650*/  MUFU.EX2 R91, R3 ;  /* 0x00000003005b7308 */ /* 0x0005e20000000800 */
[----:B-1----:R-:W-:-:S07]  /*4660*/  FFMA.FTZ R0, R9, c[0x0][0x2d0], -R2 ;  /* 0x0000b40009007a23 */ /* 0x002fce0000010802 */
[----:B------:R-:W-:Y:S01]  /*4670*/  MUFU.EX2 R97, R0 ;  /* 0x0000000000617308 */ /* 0x000fe20000000800 */
[----:B--2---:R-:W-:-:S07]  /*4680*/  FFMA.FTZ R3, R5, c[0x0][0x2d0], -R2 ;  /* 0x0000b40005037a23 */ /* 0x004fce0000010802 */
[----:B------:R1:W-:Y:S02]  /*4690*/  MUFU.EX2 R90, R3 ;  /* 0x00000003005a7308 */ /* 0x0003e40000000800 */
[----:B-1----:R-:W-:-:S06]  /*46a0*/  FFMA.FTZ R3, R4, c[0x0][0x2d0], -R2 ;  /* 0x0000b40004037a23 */ /* 0x002fcc0000010802 */
[----:B------:R1:W2:Y:S02]  /*46b0*/  MUFU.EX2 R94, R3 ;  /* 0x00000003005e7308 */ /* 0x0002a40000000800 */
[----:B-1----:R-:W-:Y:S01]  /*46c0*/  FMUL.FTZ R3, R132, c[0x0][0x2d0] ;  /* 0x0000b40084037a20 */ /* 0x002fe20000410000 */
[----:B--2---:R-:W-:-:S04]  /*46d0*/  F2FP.BF16.PACK_AB R4, R96, R94 ;  /* 0x0000005e6004723e */ /* 0x004fc800000010ff */
[----:B------:R-:W-:Y:S01]  /*46e0*/  FSEL R0, R3, RZ, P0 ;  /* 0x000000ff03007208 */ /* 0x000fe20000000000 */
[----:B------:R-:W-:-:S04]  /*46f0*/  FFMA.FTZ R3, R13, c[0x0][0x2d0], -R2 ;  /* 0x0000b4000d037a23 */ /* 0x000fc80000010802 */
[----:B------:R1:W2:Y:S02]  /*4700*/  MUFU.EX2 R98, R3 ;  /* 0x0000000300627308 */ /* 0x0002a40000000800 */
[----:B-1----:R-:W-:Y:S01]  /*4710*/  FFMA.FTZ R3, R18, c[0x0][0x2d0], -R0 ;  /* 0x0000b40012037a23 */ /* 0x002fe20000010800 */
[----:B--2---:R-:W-:-:S05]  /*4720*/  F2FP.BF16.PACK_AB R6, R98, R97 ;  /* 0x000000616206723e */ /* 0x004fca00000010ff */
[----:B------:R1:W-:Y:S02]  /*4730*/  MUFU.EX2 R82, R3 ;  /* 0x0000000300527308 */ /* 0x0003e40000000800 */
[----:B-1----:R-:W-:-:S06]  /*4740*/  FFMA.FTZ R3, R17, c[0x0][0x2d0], -R0 ;  /* 0x0000b40011037a23 */ /* 0x002fcc0000010800 */
        /* <DEDUP_REMOVED lines=12> */
[----:B------:R-:W-:Y:S02]  /*4810*/  F2FP.BF16.PACK_AB R10, R90, R91 ;  /* 0x0000005b5a0a723e */ /* 0x000fe400000010ff */
[----:B--2---:R-:W-:-:S03]  /*4820*/  F2FP.BF16.PACK_AB R5, R93, R92 ;  /* 0x0000005c5d05723e */ /* 0x004fc600000010ff */
[----:B------:R1:W-:Y:S02]  /*4830*/  MUFU.EX2 R95, R3 ;  /* 0x00000003005f7308 */ /* 0x0003e40000000800 */
[C---:B------:R-:W-:Y:S08]  /*4840*/  HMMA.16816.F32.BF16 R12, R8.reuse, R34, RZ ;  /* 0x00000022080c723c */ /* 0x040ff000000418ff */
[----:B------:R-:W-:Y:S01]  /*4850*/  HMMA.16816.F32.BF16 R36, R8, R20, RZ ;  /* 0x000000140824723c */ /* 0x000fe200000418ff */
[----:B-1----:R-:W-:-:S04]  /*4860*/  FFMA.FTZ R3, R19, c[0x0][0x2d0], -R0 ;  /* 0x0000b40013037a23 */ /* 0x002fc80000010800 */
[----:B------:R-:W1:Y:S03]  /*4870*/  MUFU.EX2 R99, R3 ;  /* 0x0000000300637308 */ /* 0x000e660000000800 */
[C---:B------:R-:W-:Y:S08]  /*4880*/  HMMA.16816.F32.BF16 R16, R8.reuse, R32, RZ ;  /* 0x000000200810723c */ /* 0x040ff000000418ff */
[----:B------:R-:W-:Y:S01]  /*4890*/  HMMA.16816.F32.BF16 R32, R8, R22, RZ ;  /* 0x000000160820723c */ /* 0x000fe200000418ff */
[----:B-1----:R-:W-:-:S07]  /*48a0*/  F2FP.BF16.PACK_AB R7, R99, R95 ;  /* 0x0000005f6307723e */ /* 0x002fce00000010ff */
[----:B------:R-:W-:Y:S08]  /*48b0*/  HMMA.16816.F32.BF16 R20, R8, R48, RZ ;  /* 0x000000300814723c */ /* 0x000ff000000418ff */
[----:B------:R-:W-:Y:S08]  /*48c0*/  HMMA.16816.F32.BF16 R144, R4, R30, R12 ;  /* 0x0000001e0490723c */ /* 0x000ff0000004180c */
[----:B------:R-:W-:Y:S08]  /*48d0*/  HMMA.16816.F32.BF16 R12, R8, R76, RZ ;  /* 0x0000004c080c723c */ /* 0x000ff000000418ff */
[----:B------:R-:W-:Y:S08]  /*48e0*/  HMMA.16816.F32.BF16 R156, R4, R28, R16 ;  /* 0x0000001c049c723c */ /* 0x000ff00000041810 */
[C---:B------:R-:W-:Y:S08]  /*48f0*/  HMMA.16816.F32.BF16 R52, R8.reuse, R24, RZ ;  /* 0x000000180834723c */ /* 0x040ff000000418ff */
[----:B------:R-:W-:Y:S08]  /*4900*/  HMMA.16816.F32.BF16 R40, R8, R26, RZ ;  /* 0x0000001a0828723c */ /* 0x000ff000000418ff */
[----:B------:R-:W-:Y:S08]  /*4910*/  HMMA.16816.F32.BF16 R108, R4, R66, R32 ;  /* 0x00000042046c723c */ /* 0x000ff00000041820 */
[C---:B------:R-:W-:Y:S08]  /*4920*/  HMMA.16816.F32.BF16 R28, R8.reuse, R44, RZ ;  /* 0x0000002c081c723c */ /* 0x040ff000000418ff */
[----:B------:R-:W-:Y:S01]  /*4930*/  HMMA.16816.F32.BF16 R24, R8, R46, RZ ;  /* 0x0000002e0818723c */ /* 0x000fe200000418ff */
[----:B------:R-:W1:Y:S07]  /*4940*/  LDSM.16.MT88.4 R44, [R237+0x1800] ;  /* 0x00180000ed2c783b */ /* 0x000e6e0000004200 */
[----:B------:R-:W-:Y:S01]  /*4950*/  HMMA.16816.F32.BF16 R20, R4, R56, R20 ;  /* 0x000000380414723c */ /* 0x000fe20000041814 */
[----:B------:R-:W-:Y:S01]  /*4960*/  IMAD.MOV.U32 R130, RZ, RZ, R110 ;  /* 0x000000ffff827224 */ /* 0x000fe200078e006e */
[----:B------:R-:W-:Y:S01]  /*4970*/  MOV R3, R108 ;  /* 0x0000006c00037202 */ /* 0x000fe20000000f00 */
[----:B------:R-:W-:-:S02]  /*4980*/  IMAD.MOV.U32 R129, RZ, RZ, R111 ;  /* 0x000000ffff817224 */ /* 0x000fc400078e006f */
[----:B------:R-:W-:-:S03]  /*4990*/  IMAD.MOV.U32 R169, RZ, RZ, R109 ;  /* 0x000000ffffa97224 */ /* 0x000fc600078e006d */
[----:B------:R-:W-:Y:S01]  /*49a0*/  HMMA.16816.F32.BF16 R16, R8, R50, RZ ;  /* 0x000000320810723c */ /* 0x000fe200000418ff */
[----:B------:R-:W-:Y:S07]  /*49b0*/  LDSM.16.MT88.4 R48, [R238+0x3000] ;  /* 0x00300000ee30783b */ /* 0x000fee0000004200 */
[C---:B------:R-:W-:Y:S08]  /*49c0*/  HMMA.16816.F32.BF16 R12, R4.reuse, R84, R12 ;  /* 0x00000054040c723c */ /* 0x040ff0000004180c */
[----:B------:R-:W-:Y:S01]  /*49d0*/  IMAD.MOV.U32 R113, RZ, RZ, R22 ;  /* 0x000000ffff717224 */ /* 0x000fe200078e0016 */
[----:B------:R-:W-:Y:S01]  /*49e0*/  MOV R112, R23 ;  /* 0x0000001700707202 */ /* 0x000fe20000000f00 */
[----:B------:R-:W-:Y:S01]  /*49f0*/  IMAD.MOV.U32 R111, RZ, RZ, R20 ;  /* 0x000000ffff6f7224 */ /* 0x000fe200078e0014 */
[C---:B------:R-:W-:Y:S01]  /*4a00*/  HMMA.16816.F32.BF16 R136, R4.reuse, R74, R40 ;  /* 0x0000004a0488723c */ /* 0x040fe20000041828 */
[----:B------:R-:W-:Y:S01]  /*4a10*/  IMAD.MOV.U32 R110, RZ, RZ, R21 ;  /* 0x000000ffff6e7224 */ /* 0x000fe200078e0015 */
[----:B------:R-:W-:Y:S04]  /*4a20*/  LDSM.16.MT88.4 R40, [R236+0x3000] ;  /* 0x00300000ec28783b */ /* 0x000fe80000004200 */
[----:B------:R-:W2:Y:S02]  /*4a30*/  LDSM.16.MT88.4 R20, [R237+0x2000] ;  /* 0x00200000ed14783b */ /* 0x000ea40000004200 */
[C---:B------:R-:W-:Y:S02]  /*4a40*/  HMMA.16816.F32.BF16 R16, R4.reuse, R58, R16 ;  /* 0x0000003a0410723c */ /* 0x040fe40000041810 */
[----:B------:R-:W-:Y:S03]  /*4a50*/  LDSM.16.MT88.4 R56, [R237+0x3000] ;  /* 0x00300000ed38783b */ /* 0x000fe60000004200 */
[----:B------:R-:W-:Y:S01]  /*4a60*/  IMAD.MOV.U32 R109, RZ, RZ, R12 ;  /* 0x000000ffff6d7224 */ /* 0x000fe200078e000c */
[----:B------:R-:W-:Y:S01]  /*4a70*/  MOV R162, R14 ;  /* 0x0000000e00a27202 */ /* 0x000fe20000000f00 */
[----:B------:R-:W-:Y:S01]  /*4a80*/  IMAD.MOV.U32 R108, RZ, RZ, R13 ;  /* 0x000000ffff6c7224 */ /* 0x000fe200078e000d */
[----:B------:R-:W-:Y:S01]  /*4a90*/  HMMA.16816.F32.BF16 R148, R4, R72, R52 ;  /* 0x000000480494723c */ /* 0x000fe20000041834 */
[----:B------:R-:W-:Y:S01]  /*4aa0*/  IMAD.MOV.U32 R161, RZ, RZ, R15 ;  /* 0x000000ffffa17224 */ /* 0x000fe200078e000f */
[----:B------:R-:W3:Y:S06]  /*4ab0*/  LDSM.16.MT88.4 R52, [R236+0x3800] ;  /* 0x00380000ec34783b */ /* 0x000eec0000004200 */
[----:B-1----:R-:W-:Y:S08]  /*4ac0*/  HMMA.16816.F32.BF16 R12, R8, R44, RZ ;  /* 0x0000002c080c723c */ /* 0x002ff000000418ff */
[----:B------:R-:W-:Y:S01]  /*4ad0*/  HMMA.16816.F32.BF16 R24, R4, R62, R24 ;  /* 0x0000003e0418723c */ /* 0x000fe20000041818 */
[----:B------:R-:W-:Y:S01]  /*4ae0*/  MOV R121, R17 ;  /* 0x0000001100797202 */ /* 0x000fe20000000f00 */
[----:B------:R-:W-:Y:S01]  /*4af0*/  IMAD.MOV.U32 R120, RZ, RZ, R18 ;  /* 0x000000ffff787224 */ /* 0x000fe200078e0012 */
[----:B------:R-:W-:Y:S01]  /*4b00*/  MOV R118, R16 ;  /* 0x0000001000767202 */ /* 0x000fe20000000f00 */
[----:B------:R-:W-:-:S04]  /*4b10*/  IMAD.MOV.U32 R119, RZ, RZ, R19 ;  /* 0x000000ffff777224 */ /* 0x000fc800078e0013 */
[C---:B------:R-:W-:Y:S01]  /*4b20*/  HMMA.16816.F32.BF16 R140, R4.reuse, R64, R36 ;  /* 0x00000040048c723c */ /* 0x040fe20000041824 */
[----:B------:R-:W1:Y:S07]  /*4b30*/  LDSM.16.MT88.4 R36, [R239+0x2000] ;  /* 0x00200000ef24783b */ /* 0x000e6e0000004200 */
[----:B------:R-:W-:Y:S08]  /*4b40*/  HMMA.16816.F32.BF16 R28, R4, R60, R28 ;  /* 0x0000003c041c723c */ /* 0x000ff0000004181c */
[----:B------:R-:W-:Y:S01]  /*4b50*/  HMMA.16816.F32.BF16 R16, R8, R78, RZ ;  /* 0x0000004e0810723c */ /* 0x000fe200000418ff */
[----:B------:R-:W-:Y:S01]  /*4b60*/  IMAD.MOV.U32 R125, RZ, RZ, R25 ;  /* 0x000000ffff7d7224 */ /* 0x000fe200078e0019 */
[----:B------:R-:W-:Y:S01]  /*4b70*/  MOV R123, R27 ;  /* 0x0000001b007b7202 */ /* 0x000fe20000000f00 */
[----:B------:R-:W-:-:S02]  /*4b80*/  IMAD.MOV.U32 R124, RZ, RZ, R26 ;  /* 0x000000ffff7c7224 */ /* 0x000fc400078e001a */
[----:B------:R-:W-:-:S03]  /*4b90*/  IMAD.MOV.U32 R122, RZ, RZ, R24 ;  /* 0x000000ffff7a7224 */ /* 0x000fc600078e0018 */
[----:B--2---:R-:W-:Y:S08]  /*4ba0*/  HMMA.16816.F32.BF16 R60, R4, R20, R12 ;  /* 0x00000014043c723c */ /* 0x004ff0000004180c */
[----:B------:R-:W-:Y:S01]  /*4bb0*/  HMMA.16816.F32.BF16 R12, R8, R40, RZ ;  /* 0x00000028080c723c */ /* 0x000fe200000418ff */
[----:B------:R-:W-:Y:S01]  /*4bc0*/  MOV R168, R30 ;  /* 0x0000001e00a87202 */ /* 0x000fe20000000f00 */
[----:B------:R-:W-:Y:S01]  /*4bd0*/  IMAD.MOV.U32 R128, RZ, RZ, R31 ;  /* 0x000000ffff807224 */ /* 0x000fe200078e001f */
[----:B------:R-:W-:Y:S01]  /*4be0*/  MOV R126, R28 ;  /* 0x0000001c007e7202 */ /* 0x000fe20000000f00 */
[----:B------:R-:W-:-:S03]  /*4bf0*/  IMAD.MOV.U32 R127, RZ, RZ, R29 ;  /* 0x000000ffff7f7224 */ /* 0x000fc600078e001d */
[----:B------:R-:W-:Y:S01]  /*4c00*/  MOV R41, R125 ;  /* 0x0000007d00297202 */ /* 0x000fe20000000f00 */
[----:B------:R-:W-:Y:S01]  /*4c10*/  HMMA.16816.F32.BF16 R32, R8, R46, RZ ;  /* 0x0000002e0820723c */ /* 0x000fe200000418ff */
[----:B------:R-:W2:Y:S01]  /*4c20*/  LDSM.16.MT88.4 R44, [R238+0x3800] ;  /* 0x00380000ee2c783b */ /* 0x000ea20000004200 */
[----:B------:R-:W-:-:S06]  /*4c30*/  MOV R40, R122 ;  /* 0x0000007a00287202 */ /* 0x000fcc0000000f00 */
[----:B------:R-:W-:Y:S01]  /*4c40*/  HMMA.16816.F32.BF16 R24, R8, R70, RZ ;  /* 0x000000460818723c */ /* 0x000fe200000418ff */
[----:B------:R-:W-:Y:S01]  /*4c50*/  IMAD.MOV.U32 R117, RZ, RZ, R61 ;  /* 0x000000ffff757224 */ /* 0x000fe200078e003d */
[----:B------:R-:W-:Y:S01]  /*4c60*/  MOV R116, R62 ;  /* 0x0000003e00747202 */ /* 0x000fe20000000f00 */
[----:B------:R-:W-:Y:S02]  /*4c70*/  IMAD.MOV.U32 R115, RZ, RZ, R63 ;  /* 0x000000ffff737224 */ /* 0x000fe400078e003f */
[----:B------:R-:W-:-:S03]  /*4c80*/  IMAD.MOV.U32 R114, RZ, RZ, R60 ;  /* 0x000000ffff727224 */ /* 0x000fc600078e003c */
[C---:B------:R-:W-:Y:S08]  /*4c90*/  HMMA.16816.F32.BF16 R64, R4.reuse, R86, R16 ;  /* 0x000000560440723c */ /* 0x040ff00000041810 */
[C---:B---3--:R-:W-:Y:S07]  /*4ca0*/  HMMA.16816.F32.BF16 R16, R4.reuse, R52, R12 ;  /* 0x000000340410723c */ /* 0x048fee000004180c */
[----:B------:R-:W-:Y:S01]  /*4cb0*/  IMAD.MOV.U32 R52, RZ, RZ, R114 ;  /* 0x000000ffff347224 */ /* 0x000fe200078e0072 */
[----:B------:R-:W-:Y:S01]  /*4cc0*/  HMMA.16816.F32.BF16 R60, R4, R22, R32 ;  /* 0x00000016043c723c */ /* 0x000fe20000041820 */
[----:B------:R-:W3:Y:S01]  /*4cd0*/  LDSM.16.MT88.4 R32, [R237+0x3800] ;  /* 0x00380000ed20783b */ /* 0x000ee20000004200 */
[----:B------:R-:W-:-:S06]  /*4ce0*/  IMAD.MOV.U32 R53, RZ, RZ, R117 ;  /* 0x000000ffff357224 */ /* 0x000fcc00078e0075 */
[----:B------:R-:W-:Y:S08]  /*4cf0*/  HMMA.16816.F32.BF16 R28, R8, R68, RZ ;  /* 0x00000044081c723c */ /* 0x000ff000000418ff */
[----:B-1----:R-:W-:Y:S01]  /*4d00*/  HMMA.16816.F32.BF16 R68, R4, R38, R24 ;  /* 0x000000260444723c */ /* 0x002fe20000041818 */
[----:B------:R-:W-:Y:S01]  /*4d10*/  MOV R154, R16 ;  /* 0x00000010009a7202 */ /* 0x000fe20000000f00 */
[----:B------:R-:W-:Y:S01]  /*4d20*/  IMAD.MOV.U32 R153, RZ, RZ, R17 ;  /* 0x000000ffff997224 */ /* 0x000fe200078e0011 */
[----:B------:R-:W-:Y:S01]  /*4d30*/  MOV R131, R19 ;  /* 0x0000001300837202 */ /* 0x000fe20000000f00 */
[----:B------:R-:W-:-:S04]  /*4d40*/  IMAD.MOV.U32 R152, RZ, RZ, R18 ;  /* 0x000000ffff987224 */ /* 0x000fc800078e0012 */
[C---:B------:R-:W-:Y:S07]  /*4d50*/  HMMA.16816.F32.BF16 R24, R8.reuse, R48, RZ ;  /* 0x000000300818723c */ /* 0x040fee00000418ff */
[----:B------:R-:W-:Y:S01]  /*4d60*/  IMAD.MOV.U32 R49, RZ, RZ, R121 ;  /* 0x000000ffff317224 */ /* 0x000fe200078e0079 */
[----:B------:R-:W-:Y:S01]  /*4d70*/  HMMA.16816.F32.BF16 R16, R8, R56, RZ ;  /* 0x000000380810723c */ /* 0x000fe200000418ff */
[----:B------:R-:W-:-:S06]  /*4d80*/  IMAD.MOV.U32 R48, RZ, RZ, R118 ;  /* 0x000000ffff307224 */ /* 0x000fcc00078e0076 */
[----:B------:R-:W-:Y:S01]  /*4d90*/  IMAD.MOV.U32 R56, RZ, RZ, R109 ;  /* 0x000000ffff387224 */ /* 0x000fe200078e006d */
[----:B------:R-:W-:Y:S01]  /*4da0*/  HMMA.16816.F32.BF16 R72, R4, R36, R28 ;  /* 0x000000240448723c */ /* 0x000fe2000004181c */
[----:B------:R-:W1:Y:S01]  /*4db0*/  LDSM.16.MT88.4 R36, [R239+0x3000] ;  /* 0x00300000ef24783b */ /* 0x000e620000004200 */
[----:B------:R-:W-:-:S06]  /*4dc0*/  MOV R57, R108 ;  /* 0x0000006c00397202 */ /* 0x000fcc0000000f00 */
[----:B--2---:R-:W-:Y:S07]  /*4dd0*/  HMMA.16816.F32.BF16 R84, R4, R44, R24 ;  /* 0x0000002c0454723c */ /* 0x004fee0000041818 */
[----:B------:R-:W-:Y:S01]  /*4de0*/  MOV R44, R111 ;  /* 0x0000006f002c7202 */ /* 0x000fe20000000f00 */
[----:B------:R-:W-:Y:S01]  /*4df0*/  HMMA.16816.F32.BF16 R20, R8, R50, RZ ;  /* 0x000000320814723c */ /* 0x000fe200000418ff */
[----:B------:R-:W-:-:S06]  /*4e00*/  IMAD.MOV.U32 R45, RZ, RZ, R110 ;  /* 0x000000ffff2d7224 */ /* 0x000fcc00078e006e */
[----:B------:R-:W-:Y:S01]  /*4e10*/  IMAD.MOV.U32 R50, RZ, RZ, R120 ;  /* 0x000000ffff327224 */ /* 0x000fe200078e0078 */
[----:B---3--:R-:W-:Y:S01]  /*4e20*/  HMMA.16816.F32.BF16 R16, R4, R32, R16 ;  /* 0x000000200410723c */ /* 0x008fe20000041810 */
[----:B------:R-:W-:-:S06]  /*4e30*/  MOV R51, R119 ;  /* 0x0000007700337202 */ /* 0x000fcc0000000f00 */
[----:B------:R-:W-:Y:S01]  /*4e40*/  FFMA.FTZ R33, R101, c[0x0][0x2d0], -R0 ;  /* 0x0000b40065217a23 */ /* 0x000fe20000010800 */
[C---:B------:R-:W-:Y:S01]  /*4e50*/  HMMA.16816.F32.BF16 R28, R8.reuse, R42, RZ ;  /* 0x0000002a081c723c */ /* 0x040fe200000418ff */
[----:B------:R-:W-:Y:S01]  /*4e60*/  IMAD.MOV.U32 R160, RZ, RZ, R84 ;  /* 0x000000ffffa07224 */ /* 0x000fe200078e0054 */
[----:B------:R-:W-:Y:S01]  /*4e70*/  MOV R134, R86 ;  /* 0x0000005600867202 */ /* 0x000fe20000000f00 */
[----:B------:R-:W-:Y:S02]  /*4e80*/  IMAD.MOV.U32 R135, RZ, RZ, R85 ;  /* 0x000000ffff877224 */ /* 0x000fe400078e0055 */
[----:B------:R-:W-:Y:S02]  /*4e90*/  IMAD.MOV.U32 R155, RZ, RZ, R87 ;  /* 0x000000ffff9b7224 */ /* 0x000fe400078e0057 */
[----:B------:R-:W-:Y:S01]  /*4ea0*/  IMAD.MOV.U32 R42, RZ, RZ, R124 ;  /* 0x000000ffff2a7224 */ /* 0x000fe200078e007c */
[----:B------:R-:W-:Y:S01]  /*4eb0*/  HMMA.16816.F32.BF16 R12, R8, R58, RZ ;  /* 0x0000003a080c723c */ /* 0x000fe200000418ff */
[----:B------:R-:W-:-:S02]  /*4ec0*/  IMAD.MOV.U32 R43, RZ, RZ, R123 ;  /* 0x000000ffff2b7224 */ /* 0x000fc400078e007b */
[----:B------:R-:W-:-:S04]  /*4ed0*/  FFMA.FTZ R32, R100, c[0x0][0x2d0], -R0 ;  /* 0x0000b40064207a23 */ /* 0x000fc80000010800 */
[----:B------:R-:W-:Y:S01]  /*4ee0*/  IMAD.MOV.U32 R58, RZ, RZ, R113 ;  /* 0x000000ffff3a7224 */ /* 0x000fe200078e0071 */
[----:B------:R-:W-:Y:S01]  /*4ef0*/  HMMA.16816.F32.BF16 R84, R4, R46, R20 ;  /* 0x0000002e0454723c */ /* 0x000fe20000041814 */
[----:B------:R-:W2:Y:S01]  /*4f00*/  LDSM.16.MT88.4 R20, [R239+0x3800] ;  /* 0x00380000ef14783b */ /* 0x000ea20000004200 */
[----:B------:R-:W-:Y:S02]  /*4f10*/  IMAD.MOV.U32 R24, RZ, RZ, R18 ;  /* 0x000000ffff187224 */ /* 0x000fe400078e0012 */
[----:B------:R-:W-:-:S03]  /*4f20*/  IMAD.MOV.U32 R59, RZ, RZ, R112 ;  /* 0x000000ffff3b7224 */ /* 0x000fc600078e0070 */
[----:B------:R-:W-:Y:S01]  /*4f30*/  MOV R46, R3 ;  /* 0x00000003002e7202 */ /* 0x000fe20000000f00 */
[----:B------:R-:W-:Y:S01]  /*4f40*/  HMMA.16816.F32.BF16 R76, R4, R54, R28 ;  /* 0x00000036044c723c */ /* 0x000fe2000004181c */
[----:B------:R-:W-:Y:S02]  /*4f50*/  IMAD.MOV.U32 R3, RZ, RZ, R19 ;  /* 0x000000ffff037224 */ /* 0x000fe400078e0013 */
[----:B------:R-:W-:-:S04]  /*4f60*/  IMAD.MOV.U32 R47, RZ, RZ, R169 ;  /* 0x000000ffff2f7224 */ /* 0x000fc800078e00a9 */
[----:B------:R-:W-:Y:S01]  /*4f70*/  MOV R29, R17 ;  /* 0x00000011001d7202 */ /* 0x000fe20000000f00 */
[----:B------:R-:W-:Y:S01]  /*4f80*/  HMMA.16816.F32.BF16 R176, R4, R34, R12 ;  /* 0x0000002204b0723c */ /* 0x000fe2000004180c */
[----:B------:R-:W-:Y:S01]  /*4f90*/  IMAD.MOV.U32 R28, RZ, RZ, R16 ;  /* 0x000000ffff1c7224 */ /* 0x000fe200078e0010 */
[----:B------:R-:W-:Y:S01]  /*4fa0*/  MOV R54, R116 ;  /* 0x0000007400367202 */ /* 0x000fe20000000f00 */
[----:B------:R-:W-:Y:S02]  /*4fb0*/  IMAD.MOV.U32 R55, RZ, RZ, R115 ;  /* 0x000000ffff377224 */ /* 0x000fe400078e0073 */
[----:B------:R-:W-:Y:S02]  /*4fc0*/  FFMA.FTZ R31, R105, c[0x0][0x2d0], -R2 ;  /* 0x0000b400691f7a23 */ /* 0x000fe40000010802 */
[----:B------:R-:W-:Y:S01]  /*4fd0*/  IMAD.MOV.U32 R34, RZ, RZ, R168 ;  /* 0x000000ffff227224 */ /* 0x000fe200078e00a8 */
[----:B-1----:R-:W-:Y:S01]  /*4fe0*/  HMMA.16816.F32.BF16 R12, R8, R38, RZ ;  /* 0x00000026080c723c */ /* 0x002fe200000418ff */
[----:B------:R-:W-:Y:S01]  /*4ff0*/  FFMA.FTZ R30, R104, c[0x0][0x2d0], -R2 ;  /* 0x0000b400681e7a23 */ /* 0x000fe20000010802 */
[----:B------:R-:W-:-:S05]  /*5000*/  MOV R35, R128 ;  /* 0x0000008000237202 */ /* 0x000fca0000000f00 */
[----:B------:R-:W-:Y:S01]  /*5010*/  MOV R38, R24 ;  /* 0x0000001800267202 */ /* 0x000fe20000000f00 */
[----:B------:R-:W-:Y:S01]  /*5020*/  HMMA.16816.F32.BF16 R16, R8, R36, RZ ;  /* 0x000000240810723c */ /* 0x000fe200000418ff */
[----:B------:R-:W1:Y:S01]  /*5030*/  LDSM.16.MT88.4 R24, [R236+0x4800] ;  /* 0x00480000ec18783b */ /* 0x000e620000004200 */
[----:B------:R-:W-:Y:S02]  /*5040*/  IMAD.MOV.U32 R39, RZ, RZ, R3 ;  /* 0x000000ffff277224 */ /* 0x000fe400078e0003 */
[----:B------:R-:W-:Y:S01]  /*5050*/  FADD.FTZ R3, R89, R88 ;  /* 0x0000005859037221 */ /* 0x000fe20000010000 */
[----:B------:R-:W-:Y:S01]  /*5060*/  MOV R89, R28 ;  /* 0x0000001c00597202 */ /* 0x000fe20000000f00 */
[----:B------:R-:W-:Y:S02]  /*5070*/  IMAD.MOV.U32 R88, RZ, RZ, R29 ;  /* 0x000000ffff587224 */ /* 0x000fe400078e001d */
[----:B------:R-:W-:Y:S02]  /*5080*/  IMAD.MOV.U32 R37, RZ, RZ, R127 ;  /* 0x000000ffff257224 */ /* 0x000fe400078e007f */
[----:B------:R-:W-:-:S02]  /*5090*/  IMAD.MOV.U32 R36, RZ, RZ, R126 ;  /* 0x000000ffff247224 */ /* 0x000fc400078e007e */
[----:B------:R-:W-:Y:S02]  /*50a0*/  FADD.FTZ R3, R91, R3 ;  /* 0x000000035b037221 */ /* 0x000fe40000010000 */
[----:B------:R-:W-:Y:S02]  /*50b0*/  FFMA.FTZ R29, R106, c[0x0][0x2d0], -R2 ;  /* 0x0000b4006a1d7a23 */ /* 0x000fe40000010802 */
[----:B--2---:R-:W-:Y:S01]  /*50c0*/  HMMA.16816.F32.BF16 R168, R4, R22, R12 ;  /* 0x0000001604a8723c */ /* 0x004fe2000004180c */
[----:B------:R-:W-:Y:S02]  /*50d0*/  FADD.FTZ R3, R90, R3 ;  /* 0x000000035a037221 */ /* 0x000fe40000010000 */
[----:B------:R-:W-:-:S05]  /*50e0*/  FFMA.FTZ R28, R102, c[0x0][0x2d0], -R0 ;  /* 0x0000b400661c7a23 */ /* 0x000fca0000010800 */
[----:B------:R-:W-:Y:S01]  /*50f0*/  HMMA.16816.F32.BF16 R172, R4, R20, R16 ;  /* 0x0000001404ac723c */ /* 0x000fe20000041810 */
[----:B------:R-:W2:Y:S06]  /*5100*/  LDSM.16.MT88.4 R16, [R236+0x5000] ;  /* 0x00500000ec10783b */ /* 0x000eac0000004200 */
[----:B------:R-:W-:Y:S01]  /*5110*/  FADD.FTZ R20, R94, R3 ;  /* 0x000000035e147221 */ /* 0x000fe20000010000 */
[----:B-1----:R-:W-:Y:S11]  /*5120*/  HMMA.16816.F32.BF16 R12, R8, R24, RZ ;  /* 0x00000018080c723c */ /* 0x002ff600000418ff */
[----:B------:R-:W-:Y:S11]  /*5130*/  @!UPT UIADD3 URZ, URZ, URZ, URZ ;  /* 0x0000003f3f3ff290 */ /* 0x000ff6000fffe03f */
[----:B------:R-:W-:Y:S02]  /*5140*/  @!UPT UIADD3 URZ, URZ, URZ, URZ ;  /* 0x0000003f3f3ff290 */ /* 0x000fe4000fffe03f */
[----:B--2---:R-:W-:Y:S07]  /*5150*/  HMMA.16816.F32.BF16 R124, R4, R16, R12 ;  /* 0x00000010047c723c */ /* 0x004fee000004180c */
[----:B------:R-:W-:Y:S02]  /*5160*/  FADD.FTZ R12, R82, R81 ;  /* 0x00000051520c7221 */ /* 0x000fe40000010000 */
[----:B------:R-:W-:Y:S01]  /*5170*/  IMAD.MOV.U32 R82, RZ, RZ, R89 ;  /* 0x000000ffff527224 */ /* 0x000fe200078e0059 */
[----:B------:R-:W-:Y:S01]  /*5180*/  MOV R89, R38 ;  /* 0x0000002600597202 */ /* 0x000fe20000000f00 */
[----:B------:R-:W-:-:S02]  /*5190*/  FADD.FTZ R16, R80, R12 ;  /* 0x0000000c50107221 */ /* 0x000fc40000010000 */
[----:B------:R-:W-:Y:S01]  /*51a0*/  HMMA.16816.F32.BF16 R12, R8, R26, RZ ;  /* 0x0000001a080c723c */ /* 0x000fe200000418ff */
[----:B------:R-:W1:Y:S01]  /*51b0*/  LDSM.16.MT88.4 R24, [R238+0x4800] ;  /* 0x00480000ee18783b */ /* 0x000e620000004200 */
[----:B------:R-:W-:Y:S02]  /*51c0*/  FADD.FTZ R21, R83, R16 ;  /* 0x0000001053157221 */ /* 0x000fe40000010000 */
[----:B------:R-:W-:Y:S02]  /*51d0*/  IMAD.MOV.U32 R81, RZ, RZ, R88 ;  /* 0x000000ffff517224 */ /* 0x000fe400078e0058 */
[----:B------:R-:W-:Y:S02]  /*51e0*/  FADD.FTZ R3, R92, R21 ;  /* 0x000000155c037221 */ /* 0x000fe40000010000 */
[----:B------:R-:W-:Y:S01]  /*51f0*/  IMAD.MOV.U32 R88, RZ, RZ, R39 ;  /* 0x000000ffff587224 */ /* 0x000fe200078e0027 */
[----:B------:R-:W-:Y:S01]  /*5200*/  MOV R39, R35 ;  /* 0x0000002300277202 */ /* 0x000fe20000000f00 */
[----:B------:R-:W-:Y:S01]  /*5210*/  FADD.FTZ R3, R93, R3 ;  /* 0x000000035d037221 */ /* 0x000fe20000010000 */
[----:B------:R-:W-:Y:S01]  /*5220*/  MOV R105, R81 ;  /* 0x0000005100697202 */ /* 0x000fe20000000f00 */
[----:B------:R-:W-:-:S02]  /*5230*/  IMAD.MOV.U32 R38, RZ, RZ, R34 ;  /* 0x000000ffff267224 */ /* 0x000fc400078e0022 */
[----:B------:R-:W-:Y:S01]  /*5240*/  IMAD.MOV.U32 R34, RZ, RZ, R46 ;  /* 0x000000ffff227224 */ /* 0x000fe200078e002e */
[----:B------:R-:W-:Y:S01]  /*5250*/  MOV R46, R130 ;  /* 0x00000082002e7202 */ /* 0x000fe20000000f00 */
[----:B------:R-:W-:Y:S02]  /*5260*/  IMAD.MOV.U32 R35, RZ, RZ, R47 ;  /* 0x000000ffff237224 */ /* 0x000fe400078e002f */
[----:B------:R-:W-:Y:S01]  /*5270*/  IMAD.MOV.U32 R47, RZ, RZ, R129 ;  /* 0x000000ffff2f7224 */ /* 0x000fe200078e0081 */
[----:B------:R-:W-:Y:S01]  /*5280*/  MOV R100, R34 ;  /* 0x0000002200647202 */ /* 0x000fe20000000f00 */
[----:B------:R-:W-:Y:S02]  /*5290*/  IMAD.MOV.U32 R101, RZ, RZ, R35 ;  /* 0x000000ffff657224 */ /* 0x000fe400078e0023 */
[----:B------:R-:W-:Y:S02]  /*52a0*/  IMAD.MOV.U32 R106, RZ, RZ, R89 ;  /* 0x000000ffff6a7224 */ /* 0x000fe400078e0059 */
[----:B------:R-:W-:Y:S01]  /*52b0*/  HMMA.16816.F32.BF16 R112, R4, R18, R12 ;  /* 0x000000120470723c */ /* 0x000fe2000004180c */
[----:B------:R-:W2:Y:S01]  /*52c0*/  LDSM.16.MT88.4 R16, [R238+0x5000] ;  /* 0x00500000ee10783b */ /* 0x000ea20000004200 */
[----:B------:R-:W-:-:S02]  /*52d0*/  IMAD.MOV.U32 R83, RZ, RZ, R131 ;  /* 0x000000ffff537224 */ /* 0x000fc400078e0083 */
[----:B------:R-:W-:Y:S02]  /*52e0*/  IMAD.MOV.U32 R102, RZ, RZ, R46 ;  /* 0x000000ffff667224 */ /* 0x000fe400078e002e */
[----:B------:R-:W-:Y:S01]  /*52f0*/  IMAD.MOV.U32 R46, RZ, RZ, R58 ;  /* 0x000000ffff2e7224 */ /* 0x000fe200078e003a */
[----:B------:R-:W-:Y:S01]  /*5300*/  MOV R58, R162 ;  /* 0x000000a2003a7202 */ /* 0x000fe20000000f00 */
[----:B------:R-:W-:Y:S02]  /*5310*/  IMAD.MOV.U32 R90, RZ, RZ, R134 ;  /* 0x000000ffff5a7224 */ /* 0x000fe400078e0086 */
[----:B------:R-:W-:Y:S01]  /*5320*/  IMAD.MOV.U32 R104, RZ, RZ, R82 ;  /* 0x000000ffff687224 */ /* 0x000fe200078e0052 */
[----:B-1----:R-:W-:Y:S07]  /*5330*/  HMMA.16816.F32.BF16 R12, R8, R24, RZ ;  /* 0x00000018080c723c */ /* 0x002fee00000418ff */
[----:B------:R-:W-:Y:S01]  /*5340*/  FFMA.FTZ R25, R103, c[0x0][0x2d0], -R0 ;  /* 0x0000b40067197a23 */ /* 0x000fe20000010800 */
[----:B------:R-:W-:Y:S01]  /*5350*/  MOV R103, R47 ;  /* 0x0000002f00677202 */ /* 0x000fe20000000f00 */
[----:B------:R-:W-:Y:S01]  /*5360*/  MUFU.EX2 R0, R29 ;  /* 0x0000001d00007308 */ /* 0x000fe20000000800 */
[----:B------:R-:W-:Y:S11]  /*5370*/  IMAD.MOV.U32 R47, RZ, RZ, R59 ;  /* 0x000000ffff2f7224 */ /* 0x000ff600078e003b */
[----:B------:R-:W-:Y:S03]  /*5380*/  @!UPT UIADD3 URZ, URZ, URZ, URZ ;  /* 0x0000003f3f3ff290 */ /* 0x000fe6000fffe03f */
[----:B--2---:R-:W-:Y:S08]  /*5390*/  HMMA.16816.F32.BF16 R108, R4, R16, R12 ;  /* 0x00000010046c723c */ /* 0x004ff0000004180c */
[----:B------:R-:W-:Y:S07]  /*53a0*/  HMMA.16816.F32.BF16 R12, R8, R26, RZ ;  /* 0x0000001a080c723c */ /* 0x000fee00000418ff */
[----:B------:R-:W-:-:S02]  /*53b0*/  FFMA.FTZ R26, R107, c[0x0][0x2d0], -R2 ;  /* 0x0000b4006b1a7a23 */ /* 0x000fc40000010802 */
[----:B------:R-:W-:Y:S02]  /*53c0*/  FADD.FTZ R2, R96, R20 ;  /* 0x0000001460027221 */ /* 0x000fe40000010000 */
[----:B------:R-:W-:Y:S01]  /*53d0*/  LDSM.16.MT88.4 R20, [R237+0x5000] ;  /* 0x00500000ed14783b */ /* 0x000fe20000004200 */
[----:B------:R-:W-:Y:S02]  /*53e0*/  FADD.FTZ R27, R95, R3 ;  /* 0x000000035f1b7221 */ /* 0x000fe40000010000 */
[----:B------:R-:W-:Y:S01]  /*53f0*/  FADD.FTZ R2, R97, R2 ;  /* 0x0000000261027221 */ /* 0x000fe20000010000 */
[----:B------:R-:W-:Y:S01]  /*5400*/  MUFU.EX2 R3, R30 ;  /* 0x0000001e00037308 */ /* 0x000fe20000000800 */
[----:B------:R-:W-:Y:S02]  /*5410*/  IMAD.MOV.U32 R59, RZ, RZ, R161 ;  /* 0x000000ffff3b7224 */ /* 0x000fe400078e00a1 */
[----:B------:R-:W-:Y:S02]  /*5420*/  FADD.FTZ R24, R98, R2 ;  /* 0x0000000262187221 */ /* 0x000fe40000010000 */
[----:B------:R-:W-:-:S03]  /*5430*/  IMAD.MOV.U32 R107, RZ, RZ, R88 ;  /* 0x000000ffff6b7224 */ /* 0x000fc600078e0058 */
[----:B------:R-:W1:Y:S01]  /*5440*/  MUFU.EX2 R2, R26 ;  /* 0x0000001a00027308 */ /* 0x000e620000000800 */
[----:B------:R-:W-:Y:S01]  /*5450*/  HMMA.16816.F32.BF16 R120, R4, R18, R12 ;  /* 0x000000120478723c */ /* 0x000fe2000004180c */
[----:B------:R-:W2:Y:S01]  /*5460*/  LDSM.16.MT88.4 R16, [R237+0x4800] ;  /* 0x00480000ed10783b */ /* 0x000ea20000004200 */
[----:B-1----:R-:W-:-:S06]  /*5470*/  F2FP.BF16.PACK_AB R128, R0, R2 ;  /* 0x000000020080723e */ /* 0x002fcc00000010ff */
[C---:B--2---:R-:W-:Y:S08]  /*5480*/  HMMA.16816.F32.BF16 R12, R8.reuse, R16, RZ ;  /* 0x00000010080c723c */ /* 0x044ff000000418ff */
[----:B------:R-:W-:Y:S11]  /*5490*/  HMMA.16816.F32.BF16 R16, R8, R18, RZ ;  /* 0x000000120810723c */ /* 0x000ff600000418ff */
[----:B------:R-:W-:Y:S05]  /*54a0*/  @!UPT UIADD3 URZ, URZ, URZ, URZ ;  /* 0x0000003f3f3ff290 */ /* 0x000fea000fffe03f */
[C---:B------:R-:W-:Y:S01]  /*54b0*/  HMMA.16816.F32.BF16 R116, R4.reuse, R20, R12 ;  /* 0x000000140474723c */ /* 0x040fe2000004180c */
[----:B------:R-:W1:Y:S06]  /*54c0*/  MUFU.EX2 R12, R31 ;  /* 0x0000001f000c7308 */ /* 0x000e6c0000000800 */
[----:B------:R-:W-:Y:S01]  /*54d0*/  FADD.FTZ R15, R2, R24 ;  /* 0x00000018020f7221 */ /* 0x000fe20000010000 */
[----:B------:R-:W-:Y:S01]  /*54e0*/  HMMA.16816.F32.BF16 R20, R4, R22, R16 ;  /* 0x000000160414723c */ /* 0x000fe20000041810 */
[----:B------:R-:W2:Y:S02]  /*54f0*/  MUFU.EX2 R14, R25 ;  /* 0x00000019000e7308 */ /* 0x000ea40000000800 */
[----:B------:R-:W-:-:S04]  /*5500*/  FADD.FTZ R15, R0, R15 ;  /* 0x0000000f000f7221 */ /* 0x000fc80000010000 */
[----:B------:R-:W-:Y:S02]  /*5510*/  FADD.FTZ R16, R99, R27 ;  /* 0x0000001b63107221 */ /* 0x000fe40000010000 */
[----:B------:R-:W3:Y:S01]  /*5520*/  MUFU.EX2 R13, R28 ;  /* 0x0000001c000d7308 */ /* 0x000ee20000000800 */
[----:B-1----:R-:W-:Y:S01]  /*5530*/  FADD.FTZ R0, R12, R15 ;  /* 0x0000000f0c007221 */ /* 0x002fe20000010000 */
[C---:B------:R-:W-:Y:S01]  /*5540*/  F2FP.BF16.PACK_AB R130, R3.reuse, R12 ;  /* 0x0000000c0382723e */ /* 0x040fe200000010ff */
[----:B------:R-:W-:Y:S01]  /*5550*/  IMAD.MOV.U32 R88, RZ, RZ, R160 ;  /* 0x000000ffff587224 */ /* 0x000fe200078e00a0 */
[----:B------:R-:W-:Y:S01]  /*5560*/  MOV R89, R135 ;  /* 0x0000008700597202 */ /* 0x000fe20000000f00 */
[----:B------:R-:W-:Y:S01]  /*5570*/  FADD.FTZ R0, R3, R0 ;  /* 0x0000000003007221 */ /* 0x000fe20000010000 */
[----:B------:R-:W-:Y:S01]  /*5580*/  MOV R80, R154 ;  /* 0x0000009a00507202 */ /* 0x000fe20000000f00 */
[----:B------:R-:W-:Y:S01]  /*5590*/  IMAD.MOV.U32 R81, RZ, RZ, R153 ;  /* 0x000000ffff517224 */ /* 0x000fe200078e0099 */
[----:B------:R-:W-:Y:S01]  /*55a0*/  MOV R82, R152 ;  /* 0x0000009800527202 */ /* 0x000fe20000000f00 */
[----:B--2---:R-:W-:Y:S01]  /*55b0*/  FADD.FTZ R2, R14, R16 ;  /* 0x000000100e027221 */ /* 0x004fe20000010000 */
[----:B------:R1:W-:Y:S01]  /*55c0*/  STL [R1], R0 ;  /* 0x0000000001007387 */ /* 0x0003e20000100800 */
[----:B------:R-:W-:-:S03]  /*55d0*/  IMAD.MOV.U32 R91, RZ, RZ, R155 ;  /* 0x000000ffff5b7224 */ /* 0x000fc600078e009b */
[----:B------:R-:W2:Y:S01]  /*55e0*/  LDSM.16.MT88.4 R152, [R236+0x1000] ;  /* 0x00100000ec98783b */ /* 0x000ea20000004200 */
[C---:B---3--:R-:W-:Y:S01]  /*55f0*/  FADD.FTZ R3, R13.reuse, R2 ;  /* 0x000000020d037221 */ /* 0x048fe20000010000 */
[----:B------:R-:W-:Y:S01]  /*5600*/  F2FP.BF16.PACK_AB R129, R13, R14 ;  /* 0x0000000e0d81723e */ /* 0x000fe200000010ff */
[----:B------:R-:W3:Y:S01]  /*5610*/  MUFU.EX2 R2, R33 ;  /* 0x0000002100027308 */ /* 0x000ee20000000800 */
[----:B------:R-:W-:Y:S04]  /*5620*/  LDSM.16.MT88.4 R12, [R239+0x4800] ;  /* 0x00480000ef0c783b */ /* 0x000fe80000004200 */
[----:B------:R-:W-:Y:S01]  /*5630*/  LDSM.16.MT88.4 R96, [R239+0x4000] ;  /* 0x00400000ef60783b */ /* 0x000fe20000004200 */
[----:B---3--:R-:W-:Y:S02]  /*5640*/  FADD.FTZ R3, R2, R3 ;  /* 0x0000000302037221 */ /* 0x008fe40000010000 */
[----:B-1----:R1:W3:Y:S02]  /*5650*/  MUFU.EX2 R0, R32 ;  /* 0x0000002000007308 */ /* 0x0022e40000000800 */
[----:B-1----:R-:W1:Y:S01]  /*5660*/  LDSM.16.MT88.4 R32, [R239+0x1000] ;  /* 0x00100000ef20783b */ /* 0x002e620000004200 */
[C---:B---3--:R-:W-:Y:S01]  /*5670*/  F2FP.BF16.PACK_AB R131, R0.reuse, R2 ;  /* 0x000000020083723e */ /* 0x048fe200000010ff */
[----:B------:R-:W-:-:S05]  /*5680*/  FADD.FTZ R3, R0, R3 ;  /* 0x0000000300037221 */ /* 0x000fca0000010000 */
[----:B------:R-:W-:Y:S04]  /*5690*/  STL [R1+0x4], R3 ;  /* 0x0000040301007387 */ /* 0x000fe80000100800 */
[----:B------:R3:W5:Y:S04]  /*56a0*/  LDL.LU R162, [R1+0xb8] ;  /* 0x0000b80001a27983 */ /* 0x0007680000300800 */
[----:B------:R3:W5:Y:S04]  /*56b0*/  LDL.LU R161, [R1+0xb4] ;  /* 0x0000b40001a17983 */ /* 0x0007680000300800 */
[----:B------:R3:W5:Y:S04]  /*56c0*/  LDL.LU R160, [R1+0xb0] ;  /* 0x0000b00001a07983 */ /* 0x0007680000300800 */
[----:B------:R3:W5:Y:S04]  /*56d0*/  LDL.LU R135, [R1+0xac] ;  /* 0x0000ac0001877983 */ /* 0x0007680000300800 */
[----:B------:R3:W5:Y:S01]  /*56e0*/  LDL.LU R134, [R1+0xa8] ;  /* 0x0000a80001867983 */ /* 0x0007620000300800 */
[----:B--2---:R-:W-:Y:S01]  /*56f0*/  HMMA.16816.F32.BF16 R156, R128, R152, R156 ;  /* 0x00000098809c723c */ /* 0x004fe2000004189c */
[----:B------:R-:W-:-:S02]  /*5700*/  MOV R26, R249 ;  /* 0x000000f9001a7202 */ /* 0x000fc40000000f00 */
[----:B------:R-:W-:-:S04]  /*5710*/  IADD3 R249, R246, -0x2, RZ ;  /* 0xfffffffef6f97810 */ /* 0x000fc80007ffe0ff */
[----:B------:R-:W-:Y:S01]  /*5720*/  ISETP.GE.AND P0, PT, R249, R26, PT ;  /* 0x0000001af900720c */ /* 0x000fe20003f06270 */
[C---:B------:R-:W-:Y:S01]  /*5730*/  HMMA.16816.F32.BF16 R152, R128.reuse, R154, R144 ;  /* 0x0000009a8098723c */ /* 0x040fe20000041890 */
[----:B------:R-:W2:Y:S07]  /*5740*/  LDSM.16.MT88.4 R144, [R238+0x1000] ;  /* 0x00100000ee90783b */ /* 0x000eae0000004200 */
[C---:B-1----:R-:W-:Y:S08]  /*5750*/  HMMA.16816.F32.BF16 R28, R128.reuse, R32, R36 ;  /* 0x00000020801c723c */ /* 0x042ff00000041824 */
[----:B------:R-:W-:Y:S01]  /*5760*/  HMMA.16816.F32.BF16 R32, R128, R34, R40 ;  /* 0x000000228020723c */ /* 0x000fe20000041828 */
[----:B------:R-:W1:Y:S07]  /*5770*/  LDSM.16.MT88.4 R40, [R236+0x2800] ;  /* 0x00280000ec28783b */ /* 0x000e6e0000004200 */
[C---:B------:R-:W-:Y:S08]  /*5780*/  HMMA.16816.F32.BF16 R16, R8.reuse, R12, RZ ;  /* 0x0000000c0810723c */ /* 0x040ff000000418ff */
[----:B------:R-:W-:Y:S01]  /*5790*/  HMMA.16816.F32.BF16 R8, R8, R14, RZ ;  /* 0x0000000e0808723c */ /* 0x000fe200000418ff */
[----:B------:R-:W4:Y:S07]  /*57a0*/  LDSM.16.MT88.4 R12, [R239+0x5000] ;  /* 0x00500000ef0c783b */ /* 0x000f2e0000004200 */
[C---:B------:R-:W-:Y:S08]  /*57b0*/  HMMA.16816.F32.BF16 R92, R128.reuse, R96, R172 ;  /* 0x00000060805c723c */ /* 0x040ff000000418ac */
[C---:B--2---:R-:W-:Y:S08]  /*57c0*/  HMMA.16816.F32.BF16 R148, R128.reuse, R144, R148 ;  /* 0x000000908094723c */ /* 0x044ff00000041894 */
[C---:B------:R-:W-:Y:S01]  /*57d0*/  HMMA.16816.F32.BF16 R144, R128.reuse, R146, R136 ;  /* 0x000000928090723c */ /* 0x040fe20000041888 */
[----:B------:R-:W2:Y:S07]  /*57e0*/  LDSM.16.MT88.4 R136, [R237+0x1000] ;  /* 0x00100000ed88783b */ /* 0x000eae0000004200 */
[C---:B-1----:R-:W-:Y:S08]  /*57f0*/  HMMA.16816.F32.BF16 R36, R128.reuse, R40, R44 ;  /* 0x000000288024723c */ /* 0x042ff0000004182c */
[----:B------:R-:W-:Y:S01]  /*5800*/  HMMA.16816.F32.BF16 R40, R128, R42, R48 ;  /* 0x0000002a8028723c */ /* 0x000fe20000041830 */
[----:B------:R-:W1:Y:S07]  /*5810*/  LDSM.16.MT88.4 R48, [R238+0x2800] ;  /* 0x00280000ee30783b */ /* 0x000e6e0000004200 */
[C---:B----4-:R-:W-:Y:S08]  /*5820*/  HMMA.16816.F32.BF16 R16, R4.reuse, R12, R16 ;  /* 0x0000000c0410723c */ /* 0x050ff00000041810 */
[----:B------:R-:W-:Y:S01]  /*5830*/  HMMA.16816.F32.BF16 R8, R4, R14, R8 ;  /* 0x0000000e0408723c */ /* 0x000fe20000041808 */
[----:B------:R-:W-:Y:S07]  /*5840*/  LDSM.16.MT88.4 R4, [R239+0x5800] ;  /* 0x00580000ef04783b */ /* 0x000fee0000004200 */
[C---:B------:R-:W-:Y:S08]  /*5850*/  HMMA.16816.F32.BF16 R96, R128.reuse, R98, R168 ;  /* 0x000000628060723c */ /* 0x040ff000000418a8 */
[C---:B--2---:R-:W-:Y:S08]  /*5860*/  HMMA.16816.F32.BF16 R140, R128.reuse, R136, R140 ;  /* 0x00000088808c723c */ /* 0x044ff0000004188c */
[C---:B------:R-:W-:Y:S08]  /*5870*/  HMMA.16816.F32.BF16 R136, R128.reuse, R138, R100 ;  /* 0x0000008a8088723c */ /* 0x040ff00000041864 */
[C---:B-1----:R-:W-:Y:S01]  /*5880*/  HMMA.16816.F32.BF16 R44, R128.reuse, R48, R56 ;  /* 0x00000030802c723c */ /* 0x042fe20000041838 */
[----:B------:R-:W1:Y:S07]  /*5890*/  LDSM.16.MT88.4 R56, [R237+0x2800] ;  /* 0x00280000ed38783b */ /* 0x000e6e0000004200 */
[C---:B------:R-:W-:Y:S01]  /*58a0*/  HMMA.16816.F32.BF16 R48, R128.reuse, R50, R64 ;  /* 0x000000328030723c */ /* 0x040fe20000041840 */
[----:B------:R-:W2:Y:S07]  /*58b0*/  LDSM.16.MT88.4 R64, [R239+0x2800] ;  /* 0x00280000ef40783b */ /* 0x000eae0000004200 */
[C---:B-1----:R-:W-:Y:S08]  /*58c0*/  HMMA.16816.F32.BF16 R52, R128.reuse, R56, R52 ;  /* 0x000000388034723c */ /* 0x042ff00000041834 */
[C---:B------:R-:W-:Y:S08]  /*58d0*/  HMMA.16816.F32.BF16 R56, R128.reuse, R58, R60 ;  /* 0x0000003a8038723c */ /* 0x040ff0000004183c */
[C---:B--2---:R-:W-:Y:S01]  /*58e0*/  HMMA.16816.F32.BF16 R60, R128.reuse, R64, R72 ;  /* 0x00000040803c723c */ /* 0x044fe20000041848 */
[----:B------:R-:W1:Y:S07]  /*58f0*/  LDSM.16.MT88.4 R72, [R236+0x4000] ;  /* 0x00400000ec48783b */ /* 0x000e6e0000004200 */
[C---:B------:R-:W-:Y:S08]  /*5900*/  HMMA.16816.F32.BF16 R64, R128.reuse, R66, R68 ;  /* 0x000000428040723c */ /* 0x040ff00000041844 */
[C---:B-1----:R-:W-:Y:S01]  /*5910*/  HMMA.16816.F32.BF16 R68, R128.reuse, R72, R80 ;  /* 0x000000488044723c */ /* 0x042fe20000041850 */
        /* <DEDUP_REMOVED lines=8> */
[C---:B-1----:R-:W-:Y:S08]  /*59a0*/  HMMA.16816.F32.BF16 R100, R128.reuse, R104, R124 ;  /* 0x000000688064723c */ /* 0x042ff0000004187c */
[C---:B------:R-:W-:Y:S01]  /*59b0*/  HMMA.16816.F32.BF16 R104, R128.reuse, R106, R112 ;  /* 0x0000006a8068723c */ /* 0x040fe20000041870 */
[----:B------:R-:W1:Y:S07]  /*59c0*/  LDSM.16.MT88.4 R112, [R238+0x5800] ;  /* 0x00580000ee70783b */ /* 0x000e6e0000004200 */
[C---:B------:R-:W-:Y:S08]  /*59d0*/  HMMA.16816.F32.BF16 R124, R128.reuse, R4, R16 ;  /* 0x00000004807c723c */ /* 0x040ff00000041810 */
[C---:B-1----:R-:W-:Y:S08]  /*59e0*/  HMMA.16816.F32.BF16 R108, R128.reuse, R112, R108 ;  /* 0x00000070806c723c */ /* 0x042ff0000004186c */
[C---:B------:R-:W-:Y:S01]  /*59f0*/  HMMA.16816.F32.BF16 R112, R128.reuse, R114, R120 ;  /* 0x000000728070723c */ /* 0x040fe20000041878 */
[----:B------:R-:W1:Y:S07]  /*5a00*/  LDSM.16.MT88.4 R120, [R237+0x5800] ;  /* 0x00580000ed78783b */ /* 0x000e6e0000004200 */
[C---:B-1----:R-:W-:Y:S08]  /*5a10*/  HMMA.16816.F32.BF16 R116, R128.reuse, R120, R116 ;  /* 0x000000788074723c */ /* 0x042ff00000041874 */
[C---:B------:R-:W-:Y:S08]  /*5a20*/  HMMA.16816.F32.BF16 R120, R128.reuse, R122, R20 ;  /* 0x0000007a8078723c */ /* 0x040ff00000041814 */
[----:B------:R-:W-:Y:S01]  /*5a30*/  HMMA.16816.F32.BF16 R128, R128, R6, R8 ;  /* 0x000000068080723c */ /* 0x000fe20000041808 */
[----:B------:R-:W-:Y:S07]  /*5a40*/  @!UPT UIADD3 URZ, URZ, URZ, URZ ;  /* 0x0000003f3f3ff290 */ /* 0x000fee000fffe03f */
[----:B------:R-:W-:Y:S11]  /*5a50*/  @!P0 BRA `(.L_x_30) ;  /* 0x00002d7000008947 */ /* 0x000ff60003800000 */
[----:B---3--:R-:W2:Y:S04]  /*5a60*/  LDL R26, [R1+0x3c] ;  /* 0x00003c00011a7983 */ /* 0x008ea80000100800 */
[----:B------:R-:W3:Y:S04]  /*5a70*/  LDL R25, [R1+0x40] ;  /* 0x0000400001197983 */ /* 0x000ee80000100800 */
[----:B------:R-:W4:Y:S04]  /*5a80*/  LDL.LU R0, [R1+0x8] ;  /* 0x0000080001007983 */ /* 0x000f280000300800 */
[----:B------:R-:W1:Y:S01]  /*5a90*/  S2R R24, SR_TID.X ;  /* 0x0000000000187919 */ /* 0x000e620000002100 */
[----:B------:R-:W-:-:S02]  /*5aa0*/  LOP3.LUT P0, RZ, R247, 0x2, RZ, 0xc0, !PT ;  /* 0x00000002f7ff7812 */ /* 0x000fc4000780c0ff */
[----:B-1----:R-:W-:Y:S02]  /*5ab0*/  ISETP.GT.AND P2, PT, R24, 0x7f, PT ;  /* 0x0000007f1800780c */ /* 0x002fe40003f44270 */
[----:B------:R-:W-:Y:S02]  /*5ac0*/  ISETP.GE.AND P6, PT, R252, c[0x0][0x1d4], PT ;  /* 0x00007500fc007a0c */ /* 0x000fe40003fc6270 */
[----:B------:R-:W-:Y:S02]  /*5ad0*/  ISETP.GE.AND P5, PT, R250, c[0x0][0x1d4], PT ;  /* 0x00007500fa007a0c */ /* 0x000fe40003fa6270 */
[----:B----4-:R-:W-:-:S05]  /*5ae0*/  LOP3.LUT R0, R0, 0xffffffef, RZ, 0xc0, !PT ;  /* 0xffffffef00007812 */ /* 0x010fca00078ec0ff */
[----:B------:R-:W-:Y:S02]  /*5af0*/  @P0 LOP3.LUT R0, R0, 0x10, RZ, 0xfc, !PT ;  /* 0x0000001000000812 */ /* 0x000fe400078efcff */
[----:B---3--:R-:W-:Y:S02]  /*5b00*/  ISETP.GE.AND P1, PT, R25, c[0x0][0x1d4], PT ;  /* 0x0000750019007a0c */ /* 0x008fe40003f26270 */
[----:B------:R-:W-:-:S04]  /*5b10*/  LOP3.LUT R0, R0, 0xfffffffb, RZ, 0xc0, !PT ;  /* 0xfffffffb00007812 */ /* 0x000fc800078ec0ff */
[----:B------:R-:W-:Y:S02]  /*5b20*/  @P2 LOP3.LUT R0, R0, 0x4, RZ, 0xfc, !PT ;  /* 0x0000000400002812 */ /* 0x000fe400078efcff */
[----:B--2---:R-:W-:Y:S02]  /*5b30*/  ISETP.GE.AND P0, PT, R26, c[0x0][0x1d4], PT ;  /* 0x000075001a007a0c */ /* 0x004fe40003f06270 */
[----:B------:R-:W-:-:S04]  /*5b40*/  LOP3.LUT R0, R0, 0xfffffffd, RZ, 0xc0, !PT ;  /* 0xfffffffd00007812 */ /* 0x000fc800078ec0ff */
[----:B------:R-:W-:-:S04]  /*5b50*/  @P1 LOP3.LUT R0, R0, 0x2, RZ, 0xfc, !PT ;  /* 0x0000000200001812 */ /* 0x000fc800078efcff */
[----:B------:R-:W-:-:S04]  /*5b60*/  LOP3.LUT R0, R0, 0xfffffffe, RZ, 0xc0, !PT ;  /* 0xfffffffe00007812 */ /* 0x000fc800078ec0ff */
[----:B------:R-:W-:Y:S02]  /*5b70*/  @P0 LOP3.LUT R0, R0, 0x1, RZ, 0xfc, !PT ;  /* 0x0000000100000812 */ /* 0x000fe400078efcff */
[----:B------:R-:W-:Y:S02]  /*5b80*/  LOP3.LUT P0, RZ, R247, 0x4, RZ, 0xc0, !PT ;  /* 0x00000004f7ff7812 */ /* 0x000fe4000780c0ff */
[----:B------:R-:W-:-:S11]  /*5b90*/  LOP3.LUT R0, R0, 0xfffffff7, RZ, 0xc0, !PT ;  /* 0xfffffff700007812 */ /* 0x000fd600078ec0ff */
[----:B------:R-:W-:-:S05]  /*5ba0*/  @P0 LOP3.LUT R0, R0, 0x8, RZ, 0xfc, !PT ;  /* 0x0000000800000812 */ /* 0x000fca00078efcff */
[----:B------:R1:W-:Y:S02]  /*5bb0*/  STL [R1+0x8], R0 ;  /* 0x0000080001007387 */ /* 0x0003e40000100800 */
.L_x_33:
[----:B------:R-:W2:Y:S01]  /*5bc0*/  LDL.64 R10, [R1+0x28] ;  /* 0x00002800010a7983 */ /* 0x000ea20000100a00 */
[----:B-1----:R-:W-:Y:S01]  /*5bd0*/  SHF.R.S32.HI R0, RZ, 0x1f, R249 ;  /* 0x0000001fff007819 */ /* 0x002fe200000114f9 */
[C---:B------:R-:W-:Y:S01]  /*5be0*/  IMAD.WIDE.U32 R2, R249.reuse, c[0x0][0x208], RZ ;  /* 0x00008200f9027a25 */ /* 0x040fe200078e00ff */
[----:B------:R-:W-:Y:S04]  /*5bf0*/  DEPBAR.LE SB0, 0x0 ;  /* 0x000080000000791a */ /* 0x000fe80000000000 */
[----:B------:R-:W3:Y:S01]  /*5c00*/  LDL.64 R8, [R1+0x18] ;  /* 0x0000180001087983 */ /* 0x000ee20000100a00 */
[----:B------:R-:W-:Y:S01]  /*5c10*/  IMAD R0, R0, c[0x0][0x208], RZ ;  /* 0x0000820000007a24 */ /* 0x000fe200078e02ff */
[----:B------:R-:W-:Y:S01]  /*5c20*/  WARPSYNC 0xffffffff ;  /* 0xffffffff00007948 */ /* 0x000fe20003800000 */
[----:B------:R-:W-:Y:S01]  /*5c30*/  MOV R4, c[0x0][0x208] ;  /* 0x0000820000047a02 */ /* 0x000fe20000000f00 */
[----:B------:R-:W-:Y:S01]  /*5c40*/  BSSY B0, `(.L_x_31) ;  /* 0x000011f000007945 */ /* 0x000fe20003800000 */
[----:B------:R-:W-:Y:S01]  /*5c50*/  IMAD R0, R249, c[0x0][0x20c], R0 ;  /* 0x00008300f9007a24 */ /* 0x000fe200078e0200 */
[----:B------:R-:W4:Y:S01]  /*5c60*/  LDL R250, [R1+0x8] ;  /* 0x0000080001fa7983 */ /* 0x000f220000100800 */
[----:B------:R-:W-:Y:S03]  /*5c70*/  MOV R12, c[0x0][0x20c] ;  /* 0x00008300000c7a02 */ /* 0x000fe60000000f00 */
[----:B------:R-:W-:Y:S01]  /*5c80*/  IADD3 R0, R3, R0, RZ ;  /* 0x0000000003007210 */ /* 0x000fe20007ffe0ff */
[----:B------:R-:W-:Y:S01]  /*5c90*/  IMAD.WIDE.U32 R2, R2, 0x30, RZ ;  /* 0x0000003002027825 */ /* 0x000fe200078e00ff */
[----:B------:R-:W1:Y:S03]  /*5ca0*/  S2R R7, SR_TID.X ;  /* 0x0000000000077919 */ /* 0x000e660000002100 */
[----:B------:R-:W-:Y:S03]  /*5cb0*/  IMAD R0, R0, 0x30, RZ ;  /* 0x0000003000007824 */ /* 0x000fe600078e02ff */
[----:B------:R-:W-:Y:S02]  /*5cc0*/  BAR.SYNC.DEFER_BLOCKING 0x0 ;  /* 0x0000000000007b1d */ /* 0x000fe40000010000 */
[----:B------:R-:W-:Y:S04]  /*5cd0*/  IADD3 R0, R3, R0, RZ ;  /* 0x0000000003007210 */ /* 0x000fe80007ffe0ff */
[----:B-----5:R-:W-:Y:S06]  /*5ce0*/  LDSM.16.M88.4 R16, [R134+0x800] ;  /* 0x000800008610783b */ /* 0x020fec0000000200 */
[----:B------:R-:W-:Y:S01]  /*5cf0*/  LDSM.16.M88.4 R24, [R134+0x1000] ;  /* 0x001000008618783b */ /* 0x000fe20000000200 */
[----:B----4-:R-:W-:Y:S02]  /*5d00*/  LOP3.LUT P3, RZ, R250, 0x1, RZ, 0xc0, !PT ;  /* 0x00000001faff7812 */ /* 0x010fe4000786c0ff */
[----:B-1----:R-:W-:Y:S02]  /*5d10*/  ISETP.GT.AND P2, PT, R7, 0x7f, PT ;  /* 0x0000007f0700780c */ /* 0x002fe40003f44270 */
[-C--:B--2---:R-:W-:Y:S02]  /*5d20*/  IADD3 R3, P0, R10, R2.reuse, RZ ;  /* 0x000000020a037210 */ /* 0x084fe40007f1e0ff */
[----:B------:R-:W-:Y:S02]  /*5d30*/  SHF.R.S32.HI R251, RZ, 0x1f, R7 ;  /* 0x0000001ffffb7819 */ /* 0x000fe40000011407 */
[----:B---3--:R-:W-:Y:S02]  /*5d40*/  IADD3.X R6, R0, R9, RZ, P0, !PT ;  /* 0x0000000900067210 */ /* 0x008fe400007fe4ff */
[-C--:B------:R-:W-:Y:S02]  /*5d50*/  LEA.HI R251, R251, R7.reuse, RZ, 0x3 ;  /* 0x00000007fbfb7211 */ /* 0x080fe400078f18ff */
[----:B------:R-:W-:Y:S02]  /*5d60*/  LOP3.LUT P1, RZ, R250, 0x2, RZ, 0xc0, !PT ;  /* 0x00000002faff7812 */ /* 0x000fe4000782c0ff */
[----:B------:R-:W-:Y:S02]  /*5d70*/  LOP3.LUT R251, R251, 0xfffffff8, RZ, 0xc0, !PT ;  /* 0xfffffff8fbfb7812 */ /* 0x000fe400078ec0ff */
[C---:B------:R-:W-:Y:S02]  /*5d80*/  @!P2 LEA R5, P0, R4.reuse, R2, 0x5 ;  /* 0x000000020405a211 */ /* 0x040fe400078028ff */
[----:B------:R-:W-:Y:S02]  /*5d90*/  IADD3 R251, -R251, R7, RZ ;  /* 0x00000007fbfb7210 */ /* 0x000fe40007ffe1ff */
[----:B------:R-:W-:Y:S02]  /*5da0*/  @!P2 LEA.HI.X R4, R4, R0, R12, 0x5, P0 ;  /* 0x000000000404a211 */ /* 0x000fe400000f2c0c */
[----:B------:R-:W-:Y:S02]  /*5db0*/  LEA R2, P0, R3, c[0x0][0x1f8], 0x1 ;  /* 0x00007e0003027a11 */ /* 0x000fe400078008ff */
[----:B------:R-:W-:Y:S02]  /*5dc0*/  LOP3.LUT P4, RZ, R251, 0x2, RZ, 0xc0, !PT ;  /* 0x00000002fbff7812 */ /* 0x000fe4000788c0ff */
[----:B------:R-:W-:Y:S02]  /*5dd0*/  LEA.HI.X R3, R3, c[0x0][0x1fc], R6, 0x1, P0 ;  /* 0x00007f0003037a11 */ /* 0x000fe400000f0c06 */
[----:B------:R-:W-:Y:S04]  /*5de0*/  @!P2 IADD3 R0, P0, R5, R10, RZ ;  /* 0x0000000a0500a210 */ /* 0x000fe80007f1e0ff */
[----:B------:R-:W-:Y:S02]  /*5df0*/  @!P2 IADD3.X R4, R4, R9, RZ, P0, !PT ;  /* 0x000000090404a210 */ /* 0x000fe400007fe4ff */
[----:B------:R-:W1:Y:S01]  /*5e00*/  LDSM.16.M88.4 R8, [R134] ;  /* 0x000000008608783b */ /* 0x000e620000000200 */
[C---:B------:R-:W-:Y:S04]  /*5e10*/  @!P2 LEA R246, P0, R0.reuse, c[0x0][0x1f8], 0x1 ;  /* 0x00007e0000f6aa11 */ /* 0x040fe800078008ff */
[----:B------:R-:W-:Y:S02]  /*5e20*/  @!P2 LEA.HI.X R247, R0, c[0x0][0x1fc], R4, 0x1, P0 ;  /* 0x00007f0000f7aa11 */ /* 0x000fe400000f0c04 */
[C---:B------:R-:W-:Y:S02]  /*5e30*/  IADD3 R0, R134.reuse, 0x20, RZ ;  /* 0x0000002086007810 */ /* 0x040fe40007ffe0ff */
[C---:B------:R-:W-:Y:S05]  /*5e40*/  @P4 IADD3 R0, R134.reuse, -0x20, RZ ;  /* 0xffffffe086004810 */ /* 0x040fea0007ffe0ff */
[----:B------:R-:W2:Y:S06]  /*5e50*/  LDSM.16.M88.4 R168, [R0] ;  /* 0x0000000000a8783b */ /* 0x000eac0000000200 */
[----:B------:R-:W3:Y:S06]  /*5e60*/  LDSM.16.M88.4 R172, [R0+0x800] ;  /* 0x0008000000ac783b */ /* 0x000eec0000000200 */
[----:B------:R4:W2:Y:S06]  /*5e70*/  LDSM.16.M88.4 R176, [R0+0x1000] ;  /* 0x0010000000b0783b */ /* 0x0008ac0000000200 */
[----:B------:R-:W-:Y:S01]  /*5e80*/  @!PT LDS RZ, [RZ] ;  /* 0x00000000fffff984 */ /* 0x000fe20000000800 */
[----:B------:R-:W-:Y:S01]  /*5e90*/  @!PT LDS RZ, [RZ] ;  /* 0x00000000fffff984 */ /* 0x000fe20000000800 */
[----:B------:R-:W-:Y:S01]  /*5ea0*/  @!PT LDS RZ, [RZ] ;  /* 0x00000000fffff984 */ /* 0x000fe20000000800 */
[----:B------:R2:W-:Y:S06]  /*5eb0*/  LDGSTS.E.BYPASS.LTC128B.128 [R248+0x4080], [R2.64], !P5 ;  /* 0x0408000002f87fae */ /* 0x0005ec000e901d46 */
[----:B------:R2:W-:Y:S01]  /*5ec0*/  LDGSTS.E.BYPASS.LTC128B.128 [R248+0x5880], [R2.64+0x80], !P6 ;  /* 0x0588008002f87fae */ /* 0x0005e2000f101d46 */
[C---:B-1----:R-:W-:Y:S05]  /*5ed0*/  HMMA.16816.F32.BF16 R4, R160.reuse, R8, RZ ;  /* 0x00000008a004723c */ /* 0x042fea00000418ff */
[----:B------:R1:W-:Y:S03]  /*5ee0*/  LDGSTS.E.BYPASS.LTC128B.128 [R248+0x7080], [R2.64+0x100], !P3 ;  /* 0x0708010002f87fae */ /* 0x0003e6000d901d46 */
[C---:B------:R-:W-:Y:S01]  /*5ef0*/  HMMA.16816.F32.BF16 R8, R160.reuse, R10, RZ ;  /* 0x0000000aa008723c */ /* 0x040fe200000418ff */
[C---:B----4-:R-:W-:Y:S02]  /*5f00*/  IADD3 R0, R134.reuse, 0x40, RZ ;  /* 0x0000004086007810 */ /* 0x050fe40007ffe0ff */
[----:B------:R1:W-:Y:S05]  /*5f10*/  LDGSTS.E.BYPASS.LTC128B.128 [R248+0x8880], [R2.64+0x180], !P1 ;  /* 0x0888018002f87fae */ /* 0x0003ea000c901d46 */
[C---:B------:R-:W-:Y:S01]  /*5f20*/  HMMA.16816.F32.BF16 R12, R160.reuse, R16, RZ ;  /* 0x00000010a00c723c */ /* 0x040fe200000418ff */
[----:B------:R4:W-:Y:S06]  /*5f30*/  @!P2 LDGSTS.E.BYPASS.LTC128B.128 [R248+0x5080], [R246.64], !P5 ;  /* 0x05080000f6f8afae */ /* 0x0009ec000e901d46 */
[----:B------:R4:W-:Y:S01]  /*5f40*/  @!P2 LDGSTS.E.BYPASS.LTC128B.128 [R248+0x6880], [R246.64+0x80], !P6 ;  /* 0x06880080f6f8afae */ /* 0x0009e2000f101d46 */
[C---:B------:R-:W-:Y:S05]  /*5f50*/  HMMA.16816.F32.BF16 R16, R160.reuse, R18, RZ ;  /* 0x00000012a010723c */ /* 0x040fea00000418ff */
[----:B------:R4:W-:Y:S03]  /*5f60*/  @!P2 LDGSTS.E.BYPASS.LTC128B.128 [R248+0x8080], [R246.64+0x100], !P3 ;  /* 0x08080100f6f8afae */ /* 0x0009e6000d901d46 */
[C---:B------:R-:W-:Y:S03]  /*5f70*/  HMMA.16816.F32.BF16 R20, R160.reuse, R24, RZ ;  /* 0x00000018a014723c */ /* 0x040fe600000418ff */
[----:B------:R4:W-:Y:S01]  /*5f80*/  @!P2 LDGSTS.E.BYPASS.LTC128B.128 [R248+0x9880], [R246.64+0x180], !P1 ;  /* 0x09880180f6f8afae */ /* 0x0009e2000c901d46 */
[----:B------:R-:W-:Y:S04]  /*5f90*/  LOP3.LUT P1, RZ, R251, 0x4, RZ, 0xc0, !PT ;  /* 0x00000004fbff7812 */ /* 0x000fe8000782c0ff */
[----:B------:R-:W-:Y:S01]  /*5fa0*/  HMMA.16816.F32.BF16 R24, R160, R26, RZ ;  /* 0x0000001aa018723c */ /* 0x000fe200000418ff */
[----:B------:R-:W4:Y:S06]  /*5fb0*/  LDL R251, [R1+0x58] ;  /* 0x0000580001fb7983 */ /* 0x000f2c0000100800 */
[----:B------:R-:W0:Y:S01]  /*5fc0*/  LDGDEPBAR ;  /* 0x00000000000079af */ /* 0x000e220000000000 */
[C---:B--2---:R-:W-:Y:S05]  /*5fd0*/  HMMA.16816.F32.BF16 R4, R164.reuse, R168, R4 ;  /* 0x000000a8a404723c */ /* 0x044fea0000041804 */
[----:B------:R-:W-:Y:S03]  /*5fe0*/  @P1 IADD3 R0, R134, -0x40, RZ ;  /* 0xffffffc086001810 */ /* 0x000fe60007ffe0ff */
[C---:B------:R-:W-:Y:S02]  /*5ff0*/  HMMA.16816.F32.BF16 R8, R164.reuse, R170, R8 ;  /* 0x000000aaa408723c */ /* 0x040fe40000041808 */
[----:B------:R-:W2:Y:S06]  /*6000*/  LDSM.16.M88.4 R168, [R0] ;  /* 0x0000000000a8783b */ /* 0x000eac0000000200 */
[C---:B---3--:R-:W-:Y:S08]  /*6010*/  HMMA.16816.F32.BF16 R12, R164.reuse, R172, R12 ;  /* 0x000000aca40c723c */ /* 0x048ff0000004180c */
[C---:B------:R-:W-:Y:S01]  /*6020*/  HMMA.16816.F32.BF16 R16, R164.reuse, R174, R16 ;  /* 0x000000aea410723c */ /* 0x040fe20000041810 */
[----:B------:R-:W3:Y:S07]  /*6030*/  LDSM.16.M88.4 R172, [R0+0x800] ;  /* 0x0008000000ac783b */ /* 0x000eee0000000200 */
[C---:B------:R-:W-:Y:S08]  /*6040*/  HMMA.16816.F32.BF16 R20, R164.reuse, R176, R20 ;  /* 0x000000b0a414723c */ /* 0x040ff00000041814 */
[----:B------:R-:W-:Y:S08]  /*6050*/  HMMA.16816.F32.BF16 R24, R164, R178, R24 ;  /* 0x000000b2a418723c */ /* 0x000ff00000041818 */
[C---:B--2---:R-:W-:Y:S08]  /*6060*/  HMMA.16816.F32.BF16 R4, R180.reuse, R168, R4 ;  /* 0x000000a8b404723c */ /* 0x044ff00000041804 */
[C---:B------:R-:W-:Y:S01]  /*6070*/  HMMA.16816.F32.BF16 R8, R180.reuse, R170, R8 ;  /* 0x000000aab408723c */ /* 0x040fe20000041808 */
[----:B------:R-:W2:Y:S07]  /*6080*/  LDSM.16.M88.4 R168, [R0+0x1000] ;  /* 0x0010000000a8783b */ /* 0x000eae0000000200 */
[C---:B---3--:R-:W-:Y:S08]  /*6090*/  HMMA.16816.F32.BF16 R12, R180.reuse, R172, R12 ;  /* 0x000000acb40c723c */ /* 0x048ff0000004180c */
[C---:B------:R-:W-:Y:S01]  /*60a0*/  HMMA.16816.F32.BF16 R16, R180.reuse, R174, R16 ;  /* 0x000000aeb410723c */ /* 0x040fe20000041810 */
[----:B------:R-:W3:Y:S07]  /*60b0*/  LDSM.16.M88.4 R172, [R135] ;  /* 0x0000000087ac783b */ /* 0x000eee0000000200 */
[C---:B--2---:R-:W-:Y:S08]  /*60c0*/  HMMA.16816.F32.BF16 R20, R180.reuse, R168, R20 ;  /* 0x000000a8b414723c */ /* 0x044ff00000041814 */
[----:B------:R-:W-:Y:S01]  /*60d0*/  HMMA.16816.F32.BF16 R24, R180, R170, R24 ;  /* 0x000000aab418723c */ /* 0x000fe20000041818 */
[----:B------:R-:W2:Y:S07]  /*60e0*/  LDSM.16.M88.4 R168, [R135+0x800] ;  /* 0x0008000087a8783b */ /* 0x000eae0000000200 */
[C---:B---3--:R-:W-:Y:S08]  /*60f0*/  HMMA.16816.F32.BF16 R4, R184.reuse, R172, R4 ;  /* 0x000000acb804723c */ /* 0x048ff00000041804 */
[C---:B------:R-:W-:Y:S01]  /*6100*/  HMMA.16816.F32.BF16 R8, R184.reuse, R174, R8 ;  /* 0x000000aeb808723c */ /* 0x040fe20000041808 */
[----:B------:R-:W3:Y:S07]  /*6110*/  LDSM.16.M88.4 R172, [R135+0x1000] ;  /* 0x0010000087ac783b */ /* 0x000eee0000000200 */
[C---:B--2---:R-:W-:Y:S08]  /*6120*/  HMMA.16816.F32.BF16 R12, R184.reuse, R168, R12 ;  /* 0x000000a8b80c723c */ /* 0x044ff0000004180c */
[C---:B------:R-:W-:Y:S01]  /*6130*/  HMMA.16816.F32.BF16 R16, R184.reuse, R170, R16 ;  /* 0x000000aab810723c */ /* 0x040fe20000041810 */
[----:B------:R-:W2:Y:S07]  /*6140*/  LDSM.16.M88.4 R168, [R134+0x1800] ;  /* 0x0018000086a8783b */ /* 0x000eae0000000200 */
[C---:B---3--:R-:W-:Y:S08]  /*6150*/  HMMA.16816.F32.BF16 R20, R184.reuse, R172, R20 ;  /* 0x000000acb814723c */ /* 0x048ff00000041814 */
[----:B------:R-:W-:Y:S01]  /*6160*/  HMMA.16816.F32.BF16 R24, R184, R174, R24 ;  /* 0x000000aeb818723c */ /* 0x000fe20000041818 */
[----:B------:R-:W3:Y:S07]  /*6170*/  LDSM.16.M88.4 R172, [R134+0x2000] ;  /* 0x0020000086ac783b */ /* 0x000eee0000000200 */
[C---:B--2---:R-:W-:Y:S08]  /*6180*/  HMMA.16816.F32.BF16 R4, R188.reuse, R168, R4 ;  /* 0x000000a8bc04723c */ /* 0x044ff00000041804 */
[C---:B------:R-:W-:Y:S01]  /*6190*/  HMMA.16816.F32.BF16 R8, R188.reuse, R170, R8 ;  /* 0x000000aabc08723c */ /* 0x040fe20000041808 */
[----:B------:R-:W2:Y:S07]  /*61a0*/  LDSM.16.M88.4 R168, [R134+0x2800] ;  /* 0x0028000086a8783b */ /* 0x000eae0000000200 */
[C---:B---3--:R-:W-:Y:S08]  /*61b0*/  HMMA.16816.F32.BF16 R12, R188.reuse, R172, R12 ;  /* 0x000000acbc0c723c */ /* 0x048ff0000004180c */
[C---:B------:R-:W-:Y:S01]  /*61c0*/  HMMA.16816.F32.BF16 R16, R188.reuse, R174, R16 ;  /* 0x000000aebc10723c */ /* 0x040fe20000041810 */
[----:B------:R-:W3:Y:S07]  /*61d0*/  LDSM.16.M88.4 R172, [R240+0x1800] ;  /* 0x00180000f0ac783b */ /* 0x000eee0000000200 */
[C---:B--2---:R-:W-:Y:S08]  /*61e0*/  HMMA.16816.F32.BF16 R20, R188.reuse, R168, R20 ;  /* 0x000000a8bc14723c */ /* 0x044ff00000041814 */
[----:B------:R-:W-:Y:S01]  /*61f0*/  HMMA.16816.F32.BF16 R24, R188, R170, R24 ;  /* 0x000000aabc18723c */ /* 0x000fe20000041818 */
[----:B------:R-:W2:Y:S07]  /*6200*/  LDSM.16.M88.4 R168, [R240+0x2000] ;  /* 0x00200000f0a8783b */ /* 0x000eae0000000200 */
[C---:B---3--:R-:W-:Y:S08]  /*6210*/  HMMA.16816.F32.BF16 R4, R192.reuse, R172, R4 ;  /* 0x000000acc004723c */ /* 0x048ff00000041804 */
[C---:B------:R-:W-:Y:S01]  /*6220*/  HMMA.16816.F32.BF16 R8, R192.reuse, R174, R8 ;  /* 0x000000aec008723c */ /* 0x040fe20000041808 */
[----:B------:R-:W3:Y:S02]  /*6230*/  LDSM.16.M88.4 R172, [R240+0x2800] ;  /* 0x00280000f0ac783b */ /* 0x000ee40000000200 */
[----:B----4-:R-:W-:Y:S05]  /*6240*/  ISETP.GT.AND P4, PT, R249, R251, PT ;  /* 0x000000fbf900720c */ /* 0x010fea0003f84270 */
        /* <DEDUP_REMOVED lines=88> */
[C---:B------:R-:W-:Y:S11]  /*67d0*/  HMMA.16816.F32.BF16 R8, R232.reuse, R174, R8 ;  /* 0x000000aee808723c */ /* 0x040ff60000041808 */
[----:B------:R-:W-:Y:S05]  /*67e0*/  @!UPT UIADD3 URZ, URZ, URZ, URZ ;  /* 0x0000003f3f3ff290 */ /* 0x000fea000fffe03f */
[----:B------:R-:W-:Y:S02]  /*67f0*/  FMUL.FTZ R0, R5, c[0x0][0x320] ;  /* 0x0000c80005007a20 */ /* 0x000fe40000410000 */
[----:B-1----:R-:W-:Y:S02]  /*6800*/  FMUL.FTZ R2, R4, c[0x0][0x320] ;  /* 0x0000c80004027a20 */ /* 0x002fe40000410000 */
[----:B------:R1:W3:Y:S04]  /*6810*/  MUFU.TANH R176, R0 ;  /* 0x0000000000b07308 */ /* 0x0002e80000002400 */
[----:B------:R-:W-:Y:S01]  /*6820*/  FMUL.FTZ R3, R11, c[0x0][0x320] ;  /* 0x0000c8000b037a20 */ /* 0x000fe20000410000 */
[C---:B--2---:R-:W-:Y:S03]  /*6830*/  HMMA.16816.F32.BF16 R12, R232.reuse, R168, R12 ;  /* 0x000000a8e80c723c */ /* 0x044fe6000004180c */
[----:B------:R-:W-:Y:S02]  /*6840*/  FMUL.FTZ R10, R10, c[0x0][0x320] ;  /* 0x0000c8000a0a7a20 */ /* 0x000fe40000410000 */
[----:B------:R2:W4:Y:S03]  /*6850*/  MUFU.TANH R177, R2 ;  /* 0x0000000200b17308 */ /* 0x0005260000002400 */
[C---:B------:R-:W-:Y:S07]  /*6860*/  HMMA.16816.F32.BF16 R16, R232.reuse, R170, R16 ;  /* 0x000000aae810723c */ /* 0x040fee0000041810 */
[----:B------:R-:W3:Y:S01]  /*6870*/  MUFU.TANH R179, R10 ;  /* 0x0000000a00b37308 */ /* 0x000ee20000002400 */
[----:B-1----:R-:W-:Y:S09]  /*6880*/  FMUL.FTZ R0, R6, c[0x0][0x320] ;  /* 0x0000c80006007a20 */ /* 0x002ff20000410000 */
[----:B------:R1:W1:Y:S01]  /*6890*/  MUFU.TANH R246, R0 ;  /* 0x0000000000f67308 */ /* 0x0002620000002400 */
[----:B--2---:R-:W-:Y:S09]  /*68a0*/  FMUL.FTZ R2, R13, c[0x0][0x320] ;  /* 0x0000c8000d027a20 */ /* 0x004ff20000410000 */
[----:B------:R-:W2:Y:S10]  /*68b0*/  MUFU.TANH R178, R3 ;  /* 0x0000000300b27308 */ /* 0x000eb40000002400 */
[----:B------:R-:W2:Y:S01]  /*68c0*/  MUFU.TANH R168, R2 ;  /* 0x0000000200a87308 */ /* 0x000ea20000002400 */
[----:B-1----:R-:W-:Y:S02]  /*68d0*/  FMUL.FTZ R0, R7, c[0x0][0x320] ;  /* 0x0000c80007007a20 */ /* 0x002fe40000410000 */
[----:B------:R-:W1:Y:S01]  /*68e0*/  LDSM.16.M88.4 R4, [R135+0x5800] ;  /* 0x005800008704783b */ /* 0x000e620000000200 */
[----:B------:R-:W-:Y:S06]  /*68f0*/  DEPBAR.LE SB0, 0x0 ;  /* 0x000080000000791a */ /* 0x000fec0000000000 */
[----:B------:R2:W1:Y:S01]  /*6900*/  MUFU.TANH R247, R0 ;  /* 0x0000000000f77308 */ /* 0x0004620000002400 */
[----:B------:R-:W-:Y:S01]  /*6910*/  BAR.SYNC.DEFER_BLOCKING 0x0 ;  /* 0x0000000000007b1d */ /* 0x000fe20000010000 */
[----:B--2---:R-:W-:Y:S08]  /*6920*/  FMUL.FTZ R0, R8, c[0x0][0x320] ;  /* 0x0000c80008007a20 */ /* 0x004ff00000410000 */
[----:B------:R2:W2:Y:S01]  /*6930*/  MUFU.TANH R175, R0 ;  /* 0x0000000000af7308 */ /* 0x0004a20000002400 */
[C---:B-1----:R-:W-:Y:S08]  /*6940*/  HMMA.16816.F32.BF16 R20, R232.reuse, R4, R20 ;  /* 0x00000004e814723c */ /* 0x042ff00000041814 */
[----:B------:R-:W-:Y:S04]  /*6950*/  HMMA.16816.F32.BF16 R24, R232, R6, R24 ;  /* 0x00000006e818723c */ /* 0x000fe80000041818 */
[----:B--2---:R-:W-:Y:S04]  /*6960*/  FMUL.FTZ R0, R9, c[0x0][0x320] ;  /* 0x0000c80009007a20 */ /* 0x004fe80000410000 */
[----:B------:R1:W2:Y:S04]  /*6970*/  MUFU.TANH R173, R0 ;  /* 0x0000000000ad7308 */ /* 0x0002a80000002400 */
[----:B-1----:R-:W-:Y:S06]  /*6980*/  FMUL.FTZ R0, R12, c[0x0][0x320] ;  /* 0x0000c8000c007a20 */ /* 0x002fec0000410000 */
[----:B------:R1:W1:Y:S02]  /*6990*/  MUFU.TANH R172, R0 ;  /* 0x0000000000ac7308 */ /* 0x0002640000002400 */
[----:B-1----:R-:W-:Y:S08]  /*69a0*/  FMUL.FTZ R0, R14, c[0x0][0x320] ;  /* 0x0000c8000e007a20 */ /* 0x002ff00000410000 */
        /* <DEDUP_REMOVED lines=27> */
[----:B-1----:R-:W-:Y:S01]  /*6b60*/  MOV R0, R133 ;  /* 0x0000008500007202 */ /* 0x002fe20000000f00 */
[----:B------:R-:W-:-:S06]  /*6b70*/  @!P4 BRA `(.L_x_32) ;  /* 0x000002b00000c947 */ /* 0x000fcc0003800000 */
[----:B--234-:R-:W2:Y:S01]  /*6b80*/  LDL.64 R22, [R1+0x20] ;  /* 0x0000200001167983 */ /* 0x01cea20000100a00 */
[----:B------:R-:W-:Y:S03]  /*6b90*/  IADD3 R2, R249, -0x1, RZ ;  /* 0xfffffffff9027810 */ /* 0x000fe60007ffe0ff */
[----:B------:R-:W3:Y:S01]  /*6ba0*/  LDL.64 R20, [R1+0x10] ;  /* 0x0000100001147983 */ /* 0x000ee20000100a00 */
[----:B------:R-:W-:Y:S03]  /*6bb0*/  SHF.R.S32.HI R5, RZ, 0x1f, R2 ;  /* 0x0000001fff057819 */ /* 0x000fe60000011402 */
[----:B------:R-:W1:Y:S02]  /*6bc0*/  S2R R252, SR_TID.X ;  /* 0x0000000000fc7919 */ /* 0x000e640000002100 */
[----:B------:R-:W-:Y:S04]  /*6bd0*/  IMAD R5, R5, c[0x0][0x1e0], RZ ;  /* 0x0000780005057a24 */ /* 0x000fe800078e02ff */
[----:B------:R-:W-:Y:S01]  /*6be0*/  IMAD R5, R2, c[0x0][0x1e4], R5 ;  /* 0x0000790002057a24 */ /* 0x000fe200078e0205 */
[----:B-1----:R-:W-:Y:S04]  /*6bf0*/  SHF.R.S32.HI R251, RZ, 0x1f, R252 ;  /* 0x0000001ffffb7819 */ /* 0x002fe800000114fc */
[----:B------:R-:W-:Y:S04]  /*6c00*/  LEA.HI R251, R251, R252, RZ, 0x3 ;  /* 0x000000fcfbfb7211 */ /* 0x000fe800078f18ff */
[----:B------:R-:W-:Y:S04]  /*6c10*/  SHF.R.S32.HI R251, RZ, 0x3, R251 ;  /* 0x00000003fffb7819 */ /* 0x000fe800000114fb */
[----:B------:R-:W-:Y:S04]  /*6c20*/  IADD3 R6, -R251, 0x30, RZ ;  /* 0x00000030fb067810 */ /* 0x000fe80007ffe1ff */
[C---:B------:R-:W-:Y:S02]  /*6c30*/  ISETP.GE.AND P0, PT, R6.reuse, 0x21, PT ;  /* 0x000000210600780c */ /* 0x040fe40003f06270 */
[----:B------:R-:W-:Y:S01]  /*6c40*/  ISETP.GE.AND P1, PT, R6, 0x1, PT ;  /* 0x000000010600780c */ /* 0x000fe20003f26270 */
[----:B------:R-:W-:Y:S04]  /*6c50*/  IMAD.WIDE.U32 R6, R2, c[0x0][0x1e0], RZ ;  /* 0x0000780002067a25 */ /* 0x000fe800078e00ff */
[----:B------:R-:W-:Y:S02]  /*6c60*/  IMAD.IADD R2, R7, 0x1, R5 ;  /* 0x0000000107027824 */ /* 0x000fe400078e0205 */
[----:B------:R-:W-:Y:S04]  /*6c70*/  IMAD.WIDE.U32 R6, R6, 0x30, RZ ;  /* 0x0000003006067825 */ /* 0x000fe800078e00ff */
[----:B------:R-:W-:Y:S02]  /*6c80*/  @P0 IMAD.MOV.U32 R8, RZ, RZ, c[0x0][0x1e0] ;  /* 0x00007800ff080624 */ /* 0x000fe400078e00ff */
[----:B------:R-:W-:Y:S04]  /*6c90*/  IMAD R2, R2, 0x30, RZ ;  /* 0x0000003002027824 */ /* 0x000fe800078e02ff */
[----:B------:R-:W-:Y:S02]  /*6ca0*/  IMAD.IADD R2, R7, 0x1, R2 ;  /* 0x0000000107027824 */ /* 0x000fe400078e0202 */
[----:B------:R-:W-:Y:S01]  /*6cb0*/  @P0 IMAD.MOV.U32 R7, RZ, RZ, c[0x0][0x1e4] ;  /* 0x00007900ff070624 */ /* 0x000fe200078e00ff */
[-C--:B--2---:R-:W-:Y:S02]  /*6cc0*/  @P1 IADD3 R5, P3, R22, R6.reuse, RZ ;  /* 0x0000000616051210 */ /* 0x084fe40007f7e0ff */
[----:B------:R-:W-:Y:S03]  /*6cd0*/  @P0 LEA R6, P2, R8, R6, 0x5 ;  /* 0x0000000608060211 */ /* 0x000fe600078428ff */
[----:B---3--:R-:W-:Y:S01]  /*6ce0*/  @P1 IMAD.X R9, R2, 0x1, R21, P3 ;  /* 0x0000000102091824 */ /* 0x008fe200018e0615 */
[----:B------:R-:W-:Y:S02]  /*6cf0*/  @P0 LEA.HI.X R7, R8, R2, R7, 0x5, P2 ;  /* 0x0000000208070211 */ /* 0x000fe400010f2c07 */
[----:B------:R-:W-:Y:S02]  /*6d00*/  @P0 IADD3 R2, P2, R6, R22, RZ ;  /* 0x0000001606020210 */ /* 0x000fe40007f5e0ff */
[----:B------:R-:W-:Y:S03]  /*6d10*/  LOP3.LUT P3, RZ, R250, 0x2, RZ, 0xc0, !PT ;  /* 0x00000002faff7812 */ /* 0x000fe6000786c0ff */
[----:B------:R-:W-:Y:S01]  /*6d20*/  @P0 IMAD.X R7, R7, 0x1, R21, P2 ;  /* 0x0000000107070824 */ /* 0x000fe200010e0615 */
[C---:B------:R-:W-:Y:S04]  /*6d30*/  @P0 LEA R6, P2, R2.reuse, c[0x0][0x1c8], 0x1 ;  /* 0x0000720002060a11 */ /* 0x040fe800078408ff */
[----:B------:R-:W-:Y:S02]  /*6d40*/  @P0 LEA.HI.X R7, R2, c[0x0][0x1cc], R7, 0x1, P2 ;  /* 0x0000730002070a11 */ /* 0x000fe400010f0c07 */
[C---:B------:R-:W-:Y:S04]  /*6d50*/  @P1 LEA R8, P2, R5.reuse, c[0x0][0x1c8], 0x1 ;  /* 0x0000720005081a11 */ /* 0x040fe800078408ff */
[----:B------:R-:W-:Y:S02]  /*6d60*/  @P1 LEA.HI.X R9, R5, c[0x0][0x1cc], R9, 0x1, P2 ;  /* 0x0000730005091a11 */ /* 0x000fe400010f0c09 */
[----:B------:R-:W-:Y:S03]  /*6d70*/  LOP3.LUT P2, RZ, R250, 0x1, RZ, 0xc0, !PT ;  /* 0x00000001faff7812 */ /* 0x000fe6000784c0ff */
[----:B------:R-:W-:Y:S01]  /*6d80*/  @!PT LDS RZ, [RZ] ;  /* 0x00000000fffff984 */ /* 0x000fe20000000800 */
[----:B------:R-:W-:Y:S01]  /*6d90*/  @!PT LDS RZ, [RZ] ;  /* 0x00000000fffff984 */ /* 0x000fe20000000800 */
[----:B------:R-:W-:Y:S01]  /*6da0*/  @!PT LDS RZ, [RZ] ;  /* 0x00000000fffff984 */ /* 0x000fe20000000800 */
[----:B------:R1:W-:Y:S04]  /*6db0*/  @P1 LDGSTS.E.BYPASS.LTC128B.128 [R248+0x14080], [R8.64], !P5 ;  /* 0x1408000008f81fae */ /* 0x0003e8000e901d46 */
[----:B------:R1:W-:Y:S06]  /*6dc0*/  @P1 LDGSTS.E.BYPASS.LTC128B.128 [R248+0x15880], [R8.64+0x80], !P6 ;  /* 0x1588008008f81fae */ /* 0x0003ec000f101d46 */
[----:B------:R1:W-:Y:S04]  /*6dd0*/  @P1 LDGSTS.E.BYPASS.LTC128B.128 [R248+0x17080], [R8.64+0x100], !P2 ;  /* 0x1708010008f81fae */ /* 0x0003e8000d101d46 */
[----:B------:R1:W-:Y:S04]  /*6de0*/  @P1 LDGSTS.E.BYPASS.LTC128B.128 [R248+0x18880], [R8.64+0x180], !P3 ;  /* 0x1888018008f81fae */ /* 0x0003e8000d901d46 */
[----:B------:R1:W-:Y:S04]  /*6df0*/  @P0 LDGSTS.E.BYPASS.LTC128B.128 [R248+0x15080], [R6.64], !P5 ;  /* 0x1508000006f80fae */ /* 0x0003e8000e901d46 */
[----:B------:R1:W-:Y:S04]  /*6e00*/  @P0 LDGSTS.E.BYPASS.LTC128B.128 [R248+0x16880], [R6.64+0x80], !P6 ;  /* 0x1688008006f80fae */ /* 0x0003e8000f101d46 */
[----:B------:R1:W-:Y:S04]  /*6e10*/  @P0 LDGSTS.E.BYPASS.LTC128B.128 [R248+0x18080], [R6.64+0x100], !P2 ;  /* 0x1808010006f80fae */ /* 0x0003e8000d101d46 */
[----:B------:R1:W-:Y:S02]  /*6e20*/  @P0 LDGSTS.E.BYPASS.LTC128B.128 [R248+0x19880], [R6.64+0x180], !P3 ;  /* 0x1988018006f80fae */ /* 0x0003e4000d901d46 */
.L_x_32:
[----:B--234-:R-:W-:Y:S05]  /*6e30*/  BSYNC B0 ;  /* 0x0000000000007941 */ /* 0x01cfea0003800000 */
.L_x_31:
[----:B-1----:R-:W2:Y:S01]  /*6e40*/  LDL.LU R9, [R1] ;  /* 0x0000000001097983 */ /* 0x002ea20000300800 */
[----:B------:R-:W-:Y:S02]  /*6e50*/  FMNMX.FTZ R2, R177, R133, !PT ;  /* 0x00000085b1027209 */ /* 0x000fe40007810000 */
[----:B------:R-:W-:Y:S01]  /*6e60*/  IADD3 R249, R249, -0x1, RZ ;  /* 0xfffffffff9f97810 */ /* 0x000fe20007ffe0ff */
[----:B------:R-:W0:Y:S01]  /*6e70*/  LDGDEPBAR ;  /* 0x00000000000079af */ /* 0x000e220000000000 */
[----:B------:R-:W-:Y:S04]  /*6e80*/  FMNMX.FTZ R2, R176, R2, !PT ;  /* 0x00000002b0027209 */ /* 0x000fe80007810000 */
        /* <DEDUP_REMOVED lines=9> */
[----:B------:R-:W-:Y:S05]  /*6f20*/  FMNMX.FTZ R2, R10, R2, !PT ;  /* 0x000000020a027209 */ /* 0x000fea0007810000 */
[----:B------:R-:W1:Y:S02]  /*6f30*/  SHFL.BFLY PT, R5, R2, 0x2, 0x1f ;  /* 0x0c401f0002057f89 */ /* 0x000e6400000e0000 */
[----:B-1----:R-:W-:Y:S06]  /*6f40*/  FMNMX.FTZ R2, R2, R5, !PT ;  /* 0x0000000502027209 */ /* 0x002fec0007810000 */
[----:B------:R-:W1:Y:S02]  /*6f50*/  SHFL.BFLY PT, R5, R2, 0x1, 0x1f ;  /* 0x0c201f0002057f89 */ /* 0x000e6400000e0000 */
[----:B-1----:R-:W-:Y:S05]  /*6f60*/  FMNMX.FTZ R133, R2, R5, !PT ;  /* 0x0000000502857209 */ /* 0x002fea0007810000 */
[C---:B------:R-:W-:Y:S02]  /*6f70*/  FADD.FTZ R0, -R133.reuse, R0 ;  /* 0x0000000085007221 */ /* 0x040fe40000010100 */
[----:B------:R-:W-:Y:S02]  /*6f80*/  FMUL.FTZ R2, R133, c[0x0][0x2d0] ;  /* 0x0000b40085027a20 */ /* 0x000fe40000410000 */
[----:B------:R-:W-:Y:S02]  /*6f90*/  FMUL.FTZ R0, R0, c[0x0][0x2d0] ;  /* 0x0000b40000007a20 */ /* 0x000fe40000410000 */
[--C-:B------:R-:W-:Y:S02]  /*6fa0*/  FFMA.FTZ R8, R177, c[0x0][0x2d0], -R2.reuse ;  /* 0x0000b400b1087a23 */ /* 0x100fe40000010802 */
[----:B------:R1:W3:Y:S01]  /*6fb0*/  MUFU.EX2 R6, R0 ;  /* 0x0000000000067308 */ /* 0x0002e20000000800 */
[--C-:B------:R-:W-:Y:S02]  /*6fc0*/  FFMA.FTZ R250, R16, c[0x0][0x2d0], -R2.reuse ;  /* 0x0000b40010fa7a23 */ /* 0x100fe40000010802 */
[--C-:B------:R-:W-:Y:S02]  /*6fd0*/  FFMA.FTZ R177, R14, c[0x0][0x2d0], -R2.reuse ;  /* 0x0000b4000eb17a23 */ /* 0x100fe40000010802 */
[--C-:B------:R-:W-:Y:S02]  /*6fe0*/  FFMA.FTZ R22, R13, c[0x0][0x2d0], -R2.reuse ;  /* 0x0000b4000d167a23 */ /* 0x100fe40000010802 */
[--C-:B------:R-:W-:Y:S02]  /*6ff0*/  FFMA.FTZ R21, R12, c[0x0][0x2d0], -R2.reuse ;  /* 0x0000b4000c157a23 */ /* 0x100fe40000010802 */
[--C-:B------:R-:W-:Y:S01]  /*7000*/  FFMA.FTZ R20, R11, c[0x0][0x2d0], -R2.reuse ;  /* 0x0000b4000b147a23 */ /* 0x100fe20000010802 */
[----:B------:R-:W-:Y:S01]  /*7010*/  MUFU.EX2 R8, R8 ;  /* 0x0000000800087308 */ /* 0x000fe20000000800 */
[--C-:B------:R-:W-:Y:S02]  /*7020*/  FFMA.FTZ R19, R10, c[0x0][0x2d0], -R2.reuse ;  /* 0x0000b4000a137a23 */ /* 0x100fe40000010802 */
[--C-:B------:R-:W-:Y:S02]  /*7030*/  FFMA.FTZ R7, R176, c[0x0][0x2d0], -R2.reuse ;  /* 0x0000b400b0077a23 */ /* 0x100fe40000010802 */
[--C-:B------:R-:W-:Y:S02]  /*7040*/  FFMA.FTZ R5, R175, c[0x0][0x2d0], -R2.reuse ;  /* 0x0000b400af057a23 */ /* 0x100fe40000010802 */
[--C-:B------:R-:W-:Y:S02]  /*7050*/  FFMA.FTZ R252, R172, c[0x0][0x2d0], -R2.reuse ;  /* 0x0000b400acfc7a23 */ /* 0x100fe40000010802 */
[--C-:B------:R-:W-:Y:S01]  /*7060*/  FFMA.FTZ R251, R168, c[0x0][0x2d0], -R2.reuse ;  /* 0x0000b400a8fb7a23 */ /* 0x100fe20000010802 */
[----:B------:R-:W4:Y:S01]  /*7070*/  MUFU.EX2 R7, R7 ;  /* 0x0000000700077308 */ /* 0x000f220000000800 */
[----:B-1----:R-:W-:Y:S02]  /*7080*/  FFMA.FTZ R0, R173, c[0x0][0x2d0], -R2 ;  /* 0x0000b400ad007a23 */ /* 0x002fe40000010802 */
[C---:B---3--:R-:W-:Y:S02]  /*7090*/  FMUL.FTZ R24, R6.reuse, R136 ;  /* 0x0000008806187220 */ /* 0x048fe40000410000 */
[C---:B------:R-:W-:Y:S05]  /*70a0*/  FMUL.FTZ R25, R6.reuse, R137 ;  /* 0x0000008906197220 */ /* 0x040fea0000410000 */
        /* <DEDUP_REMOVED lines=8> */
[C---:B------:R-:W-:Y:S01]  /*7130*/  FMUL.FTZ R33, R6.reuse, R33 ;  /* 0x0000002106217220 */ /* 0x040fe20000410000 */
[C---:B----4-:R-:W-:Y:S01]  /*7140*/  F2FP.BF16.PACK_AB R168, R7.reuse, R8 ;  /* 0x0000000807a8723e */ /* 0x050fe200000010ff */
        /* <DEDUP_REMOVED lines=10> */
[----:B------:R-:W-:Y:S01]  /*71f0*/  FMUL.FTZ R53, R6, R53 ;  /* 0x0000003506357220 */ /* 0x000fe20000410000 */
[----:B-1----:R-:W-:Y:S01]  /*7200*/  F2FP.BF16.PACK_AB R170, R2, R5 ;  /* 0x0000000502aa723e */ /* 0x002fe200000010ff */
        /* <DEDUP_REMOVED lines=38> */
[----:B--2---:R-:W-:Y:S02]  /*7470*/  FFMA.FTZ R0, R6, R9, R8 ;  /* 0x0000000906007223 */ /* 0x004fe40000010008 */
[----:B------:R-:W2:Y:S02]  /*7480*/  LDL.LU R9, [R1+0x4] ;  /* 0x0000040001097983 */ /* 0x000ea40000300800 */
[----:B------:R-:W-:Y:S04]  /*7490*/  FADD.FTZ R0, R7, R0 ;  /* 0x0000000007007221 */ /* 0x000fe80000010000 */
[----:B------:R-:W-:Y:S04]  /*74a0*/  FADD.FTZ R0, R5, R0 ;  /* 0x0000000005007221 */ /* 0x000fe80000010000 */
[----:B------:R-:W-:Y:S01]  /*74b0*/  FADD.FTZ R10, R2, R0 ;  /* 0x00000000020a7221 */ /* 0x000fe20000010000 */
[----:B------:R-:W-:Y:S04]  /*74c0*/  FMNMX.FTZ R0, R246, R132, !PT ;  /* 0x00000084f6007209 */ /* 0x000fe80007810000 */
[----:B------:R-:W-:Y:S02]  /*74d0*/  FMNMX.FTZ R0, R247, R0, !PT ;  /* 0x00000000f7007209 */ /* 0x000fe40007810000 */
[----:B------:R-:W-:Y:S02]  /*74e0*/  MOV R148, R10 ;  /* 0x0000000a00947202 */ /* 0x000fe40000000f00 */
        /* <DEDUP_REMOVED lines=25> */
[----:B------:R3:W-:Y:S01]  /*7680*/  MUFU.EX2 R4, R8 ;  /* 0x0000000800047308 */ /* 0x0007e20000000800 */
[--C-:B------:R-:W-:Y:S02]  /*7690*/  FFMA.FTZ R174, R174, c[0x0][0x2d0], -R5.reuse ;  /* 0x0000b400aeae7a23 */ /* 0x100fe40000010805 */
[--C-:B------:R-:W-:Y:S02]  /*76a0*/  FFMA.FTZ R173, R171, c[0x0][0x2d0], -R5.reuse ;  /* 0x0000b400abad7a23 */ /* 0x100fe40000010805 */
[--C-:B------:R-:W-:Y:S02]  /*76b0*/  FFMA.FTZ R175, R169, c[0x0][0x2d0], -R5.reuse ;  /* 0x0000b400a9af7a23 */ /* 0x100fe40000010805 */
[--C-:B------:R-:W-:Y:S02]  /*76c0*/  FFMA.FTZ R179, R17, c[0x0][0x2d0], -R5.reuse ;  /* 0x0000b40011b37a23 */ /* 0x100fe40000010805 */
[C---:B------:R-:W-:Y:S01]  /*76d0*/  FMUL.FTZ R17, R6.reuse, R145 ;  /* 0x0000009106117220 */ /* 0x040fe20000410000 */
[----:B------:R-:W4:Y:S01]  /*76e0*/  MUFU.EX2 R7, R7 ;  /* 0x0000000700077308 */ /* 0x000f220000000800 */
[----:B------:R-:W-:Y:S02]  /*76f0*/  FFMA.FTZ R178, R15, c[0x0][0x2d0], -R5 ;  /* 0x0000b4000fb27a23 */ /* 0x000fe40000010805 */
[----:B------:R-:W-:Y:S01]  /*7700*/  FMUL.FTZ R5, R6, R157 ;  /* 0x0000009d06057220 */ /* 0x000fe20000410000 */
[----:B------:R-:W-:Y:S01]  /*7710*/  MOV R157, R20 ;  /* 0x00000014009d7202 */ /* 0x000fe20000000f00 */
[C---:B-1----:R-:W-:Y:S02]  /*7720*/  FMUL.FTZ R26, R0.reuse, R138 ;  /* 0x0000008a001a7220 */ /* 0x042fe40000410000 */
[----:B------:R-:W-:Y:S02]  /*7730*/  FMUL.FTZ R27, R0, R139 ;  /* 0x0000008b001b7220 */ /* 0x000fe40000410000 */
[----:B------:R-:W1:Y:S01]  /*7740*/  LDSM.16.MT88.4 R136, [R236] ;  /* 0x00000000ec88783b */ /* 0x000e620000004200 */
[----:B------:R-:W-:Y:S01]  /*7750*/  FMUL.FTZ R20, R6, R140 ;  /* 0x0000008c06147220 */ /* 0x000fe20000410000 */
[----:B------:R-:W-:Y:S01]  /*7760*/  MUFU.EX2 R145, R250 ;  /* 0x000000fa00917308 */ /* 0x000fe20000000800 */
[C---:B------:R-:W-:Y:S02]  /*7770*/  FMUL.FTZ R10, R0.reuse, R154 ;  /* 0x0000009a000a7220 */ /* 0x040fe40000410000 */
[C---:B------:R-:W-:Y:S02]  /*7780*/  FMUL.FTZ R11, R0.reuse, R155 ;  /* 0x0000009b000b7220 */ /* 0x040fe40000410000 */
[C---:B------:R-:W-:Y:S02]  /*7790*/  FMUL.FTZ R18, R0.reuse, R146 ;  /* 0x0000009200127220 */ /* 0x040fe40000410000 */
[----:B------:R-:W-:Y:S02]  /*77a0*/  FMUL.FTZ R23, R0, R143 ;  /* 0x0000008f00177220 */ /* 0x000fe40000410000 */
[C---:B---3--:R-:W-:Y:S01]  /*77b0*/  FMUL.FTZ R8, R6.reuse, R152 ;  /* 0x0000009806087220 */ /* 0x048fe20000410000 */
[----:B------:R-:W-:Y:S01]  /*77c0*/  MOV R152, R21 ;  /* 0x0000001500987202 */ /* 0x000fe20000000f00 */
[----:B------:R-:W-:Y:S01]  /*77d0*/  FMUL.FTZ R21, R6, R141 ;  /* 0x0000008d06157220 */ /* 0x000fe20000410000 */
[----:B------:R-:W-:Y:S01]  /*77e0*/  MUFU.EX2 R250, R173 ;  /* 0x000000ad00fa7308 */ /* 0x000fe20000000800 */
[C---:B----4-:R-:W-:Y:S01]  /*77f0*/  F2FP.BF16.PACK_AB R169, R7.reuse, R4 ;  /* 0x0000000407a9723e */ /* 0x050fe200000010ff */
        /* <DEDUP_REMOVED lines=63> */
[----:B------:R-:W-:Y:S01]  /*7bf0*/  FMUL.FTZ R4, R6, R156 ;  /* 0x0000009c06047220 */ /* 0x000fe20000410000 */
[----:B------:R-:W-:Y:S01]  /*7c00*/  MOV R156, R19 ;  /* 0x00000013009c7202 */ /* 0x000fe20000000f00 */
[----:B------:R-:W-:Y:S02]  /*7c10*/  FMUL.FTZ R19, R0, R147 ;  /* 0x0000009300137220 */ /* 0x000fe40000410000 */
[----:B------:R-:W-:Y:S01]  /*7c20*/  FMUL.FTZ R9, R6, R153 ;  /* 0x0000009906097220 */ /* 0x000fe20000410000 */
[----:B------:R-:W-:Y:S01]  /*7c30*/  MOV R153, R22 ;  /* 0x0000001600997202 */ /* 0x000fe20000000f00 */
[C---:B------:R-:W-:Y:S02]  /*7c40*/  FMUL.FTZ R22, R0.reuse, R142 ;  /* 0x0000008e00167220 */ /* 0x040fe40000410000 */
[C---:B------:R-:W-:Y:S01]  /*7c50*/  FMUL.FTZ R6, R0.reuse, R158 ;  /* 0x0000009e00067220 */ /* 0x040fe20000410000 */
[----:B------:R-:W-:Y:S01]  /*7c60*/  LDSM.16.MT88.4 R140, [R236+0x800] ;  /* 0x00080000ec8c783b */ /* 0x000fe20000004200 */
[----:B------:R-:W-:Y:S02]  /*7c70*/  FADD.FTZ R3, R7, R3 ;  /* 0x0000000307037221 */ /* 0x000fe40000010000 */
[----:B------:R-:W-:Y:S02]  /*7c80*/  FMUL.FTZ R7, R0, R159 ;  /* 0x0000009f00077220 */ /* 0x000fe40000410000 */
[----:B------:R-:W2:Y:S10]  /*7c90*/  MUFU.EX2 R0, R132 ;  /* 0x0000008400007308 */ /* 0x000eb40000000800 */
[----:B------:R-:W3:Y:S01]  /*7ca0*/  MUFU.EX2 R132, R252 ;  /* 0x000000fc00847308 */ /* 0x000ee20000000800 */
[----:B--2---:R-:W-:Y:S01]  /*7cb0*/  F2FP.BF16.PACK_AB R171, R151, R0 ;  /* 0x0000000097ab723e */ /* 0x004fe200000010ff */
[----:B------:R-:W-:Y:S08]  /*7cc0*/  FADD.FTZ R149, R0, R3 ;  /* 0x0000000300957221 */ /* 0x000ff00000010000 */
[----:B------:R-:W2:Y:S01]  /*7cd0*/  MUFU.EX2 R3, R251 ;  /* 0x000000fb00037308 */ /* 0x000ea20000000800 */
[C---:B-1----:R-:W-:Y:S05]  /*7ce0*/  HMMA.16816.F32.BF16 R4, R168.reuse, R136, R4 ;  /* 0x00000088a804723c */ /* 0x042fea0000041804 */
[----:B---3--:R-:W-:Y:S04]  /*7cf0*/  FADD.FTZ R0, R132, R148 ;  /* 0x0000009484007221 */ /* 0x008fe80000010000 */
[----:B------:R-:W-:Y:S01]  /*7d00*/  MUFU.EX2 R148, R157 ;  /* 0x0000009d00947308 */ /* 0x000fe20000000800 */
[C---:B------:R-:W-:Y:S01]  /*7d10*/  HMMA.16816.F32.BF16 R8, R168.reuse, R138, R8 ;  /* 0x0000008aa808723c */ /* 0x040fe20000041808 */
[----:B------:R-:W1:Y:S02]  /*7d20*/  LDSM.16.MT88.4 R136, [R238] ;  /* 0x00000000ee88783b */ /* 0x000e640000004200 */
[----:B--2---:R-:W-:Y:S04]  /*7d30*/  FADD.FTZ R0, R3, R0 ;  /* 0x0000000003007221 */ /* 0x004fe80000010000 */
[----:B------:R-:W-:Y:S05]  /*7d40*/  FADD.FTZ R0, R145, R0 ;  /* 0x0000000091007221 */ /* 0x000fea0000010000 */
[----:B------:R-:W-:Y:S01]  /*7d50*/  FADD.FTZ R0, R144, R0 ;  /* 0x0000000090007221 */ /* 0x000fe20000010000 */
[C---:B-1----:R-:W-:Y:S08]  /*7d60*/  HMMA.16816.F32.BF16 R12, R168.reuse, R136, R12 ;  /* 0x00000088a80c723c */ /* 0x042ff0000004180c */
[C---:B------:R-:W-:Y:S01]  /*7d70*/  HMMA.16816.F32.BF16 R16, R168.reuse, R138, R16 ;  /* 0x0000008aa810723c */ /* 0x040fe20000041810 */
[----:B------:R-:W1:Y:S07]  /*7d80*/  LDSM.16.MT88.4 R136, [R237] ;  /* 0x00000000ed88783b */ /* 0x000e6e0000004200 */
[C---:B-1----:R-:W-:Y:S08]  /*7d90*/  HMMA.16816.F32.BF16 R20, R168.reuse, R136, R20 ;  /* 0x00000088a814723c */ /* 0x042ff00000041814 */
[C---:B------:R-:W-:Y:S01]  /*7da0*/  HMMA.16816.F32.BF16 R24, R168.reuse, R138, R24 ;  /* 0x0000008aa818723c */ /* 0x040fe20000041818 */
[----:B------:R-:W1:Y:S07]  /*7db0*/  LDSM.16.MT88.4 R136, [R241] ;  /* 0x00000000f188783b */ /* 0x000e6e0000004200 */
        /* <DEDUP_REMOVED lines=36> */
[C---:B-1----:R-:W-:Y:S07]  /*8000*/  HMMA.16816.F32.BF16 R124, R168.reuse, R136, R124 ;  /* 0x00000088a87c723c */ /* 0x042fee000004187c */
[----:B------:R-:W-:Y:S01]  /*8010*/  F2FP.BF16.PACK_AB R136, R3, R132 ;  /* 0x000000840388723e */ /* 0x000fe200000010ff */
[----:B------:R-:W-:Y:S01]  /*8020*/  HMMA.16816.F32.BF16 R128, R168, R138, R128 ;  /* 0x0000008aa880723c */ /* 0x000fe20000041880 */
[----:B------:R-:W-:Y:S03]  /*8030*/  MUFU.EX2 R132, R152 ;  /* 0x0000009800847308 */ /* 0x000fe60000000800 */
[----:B------:R-:W-:Y:S01]  /*8040*/  F2FP.BF16.PACK_AB R137, R250, R150 ;  /* 0x00000096fa89723e */ /* 0x000fe200000010ff */
[----:B------:R-:W-:Y:S02]  /*8050*/  FADD.FTZ R3, R151, R149 ;  /* 0x0000009597037221 */ /* 0x000fe40000010000 */
[----:B------:R-:W-:Y:S02]  /*8060*/  F2FP.BF16.PACK_AB R138, R144, R145 ;  /* 0x00000091908a723e */ /* 0x000fe400000010ff */
[----:B------:R-:W1:Y:S03]  /*8070*/  LDSM.16.MT88.4 R144, [R238+0x800] ;  /* 0x00080000ee90783b */ /* 0x000e660000004200 */
[----:B------:R-:W-:Y:S02]  /*8080*/  F2FP.BF16.PACK_AB R139, R176, R177 ;  /* 0x000000b1b08b723e */ /* 0x000fe400000010ff */
[----:B------:R-:W-:Y:S02]  /*8090*/  F2FP.BF16.PACK_AB R169, R175, R174 ;  /* 0x000000aeafa9723e */ /* 0x000fe400000010ff */
[----:B------:R-:W-:Y:S03]  /*80a0*/  F2FP.BF16.PACK_AB R171, R173, R172 ;  /* 0x000000acadab723e */ /* 0x000fe600000010ff */
[C---:B------:R-:W-:Y:S08]  /*80b0*/  HMMA.16816.F32.BF16 R4, R136.reuse, R140, R4 ;  /* 0x0000008c8804723c */ /* 0x040ff00000041804 */
[C---:B------:R-:W-:Y:S01]  /*80c0*/  HMMA.16816.F32.BF16 R8, R136.reuse, R142, R8 ;  /* 0x0000008e8808723c */ /* 0x040fe20000041808 */
[----:B------:R-:W2:Y:S07]  /*80d0*/  LDSM.16.MT88.4 R140, [R237+0x800] ;  /* 0x00080000ed8c783b */ /* 0x000eae0000004200 */
[C---:B-1----:R-:W-:Y:S08]  /*80e0*/  HMMA.16816.F32.BF16 R12, R136.reuse, R144, R12 ;  /* 0x00000090880c723c */ /* 0x042ff0000004180c */
[C---:B------:R-:W-:Y:S01]  /*80f0*/  HMMA.16816.F32.BF16 R16, R136.reuse, R146, R16 ;  /* 0x000000928810723c */ /* 0x040fe20000041810 */
[----:B------:R-:W1:Y:S07]  /*8100*/  LDSM.16.MT88.4 R144, [R239+0x800] ;  /* 0x00080000ef90783b */ /* 0x000e6e0000004200 */
[C---:B--2---:R-:W-:Y:S08]  /*8110*/  HMMA.16816.F32.BF16 R20, R136.reuse, R140, R20 ;  /* 0x0000008c8814723c */ /* 0x044ff00000041814 */
        /* <DEDUP_REMOVED lines=35> */
[C---:B--2---:R-:W-:Y:S01]  /*8350*/  HMMA.16816.F32.BF16 R116, R136.reuse, R140, R116 ;  /* 0x0000008c8874723c */ /* 0x044fe20000041874 */
[----:B------:R2:W3:Y:S07]  /*8360*/  MUFU.EX2 R140, R153 ;  /* 0x00000099008c7308 */ /* 0x0004ee0000000800 */
[C---:B------:R-:W-:Y:S03]  /*8370*/  HMMA.16816.F32.BF16 R120, R136.reuse, R142, R120 ;  /* 0x0000008e8878723c */ /* 0x040fe60000041878 */
[----:B------:R-:W4:Y:S01]  /*8380*/  MUFU.EX2 R141, R156 ;  /* 0x0000009c008d7308 */ /* 0x000f220000000800 */
[----:B--2---:R-:W2:Y:S01]  /*8390*/  LDSM.16.MT88.4 R152, [R236+0x1000] ;  /* 0x00100000ec98783b */ /* 0x004ea20000004200 */
[----:B---3--:R-:W-:Y:S01]  /*83a0*/  F2FP.BF16.PACK_AB R168, R132, R140 ;  /* 0x0000008c84a8723e */ /* 0x008fe200000010ff */
[----:B------:R-:W-:Y:S02]  /*83b0*/  FADD.FTZ R0, R140, R0 ;  /* 0x000000008c007221 */ /* 0x000fe40000010000 */
[C---:B-1----:R-:W-:Y:S04]  /*83c0*/  HMMA.16816.F32.BF16 R124, R136.reuse, R144, R124 ;  /* 0x00000090887c723c */ /* 0x042fe8000004187c */
[----:B------:R-:W-:Y:S01]  /*83d0*/  FADD.FTZ R0, R132, R0 ;  /* 0x0000000084007221 */ /* 0x000fe20000010000 */
[C---:B----4-:R-:W-:Y:S03]  /*83e0*/  F2FP.BF16.PACK_AB R170, R141.reuse, R148 ;  /* 0x000000948daa723e */ /* 0x050fe600000010ff */
[----:B------:R-:W-:Y:S01]  /*83f0*/  FADD.FTZ R0, R148, R0 ;  /* 0x0000000094007221 */ /* 0x000fe20000010000 */
[----:B------:R-:W-:Y:S01]  /*8400*/  HMMA.16816.F32.BF16 R128, R136, R146, R128 ;  /* 0x000000928880723c */ /* 0x000fe20000041880 */
[----:B------:R-:W1:Y:S02]  /*8410*/  LDSM.16.MT88.4 R144, [R238+0x1000] ;  /* 0x00100000ee90783b */ /* 0x000e640000004200 */
[----:B------:R-:W-:Y:S02]  /*8420*/  FADD.FTZ R132, R141, R0 ;  /* 0x000000008d847221 */ /* 0x000fe40000010000 */
[----:B------:R-:W-:Y:S04]  /*8430*/  FADD.FTZ R0, R150, R3 ;  /* 0x0000000396007221 */ /* 0x000fe80000010000 */
[----:B------:R-:W3:Y:S03]  /*8440*/  LDSM.16.MT88.4 R136, [R237+0x1000] ;  /* 0x00100000ed88783b */ /* 0x000ee60000004200 */
[----:B------:R-:W-:Y:S04]  /*8450*/  FADD.FTZ R0, R250, R0 ;  /* 0x00000000fa007221 */ /* 0x000fe80000010000 */
[----:B------:R-:W-:Y:S01]  /*8460*/  FADD.FTZ R0, R177, R0 ;  /* 0x00000000b1007221 */ /* 0x000fe20000010000 */
[----:B------:R4:W-:Y:S03]  /*8470*/  STL [R1], R132 ;  /* 0x0000008401007387 */ /* 0x0009e60000100800 */
[----:B------:R-:W-:Y:S04]  /*8480*/  FADD.FTZ R0, R176, R0 ;  /* 0x00000000b0007221 */ /* 0x000fe80000010000 */
[----:B------:R-:W-:Y:S01]  /*8490*/  FADD.FTZ R0, R174, R0 ;  /* 0x00000000ae007221 */ /* 0x000fe20000010000 */
[C---:B--2---:R-:W-:Y:S01]  /*84a0*/  HMMA.16816.F32.BF16 R156, R168.reuse, R152, R4 ;  /* 0x00000098a89c723c */ /* 0x044fe20000041804 */
[----:B------:R-:W2:Y:S04]  /*84b0*/  LDSM.16.MT88.4 R4, [R239+0x1000] ;  /* 0x00100000ef04783b */ /* 0x000ea80000004200 */
[----:B------:R-:W-:Y:S03]  /*84c0*/  FADD.FTZ R0, R175, R0 ;  /* 0x00000000af007221 */ /* 0x000fe60000010000 */
[C---:B------:R-:W-:Y:S01]  /*84d0*/  HMMA.16816.F32.BF16 R152, R168.reuse, R154, R8 ;  /* 0x0000009aa898723c */ /* 0x040fe20000041808 */
[----:B------:R-:W5:Y:S03]  /*84e0*/  LDSM.16.MT88.4 R8, [R236+0x2800] ;  /* 0x00280000ec08783b */ /* 0x000f660000004200 */
[----:B------:R-:W-:Y:S01]  /*84f0*/  FADD.FTZ R0, R172, R0 ;  /* 0x00000000ac007221 */ /* 0x000fe20000010000 */
[----:B----4-:R-:W-:Y:S03]  /*8500*/  MOV R132, R2 ;  /* 0x0000000200847202 */ /* 0x010fe60000000f00 */
[C---:B-1----:R-:W-:Y:S01]  /*8510*/  HMMA.16816.F32.BF16 R148, R168.reuse, R144, R12 ;  /* 0x00000090a894723c */ /* 0x042fe2000004180c */
[----:B------:R-:W1:Y:S03]  /*8520*/  LDSM.16.MT88.4 R12, [R238+0x2800] ;  /* 0x00280000ee0c783b */ /* 0x000e660000004200 */
[----:B------:R-:W-:Y:S04]  /*8530*/  FADD.FTZ R0, R173, R0 ;  /* 0x00000000ad007221 */ /* 0x000fe80000010000 */
[C---:B------:R-:W-:Y:S01]  /*8540*/  HMMA.16816.F32.BF16 R144, R168.reuse, R146, R16 ;  /* 0x00000092a890723c */ /* 0x040fe20000041810 */
[----:B------:R-:W-:Y:S07]  /*8550*/  STL [R1+0x4], R0 ;  /* 0x0000040001007387 */ /* 0x000fee0000100800 */
[C---:B---3--:R-:W-:Y:S08]  /*8560*/  HMMA.16816.F32.BF16 R140, R168.reuse, R136, R20 ;  /* 0x00000088a88c723c */ /* 0x048ff00000041814 */
[C---:B------:R-:W-:Y:S08]  /*8570*/  HMMA.16816.F32.BF16 R136, R168.reuse, R138, R24 ;  /* 0x0000008aa888723c */ /* 0x040ff00000041818 */
[C---:B--2---:R-:W-:Y:S08]  /*8580*/  HMMA.16816.F32.BF16 R28, R168.reuse, R4, R28 ;  /* 0x00000004a81c723c */ /* 0x044ff0000004181c */
[C---:B------:R-:W-:Y:S01]  /*8590*/  HMMA.16816.F32.BF16 R32, R168.reuse, R6, R32 ;  /* 0x00000006a820723c */ /* 0x040fe20000041820 */
[----:B------:R-:W2:Y:S07]  /*85a0*/  LDSM.16.MT88.4 R4, [R237+0x2800] ;  /* 0x00280000ed04783b */ /* 0x000eae0000004200 */
[C---:B-----5:R-:W-:Y:S08]  /*85b0*/  HMMA.16816.F32.BF16 R36, R168.reuse, R8, R36 ;  /* 0x00000008a824723c */ /* 0x060ff00000041824 */
[C---:B------:R-:W-:Y:S01]  /*85c0*/  HMMA.16816.F32.BF16 R40, R168.reuse, R10, R40 ;  /* 0x0000000aa828723c */ /* 0x040fe20000041828 */
[----:B------:R-:W3:Y:S07]  /*85d0*/  LDSM.16.MT88.4 R8, [R239+0x2800] ;  /* 0x00280000ef08783b */ /* 0x000eee0000004200 */
[C---:B-1----:R-:W-:Y:S08]  /*85e0*/  HMMA.16816.F32.BF16 R44, R168.reuse, R12, R44 ;  /* 0x0000000ca82c723c */ /* 0x042ff0000004182c */
[C---:B------:R-:W-:Y:S01]  /*85f0*/  HMMA.16816.F32.BF16 R48, R168.reuse, R14, R48 ;  /* 0x0000000ea830723c */ /* 0x040fe20000041830 */
[----:B------:R-:W1:Y:S07]  /*8600*/  LDSM.16.MT88.4 R12, [R236+0x4000] ;  /* 0x00400000ec0c783b */ /* 0x000e6e0000004200 */
[C---:B--2---:R-:W-:Y:S08]  /*8610*/  HMMA.16816.F32.BF16 R52, R168.reuse, R4, R52 ;  /* 0x00000004a834723c */ /* 0x044ff00000041834 */
[C---:B------:R-:W-:Y:S01]  /*8620*/  HMMA.16816.F32.BF16 R56, R168.reuse, R6, R56 ;  /* 0x00000006a838723c */ /* 0x040fe20000041838 */
[----:B------:R-:W2:Y:S07]  /*8630*/  LDSM.16.MT88.4 R4, [R238+0x4000] ;  /* 0x00400000ee04783b */ /* 0x000eae0000004200 */
[C---:B---3--:R-:W-:Y:S08]  /*8640*/  HMMA.16816.F32.BF16 R60, R168.reuse, R8, R60 ;  /* 0x00000008a83c723c */ /* 0x048ff0000004183c */
        /* <DEDUP_REMOVED lines=18> */
[C---:B------:R-:W-:Y:S08]  /*8770*/  HMMA.16816.F32.BF16 R112, R168.reuse, R10, R112 ;  /* 0x0000000aa870723c */ /* 0x040ff00000041870 */
[C---:B-1----:R-:W-:Y:S08]  /*8780*/  HMMA.16816.F32.BF16 R116, R168.reuse, R12, R116 ;  /* 0x0000000ca874723c */ /* 0x042ff00000041874 */
[C---:B------:R-:W-:Y:S08]  /*8790*/  HMMA.16816.F32.BF16 R120, R168.reuse, R14, R120 ;  /* 0x0000000ea878723c */ /* 0x040ff00000041878 */
[C---:B--2---:R-:W-:Y:S08]  /*87a0*/  HMMA.16816.F32.BF16 R124, R168.reuse, R4, R124 ;  /* 0x00000004a87c723c */ /* 0x044ff0000004187c */
[----:B------:R-:W-:Y:S01]  /*87b0*/  HMMA.16816.F32.BF16 R128, R168, R6, R128 ;  /* 0x00000006a880723c */ /* 0x000fe20000041880 */
[----:B------:R-:W-:-:S07]  /*87c0*/  @P4 BRA `(.L_x_33) ;  /* 0xffffd3f000004947 */ /* 0x000fce000383ffff */
.L_x_30:
[----:B------:R-:W-:Y:S11]  /*87d0*/  @!UPT UIADD3 URZ, URZ, URZ, URZ ;  /* 0x0000003f3f3ff290 */ /* 0x000ff6000fffe03f */
[----:B---3--:R-:W-:Y:S05]  /*87e0*/  BRA.DIV ~URZ, `(.L_x_34) ;  /* 0x00005c227f007947 */ /* 0x008fea000b800000 */
[----:B------:R-:W2:Y:S04]  /*87f0*/  LDL.LU R5, [R1] ;  /* 0x0000000001057983 */ /* 0x000ea80000300800 */
[----:B------:R-:W3:Y:S04]  /*8800*/  LDL.LU R6, [R1+0x4] ;  /* 0x0000040001067983 */ /* 0x000ee80000300800 */
[----:B--2---:R-:W1:Y:S04]  /*8810*/  SHFL.BFLY PT, R0, R5, 0x2, 0x1f ;  /* 0x0c401f0005007f89 */ /* 0x004e6800000e0000 */
[----:B---3--:R-:W2:Y:S01]  /*8820*/  SHFL.BFLY PT, R2, R6, 0x2, 0x1f ;  /* 0x0c401f0006027f89 */ /* 0x008ea200000e0000 */
[----:B-1----:R-:W-:-:S02]  /*8830*/  FADD.FTZ R0, R0, R5 ;  /* 0x0000000500007221 */ /* 0x002fc40000010000 */
[----:B--2---:R-:W-:-:S03]  /*8840*/  FADD.FTZ R4, R2, R6 ;  /* 0x0000000602047221 */ /* 0x004fc60000010000 */
[----:B------:R-:W1:Y:S04]  /*8850*/  SHFL.BFLY PT, R5, R0, 0x1, 0x1f ;  /* 0x0c201f0000057f89 */ /* 0x000e6800000e0000 */
[----:B------:R2:W3:Y:S01]  /*8860*/  SHFL.BFLY PT, R3, R4, 0x1, 0x1f ;  /* 0x0c201f0004037f89 */ /* 0x0004e200000e0000 */
[----:B-1----:R-:W-:-:S05]  /*8870*/  FADD.FTZ R0, R0, R5 ;  /* 0x0000000500007221 */ /* 0x002fca0000010000 */
.L_x_97:
[----:B------:R-:W-:Y:S01]  /*8880*/  FSETP.NE.FTZ.AND P1, PT, R0, RZ, PT ;  /* 0x000000ff0000720b */ /* 0x000fe20003f35000 */
[----:B---3--:R-:W-:Y:S01]  /*8890*/  FADD.FTZ R3, R3, R4 ;  /* 0x0000000403037221 */ /* 0x008fe20000010000 */
[----:B------:R-:W-:Y:S02]  /*88a0*/  MOV R2, RZ ;  /* 0x000000ff00027202 */ /* 0x000fe40000000f00 */
[----:B------:R-:W-:Y:S02]  /*88b0*/  MOV R20, 0xff800000 ;  /* 0xff80000000147802 */ /* 0x000fe40000000f00 */
[----:B------:R-:W-:-:S02]  /*88c0*/  FSETP.NE.FTZ.AND P0, PT, R3, RZ, PT ;  /* 0x000000ff0300720b */ /* 0x000fc40003f15000 */
[----:B------:R-:W-:-:S05]  /*88d0*/  MOV R15, 0xff800000 ;  /* 0xff800000000f7802 */ /* 0x000fca0000000f00 */
[----:B------:R-:W1:Y:S01]  /*88e0*/  @P1 MUFU.RCP R2, R0 ;  /* 0x0000000000021308 */ /* 0x000e620000001000 */
[----:B--2---:R-:W-:-:S05]  /*88f0*/  @P1 MOV R4, 0x3f317218 ;  /* 0x3f31721800041802 */ /* 0x004fca0000000f00 */
[----:B------:R-:W-:Y:S02]  /*8900*/  @P1 FMUL.FTZ R4, R4, c[0x0][0x2d0] ;  /* 0x0000b40004041a20 */ /* 0x000fe40000410000 */
[----:B------:R2:W3:Y:S01]  /*8910*/  @P1 MUFU.LG2 R5, R0 ;  /* 0x0000000000051308 */ /* 0x0004e20000000c00 */
[C---:B-1----:R-:W-:Y:S02]  /*8920*/  FMUL.FTZ R186, R2.reuse, R100 ;  /* 0x0000006402ba7220 */ /* 0x042fe40000410000 */
[C---:B------:R-:W-:Y:S02]  /*8930*/  FMUL.FTZ R187, R2.reuse, R101 ;  /* 0x0000006502bb7220 */ /* 0x040fe40000410000 */
[C---:B------:R-:W-:Y:S02]  /*8940*/  FMUL.FTZ R100, R2.reuse, R104 ;  /* 0x0000006802647220 */ /* 0x040fe40000410000 */
[C---:B------:R-:W-:Y:S01]  /*8950*/  FMUL.FTZ R101, R2.reuse, R105 ;  /* 0x0000006902657220 */ /* 0x040fe20000410000 */
[----:B--2---:R-:W-:Y:S01]  /*8960*/  MOV R0, RZ ;  /* 0x000000ff00007202 */ /* 0x004fe20000000f00 */
[----:B------:R-:W-:-:S02]  /*8970*/  FMUL.FTZ R104, R2, R108 ;  /* 0x0000006c02687220 */ /* 0x000fc40000410000 */
[C---:B------:R-:W-:Y:S02]  /*8980*/  FMUL.FTZ R105, R2.reuse, R109 ;  /* 0x0000006d02697220 */ /* 0x040fe40000410000 */
[C---:B------:R-:W-:Y:S01]  /*8990*/  FMUL.FTZ R184, R2.reuse, R76 ;  /* 0x0000004c02b87220 */ /* 0x040fe20000410000 */
[----:B------:R-:W1:Y:S01]  /*89a0*/  @P0 MUFU.RCP R0, R3 ;  /* 0x0000000300000308 */ /* 0x000e620000001000 */
        /* <DEDUP_REMOVED lines=15> */
[----:B-----5:R-:W-:-:S02]  /*8aa0*/  FMUL.FTZ R160, R2, R28 ;  /* 0x0000001c02a07220 */ /* 0x020fc40000410000 */
        /* <DEDUP_REMOVED lines=40> */
[----:B------:R-:W-:Y:S02]  /*8d30*/  FMUL.FTZ R77, R2, R129 ;  /* 0x00000081024d7220 */ /* 0x000fe40000410000 */
[----:B------:R2:W4:Y:S01]  /*8d40*/  @P0 MUFU.LG2 R2, R3 ;  /* 0x0000000300020308 */ /* 0x0005220000000c00 */
[----:B---3--:R-:W-:-:S02]  /*8d50*/  @P1 FMUL.FTZ R5, R5, 0.69314718246459960938 ;  /* 0x3f31721805051820 */ /* 0x008fc40000410000 */
[----:B-1----:R-:W-:Y:S02]  /*8d60*/  FMUL.FTZ R192, R0, R146 ;  /* 0x0000009200c07220 */ /* 0x002fe40000410000 */
[----:B------:R-:W-:Y:S01]  /*8d70*/  @P1 FFMA.FTZ R20, R4, R133, R5 ;  /* 0x0000008504141223 */ /* 0x000fe20000010005 */
[----:B------:R-:W-:Y:S01]  /*8d80*/  MOV R4, 0x1 ;  /* 0x0000000100047802 */ /* 0x000fe20000000f00 */
[C---:B------:R-:W-:Y:S02]  /*8d90*/  FMUL.FTZ R193, R0.reuse, R147 ;  /* 0x0000009300c17220 */ /* 0x040fe40000410000 */
[C---:B------:R-:W-:Y:S02]  /*8da0*/  FMUL.FTZ R204, R0.reuse, R154 ;  /* 0x0000009a00cc7220 */ /* 0x040fe40000410000 */
[C---:B------:R-:W-:Y:S02]  /*8db0*/  FMUL.FTZ R205, R0.reuse, R155 ;  /* 0x0000009b00cd7220 */ /* 0x040fe40000410000 */
[----:B------:R-:W-:-:S02]  /*8dc0*/  FMUL.FTZ R198, R0, R150 ;  /* 0x0000009600c67220 */ /* 0x000fc40000410000 */
[----:B------:R-:W-:Y:S01]  /*8dd0*/  FMUL.FTZ R199, R0, R151 ;  /* 0x0000009700c77220 */ /* 0x000fe20000410000 */
[----:B--2---:R-:W-:Y:S01]  /*8de0*/  @P0 MOV R3, 0x3f317218 ;  /* 0x3f31721800030802 */ /* 0x004fe20000000f00 */
[----:B----4-:R-:W-:Y:S02]  /*8df0*/  @P0 FMUL.FTZ R2, R2, 0.69314718246459960938 ;  /* 0x3f31721802020820 */ /* 0x010fe40000410000 */
[C---:B------:R-:W-:Y:S02]  /*8e00*/  FMUL.FTZ R146, R0.reuse, R142 ;  /* 0x0000008e00927220 */ /* 0x040fe40000410000 */
[----:B------:R-:W-:Y:S02]  /*8e10*/  @P0 FMUL.FTZ R3, R3, c[0x0][0x2d0] ;  /* 0x0000b40003030a20 */ /* 0x000fe40000410000 */
        /* <DEDUP_REMOVED lines=56> */
[----:B------:R-:W-:Y:S01]  /*91a0*/  FMUL.FTZ R79, R0, R131 ;  /* 0x00000083004f7220 */ /* 0x000fe20000410000 */
[----:B------:R-:W-:Y:S01]  /*91b0*/  PRMT R0, R4, 0x7610, R0 ;  /* 0x0000761004007816 */ /* 0x000fe20000000000 */
[----:B------:R-:W-:Y:S02]  /*91c0*/  @P0 FFMA.FTZ R15, R3, R132, R2 ;  /* 0x00000084030f0223 */ /* 0x000fe40000010002 */
.L_x_27:
[----:B--2---:R2:W5:Y:S04]  /*91d0*/  LDL R6, [R1+0x50] ;  /* 0x0000500001067983 */ /* 0x0045680000100800 */
[----:B------:R-:W3:Y:S01]  /*91e0*/  S2R R2, SR_TID.X ;  /* 0x0000000000027919 */ /* 0x000ee20000002100 */
[----:B------:R-:W-:Y:S01]  /*91f0*/  BSSY B0, `(.L_x_35) ;  /* 0x0000011000007945 */ /* 0x000fe20003800000 */
[----:B---3--:R-:W-:-:S13]  /*9200*/  LOP3.LUT P0, RZ, R2, 0xff, RZ, 0xc0, !PT ;  /* 0x000000ff02ff7812 */ /* 0x008fda000780c0ff */
[----:B------:R-:W-:Y:S05]  /*9210*/  @P0 BRA `(.L_x_36) ;  /* 0x000000e000000947 */ /* 0x000fea0003800000 */
[----:B--2---:R-:W2:Y:S01]  /*9220*/  S2R R4, SR_LANEID ;  /* 0x0000000000047919 */ /* 0x004ea20000000000 */
[----:B------:R-:W-:Y:S01]  /*9230*/  VOTEU.ANY UR4, UPT, PT ;  /* 0x0000000000047886 */ /* 0x000fe200038e0100 */
[----:B-1----:R-:W-:Y:S01]  /*9240*/  IMAD.MOV.U32 R5, RZ, RZ, c[0x0][0x564] ;  /* 0x00015900ff057624 */ /* 0x002fe200078e00ff */
[----:B------:R-:W2:Y:S08]  /*9250*/  FLO.U32 R3, UR4 ;  /* 0x0000000400037d00 */ /* 0x000eb000080e0000 */
[----:B------:R-:W1:Y:S01]  /*9260*/  POPC R2, UR4 ;  /* 0x0000000400027d09 */ /* 0x000e620008000000 */
[----:B--2---:R-:W-:Y:S01]  /*9270*/  ISETP.EQ.U32.AND P0, PT, R3, R4, PT ;  /* 0x000000040300720c */ /* 0x004fe20003f02070 */
[----:B------:R-:W-:-:S12]  /*9280*/  IMAD.MOV.U32 R4, RZ, RZ, c[0x0][0x560] ;  /* 0x00015800ff047624 */ /* 0x000fd800078e00ff */
[----:B-1----:R1:W2:Y:S04]  /*9290*/  @P0 ATOMG.E.ADD.STRONG.GPU PT, R2, [R4.64], R2 ;  /* 0x00000002040209a8 */ /* 0x0022a800081ee1c6 */
[----:B-1----:R-:W1:Y:S04]  /*92a0*/  S2R R4, SR_LTMASK ;  /* 0x0000000000047919 */ /* 0x002e680000003900 */
[----:B--2---:R1:W2:Y:S02]  /*92b0*/  SHFL.IDX PT, R3, R2, R3, 0x1f ;  /* 0x00001f0302037589 */ /* 0x0042a400000e0000 */
[----:B-1----:R-:W-:-:S06]  /*92c0*/  LOP3.LUT R2, R4, UR4, RZ, 0xc0, !PT ;  /* 0x0000000404027c12 */ /* 0x002fcc000f8ec0ff */
[----:B------:R-:W2:Y:S02]  /*92d0*/  POPC R2, R2 ;  /* 0x0000000200027309 */ /* 0x000ea40000000000 */
[----:B--2--5:R-:W-:-:S05]  /*92e0*/  IADD3 R6, R3, c[0x0][0xc], R2 ;  /* 0x0000030003067a10 */ /* 0x024fca0007ffe002 */
[----:B------:R1:W-:Y:S02]  /*92f0*/  STL [R1+0x50], R6 ;  /* 0x0000500601007387 */ /* 0x0003e40000100800 */
.L_x_36:
[----:B--2---:R-:W-:Y:S05]  /*9300*/  BSYNC B0 ;  /* 0x0000000000007941 */ /* 0x004fea0003800000 */
.L_x_35:
[----:B------:R-:W-:Y:S01]  /*9310*/  PRMT R0, R0, 0x9910, RZ ;  /* 0x0000991000007816 */ /* 0x000fe200000000ff */
[----:B------:R-:W-:Y:S01]  /*9320*/  BSSY B1, `(.L_x_37) ;  /* 0x000040d000017945 */ /* 0x000fe20003800000 */
[----:B-----5:R-:W-:Y:S02]  /*9330*/  IMAD.MOV.U32 R131, RZ, RZ, R6 ;  /* 0x000000ffff837224 */ /* 0x020fe400078e0006 */
[----:B------:R-:W-:-:S13]  /*9340*/  ISETP.NE.AND P0, PT, R0, RZ, PT ;  /* 0x000000ff0000720c */ /* 0x000fda0003f05270 */
[----:B------:R-:W-:Y:S05]  /*9350*/  @!P0 BRA `(.L_x_38) ;  /* 0x0000310000008947 */ /* 0x000fea0003800000 */
[----:B------:R-:W2:Y:S04]  /*9360*/  LDL R7, [R1+0x78] ;  /* 0x0000780001077983 */ /* 0x000ea80000100800 */
[----:B-1----:R-:W3:Y:S04]  /*9370*/  LDL R13, [R1+0x7c] ;  /* 0x00007c00010d7983 */ /* 0x002ee80000100800 */
[----:B------:R-:W4:Y:S04]  /*9380*/  LDL R9, [R1+0x84] ;  /* 0x0000840001097983 */ /* 0x000f280000100800 */
[----:B------:R-:W4:Y:S04]  /*9390*/  LDL R12, [R1+0x80] ;  /* 0x00008000010c7983 */ /* 0x000f280000100800 */
[----:B------:R-:W4:Y:S04]  /*93a0*/  LDL R11, [R1+0x94] ;  /* 0x00009400010b7983 */ /* 0x000f280000100800 */
[----:B------:R-:W4:Y:S04]  /*93b0*/  LDL R6, [R1+0x8c] ;  /* 0x00008c0001067983 */ /* 0x000f280000100800 */
[----:B------:R-:W4:Y:S04]  /*93c0*/  LDL R5, [R1+0x90] ;  /* 0x0000900001057983 */ /* 0x000f280000100800 */
[----:B------:R-:W4:Y:S04]  /*93d0*/  LDL R10, [R1+0x88] ;  /* 0x00008800010a7983 */ /* 0x000f280000100800 */
[----:B------:R-:W4:Y:S01]  /*93e0*/  LDL R8, [R1+0x48] ;  /* 0x0000480001087983 */ /* 0x000f220000100800 */
[----:B------:R-:W-:Y:S01]  /*93f0*/  WARPSYNC 0xffffffff ;  /* 0xffffffff00007948 */ /* 0x000fe20003800000 */
[----:B------:R-:W-:-:S02]  /*9400*/  F2FP.BF16.PACK_AB R0, R157, R156 ;  /* 0x0000009c9d00723e */ /* 0x000fc400000010ff */
[----:B------:R-:W-:Y:S01]  /*9410*/  BAR.SYNC.DEFER_BLOCKING 0x1, 0x100 ;  /* 0x0044000000007b1d */ /* 0x000fe20000010000 */
[----:B------:R-:W-:Y:S02]  /*9420*/  F2FP.BF16.PACK_AB R2, R159, R158 ;  /* 0x0000009e9f02723e */ /* 0x000fe400000010ff */
[----:B------:R-:W-:Y:S02]  /*9430*/  F2FP.BF16.PACK_AB R3, R153, R152 ;  /* 0x000000989903723e */ /* 0x000fe400000010ff */
[----:B------:R-:W-:Y:S02]  /*9440*/  F2FP.BF16.PACK_AB R4, R101, R100 ;  /* 0x000000646504723e */ /* 0x000fe400000010ff */
[----:B------:R-:W-:-:S04]  /*9450*/  ISETP.NE.U32.AND P2, PT, RZ, c[0x0][0x500], PT ;  /* 0x00014000ff007a0c */ /* 0x000fc80003f45070 */
[----:B------:R-:W-:Y:S01]  /*9460*/  ISETP.NE.AND.EX P2, PT, RZ, c[0x0][0x504], PT, P2 ;  /* 0x00014100ff007a0c */ /* 0x000fe20003f45320 */
[----:B--2---:R1:W-:Y:S04]  /*9470*/  STS [R7], R0 ;  /* 0x0000000007007388 */ /* 0x0043e80000000800 */
[----:B------:R2:W-:Y:S04]  /*9480*/  STS [R7+0x400], R2 ;  /* 0x0004000207007388 */ /* 0x0005e80000000800 */
[----:B---3--:R3:W-:Y:S01]  /*9490*/  STS [R13], R3 ;  /* 0x000000030d007388 */ /* 0x0087e20000000800 */
[----:B-1----:R-:W-:-:S02]  /*94a0*/  F2FP.BF16.PACK_AB R0, R205, R204 ;  /* 0x000000cccd00723e */ /* 0x002fc400000010ff */
[----:B--2---:R-:W-:-:S03]  /*94b0*/  F2FP.BF16.PACK_AB R2, R149, R148 ;  /* 0x000000949502723e */ /* 0x004fc600000010ff */
[----:B------:R1:W-:Y:S01]  /*94c0*/  STS [R13+0x400], R0 ;  /* 0x000400000d007388 */ /* 0x0003e20000000800 */
[----:B---3--:R-:W-:-:S03]  /*94d0*/  F2FP.BF16.PACK_AB R3, R199, R198 ;  /* 0x000000c6c703723e */ /* 0x008fc600000010ff */
[----:B----4-:R2:W-:Y:S04]  /*94e0*/  STS [R9], R2 ;  /* 0x0000000209007388 */ /* 0x0105e80000000800 */
[----:B------:R3:W-:Y:S01]  /*94f0*/  STS [R9+0x400], R3 ;  /* 0x0004000309007388 */ /* 0x0007e20000000800 */
[----:B-1----:R-:W-:Y:S02]  /*9500*/  F2FP.BF16.PACK_AB R0, R145, R144 ;  /* 0x000000909100723e */ /* 0x002fe400000010ff */
[----:B--2---:R-:W-:-:S03]  /*9510*/  F2FP.BF16.PACK_AB R2, R193, R192 ;  /* 0x000000c0c102723e */ /* 0x004fc600000010ff */
[----:B------:R1:W-:Y:S01]  /*9520*/  STS [R12], R0 ;  /* 0x000000000c007388 */ /* 0x0003e20000000800 */
[----:B---3--:R-:W-:-:S03]  /*9530*/  F2FP.BF16.PACK_AB R3, R141, R140 ;  /* 0x0000008c8d03723e */ /* 0x008fc600000010ff */
[----:B------:R2:W-:Y:S04]  /*9540*/  STS [R12+0x400], R2 ;  /* 0x000400020c007388 */ /* 0x0005e80000000800 */
[----:B------:R3:W-:Y:S01]  /*9550*/  STS [R11], R3 ;  /* 0x000000030b007388 */ /* 0x0007e20000000800 */
[----:B-1----:R-:W-:Y:S02]  /*9560*/  F2FP.BF16.PACK_AB R0, R147, R146 ;  /* 0x000000929300723e */ /* 0x002fe400000010ff */
[----:B--2---:R-:W-:-:S03]  /*9570*/  F2FP.BF16.PACK_AB R2, R137, R136 ;  /* 0x000000888902723e */ /* 0x004fc600000010ff */
[----:B------:R1:W-:Y:S01]  /*9580*/  STS [R11+0x400], R0 ;  /* 0x000400000b007388 */ /* 0x0003e20000000800 */
[----:B---3--:R-:W-:-:S03]  /*9590*/  F2FP.BF16.PACK_AB R3, R139, R138 ;  /* 0x0000008a8b03723e */ /* 0x008fc600000010ff */
[----:B------:R2:W-:Y:S04]  /*95a0*/  STS [R6], R2 ;  /* 0x0000000206007388 */ /* 0x0005e80000000800 */
        /* <DEDUP_REMOVED lines=11> */
[----:B------:R2:W-:Y:S04]  /*9660*/  STS [R7+0x4000], R2 ;  /* 0x0040000207007388 */ /* 0x0005e80000000800 */
[----:B------:R3:W-:Y:S01]  /*9670*/  STS [R7+0x4400], R3 ;  /* 0x0044000307007388 */ /* 0x0007e20000000800 */
        /* <DEDUP_REMOVED lines=71> */
[----:B------:R-:W-:Y:S04]  /*9af0*/  STS [R9+0xc400], R4 ;  /* 0x00c4000409007388 */ /* 0x000fe80000000800 */
[----:B------:R3:W-:Y:S04]  /*9b00*/  STS [R12+0xc000], R2 ;  /* 0x00c000020c007388 */ /* 0x0007e80000000800 */
[----:B------:R-:W4:Y:S01]  /*9b10*/  LDL R7, [R1+0x64] ;  /* 0x0000640001077983 */ /* 0x000f220000100800 */
[----:B-1----:R-:W-:-:S02]  /*9b20*/  F2FP.BF16.PACK_AB R0, R115, R114 ;  /* 0x000000727300723e */ /* 0x002fc400000010ff */
[----:B--2---:R-:W-:-:S03]  /*9b30*/  F2FP.BF16.PACK_AB R3, R191, R190 ;  /* 0x000000bebf03723e */ /* 0x004fc600000010ff */
[----:B------:R1:W-:Y:S04]  /*9b40*/  STS [R12+0xc400], R0 ;  /* 0x00c400000c007388 */ /* 0x0003e80000000800 */
[----:B------:R2:W-:Y:S01]  /*9b50*/  STS [R11+0xc000], R3 ;  /* 0x00c000030b007388 */ /* 0x0005e20000000800 */
[----:B---3--:R-:W-:Y:S01]  /*9b60*/  F2FP.BF16.PACK_AB R2, R119, R118 ;  /* 0x000000767702723e */ /* 0x008fe200000010ff */
[----:B------:R-:W-:Y:S02]  /*9b70*/  IMAD.MOV.U32 R4, RZ, RZ, 0x4 ;  /* 0x00000004ff047424 */ /* 0x000fe400078e00ff */
[----:B------:R-:W3:Y:S01]  /*9b80*/  LDL.LU R9, [R1+0x74] ;  /* 0x0000740001097983 */ /* 0x000ee20000300800 */
[----:B------:R-:W-:Y:S01]  /*9b90*/  ISETP.NE.U32.AND P0, PT, RZ, c[0x0][0x508], PT ;  /* 0x00014200ff007a0c */ /* 0x000fe20003f05070 */
[----:B------:R-:W-:-:S02]  /*9ba0*/  IMAD.MOV.U32 R14, RZ, RZ, c[0x0][0x388] ;  /* 0x0000e200ff0e7624 */ /* 0x000fc400078e00ff */
[----:B------:R2:W-:Y:S01]  /*9bb0*/  STS [R11+0xc400], R2 ;  /* 0x00c400020b007388 */ /* 0x0005e20000000800 */
[----:B------:R-:W-:Y:S02]  /*9bc0*/  ISETP.NE.AND.EX P1, PT, RZ, c[0x0][0x50c], PT, P0 ;  /* 0x00014300ff007a0c */ /* 0x000fe40003f25300 */
[----:B-1----:R-:W-:Y:S02]  /*9bd0*/  F2FP.BF16.PACK_AB R0, R189, R188 ;  /* 0x000000bcbd00723e */ /* 0x002fe400000010ff */
[----:B--2---:R-:W-:-:S03]  /*9be0*/  F2FP.BF16.PACK_AB R3, R123, R122 ;  /* 0x0000007a7b03723e */ /* 0x004fc600000010ff */
[----:B------:R1:W-:Y:S04]  /*9bf0*/  STS [R6+0xc000], R0 ;  /* 0x00c0000006007388 */ /* 0x0003e80000000800 */
[----:B------:R2:W-:Y:S01]  /*9c00*/  STS [R6+0xc400], R3 ;  /* 0x00c4000306007388 */ /* 0x0005e20000000800 */
[----:B------:R-:W-:-:S05]  /*9c10*/  F2FP.BF16.PACK_AB R2, R113, R112 ;  /* 0x000000707102723e */ /* 0x000fca00000010ff */
[----:B------:R2:W-:Y:S01]  /*9c20*/  STS [R5+0xc000], R2 ;  /* 0x00c0000205007388 */ /* 0x0005e20000000800 */
[----:B-1----:R-:W-:Y:S02]  /*9c30*/  F2FP.BF16.PACK_AB R0, R127, R126 ;  /* 0x0000007e7f00723e */ /* 0x002fe400000010ff */
[----:B--2---:R-:W-:-:S03]  /*9c40*/  F2FP.BF16.PACK_AB R3, R77, R76 ;  /* 0x0000004c4d03723e */ /* 0x004fc600000010ff */
[----:B------:R1:W-:Y:S01]  /*9c50*/  STS [R5+0xc400], R0 ;  /* 0x00c4000005007388 */ /* 0x0003e20000000800 */
[----:B------:R-:W-:-:S03]  /*9c60*/  F2FP.BF16.PACK_AB R6, R79, R78 ;  /* 0x0000004e4f06723e */ /* 0x000fc600000010ff */
[----:B------:R4:W-:Y:S04]  /*9c70*/  STS [R10+0xc000], R3 ;  /* 0x00c000030a007388 */ /* 0x0009e80000000800 */
[----:B------:R2:W-:Y:S04]  /*9c80*/  STS [R10+0xc400], R6 ;  /* 0x00c400060a007388 */ /* 0x0005e80000000800 */
[----:B------:R-:W-:Y:S01]  /*9c90*/  BAR.SYNC.DEFER_BLOCKING 0x1, 0x100 ;  /* 0x0044000000007b1d */ /* 0x000fe20000010000 */
[----:B------:R-:W-:Y:S01]  /*9ca0*/  @P1 LEA R2, P0, R8, c[0x0][0x508], 0x2 ;  /* 0x0001420008021a11 */ /* 0x000fe200078010ff */
[----:B-1----:R-:W-:-:S02]  /*9cb0*/  IMAD.MOV.U32 R0, RZ, RZ, RZ ;  /* 0x000000ffff007224 */ /* 0x002fc400078e00ff */
[----:B------:R-:W-:-:S05]  /*9cc0*/  IMAD.WIDE R4, R8, R4, c[0x0][0x500] ;  /* 0x0001400008047625 */ /* 0x000fca00078e0204 */
[----:B------:R2:W5:Y:S01]  /*9cd0*/  @P2 LDG.E R0, [R4.64] ;  /* 0x0000000604002981 */ /* 0x000562000c1e1900 */
[----:B----4-:R-:W-:-:S05]  /*9ce0*/  @P1 LEA.HI.X R3, R8, c[0x0][0x50c], R7, 0x2, P0 ;  /* 0x0001430008031a11 */ /* 0x010fca00000f1407 */
[----:B------:R1:W5:Y:S01]  /*9cf0*/  @P1 LDG.E R14, [R2.64] ;  /* 0x00000006020e1981 */ /* 0x000362000c1e1900 */
[----:B---3--:R-:W-:-:S04]  /*9d00*/  ISETP.NE.AND P0, PT, R9, RZ, PT ;  /* 0x000000ff0900720c */ /* 0x008fc80003f05270 */
[----:B-1----:R-:W-:Y:S01]  /*9d10*/  SEL R3, R9, c[0x0][0x3d4], P0 ;  /* 0x0000f50009037a07 */ /* 0x002fe20000000000 */
[----:B------:R-:W-:Y:S05]  /*9d20*/  @P1 BRA `(.L_x_39) ;  /* 0x0000004000001947 */ /* 0x000fea0003800000 */
[----:B--2---:R-:W-:Y:S05]  /*9d30*/  @!P2 BRA `(.L_x_39) ;  /* 0x000000300000a947 */ /* 0x004fea0003800000 */
[----:B------:R1:W2:Y:S04]  /*9d40*/  LDG.E R2, [R4.64] ;  /* 0x0000000604027981 */ /* 0x0002a8000c1e1900 */
[----:B-1----:R-:W2:Y:S02]  /*9d50*/  LDG.E R4, [R4.64+0x4] ;  /* 0x0000040604047981 */ /* 0x002ea4000c1e1900 */
[----:B--2--5:R-:W-:Y:S02]  /*9d60*/  IADD3 R14, -R2, R4, RZ ;  /* 0x00000004020e7210 */ /* 0x024fe40007ffe1ff */
.L_x_39:
[----:B--2---:R-:W2:Y:S04]  /*9d70*/  LDL R6, [R1+0xa4] ;  /* 0x0000a40001067983 */ /* 0x004ea80000100800 */
[----:B------:R-:W2:Y:S04]  /*9d80*/  LDL R132, [R1+0x54] ;  /* 0x0000540001847983 */ /* 0x000ea80000100800 */
[----:B------:R-:W3:Y:S04]  /*9d90*/  LDL R21, [R1+0x60] ;  /* 0x0000600001157983 */ /* 0x000ee80000100800 */
[----:B------:R-:W4:Y:S04]  /*9da0*/  LDL R22, [R1+0x98] ;  /* 0x0000980001167983 */ /* 0x000f280000100800 */
[----:B------:R-:W4:Y:S01]  /*9db0*/  LDL R23, [R1+0xa0] ;  /* 0x0000a00001177983 */ /* 0x000f220000100800 */
[----:B------:R-:W-:Y:S01]  /*9dc0*/  IMAD.MOV.U32 R2, RZ, RZ, 0x368 ;  /* 0x00000368ff027424 */ /* 0x000fe200078e00ff */
[----:B------:R-:W-:-:S04]  /*9dd0*/  ISETP.GT.AND P2, PT, R3, 0x1, PT ;  /* 0x000000010300780c */ /* 0x000fc80003f44270 */
[----:B------:R-:W-:-:S04]  /*9de0*/  SEL R2, R2, 0x328, P2 ;  /* 0x0000032802027807 */ /* 0x000fc80001000000 */
[----:B------:R1:W1:Y:S08]  /*9df0*/  LDC.64 R4, c[0x0][R2+0x170] ;  /* 0x00005c0002047b82 */ /* 0x0002700000000a00 */
[----:B------:R1:W3:Y:S08]  /*9e00*/  LDC.64 R12, c[0x0][R2+0x168] ;  /* 0x00005a00020c7b82 */ /* 0x0002f00000000a00 */
[----:B------:R1:W2:Y:S08]  /*9e10*/  LDC.64 R16, c[0x0][R2+0x178] ;  /* 0x00005e0002107b82 */ /* 0x0002b00000000a00 */
[----:B------:R1:W2:Y:S01]  /*9e20*/  LDC.64 R18, c[0x0][R2+0x160] ;  /* 0x0000580002127b82 */ /* 0x0002a20000000a00 */
[----:B------:R-:W-:-:S04]  /*9e30*/  ISETP.NE.U32.AND P0, PT, RZ, c[0x0][0x500], PT ;  /* 0x00014000ff007a0c */ /* 0x000fc80003f05070 */
[----:B------:R-:W-:-:S04]  /*9e40*/  ISETP.NE.AND.EX P0, PT, RZ, c[0x0][0x504], PT, P0 ;  /* 0x00014100ff007a0c */ /* 0x000fc80003f05300 */
[----:B------:R-:W-:Y:S02]  /*9e50*/  SEL R8, R8, RZ, !P0 ;  /* 0x000000ff08087207 */ /* 0x000fe40004000000 */
[----:B------:R-:W-:Y:S01]  /*9e60*/  SEL R3, R7, RZ, !P0 ;  /* 0x000000ff07037207 */ /* 0x000fe20004000000 */
[----:B-1----:R-:W-:-:S05]  /*9e70*/  IMAD.MOV.U32 R2, RZ, RZ, c[0x0][0x4e8] ;  /* 0x00013a00ff027624 */ /* 0x002fca00078e00ff */
[----:B------:R-:W-:Y:S01]  /*9e80*/  ISETP.NE.AND P3, PT, R2, 0x1, PT ;  /* 0x000000010200780c */ /* 0x000fe20003f65270 */
[----:B------:R-:W-:-:S04]  /*9e90*/  IMAD R2, R5, R8, RZ ;  /* 0x0000000805027224 */ /* 0x000fc800078e02ff */
[C---:B------:R-:W-:Y:S02]  /*9ea0*/  IMAD R11, R4.reuse, R3, R2 ;  /* 0x00000003040b7224 */ /* 0x040fe400078e0202 */
[----:B------:R-:W-:Y:S01]  /*9eb0*/  IMAD.WIDE.U32 R4, R4, R8, RZ ;  /* 0x0000000804047225 */ /* 0x000fe200078e00ff */
[----:B------:R-:W1:Y:S03]  /*9ec0*/  S2R R24, SR_TID.X ;  /* 0x0000000000187919 */ /* 0x000e660000002100 */
[----:B--2---:R-:W-:-:S04]  /*9ed0*/  IMAD R9, R132, 0x80, R6 ;  /* 0x0000008084097824 */ /* 0x004fc800078e0206 */
[----:B------:R-:W-:-:S04]  /*9ee0*/  @P3 IMAD.HI.U32 R3, R9, c[0x0][0x4ec], RZ ;  /* 0x00013b0009033a27 */ /* 0x000fc800078e00ff */
[----:B---3--:R-:W-:-:S04]  /*9ef0*/  IMAD.WIDE.U32 R6, R12, R21, RZ ;  /* 0x000000150c067225 */ /* 0x008fc800078e00ff */
[----:B------:R-:W-:Y:S01]  /*9f00*/  IMAD.MOV.U32 R2, RZ, RZ, R9 ;  /* 0x000000ffff027224 */ /* 0x000fe200078e0009 */
[----:B------:R-:W-:Y:S01]  /*9f10*/  @P3 SHF.R.U32.HI R2, RZ, c[0x0][0x4f0], R3 ;  /* 0x00013c00ff023a19 */ /* 0x000fe20000011603 */
[----:B------:R-:W-:Y:S01]  /*9f20*/  IMAD R10, R13, R21, RZ ;  /* 0x000000150d0a7224 */ /* 0x000fe200078e02ff */
[----:B----4-:R-:W-:Y:S02]  /*9f30*/  SEL R3, R22, RZ, P2 ;  /* 0x000000ff16037207 */ /* 0x010fe40001000000 */
[----:B-----5:R-:W-:Y:S01]  /*9f40*/  IADD3 R13, P1, P0, R4, R6, R0 ;  /* 0x00000006040d7210 */ /* 0x020fe2000783e000 */
[----:B------:R-:W-:Y:S01]  /*9f50*/  IMAD.IADD R6, R7, 0x1, R10 ;  /* 0x0000000107067824 */ /* 0x000fe200078e020a */
[----:B------:R-:W-:Y:S01]  /*9f60*/  SHF.R.S32.HI R10, RZ, 0x1f, R0 ;  /* 0x0000001fff0a7819 */ /* 0x000fe20000011400 */
[----:B------:R-:W-:Y:S02]  /*9f70*/  IMAD.IADD R12, R5, 0x1, R11 ;  /* 0x00000001050c7824 */ /* 0x000fe400078e020b */
[----:B------:R-:W-:-:S02]  /*9f80*/  IMAD.MOV R7, RZ, RZ, -R2 ;  /* 0x000000ffff077224 */ /* 0x000fc400078e0a02 */
[-C--:B------:R-:W-:Y:S02]  /*9f90*/  IMAD R11, R17, R3.reuse, RZ ;  /* 0x00000003110b7224 */ /* 0x080fe400078e02ff */
[----:B------:R-:W-:Y:S01]  /*9fa0*/  IMAD.WIDE.U32 R4, R16, R3, RZ ;  /* 0x0000000310047225 */ /* 0x000fe200078e00ff */
[----:B------:R-:W-:-:S03]  /*9fb0*/  IADD3.X R12, R12, R6, R10, P1, P0 ;  /* 0x000000060c0c7210 */ /* 0x000fc60000fe040a */
[----:B------:R-:W-:Y:S01]  /*9fc0*/  IMAD R3, R7, c[0x0][0x4e8], R9 ;  /* 0x00013a0007037a24 */ /* 0x000fe200078e0209 */
[----:B------:R-:W-:Y:S01]  /*9fd0*/  IADD3 R4, P1, P0, R2, R13, R4 ;  /* 0x0000000d02047210 */ /* 0x000fe2000783e004 */
[----:B------:R-:W-:Y:S01]  /*9fe0*/  IMAD.IADD R11, R5, 0x1, R11 ;  /* 0x00000001050b7824 */ /* 0x000fe200078e020b */
[----:B------:R-:W-:Y:S01]  /*9ff0*/  SHF.R.S32.HI R5, RZ, 0x1f, R2 ;  /* 0x0000001fff057819 */ /* 0x000fe20000011402 */
[----:B------:R-:W-:Y:S01]  /*a000*/  IMAD R2, R19, R3, RZ ;  /* 0x0000000313027224 */ /* 0x000fe200078e02ff */
[----:B------:R-:W-:Y:S02]  /*a010*/  SHF.R.S32.HI R6, RZ, 0x1f, R3 ;  /* 0x0000001fff067819 */ /* 0x000fe40000011403 */
[----:B------:R-:W-:Y:S01]  /*a020*/  IADD3.X R5, R5, R12, R11, P1, P0 ;  /* 0x0000000c05057210 */ /* 0x000fe20000fe040b */
[----:B------:R-:W-:Y:S02]  /*a030*/  IMAD.MOV.U32 R7, RZ, RZ, c[0x0][0x4a8] ;  /* 0x00012a00ff077624 */ /* 0x000fe400078e00ff */
[----:B------:R-:W-:-:S02]  /*a040*/  IMAD R6, R18, R6, R2 ;  /* 0x0000000612067224 */ /* 0x000fc400078e0202 */
[----:B------:R-:W-:Y:S01]  /*a050*/  IMAD.WIDE.U32 R2, R18, R3, R4 ;  /* 0x0000000312027225 */ /* 0x000fe200078e0004 */
[----:B------:R-:W-:-:S03]  /*a060*/  SEL R4, R7, c[0x0][0x450], P2 ;  /* 0x0001140007047a07 */ /* 0x000fc60001000000 */
[----:B------:R-:W-:Y:S01]  /*a070*/  IMAD.MOV.U32 R5, RZ, RZ, c[0x0][0x4ac] ;  /* 0x00012b00ff057624 */ /* 0x000fe200078e00ff */
[----:B-1----:R-:W-:Y:S01]  /*a080*/  SHF.R.S32.HI R22, RZ, 0x1f, R24 ;  /* 0x0000001fff167819 */ /* 0x002fe20000011418 */
[----:B------:R-:W-:Y:S01]  /*a090*/  IMAD.IADD R3, R3, 0x1, R6 ;  /* 0x0000000103037824 */ /* 0x000fe200078e0206 */
[----:B------:R-:W-:Y:S02]  /*a0a0*/  LEA R4, P0, R2, R4, 0x2 ;  /* 0x0000000402047211 */ /* 0x000fe400078010ff */
[----:B------:R-:W-:Y:S02]  /*a0b0*/  SEL R5, R5, c[0x0][0x454], P2 ;  /* 0x0001150005057a07 */ /* 0x000fe40001000000 */
[----:B------:R-:W-:Y:S02]  /*a0c0*/  LEA.HI R22, R22, R24, RZ, 0x5 ;  /* 0x0000001816167211 */ /* 0x000fe400078f28ff */
[----:B------:R-:W-:Y:S02]  /*a0d0*/  LEA.HI.X R2, R2, R5, R3, 0x2, P0 ;  /* 0x0000000502027211 */ /* 0x000fe400000f1403 */
[----:B------:R-:W-:Y:S01]  /*a0e0*/  LOP3.LUT R22, R22, 0xffffffe0, RZ, 0xc0, !PT ;  /* 0xffffffe016167812 */ /* 0x000fe200078ec0ff */
[----:B------:R-:W-:Y:S04]  /*a0f0*/  SHFL.IDX PT, R6, R4, RZ, 0x1c1f ;  /* 0x001c1fff04067589 */ /* 0x000fe800000e0000 */
[----:B------:R-:W1:Y:S01]  /*a100*/  SHFL.IDX PT, R7, R2, RZ, 0x1c1f ;  /* 0x001c1fff02077589 */ /* 0x000e6200000e0000 */
[----:B------:R-:W-:-:S03]  /*a110*/  IMAD.IADD R22, R24, 0x1, -R22 ;  /* 0x0000000118167824 */ /* 0x000fc600078e0a16 */
[----:B------:R-:W-:Y:S01]  /*a120*/  SHFL.IDX PT, R4, R4, 0x1, 0x1c1f ;  /* 0x003c1f0004047f89 */ /* 0x000fe200000e0000 */
[----:B------:R-:W-:-:S03]  /*a130*/  IMAD R13, R14, c[0x0][0x4e8], RZ ;  /* 0x00013a000e0d7a24 */ /* 0x000fc600078e02ff */
[----:B------:R2:W3:Y:S01]  /*a140*/  SHFL.IDX PT, R5, R2, 0x1, 0x1c1f ;  /* 0x003c1f0002057f89 */ /* 0x0004e200000e0000 */
[----:B------:R-:W-:Y:S01]  /*a150*/  LOP3.LUT P0, RZ, R22, 0x3, RZ, 0xc0, !PT ;  /* 0x0000000316ff7812 */ /* 0x000fe2000780c0ff */
[----:B--2---:R-:W-:-:S05]  /*a160*/  IMAD R2, R132, 0x80, R23 ;  /* 0x0000008084027824 */ /* 0x004fca00078e0217 */
[C---:B------:R-:W-:Y:S02]  /*a170*/  IADD3 R3, R2.reuse, 0x8, RZ ;  /* 0x0000000802037810 */ /* 0x040fe40007ffe0ff */
[-C--:B------:R-:W-:Y:S02]  /*a180*/  ISETP.GE.OR P1, PT, R2, R13.reuse, P0 ;  /* 0x0000000d0200720c */ /* 0x080fe40000726670 */
[----:B------:R-:W-:-:S11]  /*a190*/  ISETP.GE.OR P0, PT, R3, R13, P0 ;  /* 0x0000000d0300720c */ /* 0x000fd60000706670 */
[----:B-1----:R1:W-:Y:S01]  /*a1a0*/  @!P1 ST.E [R6.64], R20 ;  /* 0x0000001406009985 */ /* 0x0023e2000c101906 */
[----:B------:R-:W-:-:S03]  /*a1b0*/  ISETP.GE.AND P1, PT, R3, R13, PT ;  /* 0x0000000d0300720c */ /* 0x000fc60003f26270 */
[----:B---3--:R1:W-:Y:S01]  /*a1c0*/  @!P0 ST.E [R4.64], R15 ;  /* 0x0000000f04008985 */ /* 0x0083e2000c101906 */
[----:B------:R-:W-:Y:S02]  /*a1d0*/  ISETP.GE.AND P0, PT, R2, R13, PT ;  /* 0x0000000d0200720c */ /* 0x000fe40003f06270 */
[----:B------:R-:W-:Y:S01]  /*a1e0*/  P2R R130, PR, RZ, 0x2 ;  /* 0x00000002ff827803 */ /* 0x000fe20000000000 */
[----:B------:R-:W-:Y:S05]  /*a1f0*/  @P2 BRA `(.L_x_40) ;  /* 0x00000b4000002947 */ /* 0x000fea0003800000 */
[----:B------:R-:W2:Y:S01]  /*a200*/  S2R R23, SR_TID.X ;  /* 0x0000000000177919 */ /* 0x000ea20000002100 */
[----:B------:R-:W-:Y:S01]  /*a210*/  IMAD R10, R10, c[0x0][0x3a0], RZ ;  /* 0x0000e8000a0a7a24 */ /* 0x000fe200078e02ff */
[----:B-1----:R-:W-:Y:S01]  /*a220*/  SHF.R.S32.HI R5, RZ, 0x1f, R8 ;  /* 0x0000001fff057819 */ /* 0x002fe20000011408 */
[C---:B------:R-:W-:Y:S01]  /*a230*/  IMAD.WIDE.U32 R2, R0.reuse, c[0x0][0x3a0], RZ ;  /* 0x0000e80000027a25 */ /* 0x040fe200078e00ff */
[----:B------:R1:W3:Y:S03]  /*a240*/  LDS.128 R28, [R248+0x80] ;  /* 0x00008000f81c7984 */ /* 0x0002e60000000c00 */
[----:B------:R-:W-:Y:S01]  /*a250*/  IMAD R0, R0, c[0x0][0x3a4], R10 ;  /* 0x0000e90000007a24 */ /* 0x000fe200078e020a */
[----:B------:R1:W4:Y:S01]  /*a260*/  LDS.128 R44, [R248+0x1080] ;  /* 0x00108000f82c7984 */ /* 0x0003220000000c00 */
[----:B------:R-:W-:-:S02]  /*a270*/  IMAD R5, R5, c[0x0][0x3f0], RZ ;  /* 0x0000fc0005057a24 */ /* 0x000fc400078e02ff */
[----:B------:R-:W-:Y:S01]  /*a280*/  IMAD.IADD R3, R3, 0x1, R0 ;  /* 0x0000000103037824 */ /* 0x000fe200078e0200 */
[----:B------:R1:W1:Y:S01]  /*a290*/  LDS.128 R60, [R248+0x2080] ;  /* 0x00208000f83c7984 */ /* 0x0002620000000c00 */
[C---:B------:R-:W-:Y:S02]  /*a2a0*/  IMAD R7, R8.reuse, c[0x0][0x3f4], R5 ;  /* 0x0000fd0008077a24 */ /* 0x040fe400078e0205 */
[C---:B------:R-:W-:Y:S01]  /*a2b0*/  IMAD.WIDE.U32 R2, R21.reuse, c[0x0][0x3e8], R2 ;  /* 0x0000fa0015027a25 */ /* 0x040fe200078e0002 */
[----:B------:R1:W1:Y:S03]  /*a2c0*/  LDS.128 R72, [R248+0x3080] ;  /* 0x00308000f8487984 */ /* 0x0002660000000c00 */
[----:B------:R-:W-:Y:S01]  /*a2d0*/  IMAD R3, R21, c[0x0][0x3ec], R3 ;  /* 0x0000fb0015037a24 */ /* 0x000fe200078e0203 */
[----:B------:R1:W1:Y:S03]  /*a2e0*/  LDS.128 R24, [R248+0x4080] ;  /* 0x00408000f8187984 */ /* 0x0002660000000c00 */
[----:B------:R-:W-:Y:S01]  /*a2f0*/  IMAD.WIDE.U32 R2, R8, c[0x0][0x3f0], R2 ;  /* 0x0000fc0008027a25 */ /* 0x000fe200078e0002 */
[--C-:B--2---:R-:W-:Y:S01]  /*a300*/  SHF.R.S32.HI R22, RZ, 0x1f, R23.reuse ;  /* 0x0000001fff167819 */ /* 0x104fe20000011417 */
[----:B------:R2:W1:Y:S01]  /*a310*/  LDS.128 R40, [R248+0x5080] ;  /* 0x00508000f8287984 */ /* 0x0004620000000c00 */
[----:B------:R-:W-:-:S02]  /*a320*/  SHF.R.S32.HI R133, RZ, 0x1f, R23 ;  /* 0x0000001fff857819 */ /* 0x000fc40000011417 */
[-C--:B------:R-:W-:Y:S01]  /*a330*/  LEA.HI R22, R22, R23.reuse, RZ, 0x3 ;  /* 0x0000001716167211 */ /* 0x080fe200078f18ff */
[----:B------:R2:W1:Y:S01]  /*a340*/  LDS.128 R56, [R248+0x6080] ;  /* 0x00608000f8387984 */ /* 0x0004620000000c00 */
[-C--:B------:R-:W-:Y:S02]  /*a350*/  LEA.HI R133, R133, R23.reuse, RZ, 0x3 ;  /* 0x0000001785857211 */ /* 0x080fe400078f18ff */
[----:B------:R-:W-:Y:S01]  /*a360*/  LOP3.LUT R22, R22, 0xfffffff8, RZ, 0xc0, !PT ;  /* 0xfffffff816167812 */ /* 0x000fe200078ec0ff */
[----:B------:R2:W1:Y:S01]  /*a370*/  LDS.128 R68, [R248+0x7080] ;  /* 0x00708000f8447984 */ /* 0x0004620000000c00 */
[----:B------:R-:W-:Y:S02]  /*a380*/  SHF.R.S32.HI R133, RZ, 0x3, R133 ;  /* 0x00000003ff857819 */ /* 0x000fe40000011485 */
[----:B------:R-:W-:Y:S01]  /*a390*/  IADD3 R22, -R22, R23, RZ ;  /* 0x0000001716167210 */ /* 0x000fe20007ffe1ff */
[----:B------:R2:W1:Y:S01]  /*a3a0*/  LDS.128 R36, [R248+0x9080] ;  /* 0x00908000f8247984 */ /* 0x0004620000000c00 */
[----:B------:R-:W-:-:S02]  /*a3b0*/  IADD3 R3, R3, R7, RZ ;  /* 0x0000000703037210 */ /* 0x000fc40007ffe0ff */
[-C--:B------:R-:W-:Y:S01]  /*a3c0*/  LEA R4, R22, R133.reuse, 0x5 ;  /* 0x0000008516047211 */ /* 0x080fe200078e28ff */
[----:B------:R2:W1:Y:S01]  /*a3d0*/  LDS.128 R52, [R248+0xa080] ;  /* 0x00a08000f8347984 */ /* 0x0004620000000c00 */
[C---:B------:R-:W-:Y:S02]  /*a3e0*/  LEA R11, R132.reuse, R133, 0x7 ;  /* 0x00000085840b7211 */ /* 0x040fe400078e38ff */
[----:B------:R-:W-:Y:S01]  /*a3f0*/  LEA R4, R132, R4, 0x7 ;  /* 0x0000000484047211 */ /* 0x000fe200078e38ff */
[----:B------:R2:W1:Y:S04]  /*a400*/  LDS.128 R20, [R248+0x8080] ;  /* 0x00808000f8147984 */ /* 0x0004680000000c00 */
[----:B------:R-:W-:Y:S01]  /*a410*/  @P3 IMAD.HI.U32 R6, R4, c[0x0][0x4ec], RZ ;  /* 0x00013b0004063a27 */ /* 0x000fe200078e00ff */
[----:B------:R2:W1:Y:S03]  /*a420*/  LDS.128 R64, [R248+0xb080] ;  /* 0x00b08000f8407984 */ /* 0x0004660000000c00 */
[----:B------:R-:W-:Y:S01]  /*a430*/  IMAD.MOV.U32 R0, RZ, RZ, R4 ;  /* 0x000000ffff007224 */ /* 0x000fe200078e0004 */
[----:B------:R2:W1:Y:S01]  /*a440*/  LDS.128 R16, [R248+0xc080] ;  /* 0x00c08000f8107984 */ /* 0x0004620000000c00 */
[----:B------:R-:W-:-:S03]  /*a450*/  @P3 SHF.R.U32.HI R0, RZ, c[0x0][0x4f0], R6 ;  /* 0x00013c00ff003a19 */ /* 0x000fc60000011606 */
[----:B------:R2:W1:Y:S01]  /*a460*/  LDS.128 R32, [R248+0xd080] ;  /* 0x00d08000f8207984 */ /* 0x0004620000000c00 */
[----:B------:R-:W-:Y:S01]  /*a470*/  SHF.R.S32.HI R6, RZ, 0x1f, R0 ;  /* 0x0000001fff067819 */ /* 0x000fe20000011400 */
[C---:B------:R-:W-:Y:S01]  /*a480*/  IMAD.WIDE.U32 R2, R0.reuse, c[0x0][0x3e0], R2 ;  /* 0x0000f80000027a25 */ /* 0x040fe200078e0002 */
[----:B------:R-:W-:Y:S01]  /*a490*/  IADD3 R5, -R0, RZ, RZ ;  /* 0x000000ff00057210 */ /* 0x000fe20007ffe1ff */
[----:B------:R2:W1:Y:S02]  /*a4a0*/  LDS.128 R48, [R248+0xe080] ;  /* 0x00e08000f8307984 */ /* 0x0004640000000c00 */
[----:B------:R-:W-:Y:S02]  /*a4b0*/  IMAD R6, R6, c[0x0][0x3e0], RZ ;  /* 0x0000f80006067a24 */ /* 0x000fe400078e02ff */
[----:B------:R2:W1:Y:S01]  /*a4c0*/  LDS.128 R76, [R248+0xf080] ;  /* 0x00f08000f84c7984 */ /* 0x0004620000000c00 */
[----:B------:R-:W-:Y:S02]  /*a4d0*/  IMAD R4, R5, c[0x0][0x4e8], R4 ;  /* 0x00013a0005047a24 */ /* 0x000fe400078e0204 */
[----:B------:R-:W-:-:S03]  /*a4e0*/  IMAD R5, R0, c[0x0][0x3e4], R6 ;  /* 0x0000f90000057a24 */ /* 0x000fc600078e0206 */
[----:B------:R-:W-:Y:S01]  /*a4f0*/  SHF.R.S32.HI R0, RZ, 0x1f, R4 ;  /* 0x0000001fff007819 */ /* 0x000fe20000011404 */
[----:B------:R-:W-:-:S04]  /*a500*/  IMAD.IADD R3, R3, 0x1, R5 ;  /* 0x0000000103037824 */ /* 0x000fc800078e0205 */
[----:B------:R-:W-:Y:S02]  /*a510*/  IMAD R0, R0, c[0x0][0x3d8], RZ ;  /* 0x0000f60000007a24 */ /* 0x000fe400078e02ff */
[----:B------:R-:W-:-:S04]  /*a520*/  IMAD.WIDE.U32 R2, R4, c[0x0][0x3d8], R2 ;  /* 0x0000f60004027a25 */ /* 0x000fc800078e0002 */
[----:B------:R-:W-:Y:S01]  /*a530*/  IMAD R0, R4, c[0x0][0x3dc], R0 ;  /* 0x0000f70004007a24 */ /* 0x000fe200078e0200 */
[----:B------:R-:W-:-:S04]  /*a540*/  LEA R14, P0, R2, c[0x0][0x380], 0x1 ;  /* 0x0000e000020e7a11 */ /* 0x000fc800078008ff */
[----:B------:R-:W-:-:S04]  /*a550*/  IADD3 R0, R3, R0, RZ ;  /* 0x0000000003007210 */ /* 0x000fc80007ffe0ff */
[----:B------:R-:W-:Y:S01]  /*a560*/  LEA.HI.X R12, R2, c[0x0][0x384], R0, 0x1, P0 ;  /* 0x0000e100020c7a11 */ /* 0x000fe200000f0c00 */
[----:B------:R-:W-:Y:S05]  /*a570*/  BRA.DIV ~URZ, `(.L_x_41) ;  /* 0x000040227f007947 */ /* 0x000fea000b800000 */
[----:B--234-:R2:W3:Y:S02]  /*a580*/  SHFL.IDX PT, R10, R12, RZ, 0x181f ;  /* 0x00181fff0c0a7589 */ /* 0x01c4e400000e0000 */
.L_x_98:
[----:B------:R-:W-:Y:S05]  /*a590*/  BRA.DIV ~URZ, `(.L_x_42) ;  /* 0x000040727f007947 */ /* 0x000fea000b800000 */
[----:B------:R4:W2:Y:S02]  /*a5a0*/  SHFL.IDX PT, R0, R14, RZ, 0x181f ;  /* 0x00181fff0e007589 */ /* 0x0008a400000e0000 */
.L_x_99:
[----:B------:R-:W-:Y:S01]  /*a5b0*/  ISETP.GE.AND P0, PT, R11, R13, PT ;  /* 0x0000000d0b00720c */ /* 0x000fe20003f06270 */
[----:B------:R-:W-:-:S12]  /*a5c0*/  BSSY B0, `(.L_x_43) ;  /* 0x0000019000007945 */ /* 0x000fd80003800000 */
[----:B------:R-:W-:Y:S05]  /*a5d0*/  @P0 BRA `(.L_x_44) ;  /* 0x0000017000000947 */ /* 0x000fea0003800000 */
[----:B------:R-:W5:Y:S04]  /*a5e0*/  LDL.64 R2, [R1+0x30] ;  /* 0x0000300001027983 */ /* 0x000f680000100a00 */
[----:B----4-:R-:W4:Y:S04]  /*a5f0*/  LDL R83, [R1+0x38] ;  /* 0x0000380001537983 */ /* 0x010f280000100800 */
[----:B---3--:R-:W3:Y:S04]  /*a600*/  LDL R81, [R1+0x3c] ;  /* 0x00003c0001517983 */ /* 0x008ee80000100800 */
[----:B--2---:R-:W2:Y:S04]  /*a610*/  LDL R15, [R1+0x40] ;  /* 0x00004000010f7983 */ /* 0x004ea80000100800 */
[----:B------:R-:W2:Y:S04]  /*a620*/  LDL R84, [R1+0x70] ;  /* 0x0000700001547983 */ /* 0x000ea80000100800 */
[----:B------:R-:W2:Y:S04]  /*a630*/  LDL R82, [R1+0x6c] ;  /* 0x00006c0001527983 */ /* 0x000ea80000100800 */
[----:B------:R-:W2:Y:S01]  /*a640*/  LDL R80, [R1+0x68] ;  /* 0x0000680001507983 */ /* 0x000ea20000100800 */
[----:B-----5:R-:W-:-:S02]  /*a650*/  ISETP.GE.AND P3, PT, R2, c[0x0][0x3c8], PT ;  /* 0x0000f20002007a0c */ /* 0x020fc40003f66270 */
[----:B----4-:R-:W-:Y:S02]  /*a660*/  ISETP.GE.AND P2, PT, R83, c[0x0][0x3c8], PT ;  /* 0x0000f20053007a0c */ /* 0x010fe40003f46270 */
[----:B---3--:R-:W-:Y:S02]  /*a670*/  ISETP.GE.AND P1, PT, R81, c[0x0][0x3c8], PT ;  /* 0x0000f20051007a0c */ /* 0x008fe40003f26270 */
[----:B--2---:R-:W-:-:S07]  /*a680*/  ISETP.GE.AND P0, PT, R15, c[0x0][0x3c8], PT ;  /* 0x0000f2000f007a0c */ /* 0x004fce0003f06270 */
[CC--:B------:R-:W-:Y:S02]  /*a690*/  @!P3 LEA R8, P4, R2.reuse, R0.reuse, 0x1 ;  /* 0x000000000208b211 */ /* 0x0c0fe400078808ff */
[----:B------:R-:W-:Y:S02]  /*a6a0*/  @!P2 LEA R6, P6, R83, R0, 0x1 ;  /* 0x000000005306a211 */ /* 0x000fe400078c08ff */
[----:B------:R-:W-:Y:S02]  /*a6b0*/  @!P3 LEA.HI.X R9, R2, R10, R3, 0x1, P4 ;  /* 0x0000000a0209b211 */ /* 0x000fe400020f0c03 */
[----:B------:R-:W-:Y:S02]  /*a6c0*/  @!P1 LEA R4, P5, R81, R0, 0x1 ;  /* 0x0000000051049211 */ /* 0x000fe400078a08ff */
[----:B------:R-:W-:Y:S02]  /*a6d0*/  @!P2 LEA.HI.X R7, R83, R10, R84, 0x1, P6 ;  /* 0x0000000a5307a211 */ /* 0x000fe400030f0c54 */
[----:B------:R-:W-:-:S02]  /*a6e0*/  @!P0 LEA R2, P4, R15, R0, 0x1 ;  /* 0x000000000f028211 */ /* 0x000fc400078808ff */
[-C--:B------:R-:W-:Y:S02]  /*a6f0*/  @!P1 LEA.HI.X R5, R81, R10.reuse, R82, 0x1, P5 ;  /* 0x0000000a51059211 */ /* 0x080fe400028f0c52 */
[----:B------:R-:W-:Y:S01]  /*a700*/  @!P0 LEA.HI.X R3, R15, R10, R80, 0x1, P4 ;  /* 0x0000000a0f038211 */ /* 0x000fe200020f0c50 */
[----:B------:R2:W-:Y:S04]  /*a710*/  @!P3 ST.E.128 [R8.64], R28 ;  /* 0x0000001c0800b985 */ /* 0x0005e8000c101d06 */
[----:B-1----:R2:W-:Y:S04]  /*a720*/  @!P2 ST.E.128 [R6.64], R24 ;  /* 0x000000180600a985 */ /* 0x0025e8000c101d06 */
[----:B------:R2:W-:Y:S04]  /*a730*/  @!P1 ST.E.128 [R4.64], R20 ;  /* 0x0000001404009985 */ /* 0x0005e8000c101d06 */
[----:B------:R2:W-:Y:S02]  /*a740*/  @!P0 ST.E.128 [R2.64], R16 ;  /* 0x0000001002008985 */ /* 0x0005e4000c101d06 */
.L_x_44:
[----:B------:R-:W-:Y:S05]  /*a750*/  BSYNC B0 ;  /* 0x0000000000007941 */ /* 0x000fea0003800000 */
.L_x_43:
[----:B------:R-:W-:Y:S05]  /*a760*/  BRA.DIV ~URZ, `(.L_x_45) ;  /* 0x00003f027f007947 */ /* 0x000fea000b800000 */
[----:B---3--:R3:W4:Y:S04]  /*a770*/  SHFL.IDX PT, R10, R12, 0x1, 0x181f ;  /* 0x00381f000c0a7f89 */ /* 0x00872800000e0000 */
[----:B--2---:R3:W2:Y:S02]  /*a780*/  SHFL.IDX PT, R0, R14, 0x1, 0x181f ;  /* 0x00381f000e007f89 */ /* 0x0046a400000e0000 */
.L_x_100:
[----:B------:R-:W-:Y:S01]  /*a790*/  IADD3 R2, R11, 0x20, RZ ;  /* 0x000000200b027810 */ /* 0x000fe20007ffe0ff */
[----:B------:R-:W-:Y:S03]  /*a7a0*/  BSSY B0, `(.L_x_46) ;  /* 0x000001a000007945 */ /* 0x000fe60003800000 */
[----:B------:R-:W-:-:S13]  /*a7b0*/  ISETP.GE.AND P0, PT, R2, R13, PT ;  /* 0x0000000d0200720c */ /* 0x000fda0003f06270 */
[----:B------:R-:W-:Y:S05]  /*a7c0*/  @P0 BRA `(.L_x_47) ;  /* 0x0000017000000947 */ /* 0x000fea0003800000 */
[----:B-1----:R-:W5:Y:S04]  /*a7d0*/  LDL.64 R22, [R1+0x30] ;  /* 0x0000300001167983 */ /* 0x002f680000100a00 */
[----:B---3--:R-:W3:Y:S04]  /*a7e0*/  LDL R19, [R1+0x38] ;  /* 0x0000380001137983 */ /* 0x008ee80000100800 */
[----:B----4-:R-:W4:Y:S04]  /*a7f0*/  LDL R17, [R1+0x3c] ;  /* 0x00003c0001117983 */ /* 0x010f280000100800 */
[----:B--2---:R-:W2:Y:S04]  /*a800*/  LDL R15, [R1+0x40] ;  /* 0x00004000010f7983 */ /* 0x004ea80000100800 */
[----:B------:R-:W2:Y:S04]  /*a810*/  LDL R20, [R1+0x70] ;  /* 0x0000700001147983 */ /* 0x000ea80000100800 */
[----:B------:R-:W2:Y:S04]  /*a820*/  LDL R18, [R1+0x6c] ;  /* 0x00006c0001127983 */ /* 0x000ea80000100800 */
[----:B------:R-:W2:Y:S01]  /*a830*/  LDL R16, [R1+0x68] ;  /* 0x0000680001107983 */ /* 0x000ea20000100800 */
[----:B-----5:R-:W-:-:S02]  /*a840*/  ISETP.GE.AND P3, PT, R22, c[0x0][0x3c8], PT ;  /* 0x0000f20016007a0c */ /* 0x020fc40003f66270 */
[----:B---3--:R-:W-:Y:S02]  /*a850*/  ISETP.GE.AND P2, PT, R19, c[0x0][0x3c8], PT ;  /* 0x0000f20013007a0c */ /* 0x008fe40003f46270 */
[----:B----4-:R-:W-:Y:S02]  /*a860*/  ISETP.GE.AND P1, PT, R17, c[0x0][0x3c8], PT ;  /* 0x0000f20011007a0c */ /* 0x010fe40003f26270 */
        /* <DEDUP_REMOVED lines=10> */
[----:B------:R1:W-:Y:S04]  /*a910*/  @!P2 ST.E.128 [R6.64], R40 ;  /* 0x000000280600a985 */ /* 0x0003e8000c101d06 */
[----:B------:R1:W-:Y:S04]  /*a920*/  @!P1 ST.E.128 [R4.64], R36 ;  /* 0x0000002404009985 */ /* 0x0003e8000c101d06 */
[----:B------:R1:W-:Y:S02]  /*a930*/  @!P0 ST.E.128 [R2.64], R32 ;  /* 0x0000002002008985 */ /* 0x0003e4000c101d06 */
.L_x_47:
[----:B------:R-:W-:Y:S05]  /*a940*/  BSYNC B0 ;  /* 0x0000000000007941 */ /* 0x000fea0003800000 */
.L_x_46:
[----:B------:R-:W-:Y:S05]  /*a950*/  BRA.DIV ~URZ, `(.L_x_48) ;  /* 0x00003dd27f007947 */ /* 0x000fea000b800000 */
[----:B----4-:R4:W3:Y:S02]  /*a960*/  SHFL.IDX PT, R10, R12, 0x2, 0x181f ;  /* 0x00581f000c0a7f89 */ /* 0x0108e400000e0000 */
.L_x_101:
[----:B------:R-:W-:Y:S05]  /*a970*/  BRA.DIV ~URZ, `(.L_x_49) ;  /* 0x00003e227f007947 */ /* 0x000fea000b800000 */
[----:B--2---:R2:W4:Y:S02]  /*a980*/  SHFL.IDX PT, R0, R14, 0x2, 0x181f ;  /* 0x00581f000e007f89 */ /* 0x00452400000e0000 */
.L_x_102:
[----:B-1----:R-:W-:Y:S01]  /*a990*/  IADD3 R2, R11, 0x40, RZ ;  /* 0x000000400b027810 */ /* 0x002fe20007ffe0ff */
[----:B------:R-:W-:Y:S03]  /*a9a0*/  BSSY B0, `(.L_x_50) ;  /* 0x000001a000007945 */ /* 0x000fe60003800000 */
[----:B------:R-:W-:-:S13]  /*a9b0*/  ISETP.GE.AND P0, PT, R2, R13, PT ;  /* 0x0000000d0200720c */ /* 0x000fda0003f06270 */
[----:B------:R-:W-:Y:S05]  /*a9c0*/  @P0 BRA `(.L_x_51) ;  /* 0x0000017000000947 */ /* 0x000fea0003800000 */
[----:B------:R-:W5:Y:S04]  /*a9d0*/  LDL.64 R22, [R1+0x30] ;  /* 0x0000300001167983 */ /* 0x000f680000100a00 */
[----:B--2---:R-:W2:Y:S04]  /*a9e0*/  LDL R19, [R1+0x38] ;  /* 0x0000380001137983 */ /* 0x004ea80000100800 */
[----:B----4-:R-:W4:Y:S04]  /*a9f0*/  LDL R17, [R1+0x3c] ;  /* 0x00003c0001117983 */ /* 0x010f280000100800 */
[----:B---3--:R-:W3:Y:S04]  /*aa00*/  LDL R15, [R1+0x40] ;  /* 0x00004000010f7983 */ /* 0x008ee80000100800 */
[----:B------:R-:W3:Y:S04]  /*aa10*/  LDL R20, [R1+0x70] ;  /* 0x0000700001147983 */ /* 0x000ee80000100800 */
[----:B------:R-:W3:Y:S04]  /*aa20*/  LDL R18, [R1+0x6c] ;  /* 0x00006c0001127983 */ /* 0x000ee80000100800 */
[----:B------:R-:W3:Y:S01]  /*aa30*/  LDL R16, [R1+0x68] ;  /* 0x0000680001107983 */ /* 0x000ee20000100800 */
[----:B-----5:R-:W-:-:S02]  /*aa40*/  ISETP.GE.AND P3, PT, R22, c[0x0][0x3c8], PT ;  /* 0x0000f20016007a0c */ /* 0x020fc40003f66270 */
[----:B--2---:R-:W-:Y:S02]  /*aa50*/  ISETP.GE.AND P2, PT, R19, c[0x0][0x3c8], PT ;  /* 0x0000f20013007a0c */ /* 0x004fe40003f46270 */
[----:B----4-:R-:W-:Y:S02]  /*aa60*/  ISETP.GE.AND P1, PT, R17, c[0x0][0x3c8], PT ;  /* 0x0000f20011007a0c */ /* 0x010fe40003f26270 */
[----:B---3--:R-:W-:-:S07]  /*aa70*/  ISETP.GE.AND P0, PT, R15, c[0x0][0x3c8], PT ;  /* 0x0000f2000f007a0c */ /* 0x008fce0003f06270 */
        /* <DEDUP_REMOVED lines=12> */
.L_x_51:
[----:B------:R-:W-:Y:S05]  /*ab40*/  BSYNC B0 ;  /* 0x0000000000007941 */ /* 0x000fea0003800000 */
.L_x_50:
[----:B------:R-:W-:Y:S05]  /*ab50*/  BRA.DIV ~URZ, `(.L_x_52) ;  /* 0x00003ca27f007947 */ /* 0x000fea000b800000 */
[----:B-1----:R1:W2:Y:S04]  /*ab60*/  SHFL.IDX PT, R8, R12, 0x3, 0x181f ;  /* 0x00781f000c087f89 */ /* 0x0022a800000e0000 */
[----:B----4-:R1:W4:Y:S02]  /*ab70*/  SHFL.IDX PT, R0, R14, 0x3, 0x181f ;  /* 0x00781f000e007f89 */ /* 0x01032400000e0000 */
.L_x_103:
[----:B------:R-:W-:-:S04]  /*ab80*/  IADD3 R2, R11, 0x60, RZ ;  /* 0x000000600b027810 */ /* 0x000fc80007ffe0ff */
[----:B------:R-:W-:-:S13]  /*ab90*/  ISETP.GE.AND P0, PT, R2, R13, PT ;  /* 0x0000000d0200720c */ /* 0x000fda0003f06270 */
[----:B------:R-:W-:Y:S05]  /*aba0*/  @P0 BRA `(.L_x_53) ;  /* 0x0000284000000947 */ /* 0x000fea0003800000 */
[----:B------:R-:W5:Y:S04]  /*abb0*/  LDL.64 R16, [R1+0x30] ;  /* 0x0000300001107983 */ /* 0x000f680000100a00 */
[----:B-123--:R-:W2:Y:S04]  /*abc0*/  LDL R14, [R1+0x38] ;  /* 0x00003800010e7983 */ /* 0x00eea80000100800 */
[----:B------:R-:W3:Y:S04]  /*abd0*/  LDL R10, [R1+0x3c] ;  /* 0x00003c00010a7983 */ /* 0x000ee80000100800 */
[----:B----4-:R-:W4:Y:S04]  /*abe0*/  LDL R15, [R1+0x70] ;  /* 0x00007000010f7983 */ /* 0x010f280000100800 */
[----:B------:R-:W4:Y:S04]  /*abf0*/  LDL R12, [R1+0x6c] ;  /* 0x00006c00010c7983 */ /* 0x000f280000100800 */
[----:B------:R-:W4:Y:S01]  /*ac00*/  LDL R9, [R1+0x40] ;  /* 0x0000400001097983 */ /* 0x000f220000100800 */
[----:B-----5:R-:W-:-:S02]  /*ac10*/  ISETP.GE.AND P2, PT, R16, c[0x0][0x3c8], PT ;  /* 0x0000f20010007a0c */ /* 0x020fc40003f46270 */
[----:B--2---:R-:W-:Y:S02]  /*ac20*/  ISETP.GE.AND P1, PT, R14, c[0x0][0x3c8], PT ;  /* 0x0000f2000e007a0c */ /* 0x004fe40003f26270 */
[----:B---3--:R-:W-:-:S09]  /*ac30*/  ISETP.GE.AND P0, PT, R10, c[0x0][0x3c8], PT ;  /* 0x0000f2000a007a0c */ /* 0x008fd20003f06270 */
[-C--:B------:R-:W-:Y:S02]  /*ac40*/  @!P2 LEA R6, P5, R16, R0.reuse, 0x1 ;  /* 0x000000001006a211 */ /* 0x080fe400078a08ff */
[----:B------:R-:W-:Y:S02]  /*ac50*/  @!P1 LEA R4, P4, R14, R0, 0x1 ;  /* 0x000000000e049211 */ /* 0x000fe400078808ff */
[----:B------:R-:W-:Y:S02]  /*ac60*/  @!P2 LEA.HI.X R7, R16, R8, R17, 0x1, P5 ;  /* 0x000000081007a211 */ /* 0x000fe400028f0c11 */
[----:B------:R-:W-:Y:S02]  /*ac70*/  @!P0 LEA R2, P3, R10, R0, 0x1 ;  /* 0x000000000a028211 */ /* 0x000fe400078608ff */
[-C--:B----4-:R-:W-:Y:S02]  /*ac80*/  @!P1 LEA.HI.X R5, R14, R8.reuse, R15, 0x1, P4 ;  /* 0x000000080e059211 */ /* 0x090fe400020f0c0f */
[----:B------:R-:W-:Y:S01]  /*ac90*/  @!P0 LEA.HI.X R3, R10, R8, R12, 0x1, P3 ;  /* 0x000000080a038211 */ /* 0x000fe200018f0c0c */
[----:B------:R1:W-:Y:S04]  /*aca0*/  @!P2 ST.E.128 [R6.64], R72 ;  /* 0x000000480600a985 */ /* 0x0003e8000c101d06 */
[----:B------:R1:W-:Y:S04]  /*acb0*/  @!P1 ST.E.128 [R4.64], R68 ;  /* 0x0000004404009985 */ /* 0x0003e8000c101d06 */
[----:B------:R1:W-:Y:S01]  /*acc0*/  @!P0 ST.E.128 [R2.64], R64 ;  /* 0x0000004002008985 */ /* 0x0003e2000c101d06 */
[----:B------:R-:W-:-:S13]  /*acd0*/  ISETP.GE.AND P0, PT, R9, c[0x0][0x3c8], PT ;  /* 0x0000f20009007a0c */ /* 0x000fda0003f06270 */
[----:B------:R-:W-:Y:S05]  /*ace0*/  @P0 BRA `(.L_x_53) ;  /* 0x0000270000000947 */ /* 0x000fea0003800000 */
[----:B------:R-:W2:Y:S01]  /*acf0*/  LDL R10, [R1+0x68] ;  /* 0x00006800010a7983 */ /* 0x000ea20000100800 */
[----:B-1----:R-:W-:-:S04]  /*ad00*/  LEA R2, P0, R9, R0, 0x1 ;  /* 0x0000000009027211 */ /* 0x002fc800078008ff */
[----:B--2---:R-:W-:-:S05]  /*ad10*/  LEA.HI.X R3, R9, R8, R10, 0x1, P0 ;  /* 0x0000000809037211 */ /* 0x004fca00000f0c0a */
[----:B------:R1:W-:Y:S01]  /*ad20*/  ST.E.128 [R2.64], R76 ;  /* 0x0000004c02007985 */ /* 0x0003e2000c101d06 */
[----:B------:R-:W-:Y:S05]  /*ad30*/  BRA `(.L_x_53) ;  /* 0x000026b000007947 */ /* 0x000fea0003800000 */
.L_x_40:
[----:B-1----:R-:W2:Y:S04]  /*ad40*/  LDL.LU R4, [R1+0x60] ;  /* 0x0000600001047983 */ /* 0x002ea80000300800 */
[----:B------:R-:W3:Y:S01]  /*ad50*/  LDL.LU R6, [R1+0x98] ;  /* 0x0000980001067983 */ /* 0x000ee20000300800 */
[----:B------:R-:W-:Y:S02]  /*ad60*/  IMAD R10, R10, c[0x0][0x408], RZ ;  /* 0x000102000a0a7a24 */ /* 0x000fe400078e02ff */
[----:B------:R-:W-:-:S04]  /*ad70*/  IMAD.WIDE.U32 R2, R0, c[0x0][0x408], RZ ;  /* 0x0001020000027a25 */ /* 0x000fc800078e00ff */
[----:B------:R-:W-:Y:S02]  /*ad80*/  IMAD R0, R0, c[0x0][0x40c], R10 ;  /* 0x0001030000007a24 */ /* 0x000fe400078e020a */
[----:B------:R-:W-:-:S03]  /*ad90*/  @P3 IMAD.HI.U32 R5, R9, c[0x0][0x4ec], RZ ;  /* 0x00013b0009053a27 */ /* 0x000fc600078e00ff */
[----:B------:R-:W-:Y:S02]  /*ada0*/  IADD3 R3, R3, R0, RZ ;  /* 0x0000000003037210 */ /* 0x000fe40007ffe0ff */
[----:B------:R-:W-:-:S05]  /*adb0*/  SHF.R.S32.HI R0, RZ, 0x1f, R8 ;  /* 0x0000001fff007819 */ /* 0x000fca0000011408 */
[----:B------:R-:W-:Y:S02]  /*adc0*/  IMAD R0, R0, c[0x0][0x440], RZ ;  /* 0x0001100000007a24 */ /* 0x000fe400078e02ff */
[----:B--2---:R-:W-:-:S04]  /*add0*/  IMAD.WIDE.U32 R2, R4, c[0x0][0x438], R2 ;  /* 0x00010e0004027a25 */ /* 0x004fc800078e0002 */
[----:B------:R-:W-:Y:S02]  /*ade0*/  IMAD R3, R4, c[0x0][0x43c], R3 ;  /* 0x00010f0004037a24 */ /* 0x000fe400078e0203 */
[C---:B------:R-:W-:Y:S01]  /*adf0*/  IMAD R4, R8.reuse, c[0x0][0x444], R0 ;  /* 0x0001110008047a24 */ /* 0x040fe200078e0200 */
[----:B------:R-:W-:Y:S01]  /*ae00*/  MOV R0, R9 ;  /* 0x0000000900007202 */ /* 0x000fe20000000f00 */
[----:B------:R-:W-:Y:S01]  /*ae10*/  IMAD.WIDE.U32 R2, R8, c[0x0][0x440], R2 ;  /* 0x0001100008027a25 */ /* 0x000fe200078e0002 */
[----:B------:R-:W-:-:S04]  /*ae20*/  @P3 SHF.R.U32.HI R0, RZ, c[0x0][0x4f0], R5 ;  /* 0x00013c00ff003a19 */ /* 0x000fc80000011605 */
[----:B------:R-:W-:Y:S02]  /*ae30*/  IADD3 R3, R3, R4, RZ ;  /* 0x0000000403037210 */ /* 0x000fe40007ffe0ff */
[----:B------:R-:W-:Y:S02]  /*ae40*/  SHF.R.S32.HI R5, RZ, 0x1f, R0 ;  /* 0x0000001fff057819 */ /* 0x000fe40000011400 */
[----:B------:R-:W-:Y:S01]  /*ae50*/  IADD3 R4, -R0, RZ, RZ ;  /* 0x000000ff00047210 */ /* 0x000fe20007ffe1ff */
[----:B---3--:R-:W-:-:S04]  /*ae60*/  IMAD.WIDE.U32 R2, R6, c[0x0][0x448], R2 ;  /* 0x0001120006027a25 */ /* 0x008fc800078e0002 */
[----:B------:R-:W-:Y:S02]  /*ae70*/  IMAD R5, R5, c[0x0][0x430], RZ ;  /* 0x00010c0005057a24 */ /* 0x000fe400078e02ff */
[----:B------:R-:W-:Y:S02]  /*ae80*/  IMAD R3, R6, c[0x0][0x44c], R3 ;  /* 0x0001130006037a24 */ /* 0x000fe400078e0203 */
[----:B------:R-:W-:Y:S02]  /*ae90*/  IMAD R4, R4, c[0x0][0x4e8], R9 ;  /* 0x00013a0004047a24 */ /* 0x000fe400078e0209 */
[C---:B------:R-:W-:Y:S02]  /*aea0*/  IMAD R5, R0.reuse, c[0x0][0x434], R5 ;  /* 0x00010d0000057a24 */ /* 0x040fe400078e0205 */
[----:B------:R-:W-:Y:S01]  /*aeb0*/  IMAD.WIDE.U32 R2, R0, c[0x0][0x430], R2 ;  /* 0x00010c0000027a25 */ /* 0x000fe200078e0002 */
[----:B------:R-:W-:-:S04]  /*aec0*/  SHF.R.S32.HI R0, RZ, 0x1f, R4 ;  /* 0x0000001fff007819 */ /* 0x000fc80000011404 */
[----:B------:R-:W-:Y:S01]  /*aed0*/  IADD3 R3, R3, R5, RZ ;  /* 0x0000000503037210 */ /* 0x000fe20007ffe0ff */
[----:B------:R-:W-:-:S04]  /*aee0*/  IMAD R0, R0, c[0x0][0x428], RZ ;  /* 0x00010a0000007a24 */ /* 0x000fc800078e02ff */
[----:B------:R-:W-:-:S04]  /*aef0*/  IMAD.WIDE.U32 R2, R4, c[0x0][0x428], R2 ;  /* 0x00010a0004027a25 */ /* 0x000fc800078e0002 */
[----:B------:R-:W-:Y:S01]  /*af00*/  IMAD R4, R4, c[0x0][0x42c], R0 ;  /* 0x00010b0004047a24 */ /* 0x000fe200078e0200 */
[----:B------:R-:W-:-:S04]  /*af10*/  LEA R14, P1, R2, c[0x0][0x400], 0x2 ;  /* 0x00010000020e7a11 */ /* 0x000fc800078210ff */
[----:B------:R-:W-:-:S04]  /*af20*/  IADD3 R4, R3, R4, RZ ;  /* 0x0000000403047210 */ /* 0x000fc80007ffe0ff */
[----:B------:R-:W-:Y:S01]  /*af30*/  LEA.HI.X R12, R2, c[0x0][0x404], R4, 0x2, P1 ;  /* 0x00010100020c7a11 */ /* 0x000fe200008f1404 */
[----:B------:R-:W-:Y:S05]  /*af40*/  BRA.DIV ~URZ, `(.L_x_54) ;  /* 0x000039727f007947 */ /* 0x000fea000b800000 */
[----:B------:R1:W2:Y:S02]  /*af50*/  SHFL.IDX PT, R4, R12, RZ, 0x1c1f ;  /* 0x001c1fff0c047589 */ /* 0x0002a400000e0000 */
.L_x_104:
[----:B------:R-:W-:Y:S05]  /*af60*/  BRA.DIV ~URZ, `(.L_x_55) ;  /* 0x000039c27f007947 */ /* 0x000fea000b800000 */
[----:B------:R3:W4:Y:S02]  /*af70*/  SHFL.IDX PT, R0, R14, RZ, 0x1c1f ;  /* 0x001c1fff0e007589 */ /* 0x00072400000e0000 */
.L_x_105:
[----:B------:R-:W5:Y:S01]  /*af80*/  LDL R5, [R1+0x44] ;  /* 0x0000440001057983 */ /* 0x000f620000100800 */
[----:B------:R-:W-:Y:S01]  /*af90*/  BSSY B0, `(.L_x_56) ;  /* 0x00000c1000007945 */ /* 0x000fe20003800000 */
[C---:B-----5:R-:W-:Y:S02]  /*afa0*/  IADD3 R13, R5.reuse, 0x8, RZ ;  /* 0x00000008050d7810 */ /* 0x060fe40007ffe0ff */
[C---:B------:R-:W-:Y:S02]  /*afb0*/  IADD3 R17, R5.reuse, 0x10, RZ ;  /* 0x0000001005117810 */ /* 0x040fe40007ffe0ff */
[C---:B------:R-:W-:Y:S02]  /*afc0*/  IADD3 R16, R5.reuse, 0x18, RZ ;  /* 0x0000001805107810 */ /* 0x040fe40007ffe0ff */
[C---:B------:R-:W-:Y:S02]  /*afd0*/  IADD3 R18, R5.reuse, 0x20, RZ ;  /* 0x0000002005127810 */ /* 0x040fe40007ffe0ff */
[----:B------:R-:W-:-:S02]  /*afe0*/  IADD3 R19, R5, 0x28, RZ ;  /* 0x0000002805137810 */ /* 0x000fc40007ffe0ff */
[C---:B------:R-:W-:Y:S02]  /*aff0*/  IADD3 R20, R5.reuse, 0x30, RZ ;  /* 0x0000003005147810 */ /* 0x040fe40007ffe0ff */
[C---:B------:R-:W-:Y:S02]  /*b000*/  IADD3 R21, R5.reuse, 0x38, RZ ;  /* 0x0000003805157810 */ /* 0x040fe40007ffe0ff */
        /* <DEDUP_REMOVED lines=23> */
[----:B------:R-:W-:Y:S02]  /*b180*/  IADD3 R45, R5, 0xf8, RZ ;  /* 0x000000f8052d7810 */ /* 0x000fe40007ffe0ff */
[----:B------:R-:W-:Y:S02]  /*b190*/  SHF.R.S32.HI R15, RZ, 0x1f, R13 ;  /* 0x0000001fff0f7819 */ /* 0x000fe4000001140d */
[----:B------:R-:W-:Y:S02]  /*b1a0*/  SHF.R.S32.HI R47, RZ, 0x1f, R17 ;  /* 0x0000001fff2f7819 */ /* 0x000fe40000011411 */
[----:B------:R-:W-:Y:S02]  /*b1b0*/  SHF.R.S32.HI R46, RZ, 0x1f, R16 ;  /* 0x0000001fff2e7819 */ /* 0x000fe40000011410 */
[----:B------:R-:W-:-:S02]  /*b1c0*/  SHF.R.S32.HI R48, RZ, 0x1f, R18 ;  /* 0x0000001fff307819 */ /* 0x000fc40000011412 */
[----:B------:R-:W-:Y:S02]  /*b1d0*/  SHF.R.S32.HI R49, RZ, 0x1f, R19 ;  /* 0x0000001fff317819 */ /* 0x000fe40000011413 */
[----:B------:R-:W-:Y:S02]  /*b1e0*/  SHF.R.S32.HI R50, RZ, 0x1f, R20 ;  /* 0x0000001fff327819 */ /* 0x000fe40000011414 */
        /* <DEDUP_REMOVED lines=24> */
[----:B------:R-:W-:Y:S01]  /*b370*/  SHF.R.S32.HI R75, RZ, 0x1f, R45 ;  /* 0x0000001fff4b7819 */ /* 0x000fe2000001142d */
[----:B------:R-:W-:Y:S05]  /*b380*/  @P0 BRA `(.L_x_57) ;  /* 0x0000081000000947 */ /* 0x000fea0003800000 */
[----:B------:R-:W-:Y:S02]  /*b390*/  ISETP.GE.AND P0, PT, R5, c[0x0][0x3c8], PT ;  /* 0x0000f20005007a0c */ /* 0x000fe40003f06270 */
[----:B------:R-:W-:Y:S02]  /*b3a0*/  ISETP.GE.AND P1, PT, R13, c[0x0][0x3c8], PT ;  /* 0x0000f2000d007a0c */ /* 0x000fe40003f26270 */
[----:B------:R-:W-:Y:S02]  /*b3b0*/  ISETP.GE.AND P3, PT, R17, c[0x0][0x3c8], PT ;  /* 0x0000f20011007a0c */ /* 0x000fe40003f66270 */
[----:B------:R-:W-:-:S02]  /*b3c0*/  ISETP.GE.AND P4, PT, R16, c[0x0][0x3c8], PT ;  /* 0x0000f20010007a0c */ /* 0x000fc40003f86270 */
[----:B------:R-:W-:Y:S02]  /*b3d0*/  ISETP.GE.AND P2, PT, R18, c[0x0][0x3c8], PT ;  /* 0x0000f20012007a0c */ /* 0x000fe40003f46270 */
[----:B------:R-:W-:-:S03]  /*b3e0*/  ISETP.GE.AND P6, PT, R41, c[0x0][0x3c8], PT ;  /* 0x0000f20029007a0c */ /* 0x000fc60003fc6270 */
[----:B----4-:R-:W-:Y:S02]  /*b3f0*/  @!P0 IMAD.MOV.U32 R2, RZ, RZ, R0 ;  /* 0x000000ffff028224 */ /* 0x010fe400078e0000 */
[----:B--2---:R-:W-:-:S04]  /*b400*/  @!P0 IMAD.MOV.U32 R3, RZ, RZ, R4 ;  /* 0x000000ffff038224 */ /* 0x004fc800078e0004 */
[----:B------:R-:W-:-:S05]  /*b410*/  @!P0 IMAD.WIDE R2, R5, 0x4, R2 ;  /* 0x0000000405028825 */ /* 0x000fca00078e0202 */
[----:B------:R2:W-:Y:S02]  /*b420*/  @!P0 ST.E.64 [R2.64], R156 ;  /* 0x0000009c02008985 */ /* 0x0005e4000c101b06 */
[----:B--2---:R-:W-:-:S04]  /*b430*/  @!P1 LEA R2, P0, R13, R0, 0x2 ;  /* 0x000000000d029211 */ /* 0x004fc800078010ff */
[----:B------:R-:W-:-:S05]  /*b440*/  @!P1 LEA.HI.X R3, R13, R4, R15, 0x2, P0 ;  /* 0x000000040d039211 */ /* 0x000fca00000f140f */
[----:B------:R2:W-:Y:S01]  /*b450*/  @!P1 ST.E.64 [R2.64], R152 ;  /* 0x0000009802009985 */ /* 0x0005e2000c101b06 */
[----:B------:R-:W-:Y:S02]  /*b460*/  ISETP.GE.AND P1, PT, R19, c[0x0][0x3c8], PT ;  /* 0x0000f20013007a0c */ /* 0x000fe40003f26270 */
[----:B--2---:R-:W-:-:S04]  /*b470*/  @!P3 LEA R2, P0, R17, R0, 0x2 ;  /* 0x000000001102b211 */ /* 0x004fc800078010ff */
[----:B------:R-:W-:Y:S02]  /*b480*/  @!P3 LEA.HI.X R3, R17, R4, R47, 0x2, P0 ;  /* 0x000000041103b211 */ /* 0x000fe400000f142f */
[----:B------:R-:W-:-:S03]  /*b490*/  @!P4 LEA R6, P0, R16, R0, 0x2 ;  /* 0x000000001006c211 */ /* 0x000fc600078010ff */
[----:B------:R2:W-:Y:S01]  /*b4a0*/  @!P3 ST.E.64 [R2.64], R148 ;  /* 0x000000940200b985 */ /* 0x0005e2000c101b06 */
[----:B------:R-:W-:Y:S02]  /*b4b0*/  @!P4 LEA.HI.X R7, R16, R4, R46, 0x2, P0 ;  /* 0x000000041007c211 */ /* 0x000fe400000f142e */
[----:B------:R-:W-:-:S03]  /*b4c0*/  ISETP.GE.AND P3, PT, R20, c[0x0][0x3c8], PT ;  /* 0x0000f20014007a0c */ /* 0x000fc60003f66270 */
[----:B------:R4:W-:Y:S01]  /*b4d0*/  @!P4 ST.E.64 [R6.64], R144 ;  /* 0x000000900600c985 */ /* 0x0009e2000c101b06 */
[----:B------:R-:W-:Y:S02]  /*b4e0*/  ISETP.GE.AND P4, PT, R21, c[0x0][0x3c8], PT ;  /* 0x0000f20015007a0c */ /* 0x000fe40003f86270 */
[----:B--2---:R-:W-:-:S04]  /*b4f0*/  @!P2 LEA R2, P5, R18, R0, 0x2 ;  /* 0x000000001202a211 */ /* 0x004fc800078a10ff */
[----:B------:R-:W-:Y:S02]  /*b500*/  @!P2 LEA.HI.X R3, R18, R4, R48, 0x2, P5 ;  /* 0x000000041203a211 */ /* 0x000fe400028f1430 */
[----:B----4-:R-:W-:-:S03]  /*b510*/  @!P1 LEA R6, P0, R19, R0, 0x2 ;  /* 0x0000000013069211 */ /* 0x010fc600078010ff */
        /* <DEDUP_REMOVED lines=58> */
[----:B------:R-:W-:Y:S02]  /*b8c0*/  ISETP.GE.AND P3, PT, R36, c[0x0][0x3c8], PT ;  /* 0x0000f20024007a0c */ /* 0x000fe40003f66270 */
[C---:B------:R-:W-:Y:S01]  /*b8d0*/  @!P1 LEA R8, P0, R34.reuse, R0, 0x2 ;  /* 0x0000000022089211 */ /* 0x040fe200078010ff */
[----:B------:R4:W-:Y:S01]  /*b8e0*/  @!P4 ST.E.64 [R6.64], R80 ;  /* 0x000000500600c985 */ /* 0x0009e2000c101b06 */
[----:B------:R-:W-:Y:S02]  /*b8f0*/  ISETP.GE.AND P4, PT, R37, c[0x0][0x3c8], PT ;  /* 0x0000f20025007a0c */ /* 0x000fe40003f86270 */
[----:B------:R-:W-:Y:S02]  /*b900*/  @!P1 LEA.HI.X R9, R34, R4, R64, 0x2, P0 ;  /* 0x0000000422099211 */ /* 0x000fe400000f1440 */
[----:B--2---:R-:W-:-:S04]  /*b910*/  @!P2 LEA R2, P5, R35, R0, 0x2 ;  /* 0x000000002302a211 */ /* 0x004fc800078a10ff */
[----:B------:R-:W-:Y:S02]  /*b920*/  @!P2 LEA.HI.X R3, R35, R4, R65, 0x2, P5 ;  /* 0x000000042303a211 */ /* 0x000fe400028f1441 */
[----:B----4-:R-:W-:-:S03]  /*b930*/  @!P3 LEA R6, P5, R36, R0, 0x2 ;  /* 0x000000002406b211 */ /* 0x010fc600078a10ff */
[----:B------:R2:W-:Y:S01]  /*b940*/  @!P2 ST.E.64 [R2.64], R84 ;  /* 0x000000540200a985 */ /* 0x0005e2000c101b06 */
[----:B------:R-:W-:Y:S02]  /*b950*/  ISETP.GE.AND P2, PT, R38, c[0x0][0x3c8], PT ;  /* 0x0000f20026007a0c */ /* 0x000fe40003f46270 */
[----:B------:R-:W-:Y:S01]  /*b960*/  @!P3 LEA.HI.X R7, R36, R4, R66, 0x2, P5 ;  /* 0x000000042407b211 */ /* 0x000fe200028f1442 */
[----:B------:R4:W-:Y:S01]  /*b970*/  @!P1 ST.E.64 [R8.64], R88 ;  /* 0x0000005808009985 */ /* 0x0009e2000c101b06 */
[----:B------:R-:W-:Y:S02]  /*b980*/  ISETP.GE.AND P1, PT, R39, c[0x0][0x3c8], PT ;  /* 0x0000f20027007a0c */ /* 0x000fe40003f26270 */
[----:B------:R-:W-:Y:S01]  /*b990*/  ISETP.GE.AND P5, PT, R40, c[0x0][0x3c8], PT ;  /* 0x0000f20028007a0c */ /* 0x000fe20003fa6270 */
[----:B------:R5:W-:Y:S01]  /*b9a0*/  @!P3 ST.E.64 [R6.64], R92 ;  /* 0x0000005c0600b985 */ /* 0x000be2000c101b06 */
[----:B--2---:R-:W-:-:S04]  /*b9b0*/  @!P4 LEA R2, P0, R37, R0, 0x2 ;  /* 0x000000002502c211 */ /* 0x004fc800078010ff */
[----:B------:R-:W-:Y:S02]  /*b9c0*/  @!P4 LEA.HI.X R3, R37, R4, R67, 0x2, P0 ;  /* 0x000000042503c211 */ /* 0x000fe400000f1443 */
[----:B----4-:R-:W-:-:S03]  /*b9d0*/  @!P2 LEA R8, P0, R38, R0, 0x2 ;  /* 0x000000002608a211 */ /* 0x010fc600078010ff */
[----:B------:R2:W-:Y:S01]  /*b9e0*/  @!P4 ST.E.64 [R2.64], R96 ;  /* 0x000000600200c985 */ /* 0x0005e2000c101b06 */
[----:B------:R-:W-:Y:S02]  /*b9f0*/  @!P2 LEA.HI.X R9, R38, R4, R68, 0x2, P0 ;  /* 0x000000042609a211 */ /* 0x000fe400000f1444 */
[----:B-----5:R-:W-:Y:S02]  /*ba00*/  @!P6 LEA R6, P0, R41, R0, 0x2 ;  /* 0x000000002906e211 */ /* 0x020fe400078010ff */
[----:B------:R-:W-:Y:S01]  /*ba10*/  ISETP.GE.AND P4, PT, R42, c[0x0][0x3c8], PT ;  /* 0x0000f2002a007a0c */ /* 0x000fe20003f86270 */
[----:B------:R-:W-:Y:S01]  /*ba20*/  @!P2 ST.E.64 [R8.64], R186 ;  /* 0x000000ba0800a985 */ /* 0x000fe2000c101b06 */
[----:B------:R-:W-:Y:S02]  /*ba30*/  ISETP.GE.AND P2, PT, R43, c[0x0][0x3c8], PT ;  /* 0x0000f2002b007a0c */ /* 0x000fe40003f46270 */
[----:B------:R-:W-:Y:S02]  /*ba40*/  @!P6 LEA.HI.X R7, R41, R4, R71, 0x2, P0 ;  /* 0x000000042907e211 */ /* 0x000fe400000f1447 */
[----:B------:R-:W-:-:S02]  /*ba50*/  ISETP.GE.AND P0, PT, R45, c[0x0][0x3c8], PT ;  /* 0x0000f2002d007a0c */ /* 0x000fc40003f06270 */
[----:B--2---:R-:W-:-:S04]  /*ba60*/  @!P1 LEA R2, P3, R39, R0, 0x2 ;  /* 0x0000000027029211 */ /* 0x004fc800078610ff */
[----:B------:R-:W-:-:S05]  /*ba70*/  @!P1 LEA.HI.X R3, R39, R4, R69, 0x2, P3 ;  /* 0x0000000427039211 */ /* 0x000fca00018f1445 */
[----:B------:R2:W-:Y:S01]  /*ba80*/  @!P1 ST.E.64 [R2.64], R100 ;  /* 0x0000006402009985 */ /* 0x0005e2000c101b06 */
[----:B------:R-:W-:-:S03]  /*ba90*/  ISETP.GE.AND P1, PT, R44, c[0x0][0x3c8], PT ;  /* 0x0000f2002c007a0c */ /* 0x000fc60003f26270 */
[----:B------:R4:W-:Y:S01]  /*baa0*/  @!P6 ST.E.64 [R6.64], R104 ;  /* 0x000000680600e985 */ /* 0x0009e2000c101b06 */
[----:B------:R-:W-:-:S04]  /*bab0*/  @!P4 LEA R10, P6, R42, R0, 0x2 ;  /* 0x000000002a0ac211 */ /* 0x000fc800078c10ff */
[----:B------:R-:W-:Y:S02]  /*bac0*/  @!P4 LEA.HI.X R11, R42, R4, R72, 0x2, P6 ;  /* 0x000000042a0bc211 */ /* 0x000fe400030f1448 */
[----:B--2---:R-:W-:-:S04]  /*bad0*/  @!P5 LEA R2, P3, R40, R0, 0x2 ;  /* 0x000000002802d211 */ /* 0x004fc800078610ff */
[----:B------:R-:W-:Y:S02]  /*bae0*/  @!P5 LEA.HI.X R3, R40, R4, R70, 0x2, P3 ;  /* 0x000000042803d211 */ /* 0x000fe400018f1446 */
[----:B------:R-:W-:-:S03]  /*baf0*/  @!P2 LEA R8, P3, R43, R0, 0x2 ;  /* 0x000000002b08a211 */ /* 0x000fc600078610ff */
[----:B------:R2:W-:Y:S01]  /*bb00*/  @!P5 ST.E.64 [R2.64], R108 ;  /* 0x0000006c0200d985 */ /* 0x0005e2000c101b06 */
[C---:B----4-:R-:W-:Y:S02]  /*bb10*/  @!P1 LEA R6, P5, R44.reuse, R0, 0x2 ;  /* 0x000000002c069211 */ /* 0x050fe400078a10ff */
[-C--:B------:R-:W-:Y:S01]  /*bb20*/  @!P2 LEA.HI.X R9, R43, R4.reuse, R73, 0x2, P3 ;  /* 0x000000042b09a211 */ /* 0x080fe200018f1449 */
[----:B------:R4:W-:Y:S01]  /*bb30*/  @!P4 ST.E.64 [R10.64], R190 ;  /* 0x000000be0a00c985 */ /* 0x0009e2000c101b06 */
[----:B------:R-:W-:-:S03]  /*bb40*/  @!P1 LEA.HI.X R7, R44, R4, R74, 0x2, P5 ;  /* 0x000000042c079211 */ /* 0x000fc600028f144a */
[----:B------:R4:W-:Y:S04]  /*bb50*/  @!P2 ST.E.64 [R8.64], R188 ;  /* 0x000000bc0800a985 */ /* 0x0009e8000c101b06 */
[----:B------:R4:W-:Y:S01]  /*bb60*/  @!P1 ST.E.64 [R6.64], R112 ;  /* 0x0000007006009985 */ /* 0x0009e2000c101b06 */
[----:B--2---:R-:W-:-:S04]  /*bb70*/  @!P0 LEA R2, P3, R45, R0, 0x2 ;  /* 0x000000002d028211 */ /* 0x004fc800078610ff */
[----:B------:R-:W-:-:S05]  /*bb80*/  @!P0 LEA.HI.X R3, R45, R4, R75, 0x2, P3 ;  /* 0x000000042d038211 */ /* 0x000fca00018f144b */
[----:B------:R4:W-:Y:S04]  /*bb90*/  @!P0 ST.E.64 [R2.64], R76 ;  /* 0x0000004c02008985 */ /* 0x0009e8000c101b06 */
.L_x_57:
[----:B------:R-:W-:Y:S05]  /*bba0*/  BSYNC B0 ;  /* 0x0000000000007941 */ /* 0x000fea0003800000 */
.L_x_56:
[----:B------:R-:W-:Y:S05]  /*bbb0*/  BRA.DIV ~URZ, `(.L_x_58) ;  /* 0x00002dd27f007947 */ /* 0x000fea000b800000 */
[----:B--2---:R2:W1:Y:S04]  /*bbc0*/  SHFL.IDX PT, R4, R12, 0x1, 0x1c1f ;  /* 0x003c1f000c047f89 */ /* 0x00446800000e0000 */
[----:B----4-:R2:W4:Y:S02]  /*bbd0*/  SHFL.IDX PT, R0, R14, 0x1, 0x1c1f ;  /* 0x003c1f000e007f89 */ /* 0x01052400000e0000 */
.L_x_106:
[----:B------:R-:W-:-:S13]  /*bbe0*/  ISETP.NE.AND P0, PT, R130, RZ, PT ;  /* 0x000000ff8200720c */ /* 0x000fda0003f05270 */
[----:B------:R-:W-:Y:S05]  /*bbf0*/  @P0 BRA `(.L_x_53) ;  /* 0x000017f000000947 */ /* 0x000fea0003800000 */
[----:B------:R-:W5:Y:S01]  /*bc00*/  LDL R5, [R1+0x44] ;  /* 0x0000440001057983 */ /* 0x000f620000100800 */
[----:B------:R-:W-:Y:S02]  /*bc10*/  ISETP.GE.AND P4, PT, R17, c[0x0][0x3c8], PT ;  /* 0x0000f20011007a0c */ /* 0x000fe40003f86270 */
[----:B------:R-:W-:Y:S02]  /*bc20*/  ISETP.GE.AND P5, PT, R13, c[0x0][0x3c8], PT ;  /* 0x0000f2000d007a0c */ /* 0x000fe40003fa6270 */
[----:B------:R-:W-:Y:S02]  /*bc30*/  ISETP.GE.AND P3, PT, R16, c[0x0][0x3c8], PT ;  /* 0x0000f20010007a0c */ /* 0x000fe40003f66270 */
[----:B------:R-:W-:Y:S02]  /*bc40*/  ISETP.GE.AND P2, PT, R18, c[0x0][0x3c8], PT ;  /* 0x0000f20012007a0c */ /* 0x000fe40003f46270 */
[----:B------:R-:W-:-:S05]  /*bc50*/  ISETP.GE.AND P1, PT, R19, c[0x0][0x3c8], PT ;  /* 0x0000f20013007a0c */ /* 0x000fca0003f26270 */
[----:B-12-4-:R-:W-:Y:S02]  /*bc60*/  @!P4 LEA R12, P6, R17, R0, 0x2 ;  /* 0x00000000110cc211 */ /* 0x016fe400078c10ff */
[----:B-----5:R-:W-:-:S13]  /*bc70*/  ISETP.GE.AND P0, PT, R5, c[0x0][0x3c8], PT ;  /* 0x0000f20005007a0c */ /* 0x020fda0003f06270 */
[----:B------:R-:W-:Y:S02]  /*bc80*/  @!P0 IMAD.MOV.U32 R2, RZ, RZ, R0 ;  /* 0x000000ffff028224 */ /* 0x000fe400078e0000 */
[----:B------:R-:W-:-:S04]  /*bc90*/  @!P0 IMAD.MOV.U32 R3, RZ, RZ, R4 ;  /* 0x000000ffff038224 */ /* 0x000fc800078e0004 */
[----:B------:R-:W-:-:S05]  /*bca0*/  @!P0 IMAD.WIDE R2, R5, 0x4, R2 ;  /* 0x0000000405028825 */ /* 0x000fca00078e0202 */
[----:B------:R1:W-:Y:S01]  /*bcb0*/  @!P0 ST.E.64 [R2.64], R158 ;  /* 0x0000009e02008985 */ /* 0x0003e2000c101b06 */
[----:B---3--:R-:W-:-:S04]  /*bcc0*/  @!P5 LEA R14, P0, R13, R0, 0x2 ;  /* 0x000000000d0ed211 */ /* 0x008fc800078010ff */
[----:B------:R-:W-:-:S05]  /*bcd0*/  @!P5 LEA.HI.X R15, R13, R4, R15, 0x2, P0 ;  /* 0x000000040d0fd211 */ /* 0x000fca00000f140f */
[----:B------:R-:W-:Y:S01]  /*bce0*/  @!P5 ST.E.64 [R14.64], R204 ;  /* 0x000000cc0e00d985 */ /* 0x000fe2000c101b06 */
[----:B------:R-:W-:Y:S02]  /*bcf0*/  ISETP.GE.AND P5, PT, R23, c[0x0][0x3c8], PT ;  /* 0x0000f20017007a0c */ /* 0x000fe40003fa6270 */
[----:B-1----:R-:W-:Y:S02]  /*bd00*/  P2R R2, PR, RZ, 0x40 ;  /* 0x00000040ff027803 */ /* 0x002fe40000000000 */
[----:B------:R-:W-:Y:S02]  /*bd10*/  @!P3 LEA R10, P6, R16, R0, 0x2 ;  /* 0x00000000100ab211 */ /* 0x000fe400078c10ff */
[----:B------:R-:W-:Y:S02]  /*bd20*/  ISETP.NE.AND P0, PT, R2, RZ, PT ;  /* 0x000000ff0200720c */ /* 0x000fe40003f05270 */
[-C--:B------:R-:W-:Y:S02]  /*bd30*/  @!P3 LEA.HI.X R11, R16, R4.reuse, R46, 0x2, P6 ;  /* 0x00000004100bb211 */ /* 0x080fe400030f142e */
[----:B------:R-:W-:-:S02]  /*bd40*/  @!P4 LEA.HI.X R13, R17, R4, R47, 0x2, P0 ;  /* 0x00000004110dc211 */ /* 0x000fc400000f142f */
[----:B------:R-:W-:Y:S02]  /*bd50*/  ISETP.GE.AND P0, PT, R20, c[0x0][0x3c8], PT ;  /* 0x0000f20014007a0c */ /* 0x000fe40003f06270 */
[----:B------:R-:W-:Y:S01]  /*bd60*/  @!P2 LEA R8, P6, R18, R0, 0x2 ;  /* 0x000000001208a211 */ /* 0x000fe200078c10ff */
[----:B------:R1:W-:Y:S01]  /*bd70*/  @!P4 ST.E.64 [R12.64], R198 ;  /* 0x000000c60c00c985 */ /* 0x0003e2000c101b06 */
[----:B------:R-:W-:Y:S02]  /*bd80*/  ISETP.GE.AND P4, PT, R22, c[0x0][0x3c8], PT ;  /* 0x0000f20016007a0c */ /* 0x000fe40003f86270 */
[----:B------:R-:W-:Y:S01]  /*bd90*/  @!P2 LEA.HI.X R9, R18, R4, R48, 0x2, P6 ;  /* 0x000000041209a211 */ /* 0x000fe200030f1430 */
[----:B------:R2:W-:Y:S01]  /*bda0*/  @!P3 ST.E.64 [R10.64], R192 ;  /* 0x000000c00a00b985 */ /* 0x0005e2000c101b06 */
[C---:B------:R-:W-:Y:S02]  /*bdb0*/  @!P1 LEA R6, P6, R19.reuse, R0, 0x2 ;  /* 0x0000000013069211 */ /* 0x040fe400078c10ff */
[----:B------:R-:W-:Y:S01]  /*bdc0*/  ISETP.GE.AND P3, PT, R24, c[0x0][0x3c8], PT ;  /* 0x0000f20018007a0c */ /* 0x000fe20003f66270 */
[----:B------:R3:W-:Y:S01]  /*bdd0*/  @!P2 ST.E.64 [R8.64], R146 ;  /* 0x000000920800a985 */ /* 0x0007e2000c101b06 */
[----:B------:R-:W-:-:S02]  /*bde0*/  @!P1 LEA.HI.X R7, R19, R4, R49, 0x2, P6 ;  /* 0x0000000413079211 */ /* 0x000fc400030f1431 */
[C---:B------:R-:W-:Y:S02]  /*bdf0*/  @!P0 LEA R2, P6, R20.reuse, R0, 0x2 ;  /* 0x0000000014028211 */ /* 0x040fe400078c10ff */
[----:B------:R-:W-:Y:S01]  /*be00*/  ISETP.GE.AND P2, PT, R25, c[0x0][0x3c8], PT ;  /* 0x0000f20019007a0c */ /* 0x000fe20003f46270 */
[----:B------:R4:W-:Y:S01]  /*be10*/  @!P1 ST.E.64 [R6.64], R138 ;  /* 0x0000008a06009985 */ /* 0x0009e2000c101b06 */
[----:B------:R-:W-:Y:S02]  /*be20*/  @!P0 LEA.HI.X R3, R20, R4, R50, 0x2, P6 ;  /* 0x0000000414038211 */ /* 0x000fe400030f1432 */
[----:B------:R-:W-:-:S03]  /*be30*/  ISETP.GE.AND P6, PT, R21, c[0x0][0x3c8], PT ;  /* 0x0000f20015007a0c */ /* 0x000fc60003fc6270 */
[----:B------:R5:W-:Y:S01]  /*be40*/  @!P0 ST.E.64 [R2.64], R116 ;  /* 0x0000007402008985 */ /* 0x000be2000c101b06 */
[----:B-1----:R-:W-:-:S09]  /*be50*/  @!P5 LEA R12, P1, R23, R0, 0x2 ;  /* 0x00000000170cd211 */ /* 0x002fd200078210ff */
[----:B------:R-:W-:Y:S02]  /*be60*/  @!P6 LEA R14, P0, R21, R0, 0x2 ;  /* 0x00000000150ee211 */ /* 0x000fe400078010ff */
[-C--:B------:R-:W-:Y:S02]  /*be70*/  @!P5 LEA.HI.X R13, R23, R4.reuse, R53, 0x2, P1 ;  /* 0x00000004170dd211 */ /* 0x080fe400008f1435 */
[----:B------:R-:W-:Y:S02]  /*be80*/  @!P6 LEA.HI.X R15, R21, R4, R51, 0x2, P0 ;  /* 0x00000004150fe211 */ /* 0x000fe400000f1433 */
[----:B--2---:R-:W-:Y:S02]  /*be90*/  @!P4 LEA R10, P0, R22, R0, 0x2 ;  /* 0x00000000160ac211 */ /* 0x004fe400078010ff */
[----:B------:R-:W-:Y:S01]  /*bea0*/  ISETP.GE.AND P1, PT, R26, c[0x0][0x3c8], PT ;  /* 0x0000f2001a007a0c */ /* 0x000fe20003f26270 */
[----:B------:R1:W-:Y:S01]  /*beb0*/  @!P6 ST.E.64 [R14.64], R206 ;  /* 0x000000ce0e00e985 */ /* 0x0003e2000c101b06 */
[----:B------:R-:W-:-:S02]  /*bec0*/  @!P4 LEA.HI.X R11, R22, R4, R52, 0x2, P0 ;  /* 0x00000004160bc211 */ /* 0x000fc400000f1434 */
[C---:B---3--:R-:W-:Y:S01]  /*bed0*/  @!P3 LEA R8, P0, R24.reuse, R0, 0x2 ;  /* 0x000000001808b211 */ /* 0x048fe200078010ff */
[----:B------:R2:W-:Y:S01]  /*bee0*/  @!P5 ST.E.64 [R12.64], R200 ;  /* 0x000000c80c00d985 */ /* 0x0005e2000c101b06 */
[----:B------:R-:W-:Y:S02]  /*bef0*/  ISETP.GE.AND P6, PT, R27, c[0x0][0x3c8], PT ;  /* 0x0000f2001b007a0c */ /* 0x000fe40003fc6270 */
[----:B------:R-:W-:Y:S01]  /*bf00*/  @!P3 LEA.HI.X R9, R24, R4, R54, 0x2, P0 ;  /* 0x000000041809b211 */ /* 0x000fe200000f1436 */
[----:B------:R3:W-:Y:S01]  /*bf10*/  @!P4 ST.E.64 [R10.64], R194 ;  /* 0x000000c20a00c985 */ /* 0x0007e2000c101b06 */
[----:B----4-:R-:W-:Y:S02]  /*bf20*/  @!P2 LEA R6, P0, R25, R0, 0x2 ;  /* 0x000000001906a211 */ /* 0x010fe400078010ff */
[----:B------:R-:W-:Y:S01]  /*bf30*/  ISETP.GE.AND P5, PT, R29, c[0x0][0x3c8], PT ;  /* 0x0000f2001d007a0c */ /* 0x000fe20003fa6270 */
[----:B------:R4:W-:Y:S01]  /*bf40*/  @!P3 ST.E.64 [R8.64], R150 ;  /* 0x000000960800b985 */ /* 0x0009e2000c101b06 */
[----:B------:R-:W-:-:S02]  /*bf50*/  @!P2 LEA.HI.X R7, R25, R4, R55, 0x2, P0 ;  /* 0x000000041907a211 */ /* 0x000fc400000f1437 */
[----:B-----5:R-:W-:Y:S02]  /*bf60*/  @!P1 LEA R2, P0, R26, R0, 0x2 ;  /* 0x000000001a029211 */ /* 0x020fe400078010ff */
[----:B------:R-:W-:Y:S01]  /*bf70*/  ISETP.GE.AND P4, PT, R28, c[0x0][0x3c8], PT ;  /* 0x0000f2001c007a0c */ /* 0x000fe20003f86270 */
[----:B------:R5:W-:Y:S01]  /*bf80*/  @!P2 ST.E.64 [R6.64], R128 ;  /* 0x000000800600a985 */ /* 0x000be2000c101b06 */
[----:B------:R-:W-:Y:S02]  /*bf90*/  @!P1 LEA.HI.X R3, R26, R4, R56, 0x2, P0 ;  /* 0x000000041a039211 */ /* 0x000fe400000f1438 */
[----:B------:R-:W-:Y:S02]  /*bfa0*/  ISETP.GE.AND P3, PT, R30, c[0x0][0x3c8], PT ;  /* 0x0000f2001e007a0c */ /* 0x000fe40003f66270 */
[----:B------:R-:W-:Y:S01]  /*bfb0*/  ISETP.GE.AND P2, PT, R31, c[0x0][0x3c8], PT ;  /* 0x0000f2001f007a0c */ /* 0x000fe20003f46270 */
[----:B------:R5:W-:Y:S01]  /*bfc0*/  @!P1 ST.E.64 [R2.64], R120 ;  /* 0x0000007802009985 */ /* 0x000be2000c101b06 */
[----:B-1----:R-:W-:-:S02]  /*bfd0*/  @!P6 LEA R14, P0, R27, R0, 0x2 ;  /* 0x000000001b0ee211 */ /* 0x002fc400078010ff */
[----:B--2---:R-:W-:Y:S02]  /*bfe0*/  @!P5 LEA R12, P1, R29, R0, 0x2 ;  /* 0x000000001d0cd211 */ /* 0x004fe400078210ff */
[----:B------:R-:W-:Y:S02]  /*bff0*/  @!P6 LEA.HI.X R15, R27, R4, R57, 0x2, P0 ;  /* 0x000000041b0fe211 */ /* 0x000fe400000f1439 */
[----:B---3--:R-:W-:Y:S02]  /*c000*/  @!P4 LEA R10, P0, R28, R0, 0x2 ;  /* 0x000000001c0ac211 */ /* 0x008fe400078010ff */
[-C--:B------:R-:W-:Y:S01]  /*c010*/  @!P5 LEA.HI.X R13, R29, R4.reuse, R59, 0x2, P1 ;  /* 0x000000041d0dd211 */ /* 0x080fe200008f143b */
[----:B------:R1:W-:Y:S01]  /*c020*/  @!P6 ST.E.64 [R14.64], R208 ;  /* 0x000000d00e00e985 */ /* 0x0003e2000c101b06 */
[----:B------:R-:W-:Y:S02]  /*c030*/  ISETP.GE.AND P1, PT, R32, c[0x0][0x3c8], PT ;  /* 0x0000f20020007a0c */ /* 0x000fe40003f26270 */
[----:B------:R-:W-:Y:S01]  /*c040*/  @!P4 LEA.HI.X R11, R28, R4, R58, 0x2, P0 ;  /* 0x000000041c0bc211 */ /* 0x000fe200000f143a */
[----:B------:R2:W-:Y:S01]  /*c050*/  @!P5 ST.E.64 [R12.64], R202 ;  /* 0x000000ca0c00d985 */ /* 0x0005e2000c101b06 */
[----:B----4-:R-:W-:-:S02]  /*c060*/  @!P3 LEA R8, P0, R30, R0, 0x2 ;  /* 0x000000001e08b211 */ /* 0x010fc400078010ff */
[----:B------:R-:W-:Y:S01]  /*c070*/  ISETP.GE.AND P6, PT, R33, c[0x0][0x3c8], PT ;  /* 0x0000f20021007a0c */ /* 0x000fe20003fc6270 */
[----:B------:R3:W-:Y:S01]  /*c080*/  @!P4 ST.E.64 [R10.64], R196 ;  /* 0x000000c40a00c985 */ /* 0x0007e2000c101b06 */
[----:B------:R-:W-:Y:S02]  /*c090*/  @!P3 LEA.HI.X R9, R30, R4, R60, 0x2, P0 ;  /* 0x000000041e09b211 */ /* 0x000fe400000f143c */
[----:B-----5:R-:W-:Y:S02]  /*c0a0*/  @!P2 LEA R6, P0, R31, R0, 0x2 ;  /* 0x000000001f06a211 */ /* 0x020fe400078010ff */
[----:B------:R-:W-:Y:S01]  /*c0b0*/  ISETP.GE.AND P5, PT, R35, c[0x0][0x3c8], PT ;  /* 0x0000f20023007a0c */ /* 0x000fe20003fa6270 */
[----:B------:R4:W-:Y:S01]  /*c0c0*/  @!P3 ST.E.64 [R8.64], R154 ;  /* 0x0000009a0800b985 */ /* 0x0009e2000c101b06 */
[----:B------:R-:W-:Y:S02]  /*c0d0*/  @!P2 LEA.HI.X R7, R31, R4, R61, 0x2, P0 ;  /* 0x000000041f07a211 */ /* 0x000fe400000f143d */
[----:B------:R-:W-:-:S02]  /*c0e0*/  @!P1 LEA R2, P0, R32, R0, 0x2 ;  /* 0x0000000020029211 */ /* 0x000fc400078010ff */
[----:B------:R-:W-:Y:S01]  /*c0f0*/  ISETP.GE.AND P4, PT, R34, c[0x0][0x3c8], PT ;  /* 0x0000f20022007a0c */ /* 0x000fe20003f86270 */
[----:B------:R5:W-:Y:S01]  /*c100*/  @!P2 ST.E.64 [R6.64], R142 ;  /* 0x0000008e0600a985 */ /* 0x000be2000c101b06 */
[----:B------:R-:W-:Y:S02]  /*c110*/  @!P1 LEA.HI.X R3, R32, R4, R62, 0x2, P0 ;  /* 0x0000000420039211 */ /* 0x000fe400000f143e */
[----:B------:R-:W-:Y:S02]  /*c120*/  ISETP.GE.AND P3, PT, R36, c[0x0][0x3c8], PT ;  /* 0x0000f20024007a0c */ /* 0x000fe40003f66270 */
[----:B------:R-:W-:Y:S01]  /*c130*/  ISETP.GE.AND P2, PT, R37, c[0x0][0x3c8], PT ;  /* 0x0000f20025007a0c */ /* 0x000fe20003f46270 */
[----:B------:R5:W-:Y:S01]  /*c140*/  @!P1 ST.E.64 [R2.64], R124 ;  /* 0x0000007c02009985 */ /* 0x000be2000c101b06 */
[-C--:B-1----:R-:W-:Y:S02]  /*c150*/  @!P6 LEA R14, P0, R33, R0.reuse, 0x2 ;  /* 0x00000000210ee211 */ /* 0x082fe400078010ff */
[----:B--2---:R-:W-:-:S02]  /*c160*/  @!P5 LEA R12, P1, R35, R0, 0x2 ;  /* 0x00000000230cd211 */ /* 0x004fc400078210ff */
        /* <DEDUP_REMOVED lines=31> */
[----:B----4-:R-:W-:-:S03]  /*c360*/  @!P3 LEA R8, P0, R42, R0, 0x2 ;  /* 0x000000002a08b211 */ /* 0x010fc600078010ff */
[----:B------:R1:W-:Y:S01]  /*c370*/  @!P4 ST.E.64 [R10.64], R114 ;  /* 0x000000720a00c985 */ /* 0x0003e2000c101b06 */
[----:B------:R-:W-:Y:S02]  /*c380*/  @!P3 LEA.HI.X R9, R42, R4, R72, 0x2, P0 ;  /* 0x000000042a09b211 */ /* 0x000fe400000f1448 */
[----:B-----5:R-:W-:-:S03]  /*c390*/  @!P2 LEA R6, P0, R43, R0, 0x2 ;  /* 0x000000002b06a211 */ /* 0x020fc600078010ff */
[----:B------:R1:W-:Y:S01]  /*c3a0*/  @!P3 ST.E.64 [R8.64], R118 ;  /* 0x000000760800b985 */ /* 0x0003e2000c101b06 */
[----:B------:R-:W-:Y:S02]  /*c3b0*/  @!P2 LEA.HI.X R7, R43, R4, R73, 0x2, P0 ;  /* 0x000000042b07a211 */ /* 0x000fe400000f1449 */
[----:B------:R-:W-:-:S03]  /*c3c0*/  @!P1 LEA R2, P0, R44, R0, 0x2 ;  /* 0x000000002c029211 */ /* 0x000fc600078010ff */
[----:B------:R1:W-:Y:S01]  /*c3d0*/  @!P2 ST.E.64 [R6.64], R122 ;  /* 0x0000007a0600a985 */ /* 0x0003e2000c101b06 */
[----:B------:R-:W-:Y:S02]  /*c3e0*/  @!P1 LEA.HI.X R3, R44, R4, R74, 0x2, P0 ;  /* 0x000000042c039211 */ /* 0x000fe400000f144a */
[----:B------:R-:W-:-:S03]  /*c3f0*/  ISETP.GE.AND P0, PT, R45, c[0x0][0x3c8], PT ;  /* 0x0000f2002d007a0c */ /* 0x000fc60003f06270 */
[----:B------:R1:W-:Y:S10]  /*c400*/  @!P1 ST.E.64 [R2.64], R126 ;  /* 0x0000007e02009985 */ /* 0x0003f4000c101b06 */
[----:B------:R-:W-:Y:S05]  /*c410*/  @P0 BRA `(.L_x_53) ;  /* 0x00000fd000000947 */ /* 0x000fea0003800000 */
[----:B-1----:R-:W-:-:S04]  /*c420*/  LEA R2, P0, R45, R0, 0x2 ;  /* 0x000000002d027211 */ /* 0x002fc800078010ff */
[----:B------:R-:W-:-:S05]  /*c430*/  LEA.HI.X R3, R45, R4, R75, 0x2, P0 ;  /* 0x000000042d037211 */ /* 0x000fca00000f144b */
[----:B------:R1:W-:Y:S01]  /*c440*/  ST.E.64 [R2.64], R78 ;  /* 0x0000004e02007985 */ /* 0x0003e2000c101b06 */
[----:B------:R-:W-:Y:S05]  /*c450*/  BRA `(.L_x_53) ;  /* 0x00000f9000007947 */ /* 0x000fea0003800000 */
.L_x_38:
[----:B------:R-:W2:Y:S04]  /*c460*/  LDL.LU R0, [R1+0x74] ;  /* 0x0000740001007983 */ /* 0x000ea80000300800 */
[----:B------:R-:W3:Y:S04]  /*c470*/  LDL R7, [R1+0x48] ;  /* 0x0000480001077983 */ /* 0x000ee80000100800 */
[----:B-1----:R-:W4:Y:S01]  /*c480*/  LDL R6, [R1+0x64] ;  /* 0x0000640001067983 */ /* 0x002f220000100800 */
[----:B------:R-:W-:Y:S01]  /*c490*/  ISETP.NE.U32.AND P0, PT, RZ, c[0x0][0x508], PT ;  /* 0x00014200ff007a0c */ /* 0x000fe20003f05070 */
[----:B------:R-:W-:Y:S01]  /*c4a0*/  IMAD.MOV.U32 R4, RZ, RZ, 0x4 ;  /* 0x00000004ff047424 */ /* 0x000fe200078e00ff */
[----:B------:R-:W-:Y:S01]  /*c4b0*/  ISETP.NE.U32.AND P2, PT, RZ, c[0x0][0x500], PT ;  /* 0x00014000ff007a0c */ /* 0x000fe20003f45070 */
[----:B------:R-:W-:Y:S01]  /*c4c0*/  IMAD.MOV.U32 R8, RZ, RZ, RZ ;  /* 0x000000ffff087224 */ /* 0x000fe200078e00ff */
[----:B------:R-:W-:Y:S01]  /*c4d0*/  ISETP.NE.AND.EX P1, PT, RZ, c[0x0][0x50c], PT, P0 ;  /* 0x00014300ff007a0c */ /* 0x000fe20003f25300 */
[----:B------:R-:W-:Y:S01]  /*c4e0*/  IMAD.MOV.U32 R19, RZ, RZ, c[0x0][0x388] ;  /* 0x0000e200ff137624 */ /* 0x000fe200078e00ff */
[----:B------:R-:W-:-:S11]  /*c4f0*/  ISETP.NE.AND.EX P2, PT, RZ, c[0x0][0x504], PT, P2 ;  /* 0x00014100ff007a0c */ /* 0x000fd60003f45320 */
[C---:B---3--:R-:W-:Y:S01]  /*c500*/  @P1 LEA R2, P0, R7.reuse, c[0x0][0x508], 0x2 ;  /* 0x0001420007021a11 */ /* 0x048fe200078010ff */
[----:B------:R-:W-:-:S03]  /*c510*/  IMAD.WIDE R4, R7, R4, c[0x0][0x500] ;  /* 0x0001400007047625 */ /* 0x000fc600078e0204 */
[----:B----4-:R-:W-:Y:S02]  /*c520*/  @P1 LEA.HI.X R3, R7, c[0x0][0x50c], R6, 0x2, P0 ;  /* 0x0001430007031a11 */ /* 0x010fe400000f1406 */
[----:B------:R1:W5:Y:S04]  /*c530*/  @P2 LDG.E R8, [R4.64] ;  /* 0x0000000604082981 */ /* 0x000368000c1e1900 */
[----:B------:R1:W5:Y:S01]  /*c540*/  @P1 LDG.E R19, [R2.64] ;  /* 0x0000000602131981 */ /* 0x000362000c1e1900 */
[----:B--2---:R-:W-:-:S04]  /*c550*/  ISETP.NE.AND P0, PT, R0, RZ, PT ;  /* 0x000000ff0000720c */ /* 0x004fc80003f05270 */
[----:B------:R-:W-:Y:S01]  /*c560*/  SEL R18, R0, c[0x0][0x3d4], P0 ;  /* 0x0000f50000127a07 */ /* 0x000fe20000000000 */
[----:B------:R-:W-:Y:S05]  /*c570*/  @P1 BRA `(.L_x_59) ;  /* 0x0000004000001947 */ /* 0x000fea0003800000 */
[----:B------:R-:W-:Y:S05]  /*c580*/  @!P2 BRA `(.L_x_59) ;  /* 0x000000300000a947 */ /* 0x000fea0003800000 */
[----:B------:R2:W3:Y:S04]  /*c590*/  LDG.E R0, [R4.64] ;  /* 0x0000000604007981 */ /* 0x0004e8000c1e1900 */
[----:B-12---:R-:W3:Y:S02]  /*c5a0*/  LDG.E R4, [R4.64+0x4] ;  /* 0x0000040604047981 */ /* 0x006ee4000c1e1900 */
[----:B---3-5:R-:W-:Y:S02]  /*c5b0*/  IADD3 R19, -R0, R4, RZ ;  /* 0x0000000400137210 */ /* 0x028fe40007ffe1ff */
.L_x_59:
[----:B-1----:R-:W1:Y:S01]  /*c5c0*/  S2R R3, SR_TID.X ;  /* 0x0000000000037919 */ /* 0x002e620000002100 */
[----:B------:R-:W-:Y:S01]  /*c5d0*/  BSSY B0, `(.L_x_60) ;  /* 0x0000038000007945 */ /* 0x000fe20003800000 */
[----:B------:R-:W-:Y:S02]  /*c5e0*/  SEL R14, R7, RZ, !P2 ;  /* 0x000000ff070e7207 */ /* 0x000fe40005000000 */
[----:B------:R-:W-:-:S02]  /*c5f0*/  SEL R20, R6, RZ, !P2 ;  /* 0x000000ff06147207 */ /* 0x000fc40005000000 */
[----:B-----5:R-:W-:Y:S02]  /*c600*/  SHF.R.S32.HI R17, RZ, 0x1f, R8 ;  /* 0x0000001fff117819 */ /* 0x020fe40000011408 */
[----:B-1----:R-:W-:-:S13]  /*c610*/  ISETP.GT.AND P0, PT, R3, 0x7f, PT ;  /* 0x0000007f0300780c */ /* 0x002fda0003f04270 */
[----:B------:R-:W-:Y:S05]  /*c620*/  @P0 BRA `(.L_x_61) ;  /* 0x0000032000000947 */ /* 0x000fea0003800000 */
[----:B------:R-:W2:Y:S01]  /*c630*/  LDL R2, [R1+0x54] ;  /* 0x0000540001027983 */ /* 0x000ea20000100800 */
[----:B------:R-:W-:Y:S01]  /*c640*/  IMAD R0, R19, c[0x0][0x4e8], RZ ;  /* 0x00013a0013007a24 */ /* 0x000fe200078e02ff */
[----:B--2---:R-:W-:-:S04]  /*c650*/  LEA R9, R2, R3, 0x7 ;  /* 0x0000000302097211 */ /* 0x004fc800078e38ff */
[----:B------:R-:W-:-:S13]  /*c660*/  ISETP.GE.AND P0, PT, R9, R0, PT ;  /* 0x000000000900720c */ /* 0x000fda0003f06270 */
[----:B------:R-:W-:Y:S05]  /*c670*/  @P0 BRA `(.L_x_61) ;  /* 0x000002d000000947 */ /* 0x000fea0003800000 */
[----:B------:R-:W2:Y:S04]  /*c680*/  LDL R2, [R1+0x60] ;  /* 0x0000600001027983 */ /* 0x000ea80000100800 */
[----:B------:R-:W3:Y:S01]  /*c690*/  LDL.LU R21, [R1+0x98] ;  /* 0x0000980001157983 */ /* 0x000ee20000300800 */
[----:B------:R-:W-:Y:S01]  /*c6a0*/  IMAD.MOV.U32 R0, RZ, RZ, 0x368 ;  /* 0x00000368ff007424 */ /* 0x000fe200078e00ff */
[----:B------:R-:W-:-:S04]  /*c6b0*/  ISETP.GT.AND P2, PT, R18, 0x1, PT ;  /* 0x000000011200780c */ /* 0x000fc80003f44270 */
[----:B------:R-:W-:-:S04]  /*c6c0*/  SEL R0, R0, 0x328, P2 ;  /* 0x0000032800007807 */ /* 0x000fc80001000000 */
[----:B------:R1:W4:Y:S08]  /*c6d0*/  LDC.64 R6, c[0x0][R0+0x170] ;  /* 0x00005c0000067b82 */ /* 0x0003300000000a00 */
[----:B------:R1:W2:Y:S08]  /*c6e0*/  LDC.64 R4, c[0x0][R0+0x168] ;  /* 0x00005a0000047b82 */ /* 0x0002b00000000a00 */
[----:B------:R1:W5:Y:S08]  /*c6f0*/  LDC.64 R12, c[0x0][R0+0x178] ;  /* 0x00005e00000c7b82 */ /* 0x0003700000000a00 */
[----:B------:R1:W2:Y:S02]  /*c700*/  LDC.64 R10, c[0x0][R0+0x160] ;  /* 0x00005800000a7b82 */ /* 0x0002a40000000a00 */
[----:B-1----:R-:W-:-:S02]  /*c710*/  IMAD.MOV.U32 R0, RZ, RZ, c[0x0][0x4e8] ;  /* 0x00013a00ff007624 */ /* 0x002fc400078e00ff */
[----:B----4-:R-:W-:-:S03]  /*c720*/  IMAD R7, R7, R14, RZ ;  /* 0x0000000e07077224 */ /* 0x010fc600078e02ff */
[----:B------:R-:W-:Y:S01]  /*c730*/  ISETP.NE.AND P0, PT, R0, 0x1, PT ;  /* 0x000000010000780c */ /* 0x000fe20003f05270 */
[----:B------:R-:W-:Y:S01]  /*c740*/  IMAD R7, R6, R20, R7 ;  /* 0x0000001406077224 */ /* 0x000fe200078e0207 */
[----:B------:R-:W-:-:S11]  /*c750*/  MOV R0, R9 ;  /* 0x0000000900007202 */ /* 0x000fd60000000f00 */
[----:B------:R-:W-:-:S05]  /*c760*/  @P0 IMAD.HI.U32 R16, R9, c[0x0][0x4ec], RZ ;  /* 0x00013b0009100a27 */ /* 0x000fca00078e00ff */
[----:B------:R-:W-:Y:S01]  /*c770*/  @P0 SHF.R.U32.HI R0, RZ, c[0x0][0x4f0], R16 ;  /* 0x00013c00ff000a19 */ /* 0x000fe20000011610 */
[-C--:B--2---:R-:W-:Y:S02]  /*c780*/  IMAD R15, R5, R2.reuse, RZ ;  /* 0x00000002050f7224 */ /* 0x084fe400078e02ff */
[----:B------:R-:W-:-:S04]  /*c790*/  IMAD.WIDE.U32 R4, R4, R2, RZ ;  /* 0x0000000204047225 */ /* 0x000fc800078e00ff */
[----:B------:R-:W-:Y:S01]  /*c7a0*/  IMAD.WIDE.U32 R2, R6, R14, RZ ;  /* 0x0000000e06027225 */ /* 0x000fe200078e00ff */
[----:B---3--:R-:W-:-:S03]  /*c7b0*/  SEL R6, R21, RZ, P2 ;  /* 0x000000ff15067207 */ /* 0x008fc60001000000 */
[----:B------:R-:W-:Y:S01]  /*c7c0*/  IMAD.IADD R15, R5, 0x1, R15 ;  /* 0x00000001050f7824 */ /* 0x000fe200078e020f */
[----:B------:R-:W-:Y:S01]  /*c7d0*/  IADD3 R16, P1, P0, R2, R4, R8 ;  /* 0x0000000402107210 */ /* 0x000fe2000783e008 */
[----:B------:R-:W-:Y:S01]  /*c7e0*/  IMAD.MOV R2, RZ, RZ, -R0 ;  /* 0x000000ffff027224 */ /* 0x000fe200078e0a00 */
[----:B------:R-:W-:Y:S01]  /*c7f0*/  IADD3 R3, R3, R7, RZ ;  /* 0x0000000703037210 */ /* 0x000fe20007ffe0ff */
[-C--:B-----5:R-:W-:Y:S02]  /*c800*/  IMAD R7, R13, R6.reuse, RZ ;  /* 0x000000060d077224 */ /* 0x0a0fe400078e02ff */
[----:B------:R-:W-:-:S04]  /*c810*/  IMAD.WIDE.U32 R4, R12, R6, RZ ;  /* 0x000000060c047225 */ /* 0x000fc800078e00ff */
[----:B------:R-:W-:Y:S01]  /*c820*/  IMAD R2, R2, c[0x0][0x4e8], R9 ;  /* 0x00013a0002027a24 */ /* 0x000fe200078e0209 */
[----:B------:R-:W-:Y:S02]  /*c830*/  IADD3.X R9, R3, R15, R17, P1, P0 ;  /* 0x0000000f03097210 */ /* 0x000fe40000fe0411 */
[----:B------:R-:W-:Y:S01]  /*c840*/  IADD3 R5, R5, R7, RZ ;  /* 0x0000000705057210 */ /* 0x000fe20007ffe0ff */
[----:B------:R-:W-:Y:S01]  /*c850*/  IMAD.MOV.U32 R7, RZ, RZ, c[0x0][0x4a8] ;  /* 0x00012a00ff077624 */ /* 0x000fe200078e00ff */
[----:B------:R-:W-:Y:S02]  /*c860*/  IADD3 R4, P1, P0, R0, R16, R4 ;  /* 0x0000001000047210 */ /* 0x000fe4000783e004 */
[----:B------:R-:W-:Y:S01]  /*c870*/  SHF.R.S32.HI R3, RZ, 0x1f, R0 ;  /* 0x0000001fff037819 */ /* 0x000fe20000011400 */
[----:B------:R-:W-:Y:S01]  /*c880*/  IMAD R0, R11, R2, RZ ;  /* 0x000000020b007224 */ /* 0x000fe200078e02ff */
[----:B------:R-:W-:Y:S02]  /*c890*/  SHF.R.S32.HI R6, RZ, 0x1f, R2 ;  /* 0x0000001fff067819 */ /* 0x000fe40000011402 */
[----:B------:R-:W-:-:S03]  /*c8a0*/  IADD3.X R5, R3, R9, R5, P1, P0 ;  /* 0x0000000903057210 */ /* 0x000fc60000fe0405 */
[C---:B------:R-:W-:Y:S02]  /*c8b0*/  IMAD R0, R10.reuse, R6, R0 ;  /* 0x000000060a007224 */ /* 0x040fe400078e0200 */
[----:B------:R-:W-:Y:S01]  /*c8c0*/  IMAD.WIDE.U32 R2, R10, R2, R4 ;  /* 0x000000020a027225 */ /* 0x000fe200078e0004 */
[----:B------:R-:W-:Y:S02]  /*c8d0*/  MOV R5, c[0x0][0x4ac] ;  /* 0x00012b0000057a02 */ /* 0x000fe40000000f00 */
[----:B------:R-:W-:Y:S01]  /*c8e0*/  SEL R4, R7, c[0x0][0x450], P2 ;  /* 0x0001140007047a07 */ /* 0x000fe20001000000 */
[----:B------:R-:W-:Y:S01]  /*c8f0*/  IMAD.IADD R0, R3, 0x1, R0 ;  /* 0x0000000103007824 */ /* 0x000fe200078e0200 */
[----:B------:R-:W-:Y:S02]  /*c900*/  SEL R5, R5, c[0x0][0x454], P2 ;  /* 0x0001150005057a07 */ /* 0x000fe40001000000 */
[----:B------:R-:W-:-:S04]  /*c910*/  LEA R4, P0, R2, R4, 0x2 ;  /* 0x0000000402047211 */ /* 0x000fc800078010ff */
[----:B------:R-:W-:Y:S02]  /*c920*/  LEA.HI.X R5, R2, R5, R0, 0x2, P0 ;  /* 0x0000000502057211 */ /* 0x000fe400000f1400 */
[----:B------:R-:W-:-:S05]  /*c930*/  MOV R0, 0xff800000 ;  /* 0xff80000000007802 */ /* 0x000fca0000000f00 */
[----:B------:R1:W-:Y:S02]  /*c940*/  STG.E [R4.64], R0 ;  /* 0x0000000004007986 */ /* 0x0003e4000c101906 */
.L_x_61:
[----:B------:R-:W-:Y:S05]  /*c950*/  BSYNC B0 ;  /* 0x0000000000007941 */ /* 0x000fea0003800000 */
.L_x_60:
[----:B------:R-:W-:-:S13]  /*c960*/  ISETP.GT.AND P0, PT, R18, 0x1, PT ;  /* 0x000000011200780c */ /* 0x000fda0003f04270 */
[----:B------:R-:W-:Y:S05]  /*c970*/  @P0 BRA `(.L_x_53) ;  /* 0x00000a7000000947 */ /* 0x000fea0003800000 */
[----:B-1----:R-:W2:Y:S04]  /*c980*/  LDL.LU R0, [R1+0x54] ;  /* 0x0000540001007983 */ /* 0x002ea80000300800 */
[----:B------:R-:W3:Y:S01]  /*c990*/  LDL.LU R7, [R1+0x60] ;  /* 0x0000600001077983 */ /* 0x000ee20000300800 */
[----:B------:R-:W-:Y:S01]  /*c9a0*/  MOV R2, c[0x0][0x4e8] ;  /* 0x00013a0000027a02 */ /* 0x000fe20000000f00 */
[----:B------:R-:W-:Y:S02]  /*c9b0*/  IMAD R5, R20, c[0x0][0x3f0], RZ ;  /* 0x0000fc0014057a24 */ /* 0x000fe400078e02ff */
[----:B------:R-:W1:Y:S01]  /*c9c0*/  S2R R3, SR_TID.X ;  /* 0x0000000000037919 */ /* 0x000e620000002100 */
[----:B------:R-:W-:Y:S02]  /*c9d0*/  ISETP.NE.AND P0, PT, R2, 0x1, PT ;  /* 0x000000010200780c */ /* 0x000fe40003f05270 */
[----:B-1----:R-:W-:-:S02]  /*c9e0*/  SHF.R.S32.HI R4, RZ, 0x1f, R3 ;  /* 0x0000001fff047819 */ /* 0x002fc40000011403 */
[----:B------:R-:W-:Y:S02]  /*c9f0*/  SHF.R.S32.HI R10, RZ, 0x1f, R3 ;  /* 0x0000001fff0a7819 */ /* 0x000fe40000011403 */
[-C--:B------:R-:W-:Y:S02]  /*ca00*/  LEA.HI R4, R4, R3.reuse, RZ, 0x3 ;  /* 0x0000000304047211 */ /* 0x080fe400078f18ff */
[----:B------:R-:W-:Y:S02]  /*ca10*/  LEA.HI R10, R10, R3, RZ, 0x3 ;  /* 0x000000030a0a7211 */ /* 0x000fe400078f18ff */
[----:B------:R-:W-:Y:S02]  /*ca20*/  LOP3.LUT R4, R4, 0xfffffff8, RZ, 0xc0, !PT ;  /* 0xfffffff804047812 */ /* 0x000fe400078ec0ff */
[----:B------:R-:W-:-:S03]  /*ca30*/  SHF.R.S32.HI R10, RZ, 0x3, R10 ;  /* 0x00000003ff0a7819 */ /* 0x000fc6000001140a */
[----:B------:R-:W-:Y:S02]  /*ca40*/  IMAD.IADD R4, R3, 0x1, -R4 ;  /* 0x0000000103047824 */ /* 0x000fe400078e0a04 */
[----:B------:R-:W-:-:S03]  /*ca50*/  IMAD.WIDE.U32 R2, R8, c[0x0][0x3a0], RZ ;  /* 0x0000e80008027a25 */ /* 0x000fc600078e00ff */
[----:B------:R-:W-:Y:S02]  /*ca60*/  LEA R4, R4, R10, 0x5 ;  /* 0x0000000a04047211 */ /* 0x000fe400078e28ff */
[----:B--2---:R-:W-:Y:S01]  /*ca70*/  MOV R9, R0 ;  /* 0x0000000000097202 */ /* 0x004fe20000000f00 */
[----:B------:R-:W-:-:S03]  /*ca80*/  IMAD R0, R17, c[0x0][0x3a0], RZ ;  /* 0x0000e80011007a24 */ /* 0x000fc600078e02ff */
[C---:B------:R-:W-:Y:S01]  /*ca90*/  LEA R13, R9.reuse, R10, 0x7 ;  /* 0x0000000a090d7211 */ /* 0x040fe200078e38ff */
[----:B------:R-:W-:Y:S02]  /*caa0*/  IMAD R8, R8, c[0x0][0x3a4], R0 ;  /* 0x0000e90008087a24 */ /* 0x000fe400078e0200 */
[----:B------:R-:W-:-:S03]  /*cab0*/  IMAD R4, R9, 0x80, R4 ;  /* 0x0000008009047824 */ /* 0x000fc600078e0204 */
[----:B------:R-:W-:Y:S01]  /*cac0*/  IADD3 R3, R3, R8, RZ ;  /* 0x0000000803037210 */ /* 0x000fe20007ffe0ff */
[----:B------:R-:W-:-:S04]  /*cad0*/  @P0 IMAD.HI.U32 R6, R4, c[0x0][0x4ec], RZ ;  /* 0x00013b0004060a27 */ /* 0x000fc800078e00ff */
[----:B---3--:R-:W-:-:S04]  /*cae0*/  IMAD.WIDE.U32 R2, R7, c[0x0][0x3e8], R2 ;  /* 0x0000fa0007027a25 */ /* 0x008fc800078e0002 */
[----:B------:R-:W-:Y:S01]  /*caf0*/  IMAD.MOV.U32 R0, RZ, RZ, R4 ;  /* 0x000000ffff007224 */ /* 0x000fe200078e0004 */
[----:B------:R-:W-:Y:S01]  /*cb00*/  @P0 SHF.R.U32.HI R0, RZ, c[0x0][0x4f0], R6 ;  /* 0x00013c00ff000a19 */ /* 0x000fe20000011606 */
[----:B------:R-:W-:Y:S02]  /*cb10*/  IMAD R3, R7, c[0x0][0x3ec], R3 ;  /* 0x0000fb0007037a24 */ /* 0x000fe400078e0203 */
[C---:B------:R-:W-:Y:S01]  /*cb20*/  IMAD R7, R14.reuse, c[0x0][0x3f4], R5 ;  /* 0x0000fd000e077a24 */ /* 0x040fe200078e0205 */
[----:B------:R-:W-:Y:S01]  /*cb30*/  SHF.R.S32.HI R6, RZ, 0x1f, R0 ;  /* 0x0000001fff067819 */ /* 0x000fe20000011400 */
[----:B------:R-:W-:Y:S01]  /*cb40*/  IMAD.WIDE.U32 R2, R14, c[0x0][0x3f0], R2 ;  /* 0x0000fc000e027a25 */ /* 0x000fe200078e0002 */
[----:B------:R-:W-:-:S03]  /*cb50*/  IADD3 R5, -R0, RZ, RZ ;  /* 0x000000ff00057210 */ /* 0x000fc60007ffe1ff */
[----:B------:R-:W-:Y:S01]  /*cb60*/  IMAD R6, R6, c[0x0][0x3e0], RZ ;  /* 0x0000f80006067a24 */ /* 0x000fe200078e02ff */
[----:B------:R-:W-:Y:S01]  /*cb70*/  IADD3 R3, R3, R7, RZ ;  /* 0x0000000703037210 */ /* 0x000fe20007ffe0ff */
[----:B------:R-:W-:Y:S02]  /*cb80*/  IMAD R4, R5, c[0x0][0x4e8], R4 ;  /* 0x00013a0005047a24 */ /* 0x000fe400078e0204 */
[C---:B------:R-:W-:Y:S02]  /*cb90*/  IMAD R6, R0.reuse, c[0x0][0x3e4], R6 ;  /* 0x0000f90000067a24 */ /* 0x040fe400078e0206 */
[----:B------:R-:W-:Y:S01]  /*cba0*/  IMAD.WIDE.U32 R2, R0, c[0x0][0x3e0], R2 ;  /* 0x0000f80000027a25 */ /* 0x000fe200078e0002 */
[----:B------:R-:W-:-:S03]  /*cbb0*/  SHF.R.S32.HI R0, RZ, 0x1f, R4 ;  /* 0x0000001fff007819 */ /* 0x000fc60000011404 */
[----:B------:R-:W-:Y:S02]  /*cbc0*/  IMAD.IADD R3, R3, 0x1, R6 ;  /* 0x0000000103037824 */ /* 0x000fe400078e0206 */
[----:B------:R-:W-:Y:S02]  /*cbd0*/  IMAD R0, R0, c[0x0][0x3d8], RZ ;  /* 0x0000f60000007a24 */ /* 0x000fe400078e02ff */
[----:B------:R-:W-:-:S04]  /*cbe0*/  IMAD.WIDE.U32 R2, R4, c[0x0][0x3d8], R2 ;  /* 0x0000f60004027a25 */ /* 0x000fc800078e0002 */
[----:B------:R-:W-:Y:S01]  /*cbf0*/  IMAD R4, R4, c[0x0][0x3dc], R0 ;  /* 0x0000f70004047a24 */ /* 0x000fe200078e0200 */
[----:B------:R-:W-:-:S04]  /*cc00*/  LEA R14, P0, R2, c[0x0][0x380], 0x1 ;  /* 0x0000e000020e7a11 */ /* 0x000fc800078008ff */
[----:B------:R-:W-:-:S04]  /*cc10*/  IADD3 R4, R3, R4, RZ ;  /* 0x0000000403047210 */ /* 0x000fc80007ffe0ff */
[----:B------:R-:W-:Y:S01]  /*cc20*/  LEA.HI.X R11, R2, c[0x0][0x384], R4, 0x1, P0 ;  /* 0x0000e100020b7a11 */ /* 0x000fe200000f0c04 */
[----:B------:R-:W-:Y:S05]  /*cc30*/  BRA.DIV ~URZ, `(.L_x_62) ;  /* 0x00001e127f007947 */ /* 0x000fea000b800000 */
[----:B------:R1:W2:Y:S02]  /*cc40*/  SHFL.IDX PT, R10, R11, RZ, 0x181f ;  /* 0x00181fff0b0a7589 */ /* 0x0002a400000e0000 */
.L_x_107:
[----:B------:R-:W-:Y:S05]  /*cc50*/  BRA.DIV ~URZ, `(.L_x_63) ;  /* 0x00001e627f007947 */ /* 0x000fea000b800000 */
[----:B------:R3:W4:Y:S02]  /*cc60*/  SHFL.IDX PT, R0, R14, RZ, 0x181f ;  /* 0x00181fff0e007589 */ /* 0x00072400000e0000 */
.L_x_108:
[----:B------:R-:W-:Y:S01]  /*cc70*/  IMAD R12, R19, c[0x0][0x4e8], RZ ;  /* 0x00013a00130c7a24 */ /* 0x000fe200078e02ff */
[----:B------:R-:W-:Y:S04]  /*cc80*/  BSSY B0, `(.L_x_64) ;  /* 0x000001a000007945 */ /* 0x000fe80003800000 */
[----:B------:R-:W-:-:S13]  /*cc90*/  ISETP.GE.AND P0, PT, R13, R12, PT ;  /* 0x0000000c0d00720c */ /* 0x000fda0003f06270 */
[----:B------:R-:W-:Y:S05]  /*cca0*/  @P0 BRA `(.L_x_65) ;  /* 0x0000017000000947 */ /* 0x000fea0003800000 */
[----:B------:R-:W5:Y:S04]  /*ccb0*/  LDL.64 R2, [R1+0x30] ;  /* 0x0000300001027983 */ /* 0x000f680000100a00 */
        /* <DEDUP_REMOVED lines=10> */
[-C--:B------:R-:W-:Y:S02]  /*cd60*/  @!P3 LEA R8, P4, R2, R0.reuse, 0x1 ;  /* 0x000000000208b211 */ /* 0x080fe400078808ff */
[----:B------:R-:W-:Y:S02]  /*cd70*/  @!P2 LEA R6, P6, R20, R0, 0x1 ;  /* 0x000000001406a211 */ /* 0x000fe400078c08ff */
[----:B------:R-:W-:Y:S02]  /*cd80*/  @!P3 LEA.HI.X R9, R2, R10, R3, 0x1, P4 ;  /* 0x0000000a0209b211 */ /* 0x000fe400020f0c03 */
[----:B------:R-:W-:Y:S02]  /*cd90*/  @!P1 LEA R4, P5, R17, R0, 0x1 ;  /* 0x0000000011049211 */ /* 0x000fe400078a08ff */
[----:B------:R-:W-:Y:S02]  /*cda0*/  @!P2 LEA.HI.X R7, R20, R10, R21, 0x1, P6 ;  /* 0x0000000a1407a211 */ /* 0x000fe400030f0c15 */
[----:B------:R-:W-:-:S02]  /*cdb0*/  @!P0 LEA R2, P4, R15, R0, 0x1 ;  /* 0x000000000f028211 */ /* 0x000fc400078808ff */
[-C--:B------:R-:W-:Y:S02]  /*cdc0*/  @!P1 LEA.HI.X R5, R17, R10.reuse, R18, 0x1, P5 ;  /* 0x0000000a11059211 */ /* 0x080fe400028f0c12 */
[----:B------:R-:W-:Y:S01]  /*cdd0*/  @!P0 LEA.HI.X R3, R15, R10, R16, 0x1, P4 ;  /* 0x0000000a0f038211 */ /* 0x000fe200020f0c10 */
[----:B------:R2:W-:Y:S04]  /*cde0*/  @!P3 ST.E.128 [R8.64], RZ ;  /* 0x000000ff0800b985 */ /* 0x0005e8000c101d06 */
[----:B------:R2:W-:Y:S04]  /*cdf0*/  @!P2 ST.E.128 [R6.64], RZ ;  /* 0x000000ff0600a985 */ /* 0x0005e8000c101d06 */
[----:B------:R2:W-:Y:S04]  /*ce00*/  @!P1 ST.E.128 [R4.64], RZ ;  /* 0x000000ff04009985 */ /* 0x0005e8000c101d06 */
[----:B------:R2:W-:Y:S02]  /*ce10*/  @!P0 ST.E.128 [R2.64], RZ ;  /* 0x000000ff02008985 */ /* 0x0005e4000c101d06 */
.L_x_65:
[----:B------:R-:W-:Y:S05]  /*ce20*/  BSYNC B0 ;  /* 0x0000000000007941 */ /* 0x000fea0003800000 */
.L_x_64:
[----:B------:R-:W-:Y:S05]  /*ce30*/  BRA.DIV ~URZ, `(.L_x_66) ;  /* 0x00001ce27f007947 */ /* 0x000fea000b800000 */
[----:B--2---:R2:W1:Y:S04]  /*ce40*/  SHFL.IDX PT, R10, R11, 0x1, 0x181f ;  /* 0x00381f000b0a7f89 */ /* 0x00446800000e0000 */
[----:B----4-:R2:W4:Y:S02]  /*ce50*/  SHFL.IDX PT, R0, R14, 0x1, 0x181f ;  /* 0x00381f000e007f89 */ /* 0x01052400000e0000 */
.L_x_109:
[----:B------:R-:W-:Y:S01]  /*ce60*/  IADD3 R2, R13, 0x20, RZ ;  /* 0x000000200d027810 */ /* 0x000fe20007ffe0ff */
[----:B------:R-:W-:Y:S03]  /*ce70*/  BSSY B0, `(.L_x_67) ;  /* 0x000001a000007945 */ /* 0x000fe60003800000 */
[----:B------:R-:W-:-:S13]  /*ce80*/  ISETP.GE.AND P0, PT, R2, R12, PT ;  /* 0x0000000c0200720c */ /* 0x000fda0003f06270 */
[----:B------:R-:W-:Y:S05]  /*ce90*/  @P0 BRA `(.L_x_68) ;  /* 0x0000017000000947 */ /* 0x000fea0003800000 */
[----:B------:R-:W5:Y:S04]  /*cea0*/  LDL.64 R22, [R1+0x30] ;  /* 0x0000300001167983 */ /* 0x000f680000100a00 */
[----:B--2---:R-:W2:Y:S04]  /*ceb0*/  LDL R19, [R1+0x38] ;  /* 0x0000380001137983 */ /* 0x004ea80000100800 */
[----:B---3--:R-:W3:Y:S04]  /*cec0*/  LDL R17, [R1+0x3c] ;  /* 0x00003c0001117983 */ /* 0x008ee80000100800 */
[----:B----4-:R-:W4:Y:S04]  /*ced0*/  LDL R15, [R1+0x40] ;  /* 0x00004000010f7983 */ /* 0x010f280000100800 */
[----:B------:R-:W4:Y:S04]  /*cee0*/  LDL R20, [R1+0x70] ;  /* 0x0000700001147983 */ /* 0x000f280000100800 */
[----:B------:R-:W4:Y:S04]  /*cef0*/  LDL R18, [R1+0x6c] ;  /* 0x00006c0001127983 */ /* 0x000f280000100800 */
[----:B------:R-:W4:Y:S01]  /*cf00*/  LDL R16, [R1+0x68] ;  /* 0x0000680001107983 */ /* 0x000f220000100800 */
[----:B-----5:R-:W-:-:S02]  /*cf10*/  ISETP.GE.AND P3, PT, R22, c[0x0][0x3c8], PT ;  /* 0x0000f20016007a0c */ /* 0x020fc40003f66270 */
[----:B--2---:R-:W-:Y:S02]  /*cf20*/  ISETP.GE.AND P2, PT, R19, c[0x0][0x3c8], PT ;  /* 0x0000f20013007a0c */ /* 0x004fe40003f46270 */
[----:B---3--:R-:W-:Y:S02]  /*cf30*/  ISETP.GE.AND P1, PT, R17, c[0x0][0x3c8], PT ;  /* 0x0000f20011007a0c */ /* 0x008fe40003f26270 */
[----:B----4-:R-:W-:-:S07]  /*cf40*/  ISETP.GE.AND P0, PT, R15, c[0x0][0x3c8], PT ;  /* 0x0000f2000f007a0c */ /* 0x010fce0003f06270 */
[CC--:B------:R-:W-:Y:S02]  /*cf50*/  @!P3 LEA R8, P4, R22.reuse, R0.reuse, 0x1 ;  /* 0x000000001608b211 */ /* 0x0c0fe400078808ff */
[----:B------:R-:W-:Y:S02]  /*cf60*/  @!P2 LEA R6, P6, R19, R0, 0x1 ;  /* 0x000000001306a211 */ /* 0x000fe400078c08ff */
[----:B-1----:R-:W-:Y:S02]  /*cf70*/  @!P3 LEA.HI.X R9, R22, R10, R23, 0x1, P4 ;  /* 0x0000000a1609b211 */ /* 0x002fe400020f0c17 */
        /* <DEDUP_REMOVED lines=9> */
.L_x_68:
[----:B------:R-:W-:Y:S05]  /*d010*/  BSYNC B0 ;  /* 0x0000000000007941 */ /* 0x000fea0003800000 */
.L_x_67:
[----:B------:R-:W-:Y:S05]  /*d020*/  BRA.DIV ~URZ, `(.L_x_69) ;  /* 0x00001bb27f007947 */ /* 0x000fea000b800000 */
[----:B-1----:R1:W2:Y:S02]  /*d030*/  SHFL.IDX PT, R10, R11, 0x2, 0x181f ;  /* 0x00581f000b0a7f89 */ /* 0x0022a400000e0000 */
.L_x_110:
[----:B------:R-:W-:Y:S05]  /*d040*/  BRA.DIV ~URZ, `(.L_x_70) ;  /* 0x00001c027f007947 */ /* 0x000fea000b800000 */
[----:B----4-:R4:W1:Y:S02]  /*d050*/  SHFL.IDX PT, R0, R14, 0x2, 0x181f ;  /* 0x00581f000e007f89 */ /* 0x01086400000e0000 */
.L_x_111:
[----:B------:R-:W-:Y:S01]  /*d060*/  IADD3 R2, R13, 0x40, RZ ;  /* 0x000000400d027810 */ /* 0x000fe20007ffe0ff */
[----:B------:R-:W-:Y:S03]  /*d070*/  BSSY B0, `(.L_x_71) ;  /* 0x000001a000007945 */ /* 0x000fe60003800000 */
        /* <DEDUP_REMOVED lines=13> */
[CC--:B-1----:R-:W-:Y:S02]  /*d150*/  @!P3 LEA R8, P4, R22.reuse, R0.reuse, 0x1 ;  /* 0x000000001608b211 */ /* 0x0c2fe400078808ff */
        /* <DEDUP_REMOVED lines=11> */
.L_x_72:
[----:B------:R-:W-:Y:S05]  /*d210*/  BSYNC B0 ;  /* 0x0000000000007941 */ /* 0x000fea0003800000 */
.L_x_71:
[----:B------:R-:W-:Y:S05]  /*d220*/  BRA.DIV ~URZ, `(.L_x_73) ;  /* 0x00001a827f007947 */ /* 0x000fea000b800000 */
[----:B--2---:R2:W3:Y:S04]  /*d230*/  SHFL.IDX PT, R10, R11, 0x3, 0x181f ;  /* 0x00781f000b0a7f89 */ /* 0x0044e800000e0000 */
[----:B-1----:R2:W1:Y:S02]  /*d240*/  SHFL.IDX PT, R0, R14, 0x3, 0x181f ;  /* 0x00781f000e007f89 */ /* 0x00246400000e0000 */
.L_x_112:
[----:B------:R-:W-:-:S04]  /*d250*/  IADD3 R2, R13, 0x60, RZ ;  /* 0x000000600d027810 */ /* 0x000fc80007ffe0ff */
        /* <DEDUP_REMOVED lines=25> */
.L_x_53:
[----:B------:R-:W-:Y:S05]  /*d3f0*/  BSYNC B1 ;  /* 0x0000000000017941 */ /* 0x000fea0003800000 */
.L_x_37:
[----:B-1--4-:R-:W4:Y:S02]  /*d400*/  LDL R0, [R1+0x9c] ;  /* 0x00009c0001007983 */ /* 0x012f240000100800 */
[----:B----4-:R-:W-:-:S13]  /*d410*/  ISETP.NE.AND P0, PT, R0, RZ, PT ;  /* 0x000000ff0000720c */ /* 0x010fda0003f05270 */
[----:B------:R-:W-:Y:S01]  /*d420*/  @P0 WARPSYNC 0xffffffff ;  /* 0xffffffff00000948 */ /* 0x000fe20003800000 */
[----:B------:R-:W-:Y:S06]  /*d430*/  @P0 BAR.SYNC.DEFER_BLOCKING 0x5, 0x100 ;  /* 0x0144000000000b1d */ /* 0x000fec0000010000 */
[----:B------:R-:W1:Y:S04]  /*d440*/  @P0 LDS.128 R4, [0x1a080] ;  /* 0x01a08000ff040984 */ /* 0x000e680000000c00 */
[----:B-1----:R1:W-:Y:S04]  /*d450*/  @P0 STL.64 [R1+0x50], R4 ;  /* 0x0000500401000387 */ /* 0x0023e80000100a00 */
[----:B------:R1:W-:Y:S04]  /*d460*/  @P0 STL.64 [R1+0x58], R6 ;  /* 0x0000580601000387 */ /* 0x0003e80000100a00 */
[----:B------:R-:W-:Y:S06]  /*d470*/  @P0 BAR.ARV 0x4, 0x100 ;  /* 0x0104000000000b1d */ /* 0x000fec0000002000 */
[----:B------:R-:W-:Y:S05]  /*d480*/  @P0 BRA `(.L_x_74) ;  /* 0x00000b9000000947 */ /* 0x000fea0003800000 */
[----:B------:R-:W4:Y:S01]  /*d490*/  S2R R0, SR_TID.X ;  /* 0x0000000000007919 */ /* 0x000f220000002100 */
[----:B-1----:R-:W-:Y:S01]  /*d4a0*/  IMAD.MOV.U32 R7, RZ, RZ, RZ ;  /* 0x000000ffff077224 */ /* 0x002fe200078e00ff */
[----:B----4-:R-:W-:-:S04]  /*d4b0*/  LOP3.LUT R13, R0, 0x1f, RZ, 0xc0, !PT ;  /* 0x0000001f000d7812 */ /* 0x010fc800078ec0ff */
[----:B------:R-:W-:Y:S01]  /*d4c0*/  ISETP.NE.AND P6, PT, R13, 0x1f, PT ;  /* 0x0000001f0d00780c */ /* 0x000fe20003fc5270 */
[----:B------:R-:W-:Y:S10]  /*d4d0*/  BRA.DIV ~URZ, `(.L_x_75) ;  /* 0x000018927f007947 */ /* 0x000ff4000b800000 */
[----:B------:R1:W4:Y:S02]  /*d4e0*/  SHFL.IDX PT, R9, R131, RZ, 0x1f ;  /* 0x00001fff83097589 */ /* 0x00032400000e0000 */
.L_x_113:
[----:B------:R-:W-:Y:S05]  /*d4f0*/  BRA.DIV ~URZ, `(.L_x_76) ;  /* 0x000018e27f007947 */ /* 0x000fea000b800000 */
[----:B--2---:R2:W1:Y:S02]  /*d500*/  SHFL.IDX PT, R8, R131, 0x1, 0x1f ;  /* 0x00201f0083087f89 */ /* 0x00446400000e0000 */
.L_x_114:
[----:B------:R-:W5:Y:S01]  /*d510*/  LDL R0, [R1+0x5c] ;  /* 0x00005c0001007983 */ /* 0x000f620000100800 */
[----:B------:R-:W-:Y:S02]  /*d520*/  IMAD.MOV.U32 R6, RZ, RZ, RZ ;  /* 0x000000ffff067224 */ /* 0x000fe400078e00ff */
[----:B-----5:R-:W-:-:S05]  /*d530*/  IMAD.IADD R0, R0, 0x1, R13 ;  /* 0x0000000100007824 */ /* 0x020fca00078e020d */
[----:B------:R-:W-:-:S13]  /*d540*/  ISETP.GE.OR P0, PT, R0, c[0x0][0x53c], !P6 ;  /* 0x00014f0000007a0c */ /* 0x000fda0007706670 */
[----:B------:R-:W-:Y:S01]  /*d550*/  @!P0 IMAD.MOV.U32 R2, RZ, RZ, 0x4 ;  /* 0x00000004ff028424 */ /* 0x000fe200078e00ff */
[----:B------:R-:W-:-:S03]  /*d560*/  @!P0 MOV R3, 0x4 ;  /* 0x0000000400038802 */ /* 0x000fc60000000f00 */
[----:B------:R-:W-:-:S04]  /*d570*/  @!P0 IMAD.WIDE R4, R0, R2, c[0x0][0x580] ;  /* 0x0001600000048625 */ /* 0x000fc800078e0202 */
[----:B------:R-:W-:Y:S01]  /*d580*/  @!P0 IMAD.WIDE R2, R0, R3, c[0x0][0x578] ;  /* 0x00015e0000028625 */ /* 0x000fe200078e0203 */
[----:B------:R-:W5:Y:S04]  /*d590*/  @!P0 LDG.E R6, [R4.64] ;  /* 0x0000000604068981 */ /* 0x000f68000c1e1900 */
[----:B------:R-:W5:Y:S01]  /*d5a0*/  @!P0 LDG.E R7, [R2.64] ;  /* 0x0000000602078981 */ /* 0x000f62000c1e1900 */
[C---:B------:R-:W-:Y:S02]  /*d5b0*/  ISETP.GE.U32.AND P4, PT, R13.reuse, 0x10, PT ;  /* 0x000000100d00780c */ /* 0x040fe40003f86070 */
[C---:B------:R-:W-:Y:S02]  /*d5c0*/  ISETP.GE.U32.AND P3, PT, R13.reuse, 0x8, PT ;  /* 0x000000080d00780c */ /* 0x040fe40003f66070 */
[----:B------:R-:W-:-:S02]  /*d5d0*/  ISETP.GE.U32.AND P2, PT, R13, 0x4, PT ;  /* 0x000000040d00780c */ /* 0x000fc40003f46070 */
[C---:B------:R-:W-:Y:S02]  /*d5e0*/  ISETP.GE.U32.AND P1, PT, R13.reuse, 0x2, PT ;  /* 0x000000020d00780c */ /* 0x040fe40003f26070 */
[----:B------:R-:W-:Y:S02]  /*d5f0*/  ISETP.NE.AND P5, PT, R13, RZ, PT ;  /* 0x000000ff0d00720c */ /* 0x000fe40003fa5270 */
[----:B------:R-:W-:Y:S01]  /*d600*/  MOV R11, RZ ;  /* 0x000000ff000b7202 */ /* 0x000fe20000000f00 */
[----:B-----5:R-:W-:Y:S01]  /*d610*/  IMAD R0, R7, R6, RZ ;  /* 0x0000000607007224 */ /* 0x020fe200078e02ff */
[----:B------:R-:W-:Y:S07]  /*d620*/  BRA.DIV ~URZ, `(.L_x_77) ;  /* 0x000018227f007947 */ /* 0x000fee000b800000 */
[----:B------:R2:W4:Y:S02]  /*d630*/  SHFL.UP PT, R4, R0, 0x1, RZ ;  /* 0x0420000000047989 */ /* 0x00052400000e00ff */
.L_x_115:
[----:B----4-:R-:W-:-:S04]  /*d640*/  SEL R4, R4, RZ, P5 ;  /* 0x000000ff04047207 */ /* 0x010fc80002800000 */
[----:B--2---:R-:W-:Y:S01]  /*d650*/  IADD3 R0, R0, R4, RZ ;  /* 0x0000000400007210 */ /* 0x004fe20007ffe0ff */
[----:B------:R-:W-:Y:S05]  /*d660*/  BRA.DIV ~URZ, `(.L_x_78) ;  /* 0x000018227f007947 */ /* 0x000fea000b800000 */
        /* <DEDUP_REMOVED lines=12> */
[----:B------:R2:W4:Y:S02]  /*d730*/  SHFL.IDX PT, R0, R4, 0x1f, 0x1f ;  /* 0x03e01f0004007f89 */ /* 0x00052400000e0000 */
.L_x_116:
[----:B----4-:R-:W-:Y:S01]  /*d740*/  IMAD R0, R0, c[0x0][0x538], RZ ;  /* 0x00014e0000007a24 */ /* 0x010fe200078e02ff */
[----:B------:R-:W-:Y:S04]  /*d750*/  BSSY B1, `(.L_x_79) ;  /* 0x0000083000017945 */ /* 0x000fe80003800000 */
[----:B-1----:R-:W-:-:S04]  /*d760*/  IADD3 R8, R0, R8, RZ ;  /* 0x0000000800087210 */ /* 0x002fc80007ffe0ff */
[----:B------:R-:W-:-:S13]  /*d770*/  ISETP.GT.AND P0, PT, R8, R9, PT ;  /* 0x000000090800720c */ /* 0x000fda0003f04270 */
[----:B------:R-:W-:Y:S05]  /*d780*/  @P0 BRA `(.L_x_80) ;  /* 0x0000025000000947 */ /* 0x000fea0003800000 */
.L_x_84:
[----:B------:R-:W4:Y:S02]  /*d790*/  LDL.LU R0, [R1+0x5c] ;  /* 0x00005c0001007983 */ /* 0x000f240000300800 */
[----:B----4-:R-:W-:-:S04]  /*d7a0*/  IADD3 R0, R0, 0x1f, RZ ;  /* 0x0000001f00007810 */ /* 0x010fc80007ffe0ff */
[----:B------:R-:W-:-:S13]  /*d7b0*/  ISETP.GE.AND P0, PT, R0, c[0x0][0x53c], PT ;  /* 0x00014f0000007a0c */ /* 0x000fda0003f06270 */
[----:B------:R-:W-:Y:S05]  /*d7c0*/  @P0 BRA `(.L_x_81) ;  /* 0x0000076000000947 */ /* 0x000fea0003800000 */
[----:B------:R1:W-:Y:S01]  /*d7d0*/  STL [R1+0x5c], R0 ;  /* 0x00005c0001007387 */ /* 0x0003e20000100800 */
[----:B------:R-:W-:Y:S01]  /*d7e0*/  CS2R R6, SRZ ;  /* 0x0000000000067805 */ /* 0x000fe2000001ff00 */
[----:B-1----:R-:W-:-:S04]  /*d7f0*/  IADD3 R0, R0, R13, RZ ;  /* 0x0000000d00007210 */ /* 0x002fc80007ffe0ff */
[----:B------:R-:W-:-:S13]  /*d800*/  ISETP.GE.OR P0, PT, R0, c[0x0][0x53c], !P6 ;  /* 0x00014f0000007a0c */ /* 0x000fda0007706670 */
[----:B------:R-:W-:Y:S02]  /*d810*/  @!P0 MOV R2, 0x4 ;  /* 0x0000000400028802 */ /* 0x000fe40000000f00 */
[----:B------:R-:W-:-:S03]  /*d820*/  @!P0 MOV R3, 0x4 ;  /* 0x0000000400038802 */ /* 0x000fc60000000f00 */
[----:B--2---:R-:W-:-:S04]  /*d830*/  @!P0 IMAD.WIDE R4, R0, R2, c[0x0][0x580] ;  /* 0x0001600000048625 */ /* 0x004fc800078e0202 */
[----:B------:R-:W-:Y:S01]  /*d840*/  @!P0 IMAD.WIDE R2, R0, R3, c[0x0][0x578] ;  /* 0x00015e0000028625 */ /* 0x000fe200078e0203 */
[----:B------:R-:W2:Y:S04]  /*d850*/  @!P0 LDG.E R6, [R4.64] ;  /* 0x0000000604068981 */ /* 0x000ea8000c1e1900 */
[----:B------:R-:W2:Y:S02]  /*d860*/  @!P0 LDG.E R7, [R2.64] ;  /* 0x0000000602078981 */ /* 0x000ea4000c1e1900 */
[----:B--2---:R-:W-:Y:S01]  /*d870*/  IMAD R0, R7, R6, RZ ;  /* 0x0000000607007224 */ /* 0x004fe200078e02ff */
[----:B------:R-:W-:Y:S05]  /*d880*/  BRA.DIV ~URZ, `(.L_x_82) ;  /* 0x000017a27f007947 */ /* 0x000fea000b800000 */
[----:B------:R1:W2:Y:S02]  /*d890*/  SHFL.UP PT, R2, R0, 0x1, RZ ;  /* 0x0420000000027989 */ /* 0x0002a400000e00ff */
.L_x_117:
        /* <DEDUP_REMOVED lines=16> */
.L_x_118:
[----:B--2---:R-:W-:-:S05]  /*d9a0*/  IMAD R0, R0, c[0x0][0x538], RZ ;  /* 0x00014e0000007a24 */ /* 0x004fca00078e02ff */
[----:B------:R-:W-:-:S04]  /*d9b0*/  IADD3 R8, R0, R8, RZ ;  /* 0x0000000800087210 */ /* 0x000fc80007ffe0ff */
[----:B------:R-:W-:-:S13]  /*d9c0*/  ISETP.GT.AND P0, PT, R8, R9, PT ;  /* 0x000000090800720c */ /* 0x000fda0003f04270 */
[----:B-1-3--:R-:W-:Y:S05]  /*d9d0*/  @!P0 BRA `(.L_x_84) ;  /* 0xfffffdb000008947 */ /* 0x00afea000383ffff */
.L_x_80:
[----:B---3--:R-:W-:-:S05]  /*d9e0*/  IADD3 R10, -R0, R8, RZ ;  /* 0x00000008000a7210 */ /* 0x008fca0007ffe1ff */
[----:B------:R-:W-:-:S05]  /*d9f0*/  IMAD R0, R4, c[0x0][0x538], R10 ;  /* 0x00014e0004007a24 */ /* 0x000fca00078e020a */
[----:B------:R-:W-:Y:S01]  /*da00*/  ISETP.GT.AND P0, PT, R0, R9, PT ;  /* 0x000000090000720c */ /* 0x000fe20003f04270 */
[----:B------:R-:W-:-:S12]  /*da10*/  BRA.DIV ~URZ, `(.L_x_85) ;  /* 0x000018027f007947 */ /* 0x000fd8000b800000 */
[----:B------:R-:W-:-:S04]  /*da20*/  VOTE.ANY R8, PT, !P0 ;  /* 0x0000000000087806 */ /* 0x000fc800040e0100 */
.L_x_119:
[----:B------:R1:W3:Y:S01]  /*da30*/  POPC R12, R8 ;  /* 0x00000008000c7309 */ /* 0x0002e20000000000 */
[----:B------:R-:W-:Y:S05]  /*da40*/  BRA.DIV ~URZ, `(.L_x_86) ;  /* 0x000018227f007947 */ /* 0x000fea000b800000 */
[----:B---3--:R3:W4:Y:S04]  /*da50*/  SHFL.IDX PT, R6, R6, R12, 0x1f ;  /* 0x00001f0c06067589 */ /* 0x00872800000e0000 */
[----:B------:R3:W1:Y:S02]  /*da60*/  SHFL.IDX PT, R7, R7, R12, 0x1f ;  /* 0x00001f0c07077589 */ /* 0x00066400000e0000 */
.L_x_120:
[----:B------:R-:W-:Y:S01]  /*da70*/  ISETP.NE.AND P0, PT, R8, RZ, PT ;  /* 0x000000ff0800720c */ /* 0x000fe20003f05270 */
[----:B------:R-:W-:-:S12]  /*da80*/  BSSY B0, `(.L_x_87) ;  /* 0x0000005000007945 */ /* 0x000fd80003800000 */
[----:B------:R-:W-:Y:S05]  /*da90*/  @!P0 BRA `(.L_x_88) ;  /* 0x0000003000008947 */ /* 0x000fea0003800000 */
[----:B------:R-:W-:Y:S01]  /*daa0*/  IADD3 R3, R12, -0x1, RZ ;  /* 0xffffffff0c037810 */ /* 0x000fe20007ffe0ff */
[----:B------:R-:W-:Y:S05]  /*dab0*/  BRA.DIV ~URZ, `(.L_x_89) ;  /* 0x000018827f007947 */ /* 0x000fea000b800000 */
[----:B------:R2:W3:Y:S02]  /*dac0*/  SHFL.IDX PT, R11, R4, R3, 0x1f ;  /* 0x00001f03040b7589 */ /* 0x0004e400000e0000 */
.L_x_88:
[----:B------:R-:W-:Y:S05]  /*dad0*/  BSYNC B0 ;  /* 0x0000000000007941 */ /* 0x000fea0003800000 */
.L_x_87:
[----:B---3--:R-:W-:Y:S01]  /*dae0*/  IMAD R5, R11, c[0x0][0x538], R10 ;  /* 0x00014e000b057a24 */ /* 0x008fe200078e020a */
[----:B--2-4-:R-:W-:Y:S02]  /*daf0*/  IABS R4, R6 ;  /* 0x0000000600047213 */ /* 0x014fe40000000000 */
[----:B-1----:R-:W-:Y:S01]  /*db00*/  IABS R0, R7 ;  /* 0x0000000700007213 */ /* 0x002fe20000000000 */
[----:B------:R-:W-:Y:S01]  /*db10*/  IMAD.IADD R10, R9, 0x1, -R5 ;  /* 0x00000001090a7824 */ /* 0x000fe200078e0a05 */
[----:B------:R1:W-:Y:S01]  /*db20*/  STL [R1+0x50], R5 ;  /* 0x0000500501007387 */ /* 0x0003e20000100800 */
[----:B------:R-:W2:Y:S03]  /*db30*/  I2F.RP R2, R4 ;  /* 0x0000000400027306 */ /* 0x000ea60000209400 */
[----:B------:R-:W3:Y:S05]  /*db40*/  LDL.LU R14, [R1+0x5c] ;  /* 0x00005c00010e7983 */ /* 0x000eea0000300800 */
[----:B--2---:R-:W2:Y:S02]  /*db50*/  MUFU.RCP R2, R2 ;  /* 0x0000000200027308 */ /* 0x004ea40000001000 */
[----:B--2---:R-:W-:-:S06]  /*db60*/  IADD3 R2, R2, 0xffffffe, RZ ;  /* 0x0ffffffe02027810 */ /* 0x004fcc0007ffe0ff */
[----:B------:R-:W2:Y:S01]  /*db70*/  F2I.FTZ.U32.TRUNC.NTZ R3, R2 ;  /* 0x0000000200037305 */ /* 0x000ea2000021f000 */
[----:B-1----:R-:W-:Y:S01]  /*db80*/  IMAD.MOV.U32 R5, RZ, RZ, R0 ;  /* 0x000000ffff057224 */ /* 0x002fe200078e0000 */
[----:B------:R-:W-:Y:S02]  /*db90*/  IABS R0, R6 ;  /* 0x0000000600007213 */ /* 0x000fe40000000000 */
[----:B------:R-:W-:-:S04]  /*dba0*/  IABS R9, R10 ;  /* 0x0000000a00097213 */ /* 0x000fc80000000000 */
[----:B------:R-:W1:Y:S01]  /*dbb0*/  I2F.RP R11, R5 ;  /* 0x00000005000b7306 */ /* 0x000e620000209400 */
[----:B--2---:R-:W-:-:S04]  /*dbc0*/  IMAD.MOV R2, RZ, RZ, -R3 ;  /* 0x000000ffff027224 */ /* 0x004fc800078e0a03 */
[----:B------:R-:W-:Y:S01]  /*dbd0*/  IMAD R8, R2, R4, RZ ;  /* 0x0000000402087224 */ /* 0x000fe200078e02ff */
[----:B------:R-:W-:Y:S01]  /*dbe0*/  MOV R2, RZ ;  /* 0x000000ff00027202 */ /* 0x000fe20000000f00 */
[----:B------:R-:W-:-:S04]  /*dbf0*/  IMAD.MOV R0, RZ, RZ, -R0 ;  /* 0x000000ffff007224 */ /* 0x000fc800078e0a00 */
[----:B------:R-:W-:-:S04]  /*dc00*/  IMAD.HI.U32 R8, R3, R8, R2 ;  /* 0x0000000803087227 */ /* 0x000fc800078e0002 */
[----:B------:R-:W-:Y:S02]  /*dc10*/  IMAD.MOV.U32 R2, RZ, RZ, R9 ;  /* 0x000000ffff027224 */ /* 0x000fe400078e0009 */
[----:B------:R-:W-:Y:S02]  /*dc20*/  IMAD.MOV.U32 R3, RZ, RZ, R0 ;  /* 0x000000ffff037224 */ /* 0x000fe400078e0000 */
[----:B------:R-:W-:-:S04]  /*dc30*/  IMAD.HI.U32 R0, R8, R2, RZ ;  /* 0x0000000208007227 */ /* 0x000fc800078e00ff */
[----:B------:R-:W-:Y:S02]  /*dc40*/  IMAD R2, R0, R3, R2 ;  /* 0x0000000300027224 */ /* 0x000fe400078e0202 */
[----:B-1----:R-:W1:Y:S03]  /*dc50*/  MUFU.RCP R3, R11 ;  /* 0x0000000b00037308 */ /* 0x002e660000001000 */
[----:B------:R-:W-:Y:S02]  /*dc60*/  ISETP.GT.U32.AND P0, PT, R4, R2, PT ;  /* 0x000000020400720c */ /* 0x000fe40003f04070 */
[----:B-1----:R-:W-:-:S11]  /*dc70*/  IADD3 R3, R3, 0xffffffe, RZ ;  /* 0x0ffffffe03037810 */ /* 0x002fd60007ffe0ff */
[-C--:B------:R-:W-:Y:S01]  /*dc80*/  @!P0 IADD3 R2, R2, -R4.reuse, RZ ;  /* 0x8000000402028210 */ /* 0x080fe20007ffe0ff */
[----:B------:R-:W1:Y:S03]  /*dc90*/  F2I.FTZ.U32.TRUNC.NTZ R3, R3 ;  /* 0x0000000300037305 */ /* 0x000e66000021f000 */
[----:B------:R-:W-:Y:S02]  /*dca0*/  ISETP.GE.U32.AND P2, PT, R2, R4, PT ;  /* 0x000000040200720c */ /* 0x000fe40003f46070 */
[----:B------:R-:W-:Y:S02]  /*dcb0*/  LOP3.LUT R2, R10, R6, RZ, 0x3c, !PT ;  /* 0x000000060a027212 */ /* 0x000fe400078e3cff */
[----:B------:R-:W-:Y:S02]  /*dcc0*/  @!P0 IADD3 R0, R0, 0x1, RZ ;  /* 0x0000000100008810 */ /* 0x000fe40007ffe0ff */
[----:B------:R-:W-:-:S02]  /*dcd0*/  ISETP.GE.AND P1, PT, R2, RZ, PT ;  /* 0x000000ff0200720c */ /* 0x000fc40003f26270 */
[----:B------:R-:W-:-:S05]  /*dce0*/  ISETP.NE.AND P0, PT, R6, RZ, PT ;  /* 0x000000ff0600720c */ /* 0x000fca0003f05270 */
[----:B------:R-:W-:Y:S01]  /*dcf0*/  @P2 IADD3 R0, R0, 0x1, RZ ;  /* 0x0000000100002810 */ /* 0x000fe20007ffe0ff */
[----:B-1----:R-:W-:-:S04]  /*dd00*/  IMAD.MOV R2, RZ, RZ, -R3 ;  /* 0x000000ffff027224 */ /* 0x002fc800078e0a03 */
[----:B------:R-:W-:Y:S01]  /*dd10*/  IMAD.MOV.U32 R4, RZ, RZ, R2 ;  /* 0x000000ffff047224 */ /* 0x000fe200078e0002 */
[----:B------:R-:W-:Y:S01]  /*dd20*/  IABS R2, R7 ;  /* 0x0000000700027213 */ /* 0x000fe20000000000 */
[----:B------:R-:W-:Y:S01]  /*dd30*/  @!P1 IMAD.MOV R0, RZ, RZ, -R0 ;  /* 0x000000ffff009224 */ /* 0x000fe200078e0a00 */
[----:B------:R-:W-:Y:S01]  /*dd40*/  @!P0 LOP3.LUT R0, RZ, R6, RZ, 0x33, !PT ;  /* 0x00000006ff008212 */ /* 0x000fe200078e33ff */
[----:B------:R-:W-:Y:S01]  /*dd50*/  IMAD R4, R4, R5, RZ ;  /* 0x0000000504047224 */ /* 0x000fe200078e02ff */
[----:B------:R-:W-:Y:S01]  /*dd60*/  IADD3 R8, RZ, -R2, RZ ;  /* 0x80000002ff087210 */ /* 0x000fe20007ffe0ff */
[----:B------:R-:W-:Y:S01]  /*dd70*/  IMAD.MOV.U32 R2, RZ, RZ, RZ ;  /* 0x000000ffff027224 */ /* 0x000fe200078e00ff */
[----:B------:R-:W-:-:S03]  /*dd80*/  IABS R9, R0 ;  /* 0x0000000000097213 */ /* 0x000fc60000000000 */
[----:B------:R-:W-:Y:S01]  /*dd90*/  IMAD.HI.U32 R2, R3, R4, R2 ;  /* 0x0000000403027227 */ /* 0x000fe200078e0002 */
[----:B------:R-:W-:-:S03]  /*dda0*/  MOV R4, R8 ;  /* 0x0000000800047202 */ /* 0x000fc60000000f00 */
[----:B------:R-:W-:-:S04]  /*ddb0*/  IMAD.MOV.U32 R3, RZ, RZ, R9 ;  /* 0x000000ffff037224 */ /* 0x000fc800078e0009 */
[----:B------:R-:W-:-:S04]  /*ddc0*/  IMAD.HI.U32 R2, R2, R3, RZ ;  /* 0x0000000302027227 */ /* 0x000fc800078e00ff */
[----:B------:R-:W-:-:S05]  /*ddd0*/  IMAD R3, R2, R4, R3 ;  /* 0x0000000402037224 */ /* 0x000fca00078e0203 */
[----:B------:R-:W-:-:S13]  /*dde0*/  ISETP.GT.U32.AND P0, PT, R5, R3, PT ;  /* 0x000000030500720c */ /* 0x000fda0003f04070 */
[----:B------:R-:W-:-:S05]  /*ddf0*/  @!P0 IMAD.IADD R3, R3, 0x1, -R5 ;  /* 0x0000000103038824 */ /* 0x000fca00078e0a05 */
[----:B------:R-:W-:Y:S02]  /*de00*/  ISETP.GE.U32.AND P2, PT, R3, R5, PT ;  /* 0x000000050300720c */ /* 0x000fe40003f46070 */
[----:B------:R-:W-:Y:S02]  /*de10*/  LOP3.LUT R3, R0, R7, RZ, 0x3c, !PT ;  /* 0x0000000700037212 */ /* 0x000fe400078e3cff */
[----:B------:R-:W-:Y:S02]  /*de20*/  @!P0 IADD3 R2, R2, 0x1, RZ ;  /* 0x0000000102028810 */ /* 0x000fe40007ffe0ff */
[----:B------:R-:W-:Y:S02]  /*de30*/  ISETP.GE.AND P1, PT, R3, RZ, PT ;  /* 0x000000ff0300720c */ /* 0x000fe40003f26270 */
[----:B------:R-:W-:-:S05]  /*de40*/  ISETP.NE.AND P0, PT, R7, RZ, PT ;  /* 0x000000ff0700720c */ /* 0x000fca0003f05270 */
[----:B------:R-:W-:-:S06]  /*de50*/  @P2 IADD3 R2, R2, 0x1, RZ ;  /* 0x0000000102022810 */ /* 0x000fcc0007ffe0ff */
[----:B------:R-:W-:Y:S02]  /*de60*/  @!P1 IMAD.MOV R2, RZ, RZ, -R2 ;  /* 0x000000ffff029224 */ /* 0x000fe400078e0a02 */
[----:B------:R-:W-:-:S04]  /*de70*/  @!P0 LOP3.LUT R2, RZ, R7, RZ, 0x33, !PT ;  /* 0x00000007ff028212 */ /* 0x000fc800078e33ff */
[----:B------:R-:W-:Y:S01]  /*de80*/  IADD3 R3, -R2, RZ, RZ ;  /* 0x000000ff02037210 */ /* 0x000fe20007ffe1ff */
[----:B------:R-:W-:Y:S02]  /*de90*/  IMAD R6, R0, R6, RZ ;  /* 0x0000000600067224 */ /* 0x000fe400078e02ff */
[C---:B------:R-:W-:Y:S02]  /*dea0*/  IMAD R2, R7.reuse, 0x1000000, R2 ;  /* 0x0100000007027824 */ /* 0x040fe400078e0202 */
[----:B------:R-:W-:Y:S01]  /*deb0*/  IMAD R0, R7, R3, R0 ;  /* 0x0000000307007224 */ /* 0x000fe200078e0200 */
[----:B------:R-:W-:-:S03]  /*dec0*/  IADD3 R3, R10, -R6, RZ ;  /* 0x800000060a037210 */ /* 0x000fc60007ffe0ff */
[----:B------:R-:W-:-:S05]  /*ded0*/  IMAD R0, R0, 0x10000, R2 ;  /* 0x0001000000007824 */ /* 0x000fca00078e0202 */
[----:B------:R1:W-:Y:S01]  /*dee0*/  STL [R1+0x58], R0 ;  /* 0x0000580001007387 */ /* 0x0003e20000100800 */
[----:B---3--:R-:W-:-:S05]  /*def0*/  IMAD.IADD R14, R12, 0x1, R14 ;  /* 0x000000010c0e7824 */ /* 0x008fca00078e020e */
[----:B------:R1:W-:Y:S04]  /*df00*/  STL [R1+0x5c], R14 ;  /* 0x00005c0e01007387 */ /* 0x0003e80000100800 */
[----:B------:R1:W-:Y:S01]  /*df10*/  STL [R1+0x54], R3 ;  /* 0x0000540301007387 */ /* 0x0003e20000100800 */
[----:B------:R-:W-:Y:S05]  /*df20*/  BRA `(.L_x_90) ;  /* 0x0000005000007947 */ /* 0x000fea0003800000 */
.L_x_81:
[----:B------:R-:W-:Y:S01]  /*df30*/  MOV R0, c[0x0][0x53c] ;  /* 0x00014f0000007a02 */ /* 0x000fe20000000f00 */
[----:B------:R1:W-:Y:S04]  /*df40*/  STL [R1+0x50], R9 ;  /* 0x0000500901007387 */ /* 0x0003e80000100800 */
[----:B------:R1:W-:Y:S04]  /*df50*/  STL [R1+0x54], RZ ;  /* 0x000054ff01007387 */ /* 0x0003e80000100800 */
[----:B------:R1:W-:Y:S04]  /*df60*/  STL [R1+0x58], RZ ;  /* 0x000058ff01007387 */ /* 0x0003e80000100800 */
[----:B------:R1:W-:Y:S02]  /*df70*/  STL [R1+0x5c], R0 ;  /* 0x00005c0001007387 */ /* 0x0003e40000100800 */
.L_x_90:
[----:B------:R-:W-:Y:S05]  /*df80*/  BSYNC B1 ;  /* 0x0000000000017941 */ /* 0x000fea0003800000 */
.L_x_79:
[----:B--2---:R-:W2:Y:S04]  /*df90*/  LDL R4, [R1+0x50] ;  /* 0x0000500001047983 */ /* 0x004ea80000100800 */
[----:B------:R-:W2:Y:S04]  /*dfa0*/  LDL R5, [R1+0x54] ;  /* 0x0000540001057983 */ /* 0x000ea80000100800 */
[----:B------:R-:W2:Y:S04]  /*dfb0*/  LDL R6, [R1+0x58] ;  /* 0x0000580001067983 */ /* 0x000ea80000100800 */
[----:B------:R-:W2:Y:S01]  /*dfc0*/  LDL R7, [R1+0x5c] ;  /* 0x00005c0001077983 */ /* 0x000ea20000100800 */
[----:B------:R-:W-:Y:S03]  /*dfd0*/  WARPSYNC 0xffffffff ;  /* 0xffffffff00007948 */ /* 0x000fe60003800000 */
[----:B------:R-:W-:Y:S01]  /*dfe0*/  BAR.SYNC.DEFER_BLOCKING 0x4, 0x100 ;  /* 0x0104000000007b1d */ /* 0x000fe20000010000 */
[----:B------:R-:W-:-:S13]  /*dff0*/  ISETP.NE.AND P0, PT, R13, RZ, PT ;  /* 0x000000ff0d00720c */ /* 0x000fda0003f05270 */
[----:B--2---:R2:W-:Y:S04]  /*e000*/  @!P0 STS.128 [0x1a080], R4 ;  /* 0x01a08004ff008388 */ /* 0x0045e80000000c00 */
[----:B------:R-:W-:Y:S06]  /*e010*/  BAR.ARV 0x5, 0x100 ;  /* 0x0144000000007b1d */ /* 0x000fec0000002000 */
.L_x_74:
[----:B-1----:R-:W4:Y:S02]  /*e020*/  LDL R0, [R1+0x5c] ;  /* 0x00005c0001007983 */ /* 0x002f240000100800 */
[----:B----4-:R-:W-:-:S13]  /*e030*/  ISETP.GE.AND P0, PT, R0, c[0x0][0x53c], PT ;  /* 0x00014f0000007a0c */ /* 0x010fda0003f06270 */
[----:B--23--:R-:W-:Y:S01]  /*e040*/  @P0 CALL.REL.NOINC `(.L_x_91) ;  /* 0x0000001000000944 */ /* 0x00cfe20003c00000 */
[----:B------:R-:W-:Y:S05]  /*e050*/  BRA `(.L_x_92) ;  /* 0xffff340000007947 */ /* 0x000fea000383ffff */
.L_x_91:
[----:B------:R-:W-:Y:S05]  /*e060*/  EXIT ;  /* 0x000000000000794d */ /* 0x000fea0003800000 */
.L_x_13:
[----:B------:R-:W-:Y:S01]  /*e070*/  IMAD.MOV.U32 R0, RZ, RZ, R5 ;  /* 0x000000ffff007224 */ /* 0x000fe200078e0005 */
[----:B------:R-:W-:Y:S02]  /*e080*/  MOV R2, 0x1 ;  /* 0x0000000100027802 */ /* 0x000fe40000000f00 */
[----:B------:R-:W-:Y:S02]  /*e090*/  MOV R3, 0xe0b0 ;  /* 0x0000e0b000037802 */ /* 0x000fe40000000f00 */
[----:B------:R-:W-:Y:S05]  /*e0a0*/  CALL.REL.NOINC `($__internal_2_$__cuda_sm70_shflsync_up_p) ;  /* 0x0000139000007944 */ /* 0x000fea0003c00000 */
[----:B------:R-:W-:Y:S01]  /*e0b0*/  MOV R0, R4 ;  /* 0x0000000400007202 */ /* 0x000fe20000000f00 */
[----:B------:R-:W-:Y:S05]  /*e0c0*/  BRA `(.L_x_93) ;  /* 0xffff23a000007947 */ /* 0x000fea000383ffff */
.L_x_14:
[----:B------:R-:W-:Y:S01]  /*e0d0*/  IMAD.MOV.U32 R0, RZ, RZ, R5 ;  /* 0x000000ffff007224 */ /* 0x000fe200078e0005 */
[----:B------:R-:W-:Y:S02]  /*e0e0*/  MOV R2, 0x2 ;  /* 0x0000000200027802 */ /* 0x000fe40000000f00 */
[----:B------:R-:W-:Y:S02]  /*e0f0*/  MOV R3, 0xe110 ;  /* 0x0000e11000037802 */ /* 0x000fe40000000f00 */
[----:B------:R-:W-:Y:S05]  /*e100*/  CALL.REL.NOINC `($__internal_2_$__cuda_sm70_shflsync_up_p) ;  /* 0x0000133000007944 */ /* 0x000fea0003c00000 */
[----:B------:R-:W-:Y:S01]  /*e110*/  SEL R0, R4, RZ, P4 ;  /* 0x000000ff04007207 */ /* 0x000fe20002000000 */
[----:B------:R-:W-:Y:S01]  /*e120*/  IMAD.MOV.U32 R2, RZ, RZ, 0x4 ;  /* 0x00000004ff027424 */ /* 0x000fe200078e00ff */
[----:B------:R-:W-:-:S03]  /*e130*/  MOV R3, 0xe160 ;  /* 0x0000e16000037802 */ /* 0x000fc60000000f00 */
[----:B------:R-:W-:Y:S02]  /*e140*/  IMAD.IADD R0, R5, 0x1, R0 ;  /* 0x0000000105007824 */ /* 0x000fe400078e0200 */
        /* <DEDUP_REMOVED lines=14> */
[----:B------:R-:W-:Y:S01]  /*e230*/  IMAD.IADD R4, R0, 0x1, R4 ;  /* 0x0000000100047824 */ /* 0x000fe200078e0204 */
[----:B------:R-:W-:-:S03]  /*e240*/  MOV R0, 0x1f ;  /* 0x0000001f00007802 */ /* 0x000fc60000000f00 */
[----:B------:R-:W-:Y:S02]  /*e250*/  IMAD.MOV.U32 R5, RZ, RZ, R4 ;  /* 0x000000ffff057224 */ /* 0x000fe400078e0004 */
[----:B------:R-:W-:Y:S05]  /*e260*/  CALL.REL.NOINC `($__internal_1_$__cuda_sm70_shflsync_idx_p) ;  /* 0x0000118000007944 */ /* 0x000fea0003c00000 */
[----:B------:R-:W-:Y:S05]  /*e270*/  BRA `(.L_x_94) ;  /* 0xffff22f000007947 */ /* 0x000fea000383ffff */
.L_x_16:
[----:B------:R-:W-:Y:S02]  /*e280*/  SEL R0, RZ, 0x1, P0 ;  /* 0x00000001ff007807 */ /* 0x000fe40000000000 */
[----:B------:R-:W-:Y:S02]  /*e290*/  MOV R2, 0xe2b0 ;  /* 0x0000e2b000027802 */ /* 0x000fe40000000f00 */
[----:B------:R-:W-:Y:S05]  /*e2a0*/  CALL.REL.NOINC `($__internal_3_$__cuda_sm70_votesync_ballot) ;  /* 0x0000120000007944 */ /* 0x000fea0003c00000 */
[----:B------:R-:W-:Y:S01]  /*e2b0*/  MOV R6, R0 ;  /* 0x0000000000067202 */ /* 0x000fe20000000f00 */
[----:B------:R-:W-:Y:S05]  /*e2c0*/  BRA `(.L_x_95) ;  /* 0xffff233000007947 */ /* 0x000fea000383ffff */
.L_x_17:
[----:B------:R-:W-:Y:S01]  /*e2d0*/  IMAD.MOV.U32 R5, RZ, RZ, R8 ;  /* 0x000000ffff057224 */ /* 0x000fe200078e0008 */
[----:B--2---:R-:W-:Y:S01]  /*e2e0*/  MOV R3, R13 ;  /* 0x0000000d00037202 */ /* 0x004fe20000000f00 */
[----:B------:R-:W-:Y:S01]  /*e2f0*/  IMAD.MOV.U32 R0, RZ, RZ, 0x1f ;  /* 0x0000001fff007424 */ /* 0x000fe200078e00ff */
[----:B------:R-:W-:Y:S02]  /*e300*/  MOV R2, 0xe320 ;  /* 0x0000e32000027802 */ /* 0x000fe40000000f00 */
[----:B-1----:R-:W-:Y:S05]  /*e310*/  CALL.REL.NOINC `($__internal_1_$__cuda_sm70_shflsync_idx_p) ;  /* 0x000010d000007944 */ /* 0x002fea0003c00000 */
[----:B------:R-:W-:Y:S01]  /*e320*/  IMAD.MOV.U32 R11, RZ, RZ, R0 ;  /* 0x000000ffff0b7224 */ /* 0x000fe200078e0000 */
[----:B------:R-:W-:Y:S01]  /*e330*/  MOV R5, R7 ;  /* 0x0000000700057202 */ /* 0x000fe20000000f00 */
[----:B------:R-:W-:Y:S01]  /*e340*/  IMAD.MOV.U32 R7, RZ, RZ, RZ ;  /* 0x000000ffff077224 */ /* 0x000fe200078e00ff */
[----:B------:R-:W-:Y:S01]  /*e350*/  MOV R3, R13 ;  /* 0x0000000d00037202 */ /* 0x000fe20000000f00 */
[----:B------:R-:W-:Y:S01]  /*e360*/  IMAD.MOV.U32 R0, RZ, RZ, 0x1f ;  /* 0x0000001fff007424 */ /* 0x000fe200078e00ff */
[----:B------:R-:W-:-:S02]  /*e370*/  MOV R2, 0xe390 ;  /* 0x0000e39000027802 */ /* 0x000fc40000000f00 */
[----:B------:R-:W-:Y:S05]  /*e380*/  CALL.REL.NOINC `($__internal_1_$__cuda_sm70_shflsync_idx_p) ;  /* 0x0000106000007944 */ /* 0x000fea0003c00000 */
[----:B------:R-:W-:Y:S01]  /*e390*/  MOV R10, R0 ;  /* 0x00000000000a7202 */ /* 0x000fe20000000f00 */
[----:B------:R-:W-:Y:S05]  /*e3a0*/  BRA `(.L_x_96) ;  /* 0xffff22a000007947 */ /* 0x000fea000383ffff */
.L_x_20:
[----:B------:R-:W-:Y:S01]  /*e3b0*/  IMAD.MOV.U32 R5, RZ, RZ, R4 ;  /* 0x000000ffff057224 */ /* 0x000fe200078e0004 */
[----:B------:R-:W-:-:S02]  /*e3c0*/  MOV R0, 0x1f ;  /* 0x0000001f00007802 */ /* 0x000fc40000000f00 */
[----:B------:R-:W-:Y:S02]  /*e3d0*/  MOV R2, 0xe3f0 ;  /* 0x0000e3f000027802 */ /* 0x000fe40000000f00 */
[----:B-1----:R-:W-:Y:S05]  /*e3e0*/  CALL.REL.NOINC `($__internal_1_$__cuda_sm70_shflsync_idx_p) ;  /* 0x0000100000007944 */ /* 0x002fea0003c00000 */
[----:B------:R-:W-:Y:S01]  /*e3f0*/  MOV R7, R0 ;  /* 0x0000000000077202 */ /* 0x000fe20000000f00 */
[----:B------:R-:W-:Y:S05]  /*e400*/  BRA `(.L_x_19) ;  /* 0xffff22a000007947 */ /* 0x000fea000383ffff */
.L_x_34:
[----:B------:R1:W5:Y:S01]  /*e410*/  LDL R2, [R1] ;  /* 0x0000000001027983 */ /* 0x0003620000100800 */
[----:B------:R-:W-:Y:S01]  /*e420*/  IMAD.MOV.U32 R5, RZ, RZ, 0x2 ;  /* 0x00000002ff057424 */ /* 0x000fe200078e00ff */
[----:B------:R-:W-:Y:S01]  /*e430*/  MOV R7, 0x1f ;  /* 0x0000001f00077802 */ /* 0x000fe20000000f00 */
[----:B------:R-:W-:Y:S01]  /*e440*/  IMAD.MOV.U32 R6, RZ, RZ, -0x1 ;  /* 0xffffffffff067424 */ /* 0x000fe200078e00ff */
[----:B------:R-:W-:Y:S02]  /*e450*/  MOV R3, 0xe470 ;  /* 0x0000e47000037802 */ /* 0x000fe40000000f00 */
[----:B-1---5:R-:W-:Y:S05]  /*e460*/  CALL.REL.NOINC `($__internal_0_$__cuda_sm70_shflsync_bfly_p) ;  /* 0x00000f3000007944 */ /* 0x022fea0003c00000 */
[----:B------:R-:W2:Y:S01]  /*e470*/  LDL.LU R0, [R1] ;  /* 0x0000000001007983 */ /* 0x000ea20000300800 */
[----:B------:R-:W-:Y:S01]  /*e480*/  MOV R3, 0xe4d0 ;  /* 0x0000e4d000037802 */ /* 0x000fe20000000f00 */
[----:B--2---:R-:W-:Y:S01]  /*e490*/  FADD.FTZ R0, R0, R5 ;  /* 0x0000000500007221 */ /* 0x004fe20000010000 */
[----:B------:R-:W-:-:S04]  /*e4a0*/  MOV R5, 0x1 ;  /* 0x0000000100057802 */ /* 0x000fc80000000f00 */
[----:B------:R-:W-:Y:S02]  /*e4b0*/  MOV R2, R0 ;  /* 0x0000000000027202 */ /* 0x000fe40000000f00 */
[----:B------:R-:W-:Y:S05]  /*e4c0*/  CALL.REL.NOINC `($__internal_0_$__cuda_sm70_shflsync_bfly_p) ;  /* 0x00000ed000007944 */ /* 0x000fea0003c00000 */
[----:B------:R1:W5:Y:S01]  /*e4d0*/  LDL R2, [R1+0x4] ;  /* 0x0000040001027983 */ /* 0x0003620000100800 */
[----:B------:R-:W-:Y:S01]  /*e4e0*/  FADD.FTZ R0, R0, R5 ;  /* 0x0000000500007221 */ /* 0x000fe20000010000 */
[----:B------:R-:W-:Y:S02]  /*e4f0*/  MOV R5, 0x2 ;  /* 0x0000000200057802 */ /* 0x000fe40000000f00 */
[----:B------:R-:W-:Y:S02]  /*e500*/  MOV R3, 0xe520 ;  /* 0x0000e52000037802 */ /* 0x000fe40000000f00 */
[----:B-1---5:R-:W-:Y:S05]  /*e510*/  CALL.REL.NOINC `($__internal_0_$__cuda_sm70_shflsync_bfly_p) ;  /* 0x00000e8000007944 */ /* 0x022fea0003c00000 */
[----:B------:R-:W2:Y:S01]  /*e520*/  LDL.LU R2, [R1+0x4] ;  /* 0x0000040001027983 */ /* 0x000ea20000300800 */
[----:B------:R-:W-:Y:S01]  /*e530*/  MOV R3, 0xe580 ;  /* 0x0000e58000037802 */ /* 0x000fe20000000f00 */
[----:B--2---:R-:W-:Y:S01]  /*e540*/  FADD.FTZ R4, R2, R5 ;  /* 0x0000000502047221 */ /* 0x004fe20000010000 */
[----:B------:R-:W-:-:S04]  /*e550*/  MOV R5, 0x1 ;  /* 0x0000000100057802 */ /* 0x000fc80000000f00 */
[----:B------:R-:W-:Y:S02]  /*e560*/  MOV R2, R4 ;  /* 0x0000000400027202 */ /* 0x000fe40000000f00 */
[----:B------:R-:W-:Y:S05]  /*e570*/  CALL.REL.NOINC `($__internal_0_$__cuda_sm70_shflsync_bfly_p) ;  /* 0x00000e2000007944 */ /* 0x000fea0003c00000 */
[----:B------:R-:W-:Y:S01]  /*e580*/  MOV R3, R5 ;  /* 0x0000000500037202 */ /* 0x000fe20000000f00 */
[----:B------:R-:W-:Y:S05]  /*e590*/  BRA `(.L_x_97) ;  /* 0xffffa2e000007947 */ /* 0x000fea000383ffff */
.L_x_41:
[----:B--234-:R-:W-:Y:S01]  /*e5a0*/  IMAD.MOV.U32 R5, RZ, RZ, R12 ;  /* 0x000000ffff057224 */ /* 0x01cfe200078e000c */
[----:B------:R-:W-:Y:S01]  /*e5b0*/  MOV R3, RZ ;  /* 0x000000ff00037202 */ /* 0x000fe20000000f00 */
[----:B------:R-:W-:Y:S01]  /*e5c0*/  IMAD.MOV.U32 R0, RZ, RZ, 0x181f ;  /* 0x0000181fff007424 */ /* 0x000fe200078e00ff */
[----:B------:R-:W-:Y:S02]  /*e5d0*/  MOV R2, 0xe5f0 ;  /* 0x0000e5f000027802 */ /* 0x000fe40000000f00 */
[----:B-1----:R-:W-:Y:S05]  /*e5e0*/  CALL.REL.NOINC `($__internal_1_$__cuda_sm70_shflsync_idx_p) ;  /* 0x00000e0000007944 */ /* 0x002fea0003c00000 */
[----:B------:R-:W-:Y:S01]  /*e5f0*/  MOV R10, R0 ;  /* 0x00000000000a7202 */ /* 0x000fe20000000f00 */
[----:B------:R-:W-:Y:S05]  /*e600*/  BRA `(.L_x_98) ;  /* 0xffffbf8000007947 */ /* 0x000fea000383ffff */
.L_x_42:
[----:B------:R-:W-:Y:S01]  /*e610*/  IMAD.MOV.U32 R5, RZ, RZ, R14 ;  /* 0x000000ffff057224 */ /* 0x000fe200078e000e */
[----:B------:R-:W-:Y:S01]  /*e620*/  MOV R3, RZ ;  /* 0x000000ff00037202 */ /* 0x000fe20000000f00 */
[----:B------:R-:W-:Y:S01]  /*e630*/  IMAD.MOV.U32 R0, RZ, RZ, 0x181f ;  /* 0x0000181fff007424 */ /* 0x000fe200078e00ff */
[----:B------:R-:W-:Y:S02]  /*e640*/  MOV R2, 0xe660 ;  /* 0x0000e66000027802 */ /* 0x000fe40000000f00 */
[----:B-123--:R-:W-:Y:S05]  /*e650*/  CALL.REL.NOINC `($__internal_1_$__cuda_sm70_shflsync_idx_p) ;  /* 0x00000d9000007944 */ /* 0x00efea0003c00000 */
[----:B------:R-:W-:Y:S05]  /*e660*/  BRA `(.L_x_99) ;  /* 0xffffbf4000007947 */ /* 0x000fea000383ffff */
.L_x_45:
[----:B--2---:R-:W-:Y:S01]  /*e670*/  IMAD.MOV.U32 R5, RZ, RZ, R12 ;  /* 0x000000ffff057224 */ /* 0x004fe200078e000c */
[----:B------:R-:W-:Y:S01]  /*e680*/  MOV R3, 0x1 ;  /* 0x0000000100037802 */ /* 0x000fe20000000f00 */
[----:B------:R-:W-:Y:S01]  /*e690*/  IMAD.MOV.U32 R0, RZ, RZ, 0x181f ;  /* 0x0000181fff007424 */ /* 0x000fe200078e00ff */
[----:B------:R-:W-:-:S02]  /*e6a0*/  MOV R2, 0xe6c0 ;  /* 0x0000e6c000027802 */ /* 0x000fc40000000f00 */
[----:B-1-34-:R-:W-:Y:S05]  /*e6b0*/  CALL.REL.NOINC `($__internal_1_$__cuda_sm70_shflsync_idx_p) ;  /* 0x00000d3000007944 */ /* 0x01afea0003c00000 */
[----:B------:R-:W-:Y:S01]  /*e6c0*/  IMAD.MOV.U32 R10, RZ, RZ, R0 ;  /* 0x000000ffff0a7224 */ /* 0x000fe200078e0000 */
[----:B------:R-:W-:Y:S01]  /*e6d0*/  MOV R3, 0x1 ;  /* 0x0000000100037802 */ /* 0x000fe20000000f00 */
[----:B------:R-:W-:Y:S01]  /*e6e0*/  IMAD.MOV.U32 R5, RZ, RZ, R14 ;  /* 0x000000ffff057224 */ /* 0x000fe200078e000e */
[----:B------:R-:W-:-:S02]  /*e6f0*/  MOV R0, 0x181f ;  /* 0x0000181f00007802 */ /* 0x000fc40000000f00 */
[----:B------:R-:W-:Y:S02]  /*e700*/  MOV R2, 0xe720 ;  /* 0x0000e72000027802 */ /* 0x000fe40000000f00 */
[----:B------:R-:W-:Y:S05]  /*e710*/  CALL.REL.NOINC `($__internal_1_$__cuda_sm70_shflsync_idx_p) ;  /* 0x00000cd000007944 */ /* 0x000fea0003c00000 */
[----:B------:R-:W-:Y:S05]  /*e720*/  BRA `(.L_x_100) ;  /* 0xffffc06000007947 */ /* 0x000fea000383ffff */
.L_x_48:
[----:B-1----:R-:W-:Y:S01]  /*e730*/  IMAD.MOV.U32 R5, RZ, RZ, R12 ;  /* 0x000000ffff057224 */ /* 0x002fe200078e000c */
[----:B------:R-:W-:Y:S01]  /*e740*/  MOV R3, 0x2 ;  /* 0x0000000200037802 */ /* 0x000fe20000000f00 */
[----:B--2---:R-:W-:Y:S01]  /*e750*/  IMAD.MOV.U32 R0, RZ, RZ, 0x181f ;  /* 0x0000181fff007424 */ /* 0x004fe200078e00ff */
[----:B------:R-:W-:Y:S02]  /*e760*/  MOV R2, 0xe780 ;  /* 0x0000e78000027802 */ /* 0x000fe40000000f00 */
[----:B---34-:R-:W-:Y:S05]  /*e770*/  CALL.REL.NOINC `($__internal_1_$__cuda_sm70_shflsync_idx_p) ;  /* 0x00000c7000007944 */ /* 0x018fea0003c00000 */
[----:B------:R-:W-:Y:S01]  /*e780*/  MOV R10, R0 ;  /* 0x00000000000a7202 */ /* 0x000fe20000000f00 */
[----:B------:R-:W-:Y:S05]  /*e790*/  BRA `(.L_x_101) ;  /* 0xffffc1d000007947 */ /* 0x000fea000383ffff */
.L_x_49:
[----:B-1----:R-:W-:Y:S01]  /*e7a0*/  IMAD.MOV.U32 R5, RZ, RZ, R14 ;  /* 0x000000ffff057224 */ /* 0x002fe200078e000e */
[----:B------:R-:W-:Y:S01]  /*e7b0*/  MOV R3, 0x2 ;  /* 0x0000000200037802 */ /* 0x000fe20000000f00 */
[----:B--2---:R-:W-:Y:S01]  /*e7c0*/  IMAD.MOV.U32 R0, RZ, RZ, 0x181f ;  /* 0x0000181fff007424 */ /* 0x004fe200078e00ff */
[----:B------:R-:W-:Y:S02]  /*e7d0*/  MOV R2, 0xe7f0 ;  /* 0x0000e7f000027802 */ /* 0x000fe40000000f00 */
[----:B---34-:R-:W-:Y:S05]  /*e7e0*/  CALL.REL.NOINC `($__internal_1_$__cuda_sm70_shflsync_idx_p) ;  /* 0x00000c0000007944 */ /* 0x018fea0003c00000 */
[----:B------:R-:W-:Y:S05]  /*e7f0*/  BRA `(.L_x_102) ;  /* 0xffffc19000007947 */ /* 0x000fea000383ffff */
.L_x_52:
[----:B-1----:R-:W-:Y:S01]  /*e800*/  IMAD.MOV.U32 R5, RZ, RZ, R12 ;  /* 0x000000ffff057224 */ /* 0x002fe200078e000c */
[----:B------:R-:W-:Y:S01]  /*e810*/  MOV R3, 0x3 ;  /* 0x0000000300037802 */ /* 0x000fe20000000f00 */
[----:B----4-:R-:W-:Y:S01]  /*e820*/  IMAD.MOV.U32 R0, RZ, RZ, 0x181f ;  /* 0x0000181fff007424 */ /* 0x010fe200078e00ff */
[----:B------:R-:W-:-:S02]  /*e830*/  MOV R2, 0xe850 ;  /* 0x0000e85000027802 */ /* 0x000fc40000000f00 */
[----:B--23--:R-:W-:Y:S05]  /*e840*/  CALL.REL.NOINC `($__internal_1_$__cuda_sm70_shflsync_idx_p) ;  /* 0x00000ba000007944 */ /* 0x00cfea0003c00000 */
[----:B------:R-:W-:Y:S01]  /*e850*/  IMAD.MOV.U32 R8, RZ, RZ, R0 ;  /* 0x000000ffff087224 */ /* 0x000fe200078e0000 */
[----:B------:R-:W-:Y:S01]  /*e860*/  MOV R3, 0x3 ;  /* 0x0000000300037802 */ /* 0x000fe20000000f00 */
[----:B------:R-:W-:Y:S01]  /*e870*/  IMAD.MOV.U32 R5, RZ, RZ, R14 ;  /* 0x000000ffff057224 */ /* 0x000fe200078e000e */
[----:B------:R-:W-:-:S02]  /*e880*/  MOV R0, 0x181f ;  /* 0x0000181f00007802 */ /* 0x000fc40000000f00 */
[----:B------:R-:W-:Y:S02]  /*e890*/  MOV R2, 0xe8b0 ;  /* 0x0000e8b000027802 */ /* 0x000fe40000000f00 */
[----:B------:R-:W-:Y:S05]  /*e8a0*/  CALL.REL.NOINC `($__internal_1_$__cuda_sm70_shflsync_idx_p) ;  /* 0x00000b4000007944 */ /* 0x000fea0003c00000 */
[----:B------:R-:W-:Y:S05]  /*e8b0*/  BRA `(.L_x_103) ;  /* 0xffffc2c000007947 */ /* 0x000fea000383ffff */
.L_x_54:
[----:B------:R-:W-:Y:S01]  /*e8c0*/  IMAD.MOV.U32 R5, RZ, RZ, R12 ;  /* 0x000000ffff057224 */ /* 0x000fe200078e000c */
[----:B------:R-:W-:Y:S01]  /*e8d0*/  MOV R3, RZ ;  /* 0x000000ff00037202 */ /* 0x000fe20000000f00 */
[----:B------:R-:W-:Y:S01]  /*e8e0*/  IMAD.MOV.U32 R0, RZ, RZ, 0x1c1f ;  /* 0x00001c1fff007424 */ /* 0x000fe200078e00ff */
[----:B------:R-:W-:Y:S02]  /*e8f0*/  MOV R2, 0xe910 ;  /* 0x0000e91000027802 */ /* 0x000fe40000000f00 */
[----:B------:R-:W-:Y:S05]  /*e900*/  CALL.REL.NOINC `($__internal_1_$__cuda_sm70_shflsync_idx_p) ;  /* 0x00000ae000007944 */ /* 0x000fea0003c00000 */
[----:B------:R-:W-:Y:S01]  /*e910*/  MOV R4, R0 ;  /* 0x0000000000047202 */ /* 0x000fe20000000f00 */
[----:B------:R-:W-:Y:S05]  /*e920*/  BRA `(.L_x_104) ;  /* 0xffffc63000007947 */ /* 0x000fea000383ffff */
.L_x_55:
[----:B------:R-:W-:Y:S01]  /*e930*/  IMAD.MOV.U32 R5, RZ, RZ, R14 ;  /* 0x000000ffff057224 */ /* 0x000fe200078e000e */
[----:B------:R-:W-:Y:S01]  /*e940*/  MOV R3, RZ ;  /* 0x000000ff00037202 */ /* 0x000fe20000000f00 */
[----:B------:R-:W-:Y:S01]  /*e950*/  IMAD.MOV.U32 R0, RZ, RZ, 0x1c1f ;  /* 0x00001c1fff007424 */ /* 0x000fe200078e00ff */
[----:B------:R-:W-:Y:S02]  /*e960*/  MOV R2, 0xe980 ;  /* 0x0000e98000027802 */ /* 0x000fe40000000f00 */
[----:B-12---:R-:W-:Y:S05]  /*e970*/  CALL.REL.NOINC `($__internal_1_$__cuda_sm70_shflsync_idx_p) ;  /* 0x00000a7000007944 */ /* 0x006fea0003c00000 */
[----:B------:R-:W-:Y:S05]  /*e980*/  BRA `(.L_x_105) ;  /* 0xffffc5f000007947 */ /* 0x000fea000383ffff */
.L_x_58:
[----:B------:R-:W-:Y:S01]  /*e990*/  IMAD.MOV.U32 R5, RZ, RZ, R12 ;  /* 0x000000ffff057224 */ /* 0x000fe200078e000c */
[----:B----4-:R-:W-:Y:S01]  /*e9a0*/  MOV R3, 0x1 ;  /* 0x0000000100037802 */ /* 0x010fe20000000f00 */
[----:B------:R-:W-:Y:S01]  /*e9b0*/  IMAD.MOV.U32 R0, RZ, RZ, 0x1c1f ;  /* 0x00001c1fff007424 */ /* 0x000fe200078e00ff */
[----:B------:R-:W-:-:S02]  /*e9c0*/  MOV R2, 0xe9e0 ;  /* 0x0000e9e000027802 */ /* 0x000fc40000000f00 */
[----:B-123--:R-:W-:Y:S05]  /*e9d0*/  CALL.REL.NOINC `($__internal_1_$__cuda_sm70_shflsync_idx_p) ;  /* 0x00000a1000007944 */ /* 0x00efea0003c00000 */
[----:B------:R-:W-:Y:S01]  /*e9e0*/  IMAD.MOV.U32 R4, RZ, RZ, R0 ;  /* 0x000000ffff047224 */ /* 0x000fe200078e0000 */
[----:B------:R-:W-:Y:S01]  /*e9f0*/  MOV R3, 0x1 ;  /* 0x0000000100037802 */ /* 0x000fe20000000f00 */
[----:B------:R-:W-:Y:S01]  /*ea00*/  IMAD.MOV.U32 R5, RZ, RZ, R14 ;  /* 0x000000ffff057224 */ /* 0x000fe200078e000e */
[----:B------:R-:W-:-:S02]  /*ea10*/  MOV R0, 0x1c1f ;  /* 0x00001c1f00007802 */ /* 0x000fc40000000f00 */
[----:B------:R-:W-:Y:S02]  /*ea20*/  MOV R2, 0xea40 ;  /* 0x0000ea4000027802 */ /* 0x000fe40000000f00 */
[----:B------:R-:W-:Y:S05]  /*ea30*/  CALL.REL.NOINC `($__internal_1_$__cuda_sm70_shflsync_idx_p) ;  /* 0x000009b000007944 */ /* 0x000fea0003c00000 */
[----:B------:R-:W-:Y:S05]  /*ea40*/  BRA `(.L_x_106) ;  /* 0xffffd19000007947 */ /* 0x000fea000383ffff */
.L_x_62:
[----:B------:R-:W-:Y:S01]  /*ea50*/  IMAD.MOV.U32 R5, RZ, RZ, R11 ;  /* 0x000000ffff057224 */ /* 0x000fe200078e000b */
[----:B------:R-:W-:Y:S01]  /*ea60*/  MOV R3, RZ ;  /* 0x000000ff00037202 */ /* 0x000fe20000000f00 */
[----:B------:R-:W-:Y:S01]  /*ea70*/  IMAD.MOV.U32 R0, RZ, RZ, 0x181f ;  /* 0x0000181fff007424 */ /* 0x000fe200078e00ff */
[----:B------:R-:W-:Y:S02]  /*ea80*/  MOV R2, 0xeaa0 ;  /* 0x0000eaa000027802 */ /* 0x000fe40000000f00 */
[----:B------:R-:W-:Y:S05]  /*ea90*/  CALL.REL.NOINC `($__internal_1_$__cuda_sm70_shflsync_idx_p) ;  /* 0x0000095000007944 */ /* 0x000fea0003c00000 */
[----:B------:R-:W-:Y:S01]  /*eaa0*/  MOV R10, R0 ;  /* 0x00000000000a7202 */ /* 0x000fe20000000f00 */
[----:B------:R-:W-:Y:S05]  /*eab0*/  BRA `(.L_x_107) ;  /* 0xffffe19000007947 */ /* 0x000fea000383ffff */
.L_x_63:
[----:B------:R-:W-:Y:S01]  /*eac0*/  IMAD.MOV.U32 R5, RZ, RZ, R14 ;  /* 0x000000ffff057224 */ /* 0x000fe200078e000e */
[----:B------:R-:W-:Y:S01]  /*ead0*/  MOV R3, RZ ;  /* 0x000000ff00037202 */ /* 0x000fe20000000f00 */
[----:B------:R-:W-:Y:S01]  /*eae0*/  IMAD.MOV.U32 R0, RZ, RZ, 0x181f ;  /* 0x0000181fff007424 */ /* 0x000fe200078e00ff */
[----:B------:R-:W-:Y:S02]  /*eaf0*/  MOV R2, 0xeb10 ;  /* 0x0000eb1000027802 */ /* 0x000fe40000000f00 */
[----:B-12---:R-:W-:Y:S05]  /*eb00*/  CALL.REL.NOINC `($__internal_1_$__cuda_sm70_shflsync_idx_p) ;  /* 0x000008e000007944 */ /* 0x006fea0003c00000 */
[----:B------:R-:W-:Y:S05]  /*eb10*/  BRA `(.L_x_108) ;  /* 0xffffe15000007947 */ /* 0x000fea000383ffff */
.L_x_66:
[----:B--2---:R-:W-:Y:S01]  /*eb20*/  IMAD.MOV.U32 R5, RZ, RZ, R11 ;  /* 0x000000ffff057224 */ /* 0x004fe200078e000b */
[----:B------:R-:W-:Y:S01]  /*eb30*/  MOV R3, 0x1 ;  /* 0x0000000100037802 */ /* 0x000fe20000000f00 */
[----:B----4-:R-:W-:Y:S01]  /*eb40*/  IMAD.MOV.U32 R0, RZ, RZ, 0x181f ;  /* 0x0000181fff007424 */ /* 0x010fe200078e00ff */
[----:B------:R-:W-:-:S02]  /*eb50*/  MOV R2, 0xeb70 ;  /* 0x0000eb7000027802 */ /* 0x000fc40000000f00 */
[----:B-1-3--:R-:W-:Y:S05]  /*eb60*/  CALL.REL.NOINC `($__internal_1_$__cuda_sm70_shflsync_idx_p) ;  /* 0x0000088000007944 */ /* 0x00afea0003c00000 */
[----:B------:R-:W-:Y:S01]  /*eb70*/  IMAD.MOV.U32 R10, RZ, RZ, R0 ;  /* 0x000000ffff0a7224 */ /* 0x000fe200078e0000 */
[----:B------:R-:W-:Y:S01]  /*eb80*/  MOV R3, 0x1 ;  /* 0x0000000100037802 */ /* 0x000fe20000000f00 */
[----:B------:R-:W-:Y:S01]  /*eb90*/  IMAD.MOV.U32 R5, RZ, RZ, R14 ;  /* 0x000000ffff057224 */ /* 0x000fe200078e000e */
[----:B------:R-:W-:-:S02]  /*eba0*/  MOV R0, 0x181f ;  /* 0x0000181f00007802 */ /* 0x000fc40000000f00 */
[----:B------:R-:W-:Y:S02]  /*ebb0*/  MOV R2, 0xebd0 ;  /* 0x0000ebd000027802 */ /* 0x000fe40000000f00 */
[----:B------:R-:W-:Y:S05]  /*ebc0*/  CALL.REL.NOINC `($__internal_1_$__cuda_sm70_shflsync_idx_p) ;  /* 0x0000082000007944 */ /* 0x000fea0003c00000 */
[----:B------:R-:W-:Y:S05]  /*ebd0*/  BRA `(.L_x_109) ;  /* 0xffffe28000007947 */ /* 0x000fea000383ffff */
.L_x_69:
[----:B-1----:R-:W-:Y:S01]  /*ebe0*/  IMAD.MOV.U32 R5, RZ, RZ, R11 ;  /* 0x000000ffff057224 */ /* 0x002fe200078e000b */
[----:B------:R-:W-:Y:S01]  /*ebf0*/  MOV R3, 0x2 ;  /* 0x0000000200037802 */ /* 0x000fe20000000f00 */
[----:B----4-:R-:W-:Y:S01]  /*ec00*/  IMAD.MOV.U32 R0, RZ, RZ, 0x181f ;  /* 0x0000181fff007424 */ /* 0x010fe200078e00ff */
[----:B------:R-:W-:Y:S02]  /*ec10*/  MOV R2, 0xec30 ;  /* 0x0000ec3000027802 */ /* 0x000fe40000000f00 */
[----:B--23--:R-:W-:Y:S05]  /*ec20*/  CALL.REL.NOINC `($__internal_1_$__cuda_sm70_shflsync_idx_p) ;  /* 0x000007c000007944 */ /* 0x00cfea0003c00000 */
[----:B------:R-:W-:Y:S01]  /*ec30*/  MOV R10, R0 ;  /* 0x00000000000a7202 */ /* 0x000fe20000000f00 */
[----:B------:R-:W-:Y:S05]  /*ec40*/  BRA `(.L_x_110) ;  /* 0xffffe3f000007947 */ /* 0x000fea000383ffff */
.L_x_70:
[----:B------:R-:W-:Y:S01]  /*ec50*/  IMAD.MOV.U32 R5, RZ, RZ, R14 ;  /* 0x000000ffff057224 */ /* 0x000fe200078e000e */
[----:B------:R-:W-:Y:S01]  /*ec60*/  MOV R3, 0x2 ;  /* 0x0000000200037802 */ /* 0x000fe20000000f00 */
[----:B----4-:R-:W-:Y:S01]  /*ec70*/  IMAD.MOV.U32 R0, RZ, RZ, 0x181f ;  /* 0x0000181fff007424 */ /* 0x010fe200078e00ff */
[----:B------:R-:W-:Y:S02]  /*ec80*/  MOV R2, 0xeca0 ;  /* 0x0000eca000027802 */ /* 0x000fe40000000f00 */
[----:B-123--:R-:W-:Y:S05]  /*ec90*/  CALL.REL.NOINC `($__internal_1_$__cuda_sm70_shflsync_idx_p) ;  /* 0x0000075000007944 */ /* 0x00efea0003c00000 */
[----:B------:R-:W-:Y:S05]  /*eca0*/  BRA `(.L_x_111) ;  /* 0xffffe3b000007947 */ /* 0x000fea000383ffff */
.L_x_73:
[----:B-1----:R-:W-:Y:S01]  /*ecb0*/  IMAD.MOV.U32 R5, RZ, RZ, R11 ;  /* 0x000000ffff057224 */ /* 0x002fe200078e000b */
[----:B------:R-:W-:Y:S01]  /*ecc0*/  MOV R3, 0x3 ;  /* 0x0000000300037802 */ /* 0x000fe20000000f00 */
[----:B------:R-:W-:Y:S01]  /*ecd0*/  IMAD.MOV.U32 R0, RZ, RZ, 0x181f ;  /* 0x0000181fff007424 */ /* 0x000fe200078e00ff */
[----:B------:R-:W-:-:S02]  /*ece0*/  MOV R2, 0xed00 ;  /* 0x0000ed0000027802 */ /* 0x000fc40000000f00 */
[----:B--234-:R-:W-:Y:S05]  /*ecf0*/  CALL.REL.NOINC `($__internal_1_$__cuda_sm70_shflsync_idx_p) ;  /* 0x000006f000007944 */ /* 0x01cfea0003c00000 */
[----:B------:R-:W-:Y:S01]  /*ed00*/  IMAD.MOV.U32 R10, RZ, RZ, R0 ;  /* 0x000000ffff0a7224 */ /* 0x000fe200078e0000 */
[----:B------:R-:W-:Y:S01]  /*ed10*/  MOV R3, 0x3 ;  /* 0x0000000300037802 */ /* 0x000fe20000000f00 */
[----:B------:R-:W-:Y:S01]  /*ed20*/  IMAD.MOV.U32 R5, RZ, RZ, R14 ;  /* 0x000000ffff057224 */ /* 0x000fe200078e000e */
[----:B------:R-:W-:-:S02]  /*ed30*/  MOV R0, 0x181f ;  /* 0x0000181f00007802 */ /* 0x000fc40000000f00 */
[----:B------:R-:W-:Y:S02]  /*ed40*/  MOV R2, 0xed60 ;  /* 0x0000ed6000027802 */ /* 0x000fe40000000f00 */
[----:B------:R-:W-:Y:S05]  /*ed50*/  CALL.REL.NOINC `($__internal_1_$__cuda_sm70_shflsync_idx_p) ;  /* 0x0000069000007944 */ /* 0x000fea0003c00000 */
[----:B------:R-:W-:Y:S05]  /*ed60*/  BRA `(.L_x_112) ;  /* 0xffffe4e000007947 */ /* 0x000fea000383ffff */
.L_x_75:
[----:B------:R-:W-:Y:S01]  /*ed70*/  IMAD.MOV.U32 R5, RZ, RZ, R131 ;  /* 0x000000ffff057224 */ /* 0x000fe200078e0083 */
[----:B------:R-:W-:Y:S01]  /*ed80*/  MOV R3, RZ ;  /* 0x000000ff00037202 */ /* 0x000fe20000000f00 */
[----:B------:R-:W-:Y:S01]  /*ed90*/  IMAD.MOV.U32 R0, RZ, RZ, 0x1f ;  /* 0x0000001fff007424 */ /* 0x000fe200078e00ff */
[----:B------:R-:W-:Y:S02]  /*eda0*/  MOV R2, 0xedc0 ;  /* 0x0000edc000027802 */ /* 0x000fe40000000f00 */
[----:B--23--:R-:W-:Y:S05]  /*edb0*/  CALL.REL.NOINC `($__internal_1_$__cuda_sm70_shflsync_idx_p) ;  /* 0x0000063000007944 */ /* 0x00cfea0003c00000 */
[----:B------:R-:W-:Y:S01]  /*edc0*/  MOV R9, R0 ;  /* 0x0000000000097202 */ /* 0x000fe20000000f00 */
[----:B------:R-:W-:Y:S05]  /*edd0*/  BRA `(.L_x_113) ;  /* 0xffffe71000007947 */ /* 0x000fea000383ffff */
.L_x_76:
[----:B------:R-:W-:Y:S01]  /*ede0*/  IMAD.MOV.U32 R5, RZ, RZ, R131 ;  /* 0x000000ffff057224 */ /* 0x000fe200078e0083 */
[----:B------:R-:W-:Y:S01]  /*edf0*/  MOV R3, 0x1 ;  /* 0x0000000100037802 */ /* 0x000fe20000000f00 */
[----:B------:R-:W-:Y:S01]  /*ee00*/  IMAD.MOV.U32 R0, RZ, RZ, 0x1f ;  /* 0x0000001fff007424 */ /* 0x000fe200078e00ff */
[----:B------:R-:W-:Y:S02]  /*ee10*/  MOV R2, 0xee30 ;  /* 0x0000ee3000027802 */ /* 0x000fe40000000f00 */
[----:B-1234-:R-:W-:Y:S05]  /*ee20*/  CALL.REL.NOINC `($__internal_1_$__cuda_sm70_shflsync_idx_p) ;  /* 0x000005c000007944 */ /* 0x01efea0003c00000 */
[----:B------:R-:W-:Y:S01]  /*ee30*/  MOV R8, R0 ;  /* 0x0000000000087202 */ /* 0x000fe20000000f00 */
[----:B------:R-:W-:Y:S05]  /*ee40*/  BRA `(.L_x_114) ;  /* 0xffffe6c000007947 */ /* 0x000fea000383ffff */
.L_x_77:
[----:B------:R-:W-:Y:S02]  /*ee50*/  MOV R2, 0x1 ;  /* 0x0000000100027802 */ /* 0x000fe40000000f00 */
[----:B------:R-:W-:-:S02]  /*ee60*/  MOV R3, 0xee80 ;  /* 0x0000ee8000037802 */ /* 0x000fc40000000f00 */
[----:B-1234-:R-:W-:Y:S05]  /*ee70*/  CALL.REL.NOINC `($__internal_2_$__cuda_sm70_shflsync_up_p) ;  /* 0x000005c000007944 */ /* 0x01efea0003c00000 */
[----:B------:R-:W-:Y:S05]  /*ee80*/  BRA `(.L_x_115) ;  /* 0xffffe7b000007947 */ /* 0x000fea000383ffff */
.L_x_78:
[----:B------:R-:W-:Y:S02]  /*ee90*/  MOV R2, 0x2 ;  /* 0x0000000200027802 */ /* 0x000fe40000000f00 */
[----:B------:R-:W-:-:S02]  /*eea0*/  MOV R3, 0xeec0 ;  /* 0x0000eec000037802 */ /* 0x000fc40000000f00 */
[----:B-1-3--:R-:W-:Y:S05]  /*eeb0*/  CALL.REL.NOINC `($__internal_2_$__cuda_sm70_shflsync_up_p) ;  /* 0x0000058000007944 */ /* 0x00afea0003c00000 */
        /* <DEDUP_REMOVED lines=23> */
.L_x_82:
[----:B------:R-:W-:Y:S02]  /*f030*/  MOV R2, 0x1 ;  /* 0x0000000100027802 */ /* 0x000fe40000000f00 */
[----:B------:R-:W-:Y:S02]  /*f040*/  MOV R3, 0xf060 ;  /* 0x0000f06000037802 */ /* 0x000fe40000000f00 */
[----:B---3--:R-:W-:Y:S05]  /*f050*/  CALL.REL.NOINC `($__internal_2_$__cuda_sm70_shflsync_up_p) ;  /* 0x000003e000007944 */ /* 0x008fea0003c00000 */
[----:B------:R-:W-:Y:S01]  /*f060*/  MOV R2, R4 ;  /* 0x0000000400027202 */ /* 0x000fe20000000f00 */
[----:B------:R-:W-:Y:S05]  /*f070*/  BRA `(.L_x_117) ;  /* 0xffffe82000007947 */ /* 0x000fea000383ffff */
.L_x_83:
[----:B------:R-:W-:Y:S02]  /*f080*/  MOV R2, 0x2 ;  /* 0x0000000200027802 */ /* 0x000fe40000000f00 */
[----:B------:R-:W-:Y:S02]  /*f090*/  MOV R3, 0xf0b0 ;  /* 0x0000f0b000037802 */ /* 0x000fe40000000f00 */
[----:B---3--:R-:W-:Y:S05]  /*f0a0*/  CALL.REL.NOINC `($__internal_2_$__cuda_sm70_shflsync_up_p) ;  /* 0x0000039000007944 */ /* 0x008fea0003c00000 */
        /* <DEDUP_REMOVED lines=23> */
.L_x_85:
[----:B------:R-:W-:Y:S02]  /*f220*/  SEL R0, RZ, 0x1, P0 ;  /* 0x00000001ff007807 */ /* 0x000fe40000000000 */
[----:B------:R-:W-:Y:S02]  /*f230*/  MOV R2, 0xf250 ;  /* 0x0000f25000027802 */ /* 0x000fe40000000f00 */
[----:B--2---:R-:W-:Y:S05]  /*f240*/  CALL.REL.NOINC `($__internal_3_$__cuda_sm70_votesync_ballot) ;  /* 0x0000026000007944 */ /* 0x004fea0003c00000 */
[----:B------:R-:W-:Y:S01]  /*f250*/  MOV R8, R0 ;  /* 0x0000000000087202 */ /* 0x000fe20000000f00 */
[----:B------:R-:W-:Y:S05]  /*f260*/  BRA `(.L_x_119) ;  /* 0xffffe7c000007947 */ /* 0x000fea000383ffff */
.L_x_86:
[----:B------:R-:W-:Y:S01]  /*f270*/  IMAD.MOV.U32 R5, RZ, RZ, R6 ;  /* 0x000000ffff057224 */ /* 0x000fe200078e0006 */
[----:B---3--:R-:W-:Y:S01]  /*f280*/  MOV R3, R12 ;  /* 0x0000000c00037202 */ /* 0x008fe20000000f00 */
[----:B------:R-:W-:Y:S01]  /*f290*/  IMAD.MOV.U32 R0, RZ, RZ, 0x1f ;  /* 0x0000001fff007424 */ /* 0x000fe200078e00ff */
[----:B------:R-:W-:Y:S02]  /*f2a0*/  MOV R2, 0xf2c0 ;  /* 0x0000f2c000027802 */ /* 0x000fe40000000f00 */
[----:B-12---:R-:W-:Y:S05]  /*f2b0*/  CALL.REL.NOINC `($__internal_1_$__cuda_sm70_shflsync_idx_p) ;  /* 0x0000013000007944 */ /* 0x006fea0003c00000 */
[----:B------:R-:W-:Y:S01]  /*f2c0*/  IMAD.MOV.U32 R6, RZ, RZ, R0 ;  /* 0x000000ffff067224 */ /* 0x000fe200078e0000 */
[----:B------:R-:W-:Y:S01]  /*f2d0*/  MOV R3, R12 ;  /* 0x0000000c00037202 */ /* 0x000fe20000000f00 */
[----:B------:R-:W-:Y:S01]  /*f2e0*/  IMAD.MOV.U32 R5, RZ, RZ, R7 ;  /* 0x000000ffff057224 */ /* 0x000fe200078e0007 */
[----:B------:R-:W-:Y:S02]  /*f2f0*/  MOV R0, 0x1f ;  /* 0x0000001f00007802 */ /* 0x000fe40000000f00 */
[----:B------:R-:W-:-:S02]  /*f300*/  MOV R2, 0xf320 ;  /* 0x0000f32000027802 */ /* 0x000fc40000000f00 */
[----:B------:R-:W-:Y:S05]  /*f310*/  CALL.REL.NOINC `($__internal_1_$__cuda_sm70_shflsync_idx_p) ;  /* 0x000000d000007944 */ /* 0x000fea0003c00000 */
[----:B------:R-:W-:Y:S01]  /*f320*/  MOV R7, R0 ;  /* 0x0000000000077202 */ /* 0x000fe20000000f00 */
[----:B------:R-:W-:Y:S05]  /*f330*/  BRA `(.L_x_120) ;  /* 0xffffe73000007947 */ /* 0x000fea000383ffff */
.L_x_89:
[----:B------:R-:W-:Y:S01]  /*f340*/  IMAD.MOV.U32 R5, RZ, RZ, R4 ;  /* 0x000000ffff057224 */ /* 0x000fe200078e0004 */
[----:B------:R-:W-:-:S02]  /*f350*/  MOV R0, 0x1f ;  /* 0x0000001f00007802 */ /* 0x000fc40000000f00 */
[----:B------:R-:W-:Y:S02]  /*f360*/  MOV R2, 0xf380 ;  /* 0x0000f38000027802 */ /* 0x000fe40000000f00 */
[----:B-1234-:R-:W-:Y:S05]  /*f370*/  CALL.REL.NOINC `($__internal_1_$__cuda_sm70_shflsync_idx_p) ;  /* 0x0000007000007944 */ /* 0x01efea0003c00000 */
[----:B------:R-:W-:Y:S01]  /*f380*/  MOV R11, R0 ;  /* 0x00000000000b7202 */ /* 0x000fe20000000f00 */
[----:B------:R-:W-:Y:S05]  /*f390*/  BRA `(.L_x_88) ;  /* 0xffffe73000007947 */ /* 0x000fea000383ffff */
        .weak           $__internal_0_$__cuda_sm70_shflsync_bfly_p
        .type           $__internal_0_$__cuda_sm70_shflsync_bfly_p,@function
        .size           $__internal_0_$__cuda_sm70_shflsync_bfly_p,($__internal_1_$__cuda_sm70_shflsync_idx_p - $__internal_0_$__cuda_sm70_shflsync_bfly_p)
$__internal_0_$__cuda_sm70_shflsync_bfly_p:
[----:B------:R-:W-:Y:S04]  /*f3a0*/  WARPSYNC R6 ;  /* 0x0000000600007348 */ /* 0x000fe80003800000 */
[----:B------:R1:W2:Y:S02]  /*f3b0*/  SHFL.BFLY PT, R5, R2, R5, R7 ;  /* 0x0c00000502057389 */ /* 0x0002a400000e0007 */
[----:B-1----:R-:W-:Y:S02]  /*f3c0*/  MOV R2, R3 ;  /* 0x0000000300027202 */ /* 0x002fe40000000f00 */
[----:B------:R-:W-:-:S04]  /*f3d0*/  MOV R3, 0x0 ;  /* 0x0000000000037802 */ /* 0x000fc80000000f00 */
[----:B--2---:R-:W-:Y:S05]  /*f3e0*/  RET.REL.NODEC R2 `(_ZN7cutlass13device_kernelIN5flash19enable_sm80_to_sm89INS1_16FlashAttnFwdSm80INS1_25CollectiveMainloopFwdSm80ILi8ELi1ELb1EN4cute5tupleIJNS5_1CILi128EEENS7_ILi48EEENS7_ILi256EEEEEELi256ENS_10bfloat16_tEfNS_4arch4Sm80ELb0ELb0ELb1ELb1ELb0ELb0ELb1ELb1EEENS1_21CollectiveEpilogueFwdINS6_IJS8_SA_S9_EEENS6_IJNS7_ILi1EEESI_SI_EEESC_SE_Li256ELb1ELb1ELb1ELb0EEENS1_36VarlenDynamicPersistentTileSchedulerILi128ELi48ELi256ELi256ELb1ELb1ELb0ELb0ELb1ELb1EEEEEEEEEvNT_6ParamsE) ;  /* 0xffff0c1002007950 */ /* 0x004fea0003c3ffff */
        .weak           $__internal_1_$__cuda_sm70_shflsync_idx_p
        .type           $__internal_1_$__cuda_sm70_shflsync_idx_p,@function
        .size           $__internal_1_$__cuda_sm70_shflsync_idx_p,($__internal_2_$__cuda_sm70_shflsync_up_p - $__internal_1_$__cuda_sm70_shflsync_idx_p)
$__internal_1_$__cuda_sm70_shflsync_idx_p:
[----:B------:R-:W-:-:S04]  /*f3f0*/  MOV R132, 0xffffffff ;  /* 0xffffffff00847802 */ /* 0x000fc80000000f00 */
[----:B------:R-:W-:Y:S04]  /*f400*/  WARPSYNC R132 ;  /* 0x0000008400007348 */ /* 0x000fe80003800000 */
[----:B------:R1:W2:Y:S02]  /*f410*/  SHFL.IDX PT, R0, R5, R3, R0 ;  /* 0x0000000305007389 */ /* 0x0002a400000e0000 */
[----:B-1----:R-:W-:-:S04]  /*f420*/  MOV R3, 0x0 ;  /* 0x0000000000037802 */ /* 0x002fc80000000f00 */
[----:B--2---:R-:W-:Y:S05]  /*f430*/  RET.REL.NODEC R2 `(_ZN7cutlass13device_kernelIN5flash19enable_sm80_to_sm89INS1_16FlashAttnFwdSm80INS1_25CollectiveMainloopFwdSm80ILi8ELi1ELb1EN4cute5tupleIJNS5_1CILi128EEENS7_ILi48EEENS7_ILi256EEEEEELi256ENS_10bfloat16_tEfNS_4arch4Sm80ELb0ELb0ELb1ELb1ELb0ELb0ELb1ELb1EEENS1_21CollectiveEpilogueFwdINS6_IJS8_SA_S9_EEENS6_IJNS7_ILi1EEESI_SI_EEESC_SE_Li256ELb1ELb1ELb1ELb0EEENS1_36VarlenDynamicPersistentTileSchedulerILi128ELi48ELi256ELi256ELb1ELb1ELb0ELb0ELb1ELb1EEEEEEEEEvNT_6ParamsE) ;  /* 0xffff0bc002007950 */ /* 0x004fea0003c3ffff */
        .weak           $__internal_2_$__cuda_sm70_shflsync_up_p
        .type           $__internal_2_$__cuda_sm70_shflsync_up_p,@function
        .size           $__internal_2_$__cuda_sm70_shflsync_up_p,($__internal_3_$__cuda_sm70_votesync_ballot - $__internal_2_$__cuda_sm70_shflsync_up_p)
$__internal_2_$__cuda_sm70_shflsync_up_p:
[----:B------:R-:W-:Y:S02]  /*f440*/  IMAD.MOV.U32 R4, RZ, RZ, RZ ;  /* 0x000000ffff047224 */ /* 0x000fe400078e00ff */
[----:B------:R-:W-:-:S04]  /*f450*/  IMAD.MOV.U32 R10, RZ, RZ, -0x1 ;  /* 0xffffffffff0a7424 */ /* 0x000fc800078e00ff */
[----:B------:R-:W-:Y:S04]  /*f460*/  WARPSYNC R10 ;  /* 0x0000000a00007348 */ /* 0x000fe80003800000 */
[----:B------:R1:W2:Y:S02]  /*f470*/  SHFL.UP PT, R4, R0, R2, R4 ;  /* 0x0400000200047389 */ /* 0x0002a400000e0004 */
[----:B-1----:R-:W-:Y:S02]  /*f480*/  MOV R2, R3 ;  /* 0x0000000300027202 */ /* 0x002fe40000000f00 */
[----:B------:R-:W-:-:S04]  /*f490*/  MOV R3, 0x0 ;  /* 0x0000000000037802 */ /* 0x000fc80000000f00 */
[----:B--2---:R-:W-:Y:S05]  /*f4a0*/  RET.REL.NODEC R2 `(_ZN7cutlass13device_kernelIN5flash19enable_sm80_to_sm89INS1_16FlashAttnFwdSm80INS1_25CollectiveMainloopFwdSm80ILi8ELi1ELb1EN4cute5tupleIJNS5_1CILi128EEENS7_ILi48EEENS7_ILi256EEEEEELi256ENS_10bfloat16_tEfNS_4arch4Sm80ELb0ELb0ELb1ELb1ELb0ELb0ELb1ELb1EEENS1_21CollectiveEpilogueFwdINS6_IJS8_SA_S9_EEENS6_IJNS7_ILi1EEESI_SI_EEESC_SE_Li256ELb1ELb1ELb1ELb0EEENS1_36VarlenDynamicPersistentTileSchedulerILi128ELi48ELi256ELi256ELb1ELb1ELb0ELb0ELb1ELb1EEEEEEEEEvNT_6ParamsE) ;  /* 0xffff0b5002007950 */ /* 0x004fea0003c3ffff */
        .weak           $__internal_3_$__cuda_sm70_votesync_ballot
        .type           $__internal_3_$__cuda_sm70_votesync_ballot,@function
        .size           $__internal_3_$__cuda_sm70_votesync_ballot,(.L_x_2585 - $__internal_3_$__cuda_sm70_votesync_ballot)
$__internal_3_$__cuda_sm70_votesync_ballot:
[----:B------:R-:W-:Y:S01]  /*f4b0*/  ISETP.NE.U32.AND P0, PT, R0, 0x1, PT ;  /* 0x000000010000780c */ /* 0x000fe20003f05070 */
[----:B------:R-:W-:-:S04]  /*f4c0*/  IMAD.MOV.U32 R3, RZ, RZ, -0x1 ;  /* 0xffffffffff037424 */ /* 0x000fc800078e00ff */
[----:B------:R-:W-:Y:S08]  /*f4d0*/  WARPSYNC R3 ;  /* 0x0000000300007348 */ /* 0x000ff00003800000 */
[----:B------:R-:W-:-:S04]  /*f4e0*/  VOTE.ANY R0, PT, !P0 ;  /* 0x0000000000007806 */ /* 0x000fc800040e0100 */
[----:B------:R-:W-:Y:S01]  /*f4f0*/  LOP3.LUT R0, R0, R3, RZ, 0xc0, !PT ;  /* 0x0000000300007212 */ /* 0x000fe200078ec0ff */
[----:B------:R-:W-:-:S04]  /*f500*/  IMAD.MOV.U32 R3, RZ, RZ, 0x0 ;  /* 0x00000000ff037424 */ /* 0x000fc800078e00ff */
[----:B------:R-:W-:Y:S05]  /*f510*/  RET.REL.NODEC R2 `(_ZN7cutlass13device_kernelIN5flash19enable_sm80_to_sm89INS1_16FlashAttnFwdSm80INS1_25CollectiveMainloopFwdSm80ILi8ELi1ELb1EN4cute5tupleIJNS5_1CILi128EEENS7_ILi48EEENS7_ILi256EEEEEELi256ENS_10bfloat16_tEfNS_4arch4Sm80ELb0ELb0ELb1ELb1ELb0ELb0ELb1ELb1EEENS1_21CollectiveEpilogueFwdINS6_IJS8_SA_S9_EEENS6_IJNS7_ILi1EEESI_SI_EEESC_SE_Li256ELb1ELb1ELb1ELb0EEENS1_36VarlenDynamicPersistentTileSchedulerILi128ELi48ELi256ELi256ELb1ELb1ELb0ELb0ELb1ELb1EEEEEEEEEvNT_6ParamsE) ;  /* 0xffff0ae002007950 */ /* 0x000fea0003c3ffff */
.L_x_121:
        /* <DEDUP_REMOVED lines=14> */
.L_x_2585:


//--------------------- .text._ZN7cutlass13device_kernelIN5flash19enable_sm80_to_sm89INS1_16FlashAttnFwdSm80INS1_25CollectiveMainloopFwdSm80ILi8ELi1ELb0EN4cute5tupleIJNS5_1CILi128EEENS7_ILi32EEENS7_ILi256EEEEEELi256ENS_10bfloat16_tEfNS_4arch4Sm80ELb0ELb0ELb1ELb1ELb0ELb1ELb1ELb1EEENS1_21CollectiveEpilogueFwdINS6_IJS8_SA_S9_EEENS6_IJNS7_ILi1EEESI_SI_EEESC_SE_Li256ELb1ELb1ELb1ELb0EEENS1_36VarlenDynamicPersistentTileSchedulerILi128ELi32ELi256ELi256ELb1ELb1ELb0ELb0ELb1ELb1EEEEEEEEEvNT_6ParamsE --------------------------
	.section	.text._ZN7cutlass13device_kernelIN5flash19enable_sm80_to_sm89INS1_16FlashAttnFwdSm80INS1_25CollectiveMainloopFwdSm80ILi8ELi1ELb0EN4cute5tupleIJNS5_1CILi128EEENS7_ILi32EEENS7_ILi256EEEEEELi256ENS_10bfloat16_tEfNS_4arch4Sm80ELb0ELb0ELb1ELb1ELb0ELb1ELb1ELb1EEENS1_21CollectiveEpilogueFwdINS6_IJS8_SA_S9_EEENS6_IJNS7_ILi1EEESI_SI_EEESC_SE_Li256ELb1ELb1ELb1ELb0EEENS1_36VarlenDynamicPersistentTileSchedulerILi128ELi32ELi256ELi256ELb1ELb1ELb0ELb0ELb1ELb1EEEEEEEEEvNT_6ParamsE,"ax",@progbits
	.sectioninfo	@"SHI_REGISTERS=255"
	.align	128
.text._ZN7cutlass13device_kernelIN5flash19enable_sm80_to_sm89INS1_16FlashAttnFwdSm80INS1_25CollectiveMainloopFwdSm80ILi8ELi1ELb0EN4cute5tupleIJNS5_1CILi128EEENS7_ILi32EEENS7_ILi256EEEEEELi256ENS_10bfloat16_tEfNS_4arch4Sm80ELb0ELb0ELb1ELb1ELb0ELb1ELb1ELb1EEENS1_21CollectiveEpilogueFwdINS6_IJS8_SA_S9_EEENS6_IJNS7_ILi1EEESI_SI_EEESC_SE_Li256ELb1ELb1ELb1ELb0EEENS1_36VarlenDynamicPersistentTileSchedulerILi128ELi32ELi256ELi256ELb1ELb1ELb0ELb0ELb1ELb1EEEEEEEEEvNT_6ParamsE:
        .type           _ZN7cutlass13device_kernelIN5flash19enable_sm80_to_sm89INS1_16FlashAttnFwdSm80INS1_25CollectiveMainloopFwdSm80ILi8ELi1ELb0EN4cute5tupleIJNS5_1CILi128EEENS7_ILi32EEENS7_ILi256EEEEEELi256ENS_10bfloat16_tEfNS_4arch4Sm80ELb0ELb0ELb1ELb1ELb0ELb1ELb1ELb1EEENS1_21CollectiveEpilogueFwdINS6_IJS8_SA_S9_EEENS6_IJNS7_ILi1EEESI_SI_EEESC_SE_Li256ELb1ELb1ELb1ELb0EEENS1_36VarlenDynamicPersistentTileSchedulerILi128ELi32ELi256ELi256ELb1ELb1ELb0ELb0ELb1ELb1EEEEEEEEEvNT_6ParamsE,@function
        .size           _ZN7cutlass13device_kernelIN5flash19enable_sm80_to_sm89INS1_16FlashAttnFwdSm80INS1_25CollectiveMainloopFwdSm80ILi8ELi1ELb0EN4cute5tupleIJNS5_1CILi128EEENS7_ILi32EEENS7_ILi256EEEEEELi256ENS_10bfloat16_tEfNS_4arch4Sm80ELb0ELb0ELb1ELb1ELb0ELb1ELb1ELb1EEENS1_21CollectiveEpilogueFwdINS6_IJS8_SA_S9_EEENS6_IJNS7_ILi1EEESI_SI_EEESC_SE_Li256ELb1ELb1ELb1ELb0EEENS1_36VarlenDynamicPersistentTileSchedulerILi128ELi32ELi256ELi256ELb1ELb1ELb0ELb0ELb1ELb1EEEEEEEEEvNT_6ParamsE,(.L_x_2590 - _ZN7cutlass13device_kernelIN5flash19enable_sm80_to_sm89INS1_16FlashAttnFwdSm80INS1_25CollectiveMainloopFwdSm80ILi8ELi1ELb0EN4cute5tupleIJNS5_1CILi128EEENS7_ILi32EEENS7_ILi256EEEEEELi256ENS_10bfloat16_tEfNS_4arch4Sm80ELb0ELb0ELb1ELb1ELb0ELb1ELb1ELb1EEENS1_21CollectiveEpilogueFwdINS6_IJS8_SA_S9_EEENS6_IJNS7_ILi1EEESI_SI_EEESC_SE_Li256ELb1ELb1ELb1ELb0EEENS1_36VarlenDynamicPersistentTileSchedulerILi128ELi32ELi256ELi256ELb1ELb1ELb0ELb0ELb1ELb1EEEEEEEEEvNT_6ParamsE)
        .other          _ZN7cutlass13device_kernelIN5flash19enable_sm80_to_sm89INS1_16FlashAttnFwdSm80INS1_25CollectiveMainloopFwdSm80ILi8ELi1ELb0EN4cute5tupleIJNS5_1CILi128EEENS7_ILi32EEENS7_ILi256EEEEEELi256ENS_10bfloat16_tEfNS_4arch4Sm80ELb0ELb0ELb1ELb1ELb0ELb1ELb1ELb1EEENS1_21CollectiveEpilogueFwdINS6_IJS8_SA_S9_EEENS6_IJNS7_ILi1EEESI_SI_EEESC_SE_Li256ELb1ELb1ELb1ELb0EEENS1_36VarlenDynamicPersistentTileSchedulerILi128ELi32ELi256ELi256ELb1ELb1ELb0ELb0ELb1ELb1EEEEEEEEEvNT_6ParamsE,@"STO_CUDA_ENTRY STV_DEFAULT"
_ZN7cutlass13device_kernelIN5flash19enable_sm80_to_sm89INS1_16FlashAttnFwdSm80INS1_25CollectiveMainloopFwdSm80ILi8ELi1ELb0EN4cute5tupleIJNS5_1CILi128EEENS7_ILi32EEENS7_ILi256EEEEEELi256ENS_10bfloat16_tEfNS_4arch4Sm80ELb0ELb0ELb1ELb1ELb0ELb1ELb1ELb1EEENS1_21CollectiveEpilogueFwdINS6_IJS8_SA_S9_EEENS6_IJNS7_ILi1EEESI_SI_EEESC_SE_Li256ELb1ELb1ELb1ELb0EEENS1_36VarlenDynamicPersistentTileSchedulerILi128ELi32ELi256ELi256ELb1ELb1ELb0ELb0ELb1ELb1EEEEEEEEEvNT_6ParamsE:
[----:B------:R-:W-:-:S03]  /*0000*/  MOV R1, c[0x0][0x28] ;  /* 0x00000a0000017a02 */ /* 0x000fc60000000f00 */
[----:B------:R-:W1:Y:S01]  /*0010*/  S2R R2, SR_TID.X ;  /* 0x0000000000027919 */ /* 0x000e620000002100 */
[----:B------:R-:W-:Y:S01]  /*0020*/  IADD3 R1, R1, -0x10, RZ ;  /* 0xfffffff001017810 */ /* 0x000fe20007ffe0ff */
[----:B------:R-:W-:Y:S01]  /*0030*/  ULDC.64 UR6, c[0x0][0x118] ;  /* 0x0000460000067ab9 */ /* 0x000fe20000000a00 */
[----:B-1----:R-:W-:-:S05]  /*0040*/  SHF.R.U32.HI R0, RZ, 0x5, R2 ;  /* 0x00000005ff007819 */ /* 0x002fca0000011602 */
[----:B------:R-:W1:Y:S02]  /*0050*/  SHFL.IDX PT, R3, R0, RZ, 0x1f ;  /* 0x00001fff00037589 */ /* 0x000e6400000e0000 */
[----:B-1----:R-:W-:Y:S02]  /*0060*/  ISETP.NE.AND P0, PT, R3, RZ, PT ;  /* 0x000000ff0300720c */ /* 0x002fe40003f05270 */
[----:B------:R1:W-:Y:S11]  /*0070*/  STL [R1], R3 ;  /* 0x0000000301007387 */ /* 0x0003f60000100800 */
[----:B------:R-:W-:Y:S06]  /*0080*/  @P0 BAR.SYNC.DEFER_BLOCKING 0x5, 0x100 ;  /* 0x0144000000000b1d */ /* 0x000fec0000010000 */
[----:B------:R-:W2:Y:S04]  /*0090*/  @P0 LDS.128 R212, [0x20080] ;  /* 0x02008000ffd40984 */ /* 0x000ea80000000c00 */
[----:B------:R-:W-:Y:S06]  /*00a0*/  @P0 BAR.ARV 0x4, 0x100 ;  /* 0x0104000000000b1d */ /* 0x000fec0000002000 */
[----:B------:R-:W-:Y:S05]  /*00b0*/  @P0 BRA `(.L_x_122) ;  /* 0x00000a7000000947 */ /* 0x000fea0003800000 */
[----:B-1----:R-:W-:Y:S01]  /*00c0*/  LOP3.LUT R13, R2, 0x1f, RZ, 0xc0, !PT ;  /* 0x0000001f020d7812 */ /* 0x002fe200078ec0ff */
[----:B------:R-:W-:Y:S01]  /*00d0*/  CS2R R8, SRZ ;  /* 0x0000000000087805 */ /* 0x000fe2000001ff00 */
[----:B------:R-:W-:-:S02]  /*00e0*/  IMAD.MOV.U32 R7, RZ, RZ, RZ ;  /* 0x000000ffff077224 */ /* 0x000fc400078e00ff */
[----:B------:R-:W-:-:S04]  /*00f0*/  ISETP.NE.AND P6, PT, R13, 0x1f, PT ;  /* 0x0000001f0d00780c */ /* 0x000fc80003fc5270 */
[----:B------:R-:W-:-:S13]  /*0100*/  ISETP.GE.OR P0, PT, R13, c[0x0][0x53c], !P6 ;  /* 0x00014f000d007a0c */ /* 0x000fda0007706670 */
[----:B------:R-:W-:Y:S02]  /*0110*/  @!P0 IMAD.MOV.U32 R4, RZ, RZ, 0x4 ;  /* 0x00000004ff048424 */ /* 0x000fe400078e00ff */
[----:B------:R-:W-:Y:S02]  /*0120*/  @!P0 IMAD.MOV.U32 R2, RZ, RZ, 0x4 ;  /* 0x00000004ff028424 */ /* 0x000fe400078e00ff */
[----:B------:R-:W-:-:S04]  /*0130*/  @!P0 IMAD.WIDE.U32 R4, R13, R4, c[0x0][0x580] ;  /* 0x000160000d048625 */ /* 0x000fc800078e0004 */
[C---:B------:R-:W-:Y:S01]  /*0140*/  @!P0 IMAD.WIDE.U32 R2, R13.reuse, R2, c[0x0][0x578] ;  /* 0x00015e000d028625 */ /* 0x040fe200078e0002 */
[----:B------:R-:W3:Y:S04]  /*0150*/  @!P0 LDG.E R8, [R4.64] ;  /* 0x0000000604088981 */ /* 0x000ee8000c1e1900 */
[----:B------:R-:W3:Y:S01]  /*0160*/  @!P0 LDG.E R7, [R2.64] ;  /* 0x0000000602078981 */ /* 0x000ee2000c1e1900 */
[C---:B------:R-:W-:Y:S01]  /*0170*/  ISETP.NE.AND P5, PT, R13.reuse, RZ, PT ;  /* 0x000000ff0d00720c */ /* 0x040fe20003fa5270 */
[----:B------:R-:W1:Y:S01]  /*0180*/  S2UR UR4, SR_CTAID.X ;  /* 0x00000000000479c3 */ /* 0x000e620000002500 */
[C---:B------:R-:W-:Y:S02]  /*0190*/  ISETP.GE.U32.AND P4, PT, R13.reuse, 0x2, PT ;  /* 0x000000020d00780c */ /* 0x040fe40003f86070 */
[----:B------:R-:W-:-:S02]  /*01a0*/  ISETP.GE.U32.AND P3, PT, R13, 0x4, PT ;  /* 0x000000040d00780c */ /* 0x000fc40003f66070 */
[C---:B------:R-:W-:Y:S02]  /*01b0*/  ISETP.GE.U32.AND P2, PT, R13.reuse, 0x8, PT ;  /* 0x000000080d00780c */ /* 0x040fe40003f46070 */
[----:B------:R-:W-:Y:S01]  /*01c0*/  ISETP.GE.U32.AND P1, PT, R13, 0x10, PT ;  /* 0x000000100d00780c */ /* 0x000fe20003f26070 */
[----:B---3--:R-:W-:-:S05]  /*01d0*/  IMAD R4, R8, R7, RZ ;  /* 0x0000000708047224 */ /* 0x008fca00078e02ff */
[----:B------:R-:W3:Y:S02]  /*01e0*/  SHFL.UP PT, R0, R4, 0x1, RZ ;  /* 0x0420000004007989 */ /* 0x000ee400000e00ff */
[----:B---3--:R-:W-:-:S05]  /*01f0*/  SEL R0, R0, RZ, P5 ;  /* 0x000000ff00007207 */ /* 0x008fca0002800000 */
[----:B------:R-:W-:-:S05]  /*0200*/  IMAD.IADD R4, R4, 0x1, R0 ;  /* 0x0000000104047824 */ /* 0x000fca00078e0200 */
        /* <DEDUP_REMOVED lines=12> */
[----:B------:R-:W3:Y:S02]  /*02d0*/  SHFL.IDX PT, R6, R4, 0x1f, 0x1f ;  /* 0x03e01f0004067f89 */ /* 0x000ee400000e0000 */
[----:B---3--:R-:W-:-:S04]  /*02e0*/  IMAD R6, R6, c[0x0][0x538], RZ ;  /* 0x00014e0006067a24 */ /* 0x008fc800078e02ff */
[----:B------:R-:W-:Y:S01]  /*02f0*/  IMAD.MOV.U32 R0, RZ, RZ, R6 ;  /* 0x000000ffff007224 */ /* 0x000fe200078e0006 */
[----:B-1----:R-:W-:-:S13]  /*0300*/  ISETP.GT.AND P0, PT, R6, UR4, PT ;  /* 0x0000000406007c0c */ /* 0x002fda000bf04270 */
[----:B------:R-:W-:Y:S05]  /*0310*/  @P0 BRA `(.L_x_123) ;  /* 0x0000027000000947 */ /* 0x000fea0003800000 */
[----:B------:R-:W-:Y:S02]  /*0320*/  MOV R6, R0 ;  /* 0x0000000000067202 */ /* 0x000fe40000000f00 */
[----:B------:R-:W-:-:S04]  /*0330*/  MOV R9, RZ ;  /* 0x000000ff00097202 */ /* 0x000fc80000000f00 */
.L_x_127:
        /* <DEDUP_REMOVED lines=12> */
[----:B------:R-:W3:Y:S04]  /*0400*/  @!P0 LDG.E R8, [R4.64] ;  /* 0x0000000604088981 */ /* 0x000ee8000c1e1900 */
[----:B------:R-:W3:Y:S02]  /*0410*/  @!P0 LDG.E R7, [R2.64] ;  /* 0x0000000602078981 */ /* 0x000ee4000c1e1900 */
[----:B---3--:R-:W-:Y:S01]  /*0420*/  IMAD R5, R8, R7, RZ ;  /* 0x0000000708057224 */ /* 0x008fe200078e02ff */
[----:B------:R-:W-:Y:S05]  /*0430*/  BRA.DIV ~URZ, `(.L_x_125) ;  /* 0x00015d527f007947 */ /* 0x000fea000b800000 */
[----:B------:R1:W3:Y:S02]  /*0440*/  SHFL.UP PT, R0, R5, 0x1, RZ ;  /* 0x0420000005007989 */ /* 0x0002e400000e00ff */
.L_x_289:
[----:B---3--:R-:W-:-:S04]  /*0450*/  SEL R0, R0, RZ, P5 ;  /* 0x000000ff00007207 */ /* 0x008fc80002800000 */
        /* <DEDUP_REMOVED lines=14> */
[----:B------:R1:W3:Y:S02]  /*0540*/  SHFL.IDX PT, R0, R4, 0x1f, 0x1f ;  /* 0x03e01f0004007f89 */ /* 0x0002e400000e0000 */
.L_x_290:
[----:B---3--:R-:W-:-:S05]  /*0550*/  IMAD R0, R0, c[0x0][0x538], RZ ;  /* 0x00014e0000007a24 */ /* 0x008fca00078e02ff */
[----:B------:R-:W-:-:S04]  /*0560*/  IADD3 R6, R0, R6, RZ ;  /* 0x0000000600067210 */ /* 0x000fc80007ffe0ff */
[----:B------:R-:W-:-:S13]  /*0570*/  ISETP.GT.AND P0, PT, R6, UR4, PT ;  /* 0x0000000406007c0c */ /* 0x000fda000bf04270 */
[----:B-12---:R-:W-:Y:S05]  /*0580*/  @!P0 BRA `(.L_x_127) ;  /* 0xfffffdb000008947 */ /* 0x006fea000383ffff */
.L_x_123:
[----:B------:R-:W-:-:S05]  /*0590*/  IADD3 R12, -R0, R6, RZ ;  /* 0x00000006000c7210 */ /* 0x000fca0007ffe1ff */
[----:B------:R-:W-:-:S05]  /*05a0*/  IMAD R0, R4, c[0x0][0x538], R12 ;  /* 0x00014e0004007a24 */ /* 0x000fca00078e020c */
[----:B------:R-:W-:Y:S01]  /*05b0*/  ISETP.GT.AND P0, PT, R0, UR4, PT ;  /* 0x0000000400007c0c */ /* 0x000fe2000bf04270 */
[----:B------:R-:W-:-:S12]  /*05c0*/  BRA.DIV ~URZ, `(.L_x_128) ;  /* 0x00015dd27f007947 */ /* 0x000fd8000b800000 */
[----:B------:R-:W-:-:S04]  /*05d0*/  VOTE.ANY R6, PT, !P0 ;  /* 0x0000000000067806 */ /* 0x000fc800040e0100 */
.L_x_291:
[----:B--2---:R1:W2:Y:S01]  /*05e0*/  POPC R215, R6 ;  /* 0x0000000600d77309 */ /* 0x0042a20000000000 */
[----:B------:R-:W-:Y:S05]  /*05f0*/  BRA.DIV ~URZ, `(.L_x_129) ;  /* 0x00015df27f007947 */ /* 0x000fea000b800000 */
[----:B--2---:R-:W2:Y:S04]  /*0600*/  SHFL.IDX PT, R11, R8, R215, 0x1f ;  /* 0x00001fd7080b7589 */ /* 0x004ea800000e0000 */
[----:B------:R3:W4:Y:S02]  /*0610*/  SHFL.IDX PT, R10, R7, R215, 0x1f ;  /* 0x00001fd7070a7589 */ /* 0x00072400000e0000 */
[----:B---3--:R-:W-:Y:S02]  /*0620*/  MOV R7, RZ ;  /* 0x000000ff00077202 */ /* 0x008fe40000000f00 */
.L_x_292:
[----:B--2-4-:R-:W-:Y:S01]  /*0630*/  ISETP.NE.AND P0, PT, R6, RZ, PT ;  /* 0x000000ff0600720c */ /* 0x014fe20003f05270 */
[----:B------:R-:W-:-:S12]  /*0640*/  BSSY B0, `(.L_x_130) ;  /* 0x0000005000007945 */ /* 0x000fd80003800000 */
[----:B------:R-:W-:Y:S05]  /*0650*/  @!P0 BRA `(.L_x_131) ;  /* 0x0000003000008947 */ /* 0x000fea0003800000 */
[----:B------:R-:W-:Y:S01]  /*0660*/  IADD3 R3, R215, -0x1, RZ ;  /* 0xffffffffd7037810 */ /* 0x000fe20007ffe0ff */
[----:B------:R-:W-:Y:S05]  /*0670*/  BRA.DIV ~URZ, `(.L_x_132) ;  /* 0x00015e527f007947 */ /* 0x000fea000b800000 */
[----:B------:R2:W3:Y:S02]  /*0680*/  SHFL.IDX PT, R7, R4, R3, 0x1f ;  /* 0x00001f0304077589 */ /* 0x0004e400000e0000 */
.L_x_131:
[----:B------:R-:W-:Y:S05]  /*0690*/  BSYNC B0 ;  /* 0x0000000000007941 */ /* 0x000fea0003800000 */
.L_x_130:
[----:B------:R-:W-:Y:S01]  /*06a0*/  IABS R0, R11 ;  /* 0x0000000b00007213 */ /* 0x000fe20000000000 */
[----:B---3--:R-:W-:Y:S02]  /*06b0*/  IMAD R212, R7, c[0x0][0x538], R12 ;  /* 0x00014e0007d47a24 */ /* 0x008fe400078e020c */
[----:B------:R-:W-:Y:S02]  /*06c0*/  IMAD.IADD R215, R215, 0x1, R9 ;  /* 0x00000001d7d77824 */ /* 0x000fe400078e0209 */
[----:B------:R-:W-:Y:S01]  /*06d0*/  IMAD.MOV.U32 R5, RZ, RZ, R0 ;  /* 0x000000ffff057224 */ /* 0x000fe200078e0000 */
[----:B------:R-:W-:Y:S02]  /*06e0*/  IABS R0, R10 ;  /* 0x0000000a00007213 */ /* 0x000fe40000000000 */
[----:B------:R-:W-:Y:S01]  /*06f0*/  IADD3 R213, -R212, UR4, RZ ;  /* 0x00000004d4d57c10 */ /* 0x000fe2000fffe1ff */
[----:B------:R-:W3:Y:S02]  /*0700*/  I2F.RP R2, R5 ;  /* 0x0000000500027306 */ /* 0x000ee40000209400 */
[----:B------:R-:W-:Y:S01]  /*0710*/  IMAD.MOV.U32 R7, RZ, RZ, R0 ;  /* 0x000000ffff077224 */ /* 0x000fe200078e0000 */
[----:B-1----:R-:W-:-:S02]  /*0720*/  IABS R6, R213 ;  /* 0x000000d500067213 */ /* 0x002fc40000000000 */
[----:B------:R-:W-:-:S03]  /*0730*/  IABS R0, R11 ;  /* 0x0000000b00007213 */ /* 0x000fc60000000000 */
[----:B------:R-:W-:Y:S01]  /*0740*/  I2F.RP R8, R7 ;  /* 0x0000000700087306 */ /* 0x000fe20000209400 */
[----:B------:R-:W-:-:S07]  /*0750*/  IADD3 R0, RZ, -R0, RZ ;  /* 0x80000000ff007210 */ /* 0x000fce0007ffe0ff */
[----:B---3--:R-:W1:Y:S02]  /*0760*/  MUFU.RCP R2, R2 ;  /* 0x0000000200027308 */ /* 0x008e640000001000 */
[----:B-1----:R-:W-:-:S06]  /*0770*/  IADD3 R2, R2, 0xffffffe, RZ ;  /* 0x0ffffffe02027810 */ /* 0x002fcc0007ffe0ff */
[----:B--2---:R-:W1:Y:S02]  /*0780*/  F2I.FTZ.U32.TRUNC.NTZ R3, R2 ;  /* 0x0000000200037305 */ /* 0x004e64000021f000 */
[----:B-1----:R-:W-:-:S04]  /*0790*/  IMAD.MOV R2, RZ, RZ, -R3 ;  /* 0x000000ffff027224 */ /* 0x002fc800078e0a03 */
[----:B------:R-:W-:Y:S02]  /*07a0*/  IMAD R4, R2, R5, RZ ;  /* 0x0000000502047224 */ /* 0x000fe400078e02ff */
[----:B------:R-:W-:-:S04]  /*07b0*/  IMAD.MOV.U32 R2, RZ, RZ, RZ ;  /* 0x000000ffff027224 */ /* 0x000fc800078e00ff */
[----:B------:R-:W-:-:S04]  /*07c0*/  IMAD.HI.U32 R2, R3, R4, R2 ;  /* 0x0000000403027227 */ /* 0x000fc800078e0002 */
[----:B------:R-:W-:-:S04]  /*07d0*/  IMAD.MOV.U32 R3, RZ, RZ, R6 ;  /* 0x000000ffff037224 */ /* 0x000fc800078e0006 */
[----:B------:R-:W-:-:S04]  /*07e0*/  IMAD.HI.U32 R2, R2, R3, RZ ;  /* 0x0000000302027227 */ /* 0x000fc800078e00ff */
[----:B------:R-:W-:Y:S02]  /*07f0*/  IMAD R0, R2, R0, R3 ;  /* 0x0000000002007224 */ /* 0x000fe400078e0203 */
[----:B------:R-:W1:Y:S03]  /*0800*/  MUFU.RCP R3, R8 ;  /* 0x0000000800037308 */ /* 0x000e660000001000 */
[----:B------:R-:W-:Y:S02]  /*0810*/  ISETP.GT.U32.AND P0, PT, R5, R0, PT ;  /* 0x000000000500720c */ /* 0x000fe40003f04070 */
[----:B-1----:R-:W-:-:S11]  /*0820*/  IADD3 R3, R3, 0xffffffe, RZ ;  /* 0x0ffffffe03037810 */ /* 0x002fd60007ffe0ff */
[----:B------:R-:W-:Y:S01]  /*0830*/  @!P0 IMAD.IADD R0, R0, 0x1, -R5 ;  /* 0x0000000100008824 */ /* 0x000fe200078e0a05 */
[----:B------:R-:W-:Y:S02]  /*0840*/  @!P0 IADD3 R2, R2, 0x1, RZ ;  /* 0x0000000102028810 */ /* 0x000fe40007ffe0ff */
[----:B------:R-:W-:Y:S01]  /*0850*/  ISETP.NE.AND P0, PT, R11, RZ, PT ;  /* 0x000000ff0b00720c */ /* 0x000fe20003f05270 */
[----:B------:R-:W1:Y:S01]  /*0860*/  F2I.FTZ.U32.TRUNC.NTZ R3, R3 ;  /* 0x0000000300037305 */ /* 0x000e62000021f000 */
[----:B------:R-:W-:Y:S02]  /*0870*/  ISETP.GE.U32.AND P2, PT, R0, R5, PT ;  /* 0x000000050000720c */ /* 0x000fe40003f46070 */
[----:B------:R-:W-:-:S04]  /*0880*/  LOP3.LUT R0, R213, R11, RZ, 0x3c, !PT ;  /* 0x0000000bd5007212 */ /* 0x000fc800078e3cff */
[----:B------:R-:W-:-:S07]  /*0890*/  ISETP.GE.AND P1, PT, R0, RZ, PT ;  /* 0x000000ff0000720c */ /* 0x000fce0003f26270 */
[----:B------:R-:W-:Y:S02]  /*08a0*/  @P2 IADD3 R2, R2, 0x1, RZ ;  /* 0x0000000102022810 */ /* 0x000fe40007ffe0ff */
[----:B-1----:R-:W-:-:S03]  /*08b0*/  IADD3 R0, RZ, -R3, RZ ;  /* 0x80000003ff007210 */ /* 0x002fc60007ffe0ff */
[----:B------:R-:W-:Y:S02]  /*08c0*/  IMAD.MOV.U32 R4, RZ, RZ, R2 ;  /* 0x000000ffff047224 */ /* 0x000fe400078e0002 */
[----:B------:R-:W-:Y:S01]  /*08d0*/  IMAD.MOV.U32 R2, RZ, RZ, R0 ;  /* 0x000000ffff027224 */ /* 0x000fe200078e0000 */
[----:B------:R-:W-:Y:S01]  /*08e0*/  IABS R0, R10 ;  /* 0x0000000a00007213 */ /* 0x000fe20000000000 */
[----:B------:R-:W-:Y:S01]  /*08f0*/  @!P1 IMAD.MOV R4, RZ, RZ, -R4 ;  /* 0x000000ffff049224 */ /* 0x000fe200078e0a04 */
[----:B------:R-:W-:Y:S01]  /*0900*/  @!P0 LOP3.LUT R4, RZ, R11, RZ, 0x33, !PT ;  /* 0x0000000bff048212 */ /* 0x000fe200078e33ff */
[----:B------:R-:W-:Y:S01]  /*0910*/  IMAD R5, R2, R7, RZ ;  /* 0x0000000702057224 */ /* 0x000fe200078e02ff */
[----:B------:R-:W-:Y:S01]  /*0920*/  MOV R2, RZ ;  /* 0x000000ff00027202 */ /* 0x000fe20000000f00 */
[----:B------:R-:W-:Y:S01]  /*0930*/  IMAD.MOV R6, RZ, RZ, -R0 ;  /* 0x000000ffff067224 */ /* 0x000fe200078e0a00 */
[----:B------:R-:W-:-:S03]  /*0940*/  IABS R8, R4 ;  /* 0x0000000400087213 */ /* 0x000fc60000000000 */
        /* <DEDUP_REMOVED lines=19> */
[----:B------:R-:W-:-:S04]  /*0a80*/  IMAD R2, R10, R2, R4 ;  /* 0x000000020a027224 */ /* 0x000fc800078e0204 */
[----:B------:R-:W-:Y:S01]  /*0a90*/  IMAD R214, R2, 0x10000, R0 ;  /* 0x0001000002d67824 */ /* 0x000fe200078e0200 */
[----:B------:R-:W-:Y:S05]  /*0aa0*/  BRA `(.L_x_133) ;  /* 0x0000004000007947 */ /* 0x000fea0003800000 */
.L_x_124:
[----:B--2---:R-:W-:Y:S01]  /*0ab0*/  IMAD.MOV.U32 R213, RZ, RZ, RZ ;  /* 0x000000ffffd57224 */ /* 0x004fe200078e00ff */
[----:B------:R-:W-:Y:S01]  /*0ac0*/  MOV R214, RZ ;  /* 0x000000ff00d67202 */ /* 0x000fe20000000f00 */
[----:B------:R-:W-:Y:S01]  /*0ad0*/  IMAD.U32 R212, RZ, RZ, UR4 ;  /* 0x00000004ffd47e24 */ /* 0x000fe2000f8e00ff */
[----:B------:R-:W-:Y:S02]  /*0ae0*/  MOV R215, c[0x0][0x53c] ;  /* 0x00014f0000d77a02 */ /* 0x000fe40000000f00 */
.L_x_133:
[----:B------:R-:W-:Y:S01]  /*0af0*/  ISETP.NE.AND P0, PT, R13, RZ, PT ;  /* 0x000000ff0d00720c */ /* 0x000fe20003f05270 */
[----:B------:R-:W-:-:S12]  /*0b00*/  WARPSYNC 0xffffffff ;  /* 0xffffffff00007948 */ /* 0x000fd80003800000 */
[----:B------:R1:W-:Y:S04]  /*0b10*/  @!P0 STS.128 [0x20080], R212 ;  /* 0x020080d4ff008388 */ /* 0x0003e80000000c00 */
[----:B------:R-:W-:Y:S06]  /*0b20*/  BAR.ARV 0x5, 0x100 ;  /* 0x0144000000007b1d */ /* 0x000fec0000002000 */
.L_x_122:
[----:B-12---:R-:W-:-:S13]  /*0b30*/  ISETP.GE.AND P0, PT, R215, c[0x0][0x53c], PT ;  /* 0x00014f00d7007a0c */ /* 0x006fda0003f06270 */
[----:B------:R-:W-:Y:S05]  /*0b40*/  @P0 EXIT ;  /* 0x000000000000094d */ /* 0x000fea0003800000 */
[----:B------:R-:W1:Y:S02]  /*0b50*/  S2R R11, SR_TID.X ;  /* 0x00000000000b7919 */ /* 0x000e640000002100 */
[----:B-1----:R-:W-:-:S04]  /*0b60*/  SHF.R.S32.HI R5, RZ, 0x1f, R11 ;  /* 0x0000001fff057819 */ /* 0x002fc8000001140b */
[CC--:B------:R-:W-:Y:S02]  /*0b70*/  LEA.HI R0, R5.reuse, R11.reuse, RZ, 0x4 ;  /* 0x0000000b05007211 */ /* 0x0c0fe400078f20ff */
[----:B------:R-:W-:Y:S02]  /*0b80*/  LEA.HI R9, R5, R11, RZ, 0x2 ;  /* 0x0000000b05097211 */ /* 0x000fe400078f10ff */
[----:B------:R-:W-:Y:S02]  /*0b90*/  SHF.R.S32.HI R4, RZ, 0x4, R0 ;  /* 0x00000004ff047819 */ /* 0x000fe40000011400 */
[----:B------:R-:W-:Y:S02]  /*0ba0*/  SHF.R.S32.HI R7, RZ, 0x2, R9 ;  /* 0x00000002ff077819 */ /* 0x000fe40000011409 */
[C---:B------:R-:W-:Y:S02]  /*0bb0*/  LEA.HI R3, R0.reuse, R4, RZ, 0x1 ;  /* 0x0000000400037211 */ /* 0x040fe400078f08ff */
[----:B------:R-:W-:-:S02]  /*0bc0*/  LOP3.LUT R0, R0, 0xfffffff0, RZ, 0xc0, !PT ;  /* 0xfffffff000007812 */ /* 0x000fc400078ec0ff */
[----:B------:R-:W-:Y:S02]  /*0bd0*/  SHF.R.S32.HI R2, RZ, 0x1f, R9 ;  /* 0x0000001fff027819 */ /* 0x000fe40000011409 */
[----:B------:R-:W-:Y:S01]  /*0be0*/  LOP3.LUT R3, R3, 0xfffffffe, RZ, 0xc0, !PT ;  /* 0xfffffffe03037812 */ /* 0x000fe200078ec0ff */
[----:B------:R-:W-:Y:S01]  /*0bf0*/  IMAD.IADD R0, R11, 0x1, -R0 ;  /* 0x000000010b007824 */ /* 0x000fe200078e0a00 */
[----:B------:R-:W-:Y:S02]  /*0c00*/  LEA.HI R2, R2, R7, RZ, 0x3 ;  /* 0x0000000702027211 */ /* 0x000fe400078f18ff */
[----:B------:R-:W-:Y:S01]  /*0c10*/  LEA.HI R198, R5, R11, RZ, 0x3 ;  /* 0x0000000b05c67211 */ /* 0x000fe200078f18ff */
[----:B------:R-:W-:Y:S01]  /*0c20*/  IMAD.IADD R10, R4, 0x1, -R3 ;  /* 0x00000001040a7824 */ /* 0x000fe200078e0a03 */
[----:B------:R-:W-:Y:S02]  /*0c30*/  LOP3.LUT R2, R2, 0xfffffff8, RZ, 0xc0, !PT ;  /* 0xfffffff802027812 */ /* 0x000fe400078ec0ff */
[----:B------:R-:W-:-:S02]  /*0c40*/  SHF.R.S32.HI R3, RZ, 0x1f, R0 ;  /* 0x0000001fff037819 */ /* 0x000fc40000011400 */
[----:B------:R-:W-:Y:S01]  /*0c50*/  LEA.HI R5, R5, R11, RZ, 0x5 ;  /* 0x0000000b05057211 */ /* 0x000fe200078f28ff */
[----:B------:R-:W-:Y:S01]  /*0c60*/  IMAD.IADD R7, R7, 0x1, -R2 ;  /* 0x0000000107077824 */ /* 0x000fe200078e0a02 */
[----:B------:R-:W-:Y:S02]  /*0c70*/  LOP3.LUT R4, R198, 0xfffffff8, RZ, 0xc0, !PT ;  /* 0xfffffff8c6047812 */ /* 0x000fe400078ec0ff */
[----:B------:R-:W-:Y:S02]  /*0c80*/  LEA.HI R12, R3, R0, RZ, 0x3 ;  /* 0x00000000030c7211 */ /* 0x000fe400078f18ff */
[----:B------:R-:W-:Y:S01]  /*0c90*/  LOP3.LUT R2, R5, 0xffffffe0, RZ, 0xc0, !PT ;  /* 0xffffffe005027812 */ /* 0x000fe200078ec0ff */
[C---:B------:R-:W-:Y:S01]  /*0ca0*/  IMAD.IADD R216, R11.reuse, 0x1, -R4 ;  /* 0x000000010bd87824 */ /* 0x040fe200078e0a04 */
[----:B------:R-:W-:Y:S02]  /*0cb0*/  LOP3.LUT R4, R12, 0xfffffff8, RZ, 0xc0, !PT ;  /* 0xfffffff80c047812 */ /* 0x000fe400078ec0ff */
[--C-:B------:R-:W-:Y:S01]  /*0cc0*/  SHF.R.S32.HI R6, RZ, 0x5, R5.reuse ;  /* 0x00000005ff067819 */ /* 0x100fe20000011405 */
[----:B------:R-:W-:Y:S01]  /*0cd0*/  IMAD.IADD R16, R11, 0x1, -R2 ;  /* 0x000000010b107824 */ /* 0x000fe200078e0a02 */
[----:B------:R-:W-:Y:S01]  /*0ce0*/  SHF.R.S32.HI R3, RZ, 0x1f, R5 ;  /* 0x0000001fff037819 */ /* 0x000fe20000011405 */
[----:B------:R-:W-:Y:S01]  /*0cf0*/  IMAD.SHL.U32 R2, R216, 0x40, RZ ;  /* 0x00000040d8027824 */ /* 0x000fe200078e00ff */
[----:B------:R-:W-:Y:S01]  /*0d00*/  LOP3.LUT R9, R9, 0xfffffffc, RZ, 0xc0, !PT ;  /* 0xfffffffc09097812 */ /* 0x000fe200078ec0ff */
[----:B------:R-:W-:Y:S01]  /*0d10*/  IMAD.IADD R5, R0, 0x1, -R4 ;  /* 0x0000000100057824 */ /* 0x000fe200078e0a04 */
[----:B------:R-:W-:Y:S01]  /*0d20*/  LEA.HI R0, R3, R6, RZ, 0x3 ;  /* 0x0000000603007211 */ /* 0x000fe200078f18ff */
[C---:B------:R-:W-:Y:S01]  /*0d30*/  IMAD.SHL.U32 R138, R216.reuse, 0x4, RZ ;  /* 0x00000004d88a7824 */ /* 0x040fe200078e00ff */
[----:B------:R-:W-:Y:S01]  /*0d40*/  SHF.R.S32.HI R3, RZ, 0x1f, R16 ;  /* 0x0000001fff037819 */ /* 0x000fe20000011410 */
[----:B------:R-:W-:Y:S01]  /*0d50*/  IMAD.SHL.U32 R132, R216, 0x8, RZ ;  /* 0x00000008d8847824 */ /* 0x000fe200078e00ff */
[----:B------:R-:W-:-:S02]  /*0d60*/  LOP3.LUT R2, R2, 0x1c0, RZ, 0xc0, !PT ;  /* 0x000001c002027812 */ /* 0x000fc400078ec0ff */
[----:B------:R-:W-:Y:S02]  /*0d70*/  LOP3.LUT R0, R0, 0xffffff8, RZ, 0xc0, !PT ;  /* 0x0ffffff800007812 */ /* 0x000fe400078ec0ff */
[----:B------:R-:W-:Y:S02]  /*0d80*/  LEA.HI R13, R3, R16, RZ, 0x2 ;  /* 0x00000010030d7211 */ /* 0x000fe400078f10ff */
[----:B------:R-:W-:Y:S02]  /*0d90*/  LOP3.LUT R3, R7, 0x1, RZ, 0xc0, !PT ;  /* 0x0000000107037812 */ /* 0x000fe400078ec0ff */
[----:B------:R-:W-:Y:S02]  /*0da0*/  LOP3.LUT R8, R2, 0x8, R198, 0xf8, !PT ;  /* 0x0000000802087812 */ /* 0x000fe400078ef8c6 */
[----:B------:R-:W-:Y:S01]  /*0db0*/  SHF.R.U32.HI R4, RZ, 0x3, R2 ;  /* 0x00000003ff047819 */ /* 0x000fe20000011602 */
[----:B------:R-:W-:Y:S01]  /*0dc0*/  IMAD.IADD R2, R6, 0x1, -R0 ;  /* 0x0000000106027824 */ /* 0x000fe200078e0a00 */
[----:B------:R-:W-:-:S02]  /*0dd0*/  SHF.R.S32.HI R0, RZ, 0x2, R13 ;  /* 0x00000002ff007819 */ /* 0x000fc4000001140d */
[----:B------:R-:W-:Y:S01]  /*0de0*/  ISETP.NE.U32.AND P0, PT, R3, 0x1, PT ;  /* 0x000000010300780c */ /* 0x000fe20003f05070 */
[----:B------:R-:W-:Y:S01]  /*0df0*/  IMAD.IADD R3, R11, 0x1, -R9 ;  /* 0x000000010b037824 */ /* 0x000fe200078e0a09 */
[----:B------:R-:W-:Y:S01]  /*0e00*/  LOP3.LUT R8, R8, R4, RZ, 0x3c, !PT ;  /* 0x0000000408087212 */ /* 0x000fe200078e3cff */
[----:B------:R-:W-:Y:S01]  /*0e10*/  IMAD R15, R2, 0x10, R0 ;  /* 0x00000010020f7824 */ /* 0x000fe200078e0200 */
[C---:B------:R-:W-:Y:S01]  /*0e20*/  R2P PR, R7.reuse, 0x6 ;  /* 0x0000000607007804 */ /* 0x040fe20000000000 */
[----:B------:R-:W-:Y:S01]  /*0e30*/  IMAD.SHL.U32 R2, R7, 0x40, RZ ;  /* 0x0000004007027824 */ /* 0x000fe200078e00ff */
[----:B------:R-:W-:Y:S01]  /*0e40*/  LEA.HI R0, R3, R3, RZ, 0x1 ;  /* 0x0000000303007211 */ /* 0x000fe200078f08ff */
[----:B------:R-:W-:Y:S01]  /*0e50*/  IMAD.SHL.U32 R11, R6, 0x400, RZ ;  /* 0x00000400060b7824 */ /* 0x000fe200078e00ff */
[C---:B------:R-:W-:Y:S01]  /*0e60*/  LOP3.LUT P4, RZ, R5.reuse, 0x2, RZ, 0xc0, !PT ;  /* 0x0000000205ff7812 */ /* 0x040fe2000788c0ff */
[----:B------:R-:W-:Y:S01]  /*0e70*/  IMAD.SHL.U32 R6, R10, 0x8, RZ ;  /* 0x000000080a067824 */ /* 0x000fe200078e00ff */
[C---:B------:R-:W-:Y:S01]  /*0e80*/  LOP3.LUT P3, RZ, R5.reuse, 0x4, RZ, 0xc0, !PT ;  /* 0x0000000405ff7812 */ /* 0x040fe2000786c0ff */
[----:B------:R-:W-:Y:S01]  /*0e90*/  IMAD.SHL.U32 R5, R5, 0x40, RZ ;  /* 0x0000004005057824 */ /* 0x000fe200078e00ff */
[----:B------:R-:W-:Y:S01]  /*0ea0*/  LOP3.LUT R4, R0, 0x1ffffffe, RZ, 0xc0, !PT ;  /* 0x1ffffffe00047812 */ /* 0x000fe200078ec0ff */
[----:B------:R-:W-:Y:S01]  /*0eb0*/  STL [R1+0x4], R15 ;  /* 0x0000040f01007387 */ /* 0x000fe20000100800 */
[----:B------:R-:W-:-:S02]  /*0ec0*/  LOP3.LUT R2, R2, 0x1c0, RZ, 0xc0, !PT ;  /* 0x000001c002027812 */ /* 0x000fc400078ec0ff */
[----:B------:R-:W-:Y:S01]  /*0ed0*/  SHF.R.S32.HI R198, RZ, 0x3, R198 ;  /* 0x00000003ffc67819 */ /* 0x000fe200000114c6 */
[----:B------:R-:W-:Y:S01]  /*0ee0*/  IMAD.IADD R14, R3, 0x1, -R4 ;  /* 0x00000001030e7824 */ /* 0x000fe200078e0a04 */
[----:B------:R-:W-:Y:S01]  /*0ef0*/  LOP3.LUT R0, R5, 0x1c0, RZ, 0xc0, !PT ;  /* 0x000001c005007812 */ /* 0x000fe200078ec0ff */
[----:B------:R-:W-:Y:S01]  /*0f00*/  IMAD R5, R3, 0x2, R11 ;  /* 0x0000000203057824 */ /* 0x000fe200078e020b */
[----:B------:R-:W-:Y:S02]  /*0f10*/  LEA.HI R3, R2, R2, RZ, 0x1d ;  /* 0x0000000202037211 */ /* 0x000fe400078fe8ff */
[----:B------:R-:W-:Y:S02]  /*0f20*/  LOP3.LUT R4, R0, 0x8, R6, 0xf8, !PT ;  /* 0x0000000800047812 */ /* 0x000fe400078ef806 */
[----:B------:R-:W-:Y:S01]  /*0f30*/  SHF.R.U32.HI R2, RZ, 0x3, R0 ;  /* 0x00000003ff027819 */ /* 0x000fe20000011600 */
[----:B------:R-:W-:Y:S01]  /*0f40*/  IMAD R0, R10, 0x200, R8 ;  /* 0x000002000a007824 */ /* 0x000fe200078e0208 */
[C---:B------:R-:W-:Y:S01]  /*0f50*/  IADD3 R18, R198.reuse, 0x40, RZ ;  /* 0x00000040c6127810 */ /* 0x040fe20007ffe0ff */
[----:B------:R-:W-:Y:S01]  /*0f60*/  IMAD.IADD R10, R5, 0x1, R3 ;  /* 0x00000001050a7824 */ /* 0x000fe200078e0203 */
[----:B------:R-:W-:-:S02]  /*0f70*/  IADD3 R17, R198, 0x60, RZ ;  /* 0x00000060c6117810 */ /* 0x000fc40007ffe0ff */
[----:B------:R-:W-:Y:S01]  /*0f80*/  IADD3 R140, R138, 0x40, RZ ;  /* 0x000000408a8c7810 */ /* 0x000fe20007ffe0ff */
[----:B------:R-:W-:Y:S01]  /*0f90*/  IMAD.SHL.U32 R223, R10, 0x2, RZ ;  /* 0x000000020adf7824 */ /* 0x000fe200078e00ff */
[----:B------:R-:W-:Y:S01]  /*0fa0*/  LOP3.LUT R8, R4, R2, RZ, 0x3c, !PT ;  /* 0x0000000204087212 */ /* 0x000fe200078e3cff */
[----:B------:R-:W-:Y:S01]  /*0fb0*/  IMAD.SHL.U32 R2, R18, 0x40, RZ ;  /* 0x0000004012027824 */ /* 0x000fe200078e00ff */
[----:B------:R-:W-:Y:S01]  /*0fc0*/  SHF.R.S32.HI R3, RZ, 0x1f, R17 ;  /* 0x0000001fff037819 */ /* 0x000fe20000011411 */
[----:B------:R-:W-:Y:S01]  /*0fd0*/  IMAD.IADD R134, R138, 0x1, R140 ;  /* 0x000000018a867824 */ /* 0x000fe200078e028c */
[----:B------:R-:W-:Y:S01]  /*0fe0*/  SHF.R.S32.HI R4, RZ, 0x1f, R18 ;  /* 0x0000001fff047819 */ /* 0x000fe20000011412 */
[----:B------:R-:W-:Y:S01]  /*0ff0*/  IMAD.SHL.U32 R5, R17, 0x40, RZ ;  /* 0x0000004011057824 */ /* 0x000fe200078e00ff */
[----:B------:R-:W-:Y:S01]  /*1000*/  LEA.HI R3, R3, R17, RZ, 0x3 ;  /* 0x0000001103037211 */ /* 0x000fe200078f18ff */
[----:B------:R-:W-:Y:S01]  /*1010*/  IMAD.MOV.U32 R10, RZ, RZ, 0x40 ;  /* 0x00000040ff0a7424 */ /* 0x000fe200078e00ff */
[----:B------:R-:W-:-:S02]  /*1020*/  LOP3.LUT R243, R2, 0x1c0, RZ, 0xc0, !PT ;  /* 0x000001c002f37812 */ /* 0x000fc400078ec0ff */
[----:B------:R-:W-:Y:S01]  /*1030*/  SHF.R.S32.HI R2, RZ, 0x1f, R134 ;  /* 0x0000001fff027819 */ /* 0x000fe20000011486 */
[----:B------:R-:W-:Y:S01]  /*1040*/  IMAD.SHL.U32 R9, R3, 0x40, RZ ;  /* 0x0000004003097824 */ /* 0x000fe200078e00ff */
[----:B------:R-:W-:Y:S02]  /*1050*/  LEA.HI R4, R4, R18, RZ, 0x3 ;  /* 0x0000001204047211 */ /* 0x000fe400078f18ff */
[----:B------:R-:W-:Y:S01]  /*1060*/  LOP3.LUT R242, R5, 0x1c0, RZ, 0xc0, !PT ;  /* 0x000001c005f27812 */ /* 0x000fe200078ec0ff */
[----:B------:R-:W-:Y:S01]  /*1070*/  IMAD.SHL.U32 R5, R12, 0x40, RZ ;  /* 0x000000400c057824 */ /* 0x000fe200078e00ff */
[-C--:B------:R-:W-:Y:S01]  /*1080*/  LEA.HI R3, R2, R134.reuse, RZ, 0x6 ;  /* 0x0000008602037211 */ /* 0x080fe200078f30ff */
[----:B------:R-:W-:Y:S01]  /*1090*/  IMAD.SHL.U32 R7, R4, 0x40, RZ ;  /* 0x0000004004077824 */ /* 0x000fe200078e00ff */
[----:B------:R-:W-:Y:S02]  /*10a0*/  LEA.HI R2, R2, R134, RZ, 0x3 ;  /* 0x0000008602027211 */ /* 0x000fe400078f18ff */
[----:B------:R-:W-:Y:S01]  /*10b0*/  LOP3.LUT R4, R5, 0xfffffe00, RZ, 0xc0, !PT ;  /* 0xfffffe0005047812 */ /* 0x000fe200078ec0ff */
[----:B------:R-:W-:Y:S01]  /*10c0*/  IMAD.SHL.U32 R5, R3, 0x80, RZ ;  /* 0x0000008003057824 */ /* 0x000fe200078e00ff */
[----:B------:R-:W-:-:S02]  /*10d0*/  SHF.R.U32.HI R18, RZ, 0x3, R243 ;  /* 0x00000003ff127819 */ /* 0x000fc400000116f3 */
[----:B------:R-:W-:Y:S02]  /*10e0*/  SHF.R.U32.HI R17, RZ, 0x3, R242 ;  /* 0x00000003ff117819 */ /* 0x000fe400000116f2 */
[--C-:B------:R-:W-:Y:S02]  /*10f0*/  LOP3.LUT R6, R243, 0x38, R2.reuse, 0xf8, !PT ;  /* 0x00000038f3067812 */ /* 0x100fe400078ef802 */
[----:B------:R-:W-:Y:S02]  /*1100*/  LOP3.LUT R3, R242, 0x38, R2, 0xf8, !PT ;  /* 0x00000038f2037812 */ /* 0x000fe400078ef802 */
[----:B------:R-:W-:Y:S02]  /*1110*/  LOP3.LUT R2, R5, 0xffffe000, RZ, 0xc0, !PT ;  /* 0xffffe00005027812 */ /* 0x000fe400078ec0ff */
[----:B------:R-:W-:Y:S02]  /*1120*/  LOP3.LUT R245, R7, 0xfffffe00, RZ, 0xc0, !PT ;  /* 0xfffffe0007f57812 */ /* 0x000fe400078ec0ff */
[----:B------:R-:W-:-:S02]  /*1130*/  LOP3.LUT R5, R6, R18, RZ, 0x3c, !PT ;  /* 0x0000001206057212 */ /* 0x000fc400078e3cff */
[----:B------:R-:W-:Y:S02]  /*1140*/  LOP3.LUT R244, R9, 0xfffffe00, RZ, 0xc0, !PT ;  /* 0xfffffe0009f47812 */ /* 0x000fe400078ec0ff */
[----:B------:R-:W-:Y:S02]  /*1150*/  LOP3.LUT R3, R3, R17, RZ, 0x3c, !PT ;  /* 0x0000001103037212 */ /* 0x000fe400078e3cff */
[-C--:B------:R-:W-:Y:S02]  /*1160*/  IADD3 R9, R5, R2.reuse, R245 ;  /* 0x0000000205097210 */ /* 0x080fe40007ffe0f5 */
[----:B------:R-:W-:Y:S02]  /*1170*/  IADD3 R7, R3, R2, R244 ;  /* 0x0000000203077210 */ /* 0x000fe40007ffe0f4 */
[----:B------:R-:W-:Y:S02]  /*1180*/  LOP3.LUT R2, R13, 0x7ffffffc, RZ, 0xc0, !PT ;  /* 0x7ffffffc0d027812 */ /* 0x000fe400078ec0ff */
[-C--:B------:R-:W-:Y:S01]  /*1190*/  IADD3 R3, R8, R4.reuse, R11 ;  /* 0x0000000408037210 */ /* 0x080fe20007ffe00b */
[----:B------:R-:W-:Y:S01]  /*11a0*/  IMAD R11, R14, 0x8, R15 ;  /* 0x000000080e0b7824 */ /* 0x000fe200078e020f */
[C---:B------:R-:W-:Y:S01]  /*11b0*/  IADD3 R5, R223.reuse, 0x80, RZ ;  /* 0x00000080df057810 */ /* 0x040fe20007ffe0ff */
[----:B------:R-:W-:Y:S01]  /*11c0*/  IMAD.IADD R2, R16, 0x1, -R2 ;  /* 0x0000000110027824 */ /* 0x000fe200078e0a02 */
[----:B------:R-:W-:Y:S01]  /*11d0*/  LOP3.LUT R4, R8, R4, RZ, 0xfc, !PT ;  /* 0x0000000408047212 */ /* 0x000fe200078efcff */
[----:B------:R-:W-:Y:S01]  /*11e0*/  IMAD.MOV.U32 R8, RZ, RZ, 0x20 ;  /* 0x00000020ff087424 */ /* 0x000fe200078e00ff */
[----:B------:R-:W-:Y:S01]  /*11f0*/  IADD3 R224, R223, 0x70, RZ ;  /* 0x00000070dfe07810 */ /* 0x000fe20007ffe0ff */
[----:B------:R-:W-:Y:S01]  /*1200*/  IMAD.SHL.U32 R199, R2, 0x2, RZ ;  /* 0x0000000202c77824 */ /* 0x000fe200078e00ff */
[----:B------:R-:W-:Y:S01]  /*1210*/  @P0 IADD3 R224, R5, 0x10, RZ ;  /* 0x0000001005e00810 */ /* 0x000fe20007ffe0ff */
[----:B------:R1:W-:Y:S01]  /*1220*/  STL [R1+0x8], R11 ;  /* 0x0000080b01007387 */ /* 0x0003e20000100800 */
[----:B------:R-:W-:-:S02]  /*1230*/  IADD3 R5, R198, 0x20, RZ ;  /* 0x00000020c6057810 */ /* 0x000fc40007ffe0ff */
[C---:B------:R-:W-:Y:S02]  /*1240*/  SEL R5, R8.reuse, 0xffffffe0, !P1 ;  /* 0xffffffe008057807 */ /* 0x040fe40004800000 */
[----:B------:R-:W-:Y:S02]  /*1250*/  SEL R2, R8, 0xffffffe0, !P4 ;  /* 0xffffffe008027807 */ /* 0x000fe40006000000 */
[----:B------:R-:W-:Y:S01]  /*1260*/  LEA R182, R3, 0x10080, 0x1 ;  /* 0x0001008003b67811 */ /* 0x000fe200078e08ff */
[----:B------:R-:W-:Y:S01]  /*1270*/  IMAD.IADD R226, R223, 0x1, R5 ;  /* 0x00000001dfe27824 */ /* 0x000fe200078e0205 */
[----:B------:R-:W-:Y:S01]  /*1280*/  LEA R178, R4, 0x8080, 0x1 ;  /* 0x0000808004b27811 */ /* 0x000fe200078e08ff */
[----:B------:R-:W-:Y:S01]  /*1290*/  IMAD.IADD R225, R5, 0x1, R224 ;  /* 0x0000000105e17824 */ /* 0x000fe200078e02e0 */
[----:B------:R-:W-:Y:S01]  /*12a0*/  LEA R176, R0, 0xc080, 0x1 ;  /* 0x0000c08000b07811 */ /* 0x000fe200078e08ff */
[----:B------:R-:W-:Y:S01]  /*12b0*/  IMAD.IADD R183, R182, 0x1, R2 ;  /* 0x00000001b6b77824 */ /* 0x000fe200078e0202 */
[----:B------:R-:W-:Y:S01]  /*12c0*/  SEL R6, R10, 0xffffffc0, !P2 ;  /* 0xffffffc00a067807 */ /* 0x000fe20005000000 */
[----:B------:R-:W-:Y:S01]  /*12d0*/  IMAD.IADD R179, R2, 0x1, R178 ;  /* 0x0000000102b37824 */ /* 0x000fe200078e02b2 */
[----:B------:R-:W-:-:S02]  /*12e0*/  SEL R0, R10, 0xffffffc0, !P3 ;  /* 0xffffffc00a007807 */ /* 0x000fc40005800000 */
[----:B------:R-:W-:Y:S01]  /*12f0*/  IADD3 R241, R199, 0x8, RZ ;  /* 0x00000008c7f17810 */ /* 0x000fe20007ffe0ff */
[----:B------:R-:W-:Y:S01]  /*1300*/  IMAD.IADD R230, R223, 0x1, R6 ;  /* 0x00000001dfe67824 */ /* 0x000fe200078e0206 */
[C---:B------:R-:W-:Y:S01]  /*1310*/  IADD3 R240, R199.reuse, 0x10, RZ ;  /* 0x00000010c7f07810 */ /* 0x040fe20007ffe0ff */
[C---:B------:R-:W-:Y:S01]  /*1320*/  IMAD.IADD R229, R6.reuse, 0x1, R226 ;  /* 0x0000000106e57824 */ /* 0x040fe200078e02e2 */
[C---:B------:R-:W-:Y:S01]  /*1330*/  IADD3 R239, R199.reuse, 0x18, RZ ;  /* 0x00000018c7ef7810 */ /* 0x040fe20007ffe0ff */
[----:B------:R-:W-:Y:S01]  /*1340*/  IMAD.IADD R228, R6, 0x1, R224 ;  /* 0x0000000106e47824 */ /* 0x000fe200078e02e0 */
[----:B------:R-:W-:Y:S01]  /*1350*/  IADD3 R238, R199, 0x20, RZ ;  /* 0x00000020c7ee7810 */ /* 0x000fe20007ffe0ff */
[----:B------:R-:W-:Y:S01]  /*1360*/  IMAD.IADD R227, R225, 0x1, R6 ;  /* 0x00000001e1e37824 */ /* 0x000fe200078e0206 */
[C---:B------:R-:W-:Y:S01]  /*1370*/  IADD3 R237, R199.reuse, 0x28, RZ ;  /* 0x00000028c7ed7810 */ /* 0x040fe20007ffe0ff */
[----:B------:R-:W-:Y:S01]  /*1380*/  IMAD.IADD R185, R182, 0x1, R0 ;  /* 0x00000001b6b97824 */ /* 0x000fe200078e0200 */
[C---:B------:R-:W-:Y:S01]  /*1390*/  IADD3 R236, R199.reuse, 0x30, RZ ;  /* 0x00000030c7ec7810 */ /* 0x040fe20007ffe0ff */
[C---:B------:R-:W-:Y:S01]  /*13a0*/  IMAD.IADD R181, R0.reuse, 0x1, R178 ;  /* 0x0000000100b57824 */ /* 0x040fe200078e02b2 */
[----:B------:R-:W-:Y:S01]  /*13b0*/  IADD3 R235, R199, 0x38, RZ ;  /* 0x00000038c7eb7810 */ /* 0x000fe20007ffe0ff */
[----:B------:R-:W-:Y:S01]  /*13c0*/  IMAD.IADD R184, R183, 0x1, R0 ;  /* 0x00000001b7b87824 */ /* 0x000fe200078e0200 */
[C---:B------:R-:W-:Y:S01]  /*13d0*/  IADD3 R234, R199.reuse, 0x40, RZ ;  /* 0x00000040c7ea7810 */ /* 0x040fe20007ffe0ff */
[----:B------:R-:W-:Y:S01]  /*13e0*/  IMAD.IADD R180, R0, 0x1, R179 ;  /* 0x0000000100b47824 */ /* 0x000fe200078e02b3 */
[----:B------:R-:W-:-:S02]  /*13f0*/  IADD3 R233, R199, 0x48, RZ ;  /* 0x00000048c7e97810 */ /* 0x000fc40007ffe0ff */
[----:B------:R-:W-:Y:S02]  /*1400*/  SHF.R.S32.HI R8, RZ, 0x1f, R241 ;  /* 0x0000001fff087819 */ /* 0x000fe400000114f1 */
[C---:B------:R-:W-:Y:S02]  /*1410*/  IADD3 R142, R138.reuse, 0x20, RZ ;  /* 0x000000208a8e7810 */ /* 0x040fe40007ffe0ff */
[----:B------:R-:W-:Y:S02]  /*1420*/  IADD3 R141, R138, 0x60, RZ ;  /* 0x000000608a8d7810 */ /* 0x000fe40007ffe0ff */
[C---:B------:R-:W-:Y:S02]  /*1430*/  IADD3 R196, R132.reuse, 0x80, RZ ;  /* 0x0000008084c47810 */ /* 0x040fe40007ffe0ff */
[----:B------:R-:W-:Y:S02]  /*1440*/  IADD3 R197, R132, 0xc0, RZ ;  /* 0x000000c084c57810 */ /* 0x000fe40007ffe0ff */
[----:B------:R-:W-:-:S02]  /*1450*/  IADD3 R231, R199, 0x50, RZ ;  /* 0x00000050c7e77810 */ /* 0x000fc40007ffe0ff */
[----:B-1----:R-:W-:Y:S02]  /*1460*/  SHF.R.S32.HI R11, RZ, 0x1f, R240 ;  /* 0x0000001fff0b7819 */ /* 0x002fe400000114f0 */
[----:B------:R-:W-:Y:S02]  /*1470*/  SHF.R.S32.HI R10, RZ, 0x1f, R239 ;  /* 0x0000001fff0a7819 */ /* 0x000fe400000114ef */
[----:B------:R-:W-:Y:S02]  /*1480*/  SHF.R.S32.HI R8, RZ, 0x1f, R238 ;  /* 0x0000001fff087819 */ /* 0x000fe400000114ee */
[----:B------:R-:W-:Y:S02]  /*1490*/  SHF.R.S32.HI R252, RZ, 0x1f, R237 ;  /* 0x0000001ffffc7819 */ /* 0x000fe400000114ed */
[----:B------:R-:W-:Y:S02]  /*14a0*/  SHF.R.S32.HI R251, RZ, 0x1f, R236 ;  /* 0x0000001ffffb7819 */ /* 0x000fe400000114ec */
[----:B------:R-:W-:-:S02]  /*14b0*/  SHF.R.S32.HI R250, RZ, 0x1f, R235 ;  /* 0x0000001ffffa7819 */ /* 0x000fc400000114eb */
[----:B------:R-:W-:Y:S02]  /*14c0*/  SHF.R.S32.HI R249, RZ, 0x1f, R234 ;  /* 0x0000001ffff97819 */ /* 0x000fe400000114ea */
[----:B------:R-:W-:Y:S02]  /*14d0*/  SHF.R.S32.HI R248, RZ, 0x1f, R233 ;  /* 0x0000001ffff87819 */ /* 0x000fe400000114e9 */
[----:B------:R-:W-:Y:S02]  /*14e0*/  LEA R247, R9, 0x10080, 0x1 ;  /* 0x0001008009f77811 */ /* 0x000fe400078e08ff */
[----:B------:R-:W-:Y:S02]  /*14f0*/  LEA R246, R7, 0x10080, 0x1 ;  /* 0x0001008007f67811 */ /* 0x000fe400078e08ff */
.L_x_288:
[----:B------:R-:W-:-:S04]  /*1500*/  IMAD.MOV.U32 R12, RZ, RZ, 0x4 ;  /* 0x00000004ff0c7424 */ /* 0x000fc800078e00ff */
[----:B------:R-:W-:-:S05]  /*1510*/  IMAD.WIDE R2, R215, R12, c[0x0][0x588] ;  /* 0x00016200d7027625 */ /* 0x000fca00078e020c */
[----:B------:R-:W2:Y:S01]  /*1520*/  LDG.E R206, [R2.64] ;  /* 0x0000000602ce7981 */ /* 0x000ea2000c1e1900 */
[----:B------:R-:W-:Y:S01]  /*1530*/  ISETP.NE.U32.AND P4, PT, RZ, c[0x0][0x360], PT ;  /* 0x0000d800ff007a0c */ /* 0x000fe20003f85070 */
[----:B------:R-:W-:Y:S01]  /*1540*/  IMAD.MOV.U32 R116, RZ, RZ, RZ ;  /* 0x000000ffff747224 */ /* 0x000fe200078e00ff */
[----:B------:R-:W-:Y:S02]  /*1550*/  ISETP.NE.U32.AND P0, PT, RZ, c[0x0][0x370], PT ;  /* 0x0000dc00ff007a0c */ /* 0x000fe40003f05070 */
[----:B------:R-:W-:Y:S02]  /*1560*/  ISETP.NE.AND.EX P4, PT, RZ, c[0x0][0x364], PT, P4 ;  /* 0x0000d900ff007a0c */ /* 0x000fe40003f85340 */
[----:B------:R-:W-:Y:S02]  /*1570*/  ISETP.NE.AND.EX P2, PT, RZ, c[0x0][0x374], PT, P0 ;  /* 0x0000dd00ff007a0c */ /* 0x000fe40003f45300 */
[----:B------:R-:W-:Y:S02]  /*1580*/  ISETP.NE.U32.AND P3, PT, RZ, c[0x0][0x348], PT ;  /* 0x0000d200ff007a0c */ /* 0x000fe40003f65070 */
[----:B------:R-:W-:-:S02]  /*1590*/  ISETP.NE.U32.AND P5, PT, RZ, c[0x0][0x358], PT ;  /* 0x0000d600ff007a0c */ /* 0x000fc40003fa5070 */
[----:B------:R-:W-:Y:S02]  /*15a0*/  ISETP.NE.AND.EX P3, PT, RZ, c[0x0][0x34c], PT, P3 ;  /* 0x0000d300ff007a0c */ /* 0x000fe40003f65330 */
[----:B------:R-:W-:Y:S01]  /*15b0*/  ISETP.NE.AND.EX P5, PT, RZ, c[0x0][0x35c], PT, P5 ;  /* 0x0000d700ff007a0c */ /* 0x000fe20003fa5350 */
[----:B------:R-:W-:Y:S02]  /*15c0*/  IMAD.MOV.U32 R115, RZ, RZ, RZ ;  /* 0x000000ffff737224 */ /* 0x000fe400078e00ff */
[----:B------:R-:W-:Y:S02]  /*15d0*/  IMAD.MOV.U32 R113, RZ, RZ, RZ ;  /* 0x000000ffff717224 */ /* 0x000fe400078e00ff */
[----:B------:R-:W-:Y:S01]  /*15e0*/  IMAD.MOV.U32 R11, RZ, RZ, RZ ;  /* 0x000000ffff0b7224 */ /* 0x000fe200078e00ff */
[----:B--2---:R-:W-:Y:S02]  /*15f0*/  SHF.R.S32.HI R221, RZ, 0x1f, R206 ;  /* 0x0000001fffdd7819 */ /* 0x004fe400000114ce */
[----:B------:R-:W-:-:S02]  /*1600*/  @P4 LEA R2, P0, R206, c[0x0][0x360], 0x2 ;  /* 0x0000d800ce024a11 */ /* 0x000fc400078010ff */
[C---:B------:R-:W-:Y:S02]  /*1610*/  @P2 LEA R4, P1, R206.reuse, c[0x0][0x370], 0x2 ;  /* 0x0000dc00ce042a11 */ /* 0x040fe400078210ff */
[C-C-:B------:R-:W-:Y:S02]  /*1620*/  @P4 LEA.HI.X R3, R206.reuse, c[0x0][0x364], R221.reuse, 0x2, P0 ;  /* 0x0000d900ce034a11 */ /* 0x140fe400000f14dd */
[----:B------:R-:W-:Y:S02]  /*1630*/  ISETP.NE.U32.AND P0, PT, RZ, c[0x0][0x350], PT ;  /* 0x0000d400ff007a0c */ /* 0x000fe40003f05070 */
[----:B------:R-:W-:Y:S01]  /*1640*/  @P2 LEA.HI.X R5, R206, c[0x0][0x374], R221, 0x2, P1 ;  /* 0x0000dd00ce052a11 */ /* 0x000fe200008f14dd */
[----:B------:R1:W5:Y:S01]  /*1650*/  @P4 LDG.E R122, [R2.64] ;  /* 0x00000006027a4981 */ /* 0x000362000c1e1900 */
[----:B------:R-:W-:-:S03]  /*1660*/  ISETP.NE.AND.EX P6, PT, RZ, c[0x0][0x354], PT, P0 ;  /* 0x0000d500ff007a0c */ /* 0x000fc60003fc5300 */
[----:B------:R2:W5:Y:S01]  /*1670*/  @P2 LDG.E R116, [R4.64] ;  /* 0x0000000604742981 */ /* 0x000562000c1e1900 */
[----:B------:R-:W-:-:S04]  /*1680*/  LEA R6, P2, R206, c[0x0][0x348], 0x2 ;  /* 0x0000d200ce067a11 */ /* 0x000fc800078410ff */
[----:B------:R-:W-:-:S05]  /*1690*/  LEA.HI.X R7, R206, c[0x0][0x34c], R221, 0x2, P2 ;  /* 0x0000d300ce077a11 */ /* 0x000fca00010f14dd */
[----:B------:R3:W5:Y:S01]  /*16a0*/  @P3 LDG.E R115, [R6.64] ;  /* 0x0000000606733981 */ /* 0x000762000c1e1900 */
[C---:B-1----:R-:W-:Y:S02]  /*16b0*/  LEA R2, P0, R206.reuse, c[0x0][0x358], 0x2 ;  /* 0x0000d600ce027a11 */ /* 0x042fe400078010ff */
[C---:B--2---:R-:W-:Y:S02]  /*16c0*/  LEA R4, P1, R206.reuse, c[0x0][0x350], 0x2 ;  /* 0x0000d400ce047a11 */ /* 0x044fe400078210ff */
[C-C-:B------:R-:W-:Y:S02]  /*16d0*/  LEA.HI.X R3, R206.reuse, c[0x0][0x35c], R221.reuse, 0x2, P0 ;  /* 0x0000d700ce037a11 */ /* 0x140fe400000f14dd */
[----:B------:R-:W-:-:S03]  /*16e0*/  LEA.HI.X R5, R206, c[0x0][0x354], R221, 0x2, P1 ;  /* 0x0000d500ce057a11 */ /* 0x000fc600008f14dd */
[----:B------:R3:W5:Y:S04]  /*16f0*/  @P5 LDG.E R11, [R2.64] ;  /* 0x00000006020b5981 */ /* 0x000768000c1e1900 */
[----:B------:R3:W5:Y:S01]  /*1700*/  @P6 LDG.E R113, [R4.64] ;  /* 0x0000000604716981 */ /* 0x000762000c1e1900 */
[----:B------:R-:W-:Y:S01]  /*1710*/  YIELD ;  /* 0x0000000000007946 */ /* 0x000fe20003800000 */
[----:B------:R-:W-:Y:S02]  /*1720*/  P2R R14, PR, RZ, 0x40 ;  /* 0x00000040ff0e7803 */ /* 0x000fe40000000000 */
[----:B------:R-:W-:Y:S01]  /*1730*/  LOP3.LUT R217, R214, 0xffff, RZ, 0xc0, !PT ;  /* 0x0000ffffd6d97812 */ /* 0x000fe200078ec0ff */
[----:B------:R-:W-:Y:S05]  /*1740*/  @P4 BRA `(.L_x_134) ;  /* 0x0000005000004947 */ /* 0x000fea0003800000 */
[----:B-----5:R-:W-:Y:S01]  /*1750*/  MOV R122, c[0x0][0x168] ;  /* 0x00005a00007a7a02 */ /* 0x020fe20000000f00 */
[----:B------:R-:W-:Y:S05]  /*1760*/  @!P3 BRA `(.L_x_134) ;  /* 0x000000300000b947 */ /* 0x000fea0003800000 */
[----:B------:R-:W2:Y:S04]  /*1770*/  LDG.E R8, [R6.64] ;  /* 0x0000000606087981 */ /* 0x000ea8000c1e1900 */
[----:B------:R-:W2:Y:S02]  /*1780*/  LDG.E R0, [R6.64+0x4] ;  /* 0x0000040606007981 */ /* 0x000ea4000c1e1900 */
[----:B--2---:R-:W-:-:S02]  /*1790*/  IADD3 R122, -R8, R0, RZ ;  /* 0x00000000087a7210 */ /* 0x004fc40007ffe1ff */
.L_x_134:
[----:B------:R-:W-:-:S04]  /*17a0*/  ISETP.NE.U32.AND P0, PT, RZ, c[0x0][0x368], PT ;  /* 0x0000da00ff007a0c */ /* 0x000fc80003f05070 */
[----:B------:R-:W-:-:S13]  /*17b0*/  ISETP.NE.AND.EX P0, PT, RZ, c[0x0][0x36c], PT, P0 ;  /* 0x0000db00ff007a0c */ /* 0x000fda0003f05300 */
[----:B------:R-:W-:Y:S05]  /*17c0*/  @!P0 BRA `(.L_x_135) ;  /* 0x0000004000008947 */ /* 0x000fea0003800000 */
[----:B---3--:R-:W-:-:S04]  /*17d0*/  LEA R4, P0, R206, c[0x0][0x368], 0x2 ;  /* 0x0000da00ce047a11 */ /* 0x008fc800078010ff */
[----:B------:R-:W-:-:S05]  /*17e0*/  LEA.HI.X R5, R206, c[0x0][0x36c], R221, 0x2, P0 ;  /* 0x0000db00ce057a11 */ /* 0x000fca00000f14dd */
[----:B------:R1:W5:Y:S01]  /*17f0*/  LDG.E R9, [R4.64] ;  /* 0x0000000604097981 */ /* 0x000362000c1e1900 */
[----:B------:R-:W-:Y:S05]  /*1800*/  BRA `(.L_x_136) ;  /* 0x0000005000007947 */ /* 0x000fea0003800000 */
.L_x_135:
[----:B------:R-:W-:Y:S01]  /*1810*/  MOV R9, c[0x0][0x1d0] ;  /* 0x0000740000097a02 */ /* 0x000fe20000000f00 */
[----:B------:R-:W-:Y:S05]  /*1820*/  @!P6 BRA `(.L_x_136) ;  /* 0x000000300000e947 */ /* 0x000fea0003800000 */
[----:B---3--:R-:W2:Y:S04]  /*1830*/  LDG.E R6, [R4.64] ;  /* 0x0000000604067981 */ /* 0x008ea8000c1e1900 */
[----:B------:R-:W2:Y:S02]  /*1840*/  LDG.E R0, [R4.64+0x4] ;  /* 0x0000040604007981 */ /* 0x000ea4000c1e1900 */
[----:B--2---:R-:W-:Y:S02]  /*1850*/  IADD3 R9, -R6, R0, RZ ;  /* 0x0000000006097210 */ /* 0x004fe40007ffe1ff */
.L_x_136:
[----:B-1-3--:R1:W2:Y:S04]  /*1860*/  @P5 LDG.E R5, [R2.64] ;  /* 0x0000000602055981 */ /* 0x00a2a8000c1e1900 */
[----:B------:R1:W2:Y:S01]  /*1870*/  @P5 LDG.E R4, [R2.64+0x4] ;  /* 0x0000040602045981 */ /* 0x0002a2000c1e1900 */
[----:B------:R-:W-:Y:S01]  /*1880*/  ISETP.NE.U32.AND P0, PT, RZ, c[0x0][0x378], PT ;  /* 0x0000de00ff007a0c */ /* 0x000fe20003f05070 */
[----:B-----5:R-:W-:-:S03]  /*1890*/  IMAD.MOV.U32 R110, RZ, RZ, R9 ;  /* 0x000000ffff6e7224 */ /* 0x020fc600078e0009 */
[----:B------:R-:W-:Y:S01]  /*18a0*/  ISETP.NE.AND.EX P1, PT, RZ, c[0x0][0x37c], PT, P0 ;  /* 0x0000df00ff007a0c */ /* 0x000fe20003f25300 */
[----:B------:R-:W-:Y:S01]  /*18b0*/  IMAD.MOV.U32 R64, RZ, RZ, c[0x0][0x228] ;  /* 0x00008a00ff407624 */ /* 0x000fe200078e00ff */
[----:B------:R-:W-:-:S04]  /*18c0*/  LOP3.LUT R0, R214, 0xff000000, RZ, 0xc0, !PT ;  /* 0xff000000d6007812 */ /* 0x000fc800078ec0ff */
[----:B------:R-:W-:-:S07]  /*18d0*/  SHF.R.U32.HI R0, RZ, 0x8, R0 ;  /* 0x00000008ff007819 */ /* 0x000fce0000011600 */
[----:B-1----:R-:W-:-:S04]  /*18e0*/  @P1 LEA R2, P0, R206, c[0x0][0x378], 0x2 ;  /* 0x0000de00ce021a11 */ /* 0x002fc800078010ff */
[----:B------:R-:W-:-:S05]  /*18f0*/  @P1 LEA.HI.X R3, R206, c[0x0][0x37c], R221, 0x2, P0 ;  /* 0x0000df00ce031a11 */ /* 0x000fca00000f14dd */
[----:B------:R1:W5:Y:S01]  /*1900*/  @P1 LDG.E R110, [R2.64] ;  /* 0x00000006026e1981 */ /* 0x000362000c1e1900 */
[----:B------:R-:W-:Y:S01]  /*1910*/  BSSY B0, `(.L_x_137) ;  /* 0x000002e000007945 */ /* 0x000fe20003800000 */
[----:B-1----:R-:W-:-:S04]  /*1920*/  LOP3.LUT R2, R214, 0xff0000, RZ, 0xc0, !PT ;  /* 0x00ff0000d6027812 */ /* 0x002fc800078ec0ff */
[----:B------:R-:W-:-:S04]  /*1930*/  LEA.HI R3, R2, R0, RZ, 0x10 ;  /* 0x0000000002037211 */ /* 0x000fc800078f80ff */
[----:B------:R-:W-:Y:S02]  /*1940*/  SHF.R.U32.HI R222, RZ, 0x10, R3 ;  /* 0x00000010ffde7819 */ /* 0x000fe40000011603 */
[----:B------:R-:W-:Y:S02]  /*1950*/  LOP3.LUT R232, R3, 0xff, RZ, 0xc0, !PT ;  /* 0x000000ff03e87812 */ /* 0x000fe400078ec0ff */
[----:B------:R-:W-:-:S04]  /*1960*/  ISETP.NE.AND P1, PT, R222, RZ, PT ;  /* 0x000000ffde00720c */ /* 0x000fc80003f25270 */
[----:B------:R-:W-:Y:S01]  /*1970*/  SEL R109, R222, c[0x0][0x338], P1 ;  /* 0x0000ce00de6d7a07 */ /* 0x000fe20000800000 */
[----:B--2---:R-:W-:Y:S02]  /*1980*/  @P5 IMAD.IADD R64, R4, 0x1, -R5 ;  /* 0x0000000104405824 */ /* 0x004fe400078e0a05 */
[----:B------:R-:W-:-:S04]  /*1990*/  IMAD.IADD R5, R9, 0x1, -R116 ;  /* 0x0000000109057824 */ /* 0x000fc800078e0a74 */
[----:B------:R-:W-:-:S05]  /*19a0*/  IMAD.IADD R127, R5, 0x1, R64 ;  /* 0x00000001057f7824 */ /* 0x000fca00078e0240 */
[C---:B------:R-:W-:Y:S02]  /*19b0*/  ISETP.GE.AND P0, PT, R127.reuse, 0x1, PT ;  /* 0x000000017f00780c */ /* 0x040fe40003f06270 */
[----:B------:R-:W-:-:S04]  /*19c0*/  IADD3 R0, R127, 0x1f, RZ ;  /* 0x0000001f7f007810 */ /* 0x000fc80007ffe0ff */
[----:B------:R-:W-:-:S04]  /*19d0*/  SHF.R.S32.HI R2, RZ, 0x1f, R0 ;  /* 0x0000001fff027819 */ /* 0x000fc80000011400 */
[----:B------:R-:W-:Y:S01]  /*19e0*/  LEA.HI R2, R2, R0, RZ, 0x5 ;  /* 0x0000000002027211 */ /* 0x000fe200078f28ff */
[----:B------:R-:W-:-:S03]  /*19f0*/  IMAD.MOV.U32 R0, RZ, RZ, RZ ;  /* 0x000000ffff007224 */ /* 0x000fc600078e00ff */
[----:B------:R-:W-:Y:S01]  /*1a00*/  SHF.R.S32.HI R112, RZ, 0x5, R2 ;  /* 0x00000005ff707819 */ /* 0x000fe20000011402 */
[----:B------:R-:W-:Y:S05]  /*1a10*/  @!P0 BRA `(.L_x_138) ;  /* 0x000001d000008947 */ /* 0x000fea0003800000 */
[----:B------:R-:W-:Y:S02]  /*1a20*/  IABS R0, R109 ;  /* 0x0000006d00007213 */ /* 0x000fe40000000000 */
[----:B------:R-:W-:-:S03]  /*1a30*/  IADD3 R6, R112, -0x1, R109 ;  /* 0xffffffff70067810 */ /* 0x000fc60007ffe06d */
[----:B------:R-:W-:Y:S01]  /*1a40*/  IMAD.MOV.U32 R4, RZ, RZ, R0 ;  /* 0x000000ffff047224 */ /* 0x000fe200078e0000 */
[----:B------:R-:W-:-:S03]  /*1a50*/  IABS R10, R6 ;  /* 0x00000006000a7213 */ /* 0x000fc60000000000 */
[----:B------:R-:W1:Y:S08]  /*1a60*/  I2F.RP R2, R4 ;  /* 0x0000000400027306 */ /* 0x000e700000209400 */
[----:B-1----:R-:W1:Y:S02]  /*1a70*/  MUFU.RCP R2, R2 ;  /* 0x0000000200027308 */ /* 0x002e640000001000 */
[----:B-1----:R-:W-:-:S06]  /*1a80*/  IADD3 R2, R2, 0xffffffe, RZ ;  /* 0x0ffffffe02027810 */ /* 0x002fcc0007ffe0ff */
[----:B------:R-:W1:Y:S02]  /*1a90*/  F2I.FTZ.U32.TRUNC.NTZ R3, R2 ;  /* 0x0000000200037305 */ /* 0x000e64000021f000 */
[----:B-1----:R-:W-:-:S04]  /*1aa0*/  IMAD.MOV R0, RZ, RZ, -R3 ;  /* 0x000000ffff007224 */ /* 0x002fc800078e0a03 */
[----:B------:R-:W-:Y:S01]  /*1ab0*/  IMAD.MOV.U32 R2, RZ, RZ, R0 ;  /* 0x000000ffff027224 */ /* 0x000fe200078e0000 */
[----:B------:R-:W-:-:S03]  /*1ac0*/  IABS R0, R109 ;  /* 0x0000006d00007213 */ /* 0x000fc60000000000 */
[----:B------:R-:W-:Y:S02]  /*1ad0*/  IMAD R7, R2, R4, RZ ;  /* 0x0000000402077224 */ /* 0x000fe400078e02ff */
[----:B------:R-:W-:Y:S02]  /*1ae0*/  IMAD.MOV.U32 R2, RZ, RZ, RZ ;  /* 0x000000ffff027224 */ /* 0x000fe400078e00ff */
        /* <DEDUP_REMOVED lines=16> */
.L_x_138:
[----:B------:R-:W-:Y:S05]  /*1bf0*/  BSYNC B0 ;  /* 0x0000000000007941 */ /* 0x000fea0003800000 */
.L_x_137:
[----:B------:R-:W-:Y:S01]  /*1c00*/  IMAD R2, R232, R0, RZ ;  /* 0x00000000e8027224 */ /* 0x000fe200078e02ff */
[----:B------:R-:W1:Y:S01]  /*1c10*/  S2R R6, SR_TID.X ;  /* 0x0000000000067919 */ /* 0x000e620000002100 */
[----:B------:R-:W-:Y:S02]  /*1c20*/  IMAD.SHL.U32 R4, R198, 0x40, RZ ;  /* 0x00000040c6047824 */ /* 0x000fe400078e00ff */
[C---:B------:R-:W-:Y:S02]  /*1c30*/  IMAD.IADD R0, R2.reuse, 0x1, R0 ;  /* 0x0000000102007824 */ /* 0x040fe400078e0200 */
[----:B------:R-:W-:Y:S01]  /*1c40*/  IMAD R2, R2, 0x20, -R5 ;  /* 0x0000002002027824 */ /* 0x000fe200078e0a05 */
[----:B------:R-:W-:Y:S02]  /*1c50*/  LOP3.LUT R111, R4, 0x1c0, RZ, 0xc0, !PT ;  /* 0x000001c0046f7812 */ /* 0x000fe400078ec0ff */
[----:B------:R-:W-:-:S02]  /*1c60*/  IMNMX R0, R112, R0, PT ;  /* 0x0000000070007217 */ /* 0x000fc40003800200 */
[----:B------:R-:W-:Y:S02]  /*1c70*/  IMNMX R2, RZ, R2, !PT ;  /* 0x00000002ff027217 */ /* 0x000fe40007800200 */
[----:B------:R-:W-:Y:S01]  /*1c80*/  SHF.R.U32.HI R130, RZ, 0x3, R111 ;  /* 0x00000003ff827819 */ /* 0x000fe2000001166f */
[----:B------:R-:W-:Y:S01]  /*1c90*/  IMAD R0, R0, 0x20, -R5 ;  /* 0x0000002000007824 */ /* 0x000fe200078e0a05 */
[----:B------:R-:W-:-:S04]  /*1ca0*/  SHF.R.U32.HI R105, RZ, 0x5, R2 ;  /* 0x00000005ff697819 */ /* 0x000fc80000011602 */
[----:B------:R-:W-:-:S04]  /*1cb0*/  IMNMX R0, R0, R64, PT ;  /* 0x0000004000007217 */ /* 0x000fc80003800200 */
[----:B------:R-:W-:Y:S02]  /*1cc0*/  ISETP.GT.AND P0, PT, R0, R2, PT ;  /* 0x000000020000720c */ /* 0x000fe40003f04270 */
[----:B-1----:R-:W-:Y:S02]  /*1cd0*/  SHF.R.S32.HI R5, RZ, 0x1f, R6 ;  /* 0x0000001fff057819 */ /* 0x002fe40000011406 */
[----:B------:R-:W-:Y:S02]  /*1ce0*/  LOP3.LUT R2, R111, 0x38, R132, 0xf8, !PT ;  /* 0x000000386f027812 */ /* 0x000fe400078ef884 */
[----:B------:R-:W-:Y:S02]  /*1cf0*/  LEA.HI R5, R5, R6, RZ, 0x6 ;  /* 0x0000000605057211 */ /* 0x000fe400078f30ff */
[----:B------:R-:W-:-:S05]  /*1d00*/  LOP3.LUT R126, R2, R130, RZ, 0x3c, !PT ;  /* 0x00000082027e7212 */ /* 0x000fca00078e3cff */
[----:B------:R-:W-:-:S04]  /*1d10*/  @P0 IADD3 R0, R0, 0x1f, RZ ;  /* 0x0000001f00000810 */ /* 0x000fc80007ffe0ff */
[----:B------:R-:W-:-:S04]  /*1d20*/  @P0 SHF.R.S32.HI R3, RZ, 0x1f, R0 ;  /* 0x0000001fff030819 */ /* 0x000fc80000011400 */
[----:B------:R-:W-:Y:S01]  /*1d30*/  @P0 LEA.HI R4, R3, R0, RZ, 0x5 ;  /* 0x0000000003040211 */ /* 0x000fe200078f28ff */
[----:B------:R-:W-:Y:S02]  /*1d40*/  IMAD.MOV.U32 R0, RZ, RZ, R105 ;  /* 0x000000ffff007224 */ /* 0x000fe400078e0069 */
[----:B------:R-:W-:Y:S01]  /*1d50*/  IMAD.SHL.U32 R3, R5, 0x8, RZ ;  /* 0x0000000805037824 */ /* 0x000fe200078e00ff */
[----:B------:R-:W-:-:S04]  /*1d60*/  @P0 SHF.R.S32.HI R0, RZ, 0x5, R4 ;  /* 0x00000005ff000819 */ /* 0x000fc80000011404 */
[----:B------:R-:W-:Y:S02]  /*1d70*/  ISETP.GT.AND P0, PT, R0, R105, PT ;  /* 0x000000690000720c */ /* 0x000fe40003f04270 */
[----:B------:R-:W-:-:S05]  /*1d80*/  LOP3.LUT R114, R3, 0xfffffe00, RZ, 0xc0, !PT ;  /* 0xfffffe0003727812 */ /* 0x000fca00078ec0ff */
[----:B------:R-:W-:-:S04]  /*1d90*/  IMAD.IADD R2, R114, 0x1, R126 ;  /* 0x0000000172027824 */ /* 0x000fc800078e027e */
[----:B------:R-:W-:Y:S02]  /*1da0*/  IMAD.SHL.U32 R188, R2, 0x2, RZ ;  /* 0x0000000202bc7824 */ /* 0x000fe400078e00ff */
[----:B------:R-:W-:Y:S05]  /*1db0*/  @!P0 BRA `(.L_x_139) ;  /* 0x0000384000008947 */ /* 0x000fea0003800000 */
[----:B------:R-:W-:-:S04]  /*1dc0*/  ISETP.NE.U32.AND P0, PT, RZ, c[0x0][0x340], PT ;  /* 0x0000d000ff007a0c */ /* 0x000fc80003f05070 */
[----:B------:R-:W-:-:S13]  /*1dd0*/  ISETP.NE.AND.EX P2, PT, RZ, c[0x0][0x344], PT, P0 ;  /* 0x0000d100ff007a0c */ /* 0x000fda0003f45300 */
[----:B------:R-:W-:-:S05]  /*1de0*/  @P2 IMAD.WIDE R2, R206, R12, c[0x0][0x340] ;  /* 0x0000d000ce022625 */ /* 0x000fca00078e020c */
[----:B------:R1:W2:Y:S01]  /*1df0*/  @P2 LDG.E R8, [R2.64] ;  /* 0x0000000602082981 */ /* 0x0002a2000c1e1900 */
[--C-:B------:R-:W-:Y:S01]  /*1e00*/  SHF.R.S32.HI R13, RZ, 0x1f, R198.reuse ;  /* 0x0000001fff0d7819 */ /* 0x100fe200000114c6 */
[----:B------:R-:W-:Y:S01]  /*1e10*/  IMAD.IADD R102, R64, 0x1, -R198 ;  /* 0x0000000140667824 */ /* 0x000fe200078e0ac6 */
[C---:B------:R-:W-:Y:S01]  /*1e20*/  IADD3 R103, P0, R198.reuse, R11, RZ ;  /* 0x0000000bc6677210 */ /* 0x040fe20007f1e0ff */
[----:B------:R-:W-:Y:S01]  /*1e30*/  IMAD.MOV.U32 R125, RZ, RZ, c[0x0][0x238] ;  /* 0x00008e00ff7d7624 */ /* 0x000fe200078e00ff */
[----:B------:R-:W-:Y:S01]  /*1e40*/  SHF.R.S32.HI R133, RZ, 0x1f, R132 ;  /* 0x0000001fff857819 */ /* 0x000fe20000011484 */
[----:B------:R-:W-:Y:S01]  /*1e50*/  IMAD.WIDE.U32 R128, R198, c[0x0][0x1e0], RZ ;  /* 0x00007800c6807a25 */ /* 0x000fe200078e00ff */
[----:B------:R-:W-:Y:S02]  /*1e60*/  LEA.HI.X.SX32 R106, R11, R13, 0x1, P0 ;  /* 0x0000000d0b6a7211 */ /* 0x000fe400000f0eff */
[----:B------:R-:W-:Y:S02]  /*1e70*/  IADD3 R46, R0, -0x1, RZ ;  /* 0xffffffff002e7810 */ /* 0x000fe40007ffe0ff */
[----:B------:R-:W-:Y:S01]  /*1e80*/  SEL R10, R221, RZ, !P5 ;  /* 0x000000ffdd0a7207 */ /* 0x000fe20006800000 */
[----:B------:R-:W-:Y:S01]  /*1e90*/  IMAD R4, R106, c[0x0][0x238], RZ ;  /* 0x00008e006a047a24 */ /* 0x000fe200078e02ff */
[----:B------:R-:W-:Y:S01]  /*1ea0*/  SEL R12, R206, RZ, !P5 ;  /* 0x000000ffce0c7207 */ /* 0x000fe20006800000 */
[----:B------:R-:W-:Y:S01]  /*1eb0*/  IMAD R0, R46, -0x20, R102 ;  /* 0xffffffe02e007824 */ /* 0x000fe200078e0266 */
[----:B------:R-:W-:Y:S01]  /*1ec0*/  MOV R119, 0x5 ;  /* 0x0000000500777802 */ /* 0x000fe20000000f00 */
[----:B------:R-:W-:Y:S01]  /*1ed0*/  IMAD R4, R103, c[0x0][0x23c], R4 ;  /* 0x00008f0067047a24 */ /* 0x000fe200078e0204 */
[----:B------:R-:W-:-:S02]  /*1ee0*/  ISETP.GE.AND P6, PT, R132, c[0x0][0x1d4], PT ;  /* 0x0000750084007a0c */ /* 0x000fc40003fc6270 */
[----:B------:R-:W-:Y:S01]  /*1ef0*/  ISETP.GT.AND P0, PT, R0, RZ, PT ;  /* 0x000000ff0000720c */ /* 0x000fe20003f04270 */
[----:B------:R-:W-:Y:S01]  /*1f00*/  IMAD R0, R10, c[0x0][0x248], RZ ;  /* 0x000092000a007a24 */ /* 0x000fe200078e02ff */
[C---:B------:R-:W-:Y:S02]  /*1f10*/  SHF.L.U64.HI R120, R125.reuse, R119, c[0x0][0x23c] ;  /* 0x00008f007d787619 */ /* 0x040fe40000010277 */
[----:B------:R-:W-:Y:S01]  /*1f20*/  SHF.L.U32 R125, R125, 0x5, RZ ;  /* 0x000000057d7d7819 */ /* 0x000fe200000006ff */
[----:B-1----:R-:W-:Y:S01]  /*1f30*/  IMAD.WIDE.U32 R2, R103, c[0x0][0x238], R132 ;  /* 0x00008e0067027a25 */ /* 0x002fe200078e0084 */
[----:B------:R-:W-:Y:S02]  /*1f40*/  ISETP.GE.AND P5, PT, R134, c[0x0][0x1d4], PT ;  /* 0x0000750086007a0c */ /* 0x000fe40003fa6270 */
[----:B------:R-:W-:Y:S02]  /*1f50*/  ISETP.GE.AND P4, PT, R196, c[0x0][0x1d4], PT ;  /* 0x00007500c4007a0c */ /* 0x000fe40003f86270 */
[----:B------:R-:W-:Y:S01]  /*1f60*/  IADD3 R3, R3, R4, RZ ;  /* 0x0000000403037210 */ /* 0x000fe20007ffe0ff */
[----:B------:R-:W-:Y:S01]  /*1f70*/  IMAD R4, R12, c[0x0][0x24c], R0 ;  /* 0x000093000c047a24 */ /* 0x000fe200078e0200 */
[----:B------:R-:W-:Y:S01]  /*1f80*/  ISETP.GE.AND P3, PT, R197, c[0x0][0x1d4], PT ;  /* 0x00007500c5007a0c */ /* 0x000fe20003f66270 */
[----:B------:R-:W-:Y:S01]  /*1f90*/  IMAD.IADD R0, R9, 0x1, R113 ;  /* 0x0000000109007824 */ /* 0x000fe200078e0271 */
[----:B------:R-:W-:Y:S01]  /*1fa0*/  MOV R131, c[0x0][0x27c] ;  /* 0x00009f0000837a02 */ /* 0x000fe20000000f00 */
[----:B------:R-:W-:Y:S01]  /*1fb0*/  IMAD.WIDE.U32 R2, R217, c[0x0][0x240], R2 ;  /* 0x00009000d9027a25 */ /* 0x000fe200078e0002 */
[----:B------:R-:W-:-:S02]  /*1fc0*/  SHF.R.S32.HI R139, RZ, 0x1f, R138 ;  /* 0x0000001fff8b7819 */ /* 0x000fc4000001148a */
[----:B------:R-:W-:Y:S01]  /*1fd0*/  SHF.R.S32.HI R11, RZ, 0x1f, R0 ;  /* 0x0000001fff0b7819 */ /* 0x000fe20000011400 */
[----:B------:R-:W-:Y:S01]  /*1fe0*/  IMAD R3, R217, c[0x0][0x244], R3 ;  /* 0x00009100d9037a24 */ /* 0x000fe200078e0203 */
[----:B-----5:R-:W-:Y:S01]  /*1ff0*/  SHF.R.S32.HI R20, RZ, 0x1f, R110 ;  /* 0x0000001fff147819 */ /* 0x020fe2000001146e */
[----:B------:R-:W-:-:S04]  /*2000*/  IMAD.WIDE.U32 R6, R0, c[0x0][0x1e0], RZ ;  /* 0x0000780000067a25 */ /* 0x000fc800078e00ff */
[----:B------:R-:W-:Y:S01]  /*2010*/  IMAD.WIDE.U32 R78, R12, c[0x0][0x248], R2 ;  /* 0x000092000c4e7a25 */ /* 0x000fe200078e0002 */
[----:B------:R-:W-:-:S03]  /*2020*/  @P0 SHF.R.S32.HI R3, RZ, 0x1f, R46 ;  /* 0x0000001fff030819 */ /* 0x000fc6000001142e */
[----:B------:R-:W-:Y:S01]  /*2030*/  @P0 IMAD R2, R120, R46, RZ ;  /* 0x0000002e78020224 */ /* 0x000fe200078e02ff */
[----:B------:R-:W-:Y:S01]  /*2040*/  @P0 MOV R68, R78 ;  /* 0x0000004e00440202 */ /* 0x000fe20000000f00 */
[----:B------:R-:W-:Y:S02]  /*2050*/  IMAD.IADD R69, R79, 0x1, R4 ;  /* 0x000000014f457824 */ /* 0x000fe400078e0204 */
[-C--:B------:R-:W-:Y:S02]  /*2060*/  @P0 IMAD R2, R3, R125.reuse, R2 ;  /* 0x0000007d03020224 */ /* 0x080fe400078e0202 */
[----:B------:R-:W-:-:S04]  /*2070*/  @P0 IMAD.WIDE.U32 R4, R46, R125, R68 ;  /* 0x0000007d2e040225 */ /* 0x000fc800078e0044 */
[----:B------:R-:W-:Y:S01]  /*2080*/  @P0 IMAD.IADD R3, R5, 0x1, R2 ;  /* 0x0000000105030824 */ /* 0x000fe200078e0202 */
[----:B------:R-:W-:Y:S01]  /*2090*/  @P0 LEA R2, P1, R4, c[0x0][0x220], 0x1 ;  /* 0x0000880004020a11 */ /* 0x000fe200078208ff */
[----:B------:R-:W-:-:S03]  /*20a0*/  IMAD R9, R11, c[0x0][0x1e0], RZ ;  /* 0x000078000b097a24 */ /* 0x000fc600078e02ff */
[----:B------:R-:W-:Y:S01]  /*20b0*/  @P0 LEA.HI.X R3, R4, c[0x0][0x224], R3, 0x1, P1 ;  /* 0x0000890004030a11 */ /* 0x000fe200008f0c03 */
[----:B------:R-:W-:Y:S01]  /*20c0*/  IMAD R5, R0, c[0x0][0x1e4], R9 ;  /* 0x0000790000057a24 */ /* 0x000fe200078e0209 */
[----:B------:R-:W-:Y:S01]  /*20d0*/  ISETP.GE.AND P1, PT, R132, c[0x0][0x27c], PT ;  /* 0x00009f0084007a0c */ /* 0x000fe20003f26270 */
[----:B------:R-:W-:Y:S02]  /*20e0*/  IMAD.MOV.U32 R4, RZ, RZ, R6 ;  /* 0x000000ffff047224 */ /* 0x000fe400078e0006 */
[----:B------:R-:W-:Y:S01]  /*20f0*/  @!PT LDS RZ, [RZ] ;  /* 0x00000000fffff984 */ /* 0x000fe20000000800 */
[----:B------:R-:W-:Y:S01]  /*2100*/  @!PT LDS RZ, [RZ] ;  /* 0x00000000fffff984 */ /* 0x000fe20000000800 */
[----:B------:R-:W-:Y:S01]  /*2110*/  @!PT LDS RZ, [RZ] ;  /* 0x00000000fffff984 */ /* 0x000fe20000000800 */
[----:B------:R1:W-:Y:S01]  /*2120*/  @P0 LDGSTS.E.BYPASS.LTC128B.128 [R188+0xc080], [R2.64], !P6 ;  /* 0x0c08000002bc0fae */ /* 0x0003e2000f101d46 */
[----:B------:R-:W-:-:S03]  /*2130*/  IADD3 R5, R7, R5, RZ ;  /* 0x0000000507057210 */ /* 0x000fc60007ffe0ff */
[----:B------:R1:W-:Y:S02]  /*2140*/  @P0 LDGSTS.E.BYPASS.LTC128B.128 [R188+0xd080], [R2.64+0x80], !P5 ;  /* 0x0d08008002bc0fae */ /* 0x0003e4000e901d46 */
[C---:B------:R-:W-:Y:S02]  /*2150*/  IMAD.WIDE.U32 R4, R217.reuse, c[0x0][0x1e8], R4 ;  /* 0x00007a00d9047a25 */ /* 0x040fe400078e0004 */
[----:B------:R1:W-:Y:S02]  /*2160*/  @P0 LDGSTS.E.BYPASS.LTC128B.128 [R188+0xe080], [R2.64+0x100], !P4 ;  /* 0x0e08010002bc0fae */ /* 0x0003e4000e101d46 */
[----:B------:R-:W-:Y:S02]  /*2170*/  IMAD R5, R217, c[0x0][0x1ec], R5 ;  /* 0x00007b00d9057a24 */ /* 0x000fe400078e0205 */
[----:B------:R1:W-:Y:S01]  /*2180*/  @P0 LDGSTS.E.BYPASS.LTC128B.128 [R188+0xf080], [R2.64+0x180], !P3 ;  /* 0x0f08018002bc0fae */ /* 0x0003e2000d901d46 */
[----:B------:R-:W-:-:S03]  /*2190*/  ISETP.NE.AND P0, PT, R14, RZ, PT ;  /* 0x000000ff0e00720c */ /* 0x000fc60003f05270 */
[----:B------:R-:W0:Y:S01]  /*21a0*/  LDGDEPBAR ;  /* 0x00000000000079af */ /* 0x000e220000000000 */
[----:B------:R-:W-:Y:S01]  /*21b0*/  WARPSYNC 0xffffffff ;  /* 0xffffffff00007948 */ /* 0x000fe20003800000 */
[----:B-1----:R-:W-:-:S04]  /*21c0*/  IMAD R3, R13, c[0x0][0x1e0], RZ ;  /* 0x000078000d037a24 */ /* 0x002fc800078e02ff */
[----:B------:R-:W-:-:S05]  /*21d0*/  IMAD R3, R198, c[0x0][0x1e4], R3 ;  /* 0x00007900c6037a24 */ /* 0x000fca00078e0203 */
[----:B------:R-:W-:Y:S02]  /*21e0*/  IADD3 R104, R129, R3, RZ ;  /* 0x0000000381687210 */ /* 0x000fe40007ffe0ff */
[----:B--2---:R-:W-:Y:S01]  /*21f0*/  @P2 SHF.R.S32.HI R6, RZ, 0x1f, R8 ;  /* 0x0000001fff062819 */ /* 0x004fe20000011408 */
[----:B------:R-:W-:Y:S01]  /*2200*/  @!P2 IMAD.MOV.U32 R8, RZ, RZ, R206 ;  /* 0x000000ffff08a224 */ /* 0x000fe200078e00ce */
[----:B------:R-:W-:-:S04]  /*2210*/  @!P2 MOV R6, R221 ;  /* 0x000000dd0006a202 */ /* 0x000fc80000000f00 */
[----:B------:R-:W-:Y:S02]  /*2220*/  SEL R9, R6, RZ, !P0 ;  /* 0x000000ff06097207 */ /* 0x000fe40004000000 */
[----:B------:R-:W-:-:S03]  /*2230*/  SEL R8, R8, RZ, !P0 ;  /* 0x000000ff08087207 */ /* 0x000fc60004000000 */
[----:B------:R-:W-:Y:S02]  /*2240*/  IMAD R2, R9, c[0x0][0x1f0], RZ ;  /* 0x00007c0009027a24 */ /* 0x000fe400078e02ff */
[----:B------:R-:W-:-:S04]  /*2250*/  IMAD.WIDE.U32 R62, R8, c[0x0][0x1f0], R4 ;  /* 0x00007c00083e7a25 */ /* 0x000fc800078e0004 */
[----:B------:R-:W-:Y:S02]  /*2260*/  IMAD R2, R8, c[0x0][0x1f4], R2 ;  /* 0x00007d0008027a24 */ /* 0x000fe400078e0202 */
[----:B------:R-:W-:Y:S02]  /*2270*/  IMAD.SHL.U32 R4, R131, 0x2, RZ ;  /* 0x0000000283047824 */ /* 0x000fe400078e00ff */
[----:B------:R-:W-:Y:S02]  /*2280*/  IMAD.IADD R61, R63, 0x1, R2 ;  /* 0x000000013f3d7824 */ /* 0x000fe400078e0202 */
[----:B------:R-:W-:Y:S01]  /*2290*/  IADD3 R108, P0, R198, R0, RZ ;  /* 0x00000000c66c7210 */ /* 0x000fe20007f1e0ff */
[----:B------:R-:W-:Y:S01]  /*22a0*/  IMAD R0, R10, c[0x0][0x268], RZ ;  /* 0x00009a000a007a24 */ /* 0x000fe200078e02ff */
[C---:B------:R-:W-:Y:S01]  /*22b0*/  IADD3 R17, -R4.reuse, c[0x0][0x1d4], RZ ;  /* 0x0000750004117a10 */ /* 0x040fe20007ffe1ff */
[----:B------:R-:W-:Y:S01]  /*22c0*/  IMAD.WIDE.U32 R2, R217, c[0x0][0x260], R132 ;  /* 0x00009800d9027a25 */ /* 0x000fe200078e0084 */
[----:B------:R-:W-:Y:S01]  /*22d0*/  SEL R15, RZ, c[0x0][0x27c], !P1 ;  /* 0x00009f00ff0f7a07 */ /* 0x000fe20004800000 */
[----:B------:R-:W-:Y:S01]  /*22e0*/  BAR.SYNC.DEFER_BLOCKING 0x0 ;  /* 0x0000000000007b1d */ /* 0x000fe20000010000 */
[-C--:B------:R-:W-:Y:S01]  /*22f0*/  SEL R16, R4, R17.reuse, !P1 ;  /* 0x0000001104107207 */ /* 0x080fe20004800000 */
[----:B------:R-:W-:Y:S01]  /*2300*/  IMAD.X R107, R13, 0x1, R11, P0 ;  /* 0x000000010d6b7824 */ /* 0x000fe200000e060b */
[----:B------:R-:W-:Y:S01]  /*2310*/  ISETP.GE.AND P0, PT, R134, c[0x0][0x27c], PT ;  /* 0x00009f0086007a0c */ /* 0x000fe20003f06270 */
[----:B------:R-:W-:Y:S01]  /*2320*/  IMAD R5, R217, c[0x0][0x264], R3 ;  /* 0x00009900d9057a24 */ /* 0x000fe200078e0203 */
[----:B------:R-:W-:Y:S01]  /*2330*/  ISETP.GE.AND P2, PT, R131, 0x1, PT ;  /* 0x000000018300780c */ /* 0x000fe20003f46270 */
[----:B------:R-:W-:Y:S01]  /*2340*/  IMAD R22, R12, c[0x0][0x26c], R0 ;  /* 0x00009b000c167a24 */ /* 0x000fe200078e0200 */
[----:B------:R-:W-:Y:S01]  /*2350*/  SEL R17, R4, R17, !P0 ;  /* 0x0000001104117207 */ /* 0x000fe20004000000 */
[----:B------:R-:W-:Y:S01]  /*2360*/  IMAD.MOV.U32 R4, RZ, RZ, R2 ;  /* 0x000000ffff047224 */ /* 0x000fe200078e0002 */
[----:B------:R-:W-:Y:S01]  /*2370*/  ULDC.U8 UR4, c[0x0][0x298] ;  /* 0x0000a60000047ab9 */ /* 0x000fe20000000000 */
[----:B------:R-:W-:-:S02]  /*2380*/  IMAD R0, R13, c[0x0][0x290], RZ ;  /* 0x0000a4000d007a24 */ /* 0x000fc400078e02ff */
[----:B------:R-:W-:Y:S02]  /*2390*/  IMAD R10, R13, c[0x0][0x280], RZ ;  /* 0x0000a0000d0a7a24 */ /* 0x000fe400078e02ff */
[----:B------:R-:W-:-:S04]  /*23a0*/  IMAD.WIDE.U32 R82, R12, c[0x0][0x268], R4 ;  /* 0x00009a000c527a25 */ /* 0x000fc800078e0004 */
[----:B------:R-:W-:Y:S02]  /*23b0*/  IMAD R9, R9, c[0x0][0x218], RZ ;  /* 0x0000860009097a24 */ /* 0x000fe400078e02ff */
[----:B------:R-:W-:-:S04]  /*23c0*/  IMAD.WIDE.U32 R4, R198, c[0x0][0x290], R132 ;  /* 0x0000a400c6047a25 */ /* 0x000fc800078e0084 */
[C---:B------:R-:W-:Y:S02]  /*23d0*/  IMAD R0, R198.reuse, c[0x0][0x294], R0 ;  /* 0x0000a500c6007a24 */ /* 0x040fe400078e0200 */
[----:B------:R-:W-:Y:S02]  /*23e0*/  IMAD R14, R198, c[0x0][0x284], R10 ;  /* 0x0000a100c60e7a24 */ /* 0x000fe400078e020a */
[----:B------:R-:W-:-:S04]  /*23f0*/  IMAD.WIDE.U32 R6, R217, c[0x0][0x210], R132 ;  /* 0x00008400d9067a25 */ /* 0x000fc800078e0084 */
[----:B------:R-:W-:-:S04]  /*2400*/  IMAD.WIDE.U32 R10, R198, c[0x0][0x290], R138 ;  /* 0x0000a400c60a7a25 */ /* 0x000fc800078e008a */
[----:B------:R-:W-:Y:S02]  /*2410*/  IMAD R21, R8, c[0x0][0x21c], R9 ;  /* 0x0000870008157a24 */ /* 0x000fe400078e0209 */
[----:B------:R-:W-:Y:S02]  /*2420*/  IMAD.IADD R9, R5, 0x1, R0 ;  /* 0x0000000105097824 */ /* 0x000fe400078e0200 */
[----:B------:R-:W-:Y:S02]  /*2430*/  IMAD R3, R217, c[0x0][0x214], R7 ;  /* 0x00008500d9037a24 */ /* 0x000fe400078e0207 */
[----:B------:R-:W-:Y:S02]  /*2440*/  IMAD.MOV.U32 R2, RZ, RZ, R6 ;  /* 0x000000ffff027224 */ /* 0x000fe400078e0006 */
[----:B------:R-:W-:Y:S01]  /*2450*/  IMAD.IADD R5, R0, 0x1, R11 ;  /* 0x0000000100057824 */ /* 0x000fe200078e020b */
[----:B------:R-:W-:Y:S01]  /*2460*/  SEL R0, RZ, c[0x0][0x27c], !P0 ;  /* 0x00009f00ff007a07 */ /* 0x000fe20004000000 */
[----:B------:R-:W-:Y:S01]  /*2470*/  IMAD.WIDE.U32 R6, R198, c[0x0][0x280], R132 ;  /* 0x0000a000c6067a25 */ /* 0x000fe200078e0084 */
[----:B------:R-:W-:-:S02]  /*2480*/  IADD3 R11, R132, R15, RZ ;  /* 0x0000000f840b7210 */ /* 0x000fc40007ffe0ff */
[----:B------:R-:W-:Y:S01]  /*2490*/  SHF.R.S32.HI R15, RZ, 0x1f, R17 ;  /* 0x0000001fff0f7819 */ /* 0x000fe20000011411 */
[----:B------:R-:W-:Y:S01]  /*24a0*/  IMAD.WIDE.U32 R12, R198, c[0x0][0x280], R138 ;  /* 0x0000a000c60c7a25 */ /* 0x000fe200078e008a */
[----:B------:R-:W-:Y:S02]  /*24b0*/  IADD3 R101, P1, P0, R62, R128, R132 ;  /* 0x000000803e657210 */ /* 0x000fe4000783e084 */
[----:B------:R-:W-:Y:S01]  /*24c0*/  LEA.HI R15, R15, R17, RZ, 0x4 ;  /* 0x000000110f0f7211 */ /* 0x000fe200078f20ff */
[----:B------:R-:W-:Y:S01]  /*24d0*/  IMAD.WIDE.U32 R80, R8, c[0x0][0x218], R2 ;  /* 0x0000860008507a25 */ /* 0x000fe200078e0002 */
[----:B------:R-:W-:Y:S02]  /*24e0*/  IADD3.X R100, R61, R104, R133, P1, P0 ;  /* 0x000000683d647210 */ /* 0x000fe40000fe0485 */
[----:B------:R-:W-:Y:S01]  /*24f0*/  ISETP.NE.AND P0, PT, RZ, UR4, PT ;  /* 0x00000004ff007c0c */ /* 0x000fe2000bf05270 */
[----:B------:R-:W-:Y:S02]  /*2500*/  IMAD.MOV.U32 R8, RZ, RZ, R4 ;  /* 0x000000ffff087224 */ /* 0x000fe400078e0004 */
[----:B------:R-:W-:Y:S01]  /*2510*/  IMAD.MOV.U32 R4, RZ, RZ, R10 ;  /* 0x000000ffff047224 */ /* 0x000fe200078e000a */
[----:B------:R-:W-:Y:S01]  /*2520*/  SHF.R.S32.HI R10, RZ, 0x1f, R11 ;  /* 0x0000001fff0a7819 */ /* 0x000fe2000001140b */
[----:B------:R-:W-:Y:S01]  /*2530*/  IMAD.IADD R0, R134, 0x1, R0 ;  /* 0x0000000186007824 */ /* 0x000fe200078e0200 */
[----:B------:R-:W-:Y:S01]  /*2540*/  P2R R99, PR, RZ, 0x1 ;  /* 0x00000001ff637803 */ /* 0x000fe20000000000 */
[----:B------:R-:W-:Y:S01]  /*2550*/  IMAD.IADD R7, R7, 0x1, R14 ;  /* 0x0000000107077824 */ /* 0x000fe200078e020e */
[-C--:B------:R-:W-:Y:S01]  /*2560*/  LEA.HI R18, R10, R11.reuse, RZ, 0x6 ;  /* 0x0000000b0a127211 */ /* 0x080fe200078f30ff */
[----:B------:R-:W-:Y:S01]  /*2570*/  IMAD.IADD R3, R14, 0x1, R13 ;  /* 0x000000010e037824 */ /* 0x000fe200078e020d */
[----:B------:R-:W-:Y:S01]  /*2580*/  SHF.R.S32.HI R14, RZ, 0x1f, R16 ;  /* 0x0000001fff0e7819 */ /* 0x000fe20000011410 */
[----:B------:R-:W-:Y:S01]  /*2590*/  IMAD.MOV.U32 R2, RZ, RZ, R12 ;  /* 0x000000ffff027224 */ /* 0x000fe200078e000c */
[----:B------:R-:W-:Y:S01]  /*25a0*/  LEA.HI R12, R10, R11, RZ, 0x3 ;  /* 0x0000000b0a0c7211 */ /* 0x000fe200078f18ff */
[----:B------:R-:W-:Y:S01]  /*25b0*/  IMAD.MOV.U32 R121, RZ, RZ, c[0x0][0x290] ;  /* 0x0000a400ff797624 */ /* 0x000fe200078e00ff */
[----:B------:R-:W-:Y:S01]  /*25c0*/  SHF.R.S32.HI R13, RZ, 0x1f, R0 ;  /* 0x0000001fff0d7819 */ /* 0x000fe20000011400 */
[----:B------:R-:W-:Y:S01]  /*25d0*/  IMAD.MOV.U32 R123, RZ, RZ, c[0x0][0x280] ;  /* 0x0000a000ff7b7624 */ /* 0x000fe200078e00ff */
[----:B------:R-:W-:Y:S01]  /*25e0*/  LEA.HI R10, R14, R16, RZ, 0x4 ;  /* 0x000000100e0a7211 */ /* 0x000fe200078f20ff */
[----:B------:R-:W-:Y:S01]  /*25f0*/  IMAD.SHL.U32 R14, R18, 0x20, RZ ;  /* 0x00000020120e7824 */ /* 0x000fe200078e00ff */
[CC--:B------:R-:W-:Y:S01]  /*2600*/  LEA.HI R11, R13.reuse, R0.reuse, RZ, 0x3 ;  /* 0x000000000d0b7211 */ /* 0x0c0fe200078f18ff */
[----:B------:R-:W-:Y:S01]  /*2610*/  IMAD.MOV.U32 R124, RZ, RZ, c[0x0][0x1e0] ;  /* 0x00007800ff7c7624 */ /* 0x000fe200078e00ff */
[----:B------:R-:W-:Y:S01]  /*2620*/  LEA.HI R16, R13, R0, RZ, 0x6 ;  /* 0x000000000d107211 */ /* 0x000fe200078f30ff */
[----:B------:R-:W-:Y:S01]  /*2630*/  IMAD.WIDE.U32 R70, R110, c[0x0][0x280], R2 ;  /* 0x0000a0006e467a25 */ /* 0x000fe200078e0002 */
[----:B------:R-:W-:-:S02]  /*2640*/  SHF.R.S32.HI R0, RZ, 0x4, R10 ;  /* 0x00000004ff007819 */ /* 0x000fc4000001140a */
[----:B------:R-:W-:Y:S01]  /*2650*/  SHF.R.S32.HI R13, RZ, 0x4, R15 ;  /* 0x00000004ff0d7819 */ /* 0x000fe2000001140f */
[----:B------:R-:W-:Y:S01]  /*2660*/  IMAD.WIDE.U32 R76, R110, c[0x0][0x290], R8 ;  /* 0x0000a4006e4c7a25 */ /* 0x000fe200078e0008 */
[----:B------:R-:W-:Y:S02]  /*2670*/  LEA.HI.SX32 R10, R12, R0, 0x1d ;  /* 0x000000000c0a7211 */ /* 0x000fe400078feaff */
[----:B------:R-:W-:Y:S01]  /*2680*/  LEA.HI.SX32 R0, R11, R13, 0x1d ;  /* 0x0000000d0b007211 */ /* 0x000fe200078feaff */
[----:B------:R-:W-:Y:S01]  /*2690*/  IMAD.WIDE.U32 R74, R110, c[0x0][0x280], R6 ;  /* 0x0000a0006e4a7a25 */ /* 0x000fe200078e0006 */
[----:B------:R-:W-:Y:S02]  /*26a0*/  LOP3.LUT R19, R14, 0x7ffff800, RZ, 0xc0, !PT ;  /* 0x7ffff8000e137812 */ /* 0x000fe400078ec0ff */
[----:B------:R-:W-:Y:S01]  /*26b0*/  SHF.R.S32.HI R14, RZ, 0x1f, R0 ;  /* 0x0000001fff0e7819 */ /* 0x000fe20000011400 */
[----:B------:R-:W-:Y:S01]  /*26c0*/  IMAD.SHL.U32 R65, R10, 0x8, RZ ;  /* 0x000000080a417824 */ /* 0x000fe200078e00ff */
[----:B------:R-:W-:Y:S01]  /*26d0*/  SHF.R.S32.HI R13, RZ, 0x1f, R10 ;  /* 0x0000001fff0d7819 */ /* 0x000fe2000001140a */
[----:B------:R-:W-:Y:S01]  /*26e0*/  IMAD.WIDE.U32 R72, R110, c[0x0][0x290], R4 ;  /* 0x0000a4006e487a25 */ /* 0x000fe200078e0004 */
[----:B------:R-:W-:-:S02]  /*26f0*/  LOP3.LUT R15, R111, 0x38, R12, 0xf8, !PT ;  /* 0x000000386f0f7812 */ /* 0x000fc400078ef80c */
[----:B------:R-:W-:Y:S01]  /*2700*/  LEA.HI R14, R14, R0, RZ, 0x3 ;  /* 0x000000000e0e7211 */ /* 0x000fe200078f18ff */
[----:B------:R-:W-:Y:S01]  /*2710*/  IMAD.IADD R98, R83, 0x1, R22 ;  /* 0x0000000153627824 */ /* 0x000fe200078e0216 */
[----:B------:R-:W-:Y:S01]  /*2720*/  LEA.HI R13, R13, R10, RZ, 0x3 ;  /* 0x0000000a0d0d7211 */ /* 0x000fe200078f18ff */
[----:B------:R-:W-:Y:S01]  /*2730*/  IMAD.IADD R97, R81, 0x1, R21 ;  /* 0x0000000151617824 */ /* 0x000fe200078e0215 */
[----:B------:R-:W-:Y:S01]  /*2740*/  LOP3.LUT R17, R15, R130, RZ, 0x3c, !PT ;  /* 0x000000820f117212 */ /* 0x000fe200078e3cff */
[----:B------:R-:W-:Y:S01]  /*2750*/  IMAD.SHL.U32 R15, R16, 0x20, RZ ;  /* 0x00000020100f7824 */ /* 0x000fe200078e00ff */
[----:B------:R-:W-:Y:S01]  /*2760*/  SHF.L.U32 R66, R0, 0x3, RZ ;  /* 0x0000000300427819 */ /* 0x000fe200000006ff */
[----:B------:R-:W-:Y:S01]  /*2770*/  IMAD.SHL.U32 R14, R14, 0x100, RZ ;  /* 0x000001000e0e7824 */ /* 0x000fe200078e00ff */
[----:B------:R-:W-:Y:S01]  /*2780*/  LOP3.LUT R10, R111, 0x38, R65, 0xf8, !PT ;  /* 0x000000386f0a7812 */ /* 0x000fe200078ef841 */
[----:B------:R-:W-:Y:S01]  /*2790*/  IMAD.SHL.U32 R13, R13, 0x100, RZ ;  /* 0x000001000d0d7824 */ /* 0x000fe200078e00ff */
[----:B------:R-:W-:-:S02]  /*27a0*/  LOP3.LUT R0, R111, 0x38, R66, 0xf8, !PT ;  /* 0x000000386f007812 */ /* 0x000fc400078ef842 */
[----:B------:R-:W-:Y:S02]  /*27b0*/  LOP3.LUT R18, R15, 0x7ffff800, RZ, 0xc0, !PT ;  /* 0x7ffff8000f127812 */ /* 0x000fe400078ec0ff */
[-C--:B------:R-:W-:Y:S02]  /*27c0*/  LOP3.LUT R15, R10, R130.reuse, RZ, 0x3c, !PT ;  /* 0x000000820a0f7212 */ /* 0x080fe400078e3cff */
[----:B------:R-:W-:Y:S02]  /*27d0*/  LOP3.LUT R0, R0, R130, RZ, 0x3c, !PT ;  /* 0x0000008200007212 */ /* 0x000fe400078e3cff */
[----:B------:R-:W-:Y:S02]  /*27e0*/  LOP3.LUT R10, R14, 0x7ffff800, RZ, 0xc0, !PT ;  /* 0x7ffff8000e0a7812 */ /* 0x000fe400078ec0ff */
[----:B------:R-:W-:Y:S02]  /*27f0*/  LOP3.LUT R13, R13, 0x7ffff800, RZ, 0xc0, !PT ;  /* 0x7ffff8000d0d7812 */ /* 0x000fe400078ec0ff */
[----:B------:R-:W-:-:S02]  /*2800*/  LOP3.LUT R16, R111, 0x38, R11, 0xf8, !PT ;  /* 0x000000386f107812 */ /* 0x000fc400078ef80b */
[--C-:B------:R-:W-:Y:S01]  /*2810*/  IADD3 R14, R0, R10, R114.reuse ;  /* 0x0000000a000e7210 */ /* 0x100fe20007ffe072 */
[C---:B------:R-:W-:Y:S01]  /*2820*/  IMAD R0, R20.reuse, c[0x0][0x290], RZ ;  /* 0x0000a40014007a24 */ /* 0x040fe200078e02ff */
[----:B------:R-:W-:Y:S01]  /*2830*/  IADD3 R15, R15, R13, R114 ;  /* 0x0000000d0f0f7210 */ /* 0x000fe20007ffe072 */
[----:B------:R-:W-:Y:S01]  /*2840*/  IMAD R13, R20, c[0x0][0x280], RZ ;  /* 0x0000a000140d7a24 */ /* 0x000fe200078e02ff */
[----:B------:R-:W-:Y:S01]  /*2850*/  LOP3.LUT R16, R16, R130, RZ, 0x3c, !PT ;  /* 0x0000008210107212 */ /* 0x000fe200078e3cff */
[C---:B------:R-:W-:Y:S01]  /*2860*/  IMAD R10, R110.reuse, c[0x0][0x294], R0 ;  /* 0x0000a5006e0a7a24 */ /* 0x040fe200078e0200 */
[--C-:B------:R-:W-:Y:S01]  /*2870*/  IADD3 R17, R17, R19, R114.reuse ;  /* 0x0000001311117210 */ /* 0x100fe20007ffe072 */
[----:B------:R-:W-:Y:S01]  /*2880*/  IMAD R0, R110, c[0x0][0x284], R13 ;  /* 0x0000a1006e007a24 */ /* 0x000fe200078e020d */
[----:B------:R-:W-:Y:S01]  /*2890*/  IADD3 R16, R16, R18, R114 ;  /* 0x0000001210107210 */ /* 0x000fe20007ffe072 */
[----:B------:R-:W-:Y:S01]  /*28a0*/  IMAD.IADD R96, R77, 0x1, R10 ;  /* 0x000000014d607824 */ /* 0x000fe200078e020a */
[----:B------:R-:W-:Y:S01]  /*28b0*/  LOP3.LUT R84, R12, 0xfffffff8, RZ, 0xc0, !PT ;  /* 0xfffffff80c547812 */ /* 0x000fe200078ec0ff */
[----:B------:R-:W-:Y:S01]  /*28c0*/  IMAD.IADD R94, R10, 0x1, R73 ;  /* 0x000000010a5e7824 */ /* 0x000fe200078e0249 */
[----:B------:R-:W-:Y:S01]  /*28d0*/  LOP3.LUT R67, R11, 0xfffffff8, RZ, 0xc0, !PT ;  /* 0xfffffff80b437812 */ /* 0x000fe200078ec0ff */
[----:B------:R-:W-:Y:S01]  /*28e0*/  IMAD.IADD R95, R75, 0x1, R0 ;  /* 0x000000014b5f7824 */ /* 0x000fe200078e0200 */
[CC--:B------:R-:W-:Y:S01]  /*28f0*/  SHF.L.U64.HI R117, R121.reuse, R119.reuse, c[0x0][0x294] ;  /* 0x0000a50079757619 */ /* 0x0c0fe20000010277 */
[----:B------:R-:W-:Y:S01]  /*2900*/  IMAD.SHL.U32 R121, R121, 0x20, RZ ;  /* 0x0000002079797824 */ /* 0x000fe200078e00ff */
[-C--:B------:R-:W-:Y:S01]  /*2910*/  SHF.L.U64.HI R118, R123, R119.reuse, c[0x0][0x284] ;  /* 0x0000a1007b767619 */ /* 0x080fe20000010277 */
[----:B------:R-:W-:Y:S01]  /*2920*/  IMAD.SHL.U32 R90, R17, 0x2, RZ ;  /* 0x00000002115a7824 */ /* 0x000fe200078e00ff */
[C---:B------:R-:W-:Y:S01]  /*2930*/  SHF.L.U64.HI R119, R124.reuse, R119, c[0x0][0x1e4] ;  /* 0x000079007c777619 */ /* 0x040fe20000010277 */
[----:B------:R-:W-:Y:S01]  /*2940*/  IMAD.SHL.U32 R124, R124, 0x20, RZ ;  /* 0x000000207c7c7824 */ /* 0x000fe200078e00ff */
[----:B------:R-:W-:Y:S01]  /*2950*/  SHF.L.U32 R123, R123, 0x5, RZ ;  /* 0x000000057b7b7819 */ /* 0x000fe200000006ff */
[----:B------:R-:W-:Y:S01]  /*2960*/  IMAD.SHL.U32 R89, R16, 0x2, RZ ;  /* 0x0000000210597824 */ /* 0x000fe200078e00ff */
[----:B------:R-:W-:Y:S01]  /*2970*/  IADD3 R91, R0, R71, RZ ;  /* 0x00000047005b7210 */ /* 0x000fe20007ffe0ff */
[----:B------:R-:W-:Y:S01]  /*2980*/  IMAD.SHL.U32 R86, R15, 0x2, RZ ;  /* 0x000000020f567824 */ /* 0x000fe200078e00ff */
[----:B------:R-:W-:Y:S01]  /*2990*/  SHF.R.S32.HI R93, RZ, 0x1f, R84 ;  /* 0x0000001fff5d7819 */ /* 0x000fe20000011454 */
[----:B------:R-:W-:Y:S01]  /*29a0*/  IMAD.SHL.U32 R85, R14, 0x2, RZ ;  /* 0x000000020e557824 */ /* 0x000fe200078e00ff */
[----:B------:R-:W-:-:S02]  /*29b0*/  SHF.R.S32.HI R92, RZ, 0x1f, R67 ;  /* 0x0000001fff5c7819 */ /* 0x000fc40000011443 */
[----:B------:R-:W-:Y:S02]  /*29c0*/  SHF.R.S32.HI R88, RZ, 0x1f, R65 ;  /* 0x0000001fff587819 */ /* 0x000fe40000011441 */
[----:B------:R-:W-:Y:S02]  /*29d0*/  SHF.R.S32.HI R87, RZ, 0x1f, R66 ;  /* 0x0000001fff577819 */ /* 0x000fe40000011442 */
.L_x_158:
[-C--:B------:R-:W-:Y:S01]  /*29e0*/  IMAD R0, R119, R46.reuse, RZ ;  /* 0x0000002e77007224 */ /* 0x080fe200078e02ff */
[----:B------:R-:W-:Y:S01]  /*29f0*/  SHF.R.S32.HI R60, RZ, 0x1f, R46 ;  /* 0x0000001fff3c7819 */ /* 0x000fe2000001142e */
[----:B------:R-:W-:Y:S01]  /*2a00*/  IMAD.WIDE.U32 R10, R124, R46, RZ ;  /* 0x0000002e7c0a7225 */ /* 0x000fe200078e00ff */
[----:B------:R-:W-:Y:S04]  /*2a10*/  DEPBAR.LE SB0, 0x0 ;  /* 0x000080000000791a */ /* 0x000fe80000000000 */
[----:B------:R-:W-:Y:S01]  /*2a20*/  WARPSYNC 0xffffffff ;  /* 0xffffffff00007948 */ /* 0x000fe20003800000 */
[----:B------:R-:W-:Y:S01]  /*2a30*/  BAR.SYNC.DEFER_BLOCKING 0x0 ;  /* 0x0000000000007b1d */ /* 0x000fe20000010000 */
[----:B------:R-:W-:Y:S01]  /*2a40*/  ISETP.GE.AND P1, PT, R131, 0x1, PT ;  /* 0x000000018300780c */ /* 0x000fe20003f26270 */
[----:B-1----:R-:W-:Y:S01]  /*2a50*/  IMAD R2, R60, R124, R0 ;  /* 0x0000007c3c027224 */ /* 0x002fe200078e0200 */
[----:B------:R-:W-:Y:S03]  /*2a60*/  IADD3 R0, P0, R101, R10, RZ ;  /* 0x0000000a65007210 */ /* 0x000fe60007f1e0ff */
[----:B------:R-:W-:Y:S04]  /*2a70*/  IMAD.IADD R13, R11, 0x1, R2 ;  /* 0x000000010b0d7824 */ /* 0x000fe800078e0202 */
[----:B------:R-:W-:Y:S01]  /*2a80*/  IMAD.X R2, R13, 0x1, R100, P0 ;  /* 0x000000010d027824 */ /* 0x000fe200000e0664 */
[C---:B------:R-:W-:Y:S04]  /*2a90*/  LEA R36, P0, R0.reuse, c[0x0][0x1c8], 0x1 ;  /* 0x0000720000247a11 */ /* 0x040fe800078008ff */
[----:B------:R-:W-:Y:S01]  /*2aa0*/  LEA.HI.X R37, R0, c[0x0][0x1cc], R2, 0x1, P0 ;  /* 0x0000730000257a11 */ /* 0x000fe200000f0c02 */
[----:B------:R-:W-:Y:S01]  /*2ab0*/  BSSY B1, `(.L_x_140) ;  /* 0x0000266000017945 */ /* 0x000fe20003800000 */
[----:B------:R-:W-:-:S05]  /*2ac0*/  @!P1 BRA `(.L_x_141) ;  /* 0x000024f000009947 */ /* 0x000fca0003800000 */
[-C--:B------:R-:W-:Y:S01]  /*2ad0*/  IMAD R2, R118, R46.reuse, RZ ;  /* 0x0000002e76027224 */ /* 0x080fe200078e02ff */
[----:B------:R-:W-:Y:S01]  /*2ae0*/  ISETP.NE.AND P1, PT, R99, RZ, PT ;  /* 0x000000ff6300720c */ /* 0x000fe20003f25270 */
[-C--:B------:R-:W-:Y:S02]  /*2af0*/  IMAD R0, R117, R46.reuse, RZ ;  /* 0x0000002e75007224 */ /* 0x080fe400078e02ff */
[----:B------:R-:W-:Y:S02]  /*2b00*/  IMAD R4, R46, -0x20, R64 ;  /* 0xffffffe02e047824 */ /* 0x000fe400078e0240 */
[-C--:B------:R-:W-:Y:S04]  /*2b10*/  IMAD.WIDE.U32 R8, R123, R46.reuse, RZ ;  /* 0x0000002e7b087225 */ /* 0x080fe800078e00ff */
[----:B------:R-:W-:Y:S04]  /*2b20*/  IMAD.WIDE.U32 R14, R121, R46, RZ ;  /* 0x0000002e790e7225 */ /* 0x000fe800078e00ff */
[C---:B------:R-:W-:Y:S02]  /*2b30*/  IMAD R3, R60.reuse, R123, R2 ;  /* 0x0000007b3c037224 */ /* 0x040fe400078e0202 */
[----:B------:R-:W-:Y:S01]  /*2b40*/  IMAD R2, R60, R121, R0 ;  /* 0x000000793c027224 */ /* 0x000fe200078e0200 */
[----:B------:R-:W-:Y:S02]  /*2b50*/  IMNMX R0, R4, 0x20, PT ;  /* 0x0000002004007817 */ /* 0x000fe40003800200 */
[----:B------:R-:W-:Y:S02]  /*2b60*/  IADD3 R22, R9, R3, RZ ;  /* 0x0000000309167210 */ /* 0x000fe40007ffe0ff */
[----:B------:R-:W-:Y:S01]  /*2b70*/  IADD3 R23, R15, R2, RZ ;  /* 0x000000020f177210 */ /* 0x000fe20007ffe0ff */
[----:B------:R-:W-:-:S05]  /*2b80*/  @!P1 BRA `(.L_x_142) ;  /* 0x0000124000009947 */ /* 0x000fca0003800000 */
[----:B------:R-:W-:Y:S01]  /*2b90*/  ISETP.GE.AND P1, PT, R198, R0, PT ;  /* 0x00000000c600720c */ /* 0x000fe20003f26270 */
[----:B------:R-:W-:Y:S01]  /*2ba0*/  BSSY B0, `(.L_x_143) ;  /* 0x000002a000007945 */ /* 0x000fe20003800000 */
[----:B------:R-:W-:Y:S01]  /*2bb0*/  CS2R R16, SRZ ;  /* 0x0000000000107805 */ /* 0x000fe2000001ff00 */
[----:B------:R-:W-:Y:S01]  /*2bc0*/  CS2R R12, SRZ ;  /* 0x00000000000c7805 */ /* 0x000fe2000001ff00 */
[----:B------:R-:W-:Y:S01]  /*2bd0*/  CS2R R6, SRZ ;  /* 0x0000000000067805 */ /* 0x000fe2000001ff00 */
[----:B------:R-:W-:Y:S01]  /*2be0*/  CS2R R2, SRZ ;  /* 0x0000000000027805 */ /* 0x000fe2000001ff00 */
[----:B------:R-:W-:Y:S01]  /*2bf0*/  CS2R R30, SRZ ;  /* 0x00000000001e7805 */ /* 0x000fe2000001ff00 */
[----:B------:R-:W-:Y:S01]  /*2c00*/  CS2R R28, SRZ ;  /* 0x00000000001c7805 */ /* 0x000fe2000001ff00 */
[----:B------:R-:W-:Y:S01]  /*2c10*/  CS2R R26, SRZ ;  /* 0x00000000001a7805 */ /* 0x000fe2000001ff00 */
[----:B------:R-:W-:Y:S04]  /*2c20*/  CS2R R20, SRZ ;  /* 0x0000000000147805 */ /* 0x000fe8000001ff00 */
[----:B------:R-:W-:-:S05]  /*2c30*/  @P1 BRA `(.L_x_144) ;  /* 0x0000020000001947 */ /* 0x000fca0003800000 */
[----:B------:R-:W-:Y:S01]  /*2c40*/  IADD3 R0, P0, R70, R8, RZ ;  /* 0x0000000846007210 */ /* 0x000fe20007f1e0ff */
[----:B------:R-:W-:Y:S01]  /*2c50*/  CS2R R20, SRZ ;  /* 0x0000000000147805 */ /* 0x000fe2000001ff00 */
[----:B------:R-:W-:Y:S01]  /*2c60*/  CS2R R6, SRZ ;  /* 0x0000000000067805 */ /* 0x000fe2000001ff00 */
[----:B------:R-:W-:Y:S01]  /*2c70*/  CS2R R26, SRZ ;  /* 0x00000000001a7805 */ /* 0x000fe2000001ff00 */
[----:B------:R-:W-:Y:S01]  /*2c80*/  CS2R R12, SRZ ;  /* 0x00000000000c7805 */ /* 0x000fe2000001ff00 */
[----:B------:R-:W-:Y:S01]  /*2c90*/  IMAD.X R3, R22, 0x1, R91, P0 ;  /* 0x0000000116037824 */ /* 0x000fe200000e065b */
[----:B------:R-:W-:Y:S01]  /*2ca0*/  IADD3 R2, P0, R72, R14, RZ ;  /* 0x0000000e48027210 */ /* 0x000fe20007f1e0ff */
[----:B------:R-:W-:Y:S01]  /*2cb0*/  CS2R R28, SRZ ;  /* 0x00000000001c7805 */ /* 0x000fe2000001ff00 */
[----:B------:R-:W-:Y:S01]  /*2cc0*/  CS2R R16, SRZ ;  /* 0x0000000000107805 */ /* 0x000fe2000001ff00 */
[----:B------:R-:W-:Y:S02]  /*2cd0*/  CS2R R30, SRZ ;  /* 0x00000000001e7805 */ /* 0x000fe4000001ff00 */
[----:B------:R-:W-:Y:S01]  /*2ce0*/  IMAD.X R5, R23, 0x1, R94, P0 ;  /* 0x0000000117057824 */ /* 0x000fe200000e065e */
[C---:B------:R-:W-:Y:S04]  /*2cf0*/  LEA R8, P0, R0.reuse, c[0x0][0x270], 0x1 ;  /* 0x00009c0000087a11 */ /* 0x040fe800078008ff */
[----:B------:R-:W-:Y:S02]  /*2d00*/  LEA.HI.X R9, R0, c[0x0][0x274], R3, 0x1, P0 ;  /* 0x00009d0000097a11 */ /* 0x000fe400000f0c03 */
[C---:B------:R-:W-:Y:S04]  /*2d10*/  LEA R4, P0, R2.reuse, c[0x0][0x288], 0x1 ;  /* 0x0000a20002047a11 */ /* 0x040fe800078008ff */
[----:B------:R-:W-:Y:S02]  /*2d20*/  LEA.HI.X R5, R2, c[0x0][0x28c], R5, 0x1, P0 ;  /* 0x0000a30002057a11 */ /* 0x000fe400000f0c05 */
[----:B------:R-:W-:Y:S01]  /*2d30*/  ISETP.GE.AND P0, PT, R138, c[0x0][0x27c], PT ;  /* 0x00009f008a007a0c */ /* 0x000fe20003f06270 */
[----:B------:R-:W-:Y:S11]  /*2d40*/  CS2R R2, SRZ ;  /* 0x0000000000027805 */ /* 0x000ff6000001ff00 */
[----:B------:R-:W-:Y:S01]  /*2d50*/  @!UPT UIADD3 URZ, URZ, URZ, URZ ;  /* 0x0000003f3f3ff290 */ /* 0x000fe2000fffe03f */
[----:B------:R1:W5:Y:S04]  /*2d60*/  @!P0 LDG.E.64 R2, [R8.64] ;  /* 0x0000000608028981 */ /* 0x000368000c1e1b00 */
[----:B------:R1:W5:Y:S01]  /*2d70*/  @!P0 LDG.E.64 R20, [R4.64] ;  /* 0x0000000604148981 */ /* 0x000362000c1e1b00 */
[----:B------:R-:W-:Y:S11]  /*2d80*/  ISETP.GE.AND P0, PT, R142, c[0x0][0x27c], PT ;  /* 0x00009f008e007a0c */ /* 0x000ff60003f06270 */
[----:B------:R-:W-:Y:S02]  /*2d90*/  @!UPT UIADD3 URZ, URZ, URZ, URZ ;  /* 0x0000003f3f3ff290 */ /* 0x000fe4000fffe03f */
[----:B------:R1:W5:Y:S04]  /*2da0*/  @!P0 LDG.E.64 R6, [R8.64+0x40] ;  /* 0x0000400608068981 */ /* 0x000368000c1e1b00 */
[----:B------:R1:W5:Y:S01]  /*2db0*/  @!P0 LDG.E.64 R26, [R4.64+0x40] ;  /* 0x00004006041a8981 */ /* 0x000362000c1e1b00 */
[----:B------:R-:W-:Y:S11]  /*2dc0*/  ISETP.GE.AND P0, PT, R140, c[0x0][0x27c], PT ;  /* 0x00009f008c007a0c */ /* 0x000ff60003f06270 */
[----:B------:R-:W-:Y:S02]  /*2dd0*/  @!UPT UIADD3 URZ, URZ, URZ, URZ ;  /* 0x0000003f3f3ff290 */ /* 0x000fe4000fffe03f */
[----:B------:R1:W5:Y:S04]  /*2de0*/  @!P0 LDG.E.64 R12, [R8.64+0x80] ;  /* 0x00008006080c8981 */ /* 0x000368000c1e1b00 */
[----:B------:R1:W5:Y:S01]  /*2df0*/  @!P0 LDG.E.64 R28, [R4.64+0x80] ;  /* 0x00008006041c8981 */ /* 0x000362000c1e1b00 */
[----:B------:R-:W-:Y:S11]  /*2e00*/  ISETP.GE.AND P0, PT, R141, c[0x0][0x27c], PT ;  /* 0x00009f008d007a0c */ /* 0x000ff60003f06270 */
[----:B------:R-:W-:Y:S02]  /*2e10*/  @!UPT UIADD3 URZ, URZ, URZ, URZ ;  /* 0x0000003f3f3ff290 */ /* 0x000fe4000fffe03f */
[----:B------:R1:W5:Y:S04]  /*2e20*/  @!P0 LDG.E.64 R16, [R8.64+0xc0] ;  /* 0x0000c00608108981 */ /* 0x000368000c1e1b00 */
[----:B------:R1:W5:Y:S02]  /*2e30*/  @!P0 LDG.E.64 R30, [R4.64+0xc0] ;  /* 0x0000c006041e8981 */ /* 0x000364000c1e1b00 */
.L_x_144:
[----:B------:R-:W-:Y:S05]  /*2e40*/  BSYNC B0 ;  /* 0x0000000000007941 */ /* 0x000fea0003800000 */
.L_x_143:
[----:B------:R-:W-:-:S05]  /*2e50*/  @P1 BRA `(.L_x_145) ;  /* 0x000022b000001947 */ /* 0x000fca0003800000 */
[----:B------:R-:W-:Y:S01]  /*2e60*/  ISETP.GE.AND P0, PT, R132, c[0x0][0x1d4], PT ;  /* 0x0000750084007a0c */ /* 0x000fe20003f06270 */
[----:B-1---5:R-:W-:Y:S01]  /*2e70*/  IMAD.MOV.U32 R8, RZ, RZ, R16 ;  /* 0x000000ffff087224 */ /* 0x022fe200078e0010 */
[----:B------:R-:W-:Y:S01]  /*2e80*/  MOV R0, R13 ;  /* 0x0000000d00007202 */ /* 0x000fe20000000f00 */
[----:B------:R-:W-:Y:S01]  /*2e90*/  IMAD.MOV.U32 R5, RZ, RZ, R17 ;  /* 0x000000ffff057224 */ /* 0x000fe200078e0011 */
[----:B------:R-:W-:Y:S01]  /*2ea0*/  BSSY B0, `(.L_x_146) ;  /* 0x0000048000007945 */ /* 0x000fe20003800000 */
[----:B------:R-:W-:Y:S03]  /*2eb0*/  IMAD.MOV.U32 R4, RZ, RZ, R12 ;  /* 0x000000ffff047224 */ /* 0x000fe600078e000c */
[----:B------:R-:W-:Y:S01]  /*2ec0*/  PRMT R19, R5, 0x5410, R8 ;  /* 0x0000541005137816 */ /* 0x000fe20000000008 */
[----:B------:R-:W-:Y:S01]  /*2ed0*/  IMAD.MOV.U32 R5, RZ, RZ, R31 ;  /* 0x000000ffff057224 */ /* 0x000fe200078e001f */
[----:B------:R-:W-:Y:S01]  /*2ee0*/  PRMT R18, R0, 0x5410, R4 ;  /* 0x0000541000127816 */ /* 0x000fe20000000004 */
[----:B------:R-:W-:Y:S01]  /*2ef0*/  IMAD.MOV.U32 R4, RZ, RZ, R6 ;  /* 0x000000ffff047224 */ /* 0x000fe200078e0006 */
[----:B------:R-:W-:Y:S01]  /*2f00*/  MOV R8, R30 ;  /* 0x0000001e00087202 */ /* 0x000fe20000000f00 */
[----:B------:R-:W-:Y:S03]  /*2f10*/  IMAD.MOV.U32 R0, RZ, RZ, R7 ;  /* 0x000000ffff007224 */ /* 0x000fe600078e0007 */
[----:B------:R-:W-:Y:S01]  /*2f20*/  PRMT R34, R8, 0x5410, R5 ;  /* 0x0000541008227816 */ /* 0x000fe20000000005 */
[----:B------:R-:W-:Y:S01]  /*2f30*/  IMAD.MOV.U32 R8, RZ, RZ, R28 ;  /* 0x000000ffff087224 */ /* 0x000fe200078e001c */
[----:B------:R-:W-:Y:S01]  /*2f40*/  PRMT R15, R0, 0x5410, R4 ;  /* 0x00005410000f7816 */ /* 0x000fe20000000004 */
[----:B------:R-:W-:Y:S01]  /*2f50*/  IMAD.MOV.U32 R4, RZ, RZ, R26 ;  /* 0x000000ffff047224 */ /* 0x000fe200078e001a */
[----:B------:R-:W-:Y:S02]  /*2f60*/  MOV R5, R29 ;  /* 0x0000001d00057202 */ /* 0x000fe40000000f00 */
[----:B------:R-:W-:Y:S02]  /*2f70*/  MOV R0, R27 ;  /* 0x0000001b00007202 */ /* 0x000fe40000000f00 */
[----:B------:R-:W-:Y:S02]  /*2f80*/  PRMT R33, R8, 0x5410, R5 ;  /* 0x0000541008217816 */ /* 0x000fe40000000005 */
[----:B------:R-:W-:Y:S01]  /*2f90*/  PRMT R32, R4, 0x5410, R0 ;  /* 0x0000541004207816 */ /* 0x000fe20000000000 */
[----:B------:R-:W-:-:S05]  /*2fa0*/  @P0 BRA `(.L_x_147) ;  /* 0x0000037000000947 */ /* 0x000fca0003800000 */
[----:B------:R-:W-:Y:S01]  /*2fb0*/  ISETP.GE.AND P0, PT, R138, c[0x0][0x27c], PT ;  /* 0x00009f008a007a0c */ /* 0x000fe20003f06270 */
[----:B------:R-:W1:Y:S01]  /*2fc0*/  LDS.128 R8, [R188+0xc080] ;  /* 0x00c08000bc087984 */ /* 0x000e620000000c00 */
[----:B------:R-:W-:Y:S01]  /*2fd0*/  MOV R4, R2 ;  /* 0x0000000200047202 */ /* 0x000fe20000000f00 */
[----:B------:R-:W-:Y:S02]  /*2fe0*/  IMAD.MOV.U32 R22, RZ, RZ, R20 ;  /* 0x000000ffff167224 */ /* 0x000fe400078e0014 */
[--C-:B------:R-:W-:Y:S08]  /*2ff0*/  IMAD.MOV.U32 R23, RZ, RZ, R21.reuse ;  /* 0x000000ffff177224 */ /* 0x100ff000078e0015 */
[----:B------:R-:W-:Y:S02]  /*3000*/  @!P0 SHF.R.U64 R20, R20, 0x10, R21 ;  /* 0x0000001014148819 */ /* 0x000fe40000001215 */
[--C-:B------:R-:W-:Y:S01]  /*3010*/  @!P0 SHF.R.U64 R5, R2, 0x10, R3.reuse ;  /* 0x0000001002058819 */ /* 0x100fe20000001203 */
[----:B------:R-:W-:Y:S01]  /*3020*/  IMAD.MOV.U32 R2, RZ, RZ, R3 ;  /* 0x000000ffff027224 */ /* 0x000fe200078e0003 */
[----:B------:R-:W-:Y:S02]  /*3030*/  @!P0 SHF.R.U32.HI R14, RZ, 0x10, R21 ;  /* 0x00000010ff0e8819 */ /* 0x000fe40000011615 */
[----:B------:R-:W-:Y:S02]  /*3040*/  @!P0 SHF.R.U32.HI R0, RZ, 0x10, R3 ;  /* 0x00000010ff008819 */ /* 0x000fe40000011603 */
[----:B------:R-:W-:Y:S02]  /*3050*/  @!P0 PRMT R22, R22, 0x5410, R20 ;  /* 0x0000541016168816 */ /* 0x000fe40000000014 */
[----:B------:R-:W-:Y:S02]  /*3060*/  @!P0 PRMT R4, R4, 0x5410, R5 ;  /* 0x0000541004048816 */ /* 0x000fe40000000005 */
[----:B------:R-:W-:Y:S01]  /*3070*/  @!P0 PRMT R24, R23, 0x5410, R14 ;  /* 0x0000541017188816 */ /* 0x000fe2000000000e */
[----:B------:R-:W-:Y:S01]  /*3080*/  @!P0 IMAD.U32 R5, R22, 0x10000, RZ ;  /* 0x0001000016058824 */ /* 0x000fe200078e00ff */
[----:B------:R-:W-:Y:S02]  /*3090*/  @!P0 PRMT R14, R2, 0x5410, R0 ;  /* 0x00005410020e8816 */ /* 0x000fe40000000000 */
[----:B------:R-:W-:Y:S02]  /*30a0*/  @!P0 SHF.L.U32 R3, R4, 0x10, RZ ;  /* 0x0000001004038819 */ /* 0x000fe400000006ff */
[----:B------:R-:W-:Y:S02]  /*30b0*/  @!P0 LOP3.LUT R21, R22, 0xffff0000, RZ, 0xc0, !PT ;  /* 0xffff000016158812 */ /* 0x000fe400078ec0ff */
[----:B------:R-:W-:Y:S01]  /*30c0*/  @!P0 LOP3.LUT R4, R4, 0xffff0000, RZ, 0xc0, !PT ;  /* 0xffff000004048812 */ /* 0x000fe200078ec0ff */
[C---:B-1----:R-:W-:Y:S01]  /*30d0*/  @!P0 IMAD.U32 R20, R8.reuse, 0x10000, RZ ;  /* 0x0001000008148824 */ /* 0x042fe200078e00ff */
[----:B------:R-:W-:Y:S02]  /*30e0*/  @!P0 LOP3.LUT R0, R8, 0xffff0000, RZ, 0xc0, !PT ;  /* 0xffff000008008812 */ /* 0x000fe400078ec0ff */
[C---:B------:R-:W-:Y:S02]  /*30f0*/  @!P0 LOP3.LUT R2, R9.reuse, 0xffff0000, RZ, 0xc0, !PT ;  /* 0xffff000009028812 */ /* 0x040fe400078ec0ff */
[----:B------:R-:W-:Y:S01]  /*3100*/  @!P0 SHF.L.U32 R22, R9, 0x10, RZ ;  /* 0x0000001009168819 */ /* 0x000fe200000006ff */
[C---:B------:R-:W-:Y:S02]  /*3110*/  @!P0 FMUL.FTZ R23, R0.reuse, R5 ;  /* 0x0000000500178220 */ /* 0x040fe40000410000 */
[----:B------:R-:W-:Y:S02]  /*3120*/  @!P0 FMUL.FTZ R0, R0, R3 ;  /* 0x0000000300008220 */ /* 0x000fe40000410000 */
[----:B------:R-:W-:Y:S02]  /*3130*/  @!P0 FMUL.FTZ R25, R2, R21 ;  /* 0x0000001502198220 */ /* 0x000fe40000410000 */
[----:B------:R-:W-:Y:S01]  /*3140*/  @!P0 FFMA.FTZ R40, R20, R3, -R23 ;  /* 0x0000000314288223 */ /* 0x000fe20000010817 */
[C---:B------:R-:W-:Y:S01]  /*3150*/  @!P0 LOP3.LUT R3, R10.reuse, 0xffff0000, RZ, 0xc0, !PT ;  /* 0xffff00000a038812 */ /* 0x040fe200078ec0ff */
[----:B------:R-:W-:Y:S01]  /*3160*/  @!P0 FFMA.FTZ R0, R5, R20, R0 ;  /* 0x0000001405008223 */ /* 0x000fe20000010000 */
[----:B------:R-:W-:Y:S01]  /*3170*/  @!P0 SHF.L.U32 R23, R10, 0x10, RZ ;  /* 0x000000100a178819 */ /* 0x000fe200000006ff */
[C---:B------:R-:W-:Y:S01]  /*3180*/  @!P0 IMAD.U32 R20, R24.reuse, 0x10000, RZ ;  /* 0x0001000018148824 */ /* 0x040fe200078e00ff */
[----:B------:R-:W-:Y:S01]  /*3190*/  @!P0 LOP3.LUT R24, R24, 0xffff0000, RZ, 0xc0, !PT ;  /* 0xffff000018188812 */ /* 0x000fe200078ec0ff */
[C---:B------:R-:W-:Y:S01]  /*31a0*/  @!P0 IMAD.U32 R5, R14.reuse, 0x10000, RZ ;  /* 0x000100000e058824 */ /* 0x040fe200078e00ff */
[----:B------:R-:W-:Y:S01]  /*31b0*/  @!P0 LOP3.LUT R14, R14, 0xffff0000, RZ, 0xc0, !PT ;  /* 0xffff00000e0e8812 */ /* 0x000fe200078ec0ff */
[-C--:B------:R-:W-:Y:S02]  /*31c0*/  @!P0 FMUL.FTZ R2, R2, R4.reuse ;  /* 0x0000000402028220 */ /* 0x080fe40000410000 */
[----:B------:R-:W-:Y:S01]  /*31d0*/  @!P0 FFMA.FTZ R39, R22, R4, -R25 ;  /* 0x0000000416278223 */ /* 0x000fe20000010819 */
[----:B------:R-:W-:Y:S01]  /*31e0*/  @!P0 LOP3.LUT R4, R11, 0xffff0000, RZ, 0xc0, !PT ;  /* 0xffff00000b048812 */ /* 0x000fe200078ec0ff */
[----:B------:R-:W-:Y:S01]  /*31f0*/  @!P0 FMUL.FTZ R35, R3, R20 ;  /* 0x0000001403238220 */ /* 0x000fe20000410000 */
[----:B------:R-:W-:Y:S01]  /*3200*/  @!P0 SHF.L.U32 R25, R11, 0x10, RZ ;  /* 0x000000100b198819 */ /* 0x000fe200000006ff */
[----:B------:R-:W-:Y:S02]  /*3210*/  @!P0 FMUL.FTZ R3, R3, R5 ;  /* 0x0000000503038220 */ /* 0x000fe40000410000 */
[C---:B------:R-:W-:Y:S02]  /*3220*/  @!P0 FMUL.FTZ R38, R4.reuse, R24 ;  /* 0x0000001804268220 */ /* 0x040fe40000410000 */
[----:B------:R-:W-:Y:S02]  /*3230*/  @!P0 FMUL.FTZ R4, R4, R14 ;  /* 0x0000000e04048220 */ /* 0x000fe40000410000 */
[----:B------:R-:W-:Y:S02]  /*3240*/  @!P0 FFMA.FTZ R2, R21, R22, R2 ;  /* 0x0000001615028223 */ /* 0x000fe40000010002 */
[----:B------:R-:W-:Y:S02]  /*3250*/  @!P0 FFMA.FTZ R3, R20, R23, R3 ;  /* 0x0000001714038223 */ /* 0x000fe40000010003 */
[----:B------:R-:W-:Y:S01]  /*3260*/  @!P0 FFMA.FTZ R35, R23, R5, -R35 ;  /* 0x0000000517238223 */ /* 0x000fe20000010823 */
[----:B------:R-:W-:Y:S01]  /*3270*/  @!P0 F2FP.BF16.PACK_AB R5, R0, R40 ;  /* 0x000000280005823e */ /* 0x000fe200000010ff */
[----:B------:R-:W-:Y:S01]  /*3280*/  @!P0 FFMA.FTZ R38, R25, R14, -R38 ;  /* 0x0000000e19268223 */ /* 0x000fe20000010826 */
[----:B------:R-:W-:Y:S01]  /*3290*/  @!P0 F2FP.BF16.PACK_AB R2, R2, R39 ;  /* 0x000000270202823e */ /* 0x000fe200000010ff */
[----:B------:R-:W-:Y:S01]  /*32a0*/  @!P0 FFMA.FTZ R4, R24, R25, R4 ;  /* 0x0000001918048223 */ /* 0x000fe20000010004 */
[----:B------:R-:W-:Y:S01]  /*32b0*/  @!P0 F2FP.BF16.PACK_AB R3, R3, R35 ;  /* 0x000000230303823e */ /* 0x000fe200000010ff */
[----:B------:R-:W-:Y:S01]  /*32c0*/  @!P0 IMAD.MOV.U32 R8, RZ, RZ, R5 ;  /* 0x000000ffff088224 */ /* 0x000fe200078e0005 */
[----:B------:R-:W-:Y:S02]  /*32d0*/  @!P0 MOV R9, R2 ;  /* 0x0000000200098202 */ /* 0x000fe40000000f00 */
[----:B------:R-:W-:Y:S01]  /*32e0*/  @!P0 F2FP.BF16.PACK_AB R0, R4, R38 ;  /* 0x000000260400823e */ /* 0x000fe200000010ff */
[----:B------:R-:W-:Y:S03]  /*32f0*/  @!P0 IMAD.MOV.U32 R10, RZ, RZ, R3 ;  /* 0x000000ffff0a8224 */ /* 0x000fe600078e0003 */
[----:B------:R-:W-:Y:S05]  /*3300*/  @!P0 MOV R11, R0 ;  /* 0x00000000000b8202 */ /* 0x000fea0000000f00 */
[----:B------:R1:W-:Y:S02]  /*3310*/  STG.E.128 [R36.64], R8 ;  /* 0x0000000824007986 */ /* 0x0003e4000c101d06 */
.L_x_147:
[----:B------:R-:W-:Y:S05]  /*3320*/  BSYNC B0 ;  /* 0x0000000000007941 */ /* 0x000fea0003800000 */
.L_x_146:
[----:B------:R-:W-:Y:S01]  /*3330*/  ISETP.GE.AND P0, PT, R134, c[0x0][0x1d4], PT ;  /* 0x0000750086007a0c */ /* 0x000fe20003f06270 */
[----:B------:R-:W-:Y:S01]  /*3340*/  @!UPT UIADD3 URZ, URZ, URZ, URZ ;  /* 0x0000003f3f3ff290 */ /* 0x000fe2000fffe03f */
[----:B------:R-:W-:Y:S11]  /*3350*/  BSSY B0, `(.L_x_148) ;  /* 0x0000036000007945 */ /* 0x000ff60003800000 */
[----:B------:R-:W-:-:S05]  /*3360*/  @P0 BRA `(.L_x_149) ;  /* 0x0000034000000947 */ /* 0x000fca0003800000 */
[----:B------:R-:W-:Y:S01]  /*3370*/  ISETP.GE.AND P0, PT, R142, c[0x0][0x27c], PT ;  /* 0x00009f008e007a0c */ /* 0x000fe20003f06270 */
[----:B-1----:R-:W1:Y:S11]  /*3380*/  LDS.128 R8, [R188+0xd080] ;  /* 0x00d08000bc087984 */ /* 0x002e760000000c00 */
[----:B------:R-:W-:Y:S01]  /*3390*/  @!UPT UIADD3 URZ, URZ, URZ, URZ ;  /* 0x0000003f3f3ff290 */ /* 0x000fe2000fffe03f */
[----:B------:R-:W-:Y:S02]  /*33a0*/  @!P0 SHF.R.U64 R3, R26, 0x10, R27 ;  /* 0x000000101a038819 */ /* 0x000fe4000000121b */
[----:B------:R-:W-:Y:S02]  /*33b0*/  @!P0 SHF.R.U64 R0, R6, 0x10, R7 ;  /* 0x0000001006008819 */ /* 0x000fe40000001207 */
[----:B------:R-:W-:Y:S02]  /*33c0*/  @!P0 SHF.R.U32.HI R5, RZ, 0x10, R27 ;  /* 0x00000010ff058819 */ /* 0x000fe4000001161b */
[----:B------:R-:W-:Y:S02]  /*33d0*/  @!P0 SHF.R.U32.HI R2, RZ, 0x10, R7 ;  /* 0x00000010ff028819 */ /* 0x000fe40000011607 */
[C---:B------:R-:W-:Y:S02]  /*33e0*/  @!P0 PRMT R4, R32.reuse, 0x5410, R3 ;  /* 0x0000541020048816 */ /* 0x040fe40000000003 */
[C---:B------:R-:W-:Y:S02]  /*33f0*/  @!P0 PRMT R0, R15.reuse, 0x5432, R0 ;  /* 0x000054320f008816 */ /* 0x040fe40000000000 */
[----:B------:R-:W-:Y:S01]  /*3400*/  @!P0 PRMT R21, R32, 0x5432, R5 ;  /* 0x0000543220158816 */ /* 0x000fe20000000005 */
[----:B------:R-:W-:Y:S01]  /*3410*/  @!P0 IMAD.U32 R7, R4, 0x10000, RZ ;  /* 0x0001000004078824 */ /* 0x000fe200078e00ff */
[----:B------:R-:W-:Y:S01]  /*3420*/  @!P0 PRMT R5, R15, 0x5410, R2 ;  /* 0x000054100f058816 */ /* 0x000fe20000000002 */
[----:B------:R-:W-:Y:S01]  /*3430*/  @!P0 IMAD.U32 R6, R0, 0x10000, RZ ;  /* 0x0001000000068824 */ /* 0x000fe200078e00ff */
[----:B------:R-:W-:Y:S02]  /*3440*/  @!P0 LOP3.LUT R15, R4, 0xffff0000, RZ, 0xc0, !PT ;  /* 0xffff0000040f8812 */ /* 0x000fe400078ec0ff */
[----:B------:R-:W-:Y:S01]  /*3450*/  @!P0 LOP3.LUT R4, R0, 0xffff0000, RZ, 0xc0, !PT ;  /* 0xffff000000048812 */ /* 0x000fe200078ec0ff */
[C---:B-1----:R-:W-:Y:S01]  /*3460*/  @!P0 IMAD.U32 R20, R9.reuse, 0x10000, RZ ;  /* 0x0001000009148824 */ /* 0x042fe200078e00ff */
[C---:B------:R-:W-:Y:S02]  /*3470*/  @!P0 LOP3.LUT R2, R8.reuse, 0xffff0000, RZ, 0xc0, !PT ;  /* 0xffff000008028812 */ /* 0x040fe400078ec0ff */
[----:B------:R-:W-:Y:S02]  /*3480*/  @!P0 LOP3.LUT R3, R9, 0xffff0000, RZ, 0xc0, !PT ;  /* 0xffff000009038812 */ /* 0x000fe400078ec0ff */
[----:B------:R-:W-:Y:S01]  /*3490*/  @!P0 SHF.L.U32 R14, R8, 0x10, RZ ;  /* 0x00000010080e8819 */ /* 0x000fe200000006ff */
[C---:B------:R-:W-:Y:S02]  /*34a0*/  @!P0 FMUL.FTZ R22, R2.reuse, R7 ;  /* 0x0000000702168220 */ /* 0x040fe40000410000 */
[----:B------:R-:W-:Y:S02]  /*34b0*/  @!P0 FMUL.FTZ R0, R2, R6 ;  /* 0x0000000602008220 */ /* 0x000fe40000410000 */
[C---:B------:R-:W-:Y:S02]  /*34c0*/  @!P0 FMUL.FTZ R23, R3.reuse, R15 ;  /* 0x0000000f03178220 */ /* 0x040fe40000410000 */
[----:B------:R-:W-:Y:S01]  /*34d0*/  @!P0 FMUL.FTZ R2, R3, R4 ;  /* 0x0000000403028220 */ /* 0x000fe20000410000 */
[----:B------:R-:W-:Y:S01]  /*34e0*/  @!P0 LOP3.LUT R3, R10, 0xffff0000, RZ, 0xc0, !PT ;  /* 0xffff00000a038812 */ /* 0x000fe200078ec0ff */
[----:B------:R-:W-:Y:S01]  /*34f0*/  @!P0 FFMA.FTZ R26, R14, R6, -R22 ;  /* 0x000000060e1a8223 */ /* 0x000fe20000010816 */
[----:B------:R-:W-:Y:S01]  /*3500*/  @!P0 SHF.L.U32 R22, R11, 0x10, RZ ;  /* 0x000000100b168819 */ /* 0x000fe200000006ff */
[----:B------:R-:W-:Y:S01]  /*3510*/  @!P0 FFMA.FTZ R0, R7, R14, R0 ;  /* 0x0000000e07008223 */ /* 0x000fe20000010000 */
[----:B------:R-:W-:Y:S01]  /*3520*/  @!P0 SHF.L.U32 R14, R10, 0x10, RZ ;  /* 0x000000100a0e8819 */ /* 0x000fe200000006ff */
[C---:B------:R-:W-:Y:S01]  /*3530*/  @!P0 IMAD.U32 R7, R21.reuse, 0x10000, RZ ;  /* 0x0001000015078824 */ /* 0x040fe200078e00ff */
[----:B------:R-:W-:Y:S01]  /*3540*/  @!P0 LOP3.LUT R21, R21, 0xffff0000, RZ, 0xc0, !PT ;  /* 0xffff000015158812 */ /* 0x000fe200078ec0ff */
[C---:B------:R-:W-:Y:S01]  /*3550*/  @!P0 IMAD.U32 R6, R5.reuse, 0x10000, RZ ;  /* 0x0001000005068824 */ /* 0x040fe200078e00ff */
[----:B------:R-:W-:Y:S01]  /*3560*/  @!P0 LOP3.LUT R5, R5, 0xffff0000, RZ, 0xc0, !PT ;  /* 0xffff000005058812 */ /* 0x000fe200078ec0ff */
[----:B------:R-:W-:Y:S01]  /*3570*/  @!P0 FFMA.FTZ R25, R20, R4, -R23 ;  /* 0x0000000414198223 */ /* 0x000fe20000010817 */
[----:B------:R-:W-:Y:S01]  /*3580*/  @!P0 LOP3.LUT R4, R11, 0xffff0000, RZ, 0xc0, !PT ;  /* 0xffff00000b048812 */ /* 0x000fe200078ec0ff */
[C---:B------:R-:W-:Y:S02]  /*3590*/  @!P0 FMUL.FTZ R23, R3.reuse, R7 ;  /* 0x0000000703178220 */ /* 0x040fe40000410000 */
        /* <DEDUP_REMOVED lines=10> */
[----:B------:R-:W-:Y:S02]  /*3640*/  @!P0 F2FP.BF16.PACK_AB R3, R3, R23 ;  /* 0x000000170303823e */ /* 0x000fe400000010ff */
[----:B------:R-:W-:Y:S01]  /*3650*/  @!P0 MOV R9, R2 ;  /* 0x0000000200098202 */ /* 0x000fe20000000f00 */
[----:B------:R-:W-:Y:S01]  /*3660*/  @!P0 IMAD.MOV.U32 R8, RZ, RZ, R5 ;  /* 0x000000ffff088224 */ /* 0x000fe200078e0005 */
[----:B------:R-:W-:Y:S01]  /*3670*/  @!P0 F2FP.BF16.PACK_AB R0, R4, R24 ;  /* 0x000000180400823e */ /* 0x000fe200000010ff */
[----:B------:R-:W-:Y:S03]  /*3680*/  @!P0 IMAD.MOV.U32 R10, RZ, RZ, R3 ;  /* 0x000000ffff0a8224 */ /* 0x000fe600078e0003 */
[----:B------:R-:W-:Y:S05]  /*3690*/  @!P0 MOV R11, R0 ;  /* 0x00000000000b8202 */ /* 0x000fea0000000f00 */
[----:B------:R1:W-:Y:S02]  /*36a0*/  STG.E.128 [R36.64+0x80], R8 ;  /* 0x0000800824007986 */ /* 0x0003e4000c101d06 */
.L_x_149:
[----:B------:R-:W-:Y:S05]  /*36b0*/  BSYNC B0 ;  /* 0x0000000000007941 */ /* 0x000fea0003800000 */
.L_x_148:
        /* <DEDUP_REMOVED lines=12> */
[----:B------:R-:W-:Y:S02]  /*3780*/  @!P0 PRMT R0, R18, 0x5432, R0 ;  /* 0x0000543212008816 */ /* 0x000fe40000000000 */
        /* <DEDUP_REMOVED lines=28> */
[-C--:B------:R-:W-:Y:S02]  /*3950*/  @!P0 FMUL.FTZ R4, R4, R5.reuse ;  /* 0x0000000504048220 */ /* 0x080fe40000410000 */
        /* <DEDUP_REMOVED lines=14> */
.L_x_151:
[----:B------:R-:W-:Y:S05]  /*3a40*/  BSYNC B0 ;  /* 0x0000000000007941 */ /* 0x000fea0003800000 */
.L_x_150:
[----:B------:R-:W-:Y:S11]  /*3a50*/  ISETP.GE.AND P0, PT, R197, c[0x0][0x1d4], PT ;  /* 0x00007500c5007a0c */ /* 0x000ff60003f06270 */
[----:B------:R-:W-:Y:S02]  /*3a60*/  @!UPT UIADD3 URZ, URZ, URZ, URZ ;  /* 0x0000003f3f3ff290 */ /* 0x000fe4000fffe03f */
        /* <DEDUP_REMOVED lines=52> */
[----:B------:R1:W-:Y:S01]  /*3db0*/  STG.E.128 [R36.64+0x180], R8 ;  /* 0x0001800824007986 */ /* 0x0003e2000c101d06 */
[----:B------:R-:W-:-:S05]  /*3dc0*/  BRA `(.L_x_145) ;  /* 0x0000134000007947 */ /* 0x000fca0003800000 */
.L_x_142:
        /* <DEDUP_REMOVED lines=17> */
[----:B------:R-:W-:Y:S05]  /*3ee0*/  IADD3 R3, P0, R76, R14, RZ ;  /* 0x0000000e4c037210 */ /* 0x000fea0007f1e0ff */
[----:B------:R-:W-:Y:S01]  /*3ef0*/  IMAD.X R12, R23, 0x1, R96, P0 ;  /* 0x00000001170c7824 */ /* 0x000fe200000e0660 */
[C---:B------:R-:W-:Y:S04]  /*3f00*/  LEA R8, P0, R0.reuse, c[0x0][0x270], 0x1 ;  /* 0x00009c0000087a11 */ /* 0x040fe800078008ff */
[----:B------:R-:W-:Y:S02]  /*3f10*/  LEA.HI.X R9, R0, c[0x0][0x274], R2, 0x1, P0 ;  /* 0x00009d0000097a11 */ /* 0x000fe400000f0c02 */
[C---:B------:R-:W-:Y:S04]  /*3f20*/  LEA R2, P0, R3.reuse, c[0x0][0x288], 0x1 ;  /* 0x0000a20003027a11 */ /* 0x040fe800078008ff */
[----:B------:R-:W-:Y:S02]  /*3f30*/  LEA.HI.X R3, R3, c[0x0][0x28c], R12, 0x1, P0 ;  /* 0x0000a30003037a11 */ /* 0x000fe400000f0c0c */
[----:B------:R-:W-:Y:S11]  /*3f40*/  ISETP.GE.AND P0, PT, R132, c[0x0][0x27c], PT ;  /* 0x00009f0084007a0c */ /* 0x000ff60003f06270 */
[----:B------:R-:W-:Y:S02]  /*3f50*/  @!UPT UIADD3 URZ, URZ, URZ, URZ ;  /* 0x0000003f3f3ff290 */ /* 0x000fe4000fffe03f */
[----:B------:R1:W5:Y:S04]  /*3f60*/  @!P0 LDG.E.128 R4, [R8.64] ;  /* 0x0000000608048981 */ /* 0x000368000c1e1d00 */
[----:B------:R1:W5:Y:S01]  /*3f70*/  @!P0 LDG.E.128 R24, [R2.64] ;  /* 0x0000000602188981 */ /* 0x000362000c1e1d00 */
[----:B------:R-:W-:Y:S11]  /*3f80*/  ISETP.GE.AND P0, PT, R134, c[0x0][0x27c], PT ;  /* 0x00009f0086007a0c */ /* 0x000ff60003f06270 */
[----:B------:R-:W-:Y:S02]  /*3f90*/  @!UPT UIADD3 URZ, URZ, URZ, URZ ;  /* 0x0000003f3f3ff290 */ /* 0x000fe4000fffe03f */
[----:B------:R1:W5:Y:S04]  /*3fa0*/  @!P0 LDG.E.128 R16, [R8.64+0x80] ;  /* 0x0000800608108981 */ /* 0x000368000c1e1d00 */
[----:B------:R1:W5:Y:S02]  /*3fb0*/  @!P0 LDG.E.128 R40, [R2.64+0x80] ;  /* 0x0000800602288981 */ /* 0x000364000c1e1d00 */
.L_x_153:
[----:B------:R-:W-:Y:S05]  /*3fc0*/  BSYNC B0 ;  /* 0x0000000000007941 */ /* 0x000fea0003800000 */
.L_x_152:
[----:B------:R-:W-:Y:S04]  /*3fd0*/  IADD3 R58, P0, R128, R10, RZ ;  /* 0x0000000a803a7210 */ /* 0x000fe80007f1e0ff */
[----:B------:R-:W-:Y:S01]  /*3fe0*/  IADD3.X R57, R13, R104, RZ, P0, !PT ;  /* 0x000000680d397210 */ /* 0x000fe200007fe4ff */
        /* <DEDUP_REMOVED lines=17> */
[----:B------:R-:W-:Y:S01]  /*4100*/  LDS.128 R12, [R86+0xc080] ;  /* 0x00c08000560c7984 */ /* 0x000fe20000000c00 */
[C---:B------:R-:W-:Y:S01]  /*4110*/  IADD3 R0, P1, P0, R62.reuse, R58, R84 ;  /* 0x0000003a3e007210 */ /* 0x040fe2000783e054 */
[----:B------:R-:W-:Y:S01]  /*4120*/  IMAD.MOV.U32 R28, RZ, RZ, R24 ;  /* 0x000000ffff1c7224 */ /* 0x000fe200078e0018 */
[----:B------:R-:W-:Y:S01]  /*4130*/  MOV R22, R26 ;  /* 0x0000001a00167202 */ /* 0x000fe20000000f00 */
[----:B------:R-:W-:Y:S01]  /*4140*/  IMAD.MOV.U32 R9, RZ, RZ, R4 ;  /* 0x000000ffff097224 */ /* 0x000fe200078e0004 */
[CC--:B------:R-:W-:Y:S01]  /*4150*/  IADD3.X R3, R61.reuse, R57.reuse, R93, P1, P0 ;  /* 0x000000393d037210 */ /* 0x0c0fe20000fe045d */
[----:B------:R-:W-:Y:S02]  /*4160*/  IMAD.MOV.U32 R30, RZ, RZ, R25 ;  /* 0x000000ffff1e7224 */ /* 0x000fe400078e0019 */
[----:B------:R-:W1:Y:S04]  /*4170*/  LDS.128 R36, [R90+0xc080] ;  /* 0x00c080005a247984 */ /* 0x000e680000000c00 */
[----:B------:R-:W-:Y:S04]  /*4180*/  @!P2 IADD3 R2, P1, P0, R62, R58, R65 ;  /* 0x0000003a3e02a210 */ /* 0x000fe8000783e041 */
[----:B------:R-:W-:Y:S02]  /*4190*/  @!P2 IADD3.X R8, R61, R57, R88, P1, P0 ;  /* 0x000000393d08a210 */ /* 0x000fe40000fe0458 */
[C---:B------:R-:W-:Y:S04]  /*41a0*/  LEA R52, P0, R0.reuse, c[0x0][0x1c8], 0x1 ;  /* 0x0000720000347a11 */ /* 0x040fe800078008ff */
[----:B------:R-:W-:Y:S01]  /*41b0*/  LEA.HI.X R53, R0, c[0x0][0x1cc], R3, 0x1, P0 ;  /* 0x0000730000357a11 */ /* 0x000fe200000f0c03 */
[----:B------:R-:W-:Y:S01]  /*41c0*/  IMAD.MOV.U32 R3, RZ, RZ, R6 ;  /* 0x000000ffff037224 */ /* 0x000fe200078e0006 */
[C---:B------:R-:W-:Y:S04]  /*41d0*/  @!P2 LEA R50, P0, R2.reuse, c[0x0][0x1c8], 0x1 ;  /* 0x000072000232aa11 */ /* 0x040fe800078008ff */
[----:B------:R-:W-:Y:S01]  /*41e0*/  @!P2 LEA.HI.X R51, R2, c[0x0][0x1cc], R8, 0x1, P0 ;  /* 0x000073000233aa11 */ /* 0x000fe200000f0c08 */
[----:B------:R-:W-:Y:S01]  /*41f0*/  IMAD.MOV.U32 R8, RZ, RZ, R5 ;  /* 0x000000ffff087224 */ /* 0x000fe200078e0005 */
[----:B------:R-:W-:Y:S01]  /*4200*/  ISETP.GE.AND P0, PT, R132, c[0x0][0x27c], PT ;  /* 0x00009f0084007a0c */ /* 0x000fe20003f06270 */
[----:B------:R-:W-:Y:S11]  /*4210*/  IMAD.MOV.U32 R2, RZ, RZ, R7 ;  /* 0x000000ffff027224 */ /* 0x000ff600078e0007 */
[----:B------:R-:W-:Y:S01]  /*4220*/  @!UPT UIADD3 URZ, URZ, URZ, URZ ;  /* 0x0000003f3f3ff290 */ /* 0x000fe2000fffe03f */
[----:B------:R-:W-:Y:S02]  /*4230*/  @!P0 SHF.R.U64 R23, R26, 0x10, R27 ;  /* 0x000000101a178819 */ /* 0x000fe4000000121b */
[----:B------:R-:W-:Y:S02]  /*4240*/  @!P0 SHF.R.U32.HI R0, RZ, 0x10, R7 ;  /* 0x00000010ff008819 */ /* 0x000fe40000011607 */
[----:B------:R-:W-:Y:S01]  /*4250*/  @!P0 SHF.R.U64 R29, R24, 0x10, R25 ;  /* 0x00000010181d8819 */ /* 0x000fe20000001219 */
[----:B------:R-:W-:Y:S01]  /*4260*/  IMAD.MOV.U32 R24, RZ, RZ, R27 ;  /* 0x000000ffff187224 */ /* 0x000fe200078e001b */
[----:B-1----:R-:W-:Y:S02]  /*4270*/  @!P0 LOP3.LUT R26, R37, 0xffff0000, RZ, 0xc0, !PT ;  /* 0xffff0000251a8812 */ /* 0x002fe400078ec0ff */
[C---:B------:R-:W-:Y:S02]  /*4280*/  @!P0 SHF.L.U32 R32, R39.reuse, 0x10, RZ ;  /* 0x0000001027208819 */ /* 0x040fe400000006ff */
[----:B------:R-:W-:Y:S02]  /*4290*/  @!P0 LOP3.LUT R34, R39, 0xffff0000, RZ, 0xc0, !PT ;  /* 0xffff000027228812 */ /* 0x000fe400078ec0ff */
[----:B------:R-:W-:Y:S02]  /*42a0*/  @!P0 SHF.R.U64 R10, R4, 0x10, R5 ;  /* 0x00000010040a8819 */ /* 0x000fe40000001205 */
[----:B------:R-:W-:Y:S02]  /*42b0*/  @!P0 SHF.R.U32.HI R25, RZ, 0x10, R25 ;  /* 0x00000010ff198819 */ /* 0x000fe40000011619 */
[----:B------:R-:W-:Y:S02]  /*42c0*/  @!P0 SHF.R.U32.HI R21, RZ, 0x10, R27 ;  /* 0x00000010ff158819 */ /* 0x000fe4000001161b */
[----:B------:R-:W-:Y:S02]  /*42d0*/  @!P0 PRMT R27, R28, 0x5410, R29 ;  /* 0x000054101c1b8816 */ /* 0x000fe4000000001d */
[----:B------:R-:W-:Y:S02]  /*42e0*/  @!P0 SHF.L.U32 R28, R38, 0x10, RZ ;  /* 0x00000010261c8819 */ /* 0x000fe400000006ff */
[----:B------:R-:W-:Y:S02]  /*42f0*/  @!P0 PRMT R25, R30, 0x5410, R25 ;  /* 0x000054101e198816 */ /* 0x000fe40000000019 */
[----:B------:R-:W-:Y:S02]  /*4300*/  @!P0 LOP3.LUT R30, R38, 0xffff0000, RZ, 0xc0, !PT ;  /* 0xffff0000261e8812 */ /* 0x000fe400078ec0ff */
[----:B------:R-:W-:Y:S01]  /*4310*/  @!P0 PRMT R33, R24, 0x5410, R21 ;  /* 0x0000541018218816 */ /* 0x000fe20000000015 */
[----:B------:R-:W-:Y:S01]  /*4320*/  @!P0 IMAD.U32 R24, R37, 0x10000, RZ ;  /* 0x0001000025188824 */ /* 0x000fe200078e00ff */
[----:B------:R-:W-:Y:S01]  /*4330*/  @!P0 PRMT R29, R22, 0x5410, R23 ;  /* 0x00005410161d8816 */ /* 0x000fe20000000017 */
[C---:B------:R-:W-:Y:S01]  /*4340*/  @!P0 IMAD.U32 R23, R25.reuse, 0x10000, RZ ;  /* 0x0001000019178824 */ /* 0x040fe200078e00ff */
[----:B------:R-:W-:Y:S02]  /*4350*/  @!P0 LOP3.LUT R25, R25, 0xffff0000, RZ, 0xc0, !PT ;  /* 0xffff000019198812 */ /* 0x000fe400078ec0ff */
[----:B------:R-:W-:Y:S02]  /*4360*/  @!P0 SHF.R.U32.HI R4, RZ, 0x10, R5 ;  /* 0x00000010ff048819 */ /* 0x000fe40000011605 */
[----:B------:R-:W-:Y:S02]  /*4370*/  @!P0 SHF.R.U64 R5, R6, 0x10, R7 ;  /* 0x0000001006058819 */ /* 0x000fe40000001207 */
[----:B------:R-:W-:Y:S02]  /*4380*/  @!P0 PRMT R7, R9, 0x5410, R10 ;  /* 0x0000541009078816 */ /* 0x000fe4000000000a */
[----:B------:R-:W-:Y:S02]  /*4390*/  @!P0 SHF.L.U32 R9, R36, 0x10, RZ ;  /* 0x0000001024098819 */ /* 0x000fe400000006ff */
[----:B------:R-:W-:Y:S01]  /*43a0*/  @!P0 PRMT R10, R2, 0x5410, R0 ;  /* 0x00005410020a8816 */ /* 0x000fe20000000000 */
[----:B------:R-:W-:Y:S01]  /*43b0*/  @!P0 IMAD.U32 R0, R12, 0x10000, RZ ;  /* 0x000100000c008824 */ /* 0x000fe200078e00ff */
[----:B------:R-:W-:Y:S01]  /*43c0*/  @!P0 PRMT R6, R8, 0x5410, R4 ;  /* 0x0000541008068816 */ /* 0x000fe20000000004 */
[----:B------:R-:W-:Y:S01]  /*43d0*/  @!P0 IMAD.U32 R2, R7, 0x10000, RZ ;  /* 0x0001000007028824 */ /* 0x000fe200078e00ff */
[----:B------:R-:W-:Y:S01]  /*43e0*/  @!P0 PRMT R8, R3, 0x5410, R5 ;  /* 0x0000541003088816 */ /* 0x000fe20000000005 */
[----:B------:R-:W-:Y:S01]  /*43f0*/  @!P0 IMAD.U32 R5, R27, 0x10000, RZ ;  /* 0x000100001b058824 */ /* 0x000fe200078e00ff */
[----:B------:R-:W-:Y:S01]  /*4400*/  @!P0 SHF.L.U32 R3, R13, 0x10, RZ ;  /* 0x000000100d038819 */ /* 0x000fe200000006ff */
[C---:B------:R-:W-:Y:S01]  /*4410*/  @!P0 IMAD.U32 R4, R6.reuse, 0x10000, RZ ;  /* 0x0001000006048824 */ /* 0x040fe200078e00ff */
[----:B------:R-:W-:Y:S01]  /*4420*/  @!P0 LOP3.LUT R6, R6, 0xffff0000, RZ, 0xc0, !PT ;  /* 0xffff000006068812 */ /* 0x000fe200078ec0ff */
[C---:B------:R-:W-:Y:S01]  /*4430*/  @!P0 FMUL.FTZ R21, R0.reuse, R5 ;  /* 0x0000000500158220 */ /* 0x040fe20000410000 */
[----:B------:R-:W-:Y:S01]  /*4440*/  @!P0 LOP3.LUT R7, R7, 0xffff0000, RZ, 0xc0, !PT ;  /* 0xffff000007078812 */ /* 0x000fe200078ec0ff */
[-C--:B------:R-:W-:Y:S02]  /*4450*/  @!P0 FMUL.FTZ R0, R0, R2.reuse ;  /* 0x0000000200008220 */ /* 0x080fe40000410000 */
[----:B------:R-:W-:Y:S02]  /*4460*/  @!P0 FMUL.FTZ R22, R3, R23 ;  /* 0x0000001703168220 */ /* 0x000fe40000410000 */
[----:B------:R-:W-:Y:S01]  /*4470*/  @!P0 FFMA.FTZ R59, R9, R2, -R21 ;  /* 0x00000002093b8223 */ /* 0x000fe20000010815 */
[----:B------:R-:W-:Y:S01]  /*4480*/  @!P0 LOP3.LUT R2, R13, 0xffff0000, RZ, 0xc0, !PT ;  /* 0xffff00000d028812 */ /* 0x000fe200078ec0ff */
[----:B------:R-:W-:Y:S01]  /*4490*/  @!P0 FFMA.FTZ R0, R5, R9, R0 ;  /* 0x0000000905008223 */ /* 0x000fe20000010000 */
[----:B------:R-:W-:Y:S01]  /*44a0*/  @!P0 LOP3.LUT R5, R12, 0xffff0000, RZ, 0xc0, !PT ;  /* 0xffff00000c058812 */ /* 0x000fe200078ec0ff */
[-C--:B------:R-:W-:Y:S01]  /*44b0*/  @!P0 FFMA.FTZ R56, R24, R4.reuse, -R22 ;  /* 0x0000000418388223 */ /* 0x080fe20000010816 */
[----:B------:R-:W-:Y:S01]  /*44c0*/  @!P0 LOP3.LUT R22, R36, 0xffff0000, RZ, 0xc0, !PT ;  /* 0xffff000024168812 */ /* 0x000fe200078ec0ff */
[C---:B------:R-:W-:Y:S01]  /*44d0*/  @!P0 FMUL.FTZ R9, R2.reuse, R25 ;  /* 0x0000001902098220 */ /* 0x040fe20000410000 */
[----:B------:R-:W-:Y:S01]  /*44e0*/  @!P0 LOP3.LUT R21, R27, 0xffff0000, RZ, 0xc0, !PT ;  /* 0xffff00001b158812 */ /* 0x000fe200078ec0ff */
[----:B------:R-:W-:Y:S02]  /*44f0*/  @!P0 FMUL.FTZ R3, R3, R4 ;  /* 0x0000000403038220 */ /* 0x000fe40000410000 */
[-C--:B------:R-:W-:Y:S02]  /*4500*/  @!P0 FMUL.FTZ R4, R2, R6.reuse ;  /* 0x0000000602048220 */ /* 0x080fe40000410000 */
[----:B------:R-:W-:Y:S02]  /*4510*/  @!P0 FMUL.FTZ R27, R5, R21 ;  /* 0x00000015051b8220 */ /* 0x000fe40000410000 */
[----:B------:R-:W-:Y:S01]  /*4520*/  @!P0 FFMA.FTZ R55, R26, R6, -R9 ;  /* 0x000000061a378223 */ /* 0x000fe20000010809 */
[----:B------:R-:W-:Y:S01]  /*4530*/  @!P0 LOP3.LUT R6, R14, 0xffff0000, RZ, 0xc0, !PT ;  /* 0xffff00000e068812 */ /* 0x000fe200078ec0ff */
[-C--:B------:R-:W-:Y:S02]  /*4540*/  @!P0 FFMA.FTZ R54, R22, R7.reuse, -R27 ;  /* 0x0000000716368223 */ /* 0x080fe4000001081b */
[C---:B------:R-:W-:Y:S01]  /*4550*/  @!P0 IMAD.U32 R27, R29.reuse, 0x10000, RZ ;  /* 0x000100001d1b8824 */ /* 0x040fe200078e00ff */
[----:B------:R-:W-:Y:S01]  /*4560*/  @!P0 LOP3.LUT R29, R29, 0xffff0000, RZ, 0xc0, !PT ;  /* 0xffff00001d1d8812 */ /* 0x000fe200078ec0ff */
[----:B------:R-:W-:Y:S02]  /*4570*/  @!P0 FMUL.FTZ R2, R5, R7 ;  /* 0x0000000705028220 */ /* 0x000fe40000410000 */
[----:B------:R-:W-:Y:S02]  /*4580*/  @!P0 IMAD.U32 R5, R14, 0x10000, RZ ;  /* 0x000100000e058824 */ /* 0x000fe400078e00ff */
[C---:B------:R-:W-:Y:S01]  /*4590*/  @!P0 IMAD.U32 R7, R8.reuse, 0x10000, RZ ;  /* 0x0001000008078824 */ /* 0x040fe200078e00ff */
[----:B------:R-:W-:Y:S01]  /*45a0*/  @!P0 LOP3.LUT R8, R8, 0xffff0000, RZ, 0xc0, !PT ;  /* 0xffff000008088812 */ /* 0x000fe200078ec0ff */
[C---:B------:R-:W-:Y:S02]  /*45b0*/  @!P0 FMUL.FTZ R31, R6.reuse, R29 ;  /* 0x0000001d061f8220 */ /* 0x040fe40000410000 */
[----:B------:R-:W-:Y:S02]  /*45c0*/  @!P0 FMUL.FTZ R9, R5, R27 ;  /* 0x0000001b05098220 */ /* 0x000fe40000410000 */
[-C--:B------:R-:W-:Y:S02]  /*45d0*/  @!P0 FMUL.FTZ R6, R6, R8.reuse ;  /* 0x0000000806068220 */ /* 0x080fe40000410000 */
[----:B------:R-:W-:Y:S01]  /*45e0*/  @!P0 FFMA.FTZ R48, R30, R8, -R31 ;  /* 0x000000081e308223 */ /* 0x000fe2000001081f */
[----:B------:R-:W-:Y:S01]  /*45f0*/  @!P0 LOP3.LUT R8, R15, 0xffff0000, RZ, 0xc0, !PT ;  /* 0xffff00000f088812 */ /* 0x000fe200078ec0ff */
[C---:B------:R-:W-:Y:S01]  /*4600*/  @!P0 IMAD.U32 R31, R33.reuse, 0x10000, RZ ;  /* 0x00010000211f8824 */ /* 0x040fe200078e00ff */
[----:B------:R-:W-:Y:S01]  /*4610*/  @!P0 LOP3.LUT R33, R33, 0xffff0000, RZ, 0xc0, !PT ;  /* 0xffff000021218812 */ /* 0x000fe200078ec0ff */
[-C--:B------:R-:W-:Y:S02]  /*4620*/  @!P0 FMUL.FTZ R5, R5, R7.reuse ;  /* 0x0000000705058220 */ /* 0x080fe40000410000 */
[----:B------:R-:W-:Y:S02]  /*4630*/  @!P0 FFMA.FTZ R49, R28, R7, -R9 ;  /* 0x000000071c318223 */ /* 0x000fe40000010809 */
[----:B------:R-:W-:Y:S02]  /*4640*/  @!P0 IMAD.U32 R7, R15, 0x10000, RZ ;  /* 0x000100000f078824 */ /* 0x000fe400078e00ff */
[C---:B------:R-:W-:Y:S01]  /*4650*/  @!P0 IMAD.U32 R9, R10.reuse, 0x10000, RZ ;  /* 0x000100000a098824 */ /* 0x040fe200078e00ff */
[----:B------:R-:W-:Y:S01]  /*4660*/  @!P0 LOP3.LUT R10, R10, 0xffff0000, RZ, 0xc0, !PT ;  /* 0xffff00000a0a8812 */ /* 0x000fe200078ec0ff */
[----:B------:R-:W-:Y:S01]  /*4670*/  @!P0 FFMA.FTZ R2, R21, R22, R2 ;  /* 0x0000001615028223 */ /* 0x000fe20000010002 */
[----:B------:R-:W-:Y:S01]  /*4680*/  @!P0 F2FP.BF16.PACK_AB R21, R48, R49 ;  /* 0x000000313015823e */ /* 0x000fe200000010ff */
[----:B------:R-:W-:Y:S01]  /*4690*/  @!P0 FMUL.FTZ R35, R7, R31 ;  /* 0x0000001f07238220 */ /* 0x000fe20000410000 */
[----:B------:R-:W-:Y:S01]  /*46a0*/  @!P0 F2FP.BF16.PACK_AB R22, R54, R59 ;  /* 0x0000003b3616823e */ /* 0x000fe200000010ff */
[----:B------:R-:W-:Y:S02]  /*46b0*/  @!P0 FMUL.FTZ R47, R8, R33 ;  /* 0x00000021082f8220 */ /* 0x000fe40000410000 */
[----:B------:R-:W-:Y:S01]  /*46c0*/  @!P0 FFMA.FTZ R3, R23, R24, R3 ;  /* 0x0000001817038223 */ /* 0x000fe20000010003 */
[----:B------:R-:W-:Y:S01]  /*46d0*/  @!P0 MOV R36, R22 ;  /* 0x0000001600248202 */ /* 0x000fe20000000f00 */
[----:B------:R-:W-:Y:S02]  /*46e0*/  @!P0 FFMA.FTZ R4, R25, R26, R4 ;  /* 0x0000001a19048223 */ /* 0x000fe40000010004 */
[-C--:B------:R-:W-:Y:S02]  /*46f0*/  @!P0 FMUL.FTZ R7, R7, R9.reuse ;  /* 0x0000000907078220 */ /* 0x080fe40000410000 */
[----:B------:R-:W-:Y:S01]  /*4700*/  @!P0 FFMA.FTZ R9, R32, R9, -R35 ;  /* 0x0000000920098223 */ /* 0x000fe20000010823 */
[----:B------:R-:W-:Y:S01]  /*4710*/  @!P0 F2FP.BF16.PACK_AB R35, R55, R56 ;  /* 0x000000383723823e */ /* 0x000fe200000010ff */
[----:B------:R-:W-:Y:S01]  /*4720*/  @!P0 FFMA.FTZ R47, R34, R10, -R47 ;  /* 0x0000000a222f8223 */ /* 0x000fe2000001082f */
[----:B------:R-:W-:Y:S01]  /*4730*/  @!P0 F2FP.BF16.PACK_AB R3, R4, R3 ;  /* 0x000000030403823e */ /* 0x000fe200000010ff */
[----:B------:R-:W-:Y:S02]  /*4740*/  @!P0 FFMA.FTZ R5, R27, R28, R5 ;  /* 0x0000001c1b058223 */ /* 0x000fe40000010005 */
[----:B------:R-:W-:Y:S01]  /*4750*/  @!P0 FMUL.FTZ R8, R8, R10 ;  /* 0x0000000a08088220 */ /* 0x000fe20000410000 */
[----:B------:R-:W-:Y:S01]  /*4760*/  @!P0 F2FP.BF16.PACK_AB R10, R47, R9 ;  /* 0x000000092f0a823e */ /* 0x000fe200000010ff */
[----:B------:R-:W-:Y:S01]  /*4770*/  @!P0 FFMA.FTZ R6, R29, R30, R6 ;  /* 0x0000001e1d068223 */ /* 0x000fe20000010006 */
[----:B------:R-:W-:Y:S01]  /*4780*/  @!P0 F2FP.BF16.PACK_AB R9, R2, R0 ;  /* 0x000000000209823e */ /* 0x000fe200000010ff */
[----:B------:R-:W-:Y:S01]  /*4790*/  @!P0 FFMA.FTZ R7, R31, R32, R7 ;  /* 0x000000201f078223 */ /* 0x000fe20000010007 */
[----:B------:R-:W-:Y:S01]  /*47a0*/  @!P0 MOV R39, R10 ;  /* 0x0000000a00278202 */ /* 0x000fe20000000f00 */
[----:B------:R-:W-:Y:S01]  /*47b0*/  @!P0 FFMA.FTZ R8, R33, R34, R8 ;  /* 0x0000002221088223 */ /* 0x000fe20000010008 */
[----:B------:R-:W-:Y:S01]  /*47c0*/  @!P0 F2FP.BF16.PACK_AB R2, R6, R5 ;  /* 0x000000050602823e */ /* 0x000fe200000010ff */
[----:B------:R-:W-:Y:S02]  /*47d0*/  @!P0 IMAD.MOV.U32 R37, RZ, RZ, R35 ;  /* 0x000000ffff258224 */ /* 0x000fe400078e0023 */
[----:B------:R-:W-:Y:S01]  /*47e0*/  @!P0 IMAD.MOV.U32 R38, RZ, RZ, R21 ;  /* 0x000000ffff268224 */ /* 0x000fe200078e0015 */
[----:B------:R-:W-:Y:S01]  /*47f0*/  @!P0 F2FP.BF16.PACK_AB R0, R8, R7 ;  /* 0x000000070800823e */ /* 0x000fe200000010ff */
[----:B------:R-:W-:Y:S01]  /*4800*/  @!P0 IMAD.MOV.U32 R12, RZ, RZ, R9 ;  /* 0x000000ffff0c8224 */ /* 0x000fe200078e0009 */
[----:B------:R-:W-:Y:S01]  /*4810*/  @!P0 MOV R14, R2 ;  /* 0x00000002000e8202 */ /* 0x000fe20000000f00 */
[----:B------:R-:W-:Y:S01]  /*4820*/  @!P0 IMAD.MOV.U32 R13, RZ, RZ, R3 ;  /* 0x000000ffff0d8224 */ /* 0x000fe200078e0003 */
[----:B------:R1:W-:Y:S01]  /*4830*/  STG.E.128 [R52.64], R36 ;  /* 0x0000002434007986 */ /* 0x0003e2000c101d06 */
[----:B------:R-:W-:Y:S07]  /*4840*/  @!P0 IMAD.MOV.U32 R15, RZ, RZ, R0 ;  /* 0x000000ffff0f8224 */ /* 0x000fee00078e0000 */
[----:B------:R1:W-:Y:S02]  /*4850*/  @!P2 STG.E.128 [R50.64], R12 ;  /* 0x0000000c3200a986 */ /* 0x0003e4000c101d06 */
.L_x_155:
[----:B------:R-:W-:Y:S05]  /*4860*/  BSYNC B0 ;  /* 0x0000000000007941 */ /* 0x000fea0003800000 */
.L_x_154:
[----:B------:R-:W-:Y:S11]  /*4870*/  ISETP.GE.AND P0, PT, R134, c[0x0][0x1d4], PT ;  /* 0x0000750086007a0c */ /* 0x000ff60003f06270 */
[----:B------:R-:W-:Y:S02]  /*4880*/  @!UPT UIADD3 URZ, URZ, URZ, URZ ;  /* 0x0000003f3f3ff290 */ /* 0x000fe4000fffe03f */
[----:B------:R-:W-:-:S05]  /*4890*/  @P0 BRA `(.L_x_145) ;  /* 0x0000087000000947 */ /* 0x000fca0003800000 */
[----:B------:R-:W-:Y:S01]  /*48a0*/  IADD3 R0, P1, P0, R62, R58, R67 ;  /* 0x0000003a3e007210 */ /* 0x000fe2000783e043 */
[----:B-1----:R-:W-:Y:S03]  /*48b0*/  LDS.128 R12, [R85+0xc080] ;  /* 0x00c08000550c7984 */ /* 0x002fe60000000c00 */
[----:B------:R-:W-:Y:S02]  /*48c0*/  IADD3.X R2, R61, R57, R92, P1, P0 ;  /* 0x000000393d027210 */ /* 0x000fe40000fe045c */
[C---:B------:R-:W-:Y:S03]  /*48d0*/  LEA R48, P0, R0.reuse, c[0x0][0x1c8], 0x1 ;  /* 0x0000720000307a11 */ /* 0x040fe600078008ff */
[----:B------:R-:W1:Y:S01]  /*48e0*/  LDS.128 R32, [R89+0xc080] ;  /* 0x00c0800059207984 */ /* 0x000e620000000c00 */
[----:B------:R-:W-:Y:S02]  /*48f0*/  LEA.HI.X R49, R0, c[0x0][0x1cc], R2, 0x1, P0 ;  /* 0x0000730000317a11 */ /* 0x000fe400000f0c02 */
[----:B------:R-:W-:Y:S11]  /*4900*/  ISETP.GE.AND P0, PT, R134, c[0x0][0x27c], PT ;  /* 0x00009f0086007a0c */ /* 0x000ff60003f06270 */
[----:B------:R-:W-:Y:S02]  /*4910*/  @!UPT UIADD3 URZ, URZ, URZ, URZ ;  /* 0x0000003f3f3ff290 */ /* 0x000fe4000fffe03f */
[--C-:B------:R-:W-:Y:S02]  /*4920*/  @!P0 SHF.R.U32.HI R2, RZ, 0x10, R17.reuse ;  /* 0x00000010ff028819 */ /* 0x100fe40000011611 */
[----:B------:R-:W-:Y:S02]  /*4930*/  @!P0 SHF.R.U64 R3, R16, 0x10, R17 ;  /* 0x0000001010038819 */ /* 0x000fe40000001211 */
[--C-:B------:R-:W-:Y:S02]  /*4940*/  @!P0 SHF.R.U32.HI R5, RZ, 0x10, R41.reuse ;  /* 0x00000010ff058819 */ /* 0x100fe40000011629 */
[----:B------:R-:W-:Y:S02]  /*4950*/  @!P0 SHF.R.U64 R6, R40, 0x10, R41 ;  /* 0x0000001028068819 */ /* 0x000fe40000001229 */
[----:B------:R-:W-:Y:S02]  /*4960*/  @!P0 PRMT R5, R44, 0x5410, R5 ;  /* 0x000054102c058816 */ /* 0x000fe40000000005 */
[----:B------:R-:W-:Y:S02]  /*4970*/  @!P0 SHF.R.U32.HI R9, RZ, 0x10, R43 ;  /* 0x00000010ff098819 */ /* 0x000fe4000001162b */
[--C-:B------:R-:W-:Y:S01]  /*4980*/  @!P0 SHF.R.U64 R4, R18, 0x10, R19.reuse ;  /* 0x0000001012048819 */ /* 0x100fe20000001213 */
[----:B------:R-:W-:Y:S01]  /*4990*/  @!P0 IMAD.U32 R21, R5, 0x10000, RZ ;  /* 0x0001000005158824 */ /* 0x000fe200078e00ff */
[----:B------:R-:W-:Y:S02]  /*49a0*/  @!P0 SHF.R.U32.HI R0, RZ, 0x10, R19 ;  /* 0x00000010ff008819 */ /* 0x000fe40000011613 */
[----:B------:R-:W-:Y:S02]  /*49b0*/  @!P0 SHF.R.U64 R7, R42, 0x10, R43 ;  /* 0x000000102a078819 */ /* 0x000fe4000000122b */
[----:B------:R-:W-:Y:S02]  /*49c0*/  @!P0 PRMT R8, R44, 0x5432, R6 ;  /* 0x000054322c088816 */ /* 0x000fe40000000006 */
[----:B------:R-:W-:Y:S02]  /*49d0*/  @!P0 PRMT R10, R20, 0x5410, R4 ;  /* 0x00005410140a8816 */ /* 0x000fe40000000004 */
[----:B------:R-:W-:Y:S01]  /*49e0*/  @!P0 PRMT R26, R45, 0x5410, R7 ;  /* 0x000054102d1a8816 */ /* 0x000fe20000000007 */
[----:B------:R-:W-:Y:S01]  /*49f0*/  @!P0 IMAD.U32 R16, R8, 0x10000, RZ ;  /* 0x0001000008108824 */ /* 0x000fe200078e00ff */
[C---:B-1----:R-:W-:Y:S01]  /*4a00*/  @!P0 LOP3.LUT R23, R33.reuse, 0xffff0000, RZ, 0xc0, !PT ;  /* 0xffff000021178812 */ /* 0x042fe200078ec0ff */
[----:B------:R-:W-:Y:S01]  /*4a10*/  @!P0 IMAD.U32 R22, R33, 0x10000, RZ ;  /* 0x0001000021168824 */ /* 0x000fe200078e00ff */
[C---:B------:R-:W-:Y:S01]  /*4a20*/  @!P0 SHF.L.U32 R29, R35.reuse, 0x10, RZ ;  /* 0x00000010231d8819 */ /* 0x040fe200000006ff */
[----:B------:R-:W-:Y:S01]  /*4a30*/  @!P0 IMAD.U32 R17, R32, 0x10000, RZ ;  /* 0x0001000020118824 */ /* 0x000fe200078e00ff */
[----:B------:R-:W-:Y:S01]  /*4a40*/  @!P0 LOP3.LUT R31, R35, 0xffff0000, RZ, 0xc0, !PT ;  /* 0xffff0000231f8812 */ /* 0x000fe200078ec0ff */
[----:B------:R-:W-:Y:S01]  /*4a50*/  @!P0 IMAD.U32 R24, R26, 0x10000, RZ ;  /* 0x000100001a188824 */ /* 0x000fe200078e00ff */
[C---:B------:R-:W-:Y:S01]  /*4a60*/  @!P0 PRMT R2, R11.reuse, 0x5410, R2 ;  /* 0x000054100b028816 */ /* 0x040fe20000000002 */
[----:B------:R-:W-:Y:S01]  /*4a70*/  @!P0 IMAD.U32 R25, R34, 0x10000, RZ ;  /* 0x0001000022198824 */ /* 0x000fe200078e00ff */
[----:B------:R-:W-:Y:S01]  /*4a80*/  @!P0 PRMT R6, R11, 0x5432, R3 ;  /* 0x000054320b068816 */ /* 0x000fe20000000003 */
[----:B------:R-:W-:Y:S01]  /*4a90*/  @!P0 IMAD.U32 R3, R13, 0x10000, RZ ;  /* 0x000100000d038824 */ /* 0x000fe200078e00ff */
[----:B------:R-:W-:Y:S01]  /*4aa0*/  @!P0 PRMT R11, R45, 0x5432, R9 ;  /* 0x000054322d0b8816 */ /* 0x000fe20000000009 */
[----:B------:R-:W-:Y:S01]  /*4ab0*/  @!P0 IMAD.U32 R4, R2, 0x10000, RZ ;  /* 0x0001000002048824 */ /* 0x000fe200078e00ff */
[----:B------:R-:W-:Y:S01]  /*4ac0*/  @!P0 PRMT R9, R20, 0x5432, R0 ;  /* 0x0000543214098816 */ /* 0x000fe20000000000 */
[C---:B------:R-:W-:Y:S01]  /*4ad0*/  @!P0 FMUL.FTZ R7, R3.reuse, R21 ;  /* 0x0000001503078220 */ /* 0x040fe20000410000 */
[----:B------:R-:W-:Y:S01]  /*4ae0*/  @!P0 LOP3.LUT R2, R2, 0xffff0000, RZ, 0xc0, !PT ;  /* 0xffff000002028812 */ /* 0x000fe200078ec0ff */
[-C--:B------:R-:W-:Y:S01]  /*4af0*/  @!P0 FMUL.FTZ R3, R3, R4.reuse ;  /* 0x0000000403038220 */ /* 0x080fe20000410000 */
[----:B------:R-:W-:Y:S01]  /*4b00*/  @!P0 LOP3.LUT R30, R11, 0xffff0000, RZ, 0xc0, !PT ;  /* 0xffff00000b1e8812 */ /* 0x000fe200078ec0ff */
[----:B------:R-:W-:Y:S01]  /*4b10*/  @!P0 FFMA.FTZ R45, R22, R4, -R7 ;  /* 0x00000004162d8223 */ /* 0x000fe20000010807 */
[----:B------:R-:W-:Y:S01]  /*4b20*/  @!P0 LOP3.LUT R0, R13, 0xffff0000, RZ, 0xc0, !PT ;  /* 0xffff00000d008812 */ /* 0x000fe200078ec0ff */
[C---:B------:R-:W-:Y:S01]  /*4b30*/  @!P0 IMAD.U32 R7, R6.reuse, 0x10000, RZ ;  /* 0x0001000006078824 */ /* 0x040fe200078e00ff */
[----:B------:R-:W-:Y:S01]  /*4b40*/  @!P0 LOP3.LUT R6, R6, 0xffff0000, RZ, 0xc0, !PT ;  /* 0xffff000006068812 */ /* 0x000fe200078ec0ff */
[----:B------:R-:W-:Y:S01]  /*4b50*/  @!P0 IMAD.U32 R28, R11, 0x10000, RZ ;  /* 0x000100000b1c8824 */ /* 0x000fe200078e00ff */
[----:B------:R-:W-:Y:S01]  /*4b60*/  @!P0 LOP3.LUT R11, R10, 0xffff0000, RZ, 0xc0, !PT ;  /* 0xffff00000a0b8812 */ /* 0x000fe200078ec0ff */
[----:B------:R-:W-:Y:S01]  /*4b70*/  @!P0 FMUL.FTZ R4, R0, R2 ;  /* 0x0000000200048220 */ /* 0x000fe20000410000 */
[----:B------:R-:W-:Y:S02]  /*4b80*/  @!P0 LOP3.LUT R20, R5, 0xffff0000, RZ, 0xc0, !PT ;  /* 0xffff000005148812 */ /* 0x000fe400078ec0ff */
[----:B------:R-:W-:Y:S02]  /*4b90*/  @!P0 SHF.L.U32 R5, R12, 0x10, RZ ;  /* 0x000000100c058819 */ /* 0x000fe400000006ff */
[----:B------:R-:W-:Y:S01]  /*4ba0*/  @!P0 LOP3.LUT R26, R26, 0xffff0000, RZ, 0xc0, !PT ;  /* 0xffff00001a1a8812 */ /* 0x000fe200078ec0ff */
[----:B------:R-:W-:Y:S02]  /*4bb0*/  @!P0 FMUL.FTZ R18, R0, R20 ;  /* 0x0000001400128220 */ /* 0x000fe40000410000 */
[----:B------:R-:W-:Y:S02]  /*4bc0*/  @!P0 FMUL.FTZ R19, R5, R16 ;  /* 0x0000001005138220 */ /* 0x000fe40000410000 */
[----:B------:R-:W-:Y:S01]  /*4bd0*/  @!P0 FFMA.FTZ R44, R23, R2, -R18 ;  /* 0x00000002172c8223 */ /* 0x000fe20000010812 */
[----:B------:R-:W-:Y:S01]  /*4be0*/  @!P0 LOP3.LUT R2, R12, 0xffff0000, RZ, 0xc0, !PT ;  /* 0xffff00000c028812 */ /* 0x000fe200078ec0ff */
[-C--:B------:R-:W-:Y:S01]  /*4bf0*/  @!P0 FMUL.FTZ R0, R5, R7.reuse ;  /* 0x0000000705008220 */ /* 0x080fe20000410000 */
[----:B------:R-:W-:Y:S01]  /*4c00*/  @!P0 SHF.L.U32 R5, R14, 0x10, RZ ;  /* 0x000000100e058819 */ /* 0x000fe200000006ff */
[----:B------:R-:W-:Y:S01]  /*4c10*/  @!P0 FFMA.FTZ R43, R17, R7, -R19 ;  /* 0x00000007112b8223 */ /* 0x000fe20000010813 */
[----:B------:R-:W-:Y:S01]  /*4c20*/  @!P0 LOP3.LUT R19, R32, 0xffff0000, RZ, 0xc0, !PT ;  /* 0xffff000020138812 */ /* 0x000fe200078ec0ff */
[----:B------:R-:W-:Y:S01]  /*4c30*/  @!P0 IMAD.U32 R7, R10, 0x10000, RZ ;  /* 0x000100000a078824 */ /* 0x000fe200078e00ff */
[----:B------:R-:W-:Y:S01]  /*4c40*/  @!P0 LOP3.LUT R18, R8, 0xffff0000, RZ, 0xc0, !PT ;  /* 0xffff000008128812 */ /* 0x000fe200078ec0ff */
[C---:B------:R-:W-:Y:S02]  /*4c50*/  @!P0 FMUL.FTZ R27, R5.reuse, R24 ;  /* 0x00000018051b8220 */ /* 0x040fe40000410000 */
[-C--:B------:R-:W-:Y:S02]  /*4c60*/  @!P0 FMUL.FTZ R5, R5, R7.reuse ;  /* 0x0000000705058220 */ /* 0x080fe40000410000 */
[C---:B------:R-:W-:Y:S02]  /*4c70*/  @!P0 FMUL.FTZ R8, R2.reuse, R18 ;  /* 0x0000001202088220 */ /* 0x040fe40000410000 */
[-C--:B------:R-:W-:Y:S02]  /*4c80*/  @!P0 FMUL.FTZ R2, R2, R6.reuse ;  /* 0x0000000602028220 */ /* 0x080fe40000410000 */
[----:B------:R-:W-:Y:S01]  /*4c90*/  @!P0 FFMA.FTZ R42, R19, R6, -R8 ;  /* 0x00000006132a8223 */ /* 0x000fe20000010808 */
[----:B------:R-:W-:Y:S01]  /*4ca0*/  @!P0 LOP3.LUT R6, R14, 0xffff0000, RZ, 0xc0, !PT ;  /* 0xffff00000e068812 */ /* 0x000fe200078ec0ff */
[----:B------:R-:W-:Y:S01]  /*4cb0*/  @!P0 FFMA.FTZ R41, R25, R7, -R27 ;  /* 0x0000000719298223 */ /* 0x000fe2000001081b */
[----:B------:R-:W-:Y:S01]  /*4cc0*/  @!P0 LOP3.LUT R27, R34, 0xffff0000, RZ, 0xc0, !PT ;  /* 0xffff0000221b8812 */ /* 0x000fe200078ec0ff */
[C---:B------:R-:W-:Y:S01]  /*4cd0*/  @!P0 IMAD.U32 R7, R15.reuse, 0x10000, RZ ;  /* 0x000100000f078824 */ /* 0x040fe200078e00ff */
[----:B------:R-:W-:Y:S01]  /*4ce0*/  @!P0 LOP3.LUT R8, R15, 0xffff0000, RZ, 0xc0, !PT ;  /* 0xffff00000f088812 */ /* 0x000fe200078ec0ff */
[C---:B------:R-:W-:Y:S01]  /*4cf0*/  @!P0 IMAD.U32 R10, R9.reuse, 0x10000, RZ ;  /* 0x00010000090a8824 */ /* 0x040fe200078e00ff */
[----:B------:R-:W-:Y:S01]  /*4d00*/  @!P0 LOP3.LUT R9, R9, 0xffff0000, RZ, 0xc0, !PT ;  /* 0xffff000009098812 */ /* 0x000fe200078ec0ff */
[----:B------:R-:W-:Y:S02]  /*4d10*/  @!P0 FMUL.FTZ R38, R6, R26 ;  /* 0x0000001a06268220 */ /* 0x000fe40000410000 */
[----:B------:R-:W-:Y:S02]  /*4d20*/  @!P0 FFMA.FTZ R0, R16, R17, R0 ;  /* 0x0000001110008223 */ /* 0x000fe40000010000 */
[----:B------:R-:W-:Y:S02]  /*4d30*/  @!P0 FMUL.FTZ R37, R7, R28 ;  /* 0x0000001c07258220 */ /* 0x000fe40000410000 */
[----:B------:R-:W-:Y:S02]  /*4d40*/  @!P0 FMUL.FTZ R36, R8, R30 ;  /* 0x0000001e08248220 */ /* 0x000fe40000410000 */
[----:B------:R-:W-:Y:S02]  /*4d50*/  @!P0 FFMA.FTZ R2, R18, R19, R2 ;  /* 0x0000001312028223 */ /* 0x000fe40000010002 */
[----:B------:R-:W-:Y:S02]  /*4d60*/  @!P0 FFMA.FTZ R38, R27, R11, -R38 ;  /* 0x0000000b1b268223 */ /* 0x000fe40000010826 */
[----:B------:R-:W-:Y:S02]  /*4d70*/  @!P0 FFMA.FTZ R3, R21, R22, R3 ;  /* 0x0000001615038223 */ /* 0x000fe40000010003 */
[----:B------:R-:W-:Y:S01]  /*4d80*/  @!P0 FFMA.FTZ R40, R29, R10, -R37 ;  /* 0x0000000a1d288223 */ /* 0x000fe20000010825 */
[----:B------:R-:W-:Y:S01]  /*4d90*/  @!P0 F2FP.BF16.PACK_AB R37, R44, R45 ;  /* 0x0000002d2c25823e */ /* 0x000fe200000010ff */
[----:B------:R-:W-:Y:S01]  /*4da0*/  @!P0 FFMA.FTZ R39, R31, R9, -R36 ;  /* 0x000000091f278223 */ /* 0x000fe20000010824 */
[----:B------:R-:W-:Y:S01]  /*4db0*/  @!P0 F2FP.BF16.PACK_AB R36, R42, R43 ;  /* 0x0000002b2a24823e */ /* 0x000fe200000010ff */
[----:B------:R-:W-:Y:S02]  /*4dc0*/  @!P0 FMUL.FTZ R6, R6, R11 ;  /* 0x0000000b06068220 */ /* 0x000fe40000410000 */
[----:B------:R-:W-:Y:S01]  /*4dd0*/  @!P0 FFMA.FTZ R4, R20, R23, R4 ;  /* 0x0000001714048223 */ /* 0x000fe20000010004 */
[----:B------:R-:W-:Y:S01]  /*4de0*/  @!P0 MOV R32, R36 ;  /* 0x0000002400208202 */ /* 0x000fe20000000f00 */
[----:B------:R-:W-:Y:S01]  /*4df0*/  @!P0 FMUL.FTZ R7, R7, R10 ;  /* 0x0000000a07078220 */ /* 0x000fe20000410000 */
[----:B------:R-:W-:Y:S01]  /*4e00*/  @!P0 F2FP.BF16.PACK_AB R10, R38, R41 ;  /* 0x00000029260a823e */ /* 0x000fe200000010ff */
[----:B------:R-:W-:Y:S01]  /*4e10*/  @!P0 FFMA.FTZ R5, R24, R25, R5 ;  /* 0x0000001918058223 */ /* 0x000fe20000010005 */
[----:B------:R-:W-:Y:S01]  /*4e20*/  @!P0 F2FP.BF16.PACK_AB R11, R39, R40 ;  /* 0x00000028270b823e */ /* 0x000fe200000010ff */
[----:B------:R-:W-:Y:S01]  /*4e30*/  @!P0 FMUL.FTZ R8, R8, R9 ;  /* 0x0000000908088220 */ /* 0x000fe20000410000 */
[----:B------:R-:W-:Y:S01]  /*4e40*/  @!P0 F2FP.BF16.PACK_AB R9, R2, R0 ;  /* 0x000000000209823e */ /* 0x000fe200000010ff */
[----:B------:R-:W-:Y:S01]  /*4e50*/  @!P0 FFMA.FTZ R6, R26, R27, R6 ;  /* 0x0000001b1a068223 */ /* 0x000fe20000010006 */
[----:B------:R-:W-:Y:S01]  /*4e60*/  @!P0 MOV R35, R11 ;  /* 0x0000000b00238202 */ /* 0x000fe20000000f00 */
[----:B------:R-:W-:Y:S01]  /*4e70*/  @!P0 FFMA.FTZ R7, R28, R29, R7 ;  /* 0x0000001d1c078223 */ /* 0x000fe20000010007 */
[----:B------:R-:W-:Y:S01]  /*4e80*/  @!P0 F2FP.BF16.PACK_AB R3, R4, R3 ;  /* 0x000000030403823e */ /* 0x000fe200000010ff */
[----:B------:R-:W-:Y:S01]  /*4e90*/  @!P0 IMAD.MOV.U32 R33, RZ, RZ, R37 ;  /* 0x000000ffff218224 */ /* 0x000fe200078e0025 */
[----:B------:R-:W-:Y:S01]  /*4ea0*/  @!P0 F2FP.BF16.PACK_AB R2, R6, R5 ;  /* 0x000000050602823e */ /* 0x000fe200000010ff */
[----:B------:R-:W-:Y:S02]  /*4eb0*/  @!P0 IMAD.MOV.U32 R34, RZ, RZ, R10 ;  /* 0x000000ffff228224 */ /* 0x000fe400078e000a */
[----:B------:R-:W-:Y:S01]  /*4ec0*/  @!P0 FFMA.FTZ R8, R30, R31, R8 ;  /* 0x0000001f1e088223 */ /* 0x000fe20000010008 */
[----:B------:R-:W-:Y:S01]  /*4ed0*/  @!P0 MOV R14, R2 ;  /* 0x00000002000e8202 */ /* 0x000fe20000000f00 */
[----:B------:R-:W-:Y:S01]  /*4ee0*/  @!P0 IMAD.MOV.U32 R12, RZ, RZ, R9 ;  /* 0x000000ffff0c8224 */ /* 0x000fe200078e0009 */
[----:B------:R1:W-:Y:S01]  /*4ef0*/  STG.E.128 [R48.64], R32 ;  /* 0x0000002030007986 */ /* 0x0003e2000c101d06 */
[----:B------:R-:W-:Y:S01]  /*4f00*/  @!P0 IMAD.MOV.U32 R13, RZ, RZ, R3 ;  /* 0x000000ffff0d8224 */ /* 0x000fe200078e0003 */
[----:B------:R-:W-:Y:S05]  /*4f10*/  @!P0 F2FP.BF16.PACK_AB R0, R8, R7 ;  /* 0x000000070800823e */ /* 0x000fea00000010ff */
[----:B------:R-:W-:Y:S01]  /*4f20*/  @!P0 IMAD.MOV.U32 R15, RZ, RZ, R0 ;  /* 0x000000ffff0f8224 */ /* 0x000fe200078e0000 */
[----:B------:R-:W-:Y:S11]  /*4f30*/  ISETP.GE.AND P0, PT, R66, c[0x0][0x1d4], PT ;  /* 0x0000750042007a0c */ /* 0x000ff60003f06270 */
[----:B------:R-:W-:Y:S02]  /*4f40*/  @!UPT UIADD3 URZ, URZ, URZ, URZ ;  /* 0x0000003f3f3ff290 */ /* 0x000fe4000fffe03f */
[----:B------:R-:W-:-:S05]  /*4f50*/  @P0 BRA `(.L_x_145) ;  /* 0x000001b000000947 */ /* 0x000fca0003800000 */
[----:B------:R-:W-:Y:S04]  /*4f60*/  IADD3 R0, P1, P0, R62, R58, R66 ;  /* 0x0000003a3e007210 */ /* 0x000fe8000783e042 */
[----:B------:R-:W-:Y:S02]  /*4f70*/  IADD3.X R3, R61, R57, R87, P1, P0 ;  /* 0x000000393d037210 */ /* 0x000fe40000fe0457 */
[C---:B------:R-:W-:Y:S04]  /*4f80*/  LEA R2, P0, R0.reuse, c[0x0][0x1c8], 0x1 ;  /* 0x0000720000027a11 */ /* 0x040fe800078008ff */
[----:B------:R-:W-:Y:S05]  /*4f90*/  LEA.HI.X R3, R0, c[0x0][0x1cc], R3, 0x1, P0 ;  /* 0x0000730000037a11 */ /* 0x000fea00000f0c03 */
[----:B------:R2:W-:Y:S01]  /*4fa0*/  STG.E.128 [R2.64], R12 ;  /* 0x0000000c02007986 */ /* 0x0005e2000c101d06 */
[----:B------:R-:W-:-:S05]  /*4fb0*/  BRA `(.L_x_145) ;  /* 0x0000015000007947 */ /* 0x000fca0003800000 */
.L_x_141:
[----:B------:R-:W-:Y:S05]  /*4fc0*/  IMAD R0, R46, -0x20, R64 ;  /* 0xffffffe02e007824 */ /* 0x000fea00078e0240 */
[----:B------:R-:W-:Y:S04]  /*4fd0*/  IMNMX R0, R0, 0x20, PT ;  /* 0x0000002000007817 */ /* 0x000fe80003800200 */
[----:B------:R-:W-:Y:S11]  /*4fe0*/  ISETP.GE.AND P0, PT, R198, R0, PT ;  /* 0x00000000c600720c */ /* 0x000ff60003f06270 */
[----:B------:R-:W-:Y:S02]  /*4ff0*/  @!UPT UIADD3 URZ, URZ, URZ, URZ ;  /* 0x0000003f3f3ff290 */ /* 0x000fe4000fffe03f */
[----:B------:R-:W-:-:S05]  /*5000*/  @P0 BRA `(.L_x_145) ;  /* 0x0000010000000947 */ /* 0x000fca0003800000 */
[----:B------:R-:W-:Y:S11]  /*5010*/  ISETP.GE.AND P0, PT, R132, c[0x0][0x1d4], PT ;  /* 0x0000750084007a0c */ /* 0x000ff60003f06270 */
[----:B------:R-:W-:Y:S02]  /*5020*/  @!UPT UIADD3 URZ, URZ, URZ, URZ ;  /* 0x0000003f3f3ff290 */ /* 0x000fe4000fffe03f */
[----:B------:R-:W1:Y:S04]  /*5030*/  @!P0 LDS.128 R8, [R188+0xc080] ;  /* 0x00c08000bc088984 */ /* 0x000e680000000c00 */
[----:B-1----:R-:W-:Y:S01]  /*5040*/  @!P0 STG.E.128 [R36.64], R8 ;  /* 0x0000000824008986 */ /* 0x002fe2000c101d06 */
[----:B------:R-:W-:Y:S11]  /*5050*/  ISETP.GE.AND P0, PT, R134, c[0x0][0x1d4], PT ;  /* 0x0000750086007a0c */ /* 0x000ff60003f06270 */
[----:B------:R-:W-:Y:S02]  /*5060*/  @!UPT UIADD3 URZ, URZ, URZ, URZ ;  /* 0x0000003f3f3ff290 */ /* 0x000fe4000fffe03f */
[----:B------:R-:W1:Y:S04]  /*5070*/  @!P0 LDS.128 R4, [R188+0xd080] ;  /* 0x00d08000bc048984 */ /* 0x000e680000000c00 */
[----:B-1----:R-:W-:Y:S01]  /*5080*/  @!P0 STG.E.128 [R36.64+0x80], R4 ;  /* 0x0000800424008986 */ /* 0x002fe2000c101d06 */
[----:B------:R-:W-:Y:S11]  /*5090*/  ISETP.GE.AND P0, PT, R196, c[0x0][0x1d4], PT ;  /* 0x00007500c4007a0c */ /* 0x000ff60003f06270 */
[----:B------:R-:W-:Y:S02]  /*50a0*/  @!UPT UIADD3 URZ, URZ, URZ, URZ ;  /* 0x0000003f3f3ff290 */ /* 0x000fe4000fffe03f */
[----:B------:R-:W1:Y:S04]  /*50b0*/  @!P0 LDS.128 R4, [R188+0xe080] ;  /* 0x00e08000bc048984 */ /* 0x000e680000000c00 */
[----:B-1----:R-:W-:Y:S01]  /*50c0*/  @!P0 STG.E.128 [R36.64+0x100], R4 ;  /* 0x0001000424008986 */ /* 0x002fe2000c101d06 */
[----:B------:R-:W-:Y:S11]  /*50d0*/  ISETP.GE.AND P0, PT, R197, c[0x0][0x1d4], PT ;  /* 0x00007500c5007a0c */ /* 0x000ff60003f06270 */
[----:B------:R-:W-:Y:S02]  /*50e0*/  @!UPT UIADD3 URZ, URZ, URZ, URZ ;  /* 0x0000003f3f3ff290 */ /* 0x000fe4000fffe03f */
[----:B------:R-:W1:Y:S04]  /*50f0*/  @!P0 LDS.128 R4, [R188+0xf080] ;  /* 0x00f08000bc048984 */ /* 0x000e680000000c00 */
[----:B-1----:R1:W-:Y:S02]  /*5100*/  @!P0 STG.E.128 [R36.64+0x180], R4 ;  /* 0x0001800424008986 */ /* 0x0023e4000c101d06 */
.L_x_145:
[----:B------:R-:W-:Y:S05]  /*5110*/  BSYNC B1 ;  /* 0x0000000000017941 */ /* 0x000fea0003800000 */
.L_x_140:
[----:B-1---5:R-:W-:Y:S01]  /*5120*/  IMAD.SHL.U32 R6, R46, 0x20, RZ ;  /* 0x000000202e067824 */ /* 0x022fe200078e00ff */
[----:B------:R-:W-:Y:S03]  /*5130*/  BSSY B0, `(.L_x_156) ;  /* 0x0000036000007945 */ /* 0x000fe60003800000 */
[----:B------:R-:W-:Y:S05]  /*5140*/  IMAD.IADD R0, R102, 0x1, -R6 ;  /* 0x0000000166007824 */ /* 0x000fea00078e0a06 */
[----:B------:R-:W-:Y:S11]  /*5150*/  ISETP.GE.AND P0, PT, R0, 0x1, PT ;  /* 0x000000010000780c */ /* 0x000ff60003f06270 */
[----:B------:R-:W-:Y:S02]  /*5160*/  @!UPT UIADD3 URZ, URZ, URZ, URZ ;  /* 0x0000003f3f3ff290 */ /* 0x000fe4000fffe03f */
[C---:B------:R-:W-:Y:S01]  /*5170*/  @P0 LEA R0, P1, R46.reuse, R103, 0x5 ;  /* 0x000000672e000211 */ /* 0x040fe200078228ff */
[----:B------:R-:W-:Y:S01]  /*5180*/  @P0 IMAD.MOV.U32 R4, RZ, RZ, R82 ;  /* 0x000000ffff040224 */ /* 0x000fe200078e0052 */
[----:B------:R-:W-:Y:S02]  /*5190*/  @P0 MOV R5, R98 ;  /* 0x0000006200050202 */ /* 0x000fe40000000f00 */
[----:B--2---:R-:W-:Y:S03]  /*51a0*/  @P0 LEA.HI.X R2, R46, R106, R60, 0x5, P1 ;  /* 0x0000006a2e020211 */ /* 0x004fe600008f2c3c */
[----:B------:R-:W-:Y:S04]  /*51b0*/  @P0 IMAD.WIDE.U32 R4, R0, c[0x0][0x258], R4 ;  /* 0x0000960000040a25 */ /* 0x000fe800078e0004 */
[----:B------:R-:W-:Y:S04]  /*51c0*/  @P0 IMAD R2, R2, c[0x0][0x258], RZ ;  /* 0x0000960002020a24 */ /* 0x000fe800078e02ff */
[----:B------:R-:W-:Y:S01]  /*51d0*/  @P0 IMAD R0, R0, c[0x0][0x25c], R2 ;  /* 0x0000970000000a24 */ /* 0x000fe200078e0202 */
[C---:B------:R-:W-:Y:S03]  /*51e0*/  @P0 LEA R2, P1, R4.reuse, c[0x0][0x250], 0x1 ;  /* 0x0000940004020a11 */ /* 0x040fe600078208ff */
[----:B------:R-:W-:Y:S05]  /*51f0*/  @P0 IMAD.IADD R0, R5, 0x1, R0 ;  /* 0x0000000105000824 */ /* 0x000fea00078e0200 */
[----:B------:R-:W-:Y:S02]  /*5200*/  @P0 LEA.HI.X R3, R4, c[0x0][0x254], R0, 0x1, P1 ;  /* 0x0000950004030a11 */ /* 0x000fe400008f0c00 */
[----:B------:R-:W-:Y:S03]  /*5210*/  IADD3 R0, -R6, R64, RZ ;  /* 0x0000004006007210 */ /* 0x000fe60007ffe1ff */
[----:B------:R-:W-:Y:S01]  /*5220*/  @!PT LDS RZ, [RZ] ;  /* 0x00000000fffff984 */ /* 0x000fe20000000800 */
[----:B------:R-:W-:Y:S01]  /*5230*/  @!PT LDS RZ, [RZ] ;  /* 0x00000000fffff984 */ /* 0x000fe20000000800 */
[----:B------:R-:W-:Y:S01]  /*5240*/  @!PT LDS RZ, [RZ] ;  /* 0x00000000fffff984 */ /* 0x000fe20000000800 */
[----:B------:R1:W-:Y:S01]  /*5250*/  @P0 LDGSTS.E.BYPASS.LTC128B.128 [R188+0x8080], [R2.64], !P6 ;  /* 0x0808000002bc0fae */ /* 0x0003e2000f101d46 */
[----:B------:R-:W-:Y:S03]  /*5260*/  IMNMX R0, R0, 0x20, PT ;  /* 0x0000002000007817 */ /* 0x000fe60003800200 */
[----:B------:R1:W-:Y:S04]  /*5270*/  @P0 LDGSTS.E.BYPASS.LTC128B.128 [R188+0x9080], [R2.64+0x80], !P5 ;  /* 0x0908008002bc0fae */ /* 0x0003e8000e901d46 */
[----:B------:R1:W-:Y:S04]  /*5280*/  @P0 LDGSTS.E.BYPASS.LTC128B.128 [R188+0xa080], [R2.64+0x100], !P4 ;  /* 0x0a08010002bc0fae */ /* 0x0003e8000e101d46 */
[----:B------:R1:W-:Y:S01]  /*5290*/  @P0 LDGSTS.E.BYPASS.LTC128B.128 [R188+0xb080], [R2.64+0x180], !P3 ;  /* 0x0b08018002bc0fae */ /* 0x0003e2000d901d46 */
[----:B------:R-:W-:Y:S03]  /*52a0*/  ISETP.GE.AND P0, PT, R198, R0, PT ;  /* 0x00000000c600720c */ /* 0x000fe60003f06270 */
[----:B------:R-:W0:Y:S01]  /*52b0*/  LDGDEPBAR ;  /* 0x00000000000079af */ /* 0x000e220000000000 */
[----:B------:R-:W-:Y:S04]  /*52c0*/  DEPBAR.LE SB0, 0x0 ;  /* 0x000080000000791a */ /* 0x000fe80000000000 */
[----:B------:R-:W-:Y:S06]  /*52d0*/  BAR.SYNC.DEFER_BLOCKING 0x0 ;  /* 0x0000000000007b1d */ /* 0x000fec0000010000 */
[----:B------:R-:W-:-:S05]  /*52e0*/  @P0 BRA `(.L_x_157) ;  /* 0x000001a000000947 */ /* 0x000fca0003800000 */
[C---:B-1----:R-:W-:Y:S01]  /*52f0*/  LEA R0, P0, R46.reuse, R108, 0x5 ;  /* 0x0000006c2e007211 */ /* 0x042fe200078028ff */
[----:B------:R-:W-:Y:S02]  /*5300*/  IMAD.MOV.U32 R4, RZ, RZ, R80 ;  /* 0x000000ffff047224 */ /* 0x000fe400078e0050 */
[----:B------:R-:W-:Y:S01]  /*5310*/  IMAD.MOV.U32 R5, RZ, RZ, R97 ;  /* 0x000000ffff057224 */ /* 0x000fe200078e0061 */
[----:B------:R-:W-:Y:S03]  /*5320*/  LEA.HI.X R2, R46, R107, R60, 0x5, P0 ;  /* 0x0000006b2e027211 */ /* 0x000fe600000f2c3c */
[----:B------:R-:W-:Y:S04]  /*5330*/  IMAD.WIDE.U32 R4, R0, c[0x0][0x208], R4 ;  /* 0x0000820000047a25 */ /* 0x000fe800078e0004 */
[----:B------:R-:W-:Y:S04]  /*5340*/  IMAD R2, R2, c[0x0][0x208], RZ ;  /* 0x0000820002027a24 */ /* 0x000fe800078e02ff */
[----:B------:R-:W-:Y:S01]  /*5350*/  IMAD R0, R0, c[0x0][0x20c], R2 ;  /* 0x0000830000007a24 */ /* 0x000fe200078e0202 */
[C---:B------:R-:W-:Y:S03]  /*5360*/  LEA R2, P0, R4.reuse, c[0x0][0x1f8], 0x1 ;  /* 0x00007e0004027a11 */ /* 0x040fe600078008ff */
[----:B------:R-:W-:Y:S05]  /*5370*/  IMAD.IADD R0, R5, 0x1, R0 ;  /* 0x0000000105007824 */ /* 0x000fea00078e0200 */
[----:B------:R-:W-:Y:S02]  /*5380*/  LEA.HI.X R3, R4, c[0x0][0x1fc], R0, 0x1, P0 ;  /* 0x00007f0004037a11 */ /* 0x000fe400000f0c00 */
        /* <DEDUP_REMOVED lines=16> */
.L_x_157:
[----:B-1----:R-:W-:Y:S05]  /*5490*/  BSYNC B0 ;  /* 0x0000000000007941 */ /* 0x002fea0003800000 */
.L_x_156:
[C---:B------:R-:W-:Y:S02]  /*54a0*/  ISETP.GT.AND P0, PT, R46.reuse, R105, PT ;  /* 0x000000692e00720c */ /* 0x040fe40003f04270 */
[----:B------:R-:W-:Y:S11]  /*54b0*/  IADD3 R46, R46, -0x1, RZ ;  /* 0xffffffff2e2e7810 */ /* 0x000ff60007ffe0ff */
[----:B------:R-:W-:Y:S01]  /*54c0*/  @P0 SHF.R.S32.HI R2, RZ, 0x1f, R46 ;  /* 0x0000001fff020819 */ /* 0x000fe2000001142e */
[----:B------:R-:W-:Y:S01]  /*54d0*/  @P0 IMAD R0, R120, R46, RZ ;  /* 0x0000002e78000224 */ /* 0x000fe200078e02ff */
[----:B------:R-:W-:Y:S01]  /*54e0*/  @P0 MOV R5, R69 ;  /* 0x0000004500050202 */ /* 0x000fe20000000f00 */
[----:B------:R-:W-:Y:S02]  /*54f0*/  @P0 IMAD.MOV.U32 R4, RZ, RZ, R78 ;  /* 0x000000ffff040224 */ /* 0x000fe400078e004e */
[-C--:B------:R-:W-:Y:S02]  /*5500*/  @P0 IMAD R0, R2, R125.reuse, R0 ;  /* 0x0000007d02000224 */ /* 0x080fe400078e0200 */
[----:B------:R-:W-:Y:S04]  /*5510*/  @P0 IMAD.WIDE.U32 R4, R46, R125, R4 ;  /* 0x0000007d2e040225 */ /* 0x000fe800078e0004 */
[----:B------:R-:W-:Y:S01]  /*5520*/  @P0 IMAD.IADD R0, R5, 0x1, R0 ;  /* 0x0000000105000824 */ /* 0x000fe200078e0200 */
[C---:B------:R-:W-:Y:S04]  /*5530*/  @P0 LEA R2, P1, R4.reuse, c[0x0][0x220], 0x1 ;  /* 0x0000880004020a11 */ /* 0x040fe800078208ff */
[----:B------:R-:W-:Y:S05]  /*5540*/  @P0 LEA.HI.X R3, R4, c[0x0][0x224], R0, 0x1, P1 ;  /* 0x0000890004030a11 */ /* 0x000fea00008f0c00 */
[----:B------:R-:W-:Y:S01]  /*5550*/  @!PT LDS RZ, [RZ] ;  /* 0x00000000fffff984 */ /* 0x000fe20000000800 */
[----:B------:R-:W-:Y:S01]  /*5560*/  @!PT LDS RZ, [RZ] ;  /* 0x00000000fffff984 */ /* 0x000fe20000000800 */
[----:B------:R-:W-:Y:S01]  /*5570*/  @!PT LDS RZ, [RZ] ;  /* 0x00000000fffff984 */ /* 0x000fe20000000800 */
[----:B------:R1:W-:Y:S04]  /*5580*/  @P0 LDGSTS.E.BYPASS.LTC128B.128 [R188+0xc080], [R2.64], !P6 ;  /* 0x0c08000002bc0fae */ /* 0x0003e8000f101d46 */
[----:B------:R1:W-:Y:S04]  /*5590*/  @P0 LDGSTS.E.BYPASS.LTC128B.128 [R188+0xd080], [R2.64+0x80], !P5 ;  /* 0x0d08008002bc0fae */ /* 0x0003e8000e901d46 */
[----:B------:R1:W-:Y:S04]  /*55a0*/  @P0 LDGSTS.E.BYPASS.LTC128B.128 [R188+0xe080], [R2.64+0x100], !P4 ;  /* 0x0e08010002bc0fae */ /* 0x0003e8000e101d46 */
[----:B------:R1:W-:Y:S04]  /*55b0*/  @P0 LDGSTS.E.BYPASS.LTC128B.128 [R188+0xf080], [R2.64+0x180], !P3 ;  /* 0x0f08018002bc0fae */ /* 0x0003e8000d901d46 */
[----:B------:R-:W0:Y:S01]  /*55c0*/  LDGDEPBAR ;  /* 0x00000000000079af */ /* 0x000e220000000000 */
[----:B------:R-:W-:-:S05]  /*55d0*/  @P0 BRA `(.L_x_158) ;  /* 0xffffd40000000947 */ /* 0x000fca000383ffff */
[----:B------:R-:W-:Y:S01]  /*55e0*/  WARPSYNC 0xffffffff ;  /* 0xffffffff00007948 */ /* 0x000fe20003800000 */
[----:B------:R-:W-:Y:S06]  /*55f0*/  BAR.SYNC.DEFER_BLOCKING 0x0 ;  /* 0x0000000000007b1d */ /* 0x000fec0000010000 */
.L_x_139:
[----:B------:R-:W-:Y:S01]  /*5600*/  ISETP.GE.AND P0, PT, R127, 0x1, PT ;  /* 0x000000017f00780c */ /* 0x000fe20003f06270 */
[----:B------:R-:W-:Y:S01]  /*5610*/  BSSY B0, `(.L_x_159) ;  /* 0x0000021000007945 */ /* 0x000fe20003800000 */
[----:B------:R-:W-:Y:S01]  /*5620*/  IMAD.IADD R9, R113, 0x1, R116 ;  /* 0x0000000171097824 */ /* 0x000fe200078e0274 */
[----:B------:R-:W-:-:S10]  /*5630*/  MOV R0, RZ ;  /* 0x000000ff00007202 */ /* 0x000fd40000000f00 */
[----:B------:R-:W-:Y:S05]  /*5640*/  @!P0 BRA `(.L_x_160) ;  /* 0x000001d000008947 */ /* 0x000fea0003800000 */
[----:B------:R-:W-:Y:S02]  /*5650*/  IABS R0, R109 ;  /* 0x0000006d00007213 */ /* 0x000fe40000000000 */
[----:B------:R-:W-:-:S03]  /*5660*/  IADD3 R5, R112, -0x1, R109 ;  /* 0xffffffff70057810 */ /* 0x000fc60007ffe06d */
[----:B------:R-:W-:Y:S01]  /*5670*/  IMAD.MOV.U32 R4, RZ, RZ, R0 ;  /* 0x000000ffff047224 */ /* 0x000fe200078e0000 */
[----:B------:R-:W-:-:S03]  /*5680*/  IABS R8, R5 ;  /* 0x0000000500087213 */ /* 0x000fc60000000000 */
[----:B-1----:R-:W1:Y:S08]  /*5690*/  I2F.RP R2, R4 ;  /* 0x0000000400027306 */ /* 0x002e700000209400 */
        /* <DEDUP_REMOVED lines=24> */
.L_x_160:
[----:B------:R-:W-:Y:S05]  /*5820*/  BSYNC B0 ;  /* 0x0000000000007941 */ /* 0x000fea0003800000 */
.L_x_159:
[----:B------:R-:W-:Y:S01]  /*5830*/  IMAD R207, R232, R0, RZ ;  /* 0x00000000e8cf7224 */ /* 0x000fe200078e02ff */
[----:B------:R-:W-:Y:S01]  /*5840*/  MOV R20, RZ ;  /* 0x000000ff00147202 */ /* 0x000fe20000000f00 */
[----:B------:R-:W-:Y:S01]  /*5850*/  IMAD.MOV.U32 R136, RZ, RZ, RZ ;  /* 0x000000ffff887224 */ /* 0x000fe200078e00ff */
[----:B------:R-:W-:Y:S01]  /*5860*/  CS2R R90, SRZ ;  /* 0x00000000005a7805 */ /* 0x000fe2000001ff00 */
[--C-:B-1----:R-:W-:Y:S01]  /*5870*/  IMAD.IADD R2, R207, 0x1, R0.reuse ;  /* 0x00000001cf027824 */ /* 0x102fe200078e0200 */
[----:B------:R-:W-:Y:S01]  /*5880*/  PRMT R0, RZ, 0x7610, R0 ;  /* 0x00007610ff007816 */ /* 0x000fe20000000000 */
        /* <DEDUP_REMOVED lines=66> */
[----:B------:R-:W-:-:S04]  /*5cb0*/  ISETP.NE.U32.AND P0, PT, RZ, c[0x0][0x340], PT ;  /* 0x0000d000ff007a0c */ /* 0x000fc80003f05070 */
[----:B------:R-:W-:-:S13]  /*5cc0*/  ISETP.NE.AND.EX P0, PT, RZ, c[0x0][0x344], PT, P0 ;  /* 0x0000d100ff007a0c */ /* 0x000fda0003f05300 */
[----:B------:R-:W-:-:S04]  /*5cd0*/  @P0 IMAD.MOV.U32 R2, RZ, RZ, 0x4 ;  /* 0x00000004ff020424 */ /* 0x000fc800078e00ff */
[----:B------:R-:W-:-:S05]  /*5ce0*/  @P0 IMAD.WIDE R2, R206, R2, c[0x0][0x340] ;  /* 0x0000d000ce020625 */ /* 0x000fca00078e0202 */
[----:B------:R1:W2:Y:S01]  /*5cf0*/  @P0 LDG.E R17, [R2.64] ;  /* 0x0000000602110981 */ /* 0x0002a2000c1e1900 */
[----:B------:R-:W-:Y:S01]  /*5d00*/  SHF.R.S32.HI R0, RZ, 0x1f, R115 ;  /* 0x0000001fff007819 */ /* 0x000fe20000011473 */
[----:B------:R-:W-:Y:S01]  /*5d10*/  IMAD.MOV.U32 R4, RZ, RZ, c[0x0][0x2c4] ;  /* 0x0000b100ff047624 */ /* 0x000fe200078e00ff */
[----:B------:R-:W-:Y:S01]  /*5d20*/  ISETP.NE.U32.AND P2, PT, RZ, c[0x0][0x348], PT ;  /* 0x0000d200ff007a0c */ /* 0x000fe20003f45070 */
[----:B------:R-:W-:Y:S01]  /*5d30*/  IMAD.MOV.U32 R12, RZ, RZ, R132 ;  /* 0x000000ffff0c7224 */ /* 0x000fe200078e0084 */
[----:B------:R-:W-:Y:S01]  /*5d40*/  ISETP.GE.AND P5, PT, R134, c[0x0][0x1d4], PT ;  /* 0x0000750086007a0c */ /* 0x000fe20003fa6270 */
[----:B------:R-:W-:Y:S01]  /*5d50*/  IMAD R0, R0, c[0x0][0x178], RZ ;  /* 0x00005e0000007a24 */ /* 0x000fe200078e02ff */
[----:B------:R-:W-:Y:S02]  /*5d60*/  ISETP.NE.AND P3, PT, R4, 0x1, PT ;  /* 0x000000010400780c */ /* 0x000fe40003f65270 */
[----:B------:R-:W-:Y:S01]  /*5d70*/  ISETP.NE.AND.EX P2, PT, RZ, c[0x0][0x34c], PT, P2 ;  /* 0x0000d300ff007a0c */ /* 0x000fe20003f45320 */
[----:B------:R-:W-:Y:S01]  /*5d80*/  IMAD R0, R115, c[0x0][0x17c], R0 ;  /* 0x00005f0073007a24 */ /* 0x000fe200078e0200 */
[----:B------:R-:W-:-:S02]  /*5d90*/  SHF.R.S32.HI R6, RZ, 0x1f, R198 ;  /* 0x0000001fff067819 */ /* 0x000fc400000114c6 */
[----:B------:R-:W-:Y:S02]  /*5da0*/  SEL R7, R221, RZ, !P2 ;  /* 0x000000ffdd077207 */ /* 0x000fe40005000000 */
[----:B------:R-:W-:Y:S02]  /*5db0*/  IADD3 R4, P1, R198, R9, RZ ;  /* 0x00000009c6047210 */ /* 0x000fe40007f3e0ff */
[----:B------:R-:W-:Y:S01]  /*5dc0*/  ISETP.GE.AND P4, PT, R132, c[0x0][0x1d4], PT ;  /* 0x0000750084007a0c */ /* 0x000fe20003f86270 */
[----:B------:R-:W-:Y:S01]  /*5dd0*/  IMAD R7, R7, c[0x0][0x1c0], RZ ;  /* 0x0000700007077a24 */ /* 0x000fe200078e02ff */
[----:B------:R-:W-:Y:S02]  /*5de0*/  LOP3.LUT R219, R219, 0xfffffffb, RZ, 0xc0, !PT ;  /* 0xfffffffbdbdb7812 */ /* 0x000fe400078ec0ff */
[----:B------:R-:W-:Y:S02]  /*5df0*/  LEA.HI.X.SX32 R6, R9, R6, 0x1, P1 ;  /* 0x0000000609067211 */ /* 0x000fe400008f0eff */
[----:B------:R-:W-:Y:S01]  /*5e00*/  @P5 LOP3.LUT R219, R219, 0x4, RZ, 0xfc, !PT ;  /* 0x00000004dbdb5812 */ /* 0x000fe200078efcff */
[----:B-1----:R-:W-:Y:S01]  /*5e10*/  IMAD.WIDE.U32 R2, R115, c[0x0][0x178], RZ ;  /* 0x00005e0073027a25 */ /* 0x002fe200078e00ff */
[----:B------:R-:W-:-:S02]  /*5e20*/  SEL R11, RZ, 0xffffffff, P5 ;  /* 0xffffffffff0b7807 */ /* 0x000fc40002800000 */
[----:B------:R-:W-:Y:S01]  /*5e30*/  LOP3.LUT R219, R219, 0xfffffff7, RZ, 0xc0, !PT ;  /* 0xfffffff7dbdb7812 */ /* 0x000fe200078ec0ff */
[----:B------:R-:W-:Y:S01]  /*5e40*/  IMAD.IADD R3, R3, 0x1, R0 ;  /* 0x0000000103037824 */ /* 0x000fe200078e0200 */
[----:B------:R-:W-:Y:S01]  /*5e50*/  LEA R0, R216, R198, 0x5 ;  /* 0x000000c6d8007211 */ /* 0x000fe200078e28ff */
[----:B------:R-:W-:Y:S01]  /*5e60*/  IMAD R14, R6, c[0x0][0x208], RZ ;  /* 0x00008200060e7a24 */ /* 0x000fe200078e02ff */
[----:B------:R-:W-:Y:S01]  /*5e70*/  SHF.R.S32.HI R13, RZ, 0x1f, R132 ;  /* 0x0000001fff0d7819 */ /* 0x000fe20000011484 */
[----:B------:R-:W-:Y:S01]  /*5e80*/  IMAD.WIDE.U32 R2, R217, c[0x0][0x1b8], R2 ;  /* 0x00006e00d9027a25 */ /* 0x000fe200078e0002 */
[----:B------:R-:W-:Y:S02]  /*5e90*/  SHF.L.U32 R19, R11, 0x1, RZ ;  /* 0x000000010b137819 */ /* 0x000fe400000006ff */
[----:B------:R-:W-:Y:S01]  /*5ea0*/  @P4 LOP3.LUT R219, R219, 0x8, RZ, 0xfc, !PT ;  /* 0x00000008dbdb4812 */ /* 0x000fe200078efcff */
[----:B------:R-:W-:Y:S01]  /*5eb0*/  IMAD R10, R213, 0x80, R0 ;  /* 0x00000080d50a7824 */ /* 0x000fe200078e0200 */
[----:B------:R-:W-:Y:S01]  /*5ec0*/  ISETP.GE.AND P1, PT, R197, c[0x0][0x1d4], PT ;  /* 0x00007500c5007a0c */ /* 0x000fe20003f26270 */
[----:B------:R-:W-:Y:S01]  /*5ed0*/  IMAD R3, R217, c[0x0][0x1bc], R3 ;  /* 0x00006f00d9037a24 */ /* 0x000fe200078e0203 */
[----:B------:R-:W-:Y:S01]  /*5ee0*/  LOP3.LUT R219, R219, 0xfffffffd, RZ, 0xc0, !PT ;  /* 0xfffffffddbdb7812 */ /* 0x000fe200078ec0ff */
[----:B------:R-:W-:Y:S01]  /*5ef0*/  @P3 IMAD.HI.U32 R5, R10, c[0x0][0x2c8], RZ ;  /* 0x0000b2000a053a27 */ /* 0x000fe200078e00ff */
[----:B------:R-:W-:-:S02]  /*5f00*/  SEL R15, RZ, 0x1, P4 ;  /* 0x00000001ff0f7807 */ /* 0x000fc40002000000 */
[----:B------:R-:W-:Y:S01]  /*5f10*/  ISETP.GE.AND P5, PT, R132, c[0x0][0x198], PT ;  /* 0x0000660084007a0c */ /* 0x000fe20003fa6270 */
[----:B------:R-:W-:Y:S01]  /*5f20*/  IMAD.MOV.U32 R0, RZ, RZ, R10 ;  /* 0x000000ffff007224 */ /* 0x000fe200078e000a */
[----:B------:R-:W-:Y:S01]  /*5f30*/  @P3 SHF.R.U32.HI R0, RZ, c[0x0][0x2cc], R5 ;  /* 0x0000b300ff003a19 */ /* 0x000fe20000011605 */
[----:B------:R-:W-:Y:S01]  /*5f40*/  IMAD.WIDE.U32 R8, R4, c[0x0][0x208], R12 ;  /* 0x0000820004087a25 */ /* 0x000fe200078e000c */
[----:B------:R-:W-:Y:S02]  /*5f50*/  SEL R5, R206, RZ, !P2 ;  /* 0x000000ffce057207 */ /* 0x000fe40005000000 */
[----:B------:R-:W-:Y:S02]  /*5f60*/  ISETP.GE.AND P2, PT, R196, c[0x0][0x1d4], PT ;  /* 0x00007500c4007a0c */ /* 0x000fe40003f46270 */
[----:B------:R-:W-:Y:S01]  /*5f70*/  SHF.R.S32.HI R11, RZ, 0x1f, R0 ;  /* 0x0000001fff0b7819 */ /* 0x000fe20000011400 */
[----:B------:R-:W-:Y:S01]  /*5f80*/  IMAD R16, R5, c[0x0][0x1c4], R7 ;  /* 0x0000710005107a24 */ /* 0x000fe200078e0207 */
[----:B------:R-:W-:Y:S01]  /*5f90*/  LOP3.LUT R15, R19, 0x2, R15, 0xe2, !PT ;  /* 0x00000002130f7812 */ /* 0x000fe200078ee20f */
[----:B------:R-:W-:Y:S01]  /*5fa0*/  IMAD.WIDE.U32 R2, R5, c[0x0][0x1c0], R2 ;  /* 0x0000700005027a25 */ /* 0x000fe200078e0002 */
[----:B------:R-:W-:-:S02]  /*5fb0*/  ISETP.GE.AND P4, PT, R134, c[0x0][0x198], PT ;  /* 0x0000660086007a0c */ /* 0x000fc40003f86270 */
[----:B------:R-:W-:Y:S01]  /*5fc0*/  ISETP.GE.AND P3, PT, R196, c[0x0][0x198], PT ;  /* 0x00006600c4007a0c */ /* 0x000fe20003f66270 */
[----:B------:R-:W-:Y:S01]  /*5fd0*/  IMAD R5, R6, c[0x0][0x1e0], RZ ;  /* 0x0000780006057a24 */ /* 0x000fe200078e02ff */
[----:B------:R-:W-:Y:S01]  /*5fe0*/  IADD3 R77, R220, -0x1, RZ ;  /* 0xffffffffdc4d7810 */ /* 0x000fe20007ffe0ff */
[----:B------:R-:W-:Y:S02]  /*5ff0*/  IMAD.IADD R3, R3, 0x1, R16 ;  /* 0x0000000103037824 */ /* 0x000fe400078e0210 */
[C---:B------:R-:W-:Y:S01]  /*6000*/  IMAD R18, R4.reuse, c[0x0][0x1e4], R5 ;  /* 0x0000790004127a24 */ /* 0x040fe200078e0205 */
[----:B------:R-:W-:Y:S01]  /*6010*/  @P2 LOP3.LUT R219, R219, 0x2, RZ, 0xfc, !PT ;  /* 0x00000002dbdb2812 */ /* 0x000fe200078efcff */
[----:B------:R-:W-:Y:S02]  /*6020*/  IMAD.MOV R5, RZ, RZ, -R0 ;  /* 0x000000ffff057224 */ /* 0x000fe400078e0a00 */
[----:B------:R-:W-:Y:S01]  /*6030*/  IMAD.WIDE.U32 R6, R4, c[0x0][0x1e0], R12 ;  /* 0x0000780004067a25 */ /* 0x000fe200078e000c */
[----:B------:R-:W-:-:S03]  /*6040*/  LOP3.LUT R219, R219, 0xfffffffe, RZ, 0xc0, !PT ;  /* 0xfffffffedbdb7812 */ /* 0x000fc600078ec0ff */
[----:B------:R-:W-:Y:S01]  /*6050*/  IMAD R16, R4, c[0x0][0x20c], R14 ;  /* 0x0000830004107a24 */ /* 0x000fe200078e020e */
[----:B------:R-:W-:Y:S01]  /*6060*/  IADD3 R7, R7, R18, RZ ;  /* 0x0000001207077210 */ /* 0x000fe20007ffe0ff */
[----:B------:R-:W-:Y:S01]  /*6070*/  IMAD R10, R5, c[0x0][0x2c4], R10 ;  /* 0x0000b100050a7a24 */ /* 0x000fe200078e020a */
[----:B------:R-:W-:Y:S01]  /*6080*/  @P1 LOP3.LUT R219, R219, 0x1, RZ, 0xfc, !PT ;  /* 0x00000001dbdb1812 */ /* 0x000fe200078efcff */
[----:B------:R-:W-:Y:S01]  /*6090*/  IMAD R4, R11, c[0x0][0x1b0], RZ ;  /* 0x00006c000b047a24 */ /* 0x000fe200078e02ff */
[----:B------:R-:W-:Y:S01]  /*60a0*/  SEL R11, RZ, 0x4, P2 ;  /* 0x00000004ff0b7807 */ /* 0x000fe20001000000 */
[----:B------:R-:W-:Y:S01]  /*60b0*/  IMAD.WIDE.U32 R2, R0, c[0x0][0x1b0], R2 ;  /* 0x00006c0000027a25 */ /* 0x000fe200078e0002 */
[----:B------:R-:W-:-:S03]  /*60c0*/  ISETP.GE.AND P2, PT, R197, c[0x0][0x198], PT ;  /* 0x00006600c5007a0c */ /* 0x000fc60003f46270 */
[----:B------:R-:W-:Y:S01]  /*60d0*/  IMAD R14, R0, c[0x0][0x1b4], R4 ;  /* 0x00006d00000e7a24 */ /* 0x000fe200078e0204 */
[----:B------:R-:W-:Y:S01]  /*60e0*/  SHF.R.S32.HI R0, RZ, 0x1f, R10 ;  /* 0x0000001fff007819 */ /* 0x000fe2000001140a */
[----:B------:R-:W-:Y:S01]  /*60f0*/  IMAD.IADD R5, R9, 0x1, R16 ;  /* 0x0000000109057824 */ /* 0x000fe200078e0210 */
[----:B------:R-:W-:Y:S01]  /*6100*/  SEL R4, RZ, 0x8, P1 ;  /* 0x00000008ff047807 */ /* 0x000fe20000800000 */
[----:B------:R-:W-:Y:S01]  /*6110*/  IMAD.IADD R3, R3, 0x1, R14 ;  /* 0x0000000103037824 */ /* 0x000fe200078e020e */
[----:B------:R-:W-:Y:S01]  /*6120*/  ISETP.NE.U32.AND P1, PT, RZ, c[0x0][0x350], PT ;  /* 0x0000d400ff007a0c */ /* 0x000fe20003f25070 */
[----:B------:R-:W-:Y:S01]  /*6130*/  IMAD R0, R0, c[0x0][0x1a8], RZ ;  /* 0x00006a0000007a24 */ /* 0x000fe200078e02ff */
[----:B------:R-:W-:Y:S01]  /*6140*/  LOP3.LUT R55, R4, R15, R11, 0xfe, !PT ;  /* 0x0000000f04377212 */ /* 0x000fe200078efe0b */
[----:B------:R-:W-:Y:S01]  /*6150*/  IMAD.WIDE.U32 R6, R217, c[0x0][0x1e8], R6 ;  /* 0x00007a00d9067a25 */ /* 0x000fe200078e0006 */
[----:B------:R-:W-:Y:S02]  /*6160*/  MOV R4, R8 ;  /* 0x0000000800047202 */ /* 0x000fe40000000f00 */
[----:B------:R-:W-:Y:S01]  /*6170*/  ISETP.NE.AND.EX P1, PT, RZ, c[0x0][0x354], PT, P1 ;  /* 0x0000d500ff007a0c */ /* 0x000fe20003f25310 */
[----:B------:R-:W-:-:S02]  /*6180*/  IMAD R11, R10, c[0x0][0x1ac], R0 ;  /* 0x00006b000a0b7a24 */ /* 0x000fc400078e0200 */
[----:B------:R-:W-:-:S04]  /*6190*/  IMAD.WIDE.U32 R8, R10, c[0x0][0x1a8], R2 ;  /* 0x00006a000a087a25 */ /* 0x000fc800078e0002 */
[----:B------:R-:W-:Y:S01]  /*61a0*/  IMAD.WIDE.U32 R2, R217, c[0x0][0x210], R4 ;  /* 0x00008400d9027a25 */ /* 0x000fe200078e0004 */
[----:B------:R-:W-:-:S03]  /*61b0*/  IADD3 R9, R9, R11, RZ ;  /* 0x0000000b09097210 */ /* 0x000fc60007ffe0ff */
[C---:B------:R-:W-:Y:S02]  /*61c0*/  IMAD R5, R217.reuse, c[0x0][0x1ec], R7 ;  /* 0x00007b00d9057a24 */ /* 0x040fe400078e0207 */
[----:B------:R-:W-:Y:S02]  /*61d0*/  IMAD R3, R217, c[0x0][0x214], R3 ;  /* 0x00008500d9037a24 */ /* 0x000fe400078e0203 */
[----:B------:R-:W-:Y:S02]  /*61e0*/  IMAD.MOV.U32 R4, RZ, RZ, R6 ;  /* 0x000000ffff047224 */ /* 0x000fe400078e0006 */
[----:B------:R-:W-:Y:S01]  /*61f0*/  IMAD R15, R213, 0x80, R198 ;  /* 0x00000080d50f7824 */ /* 0x000fe200078e02c6 */
[----:B--2---:R-:W-:Y:S01]  /*6200*/  @P0 SHF.R.S32.HI R0, RZ, 0x1f, R17 ;  /* 0x0000001fff000819 */ /* 0x004fe20000011411 */
[----:B------:R-:W-:Y:S02]  /*6210*/  @!P0 IMAD.MOV.U32 R0, RZ, RZ, R221 ;  /* 0x000000ffff008224 */ /* 0x000fe400078e00dd */
[----:B------:R-:W-:Y:S01]  /*6220*/  @!P0 IMAD.MOV.U32 R17, RZ, RZ, R206 ;  /* 0x000000ffff118224 */ /* 0x000fe200078e00ce */
[----:B------:R-:W-:-:S02]  /*6230*/  LEA R21, P0, R8, c[0x0][0x160], 0x1 ;  /* 0x0000580008157a11 */ /* 0x000fc400078008ff */
[----:B------:R-:W-:Y:S02]  /*6240*/  SEL R7, R0, RZ, !P1 ;  /* 0x000000ff00077207 */ /* 0x000fe40004800000 */
[----:B------:R-:W-:Y:S02]  /*6250*/  SEL R0, R17, RZ, !P1 ;  /* 0x000000ff11007207 */ /* 0x000fe40004800000 */
[----:B------:R-:W-:Y:S01]  /*6260*/  LEA.HI.X R19, R8, c[0x0][0x164], R9, 0x1, P0 ;  /* 0x0000590008137a11 */ /* 0x000fe200000f0c09 */
[C---:B------:R-:W-:Y:S02]  /*6270*/  IMAD R6, R7.reuse, c[0x0][0x1f0], RZ ;  /* 0x00007c0007067a24 */ /* 0x040fe400078e02ff */
[----:B------:R-:W-:Y:S02]  /*6280*/  IMAD R7, R7, c[0x0][0x218], RZ ;  /* 0x0000860007077a24 */ /* 0x000fe400078e02ff */
[----:B------:R-:W-:-:S04]  /*6290*/  IMAD.WIDE.U32 R210, R0, c[0x0][0x218], R2 ;  /* 0x0000860000d27a25 */ /* 0x000fc800078e0002 */
[----:B------:R-:W-:-:S04]  /*62a0*/  IMAD.WIDE.U32 R208, R0, c[0x0][0x1f0], R4 ;  /* 0x00007c0000d07a25 */ /* 0x000fc800078e0004 */
[C---:B------:R-:W-:Y:S02]  /*62b0*/  IMAD R2, R0.reuse, c[0x0][0x1f4], R6 ;  /* 0x00007d0000027a24 */ /* 0x040fe400078e0206 */
[----:B------:R-:W-:-:S03]  /*62c0*/  IMAD R0, R0, c[0x0][0x21c], R7 ;  /* 0x0000870000007a24 */ /* 0x000fc600078e0207 */
[----:B------:R-:W-:Y:S01]  /*62d0*/  IADD3 R214, R209, R2, RZ ;  /* 0x00000002d1d67210 */ /* 0x000fe20007ffe0ff */
[----:B------:R-:W-:Y:S01]  /*62e0*/  IMAD.IADD R218, R211, 0x1, R0 ;  /* 0x00000001d3da7824 */ /* 0x000fe200078e0200 */
[----:B------:R-:W-:Y:S05]  /*62f0*/  BRA.DIV ~URZ, `(.L_x_162) ;  /* 0x000102327f007947 */ /* 0x000fea000b800000 */
[----:B------:R1:W2:Y:S02]  /*6300*/  SHFL.IDX PT, R4, R19, RZ, 0x181f ;  /* 0x00181fff13047589 */ /* 0x0002a400000e0000 */
.L_x_293:
[----:B------:R-:W-:Y:S05]  /*6310*/  BRA.DIV ~URZ, `(.L_x_163) ;  /* 0x000102827f007947 */ /* 0x000fea000b800000 */
[----:B------:R3:W4:Y:S02]  /*6320*/  SHFL.IDX PT, R0, R21, RZ, 0x181f ;  /* 0x00181fff15007589 */ /* 0x00072400000e0000 */
.L_x_294:
[----:B------:R-:W-:Y:S01]  /*6330*/  IMAD R38, R122, c[0x0][0x2c4], RZ ;  /* 0x0000b1007a267a24 */ /* 0x000fe200078e02ff */
[----:B------:R-:W-:Y:S01]  /*6340*/  SHF.R.S32.HI R51, RZ, 0x1f, R134 ;  /* 0x0000001fff337819 */ /* 0x000fe20000011486 */
[----:B------:R-:W-:Y:S01]  /*6350*/  BSSY B0, `(.L_x_164) ;  /* 0x0000017000007945 */ /* 0x000fe20003800000 */
[----:B------:R-:W-:Y:S02]  /*6360*/  SHF.R.S32.HI R20, RZ, 0x1f, R197 ;  /* 0x0000001fff147819 */ /* 0x000fe400000114c5 */
[----:B------:R-:W-:Y:S02]  /*6370*/  ISETP.GE.AND P6, PT, R15, R38, PT ;  /* 0x000000260f00720c */ /* 0x000fe40003fc6270 */
[----:B------:R-:W-:Y:S02]  /*6380*/  LEA.HI R50, R51, R134, RZ, 0x3 ;  /* 0x0000008633327211 */ /* 0x000fe400078f18ff */
[----:B------:R-:W-:-:S02]  /*6390*/  SHF.R.S32.HI R18, RZ, 0x1f, R196 ;  /* 0x0000001fff127819 */ /* 0x000fc400000114c4 */
[----:B------:R-:W-:-:S04]  /*63a0*/  LOP3.LUT R14, R50, 0xfffffff8, RZ, 0xc0, !PT ;  /* 0xfffffff8320e7812 */ /* 0x000fc800078ec0ff */
[----:B------:R-:W-:-:S03]  /*63b0*/  SHF.R.S32.HI R25, RZ, 0x1f, R14 ;  /* 0x0000001fff197819 */ /* 0x000fc6000001140e */
[----:B------:R-:W-:Y:S05]  /*63c0*/  @P6 BRA `(.L_x_165) ;  /* 0x000000f000006947 */ /* 0x000fea0003800000 */
[----:B----4-:R-:W-:-:S04]  /*63d0*/  LEA R10, P0, R132, R0, 0x1 ;  /* 0x00000000840a7211 */ /* 0x010fc800078008ff */
[----:B--2---:R-:W-:Y:S02]  /*63e0*/  LEA.HI.X R11, R132, R4, R13, 0x1, P0 ;  /* 0x00000004840b7211 */ /* 0x004fe400000f0c0d */
[----:B------:R-:W-:-:S03]  /*63f0*/  LEA R8, P0, R14, R0, 0x1 ;  /* 0x000000000e087211 */ /* 0x000fc600078008ff */
[----:B------:R-:W-:Y:S01]  /*6400*/  @!PT LDS RZ, [RZ] ;  /* 0x00000000fffff984 */ /* 0x000fe20000000800 */
[----:B------:R-:W-:Y:S01]  /*6410*/  @!PT LDS RZ, [RZ] ;  /* 0x00000000fffff984 */ /* 0x000fe20000000800 */
[----:B------:R-:W-:Y:S01]  /*6420*/  @!PT LDS RZ, [RZ] ;  /* 0x00000000fffff984 */ /* 0x000fe20000000800 */
[----:B------:R2:W-:Y:S01]  /*6430*/  LDGSTS.E.BYPASS.LTC128B.128 [R188+0x10080], [R10.64], !P5 ;  /* 0x100800000abc7fae */ /* 0x0005e2000e901d46 */
[----:B------:R-:W-:Y:S02]  /*6440*/  LEA.HI.X R9, R14, R4, R25, 0x1, P0 ;  /* 0x000000040e097211 */ /* 0x000fe400000f0c19 */
[----:B------:R-:W-:-:S03]  /*6450*/  LEA R6, P0, R196, R0, 0x1 ;  /* 0x00000000c4067211 */ /* 0x000fc600078008ff */
[----:B------:R2:W-:Y:S01]  /*6460*/  LDGSTS.E.BYPASS.LTC128B.128 [R188+0x14080], [R8.64], !P4 ;  /* 0x1408000008bc7fae */ /* 0x0005e2000e101d46 */
[----:B------:R-:W-:Y:S02]  /*6470*/  LEA.HI.X R7, R196, R4, R18, 0x1, P0 ;  /* 0x00000004c4077211 */ /* 0x000fe400000f0c12 */
[----:B------:R-:W-:-:S03]  /*6480*/  LEA R2, P0, R197, R0, 0x1 ;  /* 0x00000000c5027211 */ /* 0x000fc600078008ff */
[----:B------:R2:W-:Y:S01]  /*6490*/  LDGSTS.E.BYPASS.LTC128B.128 [R188+0x18080], [R6.64], !P3 ;  /* 0x1808000006bc7fae */ /* 0x0005e2000d901d46 */
[----:B------:R-:W-:-:S05]  /*64a0*/  LEA.HI.X R3, R197, R4, R20, 0x1, P0 ;  /* 0x00000004c5037211 */ /* 0x000fca00000f0c14 */
[----:B------:R2:W-:Y:S04]  /*64b0*/  LDGSTS.E.BYPASS.LTC128B.128 [R188+0x1c080], [R2.64], !P2 ;  /* 0x1c08000002bc7fae */ /* 0x0005e8000d101d46 */
.L_x_165:
[----:B------:R-:W-:Y:S05]  /*64c0*/  BSYNC B0 ;  /* 0x0000000000007941 */ /* 0x000fea0003800000 */
.L_x_164:
[----:B------:R-:W-:Y:S05]  /*64d0*/  BRA.DIV ~URZ, `(.L_x_166) ;  /* 0x000101227f007947 */ /* 0x000fea000b800000 */
[----:B--2---:R2:W1:Y:S04]  /*64e0*/  SHFL.IDX PT, R6, R19, 0x1, 0x181f ;  /* 0x00381f0013067f89 */ /* 0x00446800000e0000 */
[----:B----4-:R2:W4:Y:S02]  /*64f0*/  SHFL.IDX PT, R0, R21, 0x1, 0x181f ;  /* 0x00381f0015007f89 */ /* 0x01052400000e0000 */
.L_x_295:
[----:B------:R-:W-:Y:S01]  /*6500*/  IADD3 R3, R15, 0x20, RZ ;  /* 0x000000200f037810 */ /* 0x000fe20007ffe0ff */
[----:B------:R-:W-:Y:S01]  /*6510*/  BSSY B0, `(.L_x_167) ;  /* 0x0000014000007945 */ /* 0x000fe20003800000 */
[----:B------:R-:W-:Y:S02]  /*6520*/  LOP3.LUT R2, R126, R114, RZ, 0xfc, !PT ;  /* 0x000000727e027212 */ /* 0x000fe400078efcff */
[----:B------:R-:W-:Y:S02]  /*6530*/  ISETP.GE.AND P0, PT, R3, R38, PT ;  /* 0x000000260300720c */ /* 0x000fe40003f06270 */
[----:B------:R-:W-:-:S11]  /*6540*/  LEA R4, R2, 0x10080, 0x1 ;  /* 0x0001008002047811 */ /* 0x000fd600078e08ff */
[----:B------:R-:W-:Y:S05]  /*6550*/  @P0 BRA `(.L_x_168) ;  /* 0x000000f000000947 */ /* 0x000fea0003800000 */
[----:B----4-:R-:W-:-:S04]  /*6560*/  LEA R16, P0, R132, R0, 0x1 ;  /* 0x0000000084107211 */ /* 0x010fc800078008ff */
[----:B-1----:R-:W-:Y:S02]  /*6570*/  LEA.HI.X R17, R132, R6, R13, 0x1, P0 ;  /* 0x0000000684117211 */ /* 0x002fe400000f0c0d */
        /* <DEDUP_REMOVED lines=13> */
.L_x_168:
[----:B------:R-:W-:Y:S05]  /*6650*/  BSYNC B0 ;  /* 0x0000000000007941 */ /* 0x000fea0003800000 */
.L_x_167:
[----:B------:R-:W-:Y:S05]  /*6660*/  BRA.DIV ~URZ, `(.L_x_169) ;  /* 0x000100527f007947 */ /* 0x000fea000b800000 */
[----:B-1----:R1:W2:Y:S02]  /*6670*/  SHFL.IDX PT, R6, R19, 0x2, 0x181f ;  /* 0x00581f0013067f89 */ /* 0x0022a400000e0000 */
.L_x_296:
[----:B------:R-:W-:Y:S05]  /*6680*/  BRA.DIV ~URZ, `(.L_x_170) ;  /* 0x000100a27f007947 */ /* 0x000fea000b800000 */
[----:B----4-:R4:W1:Y:S02]  /*6690*/  SHFL.IDX PT, R0, R21, 0x2, 0x181f ;  /* 0x00581f0015007f89 */ /* 0x01086400000e0000 */
.L_x_297:
[----:B------:R-:W-:Y:S01]  /*66a0*/  IADD3 R2, R15, 0x40, RZ ;  /* 0x000000400f027810 */ /* 0x000fe20007ffe0ff */
[----:B------:R-:W-:Y:S03]  /*66b0*/  BSSY B0, `(.L_x_171) ;  /* 0x0000012000007945 */ /* 0x000fe60003800000 */
[----:B------:R-:W-:-:S13]  /*66c0*/  ISETP.GE.AND P0, PT, R2, R38, PT ;  /* 0x000000260200720c */ /* 0x000fda0003f06270 */
[----:B------:R-:W-:Y:S05]  /*66d0*/  @P0 BRA `(.L_x_172) ;  /* 0x000000f000000947 */ /* 0x000fea0003800000 */
[----:B-1----:R-:W-:-:S04]  /*66e0*/  LEA R16, P0, R132, R0, 0x1 ;  /* 0x0000000084107211 */ /* 0x002fc800078008ff */
        /* <DEDUP_REMOVED lines=14> */
.L_x_172:
[----:B------:R-:W-:Y:S05]  /*67d0*/  BSYNC B0 ;  /* 0x0000000000007941 */ /* 0x000fea0003800000 */
.L_x_171:
[----:B------:R-:W-:Y:S05]  /*67e0*/  BRA.DIV ~URZ, `(.L_x_173) ;  /* 0x0000ffa27f007947 */ /* 0x000fea000b800000 */
[----:B--2---:R2:W3:Y:S04]  /*67f0*/  SHFL.IDX PT, R6, R19, 0x3, 0x181f ;  /* 0x00781f0013067f89 */ /* 0x0044e800000e0000 */
[----:B-1----:R2:W1:Y:S02]  /*6800*/  SHFL.IDX PT, R0, R21, 0x3, 0x181f ;  /* 0x00781f0015007f89 */ /* 0x00246400000e0000 */
.L_x_298:
[----:B------:R-:W-:Y:S02]  /*6810*/  IADD3 R2, R15, 0x60, RZ ;  /* 0x000000600f027810 */ /* 0x000fe40007ffe0ff */
[----:B------:R-:W-:Y:S02]  /*6820*/  SHF.R.S32.HI R56, RZ, 0x1f, R77 ;  /* 0x0000001fff387819 */ /* 0x000fe4000001144d */
[----:B------:R-:W-:-:S13]  /*6830*/  ISETP.GE.AND P0, PT, R2, R38, PT ;  /* 0x000000260200720c */ /* 0x000fda0003f06270 */
[----:B-1----:R-:W-:-:S04]  /*6840*/  @!P0 LEA R8, P1, R196, R0, 0x1 ;  /* 0x00000000c4088211 */ /* 0x002fc800078208ff */
[----:B---3--:R-:W-:Y:S02]  /*6850*/  @!P0 LEA.HI.X R9, R196, R6, R18, 0x1, P1 ;  /* 0x00000006c4098211 */ /* 0x008fe400008f0c12 */
[----:B------:R-:W-:-:S04]  /*6860*/  @!P0 LEA R16, P1, R132, R0, 0x1 ;  /* 0x0000000084108211 */ /* 0x000fc800078208ff */
[----:B------:R-:W-:Y:S02]  /*6870*/  @!P0 LEA.HI.X R17, R132, R6, R13, 0x1, P1 ;  /* 0x0000000684118211 */ /* 0x000fe400008f0c0d */
[----:B------:R-:W-:-:S03]  /*6880*/  @!P0 LEA R10, P1, R14, R0, 0x1 ;  /* 0x000000000e0a8211 */ /* 0x000fc600078208ff */
[----:B------:R-:W-:Y:S01]  /*6890*/  @!PT LDS RZ, [RZ] ;  /* 0x00000000fffff984 */ /* 0x000fe20000000800 */
[----:B------:R-:W-:Y:S01]  /*68a0*/  @!PT LDS RZ, [RZ] ;  /* 0x00000000fffff984 */ /* 0x000fe20000000800 */
[----:B------:R-:W-:Y:S01]  /*68b0*/  @!PT LDS RZ, [RZ] ;  /* 0x00000000fffff984 */ /* 0x000fe20000000800 */
[----:B------:R1:W-:Y:S01]  /*68c0*/  @!P0 LDGSTS.E.BYPASS.LTC128B.128 [R4+0x3000], [R16.64], !P5 ;  /* 0x0300000010048fae */ /* 0x0003e2000e901d46 */
[----:B------:R-:W-:Y:S02]  /*68d0*/  @!P0 LEA.HI.X R11, R14, R6, R25, 0x1, P1 ;  /* 0x000000060e0b8211 */ /* 0x000fe400008f0c19 */
[----:B------:R-:W-:Y:S01]  /*68e0*/  @!P0 LEA R2, P1, R197, R0, 0x1 ;  /* 0x00000000c5028211 */ /* 0x000fe200078208ff */
[----:B------:R-:W-:Y:S01]  /*68f0*/  IMAD.IADD R0, R127, 0x1, -R198 ;  /* 0x000000017f007824 */ /* 0x000fe200078e0ac6 */
[----:B------:R-:W-:Y:S01]  /*6900*/  LOP3.LUT P5, RZ, R219, 0x1, RZ, 0xc0, !PT ;  /* 0x00000001dbff7812 */ /* 0x000fe200078ac0ff */
[----:B------:R1:W-:Y:S01]  /*6910*/  @!P0 LDGSTS.E.BYPASS.LTC128B.128 [R4+0x7000], [R10.64], !P4 ;  /* 0x070000000a048fae */ /* 0x0003e2000e101d46 */
[----:B------:R-:W-:Y:S01]  /*6920*/  @!P0 LEA.HI.X R3, R197, R6, R20, 0x1, P1 ;  /* 0x00000006c5038211 */ /* 0x000fe200008f0c14 */
[----:B------:R-:W-:Y:S01]  /*6930*/  IMAD R0, R77, -0x20, R0 ;  /* 0xffffffe04d007824 */ /* 0x000fe200078e0200 */
[----:B------:R-:W-:Y:S01]  /*6940*/  LOP3.LUT P4, RZ, R219, 0x2, RZ, 0xc0, !PT ;  /* 0x00000002dbff7812 */ /* 0x000fe2000788c0ff */
[----:B------:R1:W-:Y:S04]  /*6950*/  @!P0 LDGSTS.E.BYPASS.LTC128B.128 [R4+0xb000], [R8.64], !P3 ;  /* 0x0b00000008048fae */ /* 0x0003e8000d901d46 */
[----:B------:R1:W-:Y:S01]  /*6960*/  @!P0 LDGSTS.E.BYPASS.LTC128B.128 [R4+0xf000], [R2.64], !P2 ;  /* 0x0f00000002048fae */ /* 0x0003e2000d101d46 */
[----:B------:R-:W-:-:S03]  /*6970*/  ISETP.GE.AND P0, PT, R0, 0x1, PT ;  /* 0x000000010000780c */ /* 0x000fc60003f06270 */
[----:B------:R-:W0:Y:S01]  /*6980*/  LDGDEPBAR ;  /* 0x00000000000079af */ /* 0x000e220000000000 */
[----:B------:R-:W-:Y:S01]  /*6990*/  WARPSYNC 0xffffffff ;  /* 0xffffffff00007948 */ /* 0x000fe20003800000 */
[----:B------:R-:W-:Y:S02]  /*69a0*/  BSSY B0, `(.L_x_174) ;  /* 0x0000014000007945 */ /* 0x000fe40003800000 */
[----:B------:R-:W-:Y:S06]  /*69b0*/  BAR.SYNC.DEFER_BLOCKING 0x0 ;  /* 0x0000000000007b1d */ /* 0x000fec0000010000 */
[----:B------:R-:W-:Y:S05]  /*69c0*/  @!P0 BRA `(.L_x_175) ;  /* 0x0000011000008947 */ /* 0x000fea0003800000 */
[----:B------:R-:W-:Y:S01]  /*69d0*/  IMAD R0, R56, c[0x0][0x1e0], RZ ;  /* 0x0000780038007a24 */ /* 0x000fe200078e02ff */
[----:B------:R-:W-:Y:S01]  /*69e0*/  LOP3.LUT P2, RZ, R219, 0x8, RZ, 0xc0, !PT ;  /* 0x00000008dbff7812 */ /* 0x000fe2000784c0ff */
[----:B-1----:R-:W-:Y:S01]  /*69f0*/  IMAD.WIDE.U32 R4, R77, c[0x0][0x1e0], RZ ;  /* 0x000078004d047a25 */ /* 0x002fe200078e00ff */
[----:B------:R-:W-:-:S03]  /*6a00*/  LOP3.LUT P3, RZ, R219, 0x4, RZ, 0xc0, !PT ;  /* 0x00000004dbff7812 */ /* 0x000fc6000786c0ff */
[----:B------:R-:W-:Y:S01]  /*6a10*/  IMAD R2, R77, c[0x0][0x1e4], R0 ;  /* 0x000079004d027a24 */ /* 0x000fe200078e0200 */
[----:B------:R-:W-:-:S03]  /*6a20*/  LEA R0, P1, R4, R208, 0x5 ;  /* 0x000000d004007211 */ /* 0x000fc600078228ff */
[----:B------:R-:W-:Y:S01]  /*6a30*/  IMAD.IADD R3, R5, 0x1, R2 ;  /* 0x0000000105037824 */ /* 0x000fe200078e0202 */
[----:B------:R-:W-:-:S04]  /*6a40*/  LEA R2, P0, R0, c[0x0][0x1c8], 0x1 ;  /* 0x0000720000027a11 */ /* 0x000fc800078008ff */
[----:B------:R-:W-:-:S04]  /*6a50*/  LEA.HI.X R3, R4, R214, R3, 0x5, P1 ;  /* 0x000000d604037211 */ /* 0x000fc800008f2c03 */
[----:B------:R-:W-:-:S05]  /*6a60*/  LEA.HI.X R3, R0, c[0x0][0x1cc], R3, 0x1, P0 ;  /* 0x0000730000037a11 */ /* 0x000fca00000f0c03 */
[----:B------:R-:W-:Y:S01]  /*6a70*/  @!PT LDS RZ, [RZ] ;  /* 0x00000000fffff984 */ /* 0x000fe20000000800 */
[----:B------:R-:W-:Y:S01]  /*6a80*/  @!PT LDS RZ, [RZ] ;  /* 0x00000000fffff984 */ /* 0x000fe20000000800 */
[----:B------:R-:W-:Y:S01]  /*6a90*/  @!PT LDS RZ, [RZ] ;  /* 0x00000000fffff984 */ /* 0x000fe20000000800 */
[----:B------:R1:W-:Y:S04]  /*6aa0*/  LDGSTS.E.BYPASS.LTC128B.128 [R188+0xc080], [R2.64], !P2 ;  /* 0x0c08000002bc7fae */ /* 0x0003e8000d101d46 */
[----:B------:R1:W-:Y:S04]  /*6ab0*/  LDGSTS.E.BYPASS.LTC128B.128 [R188+0xd080], [R2.64+0x80], !P3 ;  /* 0x0d08008002bc7fae */ /* 0x0003e8000d901d46 */
[----:B------:R1:W-:Y:S04]  /*6ac0*/  LDGSTS.E.BYPASS.LTC128B.128 [R188+0xe080], [R2.64+0x100], !P4 ;  /* 0x0e08010002bc7fae */ /* 0x0003e8000e101d46 */
[----:B------:R1:W-:Y:S02]  /*6ad0*/  LDGSTS.E.BYPASS.LTC128B.128 [R188+0xf080], [R2.64+0x180], !P5 ;  /* 0x0f08018002bc7fae */ /* 0x0003e4000e901d46 */
.L_x_175:
[----:B------:R-:W-:Y:S05]  /*6ae0*/  BSYNC B0 ;  /* 0x0000000000007941 */ /* 0x000fea0003800000 */
.L_x_174:
[----:B------:R-:W-:Y:S01]  /*6af0*/  ISETP.LT.AND P0, PT, RZ, c[0x0][0x27c], PT ;  /* 0x00009f00ff007a0c */ /* 0x000fe20003f01270 */
[----:B------:R-:W0:-:S12]  /*6b00*/  LDGDEPBAR ;  /* 0x00000000000079af */ /* 0x000e180000000000 */
[----:B------:R-:W-:Y:S05]  /*6b10*/  @P0 BRA `(.L_x_176) ;  /* 0x0000002000000947 */ /* 0x000fea0003800000 */
[----:B------:R-:W-:-:S04]  /*6b20*/  DEPBAR.LE SB0, 0x1 ;  /* 0x000080400000791a */ /* 0x000fc80000000000 */
[----:B------:R-:W-:Y:S05]  /*6b30*/  BRA `(.L_x_177) ;  /* 0x0000685000007947 */ /* 0x000fea0003800000 */
.L_x_176:
[----:B-----5:R-:W-:Y:S01]  /*6b40*/  SHF.R.S32.HI R0, RZ, 0x1f, R110 ;  /* 0x0000001fff007819 */ /* 0x020fe2000001146e */
[----:B------:R-:W-:Y:S01]  /*6b50*/  ULDC.U8 UR4, c[0x0][0x298] ;  /* 0x0000a60000047ab9 */ /* 0x000fe20000000000 */
[----:B-1----:R-:W-:Y:S01]  /*6b60*/  IMAD.WIDE.U32 R4, R110, c[0x0][0x280], RZ ;  /* 0x0000a0006e047a25 */ /* 0x002fe200078e00ff */
[----:B------:R-:W-:Y:S01]  /*6b70*/  ISETP.NE.AND P1, PT, RZ, UR4, PT ;  /* 0x00000004ff007c0c */ /* 0x000fe2000bf25270 */
[----:B------:R-:W-:Y:S02]  /*6b80*/  BSSY B2, `(.L_x_177) ;  /* 0x0000680000027945 */ /* 0x000fe40003800000 */
[----:B------:R-:W-:Y:S01]  /*6b90*/  IMAD R2, R0, c[0x0][0x280], RZ ;  /* 0x0000a00000027a24 */ /* 0x000fe200078e02ff */
[----:B------:R-:W-:Y:S01]  /*6ba0*/  LEA R7, P0, R4, c[0x0][0x270], 0x1 ;  /* 0x00009c0004077a11 */ /* 0x000fe200078008ff */
[----:B------:R-:W-:Y:S02]  /*6bb0*/  IMAD R0, R0, c[0x0][0x290], RZ ;  /* 0x0000a40000007a24 */ /* 0x000fe400078e02ff */
[----:B------:R-:W-:-:S05]  /*6bc0*/  IMAD R2, R110, c[0x0][0x284], R2 ;  /* 0x0000a1006e027a24 */ /* 0x000fca00078e0202 */
[----:B------:R-:W-:Y:S01]  /*6bd0*/  IADD3 R6, R2, R5, RZ ;  /* 0x0000000502067210 */ /* 0x000fe20007ffe0ff */
[----:B------:R-:W-:-:S04]  /*6be0*/  IMAD.WIDE.U32 R2, R110, c[0x0][0x290], RZ ;  /* 0x0000a4006e027a25 */ /* 0x000fc800078e00ff */
[----:B------:R-:W-:Y:S01]  /*6bf0*/  IMAD R5, R110, c[0x0][0x294], R0 ;  /* 0x0000a5006e057a24 */ /* 0x000fe200078e0200 */
[----:B------:R-:W-:Y:S02]  /*6c00*/  LEA.HI.X R0, R4, c[0x0][0x274], R6, 0x1, P0 ;  /* 0x00009d0004007a11 */ /* 0x000fe400000f0c06 */
[----:B------:R-:W-:Y:S02]  /*6c10*/  LEA R6, P0, R2, c[0x0][0x288], 0x1 ;  /* 0x0000a20002067a11 */ /* 0x000fe400078008ff */
[----:B------:R-:W-:-:S04]  /*6c20*/  IADD3 R3, R5, R3, RZ ;  /* 0x0000000305037210 */ /* 0x000fc80007ffe0ff */
[----:B------:R-:W-:Y:S01]  /*6c30*/  LEA.HI.X R2, R2, c[0x0][0x28c], R3, 0x1, P0 ;  /* 0x0000a30002027a11 */ /* 0x000fe200000f0c03 */
[----:B------:R-:W-:Y:S05]  /*6c40*/  @!P1 BRA `(.L_x_178) ;  /* 0x0000318000009947 */ /* 0x000fea0003800000 */
[----:B------:R-:W1:Y:S01]  /*6c50*/  SHFL.IDX PT, R3, R2, RZ, 0x181f ;  /* 0x00181fff02037589 */ /* 0x000e6200000e0000 */
[----:B------:R-:W-:Y:S01]  /*6c60*/  BSSY B0, `(.L_x_179) ;  /* 0x0000038000007945 */ /* 0x000fe20003800000 */
[----:B--2-4-:R-:W-:Y:S01]  /*6c70*/  CS2R R20, SRZ ;  /* 0x0000000000147805 */ /* 0x014fe2000001ff00 */
[----:B------:R-:W-:Y:S01]  /*6c80*/  CS2R R18, SRZ ;  /* 0x0000000000127805 */ /* 0x000fe2000001ff00 */
[----:B------:R-:W2:Y:S01]  /*6c90*/  SHFL.IDX PT, R5, R0, RZ, 0x181f ;  /* 0x00181fff00057589 */ /* 0x000ea200000e0000 */
[----:B------:R-:W-:Y:S01]  /*6ca0*/  CS2R R16, SRZ ;  /* 0x0000000000107805 */ /* 0x000fe2000001ff00 */
[----:B------:R-:W-:Y:S01]  /*6cb0*/  CS2R R14, SRZ ;  /* 0x00000000000e7805 */ /* 0x000fe2000001ff00 */
[----:B------:R-:W-:Y:S01]  /*6cc0*/  CS2R R12, SRZ ;  /* 0x00000000000c7805 */ /* 0x000fe2000001ff00 */
[----:B------:R-:W3:Y:S01]  /*6cd0*/  SHFL.IDX PT, R4, R7, RZ, 0x181f ;  /* 0x00181fff07047589 */ /* 0x000ee200000e0000 */
[----:B------:R-:W-:Y:S01]  /*6ce0*/  CS2R R10, SRZ ;  /* 0x00000000000a7805 */ /* 0x000fe2000001ff00 */
[----:B------:R-:W-:-:S02]  /*6cf0*/  CS2R R8, SRZ ;  /* 0x0000000000087805 */ /* 0x000fc4000001ff00 */
[----:B------:R4:W1:Y:S02]  /*6d00*/  SHFL.IDX PT, R2, R6, RZ, 0x181f ;  /* 0x00181fff06027589 */ /* 0x00086400000e0000 */
[----:B----4-:R-:W-:Y:S01]  /*6d10*/  CS2R R6, SRZ ;  /* 0x0000000000067805 */ /* 0x010fe2000001ff00 */
[----:B------:R-:W-:Y:S05]  /*6d20*/  @P6 BRA `(.L_x_180) ;  /* 0x000002b000006947 */ /* 0x000fea0003800000 */
[C---:B-123--:R-:W-:Y:S01]  /*6d30*/  ISETP.GE.AND P0, PT, R142.reuse, c[0x0][0x27c], PT ;  /* 0x00009f008e007a0c */ /* 0x04efe20003f06270 */
[----:B------:R-:W-:Y:S01]  /*6d40*/  IMAD.SHL.U32 R0, R142, 0x2, RZ ;  /* 0x000000028e007824 */ /* 0x000fe200078e00ff */
[----:B------:R-:W-:Y:S01]  /*6d50*/  SHF.R.S32.HI R7, RZ, 0x1f, R142 ;  /* 0x0000001fff077819 */ /* 0x000fe2000001148e */
[----:B------:R-:W-:Y:S01]  /*6d60*/  CS2R R16, SRZ ;  /* 0x0000000000107805 */ /* 0x000fe2000001ff00 */
[----:B------:R-:W-:Y:S01]  /*6d70*/  ISETP.GE.AND P2, PT, R140, c[0x0][0x27c], PT ;  /* 0x00009f008c007a0c */ /* 0x000fe20003f46270 */
[----:B------:R-:W-:Y:S01]  /*6d80*/  CS2R R8, SRZ ;  /* 0x0000000000087805 */ /* 0x000fe2000001ff00 */
[----:B------:R-:W-:-:S07]  /*6d90*/  SHF.L.U64.HI R7, R142, 0x1, R7 ;  /* 0x000000018e077819 */ /* 0x000fce0000010207 */
[----:B------:R-:W-:-:S05]  /*6da0*/  @!P0 IADD3 R10, P1, R4, R0, RZ ;  /* 0x00000000040a8210 */ /* 0x000fca0007f3e0ff */
[----:B------:R-:W-:Y:S01]  /*6db0*/  @!P0 IMAD.X R11, R5, 0x1, R7, P1 ;  /* 0x00000001050b8824 */ /* 0x000fe200008e0607 */
[----:B------:R-:W-:Y:S01]  /*6dc0*/  @!P0 IADD3 R6, P1, R2, R0, RZ ;  /* 0x0000000002068210 */ /* 0x000fe20007f3e0ff */
[----:B------:R-:W-:-:S03]  /*6dd0*/  IMAD.SHL.U32 R0, R140, 0x2, RZ ;  /* 0x000000028c007824 */ /* 0x000fc600078e00ff */
[----:B------:R1:W5:Y:S01]  /*6de0*/  @!P0 LD.E.64 R16, [R10.64] ;  /* 0x000000060a108980 */ /* 0x000362000c101b00 */
[----:B------:R-:W-:-:S05]  /*6df0*/  @!P0 IMAD.X R7, R3, 0x1, R7, P1 ;  /* 0x0000000103078824 */ /* 0x000fca00008e0607 */
[----:B------:R2:W5:Y:S01]  /*6e00*/  @!P0 LD.E.64 R8, [R6.64] ;  /* 0x0000000606088980 */ /* 0x000562000c101b00 */
[----:B------:R-:W-:Y:S02]  /*6e10*/  @!P2 IADD3 R12, P0, R4, R0, RZ ;  /* 0x00000000040ca210 */ /* 0x000fe40007f1e0ff */
[----:B------:R-:W-:Y:S02]  /*6e20*/  ISETP.GE.AND P1, PT, R138, c[0x0][0x27c], PT ;  /* 0x00009f008a007a0c */ /* 0x000fe40003f26270 */
[----:B-1----:R-:W-:-:S04]  /*6e30*/  SHF.R.S32.HI R10, RZ, 0x1f, R140 ;  /* 0x0000001fff0a7819 */ /* 0x002fc8000001148c */
[----:B--2---:R-:W-:-:S05]  /*6e40*/  SHF.L.U64.HI R6, R140, 0x1, R10 ;  /* 0x000000018c067819 */ /* 0x004fca000001020a */
[----:B------:R-:W-:Y:S01]  /*6e50*/  @!P2 IMAD.X R13, R5, 0x1, R6, P0 ;  /* 0x00000001050da824 */ /* 0x000fe200000e0606 */
[----:B------:R-:W-:-:S05]  /*6e60*/  @!P2 IADD3 R22, P0, R2, R0, RZ ;  /* 0x000000000216a210 */ /* 0x000fca0007f1e0ff */
[----:B------:R-:W-:Y:S01]  /*6e70*/  @!P2 IMAD.X R23, R3, 0x1, R6, P0 ;  /* 0x000000010317a824 */ /* 0x000fe200000e0606 */
[----:B------:R-:W-:Y:S01]  /*6e80*/  ISETP.GE.AND P0, PT, R141, c[0x0][0x27c], PT ;  /* 0x00009f008d007a0c */ /* 0x000fe20003f06270 */
[----:B------:R-:W-:Y:S01]  /*6e90*/  CS2R R14, SRZ ;  /* 0x00000000000e7805 */ /* 0x000fe2000001ff00 */
[----:B------:R-:W-:Y:S01]  /*6ea0*/  CS2R R6, SRZ ;  /* 0x0000000000067805 */ /* 0x000fe2000001ff00 */
[----:B------:R-:W-:Y:S01]  /*6eb0*/  @!P1 IMAD.WIDE R18, R138, 0x2, R4 ;  /* 0x000000028a129825 */ /* 0x000fe200078e0204 */
[----:B------:R-:W-:-:S03]  /*6ec0*/  SHF.R.S32.HI R20, RZ, 0x1f, R141 ;  /* 0x0000001fff147819 */ /* 0x000fc6000001148d */
[----:B------:R-:W-:Y:S01]  /*6ed0*/  @!P1 IMAD.WIDE R10, R138, 0x2, R2 ;  /* 0x000000028a0a9825 */ /* 0x000fe200078e0202 */
[----:B------:R1:W5:Y:S03]  /*6ee0*/  @!P1 LD.E.64 R14, [R18.64] ;  /* 0x00000006120e9980 */ /* 0x000366000c101b00 */
[C---:B------:R-:W-:Y:S01]  /*6ef0*/  IMAD.SHL.U32 R0, R141.reuse, 0x2, RZ ;  /* 0x000000028d007824 */ /* 0x040fe200078e00ff */
[----:B------:R2:W5:Y:S04]  /*6f00*/  @!P1 LD.E.64 R6, [R10.64] ;  /* 0x000000060a069980 */ /* 0x000568000c101b00 */
[----:B------:R-:W-:Y:S02]  /*6f10*/  @!P0 IADD3 R4, P1, R4, R0, RZ ;  /* 0x0000000004048210 */ /* 0x000fe40007f3e0ff */
[----:B--2---:R-:W-:Y:S01]  /*6f20*/  SHF.L.U64.HI R10, R141, 0x1, R20 ;  /* 0x000000018d0a7819 */ /* 0x004fe20000010214 */
[----:B-1----:R-:W-:-:S04]  /*6f30*/  CS2R R18, SRZ ;  /* 0x0000000000127805 */ /* 0x002fc8000001ff00 */
[----:B------:R-:W-:Y:S01]  /*6f40*/  @!P0 IMAD.X R5, R5, 0x1, R10, P1 ;  /* 0x0000000105058824 */ /* 0x000fe200008e060a */
[----:B------:R-:W-:Y:S01]  /*6f50*/  @!P0 IADD3 R2, P1, R2, R0, RZ ;  /* 0x0000000002028210 */ /* 0x000fe20007f3e0ff */
[----:B------:R1:W5:Y:S01]  /*6f60*/  @!P2 LD.E.64 R18, [R12.64] ;  /* 0x000000060c12a980 */ /* 0x000362000c101b00 */
[----:B------:R-:W-:-:S03]  /*6f70*/  CS2R R20, SRZ ;  /* 0x0000000000147805 */ /* 0x000fc6000001ff00 */
[----:B------:R-:W-:Y:S02]  /*6f80*/  @!P0 IMAD.X R3, R3, 0x1, R10, P1 ;  /* 0x0000000103038824 */ /* 0x000fe400008e060a */
[----:B------:R-:W-:Y:S01]  /*6f90*/  CS2R R10, SRZ ;  /* 0x00000000000a7805 */ /* 0x000fe2000001ff00 */
[----:B------:R2:W5:Y:S05]  /*6fa0*/  @!P0 LD.E.64 R20, [R4.64] ;  /* 0x0000000604148980 */ /* 0x00056a000c101b00 */
[----:B------:R2:W5:Y:S01]  /*6fb0*/  @!P2 LD.E.64 R10, [R22.64] ;  /* 0x00000006160aa980 */ /* 0x000562000c101b00 */
[----:B-1----:R-:W-:-:S06]  /*6fc0*/  CS2R R12, SRZ ;  /* 0x00000000000c7805 */ /* 0x002fcc000001ff00 */
[----:B------:R2:W5:Y:S02]  /*6fd0*/  @!P0 LD.E.64 R12, [R2.64] ;  /* 0x00000006020c8980 */ /* 0x000564000c101b00 */
.L_x_180:
[----:B-123--:R-:W-:Y:S05]  /*6fe0*/  BSYNC B0 ;  /* 0x0000000000007941 */ /* 0x00efea0003800000 */
.L_x_179:
[----:B-----5:R-:W-:Y:S01]  /*6ff0*/  IMAD.MOV.U32 R35, RZ, RZ, R14 ;  /* 0x000000ffff237224 */ /* 0x020fe200078e000e */
[----:B------:R-:W-:Y:S01]  /*7000*/  SHF.R.U64 R2, R14, 0x10, R15 ;  /* 0x000000100e027819 */ /* 0x000fe2000000120f */
[----:B------:R-:W-:Y:S01]  /*7010*/  IMAD.MOV.U32 R30, RZ, RZ, R18 ;  /* 0x000000ffff1e7224 */ /* 0x000fe200078e0012 */
[--C-:B------:R-:W-:Y:S01]  /*7020*/  SHF.R.U64 R28, R18, 0x10, R19.reuse ;  /* 0x00000010121c7819 */ /* 0x100fe20000001213 */
[----:B------:R-:W-:Y:S01]  /*7030*/  IMAD.MOV.U32 R29, RZ, RZ, R19 ;  /* 0x000000ffff1d7224 */ /* 0x000fe200078e0013 */
[----:B------:R-:W-:Y:S01]  /*7040*/  PRMT R35, R35, 0x5410, R2 ;  /* 0x0000541023237816 */ /* 0x000fe20000000002 */
[----:B------:R-:W-:Y:S01]  /*7050*/  IMAD R2, R213, -0x80, R38 ;  /* 0xffffff80d5027824 */ /* 0x000fe200078e0226 */
[----:B------:R-:W-:Y:S01]  /*7060*/  PRMT R28, R30, 0x5410, R28 ;  /* 0x000054101e1c7816 */ /* 0x000fe2000000001c */
[----:B------:R-:W-:Y:S01]  /*7070*/  IMAD.MOV.U32 R36, RZ, RZ, R15 ;  /* 0x000000ffff247224 */ /* 0x000fe200078e000f */
[----:B------:R-:W-:Y:S01]  /*7080*/  SHF.R.U32.HI R23, RZ, 0x10, R19 ;  /* 0x00000010ff177819 */ /* 0x000fe20000011613 */
[----:B------:R-:W-:Y:S01]  /*7090*/  IMAD.MOV.U32 R26, RZ, RZ, R20 ;  /* 0x000000ffff1a7224 */ /* 0x000fe200078e0014 */
[----:B------:R-:W-:Y:S01]  /*70a0*/  IMNMX R30, R2, 0x80, PT ;  /* 0x00000080021e7817 */ /* 0x000fe20003800200 */
[----:B------:R-:W-:Y:S01]  /*70b0*/  IMAD.MOV.U32 R25, RZ, RZ, R21 ;  /* 0x000000ffff197224 */ /* 0x000fe200078e0015 */
[----:B------:R-:W-:Y:S01]  /*70c0*/  SHF.R.U32.HI R31, RZ, 0x10, R15 ;  /* 0x00000010ff1f7819 */ /* 0x000fe2000001160f */
[----:B------:R-:W-:Y:S01]  /*70d0*/  IMAD.MOV.U32 R34, RZ, RZ, R16 ;  /* 0x000000ffff227224 */ /* 0x000fe200078e0010 */
[----:B------:R-:W-:Y:S01]  /*70e0*/  ISETP.GE.AND P0, PT, R198, R30, PT ;  /* 0x0000001ec600720c */ /* 0x000fe20003f06270 */
[----:B------:R-:W-:Y:S01]  /*70f0*/  IMAD.MOV.U32 R33, RZ, RZ, R17 ;  /* 0x000000ffff217224 */ /* 0x000fe200078e0011 */
[--C-:B------:R-:W-:Y:S01]  /*7100*/  SHF.R.U64 R24, R20, 0x10, R21.reuse ;  /* 0x0000001014187819 */ /* 0x100fe20000001215 */
[----:B------:R-:W-:Y:S01]  /*7110*/  IMAD.MOV.U32 R22, RZ, RZ, R6 ;  /* 0x000000ffff167224 */ /* 0x000fe200078e0006 */
[----:B------:R-:W-:Y:S01]  /*7120*/  SHF.R.U32.HI R19, RZ, 0x10, R21 ;  /* 0x00000010ff137819 */ /* 0x000fe20000011615 */
        /* <DEDUP_REMOVED lines=9> */
[----:B------:R-:W-:Y:S01]  /*71c0*/  SHF.R.U64 R16, R8, 0x10, R9 ;  /* 0x0000001008107819 */ /* 0x000fe20000001209 */
[----:B------:R-:W-:Y:S01]  /*71d0*/  IMAD.MOV.U32 R5, RZ, RZ, R13 ;  /* 0x000000ffff057224 */ /* 0x000fe200078e000d */
[----:B------:R-:W-:Y:S01]  /*71e0*/  SHF.R.U32.HI R7, RZ, 0x10, R9 ;  /* 0x00000010ff077819 */ /* 0x000fe20000011609 */
[--C-:B------:R-:W-:Y:S01]  /*71f0*/  IMAD.MOV.U32 R9, RZ, RZ, R11.reuse ;  /* 0x000000ffff097224 */ /* 0x100fe200078e000b */
[----:B------:R-:W-:Y:S01]  /*7200*/  SHF.R.U64 R8, R10, 0x10, R11 ;  /* 0x000000100a087819 */ /* 0x000fe2000000120b */
[----:B------:R-:W-:-:S04]  /*7210*/  DEPBAR.LE SB0, 0x1 ;  /* 0x000080400000791a */ /* 0x000fc80000000000 */
[----:B------:R-:W-:Y:S01]  /*7220*/  SHF.R.U32.HI R3, RZ, 0x10, R11 ;  /* 0x00000010ff037819 */ /* 0x000fe2000001160b */
[----:B------:R-:W-:Y:S01]  /*7230*/  BSSY B1, `(.L_x_181) ;  /* 0x00000b9000017945 */ /* 0x000fe20003800000 */
[--C-:B------:R-:W-:Y:S02]  /*7240*/  SHF.R.U64 R4, R12, 0x10, R13.reuse ;  /* 0x000000100c047819 */ /* 0x100fe4000000120d */
[----:B------:R-:W-:Y:S02]  /*7250*/  SHF.R.U32.HI R0, RZ, 0x10, R13 ;  /* 0x00000010ff007819 */ /* 0x000fe4000001160d */
[----:B------:R-:W-:Y:S02]  /*7260*/  PRMT R23, R29, 0x5410, R23 ;  /* 0x000054101d177816 */ /* 0x000fe40000000017 */
[----:B------:R-:W-:Y:S02]  /*7270*/  PRMT R29, R25, 0x5410, R19 ;  /* 0x00005410191d7816 */ /* 0x000fe40000000013 */
[----:B------:R-:W-:-:S02]  /*7280*/  PRMT R26, R26, 0x5410, R24 ;  /* 0x000054101a1a7816 */ /* 0x000fc40000000018 */
[----:B------:R-:W-:Y:S02]  /*7290*/  PRMT R19, R22, 0x5410, R20 ;  /* 0x0000541016137816 */ /* 0x000fe40000000014 */
[----:B------:R-:W-:Y:S02]  /*72a0*/  PRMT R31, R36, 0x5410, R31 ;  /* 0x00005410241f7816 */ /* 0x000fe4000000001f */
[----:B------:R-:W-:Y:S02]  /*72b0*/  PRMT R32, R34, 0x5410, R32 ;  /* 0x0000541022207816 */ /* 0x000fe40000000020 */
[----:B------:R-:W-:Y:S02]  /*72c0*/  PRMT R27, R33, 0x5410, R27 ;  /* 0x00005410211b7816 */ /* 0x000fe4000000001b */
[----:B------:R-:W-:Y:S02]  /*72d0*/  PRMT R21, R21, 0x5410, R15 ;  /* 0x0000541015157816 */ /* 0x000fe4000000000f */
[----:B------:R-:W-:-:S02]  /*72e0*/  PRMT R18, R18, 0x5410, R16 ;  /* 0x0000541012127816 */ /* 0x000fc40000000010 */
[----:B------:R-:W-:Y:S02]  /*72f0*/  PRMT R17, R17, 0x5410, R7 ;  /* 0x0000541011117816 */ /* 0x000fe40000000007 */
[----:B------:R-:W-:Y:S02]  /*7300*/  PRMT R20, R14, 0x5410, R8 ;  /* 0x000054100e147816 */ /* 0x000fe40000000008 */
[----:B------:R-:W-:Y:S02]  /*7310*/  PRMT R22, R9, 0x5410, R3 ;  /* 0x0000541009167816 */ /* 0x000fe40000000003 */
[----:B------:R-:W-:Y:S02]  /*7320*/  PRMT R24, R6, 0x5410, R4 ;  /* 0x0000541006187816 */ /* 0x000fe40000000004 */
[----:B------:R-:W-:Y:S01]  /*7330*/  PRMT R25, R5, 0x5410, R0 ;  /* 0x0000541005197816 */ /* 0x000fe20000000000 */
[----:B------:R-:W-:Y:S06]  /*7340*/  BAR.SYNC.DEFER_BLOCKING 0x0 ;  /* 0x0000000000007b1d */ /* 0x000fec0000010000 */
[----:B------:R-:W-:Y:S05]  /*7350*/  @P0 BRA `(.L_x_182) ;  /* 0x00000a6000000947 */ /* 0x000fea0003800000 */
[----:B------:R-:W-:Y:S01]  /*7360*/  ISETP.GE.AND P0, PT, R138, c[0x0][0x27c], PT ;  /* 0x00009f008a007a0c */ /* 0x000fe20003f06270 */
[----:B------:R-:W-:-:S12]  /*7370*/  BSSY B0, `(.L_x_183) ;  /* 0x0000028000007945 */ /* 0x000fd80003800000 */
[----:B------:R-:W-:Y:S05]  /*7380*/  @P0 BRA `(.L_x_184) ;  /* 0x0000026000000947 */ /* 0x000fea0003800000 */
[----:B------:R-:W1:Y:S01]  /*7390*/  LDS.128 R4, [R188+0x10080] ;  /* 0x01008000bc047984 */ /* 0x000e620000000c00 */
[----:B------:R-:W-:Y:S01]  /*73a0*/  SHF.L.U32 R3, R35, 0x10, RZ ;  /* 0x0000001023037819 */ /* 0x000fe200000006ff */
[----:B------:R-:W-:Y:S01]  /*73b0*/  IMAD.U32 R0, R19, 0x10000, RZ ;  /* 0x0001000013007824 */ /* 0x000fe200078e00ff */
[----:B------:R-:W-:Y:S02]  /*73c0*/  LOP3.LUT R2, R35, 0xffff0000, RZ, 0xc0, !PT ;  /* 0xffff000023027812 */ /* 0x000fe400078ec0ff */
[C---:B-1----:R-:W-:Y:S01]  /*73d0*/  SHF.L.U32 R9, R4.reuse, 0x10, RZ ;  /* 0x0000001004097819 */ /* 0x042fe200000006ff */
[----:B------:R-:W-:Y:S01]  /*73e0*/  IMAD.U32 R13, R7, 0x10000, RZ ;  /* 0x00010000070d7824 */ /* 0x000fe200078e00ff */
[----:B------:R-:W-:Y:S02]  /*73f0*/  LOP3.LUT R8, R4, 0xffff0000, RZ, 0xc0, !PT ;  /* 0xffff000004087812 */ /* 0x000fe400078ec0ff */
[C---:B------:R-:W-:Y:S02]  /*7400*/  SHF.L.U32 R12, R5.reuse, 0x10, RZ ;  /* 0x00000010050c7819 */ /* 0x040fe400000006ff */
[----:B------:R-:W-:Y:S01]  /*7410*/  LOP3.LUT R4, R5, 0xffff0000, RZ, 0xc0, !PT ;  /* 0xffff000005047812 */ /* 0x000fe200078ec0ff */
[CC--:B------:R-:W-:Y:S01]  /*7420*/  FMUL.FTZ R15, R8.reuse, R0.reuse ;  /* 0x00000000080f7220 */ /* 0x0c0fe20000410000 */
[----:B------:R-:W-:Y:S01]  /*7430*/  LOP3.LUT R5, R19, 0xffff0000, RZ, 0xc0, !PT ;  /* 0xffff000013057812 */ /* 0x000fe200078ec0ff */
[-C--:B------:R-:W-:Y:S01]  /*7440*/  FMUL.FTZ R14, R8, R3.reuse ;  /* 0x00000003080e7220 */ /* 0x080fe20000410000 */
[C---:B------:R-:W-:Y:S01]  /*7450*/  SHF.L.U32 R11, R6.reuse, 0x10, RZ ;  /* 0x00000010060b7819 */ /* 0x040fe200000006ff */
[----:B------:R-:W-:Y:S01]  /*7460*/  FFMA.FTZ R16, R9, R3, -R15 ;  /* 0x0000000309107223 */ /* 0x000fe2000001080f */
[----:B------:R-:W-:Y:S01]  /*7470*/  LOP3.LUT R10, R6, 0xffff0000, RZ, 0xc0, !PT ;  /* 0xffff0000060a7812 */ /* 0x000fe200078ec0ff */
[CC--:B------:R-:W-:Y:S01]  /*7480*/  FMUL.FTZ R8, R4.reuse, R5.reuse ;  /* 0x0000000504087220 */ /* 0x0c0fe20000410000 */
[----:B------:R-:W-:Y:S01]  /*7490*/  LOP3.LUT R6, R7, 0xffff0000, RZ, 0xc0, !PT ;  /* 0xffff000007067812 */ /* 0x000fe200078ec0ff */
[----:B------:R-:W-:Y:S01]  /*74a0*/  FFMA.FTZ R15, R9, R0, R14 ;  /* 0x00000000090f7223 */ /* 0x000fe2000001000e */
[----:B------:R-:W-:Y:S01]  /*74b0*/  LOP3.LUT R0, R21, 0xffff0000, RZ, 0xc0, !PT ;  /* 0xffff000015007812 */ /* 0x000fe200078ec0ff */
[-C--:B------:R-:W-:Y:S01]  /*74c0*/  FMUL.FTZ R7, R4, R2.reuse ;  /* 0x0000000204077220 */ /* 0x080fe20000410000 */
[----:B------:R-:W-:Y:S01]  /*74d0*/  SHF.L.U32 R4, R31, 0x10, RZ ;  /* 0x000000101f047819 */ /* 0x000fe200000006ff */
[C---:B------:R-:W-:Y:S01]  /*74e0*/  FFMA.FTZ R14, R12.reuse, R2, -R8 ;  /* 0x000000020c0e7223 */ /* 0x040fe20000010808 */
[----:B------:R-:W-:Y:S01]  /*74f0*/  SHF.L.U32 R2, R21, 0x10, RZ ;  /* 0x0000001015027819 */ /* 0x000fe200000006ff */
[----:B------:R-:W-:Y:S01]  /*7500*/  FFMA.FTZ R9, R12, R5, R7 ;  /* 0x000000050c097223 */ /* 0x000fe20000010007 */
[----:B------:R-:W-:Y:S01]  /*7510*/  LOP3.LUT R3, R31, 0xffff0000, RZ, 0xc0, !PT ;  /* 0xffff00001f037812 */ /* 0x000fe200078ec0ff */
[----:B------:R-:W-:-:S02]  /*7520*/  FMUL.FTZ R7, R6, R0 ;  /* 0x0000000006077220 */ /* 0x000fc40000410000 */
[C---:B------:R-:W-:Y:S02]  /*7530*/  FMUL.FTZ R8, R10.reuse, R2 ;  /* 0x000000020a087220 */ /* 0x040fe40000410000 */
[-C--:B------:R-:W-:Y:S02]  /*7540*/  FMUL.FTZ R5, R10, R4.reuse ;  /* 0x000000040a057220 */ /* 0x080fe40000410000 */
[-C--:B------:R-:W-:Y:S02]  /*7550*/  FMUL.FTZ R6, R6, R3.reuse ;  /* 0x0000000306067220 */ /* 0x080fe40000410000 */
[----:B------:R-:W-:Y:S01]  /*7560*/  FFMA.FTZ R8, R11, R4, -R8 ;  /* 0x000000040b087223 */ /* 0x000fe20000010808 */
[----:B------:R-:W-:Y:S01]  /*7570*/  F2FP.BF16.PACK_AB R4, R15, R16 ;  /* 0x000000100f04723e */ /* 0x000fe200000010ff */
[----:B------:R-:W-:Y:S01]  /*7580*/  FFMA.FTZ R2, R11, R2, R5 ;  /* 0x000000020b027223 */ /* 0x000fe20000010005 */
[----:B------:R-:W-:Y:S01]  /*7590*/  F2FP.BF16.PACK_AB R5, R9, R14 ;  /* 0x0000000e0905723e */ /* 0x000fe200000010ff */
[----:B------:R-:W-:-:S02]  /*75a0*/  FFMA.FTZ R3, R13, R3, -R7 ;  /* 0x000000030d037223 */ /* 0x000fc40000010807 */
[----:B------:R-:W-:Y:S01]  /*75b0*/  FFMA.FTZ R0, R13, R0, R6 ;  /* 0x000000000d007223 */ /* 0x000fe20000010006 */
[----:B------:R-:W-:-:S04]  /*75c0*/  F2FP.BF16.PACK_AB R6, R2, R8 ;  /* 0x000000080206723e */ /* 0x000fc800000010ff */
[----:B------:R-:W-:-:S05]  /*75d0*/  F2FP.BF16.PACK_AB R7, R0, R3 ;  /* 0x000000030007723e */ /* 0x000fca00000010ff */
[----:B------:R1:W-:Y:S02]  /*75e0*/  STS.128 [R188+0x10080], R4 ;  /* 0x01008004bc007388 */ /* 0x0003e40000000c00 */
.L_x_184:
[----:B------:R-:W-:Y:S05]  /*75f0*/  BSYNC B0 ;  /* 0x0000000000007941 */ /* 0x000fea0003800000 */
.L_x_183:
[----:B------:R-:W-:Y:S01]  /*7600*/  ISETP.GE.AND P0, PT, R142, c[0x0][0x27c], PT ;  /* 0x00009f008e007a0c */ /* 0x000fe20003f06270 */
[----:B------:R-:W-:-:S12]  /*7610*/  BSSY B0, `(.L_x_185) ;  /* 0x0000028000007945 */ /* 0x000fd80003800000 */
[----:B------:R-:W-:Y:S05]  /*7620*/  @P0 BRA `(.L_x_186) ;  /* 0x0000026000000947 */ /* 0x000fea0003800000 */
[----:B-1----:R-:W1:Y:S01]  /*7630*/  LDS.128 R4, [R188+0x14080] ;  /* 0x01408000bc047984 */ /* 0x002e620000000c00 */
        /* <DEDUP_REMOVED lines=8> */
[-C--:B------:R-:W-:Y:S01]  /*76c0*/  FMUL.FTZ R15, R8, R0.reuse ;  /* 0x00000000080f7220 */ /* 0x080fe20000410000 */
        /* <DEDUP_REMOVED lines=28> */
.L_x_186:
[----:B------:R-:W-:Y:S05]  /*7890*/  BSYNC B0 ;  /* 0x0000000000007941 */ /* 0x000fea0003800000 */
.L_x_185:
        /* <DEDUP_REMOVED lines=18> */
[-C--:B------:R-:W-:Y:S01]  /*79c0*/  FMUL.FTZ R8, R4, R5.reuse ;  /* 0x0000000504087220 */ /* 0x080fe20000410000 */
[----:B------:R-:W-:Y:S01]  /*79d0*/  LOP3.LUT R6, R7, 0xffff0000, RZ, 0xc0, !PT ;  /* 0xffff000007067812 */ /* 0x000fe200078ec0ff */
[----:B------:R-:W-:Y:S01]  /*79e0*/  FFMA.FTZ R15, R9, R0, R14 ;  /* 0x00000000090f7223 */ /* 0x000fe2000001000e */
[----:B------:R-:W-:Y:S01]  /*79f0*/  LOP3.LUT R0, R22, 0xffff0000, RZ, 0xc0, !PT ;  /* 0xffff000016007812 */ /* 0x000fe200078ec0ff */
[-C--:B------:R-:W-:Y:S01]  /*7a00*/  FMUL.FTZ R7, R4, R2.reuse ;  /* 0x0000000204077220 */ /* 0x080fe20000410000 */
[C---:B------:R-:W-:Y:S01]  /*7a10*/  SHF.L.U32 R4, R23.reuse, 0x10, RZ ;  /* 0x0000001017047819 */ /* 0x040fe200000006ff */
[----:B------:R-:W-:Y:S01]  /*7a20*/  FFMA.FTZ R14, R12, R2, -R8 ;  /* 0x000000020c0e7223 */ /* 0x000fe20000010808 */
        /* <DEDUP_REMOVED lines=16> */
.L_x_188:
[----:B------:R-:W-:Y:S05]  /*7b30*/  BSYNC B0 ;  /* 0x0000000000007941 */ /* 0x000fea0003800000 */
.L_x_187:
[----:B------:R-:W-:-:S13]  /*7b40*/  ISETP.GE.AND P0, PT, R141, c[0x0][0x27c], PT ;  /* 0x00009f008d007a0c */ /* 0x000fda0003f06270 */
        /* <DEDUP_REMOVED lines=39> */
.L_x_182:
[----:B------:R-:W-:Y:S05]  /*7dc0*/  BSYNC B1 ;  /* 0x0000000000017941 */ /* 0x000fea0003800000 */
.L_x_181:
[----:B------:R-:W-:Y:S01]  /*7dd0*/  IADD3 R0, R198, 0x20, RZ ;  /* 0x00000020c6007810 */ /* 0x000fe20007ffe0ff */
[----:B------:R-:W-:Y:S03]  /*7de0*/  BSSY B1, `(.L_x_189) ;  /* 0x00000a9000017945 */ /* 0x000fe60003800000 */
[----:B------:R-:W-:-:S13]  /*7df0*/  ISETP.GE.AND P0, PT, R0, R30, PT ;  /* 0x0000001e0000720c */ /* 0x000fda0003f06270 */
[----:B------:R-:W-:Y:S05]  /*7e00*/  @P0 BRA `(.L_x_190) ;  /* 0x00000a6000000947 */ /* 0x000fea0003800000 */
        /* <DEDUP_REMOVED lines=14> */
[C---:B------:R-:W-:Y:S01]  /*7ef0*/  FMUL.FTZ R14, R3.reuse, R8 ;  /* 0x00000008030e7220 */ /* 0x040fe20000410000 */
[C---:B------:R-:W-:Y:S01]  /*7f00*/  SHF.L.U32 R11, R6.reuse, 0x10, RZ ;  /* 0x00000010060b7819 */ /* 0x040fe200000006ff */
[-C--:B------:R-:W-:Y:S01]  /*7f10*/  FFMA.FTZ R16, R3, R9.reuse, -R15 ;  /* 0x0000000903107223 */ /* 0x080fe2000001080f */
[----:B------:R-:W-:Y:S01]  /*7f20*/  LOP3.LUT R10, R6, 0xffff0000, RZ, 0xc0, !PT ;  /* 0xffff0000060a7812 */ /* 0x000fe200078ec0ff */
[-C--:B------:R-:W-:Y:S01]  /*7f30*/  FMUL.FTZ R8, R5, R4.reuse ;  /* 0x0000000405087220 */ /* 0x080fe20000410000 */
[----:B------:R-:W-:Y:S01]  /*7f40*/  LOP3.LUT R6, R7, 0xffff0000, RZ, 0xc0, !PT ;  /* 0xffff000007067812 */ /* 0x000fe200078ec0ff */
[----:B------:R-:W-:Y:S01]  /*7f50*/  FFMA.FTZ R15, R0, R9, R14 ;  /* 0x00000009000f7223 */ /* 0x000fe2000001000e */
[----:B------:R-:W-:Y:S01]  /*7f60*/  LOP3.LUT R0, R21, 0xffff0000, RZ, 0xc0, !PT ;  /* 0xffff000015007812 */ /* 0x000fe200078ec0ff */
[C---:B------:R-:W-:Y:S01]  /*7f70*/  FMUL.FTZ R7, R2.reuse, R4 ;  /* 0x0000000402077220 */ /* 0x040fe20000410000 */
[----:B------:R-:W-:Y:S01]  /*7f80*/  SHF.L.U32 R4, R31, 0x10, RZ ;  /* 0x000000101f047819 */ /* 0x000fe200000006ff */
[-C--:B------:R-:W-:Y:S01]  /*7f90*/  FFMA.FTZ R14, R2, R12.reuse, -R8 ;  /* 0x0000000c020e7223 */ /* 0x080fe20000010808 */
[----:B------:R-:W-:Y:S01]  /*7fa0*/  SHF.L.U32 R2, R21, 0x10, RZ ;  /* 0x0000001015027819 */ /* 0x000fe200000006ff */
[----:B------:R-:W-:Y:S01]  /*7fb0*/  FFMA.FTZ R9, R5, R12, R7 ;  /* 0x0000000c05097223 */ /* 0x000fe20000010007 */
[----:B------:R-:W-:Y:S01]  /*7fc0*/  LOP3.LUT R3, R31, 0xffff0000, RZ, 0xc0, !PT ;  /* 0xffff00001f037812 */ /* 0x000fe200078ec0ff */
[----:B------:R-:W-:-:S02]  /*7fd0*/  FMUL.FTZ R7, R0, R6 ;  /* 0x0000000600077220 */ /* 0x000fc40000410000 */
[-C--:B------:R-:W-:Y:S02]  /*7fe0*/  FMUL.FTZ R8, R2, R10.reuse ;  /* 0x0000000a02087220 */ /* 0x080fe40000410000 */
[C---:B------:R-:W-:Y:S02]  /*7ff0*/  FMUL.FTZ R5, R4.reuse, R10 ;  /* 0x0000000a04057220 */ /* 0x040fe40000410000 */
[----:B------:R-:W-:Y:S02]  /*8000*/  FMUL.FTZ R6, R3, R6 ;  /* 0x0000000603067220 */ /* 0x000fe40000410000 */
[-C--:B------:R-:W-:Y:S01]  /*8010*/  FFMA.FTZ R8, R4, R11.reuse, -R8 ;  /* 0x0000000b04087223 */ /* 0x080fe20000010808 */
        /* <DEDUP_REMOVED lines=8> */
.L_x_192:
[----:B------:R-:W-:Y:S05]  /*80a0*/  BSYNC B0 ;  /* 0x0000000000007941 */ /* 0x000fea0003800000 */
.L_x_191:
        /* <DEDUP_REMOVED lines=41> */
.L_x_194:
[----:B------:R-:W-:Y:S05]  /*8340*/  BSYNC B0 ;  /* 0x0000000000007941 */ /* 0x000fea0003800000 */
.L_x_193:
        /* <DEDUP_REMOVED lines=41> */
.L_x_196:
[----:B------:R-:W-:Y:S05]  /*85e0*/  BSYNC B0 ;  /* 0x0000000000007941 */ /* 0x000fea0003800000 */
.L_x_195:
        /* <DEDUP_REMOVED lines=40> */
.L_x_190:
[----:B------:R-:W-:Y:S05]  /*8870*/  BSYNC B1 ;  /* 0x0000000000017941 */ /* 0x000fea0003800000 */
.L_x_189:
        /* <DEDUP_REMOVED lines=45> */
.L_x_200:
[----:B------:R-:W-:Y:S05]  /*8b50*/  BSYNC B0 ;  /* 0x0000000000007941 */ /* 0x000fea0003800000 */
.L_x_199:
        /* <DEDUP_REMOVED lines=41> */
.L_x_202:
[----:B------:R-:W-:Y:S05]  /*8df0*/  BSYNC B0 ;  /* 0x0000000000007941 */ /* 0x000fea0003800000 */
.L_x_201:
        /* <DEDUP_REMOVED lines=41> */
.L_x_204:
[----:B------:R-:W-:Y:S05]  /*9090*/  BSYNC B0 ;  /* 0x0000000000007941 */ /* 0x000fea0003800000 */
.L_x_203:
        /* <DEDUP_REMOVED lines=40> */
.L_x_198:
[----:B------:R-:W-:Y:S05]  /*9320*/  BSYNC B1 ;  /* 0x0000000000017941 */ /* 0x000fea0003800000 */
.L_x_197:
[----:B------:R-:W-:-:S04]  /*9330*/  IADD3 R0, R198, 0x60, RZ ;  /* 0x00000060c6007810 */ /* 0x000fc80007ffe0ff */
        /* <DEDUP_REMOVED lines=43> */
.L_x_207:
[----:B------:R-:W-:Y:S05]  /*95f0*/  BSYNC B0 ;  /* 0x0000000000007941 */ /* 0x000fea0003800000 */
.L_x_206:
        /* <DEDUP_REMOVED lines=41> */
.L_x_209:
[----:B------:R-:W-:Y:S05]  /*9890*/  BSYNC B0 ;  /* 0x0000000000007941 */ /* 0x000fea0003800000 */
.L_x_208:
        /* <DEDUP_REMOVED lines=41> */
.L_x_211:
[----:B------:R-:W-:Y:S05]  /*9b30*/  BSYNC B0 ;  /* 0x0000000000007941 */ /* 0x000fea0003800000 */
.L_x_210:
        /* <DEDUP_REMOVED lines=39> */
[----:B------:R1:W-:Y:S01]  /*9db0*/  STS.128 [R188+0x1f080], R4 ;  /* 0x01f08004bc007388 */ /* 0x0003e20000000c00 */
[----:B------:R-:W-:Y:S05]  /*9dc0*/  BRA `(.L_x_205) ;  /* 0x000035b000007947 */ /* 0x000fea0003800000 */
.L_x_178:
[----:B------:R-:W1:Y:S01]  /*9dd0*/  SHFL.IDX PT, R28, R0, RZ, 0x181f ;  /* 0x00181fff001c7589 */ /* 0x000e6200000e0000 */
[----:B------:R-:W-:Y:S01]  /*9de0*/  BSSY B0, `(.L_x_212) ;  /* 0x0000023000007945 */ /* 0x000fe20003800000 */
[----:B------:R-:W-:Y:S01]  /*9df0*/  CS2R R10, SRZ ;  /* 0x00000000000a7805 */ /* 0x000fe2000001ff00 */
[----:B------:R-:W-:Y:S01]  /*9e00*/  CS2R R8, SRZ ;  /* 0x0000000000087805 */ /* 0x000fe2000001ff00 */
[----:B------:R-:W3:Y:S01]  /*9e10*/  SHFL.IDX PT, R15, R7, RZ, 0x181f ;  /* 0x00181fff070f7589 */ /* 0x000ee200000e0000 */
[----:B------:R-:W-:Y:S01]  /*9e20*/  CS2R R22, SRZ ;  /* 0x0000000000167805 */ /* 0x000fe2000001ff00 */
[----:B--2-4-:R-:W-:Y:S01]  /*9e30*/  CS2R R20, SRZ ;  /* 0x0000000000147805 */ /* 0x014fe2000001ff00 */
[----:B------:R-:W-:Y:S01]  /*9e40*/  CS2R R4, SRZ ;  /* 0x0000000000047805 */ /* 0x000fe2000001ff00 */
[----:B------:R-:W2:Y:S01]  /*9e50*/  SHFL.IDX PT, R27, R2, RZ, 0x181f ;  /* 0x00181fff021b7589 */ /* 0x000ea200000e0000 */
[----:B------:R-:W-:Y:S01]  /*9e60*/  CS2R R18, SRZ ;  /* 0x0000000000127805 */ /* 0x000fe2000001ff00 */
[----:B------:R-:W-:-:S02]  /*9e70*/  CS2R R16, SRZ ;  /* 0x0000000000107805 */ /* 0x000fc4000001ff00 */
[----:B------:R4:W1:Y:S02]  /*9e80*/  SHFL.IDX PT, R26, R6, RZ, 0x181f ;  /* 0x00181fff061a7589 */ /* 0x00086400000e0000 */
[----:B----4-:R-:W-:Y:S01]  /*9e90*/  CS2R R6, SRZ ;  /* 0x0000000000067805 */ /* 0x010fe2000001ff00 */
[----:B------:R-:W-:Y:S05]  /*9ea0*/  @P6 BRA `(.L_x_213) ;  /* 0x0000016000006947 */ /* 0x000fea0003800000 */
[----:B-123--:R-:W-:Y:S02]  /*9eb0*/  ISETP.GE.AND P1, PT, R132, c[0x0][0x27c], PT ;  /* 0x00009f0084007a0c */ /* 0x00efe40003f26270 */
[----:B------:R-:W-:-:S11]  /*9ec0*/  ISETP.GE.AND P0, PT, R134, c[0x0][0x27c], PT ;  /* 0x00009f0086007a0c */ /* 0x000fd60003f06270 */
[C---:B------:R-:W-:Y:S01]  /*9ed0*/  @!P1 IMAD.SHL.U32 R4, R132.reuse, 0x2, RZ ;  /* 0x0000000284049824 */ /* 0x040fe200078e00ff */
[----:B------:R-:W-:Y:S02]  /*9ee0*/  @!P1 SHF.L.U64.HI R0, R132, 0x1, R13 ;  /* 0x0000000184009819 */ /* 0x000fe4000001020d */
[----:B------:R-:W-:Y:S02]  /*9ef0*/  @!P0 SHF.L.U64.HI R5, R14, 0x1, R25 ;  /* 0x000000010e058819 */ /* 0x000fe40000010219 */
[----:B------:R-:W-:-:S05]  /*9f00*/  @!P1 IADD3 R2, P2, R15, R4, RZ ;  /* 0x000000040f029210 */ /* 0x000fca0007f5e0ff */
[--C-:B------:R-:W-:Y:S01]  /*9f10*/  @!P1 IMAD.X R3, R28, 0x1, R0.reuse, P2 ;  /* 0x000000011c039824 */ /* 0x100fe200010e0600 */
[----:B------:R-:W-:Y:S01]  /*9f20*/  @!P1 IADD3 R24, P2, R26, R4, RZ ;  /* 0x000000041a189210 */ /* 0x000fe20007f5e0ff */
[----:B------:R-:W-:Y:S01]  /*9f30*/  @!P0 IMAD.SHL.U32 R4, R14, 0x2, RZ ;  /* 0x000000020e048824 */ /* 0x000fe200078e00ff */
[----:B------:R-:W-:Y:S01]  /*9f40*/  CS2R R10, SRZ ;  /* 0x00000000000a7805 */ /* 0x000fe2000001ff00 */
[----:B------:R-:W-:Y:S01]  /*9f50*/  CS2R R8, SRZ ;  /* 0x0000000000087805 */ /* 0x000fe2000001ff00 */
[----:B------:R-:W-:Y:S01]  /*9f60*/  CS2R R6, SRZ ;  /* 0x0000000000067805 */ /* 0x000fe2000001ff00 */
[----:B------:R-:W-:Y:S01]  /*9f70*/  @!P1 IMAD.X R25, R27, 0x1, R0, P2 ;  /* 0x000000011b199824 */ /* 0x000fe200010e0600 */
[-C--:B------:R-:W-:Y:S01]  /*9f80*/  @!P0 IADD3 R14, P2, R15, R4.reuse, RZ ;  /* 0x000000040f0e8210 */ /* 0x080fe20007f5e0ff */
[----:B------:R1:W5:Y:S04]  /*9f90*/  @!P1 LD.E.128 R20, [R2.64] ;  /* 0x0000000602149980 */ /* 0x000368000c101d00 */
[--C-:B------:R-:W-:Y:S01]  /*9fa0*/  @!P0 IMAD.X R15, R28, 0x1, R5.reuse, P2 ;  /* 0x000000011c0f8824 */ /* 0x100fe200010e0605 */
[----:B------:R-:W-:Y:S01]  /*9fb0*/  @!P0 IADD3 R12, P2, R26, R4, RZ ;  /* 0x000000041a0c8210 */ /* 0x000fe20007f5e0ff */
[----:B------:R1:W5:Y:S04]  /*9fc0*/  @!P1 LD.E.128 R16, [R24.64] ;  /* 0x0000000618109980 */ /* 0x000368000c101d00 */
[----:B------:R-:W-:Y:S01]  /*9fd0*/  @!P0 IMAD.X R13, R27, 0x1, R5, P2 ;  /* 0x000000011b0d8824 */ /* 0x000fe200010e0605 */
[----:B------:R1:W5:Y:S01]  /*9fe0*/  @!P0 LD.E.128 R8, [R14.64] ;  /* 0x000000060e088980 */ /* 0x000362000c101d00 */
[----:B------:R-:W-:-:S06]  /*9ff0*/  CS2R R4, SRZ ;  /* 0x0000000000047805 */ /* 0x000fcc000001ff00 */
[----:B------:R1:W5:Y:S02]  /*a000*/  @!P0 LD.E.128 R4, [R12.64] ;  /* 0x000000060c048980 */ /* 0x000364000c101d00 */
.L_x_213:
[----:B-123--:R-:W-:Y:S05]  /*a010*/  BSYNC B0 ;  /* 0x0000000000007941 */ /* 0x00efea0003800000 */
.L_x_212:
[--C-:B-----5:R-:W-:Y:S01]  /*a020*/  IMAD.MOV.U32 R36, RZ, RZ, R21.reuse ;  /* 0x000000ffff247224 */ /* 0x120fe200078e0015 */
[--C-:B------:R-:W-:Y:S01]  /*a030*/  SHF.R.U32.HI R0, RZ, 0x10, R21.reuse ;  /* 0x00000010ff007819 */ /* 0x100fe20000011615 */
[----:B------:R-:W-:Y:S01]  /*a040*/  IMAD.MOV.U32 R37, RZ, RZ, R20 ;  /* 0x000000ffff257224 */ /* 0x000fe200078e0014 */
[----:B------:R-:W-:Y:S01]  /*a050*/  SHF.R.U64 R35, R20, 0x10, R21 ;  /* 0x0000001014237819 */ /* 0x000fe20000001215 */
[--C-:B------:R-:W-:Y:S01]  /*a060*/  IMAD.MOV.U32 R33, RZ, RZ, R23.reuse ;  /* 0x000000ffff217224 */ /* 0x100fe200078e0017 */
[----:B------:R-:W-:Y:S01]  /*a070*/  PRMT R41, R36, 0x5410, R0 ;  /* 0x0000541024297816 */ /* 0x000fe20000000000 */
[----:B------:R-:W-:Y:S01]  /*a080*/  IMAD R0, R213, -0x80, R38 ;  /* 0xffffff80d5007824 */ /* 0x000fe200078e0226 */
[--C-:B------:R-:W-:Y:S01]  /*a090*/  SHF.R.U64 R32, R22, 0x10, R23.reuse ;  /* 0x0000001016207819 */ /* 0x100fe20000001217 */
[----:B------:R-:W-:Y:S01]  /*a0a0*/  IMAD.MOV.U32 R27, RZ, RZ, R10 ;  /* 0x000000ffff1b7224 */ /* 0x000fe200078e000a */
[----:B------:R-:W-:Y:S01]  /*a0b0*/  SHF.R.U32.HI R28, RZ, 0x10, R23 ;  /* 0x00000010ff1c7819 */ /* 0x000fe20000011617 */
[--C-:B------:R-:W-:Y:S01]  /*a0c0*/  IMAD.MOV.U32 R26, RZ, RZ, R11.reuse ;  /* 0x000000ffff1a7224 */ /* 0x100fe200078e000b */
[----:B------:R-:W-:Y:S01]  /*a0d0*/  IMNMX R52, R0, 0x80, PT ;  /* 0x0000008000347817 */ /* 0x000fe20003800200 */
[----:B------:R-:W-:Y:S01]  /*a0e0*/  IMAD.MOV.U32 R34, RZ, RZ, R22 ;  /* 0x000000ffff227224 */ /* 0x000fe200078e0016 */
[--C-:B------:R-:W-:Y:S01]  /*a0f0*/  SHF.R.U64 R25, R10, 0x10, R11.reuse ;  /* 0x000000100a197819 */ /* 0x100fe2000000120b */
[----:B------:R-:W-:Y:S01]  /*a100*/  IMAD.MOV.U32 R31, RZ, RZ, R8 ;  /* 0x000000ffff1f7224 */ /* 0x000fe200078e0008 */
[----:B------:R-:W-:Y:S01]  /*a110*/  ISETP.GE.AND P0, PT, R198, R52, PT ;  /* 0x00000034c600720c */ /* 0x000fe20003f06270 */
[----:B------:R-:W-:Y:S01]  /*a120*/  IMAD.MOV.U32 R23, RZ, RZ, R16 ;  /* 0x000000ffff177224 */ /* 0x000fe200078e0010 */
[----:B------:R-:W-:Y:S01]  /*a130*/  SHF.R.U32.HI R20, RZ, 0x10, R11 ;  /* 0x00000010ff147819 */ /* 0x000fe2000001160b */
[----:B------:R-:W-:Y:S01]  /*a140*/  IMAD.MOV.U32 R11, RZ, RZ, R5 ;  /* 0x000000ffff0b7224 */ /* 0x000fe200078e0005 */
[--C-:B------:R-:W-:Y:S01]  /*a150*/  SHF.R.U64 R29, R8, 0x10, R9.reuse ;  /* 0x00000010081d7819 */ /* 0x100fe20000001209 */
[----:B------:R-:W-:Y:S01]  /*a160*/  IMAD.MOV.U32 R30, RZ, RZ, R9 ;  /* 0x000000ffff1e7224 */ /* 0x000fe200078e0009 */
[--C-:B------:R-:W-:Y:S01]  /*a170*/  SHF.R.U64 R21, R16, 0x10, R17.reuse ;  /* 0x0000001010157819 */ /* 0x100fe20000001211 */
[----:B------:R-:W-:Y:S01]  /*a180*/  IMAD.MOV.U32 R22, RZ, RZ, R17 ;  /* 0x000000ffff167224 */ /* 0x000fe200078e0011 */
[--C-:B------:R-:W-:Y:S01]  /*a190*/  SHF.R.U64 R10, R4, 0x10, R5.reuse ;  /* 0x00000010040a7819 */ /* 0x100fe20000001205 */
[----:B------:R-:W-:Y:S01]  /*a1a0*/  IMAD.MOV.U32 R16, RZ, RZ, R18 ;  /* 0x000000ffff107224 */ /* 0x000fe200078e0012 */
[----:B------:R-:W-:Y:S01]  /*a1b0*/  SHF.R.U32.HI R3, RZ, 0x10, R5 ;  /* 0x00000010ff037819 */ /* 0x000fe20000011605 */
[----:B------:R-:W-:Y:S01]  /*a1c0*/  IMAD.MOV.U32 R15, RZ, RZ, R19 ;  /* 0x000000ffff0f7224 */ /* 0x000fe200078e0013 */
[----:B------:R-:W-:Y:S01]  /*a1d0*/  SHF.R.U32.HI R24, RZ, 0x10, R9 ;  /* 0x00000010ff187819 */ /* 0x000fe20000011609 */
[----:B------:R-:W-:Y:S01]  /*a1e0*/  IMAD.MOV.U32 R12, RZ, RZ, R4 ;  /* 0x000000ffff0c7224 */ /* 0x000fe200078e0004 */
[----:B------:R-:W-:Y:S01]  /*a1f0*/  SHF.R.U32.HI R13, RZ, 0x10, R17 ;  /* 0x00000010ff0d7819 */ /* 0x000fe20000011611 */
[----:B------:R-:W-:Y:S01]  /*a200*/  IMAD.MOV.U32 R8, RZ, RZ, R6 ;  /* 0x000000ffff087224 */ /* 0x000fe200078e0006 */
[----:B------:R-:W-:Y:S01]  /*a210*/  SHF.R.U64 R14, R18, 0x10, R19 ;  /* 0x00000010120e7819 */ /* 0x000fe20000001213 */
[----:B------:R-:W-:Y:S01]  /*a220*/  IMAD.MOV.U32 R5, RZ, RZ, R7 ;  /* 0x000000ffff057224 */ /* 0x000fe200078e0007 */
[----:B------:R-:W-:Y:S01]  /*a230*/  SHF.R.U32.HI R9, RZ, 0x10, R19 ;  /* 0x00000010ff097819 */ /* 0x000fe20000011613 */
[----:B------:R-:W-:-:S04]  /*a240*/  DEPBAR.LE SB0, 0x1 ;  /* 0x000080400000791a */ /* 0x000fc80000000000 */
[--C-:B------:R-:W-:Y:S01]  /*a250*/  SHF.R.U64 R4, R6, 0x10, R7.reuse ;  /* 0x0000001006047819 */ /* 0x100fe20000001207 */
[----:B------:R-:W-:Y:S01]  /*a260*/  BSSY B1, `(.L_x_214) ;  /* 0x00000cf000017945 */ /* 0x000fe20003800000 */
[----:B------:R-:W-:Y:S02]  /*a270*/  SHF.R.U32.HI R2, RZ, 0x10, R7 ;  /* 0x00000010ff027819 */ /* 0x000fe40000011607 */
        /* <DEDUP_REMOVED lines=13> */
[----:B------:R-:W-:Y:S02]  /*a350*/  SHF.R.S32.HI R54, RZ, 0x3, R50 ;  /* 0x00000003ff367819 */ /* 0x000fe40000011432 */
[----:B------:R-:W-:Y:S02]  /*a360*/  PRMT R44, R8, 0x5410, R4 ;  /* 0x00005410082c7816 */ /* 0x000fe40000000004 */
[----:B------:R-:W-:Y:S01]  /*a370*/  PRMT R46, R5, 0x5410, R2 ;  /* 0x00005410052e7816 */ /* 0x000fe20000000002 */
[----:B------:R-:W-:Y:S06]  /*a380*/  BAR.SYNC.DEFER_BLOCKING 0x0 ;  /* 0x0000000000007b1d */ /* 0x000fec0000010000 */
[----:B------:R-:W-:Y:S05]  /*a390*/  @P0 BRA `(.L_x_215) ;  /* 0x00000bb000000947 */ /* 0x000fea0003800000 */
[----:B------:R-:W-:Y:S01]  /*a3a0*/  ISETP.GE.AND P0, PT, R132, c[0x0][0x27c], PT ;  /* 0x00009f0084007a0c */ /* 0x000fe20003f06270 */
[----:B------:R-:W-:-:S12]  /*a3b0*/  BSSY B0, `(.L_x_216) ;  /* 0x0000059000007945 */ /* 0x000fd80003800000 */
[----:B------:R-:W-:Y:S05]  /*a3c0*/  @P0 BRA `(.L_x_217) ;  /* 0x0000057000000947 */ /* 0x000fea0003800000 */
[----:B------:R-:W-:Y:S01]  /*a3d0*/  MOV R0, c[0x0][0x27c] ;  /* 0x00009f0000007a02 */ /* 0x000fe20000000f00 */
[----:B------:R-:W1:Y:S03]  /*a3e0*/  LDS.128 R8, [R188+0x10080] ;  /* 0x01008000bc087984 */ /* 0x000e660000000c00 */
[----:B------:R-:W-:-:S04]  /*a3f0*/  LEA.HI R0, R0, R216, RZ, 0x1d ;  /* 0x000000d800007211 */ /* 0x000fc800078fe8ff */
[----:B------:R-:W-:Y:S01]  /*a400*/  SHF.R.S32.HI R3, RZ, 0x1f, R0 ;  /* 0x0000001fff037819 */ /* 0x000fe20000011400 */
[----:B------:R-:W-:-:S03]  /*a410*/  IMAD.SHL.U32 R2, R0, 0x8, RZ ;  /* 0x0000000800027824 */ /* 0x000fc600078e00ff */
[----:B------:R-:W-:Y:S02]  /*a420*/  LEA.HI R0, R3, R0, RZ, 0x3 ;  /* 0x0000000003007211 */ /* 0x000fe400078f18ff */
[----:B------:R-:W-:Y:S02]  /*a430*/  LOP3.LUT R2, R111, 0x38, R2, 0xf8, !PT ;  /* 0x000000386f027812 */ /* 0x000fe400078ef802 */
[----:B------:R-:W-:Y:S02]  /*a440*/  SHF.L.U32 R0, R0, 0xa, RZ ;  /* 0x0000000a00007819 */ /* 0x000fe400000006ff */
[----:B------:R-:W-:Y:S02]  /*a450*/  LOP3.LUT R2, R2, R130, RZ, 0x3c, !PT ;  /* 0x0000008202027212 */ /* 0x000fe400078e3cff */
[----:B------:R-:W-:-:S04]  /*a460*/  LOP3.LUT R0, R0, 0x7fffe000, RZ, 0xc0, !PT ;  /* 0x7fffe00000007812 */ /* 0x000fc800078ec0ff */
[----:B------:R-:W-:Y:S02]  /*a470*/  IADD3 R0, R2, R0, R114 ;  /* 0x0000000002007210 */ /* 0x000fe40007ffe072 */
[----:B------:R-:W-:-:S03]  /*a480*/  SHF.L.U32 R2, R34, 0x10, RZ ;  /* 0x0000001022027819 */ /* 0x000fc600000006ff */
[----:B------:R-:W-:Y:S02]  /*a490*/  IMAD.SHL.U32 R24, R0, 0x2, RZ ;  /* 0x0000000200187824 */ /* 0x000fe400078e00ff */
[----:B------:R-:W-:-:S03]  /*a4a0*/  IMAD.U32 R0, R35, 0x10000, RZ ;  /* 0x0001000023007824 */ /* 0x000fc600078e00ff */
[----:B------:R-:W2:Y:S01]  /*a4b0*/  LDS.128 R4, [R24+0x10080] ;  /* 0x0100800018047984 */ /* 0x000ea20000000c00 */
[C---:B-1----:R-:W-:Y:S01]  /*a4c0*/  SHF.L.U32 R12, R8.reuse, 0x10, RZ ;  /* 0x00000010080c7819 */ /* 0x042fe200000006ff */
[----:B------:R-:W-:Y:S01]  /*a4d0*/  IMAD.U32 R20, R11, 0x10000, RZ ;  /* 0x000100000b147824 */ /* 0x000fe200078e00ff */
[----:B------:R-:W-:Y:S01]  /*a4e0*/  LOP3.LUT R13, R8, 0xffff0000, RZ, 0xc0, !PT ;  /* 0xffff0000080d7812 */ /* 0x000fe200078ec0ff */
[----:B------:R-:W-:Y:S01]  /*a4f0*/  IMAD.U32 R14, R9, 0x10000, RZ ;  /* 0x00010000090e7824 */ /* 0x000fe200078e00ff */
[----:B------:R-:W-:Y:S02]  /*a500*/  LOP3.LUT R21, R11, 0xffff0000, RZ, 0xc0, !PT ;  /* 0xffff00000b157812 */ /* 0x000fe400078ec0ff */
[----:B------:R-:W-:Y:S02]  /*a510*/  LOP3.LUT R22, R9, 0xffff0000, RZ, 0xc0, !PT ;  /* 0xffff000009167812 */ /* 0x000fe400078ec0ff */
[C---:B------:R-:W-:Y:S02]  /*a520*/  SHF.L.U32 R16, R10.reuse, 0x10, RZ ;  /* 0x000000100a107819 */ /* 0x040fe400000006ff */
[----:B------:R-:W-:-:S02]  /*a530*/  LOP3.LUT R17, R10, 0xffff0000, RZ, 0xc0, !PT ;  /* 0xffff00000a117812 */ /* 0x000fc400078ec0ff */
[C---:B--2---:R-:W-:Y:S01]  /*a540*/  SHF.L.U32 R3, R4.reuse, 0x10, RZ ;  /* 0x0000001004037819 */ /* 0x044fe200000006ff */
[----:B------:R-:W-:Y:S01]  /*a550*/  IMAD.U32 R9, R5, 0x10000, RZ ;  /* 0x0001000005097824 */ /* 0x000fe200078e00ff */
[----:B------:R-:W-:Y:S01]  /*a560*/  LOP3.LUT R8, R4, 0xffff0000, RZ, 0xc0, !PT ;  /* 0xffff000004087812 */ /* 0x000fe200078ec0ff */
[----:B------:R-:W-:Y:S01]  /*a570*/  IMAD.U32 R15, R7, 0x10000, RZ ;  /* 0x00010000070f7824 */ /* 0x000fe200078e00ff */
[----:B------:R-:W-:Y:S01]  /*a580*/  LOP3.LUT R4, R34, 0xffff0000, RZ, 0xc0, !PT ;  /* 0xffff000022047812 */ /* 0x000fe200078ec0ff */
[----:B------:R-:W-:Y:S01]  /*a590*/  FMUL.FTZ R11, R3, R2 ;  /* 0x00000002030b7220 */ /* 0x000fe20000410000 */
[----:B------:R-:W-:Y:S02]  /*a5a0*/  LOP3.LUT R19, R5, 0xffff0000, RZ, 0xc0, !PT ;  /* 0xffff000005137812 */ /* 0x000fe400078ec0ff */
[----:B------:R-:W-:Y:S01]  /*a5b0*/  SHF.L.U32 R5, R6, 0x10, RZ ;  /* 0x0000001006057819 */ /* 0x000fe200000006ff */
[-C--:B------:R-:W-:Y:S01]  /*a5c0*/  FFMA.FTZ R30, R12, R0.reuse, -R11 ;  /* 0x000000000c1e7223 */ /* 0x080fe2000001080b */
[----:B------:R-:W-:Y:S01]  /*a5d0*/  LOP3.LUT R10, R6, 0xffff0000, RZ, 0xc0, !PT ;  /* 0xffff0000060a7812 */ /* 0x000fe200078ec0ff */
[----:B------:R-:W-:Y:S01]  /*a5e0*/  FMUL.FTZ R6, R3, R0 ;  /* 0x0000000003067220 */ /* 0x000fe20000410000 */
[----:B------:R-:W-:Y:S01]  /*a5f0*/  LOP3.LUT R18, R7, 0xffff0000, RZ, 0xc0, !PT ;  /* 0xffff000007127812 */ /* 0x000fe200078ec0ff */
[----:B------:R-:W-:Y:S01]  /*a600*/  FMUL.FTZ R7, R8, R4 ;  /* 0x0000000408077220 */ /* 0x000fe20000410000 */
[----:B------:R-:W-:Y:S01]  /*a610*/  LOP3.LUT R3, R35, 0xffff0000, RZ, 0xc0, !PT ;  /* 0xffff000023037812 */ /* 0x000fe200078ec0ff */
[----:B------:R-:W-:Y:S01]  /*a620*/  FFMA.FTZ R29, R12, R2, R6 ;  /* 0x000000020c1d7223 */ /* 0x000fe20000010006 */
[----:B------:R-:W-:Y:S01]  /*a630*/  SHF.L.U32 R0, R37, 0x10, RZ ;  /* 0x0000001025007819 */ /* 0x000fe200000006ff */
[----:B------:R-:W-:Y:S01]  /*a640*/  IMAD.U32 R2, R41, 0x10000, RZ ;  /* 0x0001000029027824 */ /* 0x000fe200078e00ff */
[----:B------:R-:W-:Y:S01]  /*a650*/  SHF.L.U32 R6, R36, 0x10, RZ ;  /* 0x0000001024067819 */ /* 0x000fe200000006ff */
[----:B------:R-:W-:-:S02]  /*a660*/  FFMA.FTZ R28, R13, R3, -R7 ;  /* 0x000000030d1c7223 */ /* 0x000fc40000010807 */
[C---:B------:R-:W-:Y:S02]  /*a670*/  FMUL.FTZ R7, R9.reuse, R0 ;  /* 0x0000000009077220 */ /* 0x040fe40000410000 */
[----:B------:R-:W-:Y:S02]  /*a680*/  FMUL.FTZ R8, R8, R3 ;  /* 0x0000000308087220 */ /* 0x000fe40000410000 */
[-C--:B------:R-:W-:Y:S02]  /*a690*/  FMUL.FTZ R3, R9, R2.reuse ;  /* 0x0000000209037220 */ /* 0x080fe40000410000 */
[----:B------:R-:W-:Y:S02]  /*a6a0*/  FFMA.FTZ R26, R14, R2, -R7 ;  /* 0x000000020e1a7223 */ /* 0x000fe40000010807 */
[----:B------:R-:W-:Y:S02]  /*a6b0*/  IMAD.U32 R2, R39, 0x10000, RZ ;  /* 0x0001000027027824 */ /* 0x000fe400078e00ff */
[----:B------:R-:W-:-:S02]  /*a6c0*/  FFMA.FTZ R27, R13, R4, R8 ;  /* 0x000000040d1b7223 */ /* 0x000fc40000010008 */
[----:B------:R-:W-:Y:S01]  /*a6d0*/  FFMA.FTZ R25, R14, R0, R3 ;  /* 0x000000000e197223 */ /* 0x000fe20000010003 */
[----:B------:R-:W-:Y:S01]  /*a6e0*/  LOP3.LUT R3, R39, 0xffff0000, RZ, 0xc0, !PT ;  /* 0xffff000027037812 */ /* 0x000fe200078ec0ff */
[C---:B------:R-:W-:Y:S01]  /*a6f0*/  FMUL.FTZ R4, R5.reuse, R6 ;  /* 0x0000000605047220 */ /* 0x040fe20000410000 */
[----:B------:R-:W-:Y:S01]  /*a700*/  LOP3.LUT R0, R36, 0xffff0000, RZ, 0xc0, !PT ;  /* 0xffff000024007812 */ /* 0x000fe200078ec0ff */
[-C--:B------:R-:W-:Y:S01]  /*a710*/  FMUL.FTZ R9, R5, R2.reuse ;  /* 0x0000000205097220 */ /* 0x080fe20000410000 */
[----:B------:R-:W-:Y:S01]  /*a720*/  SHF.L.U32 R5, R38, 0x10, RZ ;  /* 0x0000001026057819 */ /* 0x000fe200000006ff */
[----:B------:R-:W-:Y:S01]  /*a730*/  FFMA.FTZ R23, R16, R2, -R4 ;  /* 0x0000000210177223 */ /* 0x000fe20000010804 */
[----:B------:R-:W-:Y:S01]  /*a740*/  SHF.L.U32 R2, R40, 0x10, RZ ;  /* 0x0000001028027819 */ /* 0x000fe200000006ff */
[----:B------:R-:W-:Y:S02]  /*a750*/  FMUL.FTZ R7, R10, R3 ;  /* 0x000000030a077220 */ /* 0x000fe40000410000 */
[----:B------:R-:W-:-:S02]  /*a760*/  FMUL.FTZ R4, R15, R5 ;  /* 0x000000050f047220 */ /* 0x000fc40000410000 */
[----:B------:R-:W-:Y:S02]  /*a770*/  FMUL.FTZ R8, R10, R0 ;  /* 0x000000000a087220 */ /* 0x000fe40000410000 */
[----:B------:R-:W-:Y:S02]  /*a780*/  FFMA.FTZ R14, R16, R6, R9 ;  /* 0x00000006100e7223 */ /* 0x000fe40000010009 */
[----:B------:R-:W-:Y:S01]  /*a790*/  FFMA.FTZ R11, R17, R0, R7 ;  /* 0x00000000110b7223 */ /* 0x000fe20000010007 */
[----:B------:R-:W-:Y:S01]  /*a7a0*/  LOP3.LUT R0, R38, 0xffff0000, RZ, 0xc0, !PT ;  /* 0xffff000026007812 */ /* 0x000fe200078ec0ff */
[-C--:B------:R-:W-:Y:S02]  /*a7b0*/  FMUL.FTZ R6, R15, R2.reuse ;  /* 0x000000020f067220 */ /* 0x080fe40000410000 */
[C---:B------:R-:W-:Y:S01]  /*a7c0*/  FFMA.FTZ R13, R20.reuse, R2, -R4 ;  /* 0x00000002140d7223 */ /* 0x040fe20000010804 */
[----:B------:R-:W-:Y:S01]  /*a7d0*/  LOP3.LUT R2, R37, 0xffff0000, RZ, 0xc0, !PT ;  /* 0xffff000025027812 */ /* 0x000fe200078ec0ff */
[----:B------:R-:W-:Y:S01]  /*a7e0*/  FFMA.FTZ R10, R17, R3, -R8 ;  /* 0x00000003110a7223 */ /* 0x000fe20000010808 */
[----:B------:R-:W-:Y:S01]  /*a7f0*/  LOP3.LUT R4, R41, 0xffff0000, RZ, 0xc0, !PT ;  /* 0xffff000029047812 */ /* 0x000fe200078ec0ff */
[----:B------:R-:W-:Y:S01]  /*a800*/  FFMA.FTZ R12, R20, R5, R6 ;  /* 0x00000005140c7223 */ /* 0x000fe20000010006 */
[----:B------:R-:W-:Y:S01]  /*a810*/  LOP3.LUT R3, R40, 0xffff0000, RZ, 0xc0, !PT ;  /* 0xffff000028037812 */ /* 0x000fe200078ec0ff */
[----:B------:R-:W-:Y:S01]  /*a820*/  FMUL.FTZ R8, R19, R2 ;  /* 0x0000000213087220 */ /* 0x000fe20000410000 */
[----:B------:R-:W-:Y:S01]  /*a830*/  F2FP.BF16.PACK_AB R10, R10, R23 ;  /* 0x000000170a0a723e */ /* 0x000fe200000010ff */
[----:B------:R-:W-:-:S02]  /*a840*/  FMUL.FTZ R6, R18, R0 ;  /* 0x0000000012067220 */ /* 0x000fc40000410000 */
[-C--:B------:R-:W-:Y:S02]  /*a850*/  FMUL.FTZ R7, R19, R4.reuse ;  /* 0x0000000413077220 */ /* 0x080fe40000410000 */
[-C--:B------:R-:W-:Y:S02]  /*a860*/  FMUL.FTZ R5, R18, R3.reuse ;  /* 0x0000000312057220 */ /* 0x080fe40000410000 */
[----:B------:R-:W-:Y:S01]  /*a870*/  FFMA.FTZ R9, R22, R4, -R8 ;  /* 0x0000000416097223 */ /* 0x000fe20000010808 */
[----:B------:R-:W-:Y:S01]  /*a880*/  F2FP.BF16.PACK_AB R8, R28, R30 ;  /* 0x0000001e1c08723e */ /* 0x000fe200000010ff */
[----:B------:R-:W-:Y:S01]  /*a890*/  FFMA.FTZ R3, R21, R3, -R6 ;  /* 0x0000000315037223 */ /* 0x000fe20000010806 */
[----:B------:R-:W-:Y:S01]  /*a8a0*/  F2FP.BF16.PACK_AB R6, R11, R14 ;  /* 0x0000000e0b06723e */ /* 0x000fe200000010ff */
[----:B------:R-:W-:Y:S01]  /*a8b0*/  FFMA.FTZ R2, R22, R2, R7 ;  /* 0x0000000216027223 */ /* 0x000fe20000010007 */
[----:B------:R-:W-:Y:S01]  /*a8c0*/  F2FP.BF16.PACK_AB R9, R9, R26 ;  /* 0x0000001a0909723e */ /* 0x000fe200000010ff */
[----:B------:R-:W-:Y:S01]  /*a8d0*/  FFMA.FTZ R0, R21, R0, R5 ;  /* 0x0000000015007223 */ /* 0x000fe20000010005 */
[----:B------:R-:W-:-:S02]  /*a8e0*/  F2FP.BF16.PACK_AB R11, R3, R13 ;  /* 0x0000000d030b723e */ /* 0x000fc400000010ff */
[----:B------:R-:W-:Y:S02]  /*a8f0*/  F2FP.BF16.PACK_AB R4, R27, R29 ;  /* 0x0000001d1b04723e */ /* 0x000fe400000010ff */
[----:B------:R-:W-:Y:S01]  /*a900*/  F2FP.BF16.PACK_AB R5, R2, R25 ;  /* 0x000000190205723e */ /* 0x000fe200000010ff */
[----:B------:R1:W-:Y:S01]  /*a910*/  STS.128 [R188+0x10080], R8 ;  /* 0x01008008bc007388 */ /* 0x0003e20000000c00 */
[----:B------:R-:W-:-:S05]  /*a920*/  F2FP.BF16.PACK_AB R7, R0, R12 ;  /* 0x0000000c0007723e */ /* 0x000fca00000010ff */
[----:B------:R1:W-:Y:S02]  /*a930*/  STS.128 [R24+0x10080], R4 ;  /* 0x0100800418007388 */ /* 0x0003e40000000c00 */
.L_x_217:
[----:B------:R-:W-:Y:S05]  /*a940*/  BSYNC B0 ;  /* 0x0000000000007941 */ /* 0x000fea0003800000 */
.L_x_216:
[----:B------:R-:W-:-:S13]  /*a950*/  ISETP.GE.AND P0, PT, R134, c[0x0][0x27c], PT ;  /* 0x00009f0086007a0c */ /* 0x000fda0003f06270 */
[----:B------:R-:W-:Y:S05]  /*a960*/  @P0 BRA `(.L_x_215) ;  /* 0x000005e000000947 */ /* 0x000fea0003800000 */
[----:B------:R-:W-:Y:S01]  /*a970*/  IMAD.MOV.U32 R0, RZ, RZ, c[0x0][0x27c] ;  /* 0x00009f00ff007624 */ /* 0x000fe200078e00ff */
[----:B------:R-:W-:Y:S02]  /*a980*/  LEA.HI R2, R51, R134, RZ, 0x6 ;  /* 0x0000008633027211 */ /* 0x000fe400078f30ff */
[----:B------:R-:W-:Y:S02]  /*a990*/  LOP3.LUT R3, R111, 0x38, R50, 0xf8, !PT ;  /* 0x000000386f037812 */ /* 0x000fe400078ef832 */
[----:B------:R-:W-:Y:S01]  /*a9a0*/  LEA.HI R0, R0, R54, RZ, 0x1d ;  /* 0x0000003600007211 */ /* 0x000fe200078fe8ff */
[----:B------:R-:W-:Y:S01]  /*a9b0*/  IMAD.SHL.U32 R2, R2, 0x80, RZ ;  /* 0x0000008002027824 */ /* 0x000fe200078e00ff */
[----:B-1----:R-:W-:Y:S02]  /*a9c0*/  LOP3.LUT R4, R3, R130, RZ, 0x3c, !PT ;  /* 0x0000008203047212 */ /* 0x002fe400078e3cff */
[----:B------:R-:W-:Y:S02]  /*a9d0*/  SHF.R.S32.HI R5, RZ, 0x1f, R0 ;  /* 0x0000001fff057819 */ /* 0x000fe40000011400 */
[----:B------:R-:W-:-:S02]  /*a9e0*/  LOP3.LUT R2, R2, 0xffffe000, RZ, 0xc0, !PT ;  /* 0xffffe00002027812 */ /* 0x000fc400078ec0ff */
[----:B------:R-:W-:Y:S02]  /*a9f0*/  LEA.HI R3, R5, R0, RZ, 0x3 ;  /* 0x0000000005037211 */ /* 0x000fe400078f18ff */
[----:B------:R-:W-:Y:S02]  /*aa00*/  SHF.L.U32 R6, R0, 0x3, RZ ;  /* 0x0000000300067819 */ /* 0x000fe400000006ff */
[----:B------:R-:W-:Y:S01]  /*aa10*/  IADD3 R0, R4, R2, R114 ;  /* 0x0000000204007210 */ /* 0x000fe20007ffe072 */
[----:B------:R-:W-:Y:S01]  /*aa20*/  IMAD.SHL.U32 R2, R3, 0x400, RZ ;  /* 0x0000040003027824 */ /* 0x000fe200078e00ff */
[----:B------:R-:W-:Y:S02]  /*aa30*/  LOP3.LUT R5, R111, 0x38, R6, 0xf8, !PT ;  /* 0x000000386f057812 */ /* 0x000fe400078ef806 */
[----:B------:R-:W-:Y:S02]  /*aa40*/  LEA R28, R0, 0x10080, 0x1 ;  /* 0x00010080001c7811 */ /* 0x000fe400078e08ff */
[----:B------:R-:W-:-:S02]  /*aa50*/  LOP3.LUT R3, R5, R130, RZ, 0x3c, !PT ;  /* 0x0000008205037212 */ /* 0x000fc400078e3cff */
[----:B------:R-:W-:Y:S01]  /*aa60*/  LOP3.LUT R0, R2, 0x7fffe000, RZ, 0xc0, !PT ;  /* 0x7fffe00002007812 */ /* 0x000fe200078ec0ff */
[----:B------:R-:W1:Y:S03]  /*aa70*/  LDS.128 R8, [R28] ;  /* 0x000000001c087984 */ /* 0x000e660000000c00 */
[----:B------:R-:W-:-:S05]  /*aa80*/  IADD3 R0, R3, R0, R114 ;  /* 0x0000000003007210 */ /* 0x000fca0007ffe072 */
[----:B------:R-:W-:Y:S01]  /*aa90*/  IMAD.SHL.U32 R26, R0, 0x2, RZ ;  /* 0x00000002001a7824 */ /* 0x000fe200078e00ff */
[----:B------:R-:W-:-:S04]  /*aaa0*/  SHF.L.U32 R0, R43, 0x10, RZ ;  /* 0x000000102b007819 */ /* 0x000fc800000006ff */
[----:B------:R-:W2:Y:S01]  /*aab0*/  LDS.128 R4, [R26+0x10080] ;  /* 0x010080001a047984 */ /* 0x000ea20000000c00 */
[----:B-1----:R-:W-:Y:S01]  /*aac0*/  SHF.L.U32 R12, R8, 0x10, RZ ;  /* 0x00000010080c7819 */ /* 0x002fe200000006ff */
[C---:B------:R-:W-:Y:S01]  /*aad0*/  IMAD.U32 R18, R9.reuse, 0x10000, RZ ;  /* 0x0001000009127824 */ /* 0x040fe200078e00ff */
        /* <DEDUP_REMOVED lines=11> */
[----:B------:R-:W-:Y:S01]  /*ab90*/  IMAD.U32 R8, R6, 0x10000, RZ ;  /* 0x0001000006087824 */ /* 0x000fe200078e00ff */
[----:B------:R-:W-:Y:S01]  /*aba0*/  LOP3.LUT R4, R42, 0xffff0000, RZ, 0xc0, !PT ;  /* 0xffff00002a047812 */ /* 0x000fe200078ec0ff */
[-C--:B------:R-:W-:Y:S01]  /*abb0*/  FMUL.FTZ R3, R2, R5.reuse ;  /* 0x0000000502037220 */ /* 0x080fe20000410000 */
[----:B------:R-:W-:Y:S01]  /*abc0*/  LOP3.LUT R10, R6, 0xffff0000, RZ, 0xc0, !PT ;  /* 0xffff0000060a7812 */ /* 0x000fe200078ec0ff */
[-C--:B------:R-:W-:Y:S01]  /*abd0*/  FMUL.FTZ R6, R2, R0.reuse ;  /* 0x0000000002067220 */ /* 0x080fe20000410000 */
[----:B------:R-:W-:Y:S01]  /*abe0*/  LOP3.LUT R2, R43, 0xffff0000, RZ, 0xc0, !PT ;  /* 0xffff00002b027812 */ /* 0x000fe200078ec0ff */
[----:B------:R-:W-:Y:S01]  /*abf0*/  FFMA.FTZ R32, R12, R0, -R3 ;  /* 0x000000000c207223 */ /* 0x000fe20000010803 */
[----:B------:R-:W-:Y:S01]  /*ac00*/  SHF.L.U32 R0, R47, 0x10, RZ ;  /* 0x000000102f007819 */ /* 0x000fe200000006ff */
[----:B------:R-:W-:Y:S01]  /*ac10*/  IMAD.U32 R3, R44, 0x10000, RZ ;  /* 0x000100002c037824 */ /* 0x000fe200078e00ff */
[----:B------:R-:W-:Y:S01]  /*ac20*/  SHF.L.U32 R15, R7, 0x10, RZ ;  /* 0x00000010070f7819 */ /* 0x000fe200000006ff */
[----:B------:R-:W-:Y:S01]  /*ac30*/  FMUL.FTZ R11, R9, R4 ;  /* 0x00000004090b7220 */ /* 0x000fe20000410000 */
[----:B------:R-:W-:Y:S01]  /*ac40*/  LOP3.LUT R19, R7, 0xffff0000, RZ, 0xc0, !PT ;  /* 0xffff000007137812 */ /* 0x000fe200078ec0ff */
[----:B------:R-:W-:Y:S01]  /*ac50*/  FFMA.FTZ R31, R12, R5, R6 ;  /* 0x000000050c1f7223 */ /* 0x000fe20000010006 */
[----:B------:R-:W-:Y:S01]  /*ac60*/  LOP3.LUT R6, R44, 0xffff0000, RZ, 0xc0, !PT ;  /* 0xffff00002c067812 */ /* 0x000fe200078ec0ff */
[----:B------:R-:W-:-:S02]  /*ac70*/  FMUL.FTZ R5, R8, R3 ;  /* 0x0000000308057220 */ /* 0x000fc40000410000 */
[-C--:B------:R-:W-:Y:S02]  /*ac80*/  FMUL.FTZ R7, R9, R2.reuse ;  /* 0x0000000209077220 */ /* 0x080fe40000410000 */
[----:B------:R-:W-:Y:S02]  /*ac90*/  FFMA.FTZ R30, R14, R2, -R11 ;  /* 0x000000020e1e7223 */ /* 0x000fe4000001080b */
[-C--:B------:R-:W-:Y:S02]  /*aca0*/  FMUL.FTZ R2, R8, R0.reuse ;  /* 0x0000000008027220 */ /* 0x080fe40000410000 */
[----:B------:R-:W-:Y:S01]  /*acb0*/  FFMA.FTZ R27, R13, R0, -R5 ;  /* 0x000000000d1b7223 */ /* 0x000fe20000010805 */
[----:B------:R-:W-:Y:S01]  /*acc0*/  LOP3.LUT R0, R47, 0xffff0000, RZ, 0xc0, !PT ;  /* 0xffff00002f007812 */ /* 0x000fe200078ec0ff */
[----:B------:R-:W-:Y:S02]  /*acd0*/  FFMA.FTZ R29, R14, R4, R7 ;  /* 0x000000040e1d7223 */ /* 0x000fe40000010007 */
[----:B------:R-:W-:-:S02]  /*ace0*/  FMUL.FTZ R4, R10, R6 ;  /* 0x000000060a047220 */ /* 0x000fc40000410000 */
[----:B------:R-:W-:Y:S01]  /*acf0*/  FFMA.FTZ R25, R13, R3, R2 ;  /* 0x000000030d197223 */ /* 0x000fe20000010002 */
[----:B------:R-:W-:Y:S01]  /*ad00*/  SHF.L.U32 R2, R45, 0x10, RZ ;  /* 0x000000102d027819 */ /* 0x000fe200000006ff */
[----:B------:R-:W-:Y:S02]  /*ad10*/  IMAD.U32 R3, R49, 0x10000, RZ ;  /* 0x0001000031037824 */ /* 0x000fe400078e00ff */
[----:B------:R-:W-:Y:S02]  /*ad20*/  IMAD.U32 R5, R46, 0x10000, RZ ;  /* 0x000100002e057824 */ /* 0x000fe400078e00ff */
[-C--:B------:R-:W-:Y:S02]  /*ad30*/  FMUL.FTZ R10, R10, R0.reuse ;  /* 0x000000000a0a7220 */ /* 0x080fe40000410000 */
[----:B------:R-:W-:Y:S01]  /*ad40*/  FFMA.FTZ R24, R17, R0, -R4 ;  /* 0x0000000011187223 */ /* 0x000fe20000010804 */
[----:B------:R-:W-:Y:S01]  /*ad50*/  SHF.L.U32 R0, R48, 0x10, RZ ;  /* 0x0000001030007819 */ /* 0x000fe200000006ff */
[----:B------:R-:W-:-:S02]  /*ad60*/  FMUL.FTZ R7, R16, R3 ;  /* 0x0000000310077220 */ /* 0x000fc40000410000 */
[----:B------:R-:W-:Y:S02]  /*ad70*/  FMUL.FTZ R4, R15, R5 ;  /* 0x000000050f047220 */ /* 0x000fe40000410000 */
[----:B------:R-:W-:Y:S02]  /*ad80*/  FMUL.FTZ R8, R16, R2 ;  /* 0x0000000210087220 */ /* 0x000fe40000410000 */
[----:B------:R-:W-:Y:S01]  /*ad90*/  FFMA.FTZ R14, R17, R6, R10 ;  /* 0x00000006110e7223 */ /* 0x000fe2000001000a */
[----:B------:R-:W-:Y:S01]  /*ada0*/  F2FP.BF16.PACK_AB R10, R24, R27 ;  /* 0x0000001b180a723e */ /* 0x000fe200000010ff */
[----:B------:R-:W-:Y:S01]  /*adb0*/  FFMA.FTZ R13, R18, R2, R7 ;  /* 0x00000002120d7223 */ /* 0x000fe20000010007 */
[----:B------:R-:W-:Y:S01]  /*adc0*/  LOP3.LUT R2, R45, 0xffff0000, RZ, 0xc0, !PT ;  /* 0xffff00002d027812 */ /* 0x000fe200078ec0ff */
[-C--:B------:R-:W-:Y:S02]  /*add0*/  FMUL.FTZ R6, R15, R0.reuse ;  /* 0x000000000f067220 */ /* 0x080fe40000410000 */
[----:B------:R-:W-:Y:S01]  /*ade0*/  FFMA.FTZ R11, R21, R0, -R4 ;  /* 0x00000000150b7223 */ /* 0x000fe20000010804 */
[----:B------:R-:W-:Y:S01]  /*adf0*/  LOP3.LUT R0, R46, 0xffff0000, RZ, 0xc0, !PT ;  /* 0xffff00002e007812 */ /* 0x000fe200078ec0ff */
[----:B------:R-:W-:Y:S01]  /*ae00*/  FFMA.FTZ R16, R18, R3, -R8 ;  /* 0x0000000312107223 */ /* 0x000fe20000010808 */
[----:B------:R-:W-:Y:S01]  /*ae10*/  LOP3.LUT R4, R49, 0xffff0000, RZ, 0xc0, !PT ;  /* 0xffff000031047812 */ /* 0x000fe200078ec0ff */
[----:B------:R-:W-:Y:S01]  /*ae20*/  FFMA.FTZ R12, R21, R5, R6 ;  /* 0x00000005150c7223 */ /* 0x000fe20000010006 */
[----:B------:R-:W-:Y:S01]  /*ae30*/  LOP3.LUT R3, R48, 0xffff0000, RZ, 0xc0, !PT ;  /* 0xffff000030037812 */ /* 0x000fe200078ec0ff */
[----:B------:R-:W-:-:S02]  /*ae40*/  FMUL.FTZ R8, R20, R2 ;  /* 0x0000000214087220 */ /* 0x000fc40000410000 */
[C---:B------:R-:W-:Y:S02]  /*ae50*/  FMUL.FTZ R6, R19.reuse, R0 ;  /* 0x0000000013067220 */ /* 0x040fe40000410000 */
[-C--:B------:R-:W-:Y:S02]  /*ae60*/  FMUL.FTZ R7, R20, R4.reuse ;  /* 0x0000000414077220 */ /* 0x080fe40000410000 */
[-C--:B------:R-:W-:Y:S02]  /*ae70*/  FMUL.FTZ R5, R19, R3.reuse ;  /* 0x0000000313057220 */ /* 0x080fe40000410000 */
[C---:B------:R-:W-:Y:S01]  /*ae80*/  FFMA.FTZ R9, R23.reuse, R4, -R8 ;  /* 0x0000000417097223 */ /* 0x040fe20000010808 */
        /* <DEDUP_REMOVED lines=9> */
[----:B------:R1:W-:Y:S01]  /*af20*/  STS.128 [R28], R8 ;  /* 0x000000081c007388 */ /* 0x0003e20000000c00 */
[----:B------:R-:W-:-:S05]  /*af30*/  F2FP.BF16.PACK_AB R7, R0, R12 ;  /* 0x0000000c0007723e */ /* 0x000fca00000010ff */
[----:B------:R1:W-:Y:S02]  /*af40*/  STS.128 [R26+0x10080], R4 ;  /* 0x010080041a007388 */ /* 0x0003e40000000c00 */
.L_x_215:
[----:B------:R-:W-:Y:S05]  /*af50*/  BSYNC B1 ;  /* 0x0000000000017941 */ /* 0x000fea0003800000 */
.L_x_214:
[----:B------:R-:W-:Y:S01]  /*af60*/  IADD3 R3, R198, 0x20, RZ ;  /* 0x00000020c6037810 */ /* 0x000fe20007ffe0ff */
[----:B------:R-:W-:Y:S03]  /*af70*/  BSSY B1, `(.L_x_218) ;  /* 0x00000c8000017945 */ /* 0x000fe60003800000 */
[----:B------:R-:W-:-:S13]  /*af80*/  ISETP.GE.AND P0, PT, R3, R52, PT ;  /* 0x000000340300720c */ /* 0x000fda0003f06270 */
[----:B------:R-:W-:Y:S05]  /*af90*/  @P0 BRA `(.L_x_219) ;  /* 0x00000c5000000947 */ /* 0x000fea0003800000 */
[----:B------:R-:W-:Y:S01]  /*afa0*/  ISETP.GE.AND P0, PT, R132, c[0x0][0x27c], PT ;  /* 0x00009f0084007a0c */ /* 0x000fe20003f06270 */
[----:B------:R-:W-:Y:S01]  /*afb0*/  IMAD.SHL.U32 R0, R3, 0x40, RZ ;  /* 0x0000004003007824 */ /* 0x000fe200078e00ff */
[----:B------:R-:W-:Y:S01]  /*afc0*/  SHF.R.S32.HI R2, RZ, 0x1f, R3 ;  /* 0x0000001fff027819 */ /* 0x000fe20000011403 */
[----:B------:R-:W-:Y:S03]  /*afd0*/  BSSY B0, `(.L_x_220) ;  /* 0x0000061000007945 */ /* 0x000fe60003800000 */
[----:B------:R-:W-:Y:S02]  /*afe0*/  LEA.HI R2, R2, R3, RZ, 0x3 ;  /* 0x0000000302027211 */ /* 0x000fe400078f18ff */
[----:B------:R-:W-:-:S03]  /*aff0*/  LOP3.LUT R0, R0, 0x1c0, RZ, 0xc0, !PT ;  /* 0x000001c000007812 */ /* 0x000fc600078ec0ff */
[----:B------:R-:W-:Y:S01]  /*b000*/  IMAD.SHL.U32 R2, R2, 0x40, RZ ;  /* 0x0000004002027824 */ /* 0x000fe200078e00ff */
[----:B------:R-:W-:-:S04]  /*b010*/  SHF.R.U32.HI R53, RZ, 0x3, R0 ;  /* 0x00000003ff357819 */ /* 0x000fc80000011600 */
[----:B------:R-:W-:Y:S01]  /*b020*/  LOP3.LUT R19, R2, 0xfffffe00, RZ, 0xc0, !PT ;  /* 0xfffffe0002137812 */ /* 0x000fe200078ec0ff */
[----:B------:R-:W-:Y:S05]  /*b030*/  @P0 BRA `(.L_x_221) ;  /* 0x000005a000000947 */ /* 0x000fea0003800000 */
[----:B-1----:R-:W-:Y:S01]  /*b040*/  IMAD.MOV.U32 R4, RZ, RZ, c[0x0][0x27c] ;  /* 0x00009f00ff047624 */ /* 0x002fe200078e00ff */
[----:B------:R-:W-:-:S04]  /*b050*/  LOP3.LUT R2, R0, 0x38, R132, 0xf8, !PT ;  /* 0x0000003800027812 */ /* 0x000fc800078ef884 */
[----:B------:R-:W-:Y:S02]  /*b060*/  LEA.HI R4, R4, R216, RZ, 0x1d ;  /* 0x000000d804047211 */ /* 0x000fe400078fe8ff */
[----:B------:R-:W-:Y:S02]  /*b070*/  LOP3.LUT R2, R19, R2, R53, 0xf6, !PT ;  /* 0x0000000213027212 */ /* 0x000fe400078ef635 */
[----:B------:R-:W-:Y:S01]  /*b080*/  SHF.R.S32.HI R5, RZ, 0x1f, R4 ;  /* 0x0000001fff057819 */ /* 0x000fe20000011404 */
[----:B------:R-:W-:Y:S01]  /*b090*/  IMAD.SHL.U32 R3, R4, 0x8, RZ ;  /* 0x0000000804037824 */ /* 0x000fe200078e00ff */
[----:B------:R-:W-:Y:S02]  /*b0a0*/  LEA R27, R2, 0x10080, 0x1 ;  /* 0x00010080021b7811 */ /* 0x000fe400078e08ff */
[----:B------:R-:W-:Y:S02]  /*b0b0*/  LEA.HI R4, R5, R4, RZ, 0x3 ;  /* 0x0000000405047211 */ /* 0x000fe400078f18ff */
[----:B------:R-:W-:Y:S01]  /*b0c0*/  LOP3.LUT R3, R0, 0x38, R3, 0xf8, !PT ;  /* 0x0000003800037812 */ /* 0x000fe200078ef803 */
[----:B------:R-:W1:Y:S01]  /*b0d0*/  LDS.128 R8, [R27] ;  /* 0x000000001b087984 */ /* 0x000e620000000c00 */
[----:B------:R-:W-:-:S02]  /*b0e0*/  SHF.L.U32 R4, R4, 0xa, RZ ;  /* 0x0000000a04047819 */ /* 0x000fc400000006ff */
        /* <DEDUP_REMOVED lines=12> */
[C---:B------:R-:W-:Y:S02]  /*b1b0*/  SHF.L.U32 R17, R10.reuse, 0x10, RZ ;  /* 0x000000100a117819 */ /* 0x040fe400000006ff */
[----:B------:R-:W-:Y:S02]  /*b1c0*/  LOP3.LUT R18, R10, 0xffff0000, RZ, 0xc0, !PT ;  /* 0xffff00000a127812 */ /* 0x000fe400078ec0ff */
        /* <DEDUP_REMOVED lines=9> */
[----:B------:R-:W-:Y:S01]  /*b260*/  FFMA.FTZ R33, R2, R12, -R4 ;  /* 0x0000000c02217223 */ /* 0x000fe20000010804 */
[----:B------:R-:W-:Y:S01]  /*b270*/  LOP3.LUT R15, R6, 0xffff0000, RZ, 0xc0, !PT ;  /* 0xffff0000060f7812 */ /* 0x000fe200078ec0ff */
[----:B------:R-:W-:Y:S01]  /*b280*/  FMUL.FTZ R6, R2, R8 ;  /* 0x0000000802067220 */ /* 0x000fe20000410000 */
[----:B------:R-:W-:Y:S01]  /*b290*/  LOP3.LUT R20, R7, 0xffff0000, RZ, 0xc0, !PT ;  /* 0xffff000007147812 */ /* 0x000fe200078ec0ff */
[----:B------:R-:W-:Y:S01]  /*b2a0*/  FMUL.FTZ R7, R5, R9 ;  /* 0x0000000905077220 */ /* 0x000fe20000410000 */
[----:B------:R-:W-:Y:S01]  /*b2b0*/  LOP3.LUT R4, R35, 0xffff0000, RZ, 0xc0, !PT ;  /* 0xffff000023047812 */ /* 0x000fe200078ec0ff */
[----:B------:R-:W-:Y:S01]  /*b2c0*/  FFMA.FTZ R32, R3, R12, R6 ;  /* 0x0000000c03207223 */ /* 0x000fe20000010006 */
[----:B------:R-:W-:Y:S01]  /*b2d0*/  SHF.L.U32 R2, R37, 0x10, RZ ;  /* 0x0000001025027819 */ /* 0x000fe200000006ff */
[----:B------:R-:W-:-:S02]  /*b2e0*/  IMAD.U32 R3, R41, 0x10000, RZ ;  /* 0x0001000029037824 */ /* 0x000fc400078e00ff */
[----:B------:R-:W-:Y:S01]  /*b2f0*/  FFMA.FTZ R31, R4, R13, -R7 ;  /* 0x0000000d041f7223 */ /* 0x000fe20000010807 */
[----:B------:R-:W-:Y:S01]  /*b300*/  SHF.L.U32 R7, R36, 0x10, RZ ;  /* 0x0000001024077819 */ /* 0x000fe200000006ff */
[----:B------:R-:W-:Y:S02]  /*b310*/  FMUL.FTZ R9, R4, R9 ;  /* 0x0000000904097220 */ /* 0x000fe40000410000 */
[-C--:B------:R-:W-:Y:S02]  /*b320*/  FMUL.FTZ R6, R2, R10.reuse ;  /* 0x0000000a02067220 */ /* 0x080fe40000410000 */
[----:B------:R-:W-:Y:S02]  /*b330*/  FMUL.FTZ R4, R3, R10 ;  /* 0x0000000a03047220 */ /* 0x000fe40000410000 */
[----:B------:R-:W-:Y:S02]  /*b340*/  FFMA.FTZ R30, R5, R13, R9 ;  /* 0x0000000d051e7223 */ /* 0x000fe40000010009 */
[----:B------:R-:W-:Y:S01]  /*b350*/  FFMA.FTZ R29, R3, R14, -R6 ;  /* 0x0000000e031d7223 */ /* 0x000fe20000010806 */
[----:B------:R-:W-:Y:S01]  /*b360*/  SHF.L.U32 R6, R38, 0x10, RZ ;  /* 0x0000001026067819 */ /* 0x000fe200000006ff */
[----:B------:R-:W-:-:S02]  /*b370*/  IMAD.U32 R3, R39, 0x10000, RZ ;  /* 0x0001000027037824 */ /* 0x000fc400078e00ff */
[-C--:B------:R-:W-:Y:S02]  /*b380*/  FMUL.FTZ R5, R7, R11.reuse ;  /* 0x0000000b07057220 */ /* 0x080fe40000410000 */
[----:B------:R-:W-:Y:S01]  /*b390*/  FFMA.FTZ R28, R2, R14, R4 ;  /* 0x0000000e021c7223 */ /* 0x000fe20000010004 */
[----:B------:R-:W-:Y:S01]  /*b3a0*/  LOP3.LUT R4, R39, 0xffff0000, RZ, 0xc0, !PT ;  /* 0xffff000027047812 */ /* 0x000fe200078ec0ff */
[C---:B------:R-:W-:Y:S01]  /*b3b0*/  FMUL.FTZ R11, R3.reuse, R11 ;  /* 0x0000000b030b7220 */ /* 0x040fe20000410000 */
[----:B------:R-:W-:Y:S01]  /*b3c0*/  LOP3.LUT R2, R36, 0xffff0000, RZ, 0xc0, !PT ;  /* 0xffff000024027812 */ /* 0x000fe200078ec0ff */
[----:B------:R-:W-:Y:S02]  /*b3d0*/  FFMA.FTZ R25, R3, R17, -R5 ;  /* 0x0000001103197223 */ /* 0x000fe40000010805 */
[----:B------:R-:W-:Y:S02]  /*b3e0*/  IMAD.U32 R3, R40, 0x10000, RZ ;  /* 0x0001000028037824 */ /* 0x000fe400078e00ff */
[----:B------:R-:W-:-:S02]  /*b3f0*/  FMUL.FTZ R5, R6, R16 ;  /* 0x0000001006057220 */ /* 0x000fc40000410000 */
[-C--:B------:R-:W-:Y:S02]  /*b400*/  FMUL.FTZ R8, R4, R15.reuse ;  /* 0x0000000f04087220 */ /* 0x080fe40000410000 */
[C---:B------:R-:W-:Y:S02]  /*b410*/  FMUL.FTZ R9, R2.reuse, R15 ;  /* 0x0000000f02097220 */ /* 0x040fe40000410000 */
[----:B------:R-:W-:Y:S02]  /*b420*/  FFMA.FTZ R14, R7, R17, R11 ;  /* 0x00000011070e7223 */ /* 0x000fe4000001000b */
[C---:B------:R-:W-:Y:S02]  /*b430*/  FMUL.FTZ R7, R3.reuse, R16 ;  /* 0x0000001003077220 */ /* 0x040fe40000410000 */
[----:B------:R-:W-:Y:S01]  /*b440*/  FFMA.FTZ R13, R3, R22, -R5 ;  /* 0x00000016030d7223 */ /* 0x000fe20000010805 */
[----:B------:R-:W-:Y:S01]  /*b450*/  LOP3.LUT R3, R37, 0xffff0000, RZ, 0xc0, !PT ;  /* 0xffff000025037812 */ /* 0x000fe200078ec0ff */
[-C--:B------:R-:W-:Y:S01]  /*b460*/  FFMA.FTZ R11, R2, R18.reuse, R8 ;  /* 0x00000012020b7223 */ /* 0x080fe20000010008 */
[----:B------:R-:W-:Y:S01]  /*b470*/  LOP3.LUT R5, R41, 0xffff0000, RZ, 0xc0, !PT ;  /* 0xffff000029057812 */ /* 0x000fe200078ec0ff */
[----:B------:R-:W-:Y:S01]  /*b480*/  FFMA.FTZ R10, R4, R18, -R9 ;  /* 0x00000012040a7223 */ /* 0x000fe20000010809 */
[----:B------:R-:W-:Y:S01]  /*b490*/  LOP3.LUT R2, R38, 0xffff0000, RZ, 0xc0, !PT ;  /* 0xffff000026027812 */ /* 0x000fe200078ec0ff */
[----:B------:R-:W-:Y:S01]  /*b4a0*/  FMUL.FTZ R9, R3, R21 ;  /* 0x0000001503097220 */ /* 0x000fe20000410000 */
[----:B------:R-:W-:Y:S01]  /*b4b0*/  LOP3.LUT R4, R40, 0xffff0000, RZ, 0xc0, !PT ;  /* 0xffff000028047812 */ /* 0x000fe200078ec0ff */
[----:B------:R-:W-:Y:S01]  /*b4c0*/  FFMA.FTZ R12, R6, R22, R7 ;  /* 0x00000016060c7223 */ /* 0x000fe20000010007 */
[----:B------:R-:W-:Y:S01]  /*b4d0*/  F2FP.BF16.PACK_AB R10, R10, R25 ;  /* 0x000000190a0a723e */ /* 0x000fe200000010ff */
[----:B------:R-:W-:-:S02]  /*b4e0*/  FMUL.FTZ R8, R5, R21 ;  /* 0x0000001505087220 */ /* 0x000fc40000410000 */
[-C--:B------:R-:W-:Y:S02]  /*b4f0*/  FMUL.FTZ R7, R2, R20.reuse ;  /* 0x0000001402077220 */ /* 0x080fe40000410000 */
[C---:B------:R-:W-:Y:S02]  /*b500*/  FMUL.FTZ R6, R4.reuse, R20 ;  /* 0x0000001404067220 */ /* 0x040fe40000410000 */
[-C--:B------:R-:W-:Y:S02]  /*b510*/  FFMA.FTZ R9, R5, R24.reuse, -R9 ;  /* 0x0000001805097223 */ /* 0x080fe40000010809 */
[----:B------:R-:W-:Y:S01]  /*b520*/  FFMA.FTZ R5, R3, R24, R8 ;  /* 0x0000001803057223 */ /* 0x000fe20000010008 */
[----:B------:R-:W-:Y:S01]  /*b530*/  F2FP.BF16.PACK_AB R8, R31, R33 ;  /* 0x000000211f08723e */ /* 0x000fe200000010ff */
[----:B------:R-:W-:Y:S01]  /*b540*/  FFMA.FTZ R3, R4, R23, -R7 ;  /* 0x0000001704037223 */ /* 0x000fe20000010807 */
[----:B------:R-:W-:Y:S01]  /*b550*/  F2FP.BF16.PACK_AB R9, R9, R29 ;  /* 0x0000001d0909723e */ /* 0x000fe200000010ff */
[----:B------:R-:W-:Y:S01]  /*b560*/  FFMA.FTZ R2, R2, R23, R6 ;  /* 0x0000001702027223 */ /* 0x000fe20000010006 */
[----:B------:R-:W-:-:S02]  /*b570*/  F2FP.BF16.PACK_AB R6, R11, R14 ;  /* 0x0000000e0b06723e */ /* 0x000fc400000010ff */
[----:B------:R-:W-:Y:S02]  /*b580*/  F2FP.BF16.PACK_AB R11, R3, R13 ;  /* 0x0000000d030b723e */ /* 0x000fe400000010ff */
[----:B------:R-:W-:Y:S02]  /*b590*/  F2FP.BF16.PACK_AB R4, R30, R32 ;  /* 0x000000201e04723e */ /* 0x000fe400000010ff */
[----:B------:R-:W-:Y:S01]  /*b5a0*/  F2FP.BF16.PACK_AB R5, R5, R28 ;  /* 0x0000001c0505723e */ /* 0x000fe200000010ff */
[----:B------:R1:W-:Y:S01]  /*b5b0*/  STS.128 [R27], R8 ;  /* 0x000000081b007388 */ /* 0x0003e20000000c00 */
[----:B------:R-:W-:-:S05]  /*b5c0*/  F2FP.BF16.PACK_AB R7, R2, R12 ;  /* 0x0000000c0207723e */ /* 0x000fca00000010ff */
[----:B------:R1:W-:Y:S02]  /*b5d0*/  STS.128 [R26+0x10080], R4 ;  /* 0x010080041a007388 */ /* 0x0003e40000000c00 */
.L_x_221:
[----:B------:R-:W-:Y:S05]  /*b5e0*/  BSYNC B0 ;  /* 0x0000000000007941 */ /* 0x000fea0003800000 */
.L_x_220:
[----:B------:R-:W-:-:S13]  /*b5f0*/  ISETP.GE.AND P0, PT, R134, c[0x0][0x27c], PT ;  /* 0x00009f0086007a0c */ /* 0x000fda0003f06270 */
[----:B------:R-:W-:Y:S05]  /*b600*/  @P0 BRA `(.L_x_219) ;  /* 0x000005e000000947 */ /* 0x000fea0003800000 */
[----:B------:R-:W-:Y:S01]  /*b610*/  IMAD.MOV.U32 R2, RZ, RZ, c[0x0][0x27c] ;  /* 0x00009f00ff027624 */ /* 0x000fe200078e00ff */
[----:B-1----:R-:W-:Y:S02]  /*b620*/  LEA.HI R4, R51, R134, RZ, 0x6 ;  /* 0x0000008633047211 */ /* 0x002fe400078f30ff */
[----:B------:R-:W-:Y:S02]  /*b630*/  LOP3.LUT R3, R0, 0x38, R50, 0xf8, !PT ;  /* 0x0000003800037812 */ /* 0x000fe400078ef832 */
[----:B------:R-:W-:Y:S01]  /*b640*/  LEA.HI R2, R2, R54, RZ, 0x1d ;  /* 0x0000003602027211 */ /* 0x000fe200078fe8ff */
[----:B------:R-:W-:Y:S01]  /*b650*/  IMAD.SHL.U32 R6, R4, 0x80, RZ ;  /* 0x0000008004067824 */ /* 0x000fe200078e00ff */
[----:B------:R-:W-:Y:S02]  /*b660*/  LOP3.LUT R3, R3, R53, RZ, 0x3c, !PT ;  /* 0x0000003503037212 */ /* 0x000fe400078e3cff */
[----:B------:R-:W-:Y:S02]  /*b670*/  SHF.R.S32.HI R4, RZ, 0x1f, R2 ;  /* 0x0000001fff047819 */ /* 0x000fe40000011402 */
[----:B------:R-:W-:-:S02]  /*b680*/  SHF.L.U32 R5, R2, 0x3, RZ ;  /* 0x0000000302057819 */ /* 0x000fc400000006ff */
[----:B------:R-:W-:Y:S02]  /*b690*/  LEA.HI R2, R4, R2, RZ, 0x3 ;  /* 0x0000000204027211 */ /* 0x000fe400078f18ff */
[----:B------:R-:W-:Y:S02]  /*b6a0*/  LOP3.LUT R6, R6, 0xffffe000, RZ, 0xc0, !PT ;  /* 0xffffe00006067812 */ /* 0x000fe400078ec0ff */
[----:B------:R-:W-:Y:S01]  /*b6b0*/  LOP3.LUT R4, R0, 0x38, R5, 0xf8, !PT ;  /* 0x0000003800047812 */ /* 0x000fe200078ef805 */
[----:B------:R-:W-:Y:S01]  /*b6c0*/  IMAD.SHL.U32 R2, R2, 0x400, RZ ;  /* 0x0000040002027824 */ /* 0x000fe200078e00ff */
[----:B------:R-:W-:Y:S02]  /*b6d0*/  IADD3 R0, R3, R6, R19 ;  /* 0x0000000603007210 */ /* 0x000fe40007ffe013 */
[----:B------:R-:W-:Y:S02]  /*b6e0*/  LOP3.LUT R3, R4, R53, RZ, 0x3c, !PT ;  /* 0x0000003504037212 */ /* 0x000fe400078e3cff */
[----:B------:R-:W-:-:S02]  /*b6f0*/  LEA R26, R0, 0x10080, 0x1 ;  /* 0x00010080001a7811 */ /* 0x000fc400078e08ff */
[----:B------:R-:W-:Y:S01]  /*b700*/  LOP3.LUT R0, R2, 0x7fffe000, RZ, 0xc0, !PT ;  /* 0x7fffe00002007812 */ /* 0x000fe200078ec0ff */
[----:B------:R-:W-:Y:S02]  /*b710*/  IMAD.U32 R2, R42, 0x10000, RZ ;  /* 0x000100002a027824 */ /* 0x000fe400078e00ff */
[----:B------:R-:W1:Y:S01]  /*b720*/  LDS.128 R8, [R26] ;  /* 0x000000001a087984 */ /* 0x000e620000000c00 */
[----:B------:R-:W-:-:S05]  /*b730*/  IADD3 R0, R3, R0, R19 ;  /* 0x0000000003007210 */ /* 0x000fca0007ffe013 */
[----:B------:R-:W-:Y:S01]  /*b740*/  IMAD.SHL.U32 R24, R0, 0x2, RZ ;  /* 0x0000000200187824 */ /* 0x000fe200078e00ff */
[----:B------:R-:W-:-:S04]  /*b750*/  SHF.L.U32 R0, R43, 0x10, RZ ;  /* 0x000000102b007819 */ /* 0x000fc800000006ff */
[----:B------:R-:W2:Y:S01]  /*b760*/  LDS.128 R4, [R24+0x10080] ;  /* 0x0100800018047984 */ /* 0x000ea20000000c00 */
[C---:B-1----:R-:W-:Y:S01]  /*b770*/  SHF.L.U32 R12, R8.reuse, 0x10, RZ ;  /* 0x00000010080c7819 */ /* 0x042fe200000006ff */
[C---:B------:R-:W-:Y:S01]  /*b780*/  IMAD.U32 R14, R9.reuse, 0x10000, RZ ;  /* 0x00010000090e7824 */ /* 0x040fe200078e00ff */
[----:B------:R-:W-:Y:S01]  /*b790*/  LOP3.LUT R13, R8, 0xffff0000, RZ, 0xc0, !PT ;  /* 0xffff0000080d7812 */ /* 0x000fe200078ec0ff */
[C---:B------:R-:W-:Y:S01]  /*b7a0*/  IMAD.U32 R16, R10.reuse, 0x10000, RZ ;  /* 0x000100000a107824 */ /* 0x040fe200078e00ff */
[----:B------:R-:W-:Y:S02]  /*b7b0*/  LOP3.LUT R22, R9, 0xffff0000, RZ, 0xc0, !PT ;  /* 0xffff000009167812 */ /* 0x000fe400078ec0ff */
[C---:B------:R-:W-:Y:S02]  /*b7c0*/  SHF.L.U32 R20, R11.reuse, 0x10, RZ ;  /* 0x000000100b147819 */ /* 0x040fe400000006ff */
[----:B------:R-:W-:Y:S02]  /*b7d0*/  LOP3.LUT R21, R11, 0xffff0000, RZ, 0xc0, !PT ;  /* 0xffff00000b157812 */ /* 0x000fe400078ec0ff */
[----:B------:R-:W-:Y:S01]  /*b7e0*/  LOP3.LUT R17, R10, 0xffff0000, RZ, 0xc0, !PT ;  /* 0xffff00000a117812 */ /* 0x000fe200078ec0ff */
[C---:B--2---:R-:W-:Y:S01]  /*b7f0*/  IMAD.U32 R3, R4.reuse, 0x10000, RZ ;  /* 0x0001000004037824 */ /* 0x044fe200078e00ff */
[----:B------:R-:W-:-:S02]  /*b800*/  LOP3.LUT R8, R4, 0xffff0000, RZ, 0xc0, !PT ;  /* 0xffff000004087812 */ /* 0x000fc400078ec0ff */
[----:B------:R-:W-:Y:S01]  /*b810*/  LOP3.LUT R4, R42, 0xffff0000, RZ, 0xc0, !PT ;  /* 0xffff00002a047812 */ /* 0x000fe200078ec0ff */
[-C--:B------:R-:W-:Y:S01]  /*b820*/  FMUL.FTZ R11, R2, R3.reuse ;  /* 0x00000003020b7220 */ /* 0x080fe20000410000 */
[C---:B------:R-:W-:Y:S02]  /*b830*/  SHF.L.U32 R9, R5.reuse, 0x10, RZ ;  /* 0x0000001005097819 */ /* 0x040fe400000006ff */
[----:B------:R-:W-:Y:S01]  /*b840*/  LOP3.LUT R19, R5, 0xffff0000, RZ, 0xc0, !PT ;  /* 0xffff000005137812 */ /* 0x000fe200078ec0ff */
[C---:B------:R-:W-:Y:S01]  /*b850*/  IMAD.U32 R5, R6.reuse, 0x10000, RZ ;  /* 0x0001000006057824 */ /* 0x040fe200078e00ff */
[----:B------:R-:W-:Y:S01]  /*b860*/  LOP3.LUT R10, R6, 0xffff0000, RZ, 0xc0, !PT ;  /* 0xffff0000060a7812 */ /* 0x000fe200078ec0ff */
[C---:B------:R-:W-:Y:S01]  /*b870*/  FMUL.FTZ R6, R0.reuse, R3 ;  /* 0x0000000300067220 */ /* 0x040fe20000410000 */
[C---:B------:R-:W-:Y:S01]  /*b880*/  SHF.L.U32 R15, R7.reuse, 0x10, RZ ;  /* 0x00000010070f7819 */ /* 0x040fe200000006ff */
[----:B------:R-:W-:Y:S01]  /*b890*/  FFMA.FTZ R31, R0, R12, -R11 ;  /* 0x0000000c001f7223 */ /* 0x000fe2000001080b */
[----:B------:R-:W-:Y:S01]  /*b8a0*/  LOP3.LUT R18, R7, 0xffff0000, RZ, 0xc0, !PT ;  /* 0xffff000007127812 */ /* 0x000fe200078ec0ff */
[----:B------:R-:W-:Y:S01]  /*b8b0*/  FMUL.FTZ R7, R4, R8 ;  /* 0x0000000804077220 */ /* 0x000fe20000410000 */
[----:B------:R-:W-:Y:S01]  /*b8c0*/  LOP3.LUT R3, R43, 0xffff0000, RZ, 0xc0, !PT ;  /* 0xffff00002b037812 */ /* 0x000fe200078ec0ff */
[----:B------:R-:W-:-:S02]  /*b8d0*/  IMAD.U32 R0, R45, 0x10000, RZ ;  /* 0x000100002d007824 */ /* 0x000fc400078e00ff */
[----:B------:R-:W-:Y:S01]  /*b8e0*/  FFMA.FTZ R30, R2, R12, R6 ;  /* 0x0000000c021e7223 */ /* 0x000fe20000010006 */
[----:B------:R-:W-:Y:S01]  /*b8f0*/  SHF.L.U32 R2, R49, 0x10, RZ ;  /* 0x0000001031027819 */ /* 0x000fe200000006ff */
[C---:B------:R-:W-:Y:S02]  /*b900*/  FFMA.FTZ R29, R3.reuse, R13, -R7 ;  /* 0x0000000d031d7223 */ /* 0x040fe40000010807 */
[-C--:B------:R-:W-:Y:S02]  /*b910*/  FMUL.FTZ R7, R0, R9.reuse ;  /* 0x0000000900077220 */ /* 0x080fe40000410000 */
[----:B------:R-:W-:Y:S02]  /*b920*/  FMUL.FTZ R8, R3, R8 ;  /* 0x0000000803087220 */ /* 0x000fe40000410000 */
[C---:B------:R-:W-:Y:S02]  /*b930*/  FMUL.FTZ R3, R2.reuse, R9 ;  /* 0x0000000902037220 */ /* 0x040fe40000410000 */
[----:B------:R-:W-:Y:S01]  /*b940*/  FFMA.FTZ R27, R2, R14, -R7 ;  /* 0x0000000e021b7223 */ /* 0x000fe20000010807 */
[----:B------:R-:W-:Y:S01]  /*b950*/  SHF.L.U32 R2, R47, 0x10, RZ ;  /* 0x000000102f027819 */ /* 0x000fe200000006ff */
[----:B------:R-:W-:-:S02]  /*b960*/  IMAD.U32 R6, R44, 0x10000, RZ ;  /* 0x000100002c067824 */ /* 0x000fc400078e00ff */
[----:B------:R-:W-:Y:S02]  /*b970*/  FFMA.FTZ R28, R4, R13, R8 ;  /* 0x0000000d041c7223 */ /* 0x000fe40000010008 */
[----:B------:R-:W-:Y:S01]  /*b980*/  FFMA.FTZ R25, R0, R14, R3 ;  /* 0x0000000e00197223 */ /* 0x000fe20000010003 */
[----:B------:R-:W-:Y:S01]  /*b990*/  LOP3.LUT R3, R47, 0xffff0000, RZ, 0xc0, !PT ;  /* 0xffff00002f037812 */ /* 0x000fe200078ec0ff */
[-C--:B------:R-:W-:Y:S01]  /*b9a0*/  FMUL.FTZ R4, R6, R5.reuse ;  /* 0x0000000506047220 */ /* 0x080fe20000410000 */
[----:B------:R-:W-:Y:S01]  /*b9b0*/  LOP3.LUT R0, R44, 0xffff0000, RZ, 0xc0, !PT ;  /* 0xffff00002c007812 */ /* 0x000fe200078ec0ff */
[----:B------:R-:W-:Y:S02]  /*b9c0*/  FMUL.FTZ R9, R2, R5 ;  /* 0x0000000502097220 */ /* 0x000fe40000410000 */
[----:B------:R-:W-:Y:S02]  /*b9d0*/  IMAD.U32 R5, R46, 0x10000, RZ ;  /* 0x000100002e057824 */ /* 0x000fe400078e00ff */
[----:B------:R-:W-:Y:S01]  /*b9e0*/  FFMA.FTZ R23, R2, R16, -R4 ;  /* 0x0000001002177223 */ /* 0x000fe20000010804 */
[----:B------:R-:W-:Y:S01]  /*b9f0*/  SHF.L.U32 R2, R48, 0x10, RZ ;  /* 0x0000001030027819 */ /* 0x000fe200000006ff */
[----:B------:R-:W-:-:S02]  /*ba00*/  FMUL.FTZ R7, R3, R10 ;  /* 0x0000000a03077220 */ /* 0x000fc40000410000 */
[----:B------:R-:W-:Y:S02]  /*ba10*/  FMUL.FTZ R4, R5, R15 ;  /* 0x0000000f05047220 */ /* 0x000fe40000410000 */
[----:B------:R-:W-:Y:S02]  /*ba20*/  FMUL.FTZ R8, R0, R10 ;  /* 0x0000000a00087220 */ /* 0x000fe40000410000 */
[----:B------:R-:W-:Y:S02]  /*ba30*/  FFMA.FTZ R14, R6, R16, R9 ;  /* 0x00000010060e7223 */ /* 0x000fe40000010009 */
[----:B------:R-:W-:Y:S01]  /*ba40*/  FFMA.FTZ R11, R0, R17, R7 ;  /* 0x00000011000b7223 */ /* 0x000fe20000010007 */
[----:B------:R-:W-:Y:S01]  /*ba50*/  LOP3.LUT R0, R46, 0xffff0000, RZ, 0xc0, !PT ;  /* 0xffff00002e007812 */ /* 0x000fe200078ec0ff */
[C---:B------:R-:W-:Y:S02]  /*ba60*/  FMUL.FTZ R6, R2.reuse, R15 ;  /* 0x0000000f02067220 */ /* 0x040fe40000410000 */
[-C--:B------:R-:W-:Y:S01]  /*ba70*/  FFMA.FTZ R13, R2, R20.reuse, -R4 ;  /* 0x00000014020d7223 */ /* 0x080fe20000010804 */
        /* <DEDUP_REMOVED lines=8> */
[C---:B------:R-:W-:Y:S02]  /*bb00*/  FMUL.FTZ R7, R4.reuse, R19 ;  /* 0x0000001304077220 */ /* 0x040fe40000410000 */
[----:B------:R-:W-:Y:S02]  /*bb10*/  FMUL.FTZ R5, R3, R18 ;  /* 0x0000001203057220 */ /* 0x000fe40000410000 */
        /* <DEDUP_REMOVED lines=13> */
.L_x_219:
[----:B------:R-:W-:Y:S05]  /*bbf0*/  BSYNC B1 ;  /* 0x0000000000017941 */ /* 0x000fea0003800000 */
.L_x_218:
[----:B------:R-:W-:Y:S01]  /*bc00*/  IADD3 R0, R198, 0x40, RZ ;  /* 0x00000040c6007810 */ /* 0x000fe20007ffe0ff */
[----:B------:R-:W-:Y:S03]  /*bc10*/  BSSY B1, `(.L_x_222) ;  /* 0x00000bb000017945 */ /* 0x000fe60003800000 */
[----:B------:R-:W-:-:S13]  /*bc20*/  ISETP.GE.AND P0, PT, R0, R52, PT ;  /* 0x000000340000720c */ /* 0x000fda0003f06270 */
[----:B------:R-:W-:Y:S05]  /*bc30*/  @P0 BRA `(.L_x_223) ;  /* 0x00000b8000000947 */ /* 0x000fea0003800000 */
[----:B------:R-:W-:Y:S01]  /*bc40*/  ISETP.GE.AND P0, PT, R132, c[0x0][0x27c], PT ;  /* 0x00009f0084007a0c */ /* 0x000fe20003f06270 */
[----:B------:R-:W-:Y:S01]  /*bc50*/  BSSY B0, `(.L_x_224) ;  /* 0x000005d000007945 */ /* 0x000fe20003800000 */
[----:B------:R-:W-:-:S11]  /*bc60*/  SHF.R.U32.HI R32, RZ, 0x3, R243 ;  /* 0x00000003ff207819 */ /* 0x000fd600000116f3 */
[----:B------:R-:W-:Y:S05]  /*bc70*/  @P0 BRA `(.L_x_225) ;  /* 0x000005a000000947 */ /* 0x000fea0003800000 */
[----:B------:R-:W-:Y:S01]  /*bc80*/  IMAD.MOV.U32 R3, RZ, RZ, c[0x0][0x27c] ;  /* 0x00009f00ff037624 */ /* 0x000fe200078e00ff */
[----:B------:R-:W-:-:S04]  /*bc90*/  LOP3.LUT R0, R243, 0x38, R132, 0xf8, !PT ;  /* 0x00000038f3007812 */ /* 0x000fc800078ef884 */
[----:B------:R-:W-:Y:S02]  /*bca0*/  LEA.HI R3, R3, R216, RZ, 0x1d ;  /* 0x000000d803037211 */ /* 0x000fe400078fe8ff */
[----:B------:R-:W-:Y:S02]  /*bcb0*/  LOP3.LUT R0, R245, R0, R32, 0xf6, !PT ;  /* 0x00000000f5007212 */ /* 0x000fe400078ef620 */
[----:B-1----:R-:W-:Y:S01]  /*bcc0*/  SHF.R.S32.HI R4, RZ, 0x1f, R3 ;  /* 0x0000001fff047819 */ /* 0x002fe20000011403 */
        /* <DEDUP_REMOVED lines=26> */
[-C--:B------:R-:W-:Y:S01]  /*be70*/  FMUL.FTZ R11, R2, R3.reuse ;  /* 0x00000003020b7220 */ /* 0x080fe20000410000 */
        /* <DEDUP_REMOVED lines=13> */
[-C--:B------:R-:W-:Y:S02]  /*bf50*/  FMUL.FTZ R7, R0, R9.reuse ;  /* 0x0000000900077220 */ /* 0x080fe40000410000 */
[----:B------:R-:W-:Y:S02]  /*bf60*/  FMUL.FTZ R8, R3, R8 ;  /* 0x0000000803087220 */ /* 0x000fe40000410000 */
[C---:B------:R-:W-:Y:S02]  /*bf70*/  FMUL.FTZ R3, R2.reuse, R9 ;  /* 0x0000000902037220 */ /* 0x040fe40000410000 */
[----:B------:R-:W-:Y:S02]  /*bf80*/  FFMA.FTZ R27, R2, R14, -R7 ;  /* 0x0000000e021b7223 */ /* 0x000fe40000010807 */
[----:B------:R-:W-:Y:S02]  /*bf90*/  IMAD.U32 R2, R39, 0x10000, RZ ;  /* 0x0001000027027824 */ /* 0x000fe400078e00ff */
[----:B------:R-:W-:-:S02]  /*bfa0*/  FFMA.FTZ R28, R4, R13, R8 ;  /* 0x0000000d041c7223 */ /* 0x000fc40000010008 */
[----:B------:R-:W-:Y:S01]  /*bfb0*/  FFMA.FTZ R25, R0, R14, R3 ;  /* 0x0000000e00197223 */ /* 0x000fe20000010003 */
[----:B------:R-:W-:Y:S01]  /*bfc0*/  LOP3.LUT R3, R39, 0xffff0000, RZ, 0xc0, !PT ;  /* 0xffff000027037812 */ /* 0x000fe200078ec0ff */
[-C--:B------:R-:W-:Y:S01]  /*bfd0*/  FMUL.FTZ R4, R6, R5.reuse ;  /* 0x0000000506047220 */ /* 0x080fe20000410000 */
[----:B------:R-:W-:Y:S01]  /*bfe0*/  LOP3.LUT R0, R36, 0xffff0000, RZ, 0xc0, !PT ;  /* 0xffff000024007812 */ /* 0x000fe200078ec0ff */
[----:B------:R-:W-:Y:S01]  /*bff0*/  FMUL.FTZ R9, R2, R5 ;  /* 0x0000000502097220 */ /* 0x000fe20000410000 */
[----:B------:R-:W-:Y:S01]  /*c000*/  SHF.L.U32 R5, R38, 0x10, RZ ;  /* 0x0000001026057819 */ /* 0x000fe200000006ff */
[----:B------:R-:W-:Y:S02]  /*c010*/  FFMA.FTZ R23, R2, R16, -R4 ;  /* 0x0000001002177223 */ /* 0x000fe40000010804 */
[----:B------:R-:W-:Y:S02]  /*c020*/  IMAD.U32 R2, R40, 0x10000, RZ ;  /* 0x0001000028027824 */ /* 0x000fe400078e00ff */
        /* <DEDUP_REMOVED lines=31> */
.L_x_225:
[----:B------:R-:W-:Y:S05]  /*c220*/  BSYNC B0 ;  /* 0x0000000000007941 */ /* 0x000fea0003800000 */
.L_x_224:
[----:B------:R-:W-:-:S13]  /*c230*/  ISETP.GE.AND P0, PT, R134, c[0x0][0x27c], PT ;  /* 0x00009f0086007a0c */ /* 0x000fda0003f06270 */
[----:B------:R-:W-:Y:S05]  /*c240*/  @P0 BRA `(.L_x_223) ;  /* 0x0000057000000947 */ /* 0x000fea0003800000 */
[----:B------:R-:W-:Y:S01]  /*c250*/  MOV R0, c[0x0][0x27c] ;  /* 0x00009f0000007a02 */ /* 0x000fe20000000f00 */
[----:B-1----:R-:W1:Y:S03]  /*c260*/  LDS.128 R8, [R247] ;  /* 0x00000000f7087984 */ /* 0x002e660000000c00 */
        /* <DEDUP_REMOVED lines=71> */
[C---:B------:R-:W-:Y:S02]  /*c6e0*/  FMUL.FTZ R5, R3.reuse, R18 ;  /* 0x0000001203057220 */ /* 0x040fe40000410000 */
[----:B------:R-:W-:Y:S01]  /*c6f0*/  FFMA.FTZ R9, R4, R22, -R8 ;  /* 0x0000001604097223 */ /* 0x000fe20000010808 */
[----:B------:R-:W-:Y:S01]  /*c700*/  F2FP.BF16.PACK_AB R8, R28, R30 ;  /* 0x0000001e1c08723e */ /* 0x000fe200000010ff */
[-C--:B------:R-:W-:Y:S01]  /*c710*/  FFMA.FTZ R3, R3, R21.reuse, -R6 ;  /* 0x0000001503037223 */ /* 0x080fe20000010806 */
        /* <DEDUP_REMOVED lines=10> */
.L_x_223:
[----:B------:R-:W-:Y:S05]  /*c7c0*/  BSYNC B1 ;  /* 0x0000000000017941 */ /* 0x000fea0003800000 */
.L_x_222:
[----:B------:R-:W-:-:S04]  /*c7d0*/  IADD3 R0, R198, 0x60, RZ ;  /* 0x00000060c6007810 */ /* 0x000fc80007ffe0ff */
        /* <DEDUP_REMOVED lines=96> */
.L_x_227:
[----:B------:R-:W-:Y:S05]  /*cde0*/  BSYNC B0 ;  /* 0x0000000000007941 */ /* 0x000fea0003800000 */
.L_x_226:
        /* <DEDUP_REMOVED lines=89> */
.L_x_205:
[----:B------:R-:W-:Y:S05]  /*d380*/  BSYNC B2 ;  /* 0x0000000000027941 */ /* 0x000fea0003800000 */
.L_x_177:
[----:B------:R-:W-:-:S04]  /*d390*/  DEPBAR.LE SB0, 0x0 ;  /* 0x000080000000791a */ /* 0x000fc80000000000 */
[----:B------:R-:W-:Y:S01]  /*d3a0*/  BAR.SYNC.DEFER_BLOCKING 0x0 ;  /* 0x0000000000007b1d */ /* 0x000fe20000010000 */
[----:B------:R-:W-:Y:S01]  /*d3b0*/  IMAD R0, R56, c[0x0][0x208], RZ ;  /* 0x0000820038007a24 */ /* 0x000fe200078e02ff */
[----:B------:R-:W-:Y:S01]  /*d3c0*/  LOP3.LUT P6, RZ, R219, 0x4, RZ, 0xc0, !PT ;  /* 0x00000004dbff7812 */ /* 0x000fe200078cc0ff */
[----:B-1----:R-:W-:Y:S01]  /*d3d0*/  IMAD.WIDE.U32 R2, R77, c[0x0][0x208], RZ ;  /* 0x000082004d027a25 */ /* 0x002fe200078e00ff */
[----:B------:R-:W-:-:S03]  /*d3e0*/  IADD3 R220, R220, -0x2, RZ ;  /* 0xfffffffedcdc7810 */ /* 0x000fc60007ffe0ff */
[C---:B------:R-:W-:Y:S01]  /*d3f0*/  IMAD R4, R77.reuse, c[0x0][0x20c], R0 ;  /* 0x000083004d047a24 */ /* 0x040fe200078e0200 */
[----:B------:R-:W-:Y:S01]  /*d400*/  LEA R0, P0, R2, R210, 0x5 ;  /* 0x000000d202007211 */ /* 0x000fe200078028ff */
[----:B------:R-:W-:Y:S02]  /*d410*/  IMAD R76, R77, -0x20, R127 ;  /* 0xffffffe04d4c7824 */ /* 0x000fe400078e027f */
[----:B------:R-:W-:-:S05]  /*d420*/  IMAD.IADD R3, R3, 0x1, R4 ;  /* 0x0000000103037824 */ /* 0x000fca00078e0204 */
[----:B------:R-:W-:Y:S02]  /*d430*/  LEA.HI.X R2, R2, R218, R3, 0x5, P0 ;  /* 0x000000da02027211 */ /* 0x000fe400000f2c03 */
[----:B------:R-:W-:-:S04]  /*d440*/  LEA R4, P0, R0, c[0x0][0x1f8], 0x1 ;  /* 0x00007e0000047a11 */ /* 0x000fc800078008ff */
[----:B------:R-:W-:Y:S01]  /*d450*/  R2P PR, R216, 0x6 ;  /* 0x00000006d8007804 */ /* 0x000fe20000000000 */
[----:B------:R-:W-:Y:S01]  /*d460*/  LDSM.16.M88.4 R12, [R182] ;  /* 0x00000000b60c783b */ /* 0x000fe20000000200 */
[----:B------:R-:W-:Y:S01]  /*d470*/  LEA.HI.X R5, R0, c[0x0][0x1fc], R2, 0x1, P0 ;  /* 0x00007f0000057a11 */ /* 0x000fe200000f0c02 */
[----:B------:R-:W-:Y:S01]  /*d480*/  IMAD.MOV.U32 R2, RZ, RZ, 0x40 ;  /* 0x00000040ff027424 */ /* 0x000fe200078e00ff */
[C---:B------:R-:W-:Y:S01]  /*d490*/  LOP3.LUT R0, R55.reuse, 0x1, RZ, 0xc0, !PT ;  /* 0x0000000137007812 */ /* 0x040fe200078ec0ff */
[----:B--2-4-:R-:W1:Y:S01]  /*d4a0*/  LDSM.16.M88.4 R20, [R176] ;  /* 0x00000000b014783b */ /* 0x014e620000000200 */
[----:B------:R-:W-:Y:S02]  /*d4b0*/  ISETP.GT.AND P0, PT, R76, R198, PT ;  /* 0x000000c64c00720c */ /* 0x000fe40003f04270 */
[----:B------:R-:W-:Y:S01]  /*d4c0*/  LOP3.LUT P3, RZ, R55, 0x2, RZ, 0xc0, !PT ;  /* 0x0000000237ff7812 */ /* 0x000fe2000786c0ff */
[----:B------:R-:W-:Y:S01]  /*d4d0*/  LDSM.16.M88.4 R8, [R183] ;  /* 0x00000000b708783b */ /* 0x000fe20000000200 */
[----:B------:R-:W-:-:S02]  /*d4e0*/  ISETP.NE.U32.OR P0, PT, R0, 0x1, !P0 ;  /* 0x000000010000780c */ /* 0x000fc40004705470 */
[C---:B------:R-:W-:Y:S01]  /*d4f0*/  IADD3 R0, R176.reuse, 0x20, RZ ;  /* 0x00000020b0007810 */ /* 0x040fe20007ffe0ff */
[----:B------:R-:W2:Y:S01]  /*d500*/  LDSM.16.M88.4 R40, [R176+0x800] ;  /* 0x00080000b028783b */ /* 0x000ea20000000200 */
[----:B------:R-:W-:Y:S02]  /*d510*/  @P1 IADD3 R0, R176, -0x20, RZ ;  /* 0xffffffe0b0001810 */ /* 0x000fe40007ffe0ff */
[C---:B------:R-:W-:Y:S02]  /*d520*/  LOP3.LUT P1, RZ, R55.reuse, 0x4, RZ, 0xc0, !PT ;  /* 0x0000000437ff7812 */ /* 0x040fe4000782c0ff */
[CC--:B------:R-:W-:Y:S01]  /*d530*/  ISETP.LE.OR P3, PT, R76.reuse, R198.reuse, !P3 ;  /* 0x000000c64c00720c */ /* 0x0c0fe20005f63670 */
[----:B------:R-:W3:Y:S01]  /*d540*/  LDSM.16.M88.4 R28, [R0] ;  /* 0x00000000001c783b */ /* 0x000ee20000000200 */
[----:B------:R-:W-:Y:S02]  /*d550*/  ISETP.LE.OR P1, PT, R76, R198, !P1 ;  /* 0x000000c64c00720c */ /* 0x000fe40004f23670 */
[----:B------:R-:W-:Y:S01]  /*d560*/  SEL R2, R2, 0xffffffc0, !P2 ;  /* 0xffffffc002027807 */ /* 0x000fe20005000000 */
[----:B------:R-:W4:Y:S04]  /*d570*/  LDSM.16.M88.4 R56, [R0+0x800] ;  /* 0x000800000038783b */ /* 0x000f280000000200 */
[----:B------:R-:W-:Y:S01]  /*d580*/  @!PT LDS RZ, [RZ] ;  /* 0x00000000fffff984 */ /* 0x000fe20000000800 */
[----:B------:R-:W-:Y:S01]  /*d590*/  @!PT LDS RZ, [RZ] ;  /* 0x00000000fffff984 */ /* 0x000fe20000000800 */
[----:B------:R-:W-:Y:S01]  /*d5a0*/  @!PT LDS RZ, [RZ] ;  /* 0x00000000fffff984 */ /* 0x000fe20000000800 */
[----:B------:R2:W-:Y:S01]  /*d5b0*/  LDGSTS.E.BYPASS.LTC128B.128 [R188+0x8080], [R4.64], !P0 ;  /* 0x0808000004bc7fae */ /* 0x0005e2000c101d46 */
[----:B------:R-:W-:Y:S01]  /*d5c0*/  LOP3.LUT P0, RZ, R55, 0x8, RZ, 0xc0, !PT ;  /* 0x0000000837ff7812 */ /* 0x000fe2000780c0ff */
[----:B------:R-:W-:-:S02]  /*d5d0*/  IMAD.IADD R3, R176, 0x1, R2 ;  /* 0x00000001b0037824 */ /* 0x000fc400078e0202 */
[----:B------:R2:W-:Y:S01]  /*d5e0*/  LDGSTS.E.BYPASS.LTC128B.128 [R188+0x9080], [R4.64+0x80], !P3 ;  /* 0x0908008004bc7fae */ /* 0x0005e2000d901d46 */
[----:B------:R-:W-:Y:S01]  /*d5f0*/  ISETP.LE.OR P0, PT, R76, R198, !P0 ;  /* 0x000000c64c00720c */ /* 0x000fe20004703670 */
[----:B------:R-:W-:Y:S02]  /*d600*/  IMAD.IADD R177, R2, 0x1, R0 ;  /* 0x0000000102b17824 */ /* 0x000fe400078e0200 */
[----:B------:R3:W-:Y:S01]  /*d610*/  LDGSTS.E.BYPASS.LTC128B.128 [R188+0xa080], [R4.64+0x100], !P1 ;  /* 0x0a08010004bc7fae */ /* 0x0007e2000c901d46 */
[C---:B-1----:R-:W-:Y:S09]  /*d620*/  HMMA.16816.F32.BF16 R16, R12.reuse, R20, RZ ;  /* 0x000000140c10723c */ /* 0x042ff200000418ff */
[----:B------:R1:W-:Y:S04]  /*d630*/  LDGSTS.E.BYPASS.LTC128B.128 [R188+0xb080], [R4.64+0x180], !P0 ;  /* 0x0b08018004bc7fae */ /* 0x0003e8000c101d46 */
[----:B------:R-:W-:Y:S01]  /*d640*/  LDSM.16.M88.4 R44, [R3] ;  /* 0x00000000032c783b */ /* 0x000fe20000000200 */
[C---:B------:R-:W-:Y:S03]  /*d650*/  HMMA.16816.F32.BF16 R24, R12.reuse, R22, RZ ;  /* 0x000000160c18723c */ /* 0x040fe600000418ff */
[----:B------:R-:W-:Y:S04]  /*d660*/  LDSM.16.M88.4 R20, [R184] ;  /* 0x00000000b814783b */ /* 0x000fe80000000200 */
[----:B------:R-:W-:Y:S01]  /*d670*/  LDSM.16.M88.4 R48, [R177] ;  /* 0x00000000b130783b */ /* 0x000fe20000000200 */
[----:B--2---:R-:W-:Y:S03]  /*d680*/  HMMA.16816.F32.BF16 R32, R12, R40, RZ ;  /* 0x000000280c20723c */ /* 0x004fe600000418ff */
[----:B------:R-:W-:Y:S04]  /*d690*/  LDSM.16.M88.4 R52, [R3+0x800] ;  /* 0x000800000334783b */ /* 0x000fe80000000200 */
[----:B------:R-:W-:Y:S01]  /*d6a0*/  LDSM.16.M88.4 R60, [R176+0x1000] ;  /* 0x00100000b03c783b */ /* 0x000fe20000000200 */
[C---:B---3--:R-:W-:Y:S03]  /*d6b0*/  HMMA.16816.F32.BF16 R16, R8.reuse, R28, R16 ;  /* 0x0000001c0810723c */ /* 0x048fe60000041810 */
[----:B------:R-:W-:Y:S04]  /*d6c0*/  LDSM.16.M88.4 R68, [R0+0x1000] ;  /* 0x001000000044783b */ /* 0x000fe80000000200 */
[----:B-1----:R-:W1:Y:S01]  /*d6d0*/  LDSM.16.M88.4 R4, [R185] ;  /* 0x00000000b904783b */ /* 0x002e620000000200 */
[----:B------:R-:W-:Y:S03]  /*d6e0*/  HMMA.16816.F32.BF16 R36, R8, R30, R24 ;  /* 0x0000001e0824723c */ /* 0x000fe60000041818 */
[----:B------:R-:W2:Y:S04]  /*d6f0*/  LDSM.16.M88.4 R24, [R182+0x4000] ;  /* 0x00400000b618783b */ /* 0x000ea80000000200 */
[----:B------:R-:W-:Y:S01]  /*d700*/  LDSM.16.M88.4 R28, [R176+0x1800] ;  /* 0x00180000b01c783b */ /* 0x000fe20000000200 */
[----:B------:R-:W-:Y:S03]  /*d710*/  HMMA.16816.F32.BF16 R40, R12, R42, RZ ;  /* 0x0000002a0c28723c */ /* 0x000fe600000418ff */
[----:B------:R-:W-:Y:S04]  /*d720*/  LDSM.16.M88.4 R64, [R3+0x1000] ;  /* 0x001000000340783b */ /* 0x000fe80000000200 */
[----:B------:R-:W-:Y:S01]  /*d730*/  LDSM.16.M88.4 R72, [R177+0x2000] ;  /* 0x00200000b148783b */ /* 0x000fe20000000200 */
[C---:B----4-:R-:W-:Y:S03]  /*d740*/  HMMA.16816.F32.BF16 R32, R8.reuse, R56, R32 ;  /* 0x000000380820723c */ /* 0x050fe60000041820 */
[----:B------:R-:W0:Y:S11]  /*d750*/  LDGDEPBAR ;  /* 0x00000000000079af */ /* 0x000e360000000000 */
[----:B------:R-:W-:Y:S02]  /*d760*/  @!UPT UIADD3 URZ, URZ, URZ, URZ ;  /* 0x0000003f3f3ff290 */ /* 0x000fe4000fffe03f */
[----:B------:R-:W-:Y:S01]  /*d770*/  HMMA.16816.F32.BF16 R40, R8, R58, R40 ;  /* 0x0000003a0828723c */ /* 0x000fe20000041828 */
[----:B------:R-:W-:Y:S07]  /*d780*/  LDSM.16.M88.4 R56, [R177+0x1000] ;  /* 0x00100000b138783b */ /* 0x000fee0000000200 */
[C---:B-1----:R-:W-:Y:S08]  /*d790*/  HMMA.16816.F32.BF16 R16, R4.reuse, R44, R16 ;  /* 0x0000002c0410723c */ /* 0x042ff00000041810 */
[C---:B------:R-:W-:Y:S01]  /*d7a0*/  HMMA.16816.F32.BF16 R36, R4.reuse, R46, R36 ;  /* 0x0000002e0424723c */ /* 0x040fe20000041824 */
[----:B------:R-:W1:Y:S07]  /*d7b0*/  LDSM.16.M88.4 R44, [R177+0x800] ;  /* 0x00080000b12c783b */ /* 0x000e6e0000000200 */
[----:B------:R-:W-:Y:S08]  /*d7c0*/  HMMA.16816.F32.BF16 R32, R4, R52, R32 ;  /* 0x000000340420723c */ /* 0x000ff00000041820 */
[C---:B------:R-:W-:Y:S01]  /*d7d0*/  HMMA.16816.F32.BF16 R12, R20.reuse, R48, R16 ;  /* 0x00000030140c723c */ /* 0x040fe20000041810 */
[----:B------:R-:W3:Y:S07]  /*d7e0*/  LDSM.16.M88.4 R16, [R183+0x4000] ;  /* 0x00400000b710783b */ /* 0x000eee0000000200 */
[----:B------:R-:W-:Y:S01]  /*d7f0*/  HMMA.16816.F32.BF16 R36, R20, R50, R36 ;  /* 0x000000321424723c */ /* 0x000fe20000041824 */
[----:B------:R-:W-:Y:S07]  /*d800*/  LDSM.16.M88.4 R48, [R0+0x1800] ;  /* 0x001800000030783b */ /* 0x000fee0000000200 */
[----:B------:R-:W-:Y:S01]  /*d810*/  HMMA.16816.F32.BF16 R40, R4, R54, R40 ;  /* 0x000000360428723c */ /* 0x000fe20000041828 */
[----:B------:R-:W-:Y:S07]  /*d820*/  LDSM.16.M88.4 R52, [R3+0x1800] ;  /* 0x001800000334783b */ /* 0x000fee0000000200 */
[----:B--2---:R-:W-:Y:S01]  /*d830*/  HMMA.16816.F32.BF16 R8, R24, R60, R12 ;  /* 0x0000003c1808723c */ /* 0x004fe2000004180c */
[----:B------:R-:W2:Y:S07]  /*d840*/  LDSM.16.M88.4 R12, [R185+0x4000] ;  /* 0x00400000b90c783b */ /* 0x000eae0000000200 */
[----:B-1----:R-:W-:Y:S08]  /*d850*/  HMMA.16816.F32.BF16 R32, R20, R44, R32 ;  /* 0x0000002c1420723c */ /* 0x002ff00000041820 */
[----:B------:R-:W-:Y:S01]  /*d860*/  HMMA.16816.F32.BF16 R36, R24, R62, R36 ;  /* 0x0000003e1824723c */ /* 0x000fe20000041824 */
[----:B------:R-:W-:Y:S07]  /*d870*/  LDSM.16.M88.4 R60, [R3+0x2000] ;  /* 0x00200000033c783b */ /* 0x000fee0000000200 */
[----:B---3--:R-:W-:Y:S01]  /*d880*/  HMMA.16816.F32.BF16 R4, R16, R68, R8 ;  /* 0x000000441004723c */ /* 0x008fe20000041808 */
[----:B------:R-:W1:Y:S07]  /*d890*/  LDSM.16.M88.4 R8, [R184+0x4000] ;  /* 0x00400000b808783b */ /* 0x000e6e0000000200 */
[----:B------:R-:W-:Y:S01]  /*d8a0*/  HMMA.16816.F32.BF16 R40, R20, R46, R40 ;  /* 0x0000002e1428723c */ /* 0x000fe20000041828 */
[----:B------:R-:W-:Y:S07]  /*d8b0*/  LDSM.16.M88.4 R44, [R177+0x1800] ;  /* 0x00180000b12c783b */ /* 0x000fee0000000200 */
[----:B------:R-:W-:Y:S08]  /*d8c0*/  HMMA.16816.F32.BF16 R32, R24, R28, R32 ;  /* 0x0000001c1820723c */ /* 0x000ff00000041820 */
[----:B------:R-:W-:Y:S01]  /*d8d0*/  HMMA.16816.F32.BF16 R36, R16, R70, R36 ;  /* 0x000000461024723c */ /* 0x000fe20000041824 */
[----:B------:R-:W-:Y:S07]  /*d8e0*/  LDSM.16.M88.4 R68, [R176+0x2000] ;  /* 0x00200000b044783b */ /* 0x000fee0000000200 */
[----:B--2---:R-:W-:Y:S01]  /*d8f0*/  HMMA.16816.F32.BF16 R20, R12, R64, R4 ;  /* 0x000000400c14723c */ /* 0x004fe20000041804 */
[----:B------:R-:W2:Y:S07]  /*d900*/  LDSM.16.M88.4 R4, [R182+0x8000] ;  /* 0x00800000b604783b */ /* 0x000eae0000000200 */
[----:B------:R-:W-:Y:S01]  /*d910*/  HMMA.16816.F32.BF16 R40, R24, R30, R40 ;  /* 0x0000001e1828723c */ /* 0x000fe20000041828 */
[----:B------:R-:W-:Y:S04]  /*d920*/  LDSM.16.M88.4 R28, [R183+0x8000] ;  /* 0x00800000b71c783b */ /* 0x000fe80000000200 */
[----:B------:R-:W-:Y:S03]  /*d930*/  LDSM.16.M88.4 R24, [R185+0x8000] ;  /* 0x00800000b918783b */ /* 0x000fe60000000200 */
[----:B------:R-:W-:Y:S08]  /*d940*/  HMMA.16816.F32.BF16 R32, R16, R48, R32 ;  /* 0x000000301020723c */ /* 0x000ff00000041820 */
[----:B------:R-:W-:Y:S01]  /*d950*/  HMMA.16816.F32.BF16 R36, R12, R66, R36 ;  /* 0x000000420c24723c */ /* 0x000fe20000041824 */
[----:B------:R-:W3:Y:S07]  /*d960*/  LDSM.16.M88.4 R64, [R0+0x2000] ;  /* 0x002000000040783b */ /* 0x000eee0000000200 */
[----:B-1----:R-:W-:Y:S08]  /*d970*/  HMMA.16816.F32.BF16 R20, R8, R56, R20 ;  /* 0x000000380814723c */ /* 0x002ff00000041814 */
[----:B------:R-:W-:Y:S01]  /*d980*/  HMMA.16816.F32.BF16 R40, R16, R50, R40 ;  /* 0x000000321028723c */ /* 0x000fe20000041828 */
[----:B------:R-:W1:Y:S07]  /*d990*/  LDSM.16.M88.4 R48, [R176+0x2800] ;  /* 0x00280000b030783b */ /* 0x000e6e0000000200 */
[----:B------:R-:W-:Y:S08]  /*d9a0*/  HMMA.16816.F32.BF16 R32, R12, R52, R32 ;  /* 0x000000340c20723c */ /* 0x000ff00000041820 */
[----:B------:R-:W-:Y:S01]  /*d9b0*/  HMMA.16816.F32.BF16 R36, R8, R58, R36 ;  /* 0x0000003a0824723c */ /* 0x000fe20000041824 */
[----:B------:R-:W4:Y:S07]  /*d9c0*/  LDSM.16.M88.4 R56, [R0+0x2800] ;  /* 0x002800000038783b */ /* 0x000f2e0000000200 */
[----:B--2---:R-:W-:Y:S01]  /*d9d0*/  HMMA.16816.F32.BF16 R16, R4, R68, R20 ;  /* 0x000000440410723c */ /* 0x004fe20000041814 */
[----:B------:R-:W2:Y:S07]  /*d9e0*/  LDSM.16.M88.4 R20, [R184+0x8000] ;  /* 0x00800000b814783b */ /* 0x000eae0000000200 */
[----:B------:R-:W-:Y:S01]  /*d9f0*/  HMMA.16816.F32.BF16 R40, R12, R54, R40 ;  /* 0x000000360c28723c */ /* 0x000fe20000041828 */
[----:B------:R-:W-:Y:S07]  /*da00*/  LDSM.16.M88.4 R52, [R177+0x2800] ;  /* 0x00280000b134783b */ /* 0x000fee0000000200 */
[----:B------:R-:W-:Y:S08]  /*da10*/  HMMA.16816.F32.BF16 R32, R8, R44, R32 ;  /* 0x0000002c0820723c */ /* 0x000ff00000041820 */
[----:B------:R-:W-:Y:S01]  /*da20*/  HMMA.16816.F32.BF16 R36, R4, R70, R36 ;  /* 0x000000460424723c */ /* 0x000fe20000041824 */
[----:B------:R-:W-:Y:S07]  /*da30*/  LDSM.16.M88.4 R68, [R0+0x3000] ;  /* 0x003000000044783b */ /* 0x000fee0000000200 */
[----:B---3--:R-:W-:Y:S01]  /*da40*/  HMMA.16816.F32.BF16 R12, R28, R64, R16 ;  /* 0x000000401c0c723c */ /* 0x008fe20000041810 */
[----:B------:R-:W-:Y:S07]  /*da50*/  LDSM.16.M88.4 R16, [R182+0xc000] ;  /* 0x00c00000b610783b */ /* 0x000fee0000000200 */
[----:B------:R-:W-:Y:S01]  /*da60*/  HMMA.16816.F32.BF16 R40, R8, R46, R40 ;  /* 0x0000002e0828723c */ /* 0x000fe20000041828 */
[----:B------:R-:W3:Y:S07]  /*da70*/  LDSM.16.M88.4 R44, [R3+0x2800] ;  /* 0x00280000032c783b */ /* 0x000eee0000000200 */
[----:B-1----:R-:W-:Y:S08]  /*da80*/  HMMA.16816.F32.BF16 R32, R4, R48, R32 ;  /* 0x000000300420723c */ /* 0x002ff00000041820 */
[----:B------:R-:W-:Y:S01]  /*da90*/  HMMA.16816.F32.BF16 R36, R28, R66, R36 ;  /* 0x000000421c24723c */ /* 0x000fe20000041824 */
[----:B------:R-:W1:Y:S07]  /*daa0*/  LDSM.16.M88.4 R64, [R176+0x3000] ;  /* 0x00300000b040783b */ /* 0x000e6e0000000200 */
[----:B------:R-:W-:Y:S01]  /*dab0*/  HMMA.16816.F32.BF16 R8, R24, R60, R12 ;  /* 0x0000003c1808723c */ /* 0x000fe2000004180c */
[----:B------:R-:W1:Y:S07]  /*dac0*/  LDSM.16.M88.4 R12, [R183+0xc000] ;  /* 0x00c00000b70c783b */ /* 0x000e6e0000000200 */
[----:B------:R-:W-:Y:S01]  /*dad0*/  HMMA.16816.F32.BF16 R40, R4, R50, R40 ;  /* 0x000000320428723c */ /* 0x000fe20000041828 */
[----:B------:R-:W1:Y:S07]  /*dae0*/  LDSM.16.M88.4 R48, [R176+0x3800] ;  /* 0x00380000b030783b */ /* 0x000e6e0000000200 */
[----:B----4-:R-:W-:Y:S08]  /*daf0*/  HMMA.16816.F32.BF16 R32, R28, R56, R32 ;  /* 0x000000381c20723c */ /* 0x010ff00000041820 */
[----:B------:R-:W-:Y:S01]  /*db00*/  HMMA.16816.F32.BF16 R36, R24, R62, R36 ;  /* 0x0000003e1824723c */ /* 0x000fe20000041824 */
[----:B------:R-:W-:Y:S07]  /*db10*/  LDSM.16.M88.4 R60, [R3+0x3000] ;  /* 0x00300000033c783b */ /* 0x000fee0000000200 */
[----:B--2---:R-:W-:Y:S01]  /*db20*/  HMMA.16816.F32.BF16 R4, R20, R72, R8 ;  /* 0x000000481404723c */ /* 0x004fe20000041808 */
[----:B------:R-:W2:Y:S07]  /*db30*/  LDSM.16.M88.4 R8, [R185+0xc000] ;  /* 0x00c00000b908783b */ /* 0x000eae0000000200 */
[----:B------:R-:W-:Y:S01]  /*db40*/  HMMA.16816.F32.BF16 R40, R28, R58, R40 ;  /* 0x0000003a1c28723c */ /* 0x000fe20000041828 */
[----:B------:R-:W-:Y:S07]  /*db50*/  LDSM.16.M88.4 R56, [R177+0x3000] ;  /* 0x00300000b138783b */ /* 0x000fee0000000200 */
[----:B---3--:R-:W-:Y:S08]  /*db60*/  HMMA.16816.F32.BF16 R32, R24, R44, R32 ;  /* 0x0000002c1820723c */ /* 0x008ff00000041820 */
[----:B------:R-:W-:Y:S08]  /*db70*/  HMMA.16816.F32.BF16 R28, R20, R74, R36 ;  /* 0x0000004a141c723c */ /* 0x000ff00000041824 */
[----:B-1----:R-:W-:Y:S08]  /*db80*/  HMMA.16816.F32.BF16 R4, R16, R64, R4 ;  /* 0x000000401004723c */ /* 0x002ff00000041804 */
[----:B------:R-:W-:Y:S01]  /*db90*/  HMMA.16816.F32.BF16 R36, R24, R46, R40 ;  /* 0x0000002e1824723c */ /* 0x000fe20000041828 */
[----:B------:R-:W1:Y:S04]  /*dba0*/  LDSM.16.M88.4 R44, [R0+0x3800] ;  /* 0x00380000002c783b */ /* 0x000e680000000200 */
[----:B------:R-:W-:Y:S03]  /*dbb0*/  LDSM.16.M88.4 R40, [R3+0x3800] ;  /* 0x003800000328783b */ /* 0x000fe60000000200 */
[----:B------:R-:W-:Y:S08]  /*dbc0*/  HMMA.16816.F32.BF16 R32, R20, R52, R32 ;  /* 0x000000341420723c */ /* 0x000ff00000041820 */
[----:B------:R-:W-:Y:S08]  /*dbd0*/  HMMA.16816.F32.BF16 R28, R16, R66, R28 ;  /* 0x00000042101c723c */ /* 0x000ff0000004181c */
[----:B------:R-:W-:Y:S01]  /*dbe0*/  HMMA.16816.F32.BF16 R24, R12, R68, R4 ;  /* 0x000000440c18723c */ /* 0x000fe20000041804 */
[----:B------:R-:W3:Y:S07]  /*dbf0*/  LDSM.16.M88.4 R4, [R184+0xc000] ;  /* 0x00c00000b804783b */ /* 0x000eee0000000200 */
[----:B------:R-:W-:Y:S08]  /*dc00*/  HMMA.16816.F32.BF16 R20, R20, R54, R36 ;  /* 0x000000361414723c */ /* 0x000ff00000041824 */
[----:B------:R-:W-:Y:S08]  /*dc10*/  HMMA.16816.F32.BF16 R36, R16, R48, R32 ;  /* 0x000000301024723c */ /* 0x000ff00000041820 */
[----:B------:R-:W-:Y:S08]  /*dc20*/  HMMA.16816.F32.BF16 R32, R12, R70, R28 ;  /* 0x000000460c20723c */ /* 0x000ff0000004181c */
[----:B--2---:R-:W-:Y:S08]  /*dc30*/  HMMA.16816.F32.BF16 R28, R8, R60, R24 ;  /* 0x0000003c081c723c */ /* 0x004ff00000041818 */
[----:B------:R-:W-:Y:S08]  /*dc40*/  HMMA.16816.F32.BF16 R16, R16, R50, R20 ;  /* 0x000000321010723c */ /* 0x000ff00000041814 */
[----:B-1----:R-:W-:Y:S08]  /*dc50*/  HMMA.16816.F32.BF16 R20, R12, R44, R36 ;  /* 0x0000002c0c14723c */ /* 0x002ff00000041824 */
[----:B------:R-:W-:Y:S01]  /*dc60*/  HMMA.16816.F32.BF16 R24, R8, R62, R32 ;  /* 0x0000003e0818723c */ /* 0x000fe20000041820 */
[----:B------:R-:W1:Y:S01]  /*dc70*/  LDSM.16.M88.4 R32, [R177+0x3800] ;  /* 0x00380000b120783b */ /* 0x000e620000000200 */
[----:B------:R-:W-:-:S06]  /*dc80*/  DEPBAR.LE SB0, 0x0 ;  /* 0x000080000000791a */ /* 0x000fcc0000000000 */
[----:B---3--:R-:W-:Y:S08]  /*dc90*/  HMMA.16816.F32.BF16 R28, R4, R56, R28 ;  /* 0x00000038041c723c */ /* 0x008ff0000004181c */
[----:B------:R-:W-:Y:S08]  /*dca0*/  HMMA.16816.F32.BF16 R12, R12, R46, R16 ;  /* 0x0000002e0c0c723c */ /* 0x000ff00000041810 */
[----:B------:R-:W-:Y:S08]  /*dcb0*/  HMMA.16816.F32.BF16 R16, R8, R40, R20 ;  /* 0x000000280810723c */ /* 0x000ff00000041814 */
[----:B------:R-:W-:Y:S01]  /*dcc0*/  HMMA.16816.F32.BF16 R20, R4, R58, R24 ;  /* 0x0000003a0414723c */ /* 0x000fe20000041818 */
[----:B------:R-:W-:-:S04]  /*dcd0*/  FMUL.FTZ R0, R28, c[0x0][0x320] ;  /* 0x0000c8001c007a20 */ /* 0x000fc80000410000 */
[----:B------:R2:W3:Y:S03]  /*dce0*/  MUFU.TANH R26, R0 ;  /* 0x00000000001a7308 */ /* 0x0004e60000002400 */
[----:B------:R-:W-:Y:S08]  /*dcf0*/  HMMA.16816.F32.BF16 R8, R8, R42, R12 ;  /* 0x0000002a0808723c */ /* 0x000ff0000004180c */
[----:B-1----:R-:W-:Y:S01]  /*dd00*/  HMMA.16816.F32.BF16 R12, R4, R32, R16 ;  /* 0x00000020040c723c */ /* 0x002fe20000041810 */
[----:B--2---:R-:W-:-:S04]  /*dd10*/  FMUL.FTZ R0, R29, c[0x0][0x320] ;  /* 0x0000c8001d007a20 */ /* 0x004fc80000410000 */
[----:B------:R1:W2:Y:S11]  /*dd20*/  MUFU.TANH R25, R0 ;  /* 0x0000000000197308 */ /* 0x0002b60000002400 */
[----:B------:R-:W-:Y:S01]  /*dd30*/  HMMA.16816.F32.BF16 R8, R4, R34, R8 ;  /* 0x000000220408723c */ /* 0x000fe20000041808 */
[----:B-1----:R-:W-:-:S04]  /*dd40*/  FMUL.FTZ R0, R30, c[0x0][0x320] ;  /* 0x0000c8001e007a20 */ /* 0x002fc80000410000 */
[----:B------:R1:W-:Y:S11]  /*dd50*/  MUFU.TANH R24, R0 ;  /* 0x0000000000187308 */ /* 0x0003f60000002400 */
[----:B------:R-:W-:Y:S08]  /*dd60*/  @!UPT UIADD3 URZ, URZ, URZ, URZ ;  /* 0x0000003f3f3ff290 */ /* 0x000ff0000fffe03f */
[----:B------:R-:W-:-:S04]  /*dd70*/  FMUL.FTZ R2, R8, c[0x0][0x320] ;  /* 0x0000c80008027a20 */ /* 0x000fc80000410000 */
[----:B------:R-:W-:Y:S01]  /*dd80*/  MUFU.TANH R4, R2 ;  /* 0x0000000200047308 */ /* 0x000fe20000002400 */
[----:B-1----:R-:W-:-:S07]  /*dd90*/  FMUL.FTZ R0, R31, c[0x0][0x320] ;  /* 0x0000c8001f007a20 */ /* 0x002fce0000410000 */
[----:B------:R1:W4:Y:S02]  /*dda0*/  MUFU.TANH R3, R0 ;  /* 0x0000000000037308 */ /* 0x0003240000002400 */
[----:B-1----:R-:W-:-:S06]  /*ddb0*/  FMUL.FTZ R0, R20, c[0x0][0x320] ;  /* 0x0000c80014007a20 */ /* 0x002fcc0000410000 */
[----:B------:R1:W1:Y:S02]  /*ddc0*/  MUFU.TANH R17, R0 ;  /* 0x0000000000117308 */ /* 0x0002640000002400 */
[----:B-1----:R-:W-:-:S06]  /*ddd0*/  FMUL.FTZ R0, R21, c[0x0][0x320] ;  /* 0x0000c80015007a20 */ /* 0x002fcc0000410000 */
[----:B------:R1:W1:Y:S02]  /*dde0*/  MUFU.TANH R21, R0 ;  /* 0x0000000000157308 */ /* 0x0002640000002400 */
[----:B-1----:R-:W-:-:S06]  /*ddf0*/  FMUL.FTZ R0, R22, c[0x0][0x320] ;  /* 0x0000c80016007a20 */ /* 0x002fcc0000410000 */
[----:B------:R1:W1:Y:S02]  /*de00*/  MUFU.TANH R20, R0 ;  /* 0x0000000000147308 */ /* 0x0002640000002400 */
[----:B-1----:R-:W-:-:S06]  /*de10*/  FMUL.FTZ R0, R23, c[0x0][0x320] ;  /* 0x0000c80017007a20 */ /* 0x002fcc0000410000 */
[----:B------:R1:W-:Y:S02]  /*de20*/  MUFU.TANH R19, R0 ;  /* 0x0000000000137308 */ /* 0x0003e40000002400 */
[----:B-1----:R-:W-:-:S06]  /*de30*/  FMUL.FTZ R0, R12, c[0x0][0x320] ;  /* 0x0000c8000c007a20 */ /* 0x002fcc0000410000 */
[----:B------:R1:W1:Y:S02]  /*de40*/  MUFU.TANH R12, R0 ;  /* 0x00000000000c7308 */ /* 0x0002640000002400 */
[----:B-1----:R-:W-:-:S06]  /*de50*/  FMUL.FTZ R0, R13, c[0x0][0x320] ;  /* 0x0000c8000d007a20 */ /* 0x002fcc0000410000 */
[----:B------:R1:W1:Y:S02]  /*de60*/  MUFU.TANH R13, R0 ;  /* 0x00000000000d7308 */ /* 0x0002640000002400 */
[----:B-1----:R-:W-:-:S06]  /*de70*/  FMUL.FTZ R0, R14, c[0x0][0x320] ;  /* 0x0000c8000e007a20 */ /* 0x002fcc0000410000 */
[----:B------:R1:W1:Y:S02]  /*de80*/  MUFU.TANH R14, R0 ;  /* 0x00000000000e7308 */ /* 0x0002640000002400 */
[----:B-1----:R-:W-:Y:S01]  /*de90*/  IMAD.IADD R0, R76, 0x1, -R199 ;  /* 0x000000014c007824 */ /* 0x002fe200078e0ac7 */
[----:B------:R-:W-:Y:S04]  /*dea0*/  BAR.SYNC.DEFER_BLOCKING 0x0 ;  /* 0x0000000000007b1d */ /* 0x000fe80000010000 */
[C---:B------:R-:W-:Y:S02]  /*deb0*/  ISETP.GT.AND P1, PT, R0.reuse, RZ, PT ;  /* 0x000000ff0000720c */ /* 0x040fe40003f24270 */
[C---:B------:R-:W-:Y:S02]  /*dec0*/  ISETP.GT.AND P0, PT, R0.reuse, 0x1, PT ;  /* 0x000000010000780c */ /* 0x040fe40003f04270 */
[----:B------:R-:W-:-:S02]  /*ded0*/  ISETP.GT.AND P3, PT, R0, 0x8, PT ;  /* 0x000000080000780c */ /* 0x000fc40003f64270 */
[----:B---3--:R-:W-:Y:S02]  /*dee0*/  FSEL R5, R26, -INF , P1 ;  /* 0xff8000001a057808 */ /* 0x008fe40000800000 */
[----:B--2---:R-:W-:Y:S02]  /*def0*/  FSEL R7, R25, -INF , P0 ;  /* 0xff80000019077808 */ /* 0x004fe40000000000 */
[----:B----4-:R-:W-:Y:S01]  /*df00*/  FSEL R18, R3, -INF , P0 ;  /* 0xff80000003127808 */ /* 0x010fe20000000000 */
[----:B------:R-:W-:Y:S01]  /*df10*/  FMUL.FTZ R3, R9, c[0x0][0x320] ;  /* 0x0000c80009037a20 */ /* 0x000fe20000410000 */
[C---:B------:R-:W-:Y:S02]  /*df20*/  ISETP.GT.AND P0, PT, R0.reuse, 0x9, PT ;  /* 0x000000090000780c */ /* 0x040fe40003f04270 */
[----:B------:R-:W-:Y:S02]  /*df30*/  FSEL R6, R17, -INF , P3 ;  /* 0xff80000011067808 */ /* 0x000fe40001800000 */
[----:B------:R-:W-:Y:S01]  /*df40*/  FMNMX.FTZ R2, R5, R7, !PT ;  /* 0x0000000705027209 */ /* 0x000fe20007810000 */
[----:B------:R-:W1:Y:S01]  /*df50*/  MUFU.TANH R3, R3 ;  /* 0x0000000300037308 */ /* 0x000e620000002400 */
[----:B------:R-:W-:-:S02]  /*df60*/  ISETP.GT.AND P2, PT, R0, 0x10, PT ;  /* 0x000000100000780c */ /* 0x000fc40003f44270 */
[----:B------:R-:W-:Y:S02]  /*df70*/  FSEL R9, R21, -INF , P0 ;  /* 0xff80000015097808 */ /* 0x000fe40000000000 */
[----:B------:R-:W-:Y:S02]  /*df80*/  FMNMX.FTZ R2, R6, R2, !PT ;  /* 0x0000000206027209 */ /* 0x000fe40007810000 */
[----:B------:R-:W-:Y:S02]  /*df90*/  FSEL R17, R20, -INF , P3 ;  /* 0xff80000014117808 */ /* 0x000fe40001800000 */
        /* <DEDUP_REMOVED lines=8> */
[----:B------:R-:W-:-:S02]  /*e020*/  FSEL R22, R14, -INF , P2 ;  /* 0xff8000000e167808 */ /* 0x000fc40001000000 */
[----:B------:R-:W-:Y:S02]  /*e030*/  ISETP.GT.AND P0, PT, R0, 0x19, PT ;  /* 0x000000190000780c */ /* 0x000fe40003f04270 */
[----:B------:R-:W-:Y:S01]  /*e040*/  FSEL R14, R4, -INF , P1 ;  /* 0xff800000040e7808 */ /* 0x000fe20000800000 */
[----:B------:R-:W-:Y:S01]  /*e050*/  FMUL.FTZ R4, R11, c[0x0][0x320] ;  /* 0x0000c8000b047a20 */ /* 0x000fe20000410000 */
[----:B------:R-:W-:Y:S02]  /*e060*/  FMNMX.FTZ R0, R13, R2, !PT ;  /* 0x000000020d007209 */ /* 0x000fe40007810000 */
[----:B-1----:R-:W-:Y:S01]  /*e070*/  FSEL R20, R3, -INF , P0 ;  /* 0xff80000003147808 */ /* 0x002fe20000000000 */
[----:B------:R-:W-:Y:S01]  /*e080*/  FMUL.FTZ R3, R15, c[0x0][0x320] ;  /* 0x0000c8000f037a20 */ /* 0x000fe20000410000 */
[----:B------:R-:W-:Y:S01]  /*e090*/  FMNMX.FTZ R0, R14, R0, !PT ;  /* 0x000000000e007209 */ /* 0x000fe20007810000 */
[----:B------:R-:W1:Y:S01]  /*e0a0*/  MUFU.TANH R4, R4 ;  /* 0x0000000400047308 */ /* 0x000e620000002400 */
[----:B------:R-:W-:-:S02]  /*e0b0*/  LOP3.LUT P2, RZ, R219, 0x8, RZ, 0xc0, !PT ;  /* 0x00000008dbff7812 */ /* 0x000fc4000784c0ff */
[----:B------:R-:W-:-:S05]  /*e0c0*/  FMNMX.FTZ R0, R20, R0, !PT ;  /* 0x0000000014007209 */ /* 0x000fca0007810000 */
[----:B------:R-:W2:Y:S01]  /*e0d0*/  SHFL.BFLY PT, R2, R0, 0x2, 0x1f ;  /* 0x0c401f0000027f89 */ /* 0x000ea200000e0000 */
[----:B------:R3:W4:Y:S01]  /*e0e0*/  MUFU.TANH R15, R3 ;  /* 0x00000003000f7308 */ /* 0x0007220000002400 */
[----:B-1----:R-:W-:Y:S01]  /*e0f0*/  FSEL R23, R4, -INF , P0 ;  /* 0xff80000004177808 */ /* 0x002fe20000000000 */
[----:B---3--:R-:W-:Y:S01]  /*e100*/  FMUL.FTZ R3, R10, c[0x0][0x320] ;  /* 0x0000c8000a037a20 */ /* 0x008fe20000410000 */
[----:B----4-:R-:W-:-:S05]  /*e110*/  FSEL R10, R15, -INF , P3 ;  /* 0xff8000000f0a7808 */ /* 0x010fca0001800000 */
[----:B------:R1:W3:Y:S01]  /*e120*/  MUFU.TANH R8, R3 ;  /* 0x0000000300087308 */ /* 0x0002e20000002400 */
[----:B--2---:R-:W-:-:S05]  /*e130*/  FMNMX.FTZ R0, R0, R2, !PT ;  /* 0x0000000200007209 */ /* 0x004fca0007810000 */
[----:B------:R-:W2:Y:S01]  /*e140*/  SHFL.BFLY PT, R2, R0, 0x1, 0x1f ;  /* 0x0c201f0000027f89 */ /* 0x000ea200000e0000 */
[----:B-1----:R-:W-:Y:S02]  /*e150*/  FMNMX.FTZ R3, R16, R18, !PT ;  /* 0x0000001210037209 */ /* 0x002fe40007810000 */
[----:B---3--:R-:W-:Y:S02]  /*e160*/  FSEL R11, R8, -INF , P1 ;  /* 0xff800000080b7808 */ /* 0x008fe40000800000 */
[----:B------:R-:W-:-:S04]  /*e170*/  FMNMX.FTZ R3, R17, R3, !PT ;  /* 0x0000000311037209 */ /* 0x000fc80007810000 */
[----:B------:R-:W-:-:S04]  /*e180*/  FMNMX.FTZ R3, R21, R3, !PT ;  /* 0x0000000315037209 */ /* 0x000fc80007810000 */
[----:B------:R-:W-:-:S04]  /*e190*/  FMNMX.FTZ R3, R22, R3, !PT ;  /* 0x0000000316037209 */ /* 0x000fc80007810000 */
[----:B------:R-:W-:Y:S02]  /*e1a0*/  FMNMX.FTZ R3, R10, R3, !PT ;  /* 0x000000030a037209 */ /* 0x000fe40007810000 */
[----:B--2---:R-:W-:Y:S02]  /*e1b0*/  FMNMX.FTZ R135, R0, R2, !PT ;  /* 0x0000000200877209 */ /* 0x004fe40007810000 */
[----:B------:R-:W-:Y:S02]  /*e1c0*/  FMNMX.FTZ R3, R11, R3, !PT ;  /* 0x000000030b037209 */ /* 0x000fe40007810000 */
[C---:B------:R-:W-:Y:S01]  /*e1d0*/  FSETP.NEU.FTZ.AND P0, PT, R135.reuse, -INF , PT ;  /* 0xff8000008700780b */ /* 0x040fe20003f1d000 */
[----:B------:R-:W-:Y:S01]  /*e1e0*/  FMUL.FTZ R2, R135, c[0x0][0x2d0] ;  /* 0x0000b40087027a20 */ /* 0x000fe20000410000 */
[----:B------:R-:W-:-:S04]  /*e1f0*/  FMNMX.FTZ R3, R23, R3, !PT ;  /* 0x0000000317037209 */ /* 0x000fc80007810000 */
[----:B------:R-:W-:Y:S01]  /*e200*/  FSEL R2, R2, RZ, P0 ;  /* 0x000000ff02027208 */ /* 0x000fe20000000000 */
[----:B------:R-:W1:Y:S01]  /*e210*/  SHFL.BFLY PT, R4, R3, 0x2, 0x1f ;  /* 0x0c401f0003047f89 */ /* 0x000e6200000e0000 */
[----:B------:R-:W-:-:S03]  /*e220*/  ISETP.GT.AND P0, PT, R77, R207, PT ;  /* 0x000000cf4d00720c */ /* 0x000fc60003f04270 */
[----:B------:R-:W-:-:S04]  /*e230*/  FFMA.FTZ R0, R5, c[0x0][0x2d0], -R2 ;  /* 0x0000b40005007a23 */ /* 0x000fc80000010802 */
[----:B------:R1:W-:Y:S02]  /*e240*/  MUFU.EX2 R205, R0 ;  /* 0x0000000000cd7308 */ /* 0x0003e40000000800 */
[----:B-1----:R-:W-:Y:S01]  /*e250*/  FMNMX.FTZ R0, R3, R4, !PT ;  /* 0x0000000403007209 */ /* 0x002fe20007810000 */
[----:B------:R-:W-:-:S03]  /*e260*/  FFMA.FTZ R3, R7, c[0x0][0x2d0], -R2 ;  /* 0x0000b40007037a23 */ /* 0x000fc60000010802 */
[----:B------:R-:W-:Y:S01]  /*e270*/  @P0 IMAD.WIDE.U32 R4, R220, c[0x0][0x1e0], RZ ;  /* 0x00007800dc040a25 */ /* 0x000fe200078e00ff */
[----:B------:R-:W1:Y:S01]  /*e280*/  SHFL.BFLY PT, R8, R0, 0x1, 0x1f ;  /* 0x0c201f0000087f89 */ /* 0x000e6200000e0000 */
[----:B------:R2:W-:Y:S02]  /*e290*/  MUFU.EX2 R202, R3 ;  /* 0x0000000300ca7308 */ /* 0x0005e40000000800 */
[----:B------:R-:W-:-:S06]  /*e2a0*/  FFMA.FTZ R7, R12, c[0x0][0x2d0], -R2 ;  /* 0x0000b4000c077a23 */ /* 0x000fcc0000010802 */
[----:B------:R-:W-:Y:S01]  /*e2b0*/  MUFU.EX2 R203, R7 ;  /* 0x0000000700cb7308 */ /* 0x000fe20000000800 */
[----:B--2---:R-:W-:Y:S01]  /*e2c0*/  FFMA.FTZ R3, R6, c[0x0][0x2d0], -R2 ;  /* 0x0000b40006037a23 */ /* 0x004fe20000010802 */
[----:B------:R-:W-:-:S06]  /*e2d0*/  @P0 SHF.R.S32.HI R6, RZ, 0x1f, R220 ;  /* 0x0000001fff060819 */ /* 0x000fcc00000114dc */
[----:B------:R2:W-:Y:S01]  /*e2e0*/  MUFU.EX2 R201, R3 ;  /* 0x0000000300c97308 */ /* 0x0005e20000000800 */
[----:B------:R-:W-:Y:S01]  /*e2f0*/  @P0 IMAD R6, R6, c[0x0][0x1e0], RZ ;  /* 0x0000780006060a24 */ /* 0x000fe200078e02ff */
[----:B-1----:R-:W-:Y:S01]  /*e300*/  FMNMX.FTZ R8, R0, R8, !PT ;  /* 0x0000000800087209 */ /* 0x002fe20007810000 */
[----:B------:R-:W-:Y:S02]  /*e310*/  FFMA.FTZ R0, R13, c[0x0][0x2d0], -R2 ;  /* 0x0000b4000d007a23 */ /* 0x000fe40000010802 */
[----:B------:R-:W-:-:S03]  /*e320*/  @P0 IMAD R6, R220, c[0x0][0x1e4], R6 ;  /* 0x00007900dc060a24 */ /* 0x000fc600078e0206 */
[----:B------:R1:W3:Y:S01]  /*e330*/  MUFU.EX2 R200, R0 ;  /* 0x0000000000c87308 */ /* 0x0002e20000000800 */
[----:B------:R-:W-:Y:S02]  /*e340*/  @P0 IMAD.IADD R5, R5, 0x1, R6 ;  /* 0x0000000105050824 */ /* 0x000fe400078e0206 */
[----:B--2---:R-:W-:-:S05]  /*e350*/  FFMA.FTZ R3, R9, c[0x0][0x2d0], -R2 ;  /* 0x0000b40009037a23 */ /* 0x004fca0000010802 */
[----:B------:R2:W4:Y:S01]  /*e360*/  MUFU.EX2 R204, R3 ;  /* 0x0000000300cc7308 */ /* 0x0005220000000800 */
[----:B-1----:R-:W-:Y:S01]  /*e370*/  FMUL.FTZ R0, R8, c[0x0][0x2d0] ;  /* 0x0000b40008007a20 */ /* 0x002fe20000410000 */
[----:B---3--:R-:W-:Y:S02]  /*e380*/  F2FP.BF16.PACK_AB R128, R200, R203 ;  /* 0x000000cbc880723e */ /* 0x008fe400000010ff */
[----:B--2---:R-:W-:Y:S02]  /*e390*/  @P0 LEA R3, P1, R4, R208, 0x5 ;  /* 0x000000d004030211 */ /* 0x004fe400078228ff */
[----:B----4-:R-:W-:Y:S02]  /*e3a0*/  F2FP.BF16.PACK_AB R6, R204, R201 ;  /* 0x000000c9cc06723e */ /* 0x010fe400000010ff */
[----:B------:R-:W-:Y:S02]  /*e3b0*/  @P0 LEA.HI.X R5, R4, R214, R5, 0x5, P1 ;  /* 0x000000d604050211 */ /* 0x000fe400008f2c05 */
[----:B------:R-:W-:-:S04]  /*e3c0*/  @P0 LEA R4, P1, R3, c[0x0][0x1c8], 0x1 ;  /* 0x0000720003040a11 */ /* 0x000fc800078208ff */
[----:B------:R-:W-:Y:S01]  /*e3d0*/  @P0 LEA.HI.X R5, R3, c[0x0][0x1cc], R5, 0x1, P1 ;  /* 0x0000730003050a11 */ /* 0x000fe200008f0c05 */
[--C-:B------:R-:W-:Y:S01]  /*e3e0*/  FFMA.FTZ R3, R14, c[0x0][0x2d0], -R2.reuse ;  /* 0x0000b4000e037a23 */ /* 0x100fe20000010802 */
[----:B------:R-:W-:Y:S01]  /*e3f0*/  FSETP.NEU.FTZ.AND P1, PT, R8, -INF , PT ;  /* 0xff8000000800780b */ /* 0x000fe20003f3d000 */
[----:B------:R-:W-:Y:S02]  /*e400*/  FFMA.FTZ R2, R20, c[0x0][0x2d0], -R2 ;  /* 0x0000b40014027a23 */ /* 0x000fe40000010802 */
[----:B------:R1:W-:Y:S01]  /*e410*/  MUFU.EX2 R191, R3 ;  /* 0x0000000300bf7308 */ /* 0x0003e20000000800 */
[----:B------:R-:W-:Y:S01]  /*e420*/  FSEL R0, R0, RZ, P1 ;  /* 0x000000ff00007208 */ /* 0x000fe20000800000 */
[----:B------:R2:W-:Y:S04]  /*e430*/  @P0 LDGSTS.E.BYPASS.LTC128B.128 [R188+0xc080], [R4.64], !P2 ;  /* 0x0c08000004bc0fae */ /* 0x0005e8000d101d46 */
[----:B------:R2:W-:Y:S02]  /*e440*/  @P0 LDGSTS.E.BYPASS.LTC128B.128 [R188+0xd080], [R4.64+0x80], !P6 ;  /* 0x0d08008004bc0fae */ /* 0x0005e4000f101d46 */
[----:B------:R3:W4:Y:S02]  /*e450*/  MUFU.EX2 R190, R2 ;  /* 0x0000000200be7308 */ /* 0x0007240000000800 */
[----:B------:R2:W-:Y:S04]  /*e460*/  @P0 LDGSTS.E.BYPASS.LTC128B.128 [R188+0xe080], [R4.64+0x100], !P4 ;  /* 0x0e08010004bc0fae */ /* 0x0005e8000e101d46 */
[----:B------:R2:W-:Y:S01]  /*e470*/  @P0 LDGSTS.E.BYPASS.LTC128B.128 [R188+0xf080], [R4.64+0x180], !P5 ;  /* 0x0f08018004bc0fae */ /* 0x0005e2000e901d46 */
[----:B------:R-:W-:Y:S01]  /*e480*/  ISETP.GE.AND P0, PT, R220, R207, PT ;  /* 0x000000cfdc00720c */ /* 0x000fe20003f06270 */
[----:B-1----:R-:W-:-:S02]  /*e490*/  FFMA.FTZ R3, R16, c[0x0][0x2d0], -R0 ;  /* 0x0000b40010037a23 */ /* 0x002fc40000010800 */
[----:B------:R-:W1:Y:S02]  /*e4a0*/  LDSM.16.MT88.4 R12, [R178] ;  /* 0x00000000b20c783b */ /* 0x000e640000004200 */
[----:B------:R2:W-:Y:S02]  /*e4b0*/  MUFU.EX2 R189, R3 ;  /* 0x0000000300bd7308 */ /* 0x0005e40000000800 */
[----:B------:R-:W-:Y:S01]  /*e4c0*/  LDSM.16.MT88.4 R24, [R181] ;  /* 0x00000000b518783b */ /* 0x000fe20000004200 */
[--C-:B---3--:R-:W-:Y:S01]  /*e4d0*/  FFMA.FTZ R2, R22, c[0x0][0x2d0], -R0.reuse ;  /* 0x0000b40016027a23 */ /* 0x108fe20000010800 */
[----:B----4-:R-:W-:Y:S02]  /*e4e0*/  F2FP.BF16.PACK_AB R130, R190, R191 ;  /* 0x000000bfbe82723e */ /* 0x010fe400000010ff */
[----:B------:R-:W-:Y:S02]  /*e4f0*/  LDSM.16.MT88.4 R148, [R178+0x800] ;  /* 0x00080000b294783b */ /* 0x000fe40000004200 */
[----:B------:R3:W-:Y:S02]  /*e500*/  MUFU.EX2 R186, R2 ;  /* 0x0000000200ba7308 */ /* 0x0007e40000000800 */
[----:B------:R-:W-:Y:S04]  /*e510*/  LDSM.16.MT88.4 R156, [R179+0x800] ;  /* 0x00080000b39c783b */ /* 0x000fe80000004200 */
[----:B------:R-:W-:Y:S01]  /*e520*/  LDSM.16.MT88.4 R32, [R181+0x800] ;  /* 0x00080000b520783b */ /* 0x000fe20000004200 */
[----:B--2---:R-:W-:-:S03]  /*e530*/  FFMA.FTZ R3, R18, c[0x0][0x2d0], -R0 ;  /* 0x0000b40012037a23 */ /* 0x004fc60000010800 */
[----:B------:R-:W-:Y:S01]  /*e540*/  LDSM.16.MT88.4 R56, [R181+0x1000] ;  /* 0x00100000b538783b */ /* 0x000fe20000004200 */
[----:B------:R2:W4:Y:S01]  /*e550*/  MUFU.EX2 R143, R3 ;  /* 0x00000003008f7308 */ /* 0x0005220000000800 */
[----:B------:R-:W-:Y:S02]  /*e560*/  F2FP.BF16.PACK_AB R4, R202, R205 ;  /* 0x000000cdca04723e */ /* 0x000fe400000010ff */
[----:B------:R-:W-:Y:S01]  /*e570*/  LDSM.16.MT88.4 R36, [R180] ;  /* 0x00000000b424783b */ /* 0x000fe20000004200 */
[----:B---3--:R-:W-:-:S03]  /*e580*/  FFMA.FTZ R2, R10, c[0x0][0x2d0], -R0 ;  /* 0x0000b4000a027a23 */ /* 0x008fc60000010800 */
[----:B------:R-:W-:Y:S01]  /*e590*/  LDSM.16.MT88.4 R48, [R179+0x1000] ;  /* 0x00100000b330783b */ /* 0x000fe20000004200 */
[----:B------:R3:W1:Y:S03]  /*e5a0*/  MUFU.EX2 R136, R2 ;  /* 0x0000000200887308 */ /* 0x0006660000000800 */
[----:B------:R-:W-:Y:S04]  /*e5b0*/  LDSM.16.MT88.4 R40, [R178+0x1000] ;  /* 0x00100000b228783b */ /* 0x000fe80000004200 */
[----:B------:R-:W-:Y:S01]  /*e5c0*/  LDSM.16.MT88.4 R64, [R180+0x800] ;  /* 0x00080000b440783b */ /* 0x000fe20000004200 */
[----:B--2---:R-:W-:Y:S01]  /*e5d0*/  FFMA.FTZ R3, R17, c[0x0][0x2d0], -R0 ;  /* 0x0000b40011037a23 */ /* 0x004fe20000010800 */
[----:B----4-:R-:W-:-:S02]  /*e5e0*/  F2FP.BF16.PACK_AB R5, R143, R189 ;  /* 0x000000bd8f05723e */ /* 0x010fc400000010ff */
[----:B------:R-:W2:Y:S01]  /*e5f0*/  LDSM.16.MT88.4 R16, [R179] ;  /* 0x00000000b310783b */ /* 0x000ea20000004200 */
[----:B------:R4:W-:Y:S03]  /*e600*/  MUFU.EX2 R137, R3 ;  /* 0x0000000300897308 */ /* 0x0009e60000000800 */
[----:B------:R-:W2:Y:S01]  /*e610*/  LDSM.16.MT88.4 R60, [R181+0x1800] ;  /* 0x00180000b53c783b */ /* 0x000ea20000004200 */
[--C-:B---3--:R-:W-:Y:S01]  /*e620*/  FFMA.FTZ R2, R11, c[0x0][0x2d0], -R0.reuse ;  /* 0x0000b4000b027a23 */ /* 0x108fe20000010800 */
[----:B-1----:R-:W-:Y:S02]  /*e630*/  F2FP.BF16.PACK_AB R129, R136, R186 ;  /* 0x000000ba8881723e */ /* 0x002fe400000010ff */
[----:B------:R-:W1:Y:S01]  /*e640*/  LDSM.16.MT88.4 R68, [R180+0x1000] ;  /* 0x00100000b444783b */ /* 0x000e620000004200 */
[----:B------:R3:W-:Y:S03]  /*e650*/  MUFU.EX2 R10, R2 ;  /* 0x00000002000a7308 */ /* 0x0007e60000000800 */
[----:B------:R-:W-:Y:S04]  /*e660*/  LDSM.16.MT88.4 R72, [R178+0x2000] ;  /* 0x00200000b248783b */ /* 0x000fe80000004200 */
[----:B------:R-:W-:Y:S01]  /*e670*/  LDSM.16.MT88.4 R80, [R179+0x2000] ;  /* 0x00200000b350783b */ /* 0x000fe20000004200 */
[----:B----4-:R-:W-:-:S02]  /*e680*/  FFMA.FTZ R3, R21, c[0x0][0x2d0], -R0 ;  /* 0x0000b40015037a23 */ /* 0x010fc40000010800 */
[----:B------:R-:W-:Y:S01]  /*e690*/  FFMA.FTZ R0, R23, c[0x0][0x2d0], -R0 ;  /* 0x0000b40017007a23 */ /* 0x000fe20000010800 */
[----:B------:R-:W-:Y:S01]  /*e6a0*/  LDSM.16.MT88.4 R84, [R180+0x1800] ;  /* 0x00180000b454783b */ /* 0x000fe20000004200 */
[----:B------:R-:W4:Y:S03]  /*e6b0*/  MUFU.EX2 R187, R3 ;  /* 0x0000000300bb7308 */ /* 0x000f260000000800 */
[----:B------:R-:W-:Y:S01]  /*e6c0*/  LDSM.16.MT88.4 R88, [R181+0x2000] ;  /* 0x00200000b558783b */ /* 0x000fe20000004200 */
[----:B---3--:R-:W-:-:S03]  /*e6d0*/  FADD.FTZ R2, R205, R202 ;  /* 0x000000cacd027221 */ /* 0x008fc60000010000 */
[----:B------:R-:W-:Y:S01]  /*e6e0*/  LDSM.16.MT88.4 R116, [R178+0x3000] ;  /* 0x00300000b274783b */ /* 0x000fe20000004200 */
[----:B------:R-:W3:Y:S03]  /*e6f0*/  MUFU.EX2 R9, R0 ;  /* 0x0000000000097308 */ /* 0x000ee60000000800 */
[----:B------:R-:W-:Y:S04]  /*e700*/  LDSM.16.MT88.4 R112, [R179+0x3000] ;  /* 0x00300000b370783b */ /* 0x000fe80000004200 */
[----:B------:R-:W-:Y:S01]  /*e710*/  LDSM.16.MT88.4 R96, [R180+0x2000] ;  /* 0x00200000b460783b */ /* 0x000fe20000004200 */
[----:B----4-:R-:W-:Y:S01]  /*e720*/  F2FP.BF16.PACK_AB R7, R187, R137 ;  /* 0x00000089bb07723e */ /* 0x010fe200000010ff */
[----:B------:R-:W-:-:S02]  /*e730*/  FADD.FTZ R3, R201, R2 ;  /* 0x00000002c9037221 */ /* 0x000fc40000010000 */
[----:B------:R-:W-:Y:S04]  /*e740*/  LDSM.16.MT88.4 R120, [R181+0x2800] ;  /* 0x00280000b578783b */ /* 0x000fe80000004200 */
[----:B------:R-:W-:Y:S01]  /*e750*/  HMMA.16816.F32.BF16 R144, R4, R12, RZ ;  /* 0x0000000c0490723c */ /* 0x000fe200000418ff */
[----:B---3--:R-:W-:Y:S01]  /*e760*/  F2FP.BF16.PACK_AB R131, R9, R10 ;  /* 0x0000000a0983723e */ /* 0x008fe200000010ff */
[----:B-----5:R-:W-:Y:S01]  /*e770*/  LDSM.16.MT88.4 R108, [R181+0x3000] ;  /* 0x00300000b56c783b */ /* 0x020fe20000004200 */
[----:B------:R-:W-:-:S03]  /*e780*/  FADD.FTZ R0, R189, R143 ;  /* 0x0000008fbd007221 */ /* 0x000fc60000010000 */
[----:B------:R-:W-:Y:S01]  /*e790*/  LDSM.16.MT88.4 R104, [R180+0x3000] ;  /* 0x00300000b468783b */ /* 0x000fe20000004200 */
[----:B------:R-:W-:Y:S01]  /*e7a0*/  FADD.FTZ R2, R137, R0 ;  /* 0x0000000089027221 */ /* 0x000fe20000010000 */
[C---:B------:R-:W-:Y:S01]  /*e7b0*/  HMMA.16816.F32.BF16 R12, R4.reuse, R14, RZ ;  /* 0x0000000e040c723c */ /* 0x040fe200000418ff */
[----:B------:R-:W-:Y:S01]  /*e7c0*/  FADD.FTZ R0, R204, R3 ;  /* 0x00000003cc007221 */ /* 0x000fe20000010000 */
[----:B------:R-:W-:Y:S01]  /*e7d0*/  LDSM.16.MT88.4 R172, [R180+0x2800] ;  /* 0x00280000b4ac783b */ /* 0x000fe20000004200 */
[----:B------:R-:W-:Y:S02]  /*e7e0*/  FADD.FTZ R2, R187, R2 ;  /* 0x00000002bb027221 */ /* 0x000fe40000010000 */
[----:B------:R-:W-:Y:S01]  /*e7f0*/  FADD.FTZ R0, R203, R0 ;  /* 0x00000000cb007221 */ /* 0x000fe20000010000 */
[----:B------:R-:W-:Y:S01]  /*e800*/  LDSM.16.MT88.4 R192, [R178+0x3800] ;  /* 0x00380000b2c0783b */ /* 0x000fe20000004200 */
[----:B------:R-:W-:Y:S01]  /*e810*/  FADD.FTZ R2, R186, R2 ;  /* 0x00000002ba027221 */ /* 0x000fe20000010000 */
[----:B--2---:R-:W-:Y:S01]  /*e820*/  HMMA.16816.F32.BF16 R152, R4, R16, RZ ;  /* 0x000000100498723c */ /* 0x004fe200000418ff */
[----:B------:R-:W-:Y:S01]  /*e830*/  FADD.FTZ R0, R200, R0 ;  /* 0x00000000c8007221 */ /* 0x000fe20000010000 */
[----:B------:R-:W0:Y:S01]  /*e840*/  LDGDEPBAR ;  /* 0x00000000000079af */ /* 0x000e220000000000 */
[----:B------:R-:W-:-:S02]  /*e850*/  FADD.FTZ R2, R136, R2 ;  /* 0x0000000288027221 */ /* 0x000fc40000010000 */
[----:B------:R-:W-:Y:S02]  /*e860*/  FADD.FTZ R0, R191, R0 ;  /* 0x00000000bf007221 */ /* 0x000fe40000010000 */
[----:B------:R-:W-:Y:S01]  /*e870*/  FADD.FTZ R2, R10, R2 ;  /* 0x000000020a027221 */ /* 0x000fe20000010000 */
[C---:B------:R-:W-:Y:S08]  /*e880*/  HMMA.16816.F32.BF16 R16, R4.reuse, R18, RZ ;  /* 0x000000120410723c */ /* 0x040ff000000418ff */
[C---:B------:R-:W-:Y:S08]  /*e890*/  HMMA.16816.F32.BF16 R20, R4.reuse, R24, RZ ;  /* 0x000000180414723c */ /* 0x040ff000000418ff */
[----:B------:R-:W-:Y:S08]  /*e8a0*/  HMMA.16816.F32.BF16 R24, R4, R26, RZ ;  /* 0x0000001a0418723c */ /* 0x000ff000000418ff */
[C---:B------:R-:W-:Y:S08]  /*e8b0*/  HMMA.16816.F32.BF16 R144, R128.reuse, R148, R144 ;  /* 0x000000948090723c */ /* 0x040ff00000041890 */
[C---:B------:R-:W-:Y:S01]  /*e8c0*/  HMMA.16816.F32.BF16 R148, R128.reuse, R150, R12 ;  /* 0x000000968094723c */ /* 0x040fe2000004180c */
[----:B------:R-:W2:Y:S07]  /*e8d0*/  LDSM.16.MT88.4 R12, [R179+0x1800] ;  /* 0x00180000b30c783b */ /* 0x000eae0000004200 */
[C---:B------:R-:W-:Y:S08]  /*e8e0*/  HMMA.16816.F32.BF16 R152, R128.reuse, R156, R152 ;  /* 0x0000009c8098723c */ /* 0x040ff00000041898 */
[C---:B------:R-:W-:Y:S01]  /*e8f0*/  HMMA.16816.F32.BF16 R156, R128.reuse, R158, R16 ;  /* 0x0000009e809c723c */ /* 0x040fe20000041810 */
[----:B------:R-:W3:Y:S07]  /*e900*/  LDSM.16.MT88.4 R16, [R178+0x1800] ;  /* 0x00180000b210783b */ /* 0x000eee0000004200 */
[C---:B------:R-:W-:Y:S08]  /*e910*/  HMMA.16816.F32.BF16 R20, R128.reuse, R32, R20 ;  /* 0x000000208014723c */ /* 0x040ff00000041814 */
[----:B------:R-:W-:Y:S08]  /*e920*/  HMMA.16816.F32.BF16 R24, R128, R34, R24 ;  /* 0x000000228018723c */ /* 0x000ff00000041818 */
[C---:B------:R-:W-:Y:S08]  /*e930*/  HMMA.16816.F32.BF16 R52, R4.reuse, R56, RZ ;  /* 0x000000380434723c */ /* 0x040ff000000418ff */
[C---:B------:R-:W-:Y:S08]  /*e940*/  HMMA.16816.F32.BF16 R28, R4.reuse, R36, RZ ;  /* 0x00000024041c723c */ /* 0x040ff000000418ff */
[C---:B------:R-:W-:Y:S08]  /*e950*/  HMMA.16816.F32.BF16 R32, R4.reuse, R38, RZ ;  /* 0x000000260420723c */ /* 0x040ff000000418ff */
[C---:B------:R-:W-:Y:S08]  /*e960*/  HMMA.16816.F32.BF16 R56, R4.reuse, R58, RZ ;  /* 0x0000003a0438723c */ /* 0x040ff000000418ff */
[C---:B------:R-:W-:Y:S08]  /*e970*/  HMMA.16816.F32.BF16 R44, R4.reuse, R48, RZ ;  /* 0x00000030042c723c */ /* 0x040ff000000418ff */
[C---:B------:R-:W-:Y:S08]  /*e980*/  HMMA.16816.F32.BF16 R36, R4.reuse, R40, RZ ;  /* 0x000000280424723c */ /* 0x040ff000000418ff */
[C---:B------:R-:W-:Y:S08]  /*e990*/  HMMA.16816.F32.BF16 R48, R4.reuse, R50, RZ ;  /* 0x000000320430723c */ /* 0x040ff000000418ff */
[----:B------:R-:W-:Y:S08]  /*e9a0*/  HMMA.16816.F32.BF16 R40, R4, R42, RZ ;  /* 0x0000002a0428723c */ /* 0x000ff000000418ff */
[C---:B------:R-:W-:Y:S08]  /*e9b0*/  HMMA.16816.F32.BF16 R28, R128.reuse, R64, R28 ;  /* 0x00000040801c723c */ /* 0x040ff0000004181c */
[C---:B------:R-:W-:Y:S08]  /*e9c0*/  HMMA.16816.F32.BF16 R32, R128.reuse, R66, R32 ;  /* 0x000000428020723c */ /* 0x040ff00000041820 */
[C---:B------:R-:W-:Y:S08]  /*e9d0*/  HMMA.16816.F32.BF16 R52, R128.reuse, R60, R52 ;  /* 0x0000003c8034723c */ /* 0x040ff00000041834 */
[----:B------:R-:W-:Y:S08]  /*e9e0*/  HMMA.16816.F32.BF16 R56, R128, R62, R56 ;  /* 0x0000003e8038723c */ /* 0x000ff00000041838 */
[C---:B-1----:R-:W-:Y:S08]  /*e9f0*/  HMMA.16816.F32.BF16 R60, R4.reuse, R68, RZ ;  /* 0x00000044043c723c */ /* 0x042ff000000418ff */
[----:B------:R-:W-:Y:S08]  /*ea00*/  HMMA.16816.F32.BF16 R64, R4, R70, RZ ;  /* 0x000000460440723c */ /* 0x000ff000000418ff */
[C---:B--2---:R-:W-:Y:S08]  /*ea10*/  HMMA.16816.F32.BF16 R44, R128.reuse, R12, R44 ;  /* 0x0000000c802c723c */ /* 0x044ff0000004182c */
[C---:B------:R-:W-:Y:S01]  /*ea20*/  HMMA.16816.F32.BF16 R48, R128.reuse, R14, R48 ;  /* 0x0000000e8030723c */ /* 0x040fe20000041830 */
[----:B------:R-:W1:Y:S07]  /*ea30*/  LDSM.16.MT88.4 R12, [R178+0x2800] ;  /* 0x00280000b20c783b */ /* 0x000e6e0000004200 */
[C---:B---3--:R-:W-:Y:S08]  /*ea40*/  HMMA.16816.F32.BF16 R36, R128.reuse, R16, R36 ;  /* 0x000000108024723c */ /* 0x048ff00000041824 */
[----:B------:R-:W-:Y:S01]  /*ea50*/  HMMA.16816.F32.BF16 R40, R128, R18, R40 ;  /* 0x000000128028723c */ /* 0x000fe20000041828 */
[----:B------:R-:W2:Y:S07]  /*ea60*/  LDSM.16.MT88.4 R16, [R179+0x2800] ;  /* 0x00280000b310783b */ /* 0x000eae0000004200 */
[C---:B------:R-:W-:Y:S08]  /*ea70*/  HMMA.16816.F32.BF16 R68, R4.reuse, R72, RZ ;  /* 0x000000480444723c */ /* 0x040ff000000418ff */
[C---:B------:R-:W-:Y:S08]  /*ea80*/  HMMA.16816.F32.BF16 R72, R4.reuse, R74, RZ ;  /* 0x0000004a0448723c */ /* 0x040ff000000418ff */
[C---:B------:R-:W-:Y:S08]  /*ea90*/  HMMA.16816.F32.BF16 R76, R4.reuse, R80, RZ ;  /* 0x00000050044c723c */ /* 0x040ff000000418ff */
[----:B------:R-:W-:Y:S08]  /*eaa0*/  HMMA.16816.F32.BF16 R80, R4, R82, RZ ;  /* 0x000000520450723c */ /* 0x000ff000000418ff */
[C---:B------:R-:W-:Y:S08]  /*eab0*/  HMMA.16816.F32.BF16 R60, R128.reuse, R84, R60 ;  /* 0x00000054803c723c */ /* 0x040ff0000004183c */
[----:B------:R-:W-:Y:S08]  /*eac0*/  HMMA.16816.F32.BF16 R64, R128, R86, R64 ;  /* 0x000000568040723c */ /* 0x000ff00000041840 */
[C---:B------:R-:W-:Y:S08]  /*ead0*/  HMMA.16816.F32.BF16 R84, R4.reuse, R88, RZ ;  /* 0x000000580454723c */ /* 0x040ff000000418ff */
[----:B------:R-:W-:Y:S08]  /*eae0*/  HMMA.16816.F32.BF16 R88, R4, R90, RZ ;  /* 0x0000005a0458723c */ /* 0x000ff000000418ff */
[C---:B-1----:R-:W-:Y:S08]  /*eaf0*/  HMMA.16816.F32.BF16 R68, R128.reuse, R12, R68 ;  /* 0x0000000c8044723c */ /* 0x042ff00000041844 */
[C---:B------:R-:W-:Y:S08]  /*eb00*/  HMMA.16816.F32.BF16 R72, R128.reuse, R14, R72 ;  /* 0x0000000e8048723c */ /* 0x040ff00000041848 */
[C---:B--2---:R-:W-:Y:S08]  /*eb10*/  HMMA.16816.F32.BF16 R76, R128.reuse, R16, R76 ;  /* 0x00000010804c723c */ /* 0x044ff0000004184c */
[----:B------:R-:W-:Y:S08]  /*eb20*/  HMMA.16816.F32.BF16 R80, R128, R18, R80 ;  /* 0x000000128050723c */ /* 0x000ff00000041850 */
[C---:B------:R-:W-:Y:S08]  /*eb30*/  HMMA.16816.F32.BF16 R100, R4.reuse, R116, RZ ;  /* 0x000000740464723c */ /* 0x040ff000000418ff */
[C---:B------:R-:W-:Y:S08]  /*eb40*/  HMMA.16816.F32.BF16 R12, R4.reuse, R118, RZ ;  /* 0x00000076040c723c */ /* 0x040ff000000418ff */
[C---:B------:R-:W-:Y:S08]  /*eb50*/  HMMA.16816.F32.BF16 R16, R4.reuse, R112, RZ ;  /* 0x000000700410723c */ /* 0x040ff000000418ff */
[C---:B------:R-:W-:Y:S01]  /*eb60*/  HMMA.16816.F32.BF16 R116, R4.reuse, R114, RZ ;  /* 0x000000720474723c */ /* 0x040fe200000418ff */
[----:B------:R-:W1:Y:S07]  /*eb70*/  LDSM.16.MT88.4 R112, [R179+0x3800] ;  /* 0x00380000b370783b */ /* 0x000e6e0000004200 */
[----:B------:R-:W-:Y:S08]  /*eb80*/  HMMA.16816.F32.BF16 R92, R4, R96, RZ ;  /* 0x00000060045c723c */ /* 0x000ff000000418ff */
[C---:B------:R-:W-:Y:S08]  /*eb90*/  HMMA.16816.F32.BF16 R84, R128.reuse, R120, R84 ;  /* 0x000000788054723c */ /* 0x040ff00000041854 */
[----:B------:R-:W-:Y:S01]  /*eba0*/  HMMA.16816.F32.BF16 R88, R128, R122, R88 ;  /* 0x0000007a8058723c */ /* 0x000fe20000041858 */
[----:B------:R-:W2:Y:S07]  /*ebb0*/  LDSM.16.MT88.4 R120, [R181+0x3800] ;  /* 0x00380000b578783b */ /* 0x000eae0000004200 */
[C---:B------:R-:W-:Y:S08]  /*ebc0*/  HMMA.16816.F32.BF16 R96, R4.reuse, R98, RZ ;  /* 0x000000620460723c */ /* 0x040ff000000418ff */
[C---:B------:R-:W-:Y:S08]  /*ebd0*/  HMMA.16816.F32.BF16 R124, R4.reuse, R108, RZ ;  /* 0x0000006c047c723c */ /* 0x040ff000000418ff */
[C---:B------:R-:W-:Y:S08]  /*ebe0*/  HMMA.16816.F32.BF16 R160, R4.reuse, R110, RZ ;  /* 0x0000006e04a0723c */ /* 0x040ff000000418ff */
[C---:B------:R-:W-:Y:S08]  /*ebf0*/  HMMA.16816.F32.BF16 R164, R4.reuse, R104, RZ ;  /* 0x0000006804a4723c */ /* 0x040ff000000418ff */
[----:B------:R-:W-:Y:S01]  /*ec00*/  HMMA.16816.F32.BF16 R168, R4, R106, RZ ;  /* 0x0000006a04a8723c */ /* 0x000fe200000418ff */
[----:B------:R-:W3:Y:S07]  /*ec10*/  LDSM.16.MT88.4 R4, [R180+0x3800] ;  /* 0x00380000b404783b */ /* 0x000eee0000004200 */
[C---:B-1----:R-:W-:Y:S08]  /*ec20*/  HMMA.16816.F32.BF16 R108, R128.reuse, R112, R16 ;  /* 0x00000070806c723c */ /* 0x042ff00000041810 */
[C---:B------:R-:W-:Y:S08]  /*ec30*/  HMMA.16816.F32.BF16 R112, R128.reuse, R114, R116 ;  /* 0x000000728070723c */ /* 0x040ff00000041874 */
[C---:B--2---:R-:W-:Y:S08]  /*ec40*/  HMMA.16816.F32.BF16 R116, R128.reuse, R120, R124 ;  /* 0x000000788074723c */ /* 0x044ff0000004187c */
[C---:B------:R-:W-:Y:S08]  /*ec50*/  HMMA.16816.F32.BF16 R92, R128.reuse, R172, R92 ;  /* 0x000000ac805c723c */ /* 0x040ff0000004185c */
[C---:B------:R-:W-:Y:S08]  /*ec60*/  HMMA.16816.F32.BF16 R96, R128.reuse, R174, R96 ;  /* 0x000000ae8060723c */ /* 0x040ff00000041860 */
[C---:B------:R-:W-:Y:S08]  /*ec70*/  HMMA.16816.F32.BF16 R100, R128.reuse, R192, R100 ;  /* 0x000000c08064723c */ /* 0x040ff00000041864 */
[C---:B------:R-:W-:Y:S07]  /*ec80*/  HMMA.16816.F32.BF16 R104, R128.reuse, R194, R12 ;  /* 0x000000c28068723c */ /* 0x040fee000004180c */
[----:B------:R-:W-:Y:S01]  /*ec90*/  FADD.FTZ R195, R190, R0 ;  /* 0x00000000bec37221 */ /* 0x000fe20000010000 */
[----:B------:R-:W-:Y:S01]  /*eca0*/  HMMA.16816.F32.BF16 R120, R128, R122, R160 ;  /* 0x0000007a8078723c */ /* 0x000fe200000418a0 */
[----:B------:R-:W-:-:S07]  /*ecb0*/  FADD.FTZ R194, R9, R2 ;  /* 0x0000000209c27221 */ /* 0x000fce0000010000 */
[C---:B---3--:R-:W-:Y:S08]  /*ecc0*/  HMMA.16816.F32.BF16 R124, R128.reuse, R4, R164 ;  /* 0x00000004807c723c */ /* 0x048ff000000418a4 */
[----:B------:R-:W-:Y:S01]  /*ecd0*/  HMMA.16816.F32.BF16 R128, R128, R6, R168 ;  /* 0x000000068080723c */ /* 0x000fe200000418a8 */
[----:B------:R-:W-:Y:S07]  /*ece0*/  @!UPT UIADD3 URZ, URZ, URZ, URZ ;  /* 0x0000003f3f3ff290 */ /* 0x000fee000fffe03f */
[----:B------:R-:W-:Y:S11]  /*ecf0*/  @!P0 BRA `(.L_x_228) ;  /* 0x00001ff000008947 */ /* 0x000ff60003800000 */
[----:B------:R-:W-:Y:S02]  /*ed00*/  MOV R189, R220 ;  /* 0x000000dc00bd7202 */ /* 0x000fe40000000f00 */
[----:B------:R-:W-:-:S02]  /*ed10*/  MOV R137, R8 ;  /* 0x0000000800897202 */ /* 0x000fc40000000f00 */
[----:B------:R-:W-:Y:S02]  /*ed20*/  MOV R136, R135 ;  /* 0x0000008700887202 */ /* 0x000fe40000000f00 */
.L_x_229:
[----:B------:R-:W-:Y:S04]  /*ed30*/  DEPBAR.LE SB0, 0x0 ;  /* 0x000080000000791a */ /* 0x000fe80000000000 */
[----:B------:R-:W-:Y:S01]  /*ed40*/  WARPSYNC 0xffffffff ;  /* 0xffffffff00007948 */ /* 0x000fe20003800000 */
[----:B------:R-:W-:Y:S01]  /*ed50*/  BAR.SYNC.DEFER_BLOCKING 0x0 ;  /* 0x0000000000007b1d */ /* 0x000fe20000010000 */
[----:B------:R-:W-:Y:S02]  /*ed60*/  R2P PR, R216, 0x6 ;  /* 0x00000006d8007804 */ /* 0x000fe40000000000 */
[----:B------:R-:W-:Y:S02]  /*ed70*/  SHF.R.S32.HI R2, RZ, 0x1f, R189 ;  /* 0x0000001fff027819 */ /* 0x000fe400000114bd */
[----:B------:R-:W-:Y:S02]  /*ed80*/  IADD3 R0, R176, 0x20, RZ ;  /* 0x00000020b0007810 */ /* 0x000fe40007ffe0ff */
[----:B------:R-:W-:Y:S01]  /*ed90*/  ISETP.GE.AND P3, PT, R132, c[0x0][0x1d4], PT ;  /* 0x0000750084007a0c */ /* 0x000fe20003f66270 */
[----:B------:R-:W-:Y:S01]  /*eda0*/  IMAD R3, R2, c[0x0][0x208], RZ ;  /* 0x0000820002037a24 */ /* 0x000fe200078e02ff */
[----:B------:R-:W-:Y:S02]  /*edb0*/  ISETP.GE.AND P4, PT, R134, c[0x0][0x1d4], PT ;  /* 0x0000750086007a0c */ /* 0x000fe40003f86270 */
[----:B------:R-:W-:Y:S01]  /*edc0*/  ISETP.GE.AND P5, PT, R196, c[0x0][0x1d4], PT ;  /* 0x00007500c4007a0c */ /* 0x000fe20003fa6270 */
[----:B------:R-:W-:Y:S01]  /*edd0*/  IMAD R3, R189, c[0x0][0x20c], R3 ;  /* 0x00008300bd037a24 */ /* 0x000fe200078e0203 */
[----:B------:R-:W-:Y:S02]  /*ede0*/  ISETP.GE.AND P6, PT, R197, c[0x0][0x1d4], PT ;  /* 0x00007500c5007a0c */ /* 0x000fe40003fc6270 */
[----:B------:R-:W-:Y:S01]  /*edf0*/  @P1 IADD3 R0, R176, -0x20, RZ ;  /* 0xffffffe0b0001810 */ /* 0x000fe20007ffe0ff */
[----:B------:R-:W-:Y:S08]  /*ee00*/  LDSM.16.M88.4 R16, [R182] ;  /* 0x00000000b610783b */ /* 0x000ff00000000200 */
[----:B------:R-:W1:Y:S08]  /*ee10*/  LDSM.16.M88.4 R8, [R176] ;  /* 0x00000000b008783b */ /* 0x000e700000000200 */
[----:B------:R-:W2:Y:S08]  /*ee20*/  LDSM.16.M88.4 R160, [R176+0x800] ;  /* 0x00080000b0a0783b */ /* 0x000eb00000000200 */
[----:B------:R-:W-:Y:S08]  /*ee30*/  LDSM.16.M88.4 R164, [R183] ;  /* 0x00000000b7a4783b */ /* 0x000ff00000000200 */
[----:B------:R-:W3:Y:S08]  /*ee40*/  LDSM.16.M88.4 R168, [R0] ;  /* 0x0000000000a8783b */ /* 0x000ef00000000200 */
[----:B------:R-:W4:Y:S01]  /*ee50*/  LDSM.16.M88.4 R172, [R0+0x800] ;  /* 0x0008000000ac783b */ /* 0x000f220000000200 */
[C---:B-1----:R-:W-:Y:S08]  /*ee60*/  HMMA.16816.F32.BF16 R4, R16.reuse, R8, RZ ;  /* 0x000000081004723c */ /* 0x042ff000000418ff */
[C---:B------:R-:W-:Y:S08]  /*ee70*/  HMMA.16816.F32.BF16 R8, R16.reuse, R10, RZ ;  /* 0x0000000a1008723c */ /* 0x040ff000000418ff */
[C---:B--2---:R-:W-:Y:S07]  /*ee80*/  HMMA.16816.F32.BF16 R12, R16.reuse, R160, RZ ;  /* 0x000000a0100c723c */ /* 0x044fee00000418ff */
[----:B------:R-:W-:Y:S01]  /*ee90*/  IMAD.WIDE.U32 R160, R189, c[0x0][0x208], RZ ;  /* 0x00008200bda07a25 */ /* 0x000fe200078e00ff */
[----:B------:R-:W-:Y:S04]  /*eea0*/  HMMA.16816.F32.BF16 R16, R16, R162, RZ ;  /* 0x000000a21010723c */ /* 0x000fe800000418ff */
[C---:B------:R-:W-:Y:S02]  /*eeb0*/  LEA R2, P0, R160.reuse, R210, 0x5 ;  /* 0x000000d2a0027211 */ /* 0x040fe400078028ff */
[----:B------:R-:W-:Y:S02]  /*eec0*/  IADD3 R3, R161, R3, RZ ;  /* 0x00000003a1037210 */ /* 0x000fe40007ffe0ff */
[C---:B---3--:R-:W-:Y:S05]  /*eed0*/  HMMA.16816.F32.BF16 R4, R164.reuse, R168, R4 ;  /* 0x000000a8a404723c */ /* 0x048fea0000041804 */
[----:B------:R-:W-:Y:S02]  /*eee0*/  LEA.HI.X R3, R160, R218, R3, 0x5, P0 ;  /* 0x000000daa0037211 */ /* 0x000fe400000f2c03 */
[C---:B------:R-:W-:Y:S01]  /*eef0*/  LEA R186, P0, R2.reuse, c[0x0][0x1f8], 0x1 ;  /* 0x00007e0002ba7a11 */ /* 0x040fe200078008ff */
[C---:B------:R-:W-:Y:S04]  /*ef00*/  HMMA.16816.F32.BF16 R8, R164.reuse, R170, R8 ;  /* 0x000000aaa408723c */ /* 0x040fe80000041808 */
[----:B------:R-:W-:Y:S02]  /*ef10*/  LEA.HI.X R187, R2, c[0x0][0x1fc], R3, 0x1, P0 ;  /* 0x00007f0002bb7a11 */ /* 0x000fe400000f0c03 */
[C---:B------:R-:W-:Y:S02]  /*ef20*/  IADD3 R2, R176.reuse, 0x40, RZ ;  /* 0x00000040b0027810 */ /* 0x040fe40007ffe0ff */
[C---:B----4-:R-:W-:Y:S01]  /*ef30*/  HMMA.16816.F32.BF16 R12, R164.reuse, R172, R12 ;  /* 0x000000aca40c723c */ /* 0x050fe2000004180c */
[----:B------:R-:W-:Y:S01]  /*ef40*/  @!PT LDS RZ, [RZ] ;  /* 0x00000000fffff984 */ /* 0x000fe20000000800 */
[----:B------:R-:W-:Y:S01]  /*ef50*/  @!PT LDS RZ, [RZ] ;  /* 0x00000000fffff984 */ /* 0x000fe20000000800 */
[----:B------:R-:W-:Y:S01]  /*ef60*/  @!PT LDS RZ, [RZ] ;  /* 0x00000000fffff984 */ /* 0x000fe20000000800 */
[----:B------:R1:W-:Y:S02]  /*ef70*/  LDGSTS.E.BYPASS.LTC128B.128 [R188+0x8080], [R186.64], !P3 ;  /* 0x08080000babc7fae */ /* 0x0003e4000d901d46 */
[C---:B------:R-:W-:Y:S02]  /*ef80*/  ISETP.GT.AND P0, PT, R189.reuse, R207, PT ;  /* 0x000000cfbd00720c */ /* 0x040fe40003f04270 */
[----:B------:R-:W-:Y:S02]  /*ef90*/  @P2 IADD3 R2, R176, -0x40, RZ ;  /* 0xffffffc0b0022810 */ /* 0x000fe40007ffe0ff */
[----:B------:R-:W-:Y:S01]  /*efa0*/  IADD3 R189, R189, -0x1, RZ ;  /* 0xffffffffbdbd7810 */ /* 0x000fe20007ffe0ff */
[----:B------:R-:W-:Y:S01]  /*efb0*/  HMMA.16816.F32.BF16 R16, R164, R174, R16 ;  /* 0x000000aea410723c */ /* 0x000fe20000041810 */
[----:B------:R1:W-:Y:S08]  /*efc0*/  LDGSTS.E.BYPASS.LTC128B.128 [R188+0x9080], [R186.64+0x80], !P4 ;  /* 0x09080080babc7fae */ /* 0x0003f0000e101d46 */
[----:B------:R1:W-:Y:S08]  /*efd0*/  LDGSTS.E.BYPASS.LTC128B.128 [R188+0xa080], [R186.64+0x100], !P5 ;  /* 0x0a080100babc7fae */ /* 0x0003f0000e901d46 */
[----:B------:R1:W-:Y:S08]  /*efe0*/  LDGSTS.E.BYPASS.LTC128B.128 [R188+0xb080], [R186.64+0x180], !P6 ;  /* 0x0b080180babc7fae */ /* 0x0003f0000f101d46 */
[----:B------:R-:W-:Y:S08]  /*eff0*/  LDSM.16.M88.4 R160, [R185] ;  /* 0x00000000b9a0783b */ /* 0x000ff00000000200 */
[----:B------:R-:W2:Y:S08]  /*f000*/  LDSM.16.M88.4 R168, [R2] ;  /* 0x0000000002a8783b */ /* 0x000eb00000000200 */
[----:B------:R-:W3:Y:S08]  /*f010*/  LDSM.16.M88.4 R164, [R2+0x800] ;  /* 0x0008000002a4783b */ /* 0x000ef00000000200 */
[----:B------:R-:W0:Y:S08]  /*f020*/  LDGDEPBAR ;  /* 0x00000000000079af */ /* 0x000e300000000000 */
[----:B------:R-:W-:Y:S01]  /*f030*/  LDSM.16.M88.4 R172, [R177] ;  /* 0x00000000b1ac783b */ /* 0x000fe20000000200 */
[C---:B--2---:R-:W-:Y:S08]  /*f040*/  HMMA.16816.F32.BF16 R4, R160.reuse, R168, R4 ;  /* 0x000000a8a004723c */ /* 0x044ff00000041804 */
[C---:B------:R-:W-:Y:S01]  /*f050*/  HMMA.16816.F32.BF16 R8, R160.reuse, R170, R8 ;  /* 0x000000aaa008723c */ /* 0x040fe20000041808 */
[----:B------:R-:W2:Y:S07]  /*f060*/  LDSM.16.M88.4 R168, [R184] ;  /* 0x00000000b8a8783b */ /* 0x000eae0000000200 */
[C---:B---3--:R-:W-:Y:S08]  /*f070*/  HMMA.16816.F32.BF16 R12, R160.reuse, R164, R12 ;  /* 0x000000a4a00c723c */ /* 0x048ff0000004180c */
[----:B------:R-:W-:Y:S01]  /*f080*/  HMMA.16816.F32.BF16 R16, R160, R166, R16 ;  /* 0x000000a6a010723c */ /* 0x000fe20000041810 */
[----:B------:R-:W3:Y:S08]  /*f090*/  LDSM.16.M88.4 R160, [R177+0x800] ;  /* 0x00080000b1a0783b */ /* 0x000ef00000000200 */
[----:B------:R-:W-:Y:S01]  /*f0a0*/  LDSM.16.M88.4 R164, [R182+0x4000] ;  /* 0x00400000b6a4783b */ /* 0x000fe20000000200 */
[C---:B--2---:R-:W-:Y:S08]  /*f0b0*/  HMMA.16816.F32.BF16 R4, R168.reuse, R172, R4 ;  /* 0x000000aca804723c */ /* 0x044ff00000041804 */
[C---:B------:R-:W-:Y:S01]  /*f0c0*/  HMMA.16816.F32.BF16 R8, R168.reuse, R174, R8 ;  /* 0x000000aea808723c */ /* 0x040fe20000041808 */
[----:B------:R-:W2:Y:S07]  /*f0d0*/  LDSM.16.M88.4 R172, [R176+0x1000] ;  /* 0x00100000b0ac783b */ /* 0x000eae0000000200 */
        /* <DEDUP_REMOVED lines=79> */
[----:B------:R-:W3:Y:S01]  /*f5d0*/  LDSM.16.M88.4 R160, [R177+0x3800] ;  /* 0x00380000b1a0783b */ /* 0x000ee20000000200 */
[----:B------:R-:W-:Y:S07]  /*f5e0*/  DEPBAR.LE SB0, 0x0 ;  /* 0x000080000000791a */ /* 0x000fee0000000000 */
[----:B------:R-:W-:Y:S01]  /*f5f0*/  BAR.SYNC.DEFER_BLOCKING 0x0 ;  /* 0x0000000000007b1d */ /* 0x000fe20000010000 */
[C---:B--2---:R-:W-:Y:S08]  /*f600*/  HMMA.16816.F32.BF16 R4, R168.reuse, R172, R4 ;  /* 0x000000aca804723c */ /* 0x044ff00000041804 */
[C---:B------:R-:W-:Y:S08]  /*f610*/  HMMA.16816.F32.BF16 R8, R168.reuse, R174, R8 ;  /* 0x000000aea808723c */ /* 0x040ff00000041808 */
[C---:B---3--:R-:W-:Y:S08]  /*f620*/  HMMA.16816.F32.BF16 R12, R168.reuse, R160, R12 ;  /* 0x000000a0a80c723c */ /* 0x048ff0000004180c */
[----:B------:R-:W-:Y:S04]  /*f630*/  HMMA.16816.F32.BF16 R16, R168, R162, R16 ;  /* 0x000000a2a810723c */ /* 0x000fe80000041810 */
[----:B------:R-:W-:Y:S04]  /*f640*/  FMUL.FTZ R0, R4, c[0x0][0x320] ;  /* 0x0000c80004007a20 */ /* 0x000fe80000410000 */
[----:B------:R2:W-:Y:S11]  /*f650*/  MUFU.TANH R165, R0 ;  /* 0x0000000000a57308 */ /* 0x0005f60000002400 */
[----:B------:R-:W-:Y:S05]  /*f660*/  @!UPT UIADD3 URZ, URZ, URZ, URZ ;  /* 0x0000003f3f3ff290 */ /* 0x000fea000fffe03f */
[----:B------:R-:W-:Y:S04]  /*f670*/  FMUL.FTZ R2, R18, c[0x0][0x320] ;  /* 0x0000c80012027a20 */ /* 0x000fe80000410000 */
[----:B------:R-:W-:Y:S01]  /*f680*/  MUFU.TANH R143, R2 ;  /* 0x00000002008f7308 */ /* 0x000fe20000002400 */
[----:B--2---:R-:W-:Y:S09]  /*f690*/  FMUL.FTZ R0, R5, c[0x0][0x320] ;  /* 0x0000c80005007a20 */ /* 0x004ff20000410000 */
[----:B------:R2:W-:Y:S02]  /*f6a0*/  MUFU.TANH R164, R0 ;  /* 0x0000000000a47308 */ /* 0x0005e40000002400 */
[----:B--2---:R-:W-:Y:S08]  /*f6b0*/  FMUL.FTZ R0, R6, c[0x0][0x320] ;  /* 0x0000c80006007a20 */ /* 0x004ff00000410000 */
[----:B------:R2:W3:Y:S02]  /*f6c0*/  MUFU.TANH R166, R0 ;  /* 0x0000000000a67308 */ /* 0x0004e40000002400 */
[----:B--2---:R-:W-:Y:S01]  /*f6d0*/  FMUL.FTZ R0, R7, c[0x0][0x320] ;  /* 0x0000c80007007a20 */ /* 0x004fe20000410000 */
[----:B---3--:R-:W-:Y:S07]  /*f6e0*/  FMNMX.FTZ R3, R166, R137, !PT ;  /* 0x00000089a6037209 */ /* 0x008fee0007810000 */
[----:B------:R2:W3:Y:S02]  /*f6f0*/  MUFU.TANH R167, R0 ;  /* 0x0000000000a77308 */ /* 0x0004e40000002400 */
[----:B--2---:R-:W-:Y:S01]  /*f700*/  FMUL.FTZ R0, R8, c[0x0][0x320] ;  /* 0x0000c80008007a20 */ /* 0x004fe20000410000 */
[----:B---3--:R-:W-:Y:S07]  /*f710*/  FMNMX.FTZ R3, R167, R3, !PT ;  /* 0x00000003a7037209 */ /* 0x008fee0007810000 */
[----:B------:R2:W3:Y:S02]  /*f720*/  MUFU.TANH R6, R0 ;  /* 0x0000000000067308 */ /* 0x0004e40000002400 */
[----:B--2---:R-:W-:Y:S08]  /*f730*/  FMUL.FTZ R0, R9, c[0x0][0x320] ;  /* 0x0000c80009007a20 */ /* 0x004ff00000410000 */
[----:B------:R2:W4:Y:S02]  /*f740*/  MUFU.TANH R8, R0 ;  /* 0x0000000000087308 */ /* 0x0005240000002400 */
[----:B--2---:R-:W-:Y:S08]  /*f750*/  FMUL.FTZ R0, R10, c[0x0][0x320] ;  /* 0x0000c8000a007a20 */ /* 0x004ff00000410000 */
[----:B------:R2:W5:Y:S02]  /*f760*/  MUFU.TANH R9, R0 ;  /* 0x0000000000097308 */ /* 0x0005640000002400 */
[----:B--2---:R-:W-:Y:S08]  /*f770*/  FMUL.FTZ R0, R11, c[0x0][0x320] ;  /* 0x0000c8000b007a20 */ /* 0x004ff00000410000 */
[----:B------:R2:W-:Y:S02]  /*f780*/  MUFU.TANH R10, R0 ;  /* 0x00000000000a7308 */ /* 0x0005e40000002400 */
[----:B--2---:R-:W-:Y:S08]  /*f790*/  FMUL.FTZ R0, R12, c[0x0][0x320] ;  /* 0x0000c8000c007a20 */ /* 0x004ff00000410000 */
[----:B------:R2:W1:Y:S02]  /*f7a0*/  MUFU.TANH R162, R0 ;  /* 0x0000000000a27308 */ /* 0x0004640000002400 */
[----:B--2---:R-:W-:Y:S08]  /*f7b0*/  FMUL.FTZ R0, R13, c[0x0][0x320] ;  /* 0x0000c8000d007a20 */ /* 0x004ff00000410000 */
[----:B------:R2:W1:Y:S02]  /*f7c0*/  MUFU.TANH R163, R0 ;  /* 0x0000000000a37308 */ /* 0x0004640000002400 */
[----:B--2---:R-:W-:Y:S08]  /*f7d0*/  FMUL.FTZ R0, R14, c[0x0][0x320] ;  /* 0x0000c8000e007a20 */ /* 0x004ff00000410000 */
[----:B------:R2:W1:Y:S02]  /*f7e0*/  MUFU.TANH R190, R0 ;  /* 0x0000000000be7308 */ /* 0x0004640000002400 */
[----:B--2---:R-:W-:Y:S08]  /*f7f0*/  FMUL.FTZ R0, R15, c[0x0][0x320] ;  /* 0x0000c8000f007a20 */ /* 0x004ff00000410000 */
[----:B------:R2:W-:Y:S02]  /*f800*/  MUFU.TANH R191, R0 ;  /* 0x0000000000bf7308 */ /* 0x0005e40000002400 */
[----:B--2---:R-:W-:Y:S08]  /*f810*/  FMUL.FTZ R0, R16, c[0x0][0x320] ;  /* 0x0000c80010007a20 */ /* 0x004ff00000410000 */
[----:B------:R2:W1:Y:S02]  /*f820*/  MUFU.TANH R192, R0 ;  /* 0x0000000000c07308 */ /* 0x0004640000002400 */
[----:B--2---:R-:W-:Y:S08]  /*f830*/  FMUL.FTZ R0, R17, c[0x0][0x320] ;  /* 0x0000c80011007a20 */ /* 0x004ff00000410000 */
[----:B------:R2:W1:Y:S02]  /*f840*/  MUFU.TANH R193, R0 ;  /* 0x0000000000c17308 */ /* 0x0004640000002400 */
[----:B--2---:R-:W-:Y:S04]  /*f850*/  FMNMX.FTZ R0, R165, R136, !PT ;  /* 0x00000088a5007209 */ /* 0x004fe80007810000 */
[----:B------:R-:W-:Y:S01]  /*f860*/  FMNMX.FTZ R2, R164, R0, !PT ;  /* 0x00000000a4027209 */ /* 0x000fe20007810000 */
[----:B------:R-:W-:Y:S03]  /*f870*/  FMUL.FTZ R0, R19, c[0x0][0x320] ;  /* 0x0000c80013007a20 */ /* 0x000fe60000410000 */
[----:B---3--:R-:W-:Y:S01]  /*f880*/  FMNMX.FTZ R2, R6, R2, !PT ;  /* 0x0000000206027209 */ /* 0x008fe20007810000 */
[----:B------:R4:W2:Y:S03]  /*f890*/  MUFU.TANH R160, R0 ;  /* 0x0000000000a07308 */ /* 0x0008a60000002400 */
[----:B----4-:R-:W-:Y:S02]  /*f8a0*/  FMNMX.FTZ R0, R8, R2, !PT ;  /* 0x0000000208007209 */ /* 0x010fe40007810000 */
[----:B-----5:R-:W-:Y:S02]  /*f8b0*/  FMNMX.FTZ R2, R9, R3, !PT ;  /* 0x0000000309027209 */ /* 0x020fe40007810000 */
[----:B-1----:R-:W-:Y:S02]  /*f8c0*/  FMNMX.FTZ R0, R162, R0, !PT ;  /* 0x00000000a2007209 */ /* 0x002fe40007810000 */
[----:B------:R-:W-:Y:S02]  /*f8d0*/  FMNMX.FTZ R2, R10, R2, !PT ;  /* 0x000000020a027209 */ /* 0x000fe40007810000 */
[----:B------:R-:W-:Y:S02]  /*f8e0*/  FMNMX.FTZ R0, R163, R0, !PT ;  /* 0x00000000a3007209 */ /* 0x000fe40007810000 */
[----:B------:R-:W-:Y:S02]  /*f8f0*/  FMNMX.FTZ R2, R190, R2, !PT ;  /* 0x00000002be027209 */ /* 0x000fe40007810000 */
[----:B------:R-:W-:Y:S02]  /*f900*/  FMNMX.FTZ R3, R192, R0, !PT ;  /* 0x00000000c0037209 */ /* 0x000fe40007810000 */
[----:B------:R-:W-:Y:S02]  /*f910*/  FMNMX.FTZ R0, R191, R2, !PT ;  /* 0x00000002bf007209 */ /* 0x000fe40007810000 */
[----:B------:R-:W-:Y:S02]  /*f920*/  FMNMX.FTZ R3, R193, R3, !PT ;  /* 0x00000003c1037209 */ /* 0x000fe40007810000 */
[----:B------:R-:W-:Y:S03]  /*f930*/  FMNMX.FTZ R0, R143, R0, !PT ;  /* 0x000000008f007209 */ /* 0x000fe60007810000 */
[----:B------:R-:W1:Y:S01]  /*f940*/  SHFL.BFLY PT, R4, R3, 0x2, 0x1f ;  /* 0x0c401f0003047f89 */ /* 0x000e6200000e0000 */
[----:B--2---:R-:W-:Y:S07]  /*f950*/  FMNMX.FTZ R0, R160, R0, !PT ;  /* 0x00000000a0007209 */ /* 0x004fee0007810000 */
[----:B------:R-:W2:Y:S01]  /*f960*/  SHFL.BFLY PT, R2, R0, 0x2, 0x1f ;  /* 0x0c401f0000027f89 */ /* 0x000ea200000e0000 */
[----:B-1----:R-:W-:Y:S07]  /*f970*/  FMNMX.FTZ R4, R3, R4, !PT ;  /* 0x0000000403047209 */ /* 0x002fee0007810000 */
[----:B------:R-:W1:Y:S01]  /*f980*/  SHFL.BFLY PT, R5, R4, 0x1, 0x1f ;  /* 0x0c201f0004057f89 */ /* 0x000e6200000e0000 */
[----:B--2---:R-:W-:Y:S07]  /*f990*/  FMNMX.FTZ R0, R0, R2, !PT ;  /* 0x0000000200007209 */ /* 0x004fee0007810000 */
[----:B------:R-:W2:Y:S01]  /*f9a0*/  SHFL.BFLY PT, R3, R0, 0x1, 0x1f ;  /* 0x0c201f0000037f89 */ /* 0x000ea200000e0000 */
[----:B-1----:R-:W-:Y:S05]  /*f9b0*/  FMNMX.FTZ R135, R4, R5, !PT ;  /* 0x0000000504877209 */ /* 0x002fea0007810000 */
[C---:B------:R-:W-:Y:S02]  /*f9c0*/  FMUL.FTZ R161, R135.reuse, c[0x0][0x2d0] ;  /* 0x0000b40087a17a20 */ /* 0x040fe40000410000 */
[----:B------:R-:W-:Y:S01]  /*f9d0*/  FADD.FTZ R2, -R135, R136 ;  /* 0x0000008887027221 */ /* 0x000fe20000010100 */
[----:B--2---:R-:W-:Y:S01]  /*f9e0*/  FMNMX.FTZ R3, R0, R3, !PT ;  /* 0x0000000300037209 */ /* 0x004fe20007810000 */
[--C-:B------:R-:W-:Y:S02]  /*f9f0*/  FFMA.FTZ R4, R165, c[0x0][0x2d0], -R161.reuse ;  /* 0x0000b400a5047a23 */ /* 0x100fe400000108a1 */
[--C-:B------:R-:W-:Y:S02]  /*fa00*/  FFMA.FTZ R5, R6, c[0x0][0x2d0], -R161.reuse ;  /* 0x0000b40006057a23 */ /* 0x100fe400000108a1 */
[----:B------:R1:W-:Y:S01]  /*fa10*/  MUFU.EX2 R187, R4 ;  /* 0x0000000400bb7308 */ /* 0x0003e20000000800 */
[C---:B------:R-:W-:Y:S02]  /*fa20*/  FMUL.FTZ R136, R3.reuse, c[0x0][0x2d0] ;  /* 0x0000b40003887a20 */ /* 0x040fe40000410000 */
[----:B------:R-:W-:Y:S02]  /*fa30*/  FMUL.FTZ R0, R2, c[0x0][0x2d0] ;  /* 0x0000b40002007a20 */ /* 0x000fe40000410000 */
[--C-:B------:R-:W-:Y:S05]  /*fa40*/  FFMA.FTZ R8, R8, c[0x0][0x2d0], -R161.reuse ;  /* 0x0000b40008087a23 */ /* 0x100fea00000108a1 */
[----:B------:R-:W-:Y:S10]  /*fa50*/  MUFU.EX2 R175, R5 ;  /* 0x0000000500af7308 */ /* 0x000ff40000000800 */
[----:B------:R2:W3:Y:S01]  /*fa60*/  MUFU.EX2 R2, R0 ;  /* 0x0000000000027308 */ /* 0x0004e20000000800 */
[----:B-1----:R-:W-:Y:S09]  /*fa70*/  FFMA.FTZ R4, R164, c[0x0][0x2d0], -R161 ;  /* 0x0000b400a4047a23 */ /* 0x002ff200000108a1 */
[----:B------:R1:W-:Y:S10]  /*fa80*/  MUFU.EX2 R186, R4 ;  /* 0x0000000400ba7308 */ /* 0x0003f40000000800 */
[----:B------:R4:W-:Y:S01]  /*fa90*/  MUFU.EX2 R174, R8 ;  /* 0x0000000800ae7308 */ /* 0x0009e20000000800 */
[----:B--2---:R-:W-:Y:S02]  /*faa0*/  FADD.FTZ R0, -R3, R137 ;  /* 0x0000008903007221 */ /* 0x004fe40000010100 */
[----:B---3--:R-:W-:Y:S02]  /*fab0*/  FMUL.FTZ R16, R2, R156 ;  /* 0x0000009c02107220 */ /* 0x008fe40000410000 */
[----:B------:R-:W-:Y:S02]  /*fac0*/  FMUL.FTZ R0, R0, c[0x0][0x2d0] ;  /* 0x0000b40000007a20 */ /* 0x000fe40000410000 */
[C---:B------:R-:W-:Y:S02]  /*fad0*/  FMUL.FTZ R17, R2.reuse, R157 ;  /* 0x0000009d02117220 */ /* 0x040fe40000410000 */
[C---:B------:R-:W-:Y:S01]  /*fae0*/  FMUL.FTZ R20, R2.reuse, R20 ;  /* 0x0000001402147220 */ /* 0x040fe20000410000 */
[----:B-1----:R-:W-:Y:S01]  /*faf0*/  @P0 SHF.R.S32.HI R4, RZ, 0x1f, R189 ;  /* 0x0000001fff040819 */ /* 0x002fe200000114bd */
[----:B------:R-:W1:Y:S01]  /*fb00*/  MUFU.EX2 R0, R0 ;  /* 0x0000000000007308 */ /* 0x000e620000000800 */
[C---:B------:R-:W-:Y:S02]  /*fb10*/  FMUL.FTZ R21, R2.reuse, R21 ;  /* 0x0000001502157220 */ /* 0x040fe40000410000 */
[----:B------:R-:W-:Y:S02]  /*fb20*/  FMUL.FTZ R24, R2, R24 ;  /* 0x0000001802187220 */ /* 0x000fe40000410000 */
[----:B------:R-:W-:Y:S02]  /*fb30*/  @P0 IMAD R6, R4, c[0x0][0x1e0], RZ ;  /* 0x0000780004060a24 */ /* 0x000fe400078e02ff */
[C---:B------:R-:W-:Y:S04]  /*fb40*/  @P0 IMAD.WIDE.U32 R4, R189.reuse, c[0x0][0x1e0], RZ ;  /* 0x00007800bd040a25 */ /* 0x040fe800078e00ff */
[----:B------:R-:W-:Y:S01]  /*fb50*/  @P0 IMAD R7, R189, c[0x0][0x1e4], R6 ;  /* 0x00007900bd070a24 */ /* 0x000fe200078e0206 */
[----:B------:R-:W-:Y:S01]  /*fb60*/  @P0 LEA R6, P1, R4, R208, 0x5 ;  /* 0x000000d004060211 */ /* 0x000fe200078228ff */
[C---:B----4-:R-:W-:Y:S02]  /*fb70*/  FMUL.FTZ R8, R2.reuse, R148 ;  /* 0x0000009402087220 */ /* 0x050fe40000410000 */
[----:B------:R-:W-:Y:S01]  /*fb80*/  FMUL.FTZ R25, R2, R25 ;  /* 0x0000001902197220 */ /* 0x000fe20000410000 */
[----:B------:R-:W-:Y:S01]  /*fb90*/  @P0 IADD3 R7, R5, R7, RZ ;  /* 0x0000000705070210 */ /* 0x000fe20007ffe0ff */
[--C-:B------:R-:W-:Y:S02]  /*fba0*/  FFMA.FTZ R5, R166, c[0x0][0x2d0], -R136.reuse ;  /* 0x0000b400a6057a23 */ /* 0x100fe40000010888 */
[----:B------:R-:W-:Y:S01]  /*fbb0*/  FMUL.FTZ R28, R2, R28 ;  /* 0x0000001c021c7220 */ /* 0x000fe20000410000 */
[----:B------:R-:W-:Y:S01]  /*fbc0*/  @P0 LEA.HI.X R7, R4, R214, R7, 0x5, P1 ;  /* 0x000000d604070211 */ /* 0x000fe200008f2c07 */
[----:B------:R2:W-:Y:S01]  /*fbd0*/  MUFU.EX2 R171, R5 ;  /* 0x0000000500ab7308 */ /* 0x0005e20000000800 */
[----:B------:R-:W-:Y:S01]  /*fbe0*/  @P0 LEA R4, P1, R6, c[0x0][0x1c8], 0x1 ;  /* 0x0000720006040a11 */ /* 0x000fe200078208ff */
[----:B------:R-:W-:Y:S02]  /*fbf0*/  FMUL.FTZ R29, R2, R29 ;  /* 0x0000001d021d7220 */ /* 0x000fe40000410000 */
[C---:B-1----:R-:W-:Y:S02]  /*fc00*/  FMUL.FTZ R11, R0.reuse, R151 ;  /* 0x00000097000b7220 */ /* 0x042fe40000410000 */
        /* <DEDUP_REMOVED lines=8> */
[----:B------:R-:W-:Y:S01]  /*fc90*/  FMUL.FTZ R32, R2, R32 ;  /* 0x0000002002207220 */ /* 0x000fe20000410000 */
[----:B--2---:R-:W-:Y:S01]  /*fca0*/  @P0 LEA.HI.X R5, R6, c[0x0][0x1cc], R7, 0x1, P1 ;  /* 0x0000730006050a11 */ /* 0x004fe200008f0c07 */
[--C-:B------:R-:W-:Y:S02]  /*fcb0*/  FFMA.FTZ R6, R167, c[0x0][0x2d0], -R136.reuse ;  /* 0x0000b400a7067a23 */ /* 0x100fe40000010888 */
[----:B------:R-:W-:Y:S02]  /*fcc0*/  FMUL.FTZ R7, R0, R147 ;  /* 0x0000009300077220 */ /* 0x000fe40000410000 */
[----:B------:R1:W-:Y:S01]  /*fcd0*/  @P0 LDGSTS.E.BYPASS.LTC128B.128 [R188+0xc080], [R4.64], !P3 ;  /* 0x0c08000004bc0fae */ /* 0x0003e2000d901d46 */
[----:B------:R2:W3:Y:S01]  /*fce0*/  MUFU.EX2 R170, R6 ;  /* 0x0000000600aa7308 */ /* 0x0004e20000000800 */
[----:B------:R-:W-:Y:S02]  /*fcf0*/  FMUL.FTZ R33, R2, R33 ;  /* 0x0000002102217220 */ /* 0x000fe40000410000 */
[C---:B------:R-:W-:Y:S02]  /*fd00*/  FMUL.FTZ R34, R0.reuse, R34 ;  /* 0x0000002200227220 */ /* 0x040fe40000410000 */
[----:B------:R-:W-:Y:S02]  /*fd10*/  FMUL.FTZ R35, R0, R35 ;  /* 0x0000002300237220 */ /* 0x000fe40000410000 */
[----:B------:R1:W-:Y:S01]  /*fd20*/  @P0 LDGSTS.E.BYPASS.LTC128B.128 [R188+0xd080], [R4.64+0x80], !P4 ;  /* 0x0d08008004bc0fae */ /* 0x0003e2000e101d46 */
[C---:B------:R-:W-:Y:S02]  /*fd30*/  FMUL.FTZ R36, R2.reuse, R36 ;  /* 0x0000002402247220 */ /* 0x040fe40000410000 */
[----:B------:R-:W-:Y:S02]  /*fd40*/  FMUL.FTZ R37, R2, R37 ;  /* 0x0000002502257220 */ /* 0x000fe40000410000 */
[C---:B------:R-:W-:Y:S02]  /*fd50*/  FMUL.FTZ R38, R0.reuse, R38 ;  /* 0x0000002600267220 */ /* 0x040fe40000410000 */
[----:B------:R-:W-:Y:S01]  /*fd60*/  FMUL.FTZ R39, R0, R39 ;  /* 0x0000002700277220 */ /* 0x000fe20000410000 */
[----:B------:R1:W-:Y:S01]  /*fd70*/  @P0 LDGSTS.E.BYPASS.LTC128B.128 [R188+0xe080], [R4.64+0x100], !P5 ;  /* 0x0e08010004bc0fae */ /* 0x0003e2000e901d46 */
[C---:B------:R-:W-:Y:S02]  /*fd80*/  FMUL.FTZ R40, R2.reuse, R40 ;  /* 0x0000002802287220 */ /* 0x040fe40000410000 */
[----:B------:R-:W-:Y:S02]  /*fd90*/  FMUL.FTZ R41, R2, R41 ;  /* 0x0000002902297220 */ /* 0x000fe40000410000 */
[C---:B------:R-:W-:Y:S02]  /*fda0*/  FMUL.FTZ R42, R0.reuse, R42 ;  /* 0x0000002a002a7220 */ /* 0x040fe40000410000 */
[----:B------:R-:W-:Y:S01]  /*fdb0*/  FMUL.FTZ R43, R0, R43 ;  /* 0x0000002b002b7220 */ /* 0x000fe20000410000 */
[----:B------:R1:W-:Y:S01]  /*fdc0*/  @P0 LDGSTS.E.BYPASS.LTC128B.128 [R188+0xf080], [R4.64+0x180], !P6 ;  /* 0x0f08018004bc0fae */ /* 0x0003e2000f101d46 */
[--C-:B--2---:R-:W-:Y:S02]  /*fdd0*/  FFMA.FTZ R6, R9, c[0x0][0x2d0], -R136.reuse ;  /* 0x0000b40009067a23 */ /* 0x104fe40000010888 */
[C---:B------:R-:W-:Y:S02]  /*fde0*/  FMUL.FTZ R9, R2.reuse, R149 ;  /* 0x0000009502097220 */ /* 0x040fe40000410000 */
[----:B------:R2:W-:Y:S01]  /*fdf0*/  MUFU.EX2 R169, R6 ;  /* 0x0000000600a97308 */ /* 0x0005e20000000800 */
[C---:B------:R-:W-:Y:S02]  /*fe00*/  FMUL.FTZ R44, R2.reuse, R44 ;  /* 0x0000002c022c7220 */ /* 0x040fe40000410000 */
[----:B------:R-:W4:Y:S01]  /*fe10*/  LDSM.16.MT88.4 R12, [R178] ;  /* 0x00000000b20c783b */ /* 0x000f220000004200 */
[----:B------:R-:W-:Y:S02]  /*fe20*/  FMUL.FTZ R45, R2, R45 ;  /* 0x0000002d022d7220 */ /* 0x000fe40000410000 */
[C---:B------:R-:W-:Y:S02]  /*fe30*/  FMUL.FTZ R46, R0.reuse, R46 ;  /* 0x0000002e002e7220 */ /* 0x040fe40000410000 */
[----:B------:R-:W-:Y:S02]  /*fe40*/  FMUL.FTZ R47, R0, R47 ;  /* 0x0000002f002f7220 */ /* 0x000fe40000410000 */
[C---:B------:R-:W-:Y:S01]  /*fe50*/  FMUL.FTZ R48, R2.reuse, R48 ;  /* 0x0000003002307220 */ /* 0x040fe20000410000 */
[----:B------:R-:W5:Y:S01]  /*fe60*/  LDSM.16.MT88.4 R164, [R179] ;  /* 0x00000000b3a4783b */ /* 0x000f620000004200 */
[----:B------:R-:W-:Y:S02]  /*fe70*/  FMUL.FTZ R49, R2, R49 ;  /* 0x0000003102317220 */ /* 0x000fe40000410000 */
[C---:B------:R-:W-:Y:S02]  /*fe80*/  FMUL.FTZ R50, R0.reuse, R50 ;  /* 0x0000003200327220 */ /* 0x040fe40000410000 */
[----:B------:R-:W-:Y:S02]  /*fe90*/  FMUL.FTZ R51, R0, R51 ;  /* 0x0000003300337220 */ /* 0x000fe40000410000 */
[C---:B------:R-:W-:Y:S01]  /*fea0*/  FMUL.FTZ R52, R2.reuse, R52 ;  /* 0x0000003402347220 */ /* 0x040fe20000410000 */
[----:B------:R-:W-:Y:S01]  /*feb0*/  LDSM.16.MT88.4 R156, [R179+0x800] ;  /* 0x00080000b39c783b */ /* 0x000fe20000004200 */
[----:B------:R-:W-:Y:S02]  /*fec0*/  FMUL.FTZ R53, R2, R53 ;  /* 0x0000003502357220 */ /* 0x000fe40000410000 */
[--C-:B-1----:R-:W-:Y:S02]  /*fed0*/  FFMA.FTZ R4, R10, c[0x0][0x2d0], -R136.reuse ;  /* 0x0000b4000a047a23 */ /* 0x102fe40000010888 */
[----:B------:R-:W-:Y:S01]  /*fee0*/  FMUL.FTZ R5, R2, R145 ;  /* 0x0000009102057220 */ /* 0x000fe20000410000 */
[----:B---3--:R-:W-:Y:S01]  /*fef0*/  F2FP.BF16.PACK_AB R145, R170, R171 ;  /* 0x000000abaa91723e */ /* 0x008fe200000010ff */
[----:B------:R-:W1:Y:S01]  /*ff00*/  MUFU.EX2 R168, R4 ;  /* 0x0000000400a87308 */ /* 0x000e620000000800 */
[----:B--2---:R-:W-:Y:S01]  /*ff10*/  FMUL.FTZ R6, R0, R146 ;  /* 0x0000009200067220 */ /* 0x004fe20000410000 */
[----:B------:R-:W-:Y:S01]  /*ff20*/  F2FP.BF16.PACK_AB R146, R174, R175 ;  /* 0x000000afae92723e */ /* 0x000fe200000010ff */
[C---:B------:R-:W-:Y:S01]  /*ff30*/  FMUL.FTZ R10, R0.reuse, R150 ;  /* 0x00000096000a7220 */ /* 0x040fe20000410000 */
[----:B------:R-:W0:Y:S01]  /*ff40*/  LDGDEPBAR ;  /* 0x00000000000079af */ /* 0x000e220000000000 */
[C---:B------:R-:W-:Y:S02]  /*ff50*/  FMUL.FTZ R54, R0.reuse, R54 ;  /* 0x0000003600367220 */ /* 0x040fe40000410000 */
[----:B------:R-:W-:Y:S02]  /*ff60*/  FMUL.FTZ R55, R0, R55 ;  /* 0x0000003700377220 */ /* 0x000fe40000410000 */
[C---:B------:R-:W-:Y:S02]  /*ff70*/  FMUL.FTZ R56, R2.reuse, R56 ;  /* 0x0000003802387220 */ /* 0x040fe40000410000 */
[----:B------:R-:W-:Y:S01]  /*ff80*/  FMUL.FTZ R57, R2, R57 ;  /* 0x0000003902397220 */ /* 0x000fe20000410000 */
[----:B------:R-:W2:Y:S01]  /*ff90*/  LDSM.16.MT88.4 R148, [R181] ;  /* 0x00000000b594783b */ /* 0x000ea20000004200 */
[C---:B------:R-:W-:Y:S02]  /*ffa0*/  FMUL.FTZ R58, R0.reuse, R58 ;  /* 0x0000003a003a7220 */ /* 0x040fe40000410000 */
[----:B------:R-:W-:Y:S02]  /*ffb0*/  FMUL.FTZ R59, R0, R59 ;  /* 0x0000003b003b7220 */ /* 0x000fe40000410000 */
[C---:B------:R-:W-:Y:S02]  /*ffc0*/  FMUL.FTZ R60, R2.reuse, R60 ;  /* 0x0000003c023c7220 */ /* 0x040fe40000410000 */
[----:B------:R-:W-:Y:S02]  /*ffd0*/  FMUL.FTZ R61, R2, R61 ;  /* 0x0000003d023d7220 */ /* 0x000fe40000410000 */
[C---:B------:R-:W-:Y:S02]  /*ffe0*/  FMUL.FTZ R62, R0.reuse, R62 ;  /* 0x0000003e003e7220 */ /* 0x040fe40000410000 */
[----:B------:R-:W-:Y:S01]  /*fff0*/  FMUL.FTZ R63, R0, R63 ;  /* 0x0000003f003f7220 */ /* 0x000fe20000410000 */
[----:B-1----:R-:W-:Y:S01]  /*10000*/  F2FP.BF16.PACK_AB R147, R168, R169 ;  /* 0x000000a9a893723e */ /* 0x002fe200000010ff */
[----:B------:R-:W-:Y:S01]  /*10010*/  FMUL.FTZ R4, R2, R144 ;  /* 0x0000009002047220 */ /* 0x000fe20000410000 */
[----:B------:R-:W-:Y:S01]  /*10020*/  F2FP.BF16.PACK_AB R144, R186, R187 ;  /* 0x000000bbba90723e */ /* 0x000fe200000010ff */
[C---:B------:R-:W-:Y:S02]  /*10030*/  FMUL.FTZ R64, R2.reuse, R64 ;  /* 0x0000004002407220 */ /* 0x040fe40000410000 */
[----:B------:R-:W-:Y:S02]  /*10040*/  FMUL.FTZ R65, R2, R65 ;  /* 0x0000004102417220 */ /* 0x000fe40000410000 */
[C---:B------:R-:W-:Y:S02]  /*10050*/  FMUL.FTZ R66, R0.reuse, R66 ;  /* 0x0000004200427220 */ /* 0x040fe40000410000 */
[C---:B----4-:R-:W-:Y:S05]  /*10060*/  HMMA.16816.F32.BF16 R4, R144.reuse, R12, R4 ;  /* 0x0000000c9004723c */ /* 0x050fea0000041804 */
[----:B------:R-:W-:Y:S02]  /*10070*/  FMUL.FTZ R67, R0, R67 ;  /* 0x0000004300437220 */ /* 0x000fe40000410000 */
[C---:B------:R-:W-:Y:S01]  /*10080*/  FMUL.FTZ R12, R2.reuse, R152 ;  /* 0x00000098020c7220 */ /* 0x040fe20000410000 */
[C---:B------:R-:W-:Y:S04]  /*10090*/  HMMA.16816.F32.BF16 R8, R144.reuse, R14, R8 ;  /* 0x0000000e9008723c */ /* 0x040fe80000041808 */
[C---:B------:R-:W-:Y:S02]  /*100a0*/  FMUL.FTZ R13, R2.reuse, R153 ;  /* 0x00000099020d7220 */ /* 0x040fe40000410000 */
[----:B------:R-:W-:Y:S02]  /*100b0*/  FMUL.FTZ R68, R2, R68 ;  /* 0x0000004402447220 */ /* 0x000fe40000410000 */
[C---:B------:R-:W-:Y:S04]  /*100c0*/  FMUL.FTZ R14, R0.reuse, R154 ;  /* 0x0000009a000e7220 */ /* 0x040fe80000410000 */
[----:B------:R-:W-:Y:S02]  /*100d0*/  FMUL.FTZ R15, R0, R155 ;  /* 0x0000009b000f7220 */ /* 0x000fe40000410000 */
[----:B------:R-:W1:Y:S01]  /*100e0*/  LDSM.16.MT88.4 R152, [R180] ;  /* 0x00000000b498783b */ /* 0x000e620000004200 */
[----:B------:R-:W-:Y:S02]  /*100f0*/  FMUL.FTZ R69, R2, R69 ;  /* 0x0000004502457220 */ /* 0x000fe40000410000 */
[C---:B------:R-:W-:Y:S02]  /*10100*/  FMUL.FTZ R70, R0.reuse, R70 ;  /* 0x0000004600467220 */ /* 0x040fe40000410000 */
[C---:B-----5:R-:W-:Y:S03]  /*10110*/  HMMA.16816.F32.BF16 R12, R144.reuse, R164, R12 ;  /* 0x000000a4900c723c */ /* 0x060fe6000004180c */
[----:B------:R-:W-:Y:S02]  /*10120*/  FMUL.FTZ R71, R0, R71 ;  /* 0x0000004700477220 */ /* 0x000fe40000410000 */
[C---:B------:R-:W-:Y:S02]  /*10130*/  FMUL.FTZ R72, R2.reuse, R72 ;  /* 0x0000004802487220 */ /* 0x040fe40000410000 */
[----:B------:R-:W-:Y:S01]  /*10140*/  FMUL.FTZ R73, R2, R73 ;  /* 0x0000004902497220 */ /* 0x000fe20000410000 */
[C---:B------:R-:W-:Y:S04]  /*10150*/  HMMA.16816.F32.BF16 R16, R144.reuse, R166, R16 ;  /* 0x000000a69010723c */ /* 0x040fe80000041810 */
[C---:B------:R-:W-:Y:S02]  /*10160*/  FMUL.FTZ R74, R0.reuse, R74 ;  /* 0x0000004a004a7220 */ /* 0x040fe40000410000 */
[----:B------:R-:W-:Y:S02]  /*10170*/  FMUL.FTZ R75, R0, R75 ;  /* 0x0000004b004b7220 */ /* 0x000fe40000410000 */
[C---:B--2---:R-:W-:Y:S04]  /*10180*/  HMMA.16816.F32.BF16 R20, R144.reuse, R148, R20 ;  /* 0x000000949014723c */ /* 0x044fe80000041814 */
[C---:B------:R-:W-:Y:S02]  /*10190*/  FMUL.FTZ R76, R2.reuse, R76 ;  /* 0x0000004c024c7220 */ /* 0x040fe40000410000 */
[----:B------:R-:W-:Y:S02]  /*101a0*/  FMUL.FTZ R77, R2, R77 ;  /* 0x0000004d024d7220 */ /* 0x000fe40000410000 */
[C---:B------:R-:W-:Y:S01]  /*101b0*/  HMMA.16816.F32.BF16 R24, R144.reuse, R150, R24 ;  /* 0x000000969018723c */ /* 0x040fe20000041818 */
[----:B------:R-:W2:Y:S03]  /*101c0*/  LDSM.16.MT88.4 R148, [R178+0x1000] ;  /* 0x00100000b294783b */ /* 0x000ea60000004200 */
[C---:B------:R-:W-:Y:S02]  /*101d0*/  FMUL.FTZ R78, R0.reuse, R78 ;  /* 0x0000004e004e7220 */ /* 0x040fe40000410000 */
[----:B------:R-:W-:Y:S02]  /*101e0*/  FMUL.FTZ R79, R0, R79 ;  /* 0x0000004f004f7220 */ /* 0x000fe40000410000 */
[C---:B------:R-:W-:Y:S01]  /*101f0*/  FMUL.FTZ R80, R2.reuse, R80 ;  /* 0x0000005002507220 */ /* 0x040fe20000410000 */
[C---:B-1----:R-:W-:Y:S03]  /*10200*/  HMMA.16816.F32.BF16 R28, R144.reuse, R152, R28 ;  /* 0x00000098901c723c */ /* 0x042fe6000004181c */
[----:B------:R-:W-:Y:S02]  /*10210*/  FMUL.FTZ R81, R2, R81 ;  /* 0x0000005102517220 */ /* 0x000fe40000410000 */
[C---:B------:R-:W-:Y:S02]  /*10220*/  FMUL.FTZ R82, R0.reuse, R82 ;  /* 0x0000005200527220 */ /* 0x040fe40000410000 */
[----:B------:R-:W-:Y:S01]  /*10230*/  FMUL.FTZ R83, R0, R83 ;  /* 0x0000005300537220 */ /* 0x000fe20000410000 */
[C---:B------:R-:W-:Y:S01]  /*10240*/  HMMA.16816.F32.BF16 R32, R144.reuse, R154, R32 ;  /* 0x0000009a9020723c */ /* 0x040fe20000041820 */
[----:B------:R-:W1:Y:S03]  /*10250*/  LDSM.16.MT88.4 R152, [R179+0x1000] ;  /* 0x00100000b398783b */ /* 0x000e660000004200 */
[C---:B------:R-:W-:Y:S02]  /*10260*/  FMUL.FTZ R84, R2.reuse, R84 ;  /* 0x0000005402547220 */ /* 0x040fe40000410000 */
[----:B------:R-:W-:Y:S02]  /*10270*/  FMUL.FTZ R85, R2, R85 ;  /* 0x0000005502557220 */ /* 0x000fe40000410000 */
[C---:B------:R-:W-:Y:S04]  /*10280*/  FMUL.FTZ R86, R0.reuse, R86 ;  /* 0x0000005600567220 */ /* 0x040fe80000410000 */
[----:B------:R-:W-:Y:S02]  /*10290*/  FMUL.FTZ R87, R0, R87 ;  /* 0x0000005700577220 */ /* 0x000fe40000410000 */
[C---:B------:R-:W-:Y:S02]  /*102a0*/  FMUL.FTZ R88, R2.reuse, R88 ;  /* 0x0000005802587220 */ /* 0x040fe40000410000 */
[----:B------:R-:W-:Y:S02]  /*102b0*/  FMUL.FTZ R89, R2, R89 ;  /* 0x0000005902597220 */ /* 0x000fe40000410000 */
[C---:B------:R-:W-:Y:S02]  /*102c0*/  FMUL.FTZ R90, R0.reuse, R90 ;  /* 0x0000005a005a7220 */ /* 0x040fe40000410000 */
[----:B------:R-:W-:Y:S01]  /*102d0*/  FMUL.FTZ R91, R0, R91 ;  /* 0x0000005b005b7220 */ /* 0x000fe20000410000 */
[C---:B--2---:R-:W-:Y:S03]  /*102e0*/  HMMA.16816.F32.BF16 R36, R144.reuse, R148, R36 ;  /* 0x000000949024723c */ /* 0x044fe60000041824 */
[C---:B------:R-:W-:Y:S02]  /*102f0*/  FMUL.FTZ R92, R2.reuse, R92 ;  /* 0x0000005c025c7220 */ /* 0x040fe40000410000 */
[----:B------:R-:W-:Y:S02]  /*10300*/  FMUL.FTZ R93, R2, R93 ;  /* 0x0000005d025d7220 */ /* 0x000fe40000410000 */
[C---:B------:R-:W-:Y:S01]  /*10310*/  FMUL.FTZ R94, R0.reuse, R94 ;  /* 0x0000005e005e7220 */ /* 0x040fe20000410000 */
[C---:B------:R-:W-:Y:S01]  /*10320*/  HMMA.16816.F32.BF16 R40, R144.reuse, R150, R40 ;  /* 0x000000969028723c */ /* 0x040fe20000041828 */
[----:B------:R-:W2:Y:S03]  /*10330*/  LDSM.16.MT88.4 R148, [R181+0x1000] ;  /* 0x00100000b594783b */ /* 0x000ea60000004200 */
[----:B------:R-:W-:Y:S02]  /*10340*/  FMUL.FTZ R95, R0, R95 ;  /* 0x0000005f005f7220 */ /* 0x000fe40000410000 */
[C---:B------:R-:W-:Y:S02]  /*10350*/  FMUL.FTZ R96, R2.reuse, R96 ;  /* 0x0000006002607220 */ /* 0x040fe40000410000 */
[----:B------:R-:W-:Y:S01]  /*10360*/  FMUL.FTZ R97, R2, R97 ;  /* 0x0000006102617220 */ /* 0x000fe20000410000 */
[C---:B-1----:R-:W-:Y:S03]  /*10370*/  HMMA.16816.F32.BF16 R44, R144.reuse, R152, R44 ;  /* 0x00000098902c723c */ /* 0x042fe6000004182c */
[C---:B------:R-:W-:Y:S02]  /*10380*/  FMUL.FTZ R98, R0.reuse, R98 ;  /* 0x0000006200627220 */ /* 0x040fe40000410000 */
[----:B------:R-:W-:Y:S02]  /*10390*/  FMUL.FTZ R99, R0, R99 ;  /* 0x0000006300637220 */ /* 0x000fe40000410000 */
[C---:B------:R-:W-:Y:S01]  /*103a0*/  FMUL.FTZ R100, R2.reuse, R100 ;  /* 0x0000006402647220 */ /* 0x040fe20000410000 */
[C---:B------:R-:W-:Y:S01]  /*103b0*/  HMMA.16816.F32.BF16 R48, R144.reuse, R154, R48 ;  /* 0x0000009a9030723c */ /* 0x040fe20000041830 */
[----:B------:R-:W1:Y:S03]  /*103c0*/  LDSM.16.MT88.4 R152, [R180+0x1000] ;  /* 0x00100000b498783b */ /* 0x000e660000004200 */
[----:B------:R-:W-:Y:S02]  /*103d0*/  FMUL.FTZ R101, R2, R101 ;  /* 0x0000006502657220 */ /* 0x000fe40000410000 */
[C---:B------:R-:W-:Y:S02]  /*103e0*/  FMUL.FTZ R102, R0.reuse, R102 ;  /* 0x0000006600667220 */ /* 0x040fe40000410000 */
[----:B------:R-:W-:Y:S04]  /*103f0*/  FMUL.FTZ R103, R0, R103 ;  /* 0x0000006700677220 */ /* 0x000fe80000410000 */
[C---:B------:R-:W-:Y:S02]  /*10400*/  FMUL.FTZ R104, R2.reuse, R104 ;  /* 0x0000006802687220 */ /* 0x040fe40000410000 */
[----:B------:R-:W-:Y:S02]  /*10410*/  FMUL.FTZ R105, R2, R105 ;  /* 0x0000006902697220 */ /* 0x000fe40000410000 */
[C---:B------:R-:W-:Y:S02]  /*10420*/  FMUL.FTZ R106, R0.reuse, R106 ;  /* 0x0000006a006a7220 */ /* 0x040fe40000410000 */
[----:B------:R-:W-:Y:S02]  /*10430*/  FMUL.FTZ R107, R0, R107 ;  /* 0x0000006b006b7220 */ /* 0x000fe40000410000 */
[C---:B------:R-:W-:Y:S01]  /*10440*/  FMUL.FTZ R108, R2.reuse, R108 ;  /* 0x0000006c026c7220 */ /* 0x040fe20000410000 */
[C---:B--2---:R-:W-:Y:S03]  /*10450*/  HMMA.16816.F32.BF16 R52, R144.reuse, R148, R52 ;  /* 0x000000949034723c */ /* 0x044fe60000041834 */
[----:B------:R-:W-:Y:S02]  /*10460*/  FMUL.FTZ R109, R2, R109 ;  /* 0x0000006d026d7220 */ /* 0x000fe40000410000 */
[C---:B------:R-:W-:Y:S02]  /*10470*/  FMUL.FTZ R110, R0.reuse, R110 ;  /* 0x0000006e006e7220 */ /* 0x040fe40000410000 */
[----:B------:R-:W-:Y:S01]  /*10480*/  FMUL.FTZ R111, R0, R111 ;  /* 0x0000006f006f7220 */ /* 0x000fe20000410000 */
[C---:B------:R-:W-:Y:S01]  /*10490*/  HMMA.16816.F32.BF16 R56, R144.reuse, R150, R56 ;  /* 0x000000969038723c */ /* 0x040fe20000041838 */
[----:B------:R-:W2:Y:S03]  /*104a0*/  LDSM.16.MT88.4 R148, [R178+0x2000] ;  /* 0x00200000b294783b */ /* 0x000ea60000004200 */
[C---:B------:R-:W-:Y:S02]  /*104b0*/  FMUL.FTZ R112, R2.reuse, R112 ;  /* 0x0000007002707220 */ /* 0x040fe40000410000 */
[----:B------:R-:W-:Y:S02]  /*104c0*/  FMUL.FTZ R113, R2, R113 ;  /* 0x0000007102717220 */ /* 0x000fe40000410000 */
[----:B------:R-:W-:Y:S01]  /*104d0*/  FMUL.FTZ R114, R0, R114 ;  /* 0x0000007200727220 */ /* 0x000fe20000410000 */
[C---:B-1----:R-:W-:Y:S03]  /*104e0*/  HMMA.16816.F32.BF16 R60, R144.reuse, R152, R60 ;  /* 0x00000098903c723c */ /* 0x042fe6000004183c */
[--C-:B------:R-:W-:Y:S02]  /*104f0*/  FFMA.FTZ R137, R162, c[0x0][0x2d0], -R161.reuse ;  /* 0x0000b400a2897a23 */ /* 0x100fe400000108a1 */
[----:B------:R-:W-:Y:S02]  /*10500*/  FMUL.FTZ R115, R0, R115 ;  /* 0x0000007300737220 */ /* 0x000fe40000410000 */
[----:B------:R1:W-:Y:S01]  /*10510*/  MUFU.EX2 R173, R137 ;  /* 0x0000008900ad7308 */ /* 0x0003e20000000800 */
[C---:B------:R-:W-:Y:S01]  /*10520*/  HMMA.16816.F32.BF16 R64, R144.reuse, R154, R64 ;  /* 0x0000009a9040723c */ /* 0x040fe20000041840 */
[----:B------:R-:W3:Y:S03]  /*10530*/  LDSM.16.MT88.4 R152, [R179+0x2000] ;  /* 0x00200000b398783b */ /* 0x000ee60000004200 */
        /* <DEDUP_REMOVED lines=9> */
[----:B-1----:R-:W-:Y:S02]  /*105d0*/  FFMA.FTZ R137, R163, c[0x0][0x2d0], -R161 ;  /* 0x0000b400a3897a23 */ /* 0x002fe400000108a1 */
[C---:B------:R-:W-:Y:S02]  /*105e0*/  FMUL.FTZ R124, R2.reuse, R124 ;  /* 0x0000007c027c7220 */ /* 0x040fe40000410000 */
[----:B------:R1:W-:Y:S01]  /*105f0*/  MUFU.EX2 R172, R137 ;  /* 0x0000008900ac7308 */ /* 0x0003e20000000800 */
[C---:B------:R-:W-:Y:S01]  /*10600*/  HMMA.16816.F32.BF16 R72, R144.reuse, R150, R72 ;  /* 0x000000969048723c */ /* 0x040fe20000041848 */
[----:B------:R-:W2:Y:S03]  /*10610*/  LDSM.16.MT88.4 R148, [R181+0x2000] ;  /* 0x00200000b594783b */ /* 0x000ea60000004200 */
[----:B------:R-:W-:Y:S02]  /*10620*/  FMUL.FTZ R125, R2, R125 ;  /* 0x0000007d027d7220 */ /* 0x000fe40000410000 */
[C---:B------:R-:W-:Y:S02]  /*10630*/  FMUL.FTZ R126, R0.reuse, R126 ;  /* 0x0000007e007e7220 */ /* 0x040fe40000410000 */
[----:B------:R-:W-:Y:S01]  /*10640*/  FMUL.FTZ R127, R0, R127 ;  /* 0x0000007f007f7220 */ /* 0x000fe20000410000 */
[C---:B---3--:R-:W-:Y:S03]  /*10650*/  HMMA.16816.F32.BF16 R76, R144.reuse, R152, R76 ;  /* 0x00000098904c723c */ /* 0x048fe6000004184c */
[C---:B------:R-:W-:Y:S02]  /*10660*/  FMUL.FTZ R128, R2.reuse, R128 ;  /* 0x0000008002807220 */ /* 0x040fe40000410000 */
[----:B------:R-:W-:Y:S02]  /*10670*/  FMUL.FTZ R129, R2, R129 ;  /* 0x0000008102817220 */ /* 0x000fe40000410000 */
[----:B------:R-:W-:Y:S01]  /*10680*/  FMUL.FTZ R130, R0, R130 ;  /* 0x0000008200827220 */ /* 0x000fe20000410000 */
[C---:B------:R-:W-:Y:S01]  /*10690*/  HMMA.16816.F32.BF16 R80, R144.reuse, R154, R80 ;  /* 0x0000009a9050723c */ /* 0x040fe20000041850 */
[----:B------:R-:W3:Y:S03]  /*106a0*/  LDSM.16.MT88.4 R152, [R180+0x2000] ;  /* 0x00200000b498783b */ /* 0x000ee60000004200 */
[----:B-1----:R-:W-:Y:S02]  /*106b0*/  FFMA.FTZ R137, R190, c[0x0][0x2d0], -R136 ;  /* 0x0000b400be897a23 */ /* 0x002fe40000010888 */
[----:B------:R-:W-:Y:S02]  /*106c0*/  FMUL.FTZ R131, R0, R131 ;  /* 0x0000008300837220 */ /* 0x000fe40000410000 */
[----:B------:R1:W-:Y:S01]  /*106d0*/  MUFU.EX2 R164, R137 ;  /* 0x0000008900a47308 */ /* 0x0003e20000000800 */
[----:B------:R-:W-:Y:S03]  /*106e0*/  FFMA.FTZ R2, R2, R195, R187 ;  /* 0x000000c302027223 */ /* 0x000fe600000100bb */
[----:B------:R-:W-:Y:S02]  /*106f0*/  FFMA.FTZ R0, R0, R194, R171 ;  /* 0x000000c200007223 */ /* 0x000fe400000100ab */
[----:B------:R-:W-:Y:S02]  /*10700*/  FADD.FTZ R2, R186, R2 ;  /* 0x00000002ba027221 */ /* 0x000fe40000010000 */
[----:B------:R-:W-:Y:S02]  /*10710*/  FADD.FTZ R0, R170, R0 ;  /* 0x00000000aa007221 */ /* 0x000fe40000010000 */
[----:B------:R-:W-:Y:S02]  /*10720*/  FADD.FTZ R2, R175, R2 ;  /* 0x00000002af027221 */ /* 0x000fe40000010000 */
[----:B------:R-:W-:Y:S01]  /*10730*/  FADD.FTZ R0, R169, R0 ;  /* 0x00000000a9007221 */ /* 0x000fe20000010000 */
[C---:B--2---:R-:W-:Y:S08]  /*10740*/  HMMA.16816.F32.BF16 R84, R144.reuse, R148, R84 ;  /* 0x000000949054723c */ /* 0x044ff00000041854 */
[C---:B------:R-:W-:Y:S01]  /*10750*/  HMMA.16816.F32.BF16 R88, R144.reuse, R150, R88 ;  /* 0x000000969058723c */ /* 0x040fe20000041858 */
[----:B------:R-:W2:Y:S03]  /*10760*/  LDSM.16.MT88.4 R148, [R178+0x3000] ;  /* 0x00300000b294783b */ /* 0x000ea60000004200 */
[--C-:B-1----:R-:W-:Y:S04]  /*10770*/  FFMA.FTZ R137, R191, c[0x0][0x2d0], -R136.reuse ;  /* 0x0000b400bf897a23 */ /* 0x102fe80000010888 */
[----:B------:R1:W4:Y:S01]  /*10780*/  MUFU.EX2 R165, R137 ;  /* 0x0000008900a57308 */ /* 0x0003220000000800 */
[C---:B---3--:R-:W-:Y:S08]  /*10790*/  HMMA.16816.F32.BF16 R92, R144.reuse, R152, R92 ;  /* 0x00000098905c723c */ /* 0x048ff0000004185c */
[C---:B------:R-:W-:Y:S01]  /*107a0*/  HMMA.16816.F32.BF16 R96, R144.reuse, R154, R96 ;  /* 0x0000009a9060723c */ /* 0x040fe20000041860 */
[----:B------:R-:W3:Y:S03]  /*107b0*/  LDSM.16.MT88.4 R152, [R179+0x3000] ;  /* 0x00300000b398783b */ /* 0x000ee60000004200 */
[--C-:B-1----:R-:W-:Y:S04]  /*107c0*/  FFMA.FTZ R137, R192, c[0x0][0x2d0], -R161.reuse ;  /* 0x0000b400c0897a23 */ /* 0x102fe800000108a1 */
[----:B------:R1:W-:Y:S01]  /*107d0*/  MUFU.EX2 R167, R137 ;  /* 0x0000008900a77308 */ /* 0x0003e20000000800 */
[C---:B--2---:R-:W-:Y:S08]  /*107e0*/  HMMA.16816.F32.BF16 R100, R144.reuse, R148, R100 ;  /* 0x000000949064723c */ /* 0x044ff00000041864 */
[C---:B------:R-:W-:Y:S01]  /*107f0*/  HMMA.16816.F32.BF16 R104, R144.reuse, R150, R104 ;  /* 0x000000969068723c */ /* 0x040fe20000041868 */
[----:B------:R-:W2:Y:S07]  /*10800*/  LDSM.16.MT88.4 R148, [R181+0x3000] ;  /* 0x00300000b594783b */ /* 0x000eae0000004200 */
[C---:B---3--:R-:W-:Y:S04]  /*10810*/  HMMA.16816.F32.BF16 R108, R144.reuse, R152, R108 ;  /* 0x00000098906c723c */ /* 0x048fe8000004186c */
[----:B-1----:R-:W-:Y:S01]  /*10820*/  FFMA.FTZ R137, R193, c[0x0][0x2d0], -R161 ;  /* 0x0000b400c1897a23 */ /* 0x002fe200000108a1 */
[----:B----4-:R-:W-:Y:S03]  /*10830*/  F2FP.BF16.PACK_AB R161, R165, R164 ;  /* 0x000000a4a5a1723e */ /* 0x010fe600000010ff */
[----:B------:R-:W1:Y:S01]  /*10840*/  MUFU.EX2 R166, R137 ;  /* 0x0000008900a67308 */ /* 0x000e620000000800 */
[C---:B------:R-:W-:Y:S01]  /*10850*/  HMMA.16816.F32.BF16 R112, R144.reuse, R154, R112 ;  /* 0x0000009a9070723c */ /* 0x040fe20000041870 */
[----:B------:R-:W3:Y:S07]  /*10860*/  LDSM.16.MT88.4 R152, [R180+0x3000] ;  /* 0x00300000b498783b */ /* 0x000eee0000004200 */
[C---:B--2---:R-:W-:Y:S04]  /*10870*/  HMMA.16816.F32.BF16 R116, R144.reuse, R148, R116 ;  /* 0x000000949074723c */ /* 0x044fe80000041874 */
[----:B-1----:R-:W-:Y:S01]  /*10880*/  F2FP.BF16.PACK_AB R162, R166, R167 ;  /* 0x000000a7a6a2723e */ /* 0x002fe200000010ff */
[--C-:B------:R-:W-:Y:S02]  /*10890*/  FFMA.FTZ R137, R143, c[0x0][0x2d0], -R136.reuse ;  /* 0x0000b4008f897a23 */ /* 0x100fe40000010888 */
[----:B------:R-:W-:Y:S01]  /*108a0*/  FFMA.FTZ R136, R160, c[0x0][0x2d0], -R136 ;  /* 0x0000b400a0887a23 */ /* 0x000fe20000010888 */
[----:B------:R-:W-:Y:S01]  /*108b0*/  F2FP.BF16.PACK_AB R160, R172, R173 ;  /* 0x000000adaca0723e */ /* 0x000fe200000010ff */
[C---:B------:R-:W-:Y:S01]  /*108c0*/  HMMA.16816.F32.BF16 R120, R144.reuse, R150, R120 ;  /* 0x000000969078723c */ /* 0x040fe20000041878 */
[----:B------:R-:W1:Y:S01]  /*108d0*/  LDSM.16.MT88.4 R148, [R178+0x800] ;  /* 0x00080000b294783b */ /* 0x000e620000004200 */
[----:B------:R-:W-:Y:S06]  /*108e0*/  MUFU.EX2 R137, R137 ;  /* 0x0000008900897308 */ /* 0x000fec0000000800 */
[C---:B---3--:R-:W-:Y:S04]  /*108f0*/  HMMA.16816.F32.BF16 R124, R144.reuse, R152, R124 ;  /* 0x00000098907c723c */ /* 0x048fe8000004187c */
[----:B------:R-:W2:Y:S04]  /*10900*/  MUFU.EX2 R136, R136 ;  /* 0x0000008800887308 */ /* 0x000ea80000000800 */
[----:B------:R-:W-:Y:S04]  /*10910*/  HMMA.16816.F32.BF16 R128, R144, R154, R128 ;  /* 0x0000009a9080723c */ /* 0x000fe80000041880 */
[----:B--2---:R-:W-:Y:S07]  /*10920*/  F2FP.BF16.PACK_AB R163, R136, R137 ;  /* 0x0000008988a3723e */ /* 0x004fee00000010ff */
[C---:B-1----:R-:W-:Y:S01]  /*10930*/  HMMA.16816.F32.BF16 R144, R160.reuse, R148, R4 ;  /* 0x00000094a090723c */ /* 0x042fe20000041804 */
[----:B------:R-:W1:Y:S07]  /*10940*/  LDSM.16.MT88.4 R4, [R181+0x800] ;  /* 0x00080000b504783b */ /* 0x000e6e0000004200 */
[C---:B------:R-:W-:Y:S01]  /*10950*/  HMMA.16816.F32.BF16 R148, R160.reuse, R150, R8 ;  /* 0x00000096a094723c */ /* 0x040fe20000041808 */
[----:B------:R-:W2:Y:S07]  /*10960*/  LDSM.16.MT88.4 R8, [R180+0x800] ;  /* 0x00080000b408783b */ /* 0x000eae0000004200 */
[C---:B------:R-:W-:Y:S01]  /*10970*/  HMMA.16816.F32.BF16 R152, R160.reuse, R156, R12 ;  /* 0x0000009ca098723c */ /* 0x040fe2000004180c */
[----:B------:R-:W3:Y:S07]  /*10980*/  LDSM.16.MT88.4 R12, [R178+0x1800] ;  /* 0x00180000b20c783b */ /* 0x000eee0000004200 */
[C---:B------:R-:W-:Y:S08]  /*10990*/  HMMA.16816.F32.BF16 R156, R160.reuse, R158, R16 ;  /* 0x0000009ea09c723c */ /* 0x040ff00000041810 */
        /* <DEDUP_REMOVED lines=35> */
[C---:B-1----:R-:W-:Y:S07]  /*10bd0*/  HMMA.16816.F32.BF16 R116, R160.reuse, R4, R116 ;  /* 0x00000004a074723c */ /* 0x042fee0000041874 */
[----:B------:R-:W-:Y:S01]  /*10be0*/  FADD.FTZ R4, R174, R2 ;  /* 0x00000002ae047221 */ /* 0x000fe20000010000 */
[C---:B------:R-:W-:Y:S04]  /*10bf0*/  HMMA.16816.F32.BF16 R120, R160.reuse, R6, R120 ;  /* 0x00000006a078723c */ /* 0x040fe80000041878 */
[----:B------:R-:W-:Y:S02]  /*10c00*/  FADD.FTZ R2, R168, R0 ;  /* 0x00000000a8027221 */ /* 0x000fe40000010000 */
[----:B------:R-:W-:Y:S02]  /*10c10*/  FADD.FTZ R0, R173, R4 ;  /* 0x00000004ad007221 */ /* 0x000fe40000010000 */
[C---:B--2---:R-:W-:Y:S04]  /*10c20*/  HMMA.16816.F32.BF16 R124, R160.reuse, R8, R124 ;  /* 0x00000008a07c723c */ /* 0x044fe8000004187c */
[----:B------:R-:W-:Y:S02]  /*10c30*/  FADD.FTZ R2, R164, R2 ;  /* 0x00000002a4027221 */ /* 0x000fe40000010000 */
[----:B------:R-:W-:Y:S01]  /*10c40*/  FADD.FTZ R0, R172, R0 ;  /* 0x00000000ac007221 */ /* 0x000fe20000010000 */
[-C--:B------:R-:W-:Y:S01]  /*10c50*/  MOV R8, R3.reuse ;  /* 0x0000000300087202 */ /* 0x080fe20000000f00 */
[----:B------:R-:W-:Y:S01]  /*10c60*/  FADD.FTZ R4, R165, R2 ;  /* 0x00000002a5047221 */ /* 0x000fe20000010000 */
[----:B------:R-:W-:Y:S03]  /*10c70*/  HMMA.16816.F32.BF16 R128, R160, R10, R128 ;  /* 0x0000000aa080723c */ /* 0x000fe60000041880 */
[----:B------:R-:W-:Y:S02]  /*10c80*/  FADD.FTZ R2, R167, R0 ;  /* 0x00000000a7027221 */ /* 0x000fe40000010000 */
[----:B------:R-:W-:Y:S01]  /*10c90*/  FADD.FTZ R0, R137, R4 ;  /* 0x0000000489007221 */ /* 0x000fe20000010000 */
[----:B------:R-:W-:Y:S01]  /*10ca0*/  MOV R137, R3 ;  /* 0x0000000300897202 */ /* 0x000fe20000000f00 */
[----:B------:R-:W-:Y:S02]  /*10cb0*/  FADD.FTZ R195, R166, R2 ;  /* 0x00000002a6c37221 */ /* 0x000fe40000010000 */
[----:B------:R-:W-:Y:S03]  /*10cc0*/  FADD.FTZ R194, R136, R0 ;  /* 0x0000000088c27221 */ /* 0x000fe60000010000 */
[----:B------:R-:W-:Y:S01]  /*10cd0*/  MOV R136, R135 ;  /* 0x0000008700887202 */ /* 0x000fe20000000f00 */
[----:B------:R-:W-:-:S05]  /*10ce0*/  @P0 BRA `(.L_x_229) ;  /* 0xffffe04000000947 */ /* 0x000fca000383ffff */
.L_x_228:
[----:B------:R-:W-:Y:S01]  /*10cf0*/  @!UPT UIADD3 URZ, URZ, URZ, URZ ;  /* 0x0000003f3f3ff290 */ /* 0x000fe2000fffe03f */
[----:B------:R-:W-:Y:S05]  /*10d00*/  BRA.DIV ~URZ, `(.L_x_230) ;  /* 0x00005b427f007947 */ /* 0x000fea000b800000 */
[----:B------:R-:W1:Y:S04]  /*10d10*/  SHFL.BFLY PT, R0, R195, 0x2, 0x1f ;  /* 0x0c401f00c3007f89 */ /* 0x000e6800000e0000 */
[----:B------:R-:W2:Y:S01]  /*10d20*/  SHFL.BFLY PT, R2, R194, 0x2, 0x1f ;  /* 0x0c401f00c2027f89 */ /* 0x000ea200000e0000 */
[----:B-1----:R-:W-:-:S02]  /*10d30*/  FADD.FTZ R0, R0, R195 ;  /* 0x000000c300007221 */ /* 0x002fc40000010000 */
[----:B--2---:R-:W-:-:S03]  /*10d40*/  FADD.FTZ R4, R2, R194 ;  /* 0x000000c202047221 */ /* 0x004fc60000010000 */
[----:B------:R-:W1:Y:S04]  /*10d50*/  SHFL.BFLY PT, R5, R0, 0x1, 0x1f ;  /* 0x0c201f0000057f89 */ /* 0x000e6800000e0000 */
[----:B------:R2:W3:Y:S01]  /*10d60*/  SHFL.BFLY PT, R3, R4, 0x1, 0x1f ;  /* 0x0c201f0004037f89 */ /* 0x0004e200000e0000 */
[----:B-1----:R-:W-:-:S05]  /*10d70*/  FADD.FTZ R0, R0, R5 ;  /* 0x0000000500007221 */ /* 0x002fca0000010000 */
.L_x_299:
[----:B------:R-:W-:Y:S01]  /*10d80*/  FSETP.NE.FTZ.AND P1, PT, R0, RZ, PT ;  /* 0x000000ff0000720b */ /* 0x000fe20003f35000 */
[----:B---3--:R-:W-:Y:S01]  /*10d90*/  FADD.FTZ R3, R3, R4 ;  /* 0x0000000403037221 */ /* 0x008fe20000010000 */
[----:B------:R-:W-:Y:S02]  /*10da0*/  MOV R2, RZ ;  /* 0x000000ff00027202 */ /* 0x000fe40000000f00 */
[----:B------:R-:W-:Y:S02]  /*10db0*/  MOV R136, 0xff800000 ;  /* 0xff80000000887802 */ /* 0x000fe40000000f00 */
[----:B------:R-:W-:-:S07]  /*10dc0*/  FSETP.NE.FTZ.AND P0, PT, R3, RZ, PT ;  /* 0x000000ff0300720b */ /* 0x000fce0003f15000 */
[----:B------:R-:W1:Y:S01]  /*10dd0*/  @P1 MUFU.RCP R2, R0 ;  /* 0x0000000000021308 */ /* 0x000e620000001000 */
[----:B--2---:R-:W-:-:S05]  /*10de0*/  @P1 MOV R4, 0x3f317218 ;  /* 0x3f31721800041802 */ /* 0x004fca0000000f00 */
[----:B------:R-:W-:Y:S02]  /*10df0*/  @P1 FMUL.FTZ R4, R4, c[0x0][0x2d0] ;  /* 0x0000b40004041a20 */ /* 0x000fe40000410000 */
[----:B------:R2:W-:Y:S01]  /*10e00*/  @P1 MUFU.LG2 R5, R0 ;  /* 0x0000000000051308 */ /* 0x0005e20000000c00 */
        /* <DEDUP_REMOVED lines=34> */
[C---:B------:R-:W-:Y:S01]  /*11030*/  FMUL.FTZ R156, R2.reuse, R20 ;  /* 0x00000014029c7220 */ /* 0x040fe20000410000 */
[----:B------:R-:W-:Y:S01]  /*11040*/  MOV R20, 0xff800000 ;  /* 0xff80000000147802 */ /* 0x000fe20000000f00 */
        /* <DEDUP_REMOVED lines=31> */
[----:B------:R2:W3:Y:S01]  /*11240*/  @P0 MUFU.LG2 R2, R3 ;  /* 0x0000000300020308 */ /* 0x0004e20000000c00 */
[----:B-1----:R-:W-:-:S02]  /*11250*/  FMUL.FTZ R120, R0, R146 ;  /* 0x0000009200787220 */ /* 0x002fc40000410000 */
[C---:B------:R-:W-:Y:S02]  /*11260*/  FMUL.FTZ R121, R0.reuse, R147 ;  /* 0x0000009300797220 */ /* 0x040fe40000410000 */
[C---:B------:R-:W-:Y:S02]  /*11270*/  FMUL.FTZ R146, R0.reuse, R150 ;  /* 0x0000009600927220 */ /* 0x040fe40000410000 */
[C---:B------:R-:W-:Y:S02]  /*11280*/  FMUL.FTZ R147, R0.reuse, R151 ;  /* 0x0000009700937220 */ /* 0x040fe40000410000 */
[C---:B------:R-:W-:Y:S02]  /*11290*/  FMUL.FTZ R124, R0.reuse, R154 ;  /* 0x0000009a007c7220 */ /* 0x040fe40000410000 */
[C---:B------:R-:W-:Y:S02]  /*112a0*/  FMUL.FTZ R125, R0.reuse, R155 ;  /* 0x0000009b007d7220 */ /* 0x040fe40000410000 */
[----:B------:R-:W-:-:S02]  /*112b0*/  FMUL.FTZ R150, R0, R22 ;  /* 0x0000001600967220 */ /* 0x000fc40000410000 */
[C---:B------:R-:W-:Y:S01]  /*112c0*/  FMUL.FTZ R151, R0.reuse, R23 ;  /* 0x0000001700977220 */ /* 0x040fe20000410000 */
[----:B--2---:R-:W-:Y:S01]  /*112d0*/  @P0 MOV R3, 0x3f317218 ;  /* 0x3f31721800030802 */ /* 0x004fe20000000f00 */
[C---:B------:R-:W-:Y:S02]  /*112e0*/  FMUL.FTZ R154, R0.reuse, R34 ;  /* 0x00000022009a7220 */ /* 0x040fe40000410000 */
[C---:B------:R-:W-:Y:S02]  /*112f0*/  FMUL.FTZ R155, R0.reuse, R35 ;  /* 0x00000023009b7220 */ /* 0x040fe40000410000 */
[----:B------:R-:W-:Y:S02]  /*11300*/  @P1 FMUL.FTZ R5, R5, 0.69314718246459960938 ;  /* 0x3f31721805051820 */ /* 0x000fe40000410000 */
        /* <DEDUP_REMOVED lines=15> */
[----:B------:R-:W-:Y:S02]  /*11400*/  FMUL.FTZ R55, R0, R67 ;  /* 0x0000004300377220 */ /* 0x000fe40000410000 */
[----:B------:R-:W-:Y:S01]  /*11410*/  @P1 FFMA.FTZ R136, R4, R135, R5 ;  /* 0x0000008704881223 */ /* 0x000fe20000010005 */
[----:B------:R-:W-:Y:S01]  /*11420*/  MOV R4, 0x1 ;  /* 0x0000000100047802 */ /* 0x000fe20000000f00 */
        /* <DEDUP_REMOVED lines=8> */
[----:B---3--:R-:W-:-:S02]  /*114b0*/  @P0 FMUL.FTZ R2, R2, 0.69314718246459960938 ;  /* 0x3f31721802020820 */ /* 0x008fc40000410000 */
[----:B------:R-:W-:Y:S02]  /*114c0*/  @P0 FMUL.FTZ R3, R3, c[0x0][0x2d0] ;  /* 0x0000b40003030a20 */ /* 0x000fe40000410000 */
        /* <DEDUP_REMOVED lines=32> */
.L_x_161:
[----:B------:R-:W1:Y:S01]  /*116d0*/  S2R R2, SR_TID.X ;  /* 0x0000000000027919 */ /* 0x000e620000002100 */
[----:B------:R-:W-:Y:S01]  /*116e0*/  BSSY B0, `(.L_x_231) ;  /* 0x0000010000007945 */ /* 0x000fe20003800000 */
[----:B-1----:R-:W-:-:S13]  /*116f0*/  LOP3.LUT P0, RZ, R2, 0xff, RZ, 0xc0, !PT ;  /* 0x000000ff02ff7812 */ /* 0x002fda000780c0ff */
[----:B------:R-:W-:Y:S05]  /*11700*/  @P0 BRA `(.L_x_232) ;  /* 0x000000d000000947 */ /* 0x000fea0003800000 */
[----:B------:R-:W1:Y:S01]  /*11710*/  S2R R4, SR_LANEID ;  /* 0x0000000000047919 */ /* 0x000e620000000000 */
[----:B------:R-:W-:Y:S01]  /*11720*/  VOTEU.ANY UR4, UPT, PT ;  /* 0x0000000000047886 */ /* 0x000fe200038e0100 */
[----:B------:R-:W-:Y:S01]  /*11730*/  IMAD.MOV.U32 R5, RZ, RZ, c[0x0][0x564] ;  /* 0x00015900ff057624 */ /* 0x000fe200078e00ff */
[----:B------:R-:W1:Y:S08]  /*11740*/  FLO.U32 R3, UR4 ;  /* 0x0000000400037d00 */ /* 0x000e7000080e0000 */
[----:B------:R-:W2:Y:S01]  /*11750*/  POPC R2, UR4 ;  /* 0x0000000400027d09 */ /* 0x000ea20008000000 */
[----:B-1----:R-:W-:Y:S01]  /*11760*/  ISETP.EQ.U32.AND P0, PT, R3, R4, PT ;  /* 0x000000040300720c */ /* 0x002fe20003f02070 */
[----:B------:R-:W-:-:S12]  /*11770*/  IMAD.MOV.U32 R4, RZ, RZ, c[0x0][0x560] ;  /* 0x00015800ff047624 */ /* 0x000fd800078e00ff */
[----:B--2---:R1:W2:Y:S04]  /*11780*/  @P0 ATOMG.E.ADD.STRONG.GPU PT, R2, [R4.64], R2 ;  /* 0x00000002040209a8 */ /* 0x0042a800081ee1c6 */
[----:B-1----:R-:W1:Y:S04]  /*11790*/  S2R R4, SR_LTMASK ;  /* 0x0000000000047919 */ /* 0x002e680000003900 */
[----:B--2---:R1:W2:Y:S02]  /*117a0*/  SHFL.IDX PT, R3, R2, R3, 0x1f ;  /* 0x00001f0302037589 */ /* 0x0042a400000e0000 */
[----:B-1----:R-:W-:-:S06]  /*117b0*/  LOP3.LUT R2, R4, UR4, RZ, 0xc0, !PT ;  /* 0x0000000404027c12 */ /* 0x002fcc000f8ec0ff */
[----:B------:R-:W2:Y:S02]  /*117c0*/  POPC R2, R2 ;  /* 0x0000000200027309 */ /* 0x000ea40000000000 */
[----:B--2---:R-:W-:-:S06]  /*117d0*/  IADD3 R212, R3, c[0x0][0xc], R2 ;  /* 0x0000030003d47a10 */ /* 0x004fcc0007ffe002 */
.L_x_232:
[----:B------:R-:W-:Y:S05]  /*117e0*/  BSYNC B0 ;  /* 0x0000000000007941 */ /* 0x000fea0003800000 */
.L_x_231:
[----:B------:R-:W-:Y:S01]  /*117f0*/  PRMT R0, R0, 0x9910, RZ ;  /* 0x0000991000007816 */ /* 0x000fe200000000ff */
[----:B------:R-:W-:Y:S01]  /*11800*/  BSSY B1, `(.L_x_233) ;  /* 0x00003df000017945 */ /* 0x000fe20003800000 */
[----:B------:R-:W-:Y:S02]  /*11810*/  IMAD.MOV.U32 R21, RZ, RZ, R212 ;  /* 0x000000ffff157224 */ /* 0x000fe400078e00d4 */
[----:B------:R-:W-:-:S13]  /*11820*/  ISETP.NE.AND P0, PT, R0, RZ, PT ;  /* 0x000000ff0000720c */ /* 0x000fda0003f05270 */
[----:B------:R-:W-:Y:S05]  /*11830*/  @!P0 BRA `(.L_x_234) ;  /* 0x0000308000008947 */ /* 0x000fea0003800000 */
[----:B------:R-:W-:Y:S01]  /*11840*/  WARPSYNC 0xffffffff ;  /* 0xffffffff00007948 */ /* 0x000fe20003800000 */
[----:B------:R-:W-:Y:S01]  /*11850*/  BAR.SYNC.DEFER_BLOCKING 0x1, 0x100 ;  /* 0x0044000000007b1d */ /* 0x000fe20000010000 */
[----:B------:R-:W-:Y:S01]  /*11860*/  F2FP.BF16.PACK_AB R0, R161, R160 ;  /* 0x000000a0a100723e */ /* 0x000fe200000010ff */
[----:B------:R-:W-:Y:S01]  /*11870*/  IMAD.MOV.U32 R6, RZ, RZ, 0x4 ;  /* 0x00000004ff067424 */ /* 0x000fe200078e00ff */
[----:B------:R-:W-:Y:S01]  /*11880*/  F2FP.BF16.PACK_AB R2, R121, R120 ;  /* 0x000000787902723e */ /* 0x000fe200000010ff */
[----:B------:R-:W-:Y:S01]  /*11890*/  IMAD.MOV.U32 R13, RZ, RZ, c[0x0][0x388] ;  /* 0x0000e200ff0d7624 */ /* 0x000fe200078e00ff */
[----:B------:R-:W-:Y:S01]  /*118a0*/  F2FP.BF16.PACK_AB R3, R145, R144 ;  /* 0x000000909103723e */ /* 0x000fe200000010ff */
[----:B------:R-:W-:Y:S01]  /*118b0*/  IMAD.WIDE R6, R206, R6, c[0x0][0x500] ;  /* 0x00014000ce067625 */ /* 0x000fe200078e0206 */
[----:B------:R-:W-:Y:S02]  /*118c0*/  F2FP.BF16.PACK_AB R4, R97, R96 ;  /* 0x000000606104723e */ /* 0x000fe400000010ff */
[----:B------:R-:W-:-:S02]  /*118d0*/  ISETP.NE.U32.AND P0, PT, RZ, c[0x0][0x508], PT ;  /* 0x00014200ff007a0c */ /* 0x000fc40003f05070 */
[----:B------:R-:W-:Y:S02]  /*118e0*/  ISETP.NE.U32.AND P2, PT, RZ, c[0x0][0x500], PT ;  /* 0x00014000ff007a0c */ /* 0x000fe40003f45070 */
[----:B------:R-:W-:Y:S02]  /*118f0*/  ISETP.NE.AND.EX P1, PT, RZ, c[0x0][0x50c], PT, P0 ;  /* 0x00014300ff007a0c */ /* 0x000fe40003f25300 */
[----:B------:R-:W-:Y:S01]  /*11900*/  ISETP.NE.AND.EX P2, PT, RZ, c[0x0][0x504], PT, P2 ;  /* 0x00014100ff007a0c */ /* 0x000fe20003f45320 */
[----:B------:R1:W-:Y:S04]  /*11910*/  STS [R223+0x80], R0 ;  /* 0x00008000df007388 */ /* 0x0003e80000000800 */
[----:B------:R2:W-:Y:S04]  /*11920*/  STS [R223+0x480], R2 ;  /* 0x00048002df007388 */ /* 0x0005e80000000800 */
[----:B------:R3:W-:Y:S01]  /*11930*/  STS [R224], R3 ;  /* 0x00000003e0007388 */ /* 0x0007e20000000800 */
[----:B-1----:R-:W-:-:S02]  /*11940*/  F2FP.BF16.PACK_AB R0, R147, R146 ;  /* 0x000000929300723e */ /* 0x002fc400000010ff */
[----:B--2---:R-:W-:-:S03]  /*11950*/  F2FP.BF16.PACK_AB R2, R149, R148 ;  /* 0x000000949502723e */ /* 0x004fc600000010ff */
[----:B------:R1:W-:Y:S01]  /*11960*/  STS [R224+0x400], R0 ;  /* 0x00040000e0007388 */ /* 0x0003e20000000800 */
[----:B---3--:R-:W-:-:S03]  /*11970*/  F2FP.BF16.PACK_AB R3, R125, R124 ;  /* 0x0000007c7d03723e */ /* 0x008fc600000010ff */
[----:B------:R2:W-:Y:S04]  /*11980*/  STS [R226+0x80], R2 ;  /* 0x00008002e2007388 */ /* 0x0005e80000000800 */
[----:B------:R3:W-:Y:S01]  /*11990*/  STS [R226+0x480], R3 ;  /* 0x00048003e2007388 */ /* 0x0007e20000000800 */
[----:B-1----:R-:W-:Y:S02]  /*119a0*/  F2FP.BF16.PACK_AB R0, R153, R152 ;  /* 0x000000989900723e */ /* 0x002fe400000010ff */
[----:B--2---:R-:W-:-:S03]  /*119b0*/  F2FP.BF16.PACK_AB R2, R129, R128 ;  /* 0x000000808102723e */ /* 0x004fc600000010ff */
[----:B------:R1:W-:Y:S01]  /*119c0*/  STS [R225], R0 ;  /* 0x00000000e1007388 */ /* 0x0003e20000000800 */
[----:B---3--:R-:W-:-:S03]  /*119d0*/  F2FP.BF16.PACK_AB R3, R157, R156 ;  /* 0x0000009c9d03723e */ /* 0x008fc600000010ff */
[----:B------:R2:W-:Y:S04]  /*119e0*/  STS [R225+0x400], R2 ;  /* 0x00040002e1007388 */ /* 0x0005e80000000800 */
[----:B------:R3:W-:Y:S01]  /*119f0*/  STS [R230+0x80], R3 ;  /* 0x00008003e6007388 */ /* 0x0007e20000000800 */
        /* <DEDUP_REMOVED lines=8> */
[----:B------:R1:W-:Y:S01]  /*11a80*/  STS [R229+0x80], R0 ;  /* 0x00008000e5007388 */ /* 0x0003e20000000800 */
        /* <DEDUP_REMOVED lines=80> */
[----:B------:R3:W-:Y:S04]  /*11f90*/  STS [R226+0xc480], R4 ;  /* 0x00c48004e2007388 */ /* 0x0007e80000000800 */
[----:B------:R4:W-:Y:S01]  /*11fa0*/  STS [R225+0xc000], R2 ;  /* 0x00c00002e1007388 */ /* 0x0009e20000000800 */
[----:B-1----:R-:W-:Y:S02]  /*11fb0*/  F2FP.BF16.PACK_AB R0, R169, R168 ;  /* 0x000000a8a900723e */ /* 0x002fe400000010ff */
[----:B--2---:R-:W-:-:S03]  /*11fc0*/  F2FP.BF16.PACK_AB R3, R165, R164 ;  /* 0x000000a4a503723e */ /* 0x004fc600000010ff */
[----:B------:R1:W-:Y:S01]  /*11fd0*/  STS [R225+0xc400], R0 ;  /* 0x00c40000e1007388 */ /* 0x0003e20000000800 */
[----:B---3--:R-:W-:-:S03]  /*11fe0*/  @P1 LEA R4, P0, R206, c[0x0][0x508], 0x2 ;  /* 0x00014200ce041a11 */ /* 0x008fc600078010ff */
[----:B------:R2:W-:Y:S01]  /*11ff0*/  STS [R230+0xc080], R3 ;  /* 0x00c08003e6007388 */ /* 0x0005e20000000800 */
[----:B----4-:R-:W-:Y:S02]  /*12000*/  F2FP.BF16.PACK_AB R2, R107, R106 ;  /* 0x0000006a6b02723e */ /* 0x010fe400000010ff */
[----:B------:R-:W-:-:S03]  /*12010*/  @P1 LEA.HI.X R5, R206, c[0x0][0x50c], R221, 0x2, P0 ;  /* 0x00014300ce051a11 */ /* 0x000fc600000f14dd */
[----:B------:R3:W-:Y:S01]  /*12020*/  STS [R230+0xc480], R2 ;  /* 0x00c48002e6007388 */ /* 0x0007e20000000800 */
[----:B-1----:R-:W-:Y:S02]  /*12030*/  F2FP.BF16.PACK_AB R0, R117, R116 ;  /* 0x000000747500723e */ /* 0x002fe400000010ff */
[----:B--2---:R-:W-:-:S03]  /*12040*/  F2FP.BF16.PACK_AB R3, R103, R102 ;  /* 0x000000666703723e */ /* 0x004fc600000010ff */
[----:B------:R1:W-:Y:S04]  /*12050*/  STS [R228+0xc000], R0 ;  /* 0x00c00000e4007388 */ /* 0x0003e80000000800 */
[----:B------:R2:W-:Y:S01]  /*12060*/  STS [R228+0xc400], R3 ;  /* 0x00c40003e4007388 */ /* 0x0005e20000000800 */
[----:B---3--:R-:W-:-:S05]  /*12070*/  F2FP.BF16.PACK_AB R2, R113, R112 ;  /* 0x000000707102723e */ /* 0x008fca00000010ff */
[----:B------:R3:W-:Y:S01]  /*12080*/  STS [R229+0xc080], R2 ;  /* 0x00c08002e5007388 */ /* 0x0007e20000000800 */
[----:B-1----:R-:W-:Y:S02]  /*12090*/  F2FP.BF16.PACK_AB R0, R99, R98 ;  /* 0x000000626300723e */ /* 0x002fe400000010ff */
[----:B--2---:R-:W-:-:S03]  /*120a0*/  F2FP.BF16.PACK_AB R3, R105, R104 ;  /* 0x000000686903723e */ /* 0x004fc600000010ff */
[----:B------:R1:W-:Y:S04]  /*120b0*/  STS [R229+0xc480], R0 ;  /* 0x00c48000e5007388 */ /* 0x0003e80000000800 */
[----:B------:R2:W-:Y:S01]  /*120c0*/  STS [R227+0xc000], R3 ;  /* 0x00c00003e3007388 */ /* 0x0005e20000000800 */
[----:B---3--:R-:W-:Y:S01]  /*120d0*/  IMAD.MOV.U32 R2, RZ, RZ, RZ ;  /* 0x000000ffff027224 */ /* 0x008fe200078e00ff */
[----:B-1----:R-:W-:-:S05]  /*120e0*/  F2FP.BF16.PACK_AB R0, R91, R90 ;  /* 0x0000005a5b00723e */ /* 0x002fca00000010ff */
[----:B------:R1:W-:Y:S04]  /*120f0*/  STS [R227+0xc400], R0 ;  /* 0x00c40000e3007388 */ /* 0x0003e80000000800 */
[----:B------:R-:W-:Y:S06]  /*12100*/  BAR.SYNC.DEFER_BLOCKING 0x1, 0x100 ;  /* 0x0044000000007b1d */ /* 0x000fec0000010000 */
[----:B------:R1:W5:Y:S04]  /*12110*/  @P1 LDG.E R13, [R4.64] ;  /* 0x00000006040d1981 */ /* 0x000368000c1e1900 */
[----:B------:R1:W5:Y:S01]  /*12120*/  @P2 LDG.E R2, [R6.64] ;  /* 0x0000000606022981 */ /* 0x000362000c1e1900 */
[----:B------:R-:W-:-:S04]  /*12130*/  ISETP.NE.AND P0, PT, R222, RZ, PT ;  /* 0x000000ffde00720c */ /* 0x000fc80003f05270 */
[----:B--2---:R-:W-:Y:S01]  /*12140*/  SEL R3, R222, c[0x0][0x3d4], P0 ;  /* 0x0000f500de037a07 */ /* 0x004fe20000000000 */
[----:B------:R-:W-:Y:S05]  /*12150*/  @P1 BRA `(.L_x_235) ;  /* 0x0000004000001947 */ /* 0x000fea0003800000 */
[----:B------:R-:W-:Y:S05]  /*12160*/  @!P2 BRA `(.L_x_235) ;  /* 0x000000300000a947 */ /* 0x000fea0003800000 */
[----:B-1----:R1:W2:Y:S04]  /*12170*/  LDG.E R0, [R6.64] ;  /* 0x0000000606007981 */ /* 0x0022a8000c1e1900 */
[----:B-1----:R-:W2:Y:S02]  /*12180*/  LDG.E R6, [R6.64+0x4] ;  /* 0x0000040606067981 */ /* 0x002ea4000c1e1900 */
[----:B--2--5:R-:W-:Y:S02]  /*12190*/  IADD3 R13, -R0, R6, RZ ;  /* 0x00000006000d7210 */ /* 0x024fe40007ffe1ff */
.L_x_235:
[----:B-1----:R-:W2:Y:S01]  /*121a0*/  LDL R4, [R1+0x8] ;  /* 0x0000080001047983 */ /* 0x002ea20000100800 */
[----:B------:R-:W-:Y:S01]  /*121b0*/  IMAD.MOV.U32 R11, RZ, RZ, 0x368 ;  /* 0x00000368ff0b7424 */ /* 0x000fe200078e00ff */
[----:B------:R-:W-:Y:S01]  /*121c0*/  ISETP.GT.AND P2, PT, R3, 0x1, PT ;  /* 0x000000010300780c */ /* 0x000fe20003f44270 */
[----:B------:R-:W-:Y:S01]  /*121d0*/  IMAD.MOV.U32 R0, RZ, RZ, c[0x0][0x4e8] ;  /* 0x00013a00ff007624 */ /* 0x000fe200078e00ff */
[----:B------:R-:W3:Y:S01]  /*121e0*/  LDL R111, [R1+0x4] ;  /* 0x00000400016f7983 */ /* 0x000ee20000100800 */
[----:B------:R-:W-:-:S02]  /*121f0*/  ISETP.NE.U32.AND P0, PT, RZ, c[0x0][0x500], PT ;  /* 0x00014000ff007a0c */ /* 0x000fc40003f05070 */
[----:B------:R-:W-:Y:S02]  /*12200*/  SEL R11, R11, 0x328, P2 ;  /* 0x000003280b0b7807 */ /* 0x000fe40001000000 */
[----:B------:R-:W-:Y:S02]  /*12210*/  ISETP.NE.AND P3, PT, R0, 0x1, PT ;  /* 0x000000010000780c */ /* 0x000fe40003f65270 */
[----:B------:R-:W1:Y:S01]  /*12220*/  LDC.64 R6, c[0x0][R11+0x170] ;  /* 0x00005c000b067b82 */ /* 0x000e620000000a00 */
[----:B------:R-:W-:-:S04]  /*12230*/  ISETP.NE.AND.EX P0, PT, RZ, c[0x0][0x504], PT, P0 ;  /* 0x00014100ff007a0c */ /* 0x000fc80003f05300 */
[----:B------:R-:W-:-:S03]  /*12240*/  SEL R0, R206, RZ, !P0 ;  /* 0x000000ffce007207 */ /* 0x000fc60004000000 */
[----:B------:R-:W4:Y:S08]  /*12250*/  LDC.64 R14, c[0x0][R11+0x168] ;  /* 0x00005a000b0e7b82 */ /* 0x000f300000000a00 */
[----:B------:R1:W2:Y:S08]  /*12260*/  LDC.64 R16, c[0x0][R11+0x178] ;  /* 0x00005e000b107b82 */ /* 0x0002b00000000a00 */
[----:B------:R1:W2:Y:S01]  /*12270*/  LDC.64 R18, c[0x0][R11+0x160] ;  /* 0x000058000b127b82 */ /* 0x0002a20000000a00 */
[----:B------:R-:W4:Y:S01]  /*12280*/  S2R R114, SR_TID.X ;  /* 0x0000000000727919 */ /* 0x000f220000002100 */
[----:B-1----:R-:W-:-:S02]  /*12290*/  IMAD R3, R7, R0, RZ ;  /* 0x0000000007037224 */ /* 0x002fc400078e02ff */
[----:B----4-:R-:W-:Y:S01]  /*122a0*/  IMAD R10, R15, R217, RZ ;  /* 0x000000d90f0a7224 */ /* 0x010fe200078e02ff */
[----:B-----5:R-:W-:-:S04]  /*122b0*/  SHF.R.S32.HI R110, RZ, 0x1f, R114 ;  /* 0x0000001fff6e7819 */ /* 0x020fc80000011472 */
[----:B------:R-:W-:-:S04]  /*122c0*/  LEA.HI R110, R110, R114, RZ, 0x5 ;  /* 0x000000726e6e7211 */ /* 0x000fc800078f28ff */
[----:B------:R-:W-:Y:S01]  /*122d0*/  LOP3.LUT R110, R110, 0xffffffe0, RZ, 0xc0, !PT ;  /* 0xffffffe06e6e7812 */ /* 0x000fe200078ec0ff */
[----:B------:R-:W-:-:S04]  /*122e0*/  IMAD R13, R13, c[0x0][0x4e8], RZ ;  /* 0x00013a000d0d7a24 */ /* 0x000fc800078e02ff */
[----:B------:R-:W-:Y:S01]  /*122f0*/  IMAD.IADD R110, R114, 0x1, -R110 ;  /* 0x00000001726e7824 */ /* 0x000fe200078e0a6e */
[----:B------:R-:W-:Y:S01]  /*12300*/  LOP3.LUT R219, R219, 0xfffffffd, RZ, 0xc0, !PT ;  /* 0xfffffffddbdb7812 */ /* 0x000fe200078ec0ff */
[----:B--2---:R-:W-:Y:S01]  /*12310*/  IMAD R8, R213, 0x80, R4 ;  /* 0x00000080d5087824 */ /* 0x004fe200078e0204 */
[----:B------:R-:W-:-:S03]  /*12320*/  SEL R4, R221, RZ, !P0 ;  /* 0x000000ffdd047207 */ /* 0x000fc60004000000 */
[----:B------:R-:W-:-:S04]  /*12330*/  @P3 IMAD.HI.U32 R9, R8, c[0x0][0x4ec], RZ ;  /* 0x00013b0008093a27 */ /* 0x000fc800078e00ff */
[C---:B------:R-:W-:Y:S02]  /*12340*/  IMAD R11, R6.reuse, R4, R3 ;  /* 0x00000004060b7224 */ /* 0x040fe400078e0203 */
[----:B------:R-:W-:-:S04]  /*12350*/  IMAD.WIDE.U32 R4, R6, R0, RZ ;  /* 0x0000000006047225 */ /* 0x000fc800078e00ff */
[----:B------:R-:W-:-:S04]  /*12360*/  IMAD.WIDE.U32 R6, R14, R217, RZ ;  /* 0x000000d90e067225 */ /* 0x000fc800078e00ff */
[----:B------:R-:W-:Y:S01]  /*12370*/  IMAD.MOV.U32 R3, RZ, RZ, R8 ;  /* 0x000000ffff037224 */ /* 0x000fe200078e0008 */
[----:B------:R-:W-:Y:S02]  /*12380*/  @P3 SHF.R.U32.HI R3, RZ, c[0x0][0x4f0], R9 ;  /* 0x00013c00ff033a19 */ /* 0x000fe40000011609 */
[----:B------:R-:W-:Y:S01]  /*12390*/  SEL R9, R232, RZ, P2 ;  /* 0x000000ffe8097207 */ /* 0x000fe20001000000 */
[----:B------:R-:W-:Y:S01]  /*123a0*/  IMAD.IADD R12, R5, 0x1, R11 ;  /* 0x00000001050c7824 */ /* 0x000fe200078e020b */
[----:B------:R-:W-:Y:S01]  /*123b0*/  IADD3 R14, P1, P0, R4, R6, R2 ;  /* 0x00000006040e7210 */ /* 0x000fe2000783e002 */
[----:B------:R-:W-:Y:S01]  /*123c0*/  IMAD.IADD R4, R7, 0x1, R10 ;  /* 0x0000000107047824 */ /* 0x000fe200078e020a */
[----:B------:R-:W-:Y:S01]  /*123d0*/  SHF.R.S32.HI R10, RZ, 0x1f, R2 ;  /* 0x0000001fff0a7819 */ /* 0x000fe20000011402 */
[----:B------:R-:W-:Y:S02]  /*123e0*/  IMAD R11, R17, R9, RZ ;  /* 0x00000009110b7224 */ /* 0x000fe400078e02ff */
[----:B------:R-:W-:-:S02]  /*123f0*/  IMAD.MOV R5, RZ, RZ, -R3 ;  /* 0x000000ffff057224 */ /* 0x000fc400078e0a03 */
        /* <DEDUP_REMOVED lines=13> */
[----:B------:R-:W-:Y:S02]  /*124d0*/  IMAD.MOV.U32 R7, RZ, RZ, c[0x0][0x4ac] ;  /* 0x00012b00ff077624 */ /* 0x000fe400078e00ff */
[----:B------:R-:W-:Y:S01]  /*124e0*/  IMAD.IADD R5, R5, 0x1, R3 ;  /* 0x0000000105057824 */ /* 0x000fe200078e0203 */
[----:B------:R-:W-:Y:S02]  /*124f0*/  LEA R3, P0, R4, R6, 0x2 ;  /* 0x0000000604037211 */ /* 0x000fe400078010ff */
[----:B------:R-:W-:-:S04]  /*12500*/  SEL R7, R7, c[0x0][0x454], P2 ;  /* 0x0001150007077a07 */ /* 0x000fc80001000000 */
[----:B------:R-:W-:Y:S01]  /*12510*/  LEA.HI.X R5, R4, R7, R5, 0x2, P0 ;  /* 0x0000000704057211 */ /* 0x000fe200000f1405 */
[----:B------:R-:W-:Y:S04]  /*12520*/  SHFL.IDX PT, R6, R3, RZ, 0x1c1f ;  /* 0x001c1fff03067589 */ /* 0x000fe800000e0000 */
[----:B------:R-:W1:Y:S01]  /*12530*/  SHFL.IDX PT, R7, R5, RZ, 0x1c1f ;  /* 0x001c1fff05077589 */ /* 0x000e6200000e0000 */
[----:B------:R-:W-:-:S03]  /*12540*/  LOP3.LUT P0, RZ, R110, 0x3, RZ, 0xc0, !PT ;  /* 0x000000036eff7812 */ /* 0x000fc6000780c0ff */
[----:B------:R3:W-:Y:S04]  /*12550*/  SHFL.IDX PT, R4, R3, 0x1, 0x1c1f ;  /* 0x003c1f0003047f89 */ /* 0x0007e800000e0000 */
[----:B------:R-:W2:Y:S01]  /*12560*/  SHFL.IDX PT, R5, R5, 0x1, 0x1c1f ;  /* 0x003c1f0005057f89 */ /* 0x000ea200000e0000 */
[----:B---3--:R-:W-:-:S05]  /*12570*/  IMAD R3, R213, 0x80, R111 ;  /* 0x00000080d5037824 */ /* 0x008fca00078e026f */
[C---:B------:R-:W-:Y:S02]  /*12580*/  ISETP.GE.OR P1, PT, R3.reuse, R13, P0 ;  /* 0x0000000d0300720c */ /* 0x040fe40000726670 */
[----:B------:R-:W-:-:S04]  /*12590*/  IADD3 R9, R3, 0x8, RZ ;  /* 0x0000000803097810 */ /* 0x000fc80007ffe0ff */
[----:B------:R-:W-:-:S07]  /*125a0*/  ISETP.GE.OR P0, PT, R9, R13, P0 ;  /* 0x0000000d0900720c */ /* 0x000fce0000706670 */
[----:B-1----:R1:W-:Y:S01]  /*125b0*/  @!P1 ST.E [R6.64], R136 ;  /* 0x0000008806009985 */ /* 0x0023e2000c101906 */
[----:B------:R-:W-:-:S05]  /*125c0*/  ISETP.GE.AND P1, PT, R9, R13, PT ;  /* 0x0000000d0900720c */ /* 0x000fca0003f26270 */
[----:B--2---:R1:W-:Y:S01]  /*125d0*/  @!P0 ST.E [R4.64], R20 ;  /* 0x0000001404008985 */ /* 0x0043e2000c101906 */
[----:B------:R-:W-:-:S07]  /*125e0*/  ISETP.GE.AND P0, PT, R3, R13, PT ;  /* 0x0000000d0300720c */ /* 0x000fce0003f06270 */
[----:B------:R-:W-:Y:S01]  /*125f0*/  @P1 LOP3.LUT R219, R219, 0x2, RZ, 0xfc, !PT ;  /* 0x00000002dbdb1812 */ /* 0x000fe200078efcff */
[----:B------:R-:W-:Y:S05]  /*12600*/  @P2 BRA `(.L_x_236) ;  /* 0x0000098000002947 */ /* 0x000fea0003800000 */
[----:B------:R-:W-:Y:S01]  /*12610*/  IMAD R10, R10, c[0x0][0x3a0], RZ ;  /* 0x0000e8000a0a7a24 */ /* 0x000fe200078e02ff */
[----:B-1----:R-:W-:Y:S01]  /*12620*/  LEA R6, R216, R198, 0x5 ;  /* 0x000000c6d8067211 */ /* 0x002fe200078e28ff */
[C---:B------:R-:W-:Y:S01]  /*12630*/  IMAD.WIDE.U32 R4, R2.reuse, c[0x0][0x3a0], RZ ;  /* 0x0000e80002047a25 */ /* 0x040fe200078e00ff */
[----:B------:R-:W-:Y:S01]  /*12640*/  SHF.R.S32.HI R7, RZ, 0x1f, R0 ;  /* 0x0000001fff077819 */ /* 0x000fe20000011400 */
[----:B------:R1:W2:Y:S01]  /*12650*/  LDS.128 R36, [R188+0x80] ;  /* 0x00008000bc247984 */ /* 0x0002a20000000c00 */
[C---:B------:R-:W-:Y:S01]  /*12660*/  LEA R6, R213.reuse, R6, 0x7 ;  /* 0x00000006d5067211 */ /* 0x040fe200078e38ff */
[----:B------:R-:W-:Y:S01]  /*12670*/  IMAD R2, R2, c[0x0][0x3a4], R10 ;  /* 0x0000e90002027a24 */ /* 0x000fe200078e020a */
[----:B------:R-:W-:Y:S01]  /*12680*/  LEA R14, R213, R198, 0x7 ;  /* 0x000000c6d50e7211 */ /* 0x000fe200078e38ff */
[----:B------:R1:W3:Y:S03]  /*12690*/  LDS.128 R52, [R188+0x1080] ;  /* 0x00108000bc347984 */ /* 0x0002e60000000c00 */
[----:B------:R-:W-:Y:S01]  /*126a0*/  IADD3 R3, R5, R2, RZ ;  /* 0x0000000205037210 */ /* 0x000fe20007ffe0ff */
[----:B------:R1:W4:Y:S01]  /*126b0*/  LDS.128 R68, [R188+0x2080] ;  /* 0x00208000bc447984 */ /* 0x0003220000000c00 */
[----:B------:R-:W-:-:S03]  /*126c0*/  MOV R2, R4 ;  /* 0x0000000400027202 */ /* 0x000fc60000000f00 */
[----:B------:R1:W1:Y:S02]  /*126d0*/  LDS.128 R84, [R188+0x3080] ;  /* 0x00308000bc547984 */ /* 0x0002640000000c00 */
[----:B------:R-:W-:Y:S01]  /*126e0*/  IMAD.WIDE.U32 R4, R217, c[0x0][0x3e8], R2 ;  /* 0x0000fa00d9047a25 */ /* 0x000fe200078e0002 */
[----:B------:R-:W-:Y:S01]  /*126f0*/  MOV R2, R6 ;  /* 0x0000000600027202 */ /* 0x000fe20000000f00 */
[----:B------:R1:W1:Y:S02]  /*12700*/  LDS.128 R32, [R188+0x4080] ;  /* 0x00408000bc207984 */ /* 0x0002640000000c00 */
[----:B------:R-:W-:Y:S02]  /*12710*/  IMAD R3, R7, c[0x0][0x3f0], RZ ;  /* 0x0000fc0007037a24 */ /* 0x000fe400078e02ff */
[----:B------:R-:W-:Y:S01]  /*12720*/  @P3 IMAD.HI.U32 R7, R6, c[0x0][0x4ec], RZ ;  /* 0x00013b0006073a27 */ /* 0x000fe200078e00ff */
[----:B------:R1:W1:Y:S03]  /*12730*/  LDS.128 R48, [R188+0x5080] ;  /* 0x00508000bc307984 */ /* 0x0002660000000c00 */
[----:B------:R-:W-:Y:S01]  /*12740*/  IMAD R5, R217, c[0x0][0x3ec], R5 ;  /* 0x0000fb00d9057a24 */ /* 0x000fe200078e0205 */
[----:B------:R1:W1:Y:S01]  /*12750*/  LDS.128 R64, [R188+0x6080] ;  /* 0x00608000bc407984 */ /* 0x0002620000000c00 */
[----:B------:R-:W-:Y:S01]  /*12760*/  @P3 SHF.R.U32.HI R2, RZ, c[0x0][0x4f0], R7 ;  /* 0x00013c00ff023a19 */ /* 0x000fe20000011607 */
[----:B------:R-:W-:-:S02]  /*12770*/  IMAD R8, R0, c[0x0][0x3f4], R3 ;  /* 0x0000fd0000087a24 */ /* 0x000fc400078e0203 */
[----:B------:R1:W1:Y:S01]  /*12780*/  LDS.128 R80, [R188+0x7080] ;  /* 0x00708000bc507984 */ /* 0x0002620000000c00 */
[----:B------:R-:W-:Y:S01]  /*12790*/  IMAD.WIDE.U32 R4, R0, c[0x0][0x3f0], R4 ;  /* 0x0000fc0000047a25 */ /* 0x000fe200078e0004 */
[----:B------:R-:W-:Y:S02]  /*127a0*/  SHF.R.S32.HI R3, RZ, 0x1f, R2 ;  /* 0x0000001fff037819 */ /* 0x000fe40000011402 */
[----:B------:R1:W1:Y:S01]  /*127b0*/  LDS.128 R28, [R188+0x8080] ;  /* 0x00808000bc1c7984 */ /* 0x0002620000000c00 */
[----:B------:R-:W-:Y:S02]  /*127c0*/  IADD3 R0, -R2, RZ, RZ ;  /* 0x000000ff02007210 */ /* 0x000fe40007ffe1ff */
[----:B------:R-:W-:Y:S01]  /*127d0*/  IADD3 R5, R5, R8, RZ ;  /* 0x0000000805057210 */ /* 0x000fe20007ffe0ff */
[----:B------:R1:W1:Y:S01]  /*127e0*/  LDS.128 R44, [R188+0x9080] ;  /* 0x00908000bc2c7984 */ /* 0x0002620000000c00 */
[----:B------:R-:W-:Y:S02]  /*127f0*/  IMAD R3, R3, c[0x0][0x3e0], RZ ;  /* 0x0000f80003037a24 */ /* 0x000fe400078e02ff */
[----:B------:R-:W-:Y:S01]  /*12800*/  IMAD R0, R0, c[0x0][0x4e8], R6 ;  /* 0x00013a0000007a24 */ /* 0x000fe200078e0206 */
[----:B------:R1:W1:Y:S01]  /*12810*/  LDS.128 R60, [R188+0xa080] ;  /* 0x00a08000bc3c7984 */ /* 0x0002620000000c00 */
[----:B------:R-:W-:-:S02]  /*12820*/  IMAD R6, R2, c[0x0][0x3e4], R3 ;  /* 0x0000f90002067a24 */ /* 0x000fc400078e0203 */
[----:B------:R-:W-:Y:S01]  /*12830*/  IMAD.WIDE.U32 R2, R2, c[0x0][0x3e0], R4 ;  /* 0x0000f80002027a25 */ /* 0x000fe200078e0004 */
[----:B------:R1:W1:Y:S01]  /*12840*/  LDS.128 R76, [R188+0xb080] ;  /* 0x00b08000bc4c7984 */ /* 0x0002620000000c00 */
[----:B------:R-:W-:-:S03]  /*12850*/  SHF.R.S32.HI R4, RZ, 0x1f, R0 ;  /* 0x0000001fff047819 */ /* 0x000fc60000011400 */
[----:B------:R1:W1:Y:S01]  /*12860*/  LDS.128 R24, [R188+0xc080] ;  /* 0x00c08000bc187984 */ /* 0x0002620000000c00 */
[----:B------:R-:W-:Y:S01]  /*12870*/  IADD3 R3, R3, R6, RZ ;  /* 0x0000000603037210 */ /* 0x000fe20007ffe0ff */
[----:B------:R-:W-:Y:S02]  /*12880*/  IMAD R4, R4, c[0x0][0x3d8], RZ ;  /* 0x0000f60004047a24 */ /* 0x000fe400078e02ff */
[----:B------:R1:W1:Y:S02]  /*12890*/  LDS.128 R40, [R188+0xd080] ;  /* 0x00d08000bc287984 */ /* 0x0002640000000c00 */
[C---:B------:R-:W-:Y:S02]  /*128a0*/  IMAD.WIDE.U32 R2, R0.reuse, c[0x0][0x3d8], R2 ;  /* 0x0000f60000027a25 */ /* 0x040fe400078e0002 */
[----:B------:R1:W1:Y:S02]  /*128b0*/  LDS.128 R56, [R188+0xe080] ;  /* 0x00e08000bc387984 */ /* 0x0002640000000c00 */
[----:B------:R-:W-:Y:S01]  /*128c0*/  IMAD R0, R0, c[0x0][0x3dc], R4 ;  /* 0x0000f70000007a24 */ /* 0x000fe200078e0204 */
[----:B------:R-:W-:Y:S01]  /*128d0*/  LEA R16, P0, R2, c[0x0][0x380], 0x1 ;  /* 0x0000e00002107a11 */ /* 0x000fe200078008ff */
[----:B------:R1:W1:Y:S03]  /*128e0*/  LDS.128 R72, [R188+0xf080] ;  /* 0x00f08000bc487984 */ /* 0x0002660000000c00 */
[----:B------:R-:W-:-:S04]  /*128f0*/  IADD3 R0, R3, R0, RZ ;  /* 0x0000000003007210 */ /* 0x000fc80007ffe0ff */
[----:B------:R-:W-:Y:S01]  /*12900*/  LEA.HI.X R15, R2, c[0x0][0x384], R0, 0x1, P0 ;  /* 0x0000e100020f7a11 */ /* 0x000fe200000f0c00 */
[----:B------:R-:W-:Y:S05]  /*12910*/  BRA.DIV ~URZ, `(.L_x_237) ;  /* 0x000040a27f007947 */ /* 0x000fea000b800000 */
[----:B--234-:R2:W3:Y:S02]  /*12920*/  SHFL.IDX PT, R12, R15, RZ, 0x181f ;  /* 0x00181fff0f0c7589 */ /* 0x01c4e400000e0000 */
.L_x_300:
[----:B------:R-:W-:Y:S05]  /*12930*/  BRA.DIV ~URZ, `(.L_x_238) ;  /* 0x000040f27f007947 */ /* 0x000fea000b800000 */
[----:B------:R4:W2:Y:S02]  /*12940*/  SHFL.IDX PT, R0, R16, RZ, 0x181f ;  /* 0x00181fff10007589 */ /* 0x0008a400000e0000 */
.L_x_301:
[----:B------:R-:W-:Y:S01]  /*12950*/  ISETP.GE.AND P0, PT, R14, R13, PT ;  /* 0x0000000d0e00720c */ /* 0x000fe20003f06270 */
[----:B------:R-:W-:Y:S01]  /*12960*/  BSSY B0, `(.L_x_239) ;  /* 0x0000019000007945 */ /* 0x000fe20003800000 */
[----:B------:R-:W-:Y:S02]  /*12970*/  SHF.R.S32.HI R2, RZ, 0x1f, R134 ;  /* 0x0000001fff027819 */ /* 0x000fe40000011486 */
[----:B------:R-:W-:Y:S02]  /*12980*/  SHF.R.S32.HI R18, RZ, 0x1f, R196 ;  /* 0x0000001fff127819 */ /* 0x000fe400000114c4 */
[----:B------:R-:W-:Y:S02]  /*12990*/  LEA.HI R2, R2, R134, RZ, 0x3 ;  /* 0x0000008602027211 */ /* 0x000fe400078f18ff */
[----:B------:R-:W-:Y:S02]  /*129a0*/  SHF.R.S32.HI R20, RZ, 0x1f, R197 ;  /* 0x0000001fff147819 */ /* 0x000fe400000114c5 */
[----:B------:R-:W-:-:S02]  /*129b0*/  LOP3.LUT R4, R2, 0xfffffff8, RZ, 0xc0, !PT ;  /* 0xfffffff802047812 */ /* 0x000fc400078ec0ff */
[----:B------:R-:W-:Y:S02]  /*129c0*/  SHF.R.S32.HI R17, RZ, 0x1f, R132 ;  /* 0x0000001fff117819 */ /* 0x000fe40000011484 */
[----:B------:R-:W-:Y:S01]  /*129d0*/  SHF.R.S32.HI R19, RZ, 0x1f, R4 ;  /* 0x0000001fff137819 */ /* 0x000fe20000011404 */
[----:B------:R-:W-:Y:S05]  /*129e0*/  @P0 BRA `(.L_x_240) ;  /* 0x0000010000000947 */ /* 0x000fea0003800000 */
[----:B------:R-:W-:Y:S02]  /*129f0*/  ISETP.GE.AND P3, PT, R132, c[0x0][0x3c8], PT ;  /* 0x0000f20084007a0c */ /* 0x000fe40003f66270 */
[----:B------:R-:W-:Y:S02]  /*12a00*/  ISETP.GE.AND P2, PT, R134, c[0x0][0x3c8], PT ;  /* 0x0000f20086007a0c */ /* 0x000fe40003f46270 */
[----:B------:R-:W-:Y:S02]  /*12a10*/  ISETP.GE.AND P1, PT, R196, c[0x0][0x3c8], PT ;  /* 0x0000f200c4007a0c */ /* 0x000fe40003f26270 */
[----:B------:R-:W-:-:S07]  /*12a20*/  ISETP.GE.AND P0, PT, R197, c[0x0][0x3c8], PT ;  /* 0x0000f200c5007a0c */ /* 0x000fce0003f06270 */
[-C--:B--2---:R-:W-:Y:S02]  /*12a30*/  @!P3 LEA R10, P4, R132, R0.reuse, 0x1 ;  /* 0x00000000840ab211 */ /* 0x084fe400078808ff */
[-C--:B------:R-:W-:Y:S02]  /*12a40*/  @!P2 LEA R8, P6, R4, R0.reuse, 0x1 ;  /* 0x000000000408a211 */ /* 0x080fe400078c08ff */
[----:B------:R-:W-:Y:S02]  /*12a50*/  @!P1 LEA R6, P5, R196, R0, 0x1 ;  /* 0x00000000c4069211 */ /* 0x000fe400078a08ff */
[----:B---3--:R-:W-:Y:S02]  /*12a60*/  @!P3 LEA.HI.X R11, R132, R12, R17, 0x1, P4 ;  /* 0x0000000c840bb211 */ /* 0x008fe400020f0c11 */
[----:B------:R-:W-:Y:S02]  /*12a70*/  @!P0 LEA R2, P4, R197, R0, 0x1 ;  /* 0x00000000c5028211 */ /* 0x000fe400078808ff */
[-C--:B------:R-:W-:Y:S01]  /*12a80*/  @!P2 LEA.HI.X R9, R4, R12.reuse, R19, 0x1, P6 ;  /* 0x0000000c0409a211 */ /* 0x080fe200030f0c13 */
[----:B------:R2:W-:Y:S01]  /*12a90*/  @!P3 ST.E.128 [R10.64], R36 ;  /* 0x000000240a00b985 */ /* 0x0005e2000c101d06 */
[----:B------:R-:W-:-:S02]  /*12aa0*/  @!P1 LEA.HI.X R7, R196, R12, R18, 0x1, P5 ;  /* 0x0000000cc4079211 */ /* 0x000fc400028f0c12 */
[----:B------:R-:W-:Y:S01]  /*12ab0*/  @!P0 LEA.HI.X R3, R197, R12, R20, 0x1, P4 ;  /* 0x0000000cc5038211 */ /* 0x000fe200020f0c14 */
[----:B-1----:R2:W-:Y:S04]  /*12ac0*/  @!P2 ST.E.128 [R8.64], R32 ;  /* 0x000000200800a985 */ /* 0x0025e8000c101d06 */
[----:B------:R2:W-:Y:S04]  /*12ad0*/  @!P1 ST.E.128 [R6.64], R28 ;  /* 0x0000001c06009985 */ /* 0x0005e8000c101d06 */
[----:B------:R2:W-:Y:S02]  /*12ae0*/  @!P0 ST.E.128 [R2.64], R24 ;  /* 0x0000001802008985 */ /* 0x0005e4000c101d06 */
.L_x_240:
[----:B------:R-:W-:Y:S05]  /*12af0*/  BSYNC B0 ;  /* 0x0000000000007941 */ /* 0x000fea0003800000 */
.L_x_239:
[----:B------:R-:W-:Y:S05]  /*12b00*/  BRA.DIV ~URZ, `(.L_x_241) ;  /* 0x00003f827f007947 */ /* 0x000fea000b800000 */
[----:B---3--:R3:W4:Y:S04]  /*12b10*/  SHFL.IDX PT, R12, R15, 0x1, 0x181f ;  /* 0x00381f000f0c7f89 */ /* 0x00872800000e0000 */
[----:B--2---:R3:W2:Y:S02]  /*12b20*/  SHFL.IDX PT, R0, R16, 0x1, 0x181f ;  /* 0x00381f0010007f89 */ /* 0x0046a400000e0000 */
.L_x_302:
[----:B------:R-:W-:Y:S01]  /*12b30*/  IADD3 R2, R14, 0x20, RZ ;  /* 0x000000200e027810 */ /* 0x000fe20007ffe0ff */
[----:B------:R-:W-:Y:S03]  /*12b40*/  BSSY B0, `(.L_x_242) ;  /* 0x0000013000007945 */ /* 0x000fe60003800000 */
[----:B------:R-:W-:-:S13]  /*12b50*/  ISETP.GE.AND P0, PT, R2, R13, PT ;  /* 0x0000000d0200720c */ /* 0x000fda0003f06270 */
        /* <DEDUP_REMOVED lines=8> */
[----:B----4-:R-:W-:Y:S02]  /*12be0*/  @!P3 LEA.HI.X R11, R132, R12, R17, 0x1, P4 ;  /* 0x0000000c840bb211 */ /* 0x010fe400020f0c11 */
        /* <DEDUP_REMOVED lines=8> */
.L_x_243:
[----:B------:R-:W-:Y:S05]  /*12c70*/  BSYNC B0 ;  /* 0x0000000000007941 */ /* 0x000fea0003800000 */
.L_x_242:
[----:B------:R-:W-:Y:S05]  /*12c80*/  BRA.DIV ~URZ, `(.L_x_244) ;  /* 0x00003ec27f007947 */ /* 0x000fea000b800000 */
[----:B----4-:R4:W3:Y:S02]  /*12c90*/  SHFL.IDX PT, R12, R15, 0x2, 0x181f ;  /* 0x00581f000f0c7f89 */ /* 0x0108e400000e0000 */
.L_x_303:
[----:B------:R-:W-:Y:S05]  /*12ca0*/  BRA.DIV ~URZ, `(.L_x_245) ;  /* 0x00003f127f007947 */ /* 0x000fea000b800000 */
[----:B--2---:R2:W4:Y:S02]  /*12cb0*/  SHFL.IDX PT, R0, R16, 0x2, 0x181f ;  /* 0x00581f0010007f89 */ /* 0x00452400000e0000 */
.L_x_304:
        /* <DEDUP_REMOVED lines=8> */
[-C--:B----4-:R-:W-:Y:S02]  /*12d40*/  @!P3 LEA R10, P4, R132, R0.reuse, 0x1 ;  /* 0x00000000840ab211 */ /* 0x090fe400078808ff */
        /* <DEDUP_REMOVED lines=11> */
.L_x_247:
[----:B------:R-:W-:Y:S05]  /*12e00*/  BSYNC B0 ;  /* 0x0000000000007941 */ /* 0x000fea0003800000 */
.L_x_246:
[----:B------:R-:W-:Y:S05]  /*12e10*/  BRA.DIV ~URZ, `(.L_x_248) ;  /* 0x00003e027f007947 */ /* 0x000fea000b800000 */
[----:B---3--:R3:W2:Y:S04]  /*12e20*/  SHFL.IDX PT, R10, R15, 0x3, 0x181f ;  /* 0x00781f000f0a7f89 */ /* 0x0086a800000e0000 */
[----:B----4-:R3:W4:Y:S02]  /*12e30*/  SHFL.IDX PT, R0, R16, 0x3, 0x181f ;  /* 0x00781f0010007f89 */ /* 0x01072400000e0000 */
.L_x_305:
[----:B------:R-:W-:-:S04]  /*12e40*/  IADD3 R2, R14, 0x60, RZ ;  /* 0x000000600e027810 */ /* 0x000fc80007ffe0ff */
[----:B------:R-:W-:-:S13]  /*12e50*/  ISETP.GE.AND P0, PT, R2, R13, PT ;  /* 0x0000000d0200720c */ /* 0x000fda0003f06270 */
[----:B------:R-:W-:Y:S05]  /*12e60*/  @P0 BRA `(.L_x_249) ;  /* 0x0000278000000947 */ /* 0x000fea0003800000 */
[----:B------:R-:W-:Y:S02]  /*12e70*/  ISETP.GE.AND P2, PT, R132, c[0x0][0x3c8], PT ;  /* 0x0000f20084007a0c */ /* 0x000fe40003f46270 */
[----:B------:R-:W-:Y:S02]  /*12e80*/  ISETP.GE.AND P1, PT, R134, c[0x0][0x3c8], PT ;  /* 0x0000f20086007a0c */ /* 0x000fe40003f26270 */
[----:B------:R-:W-:-:S09]  /*12e90*/  ISETP.GE.AND P0, PT, R196, c[0x0][0x3c8], PT ;  /* 0x0000f200c4007a0c */ /* 0x000fd20003f06270 */
[-C--:B----4-:R-:W-:Y:S02]  /*12ea0*/  @!P2 LEA R8, P5, R132, R0.reuse, 0x1 ;  /* 0x000000008408a211 */ /* 0x090fe400078a08ff */
[-C--:B------:R-:W-:Y:S02]  /*12eb0*/  @!P1 LEA R6, P4, R4, R0.reuse, 0x1 ;  /* 0x0000000004069211 */ /* 0x080fe400078808ff */
[----:B------:R-:W-:Y:S02]  /*12ec0*/  @!P0 LEA R2, P3, R196, R0, 0x1 ;  /* 0x00000000c4028211 */ /* 0x000fe400078608ff */
[-C--:B--2---:R-:W-:Y:S02]  /*12ed0*/  @!P2 LEA.HI.X R9, R132, R10.reuse, R17, 0x1, P5 ;  /* 0x0000000a8409a211 */ /* 0x084fe400028f0c11 */
[-C--:B------:R-:W-:Y:S02]  /*12ee0*/  @!P1 LEA.HI.X R7, R4, R10.reuse, R19, 0x1, P4 ;  /* 0x0000000a04079211 */ /* 0x080fe400020f0c13 */
[----:B------:R-:W-:Y:S01]  /*12ef0*/  @!P0 LEA.HI.X R3, R196, R10, R18, 0x1, P3 ;  /* 0x0000000ac4038211 */ /* 0x000fe200018f0c12 */
[----:B-1----:R1:W-:Y:S04]  /*12f00*/  @!P2 ST.E.128 [R8.64], R84 ;  /* 0x000000540800a985 */ /* 0x0023e8000c101d06 */
[----:B------:R1:W-:Y:S04]  /*12f10*/  @!P1 ST.E.128 [R6.64], R80 ;  /* 0x0000005006009985 */ /* 0x0003e8000c101d06 */
[----:B------:R1:W-:Y:S01]  /*12f20*/  @!P0 ST.E.128 [R2.64], R76 ;  /* 0x0000004c02008985 */ /* 0x0003e2000c101d06 */
[----:B------:R-:W-:-:S13]  /*12f30*/  ISETP.GE.AND P0, PT, R197, c[0x0][0x3c8], PT ;  /* 0x0000f200c5007a0c */ /* 0x000fda0003f06270 */
[----:B------:R-:W-:Y:S05]  /*12f40*/  @P0 BRA `(.L_x_249) ;  /* 0x000026a000000947 */ /* 0x000fea0003800000 */
[----:B-1----:R-:W-:-:S04]  /*12f50*/  LEA R2, P0, R197, R0, 0x1 ;  /* 0x00000000c5027211 */ /* 0x002fc800078008ff */
[----:B------:R-:W-:-:S05]  /*12f60*/  LEA.HI.X R3, R197, R10, R20, 0x1, P0 ;  /* 0x0000000ac5037211 */ /* 0x000fca00000f0c14 */
[----:B------:R1:W-:Y:S01]  /*12f70*/  ST.E.128 [R2.64], R72 ;  /* 0x0000004802007985 */ /* 0x0003e2000c101d06 */
[----:B------:R-:W-:Y:S05]  /*12f80*/  BRA `(.L_x_249) ;  /* 0x0000266000007947 */ /* 0x000fea0003800000 */
.L_x_236:
[----:B------:R-:W-:Y:S02]  /*12f90*/  IMAD R10, R10, c[0x0][0x408], RZ ;  /* 0x000102000a0a7a24 */ /* 0x000fe400078e02ff */
[----:B-1----:R-:W-:-:S04]  /*12fa0*/  IMAD.WIDE.U32 R4, R2, c[0x0][0x408], RZ ;  /* 0x0001020002047a25 */ /* 0x002fc800078e00ff */
[----:B------:R-:W-:-:S05]  /*12fb0*/  IMAD R2, R2, c[0x0][0x40c], R10 ;  /* 0x0001030002027a24 */ /* 0x000fca00078e020a */
[----:B------:R-:W-:Y:S02]  /*12fc0*/  IADD3 R3, R5, R2, RZ ;  /* 0x0000000205037210 */ /* 0x000fe40007ffe0ff */
[----:B------:R-:W-:Y:S02]  /*12fd0*/  MOV R2, R4 ;  /* 0x0000000400027202 */ /* 0x000fe40000000f00 */
[----:B------:R-:W-:-:S03]  /*12fe0*/  SHF.R.S32.HI R5, RZ, 0x1f, R0 ;  /* 0x0000001fff057819 */ /* 0x000fc60000011400 */
[----:B------:R-:W-:-:S04]  /*12ff0*/  IMAD.WIDE.U32 R2, R217, c[0x0][0x438], R2 ;  /* 0x00010e00d9027a25 */ /* 0x000fc800078e0002 */
[----:B------:R-:W-:Y:S02]  /*13000*/  IMAD R4, R5, c[0x0][0x440], RZ ;  /* 0x0001100005047a24 */ /* 0x000fe400078e02ff */
[----:B------:R-:W-:Y:S02]  /*13010*/  IMAD R3, R217, c[0x0][0x43c], R3 ;  /* 0x00010f00d9037a24 */ /* 0x000fe400078e0203 */
[----:B------:R-:W-:-:S04]  /*13020*/  @P3 IMAD.HI.U32 R5, R8, c[0x0][0x4ec], RZ ;  /* 0x00013b0008053a27 */ /* 0x000fc800078e00ff */
[C---:B------:R-:W-:Y:S02]  /*13030*/  IMAD R4, R0.reuse, c[0x0][0x444], R4 ;  /* 0x0001110000047a24 */ /* 0x040fe400078e0204 */
[----:B------:R-:W-:Y:S01]  /*13040*/  IMAD.WIDE.U32 R2, R0, c[0x0][0x440], R2 ;  /* 0x0001100000027a25 */ /* 0x000fe200078e0002 */
[----:B------:R-:W-:Y:S02]  /*13050*/  MOV R0, R8 ;  /* 0x0000000800007202 */ /* 0x000fe40000000f00 */
[----:B------:R-:W-:Y:S02]  /*13060*/  @P3 SHF.R.U32.HI R0, RZ, c[0x0][0x4f0], R5 ;  /* 0x00013c00ff003a19 */ /* 0x000fe40000011605 */
[----:B------:R-:W-:Y:S02]  /*13070*/  IADD3 R3, R3, R4, RZ ;  /* 0x0000000403037210 */ /* 0x000fe40007ffe0ff */
[----:B------:R-:W-:Y:S02]  /*13080*/  SHF.R.S32.HI R5, RZ, 0x1f, R0 ;  /* 0x0000001fff057819 */ /* 0x000fe40000011400 */
[----:B------:R-:W-:Y:S01]  /*13090*/  IADD3 R4, -R0, RZ, RZ ;  /* 0x000000ff00047210 */ /* 0x000fe20007ffe1ff */
[----:B------:R-:W-:-:S04]  /*130a0*/  IMAD.WIDE.U32 R2, R232, c[0x0][0x448], R2 ;  /* 0x00011200e8027a25 */ /* 0x000fc800078e0002 */
        /* <DEDUP_REMOVED lines=15> */
.L_x_306:
[----:B------:R-:W-:Y:S05]  /*131a0*/  BRA.DIV ~URZ, `(.L_x_251) ;  /* 0x00003ba27f007947 */ /* 0x000fea000b800000 */
[----:B------:R3:W4:Y:S02]  /*131b0*/  SHFL.IDX PT, R0, R17, RZ, 0x1c1f ;  /* 0x001c1fff11007589 */ /* 0x00072400000e0000 */
.L_x_307:
[----:B------:R-:W-:Y:S01]  /*131c0*/  BSSY B0, `(.L_x_252) ;  /* 0x00000b3000007945 */ /* 0x000fe20003800000 */
[----:B------:R-:W-:Y:S05]  /*131d0*/  @P0 BRA `(.L_x_253) ;  /* 0x00000b1000000947 */ /* 0x000fea0003800000 */
[----:B------:R-:W-:Y:S02]  /*131e0*/  ISETP.GE.AND P2, PT, R199, c[0x0][0x3c8], PT ;  /* 0x0000f200c7007a0c */ /* 0x000fe40003f46270 */
[----:B------:R-:W-:Y:S02]  /*131f0*/  ISETP.GE.AND P1, PT, R241, c[0x0][0x3c8], PT ;  /* 0x0000f200f1007a0c */ /* 0x000fe40003f26270 */
[----:B------:R-:W-:Y:S02]  /*13200*/  ISETP.GE.AND P0, PT, R240, c[0x0][0x3c8], PT ;  /* 0x0000f200f0007a0c */ /* 0x000fe40003f06270 */
[----:B------:R-:W-:Y:S02]  /*13210*/  ISETP.GE.AND P6, PT, R239, c[0x0][0x3c8], PT ;  /* 0x0000f200ef007a0c */ /* 0x000fe40003fc6270 */
[----:B------:R-:W-:-:S02]  /*13220*/  ISETP.GE.AND P5, PT, R238, c[0x0][0x3c8], PT ;  /* 0x0000f200ee007a0c */ /* 0x000fc40003fa6270 */
[----:B------:R-:W-:Y:S02]  /*13230*/  SHF.R.S32.HI R8, RZ, 0x1f, R241 ;  /* 0x0000001fff087819 */ /* 0x000fe400000114f1 */
[----:B------:R-:W-:Y:S01]  /*13240*/  SHF.R.S32.HI R5, RZ, 0x1f, R240 ;  /* 0x0000001fff057819 */ /* 0x000fe200000114f0 */
[----:B----4-:R-:W-:Y:S01]  /*13250*/  @!P2 IMAD.MOV.U32 R2, RZ, RZ, R0 ;  /* 0x000000ffff02a224 */ /* 0x010fe200078e0000 */
[----:B------:R-:W-:Y:S01]  /*13260*/  ISETP.GE.AND P4, PT, R237, c[0x0][0x3c8], PT ;  /* 0x0000f200ed007a0c */ /* 0x000fe20003f86270 */
[----:B--2---:R-:W-:Y:S01]  /*13270*/  @!P2 IMAD.MOV.U32 R3, RZ, RZ, R4 ;  /* 0x000000ffff03a224 */ /* 0x004fe200078e0004 */
[----:B------:R-:W-:-:S03]  /*13280*/  SHF.R.S32.HI R10, RZ, 0x1f, R239 ;  /* 0x0000001fff0a7819 */ /* 0x000fc600000114ef */
[----:B------:R-:W-:Y:S01]  /*13290*/  @!P2 IMAD.WIDE R6, R199, 0x4, R2 ;  /* 0x00000004c706a825 */ /* 0x000fe200078e0202 */
[----:B------:R-:W-:-:S04]  /*132a0*/  @!P1 LEA R2, P3, R241, R0, 0x2 ;  /* 0x00000000f1029211 */ /* 0x000fc800078610ff */
[----:B------:R2:W-:Y:S01]  /*132b0*/  @!P2 ST.E.64 [R6.64], R160 ;  /* 0x000000a00600a985 */ /* 0x0005e2000c101b06 */
[----:B------:R-:W-:Y:S02]  /*132c0*/  @!P1 LEA.HI.X R3, R241, R4, R8, 0x2, P3 ;  /* 0x00000004f1039211 */ /* 0x000fe400018f1408 */
[----:B------:R-:W-:-:S03]  /*132d0*/  ISETP.GE.AND P3, PT, R236, c[0x0][0x3c8], PT ;  /* 0x0000f200ec007a0c */ /* 0x000fc60003f66270 */
[----:B------:R4:W-:Y:S01]  /*132e0*/  @!P1 ST.E.64 [R2.64], R144 ;  /* 0x0000009002009985 */ /* 0x0009e2000c101b06 */
[----:B--2---:R-:W-:-:S04]  /*132f0*/  @!P0 LEA R6, P2, R240, R0, 0x2 ;  /* 0x00000000f0068211 */ /* 0x004fc800078410ff */
[----:B------:R-:W-:Y:S02]  /*13300*/  @!P0 LEA.HI.X R7, R240, R4, R5, 0x2, P2 ;  /* 0x00000004f0078211 */ /* 0x000fe400010f1405 */
[-C--:B----4-:R-:W-:Y:S02]  /*13310*/  @!P6 LEA R2, P1, R239, R0.reuse, 0x2 ;  /* 0x00000000ef02e211 */ /* 0x090fe400078210ff */
[----:B------:R-:W-:Y:S01]  /*13320*/  SHF.R.S32.HI R5, RZ, 0x1f, R238 ;  /* 0x0000001fff057819 */ /* 0x000fe200000114ee */
[----:B------:R2:W-:Y:S01]  /*13330*/  @!P0 ST.E.64 [R6.64], R148 ;  /* 0x0000009406008985 */ /* 0x0005e2000c101b06 */
[----:B------:R-:W-:Y:S02]  /*13340*/  @!P5 LEA R8, P0, R238, R0, 0x2 ;  /* 0x00000000ee08d211 */ /* 0x000fe400078010ff */
[----:B------:R-:W-:Y:S02]  /*13350*/  ISETP.GE.AND P2, PT, R235, c[0x0][0x3c8], PT ;  /* 0x0000f200eb007a0c */ /* 0x000fe40003f46270 */
[----:B------:R-:W-:-:S02]  /*13360*/  @!P6 LEA.HI.X R3, R239, R4, R10, 0x2, P1 ;  /* 0x00000004ef03e211 */ /* 0x000fc400008f140a */
[----:B------:R-:W-:Y:S02]  /*13370*/  @!P5 LEA.HI.X R9, R238, R4, R5, 0x2, P0 ;  /* 0x00000004ee09d211 */ /* 0x000fe400000f1405 */
[----:B------:R-:W-:Y:S01]  /*13380*/  ISETP.GE.AND P1, PT, R234, c[0x0][0x3c8], PT ;  /* 0x0000f200ea007a0c */ /* 0x000fe20003f26270 */
[----:B------:R4:W-:Y:S01]  /*13390*/  @!P6 ST.E.64 [R2.64], R152 ;  /* 0x000000980200e985 */ /* 0x0009e2000c101b06 */
[----:B------:R-:W-:Y:S02]  /*133a0*/  ISETP.GE.AND P6, PT, R231, c[0x0][0x3c8], PT ;  /* 0x0000f200e7007a0c */ /* 0x000fe40003fc6270 */
[----:B------:R-:W-:Y:S01]  /*133b0*/  IADD3 R5, R199, 0x70, RZ ;  /* 0x00000070c7057810 */ /* 0x000fe20007ffe0ff */
[----:B------:R5:W-:Y:S01]  /*133c0*/  @!P5 ST.E.64 [R8.64], R156 ;  /* 0x0000009c0800d985 */ /* 0x000be2000c101b06 */
[----:B--2---:R-:W-:-:S04]  /*133d0*/  @!P4 LEA R6, P0, R237, R0, 0x2 ;  /* 0x00000000ed06c211 */ /* 0x004fc800078010ff */
[----:B------:R-:W-:Y:S02]  /*133e0*/  @!P4 LEA.HI.X R7, R237, R4, R252, 0x2, P0 ;  /* 0x00000004ed07c211 */ /* 0x000fe400000f14fc */
[----:B------:R-:W-:-:S03]  /*133f0*/  ISETP.GE.AND P0, PT, R233, c[0x0][0x3c8], PT ;  /* 0x0000f200e9007a0c */ /* 0x000fc60003f06270 */
[----:B------:R2:W-:Y:S01]  /*13400*/  @!P4 ST.E.64 [R6.64], R24 ;  /* 0x000000180600c985 */ /* 0x0005e2000c101b06 */
[CC--:B----4-:R-:W-:Y:S02]  /*13410*/  @!P3 LEA R2, P5, R236.reuse, R0.reuse, 0x2 ;  /* 0x00000000ec02b211 */ /* 0x0d0fe400078a10ff */
[C---:B------:R-:W-:Y:S02]  /*13420*/  @!P2 LEA R10, P4, R235.reuse, R0, 0x2 ;  /* 0x00000000eb0aa211 */ /* 0x040fe400078810ff */
[-C--:B------:R-:W-:Y:S02]  /*13430*/  @!P3 LEA.HI.X R3, R236, R4.reuse, R251, 0x2, P5 ;  /* 0x00000004ec03b211 */ /* 0x080fe400028f14fb */
[----:B------:R-:W-:-:S03]  /*13440*/  @!P2 LEA.HI.X R11, R235, R4, R250, 0x2, P4 ;  /* 0x00000004eb0ba211 */ /* 0x000fc600020f14fa */
[----:B------:R4:W-:Y:S01]  /*13450*/  @!P3 ST.E.64 [R2.64], R28 ;  /* 0x0000001c0200b985 */ /* 0x0009e2000c101b06 */
[----:B-----5:R-:W-:-:S03]  /*13460*/  @!P0 LEA R8, P4, R233, R0, 0x2 ;  /* 0x00000000e9088211 */ /* 0x020fc600078810ff */
[----:B------:R5:W-:Y:S01]  /*13470*/  @!P2 ST.E.64 [R10.64], R162 ;  /* 0x000000a20a00a985 */ /* 0x000be2000c101b06 */
[----:B------:R-:W-:Y:S02]  /*13480*/  @!P0 LEA.HI.X R9, R233, R4, R248, 0x2, P4 ;  /* 0x00000004e9098211 */ /* 0x000fe400020f14f8 */
[----:B------:R-:W-:Y:S02]  /*13490*/  ISETP.GE.AND P4, PT, R5, c[0x0][0x3c8], PT ;  /* 0x0000f20005007a0c */ /* 0x000fe40003f86270 */
[----:B--2---:R-:W-:-:S04]  /*134a0*/  @!P1 LEA R6, P3, R234, R0, 0x2 ;  /* 0x00000000ea069211 */ /* 0x004fc800078610ff */
[----:B------:R-:W-:-:S05]  /*134b0*/  @!P1 LEA.HI.X R7, R234, R4, R249, 0x2, P3 ;  /* 0x00000004ea079211 */ /* 0x000fca00018f14f9 */
[----:B------:R2:W-:Y:S01]  /*134c0*/  @!P1 ST.E.64 [R6.64], R36 ;  /* 0x0000002406009985 */ /* 0x0005e2000c101b06 */
[C---:B----4-:R-:W-:Y:S02]  /*134d0*/  IADD3 R3, R199.reuse, 0x58, RZ ;  /* 0x00000058c7037810 */ /* 0x050fe40007ffe0ff */
[----:B------:R-:W-:Y:S01]  /*134e0*/  IADD3 R2, R199, 0x60, RZ ;  /* 0x00000060c7027810 */ /* 0x000fe20007ffe0ff */
[----:B------:R4:W-:Y:S01]  /*134f0*/  @!P0 ST.E.64 [R8.64], R32 ;  /* 0x0000002008008985 */ /* 0x0009e2000c101b06 */
[----:B------:R-:W-:Y:S02]  /*13500*/  ISETP.GE.AND P2, PT, R3, c[0x0][0x3c8], PT ;  /* 0x0000f20003007a0c */ /* 0x000fe40003f46270 */
[----:B------:R-:W-:Y:S02]  /*13510*/  ISETP.GE.AND P5, PT, R2, c[0x0][0x3c8], PT ;  /* 0x0000f20002007a0c */ /* 0x000fe40003fa6270 */
[----:B-----5:R-:W-:Y:S02]  /*13520*/  @!P6 LEA R10, P0, R231, R0, 0x2 ;  /* 0x00000000e70ae211 */ /* 0x020fe400078010ff */
[----:B------:R-:W-:-:S02]  /*13530*/  SHF.R.S32.HI R13, RZ, 0x1f, R2 ;  /* 0x0000001fff0d7819 */ /* 0x000fc40000011402 */
[----:B--2---:R-:W-:Y:S02]  /*13540*/  IADD3 R6, R199, 0x68, RZ ;  /* 0x00000068c7067810 */ /* 0x004fe40007ffe0ff */
[----:B------:R-:W-:Y:S02]  /*13550*/  SHF.R.S32.HI R7, RZ, 0x1f, R231 ;  /* 0x0000001fff077819 */ /* 0x000fe400000114e7 */
[----:B------:R-:W-:Y:S02]  /*13560*/  ISETP.GE.AND P3, PT, R6, c[0x0][0x3c8], PT ;  /* 0x0000f20006007a0c */ /* 0x000fe40003f66270 */
[----:B----4-:R-:W-:Y:S02]  /*13570*/  SHF.R.S32.HI R9, RZ, 0x1f, R3 ;  /* 0x0000001fff097819 */ /* 0x010fe40000011403 */
[----:B------:R-:W-:Y:S02]  /*13580*/  @!P2 LEA R8, P1, R3, R0, 0x2 ;  /* 0x000000000308a211 */ /* 0x000fe400078210ff */
[----:B------:R-:W-:-:S02]  /*13590*/  @!P6 LEA.HI.X R11, R231, R4, R7, 0x2, P0 ;  /* 0x00000004e70be211 */ /* 0x000fc400000f1407 */
[----:B------:R-:W-:Y:S02]  /*135a0*/  @!P2 LEA.HI.X R9, R3, R4, R9, 0x2, P1 ;  /* 0x000000040309a211 */ /* 0x000fe400008f1409 */
[----:B------:R-:W-:Y:S01]  /*135b0*/  IADD3 R3, R199, 0x78, RZ ;  /* 0x00000078c7037810 */ /* 0x000fe20007ffe0ff */
[----:B------:R2:W-:Y:S01]  /*135c0*/  @!P6 ST.E.64 [R10.64], R44 ;  /* 0x0000002c0a00e985 */ /* 0x0005e2000c101b06 */
[C---:B------:R-:W-:Y:S02]  /*135d0*/  @!P5 LEA R12, P0, R2.reuse, R0, 0x2 ;  /* 0x00000000020cd211 */ /* 0x040fe400078010ff */
[----:B------:R-:W-:Y:S01]  /*135e0*/  SHF.R.S32.HI R7, RZ, 0x1f, R5 ;  /* 0x0000001fff077819 */ /* 0x000fe20000011405 */
[----:B------:R4:W-:Y:S01]  /*135f0*/  @!P2 ST.E.64 [R8.64], R40 ;  /* 0x000000280800a985 */ /* 0x0009e2000c101b06 */
[----:B------:R-:W-:Y:S02]  /*13600*/  ISETP.GE.AND P2, PT, R3, c[0x0][0x3c8], PT ;  /* 0x0000f20003007a0c */ /* 0x000fe40003f46270 */
[----:B------:R-:W-:-:S02]  /*13610*/  @!P5 LEA.HI.X R13, R2, R4, R13, 0x2, P0 ;  /* 0x00000004020dd211 */ /* 0x000fc400000f140d */
[----:B------:R-:W-:-:S03]  /*13620*/  IADD3 R2, R199, 0x80, RZ ;  /* 0x00000080c7027810 */ /* 0x000fc60007ffe0ff */
[----:B------:R5:W-:Y:S01]  /*13630*/  @!P5 ST.E.64 [R12.64], R52 ;  /* 0x000000340c00d985 */ /* 0x000be2000c101b06 */
[----:B------:R-:W-:Y:S02]  /*13640*/  ISETP.GE.AND P5, PT, R2, c[0x0][0x3c8], PT ;  /* 0x0000f20002007a0c */ /* 0x000fe40003fa6270 */
[CC--:B--2---:R-:W-:Y:S02]  /*13650*/  @!P4 LEA R10, P0, R5.reuse, R0.reuse, 0x2 ;  /* 0x00000000050ac211 */ /* 0x0c4fe400078010ff */
[----:B----4-:R-:W-:Y:S02]  /*13660*/  SHF.R.S32.HI R9, RZ, 0x1f, R6 ;  /* 0x0000001fff097819 */ /* 0x010fe40000011406 */
[C---:B------:R-:W-:Y:S02]  /*13670*/  @!P3 LEA R8, P1, R6.reuse, R0, 0x2 ;  /* 0x000000000608b211 */ /* 0x040fe400078210ff */
[-C--:B------:R-:W-:Y:S02]  /*13680*/  @!P4 LEA.HI.X R11, R5, R4.reuse, R7, 0x2, P0 ;  /* 0x00000004050bc211 */ /* 0x080fe400000f1407 */
[----:B------:R-:W-:-:S02]  /*13690*/  @!P3 LEA.HI.X R9, R6, R4, R9, 0x2, P1 ;  /* 0x000000040609b211 */ /* 0x000fc400008f1409 */
[C---:B------:R-:W-:Y:S02]  /*136a0*/  IADD3 R6, R199.reuse, 0x88, RZ ;  /* 0x00000088c7067810 */ /* 0x040fe40007ffe0ff */
[----:B------:R-:W-:Y:S01]  /*136b0*/  SHF.R.S32.HI R7, RZ, 0x1f, R3 ;  /* 0x0000001fff077819 */ /* 0x000fe20000011403 */
[----:B------:R2:W-:Y:S01]  /*136c0*/  @!P3 ST.E.64 [R8.64], R48 ;  /* 0x000000300800b985 */ /* 0x0005e2000c101b06 */
[----:B------:R-:W-:Y:S02]  /*136d0*/  IADD3 R5, R199, 0x90, RZ ;  /* 0x00000090c7057810 */ /* 0x000fe40007ffe0ff */
[----:B------:R-:W-:Y:S01]  /*136e0*/  ISETP.GE.AND P3, PT, R6, c[0x0][0x3c8], PT ;  /* 0x0000f20006007a0c */ /* 0x000fe20003f66270 */
[----:B------:R4:W-:Y:S01]  /*136f0*/  @!P4 ST.E.64 [R10.64], R60 ;  /* 0x0000003c0a00c985 */ /* 0x0009e2000c101b06 */
[----:B------:R-:W-:Y:S02]  /*13700*/  ISETP.GE.AND P6, PT, R5, c[0x0][0x3c8], PT ;  /* 0x0000f20005007a0c */ /* 0x000fe40003fc6270 */
[----:B------:R-:W-:-:S02]  /*13710*/  ISETP.GE.AND P4, PT, R2, c[0x0][0x3c8], PT ;  /* 0x0000f20002007a0c */ /* 0x000fc40003f86270 */
[----:B-----5:R-:W-:Y:S02]  /*13720*/  SHF.R.S32.HI R13, RZ, 0x1f, R2 ;  /* 0x0000001fff0d7819 */ /* 0x020fe40000011402 */
[----:B------:R-:W-:-:S04]  /*13730*/  @!P5 LEA R12, P0, R2, R0, 0x2 ;  /* 0x00000000020cd211 */ /* 0x000fc800078010ff */
[----:B------:R-:W-:Y:S02]  /*13740*/  @!P5 LEA.HI.X R13, R2, R4, R13, 0x2, P0 ;  /* 0x00000004020dd211 */ /* 0x000fe400000f140d */
[----:B------:R-:W-:Y:S02]  /*13750*/  IADD3 R2, R199, 0xb0, RZ ;  /* 0x000000b0c7027810 */ /* 0x000fe40007ffe0ff */
[-C--:B------:R-:W-:Y:S02]  /*13760*/  @!P6 LEA R14, P0, R5, R0.reuse, 0x2 ;  /* 0x00000000050ee211 */ /* 0x080fe400078010ff */
[----:B--2---:R-:W-:-:S04]  /*13770*/  @!P2 LEA R8, P1, R3, R0, 0x2 ;  /* 0x000000000308a211 */ /* 0x004fc800078210ff */
[----:B------:R-:W-:Y:S02]  /*13780*/  @!P2 LEA.HI.X R9, R3, R4, R7, 0x2, P1 ;  /* 0x000000040309a211 */ /* 0x000fe400008f1407 */
[----:B------:R-:W-:Y:S02]  /*13790*/  IADD3 R7, R199, 0x98, RZ ;  /* 0x00000098c7077810 */ /* 0x000fe40007ffe0ff */
[----:B----4-:R-:W-:Y:S01]  /*137a0*/  @!P3 LEA R10, P1, R6, R0, 0x2 ;  /* 0x00000000060ab211 */ /* 0x010fe200078210ff */
[----:B------:R2:W-:Y:S01]  /*137b0*/  @!P2 ST.E.64 [R8.64], R56 ;  /* 0x000000380800a985 */ /* 0x0005e2000c101b06 */
[----:B------:R-:W-:Y:S02]  /*137c0*/  ISETP.GE.AND P2, PT, R7, c[0x0][0x3c8], PT ;  /* 0x0000f20007007a0c */ /* 0x000fe40003f46270 */
[----:B------:R-:W-:Y:S01]  /*137d0*/  SHF.R.S32.HI R3, RZ, 0x1f, R5 ;  /* 0x0000001fff037819 */ /* 0x000fe20000011405 */
[----:B------:R4:W-:Y:S03]  /*137e0*/  @!P4 ST.E.64 [R12.64], R68 ;  /* 0x000000440c00c985 */ /* 0x0009e6000c101b06 */
[----:B------:R-:W-:-:S02]  /*137f0*/  @!P6 LEA.HI.X R15, R5, R4, R3, 0x2, P0 ;  /* 0x00000004050fe211 */ /* 0x000fc400000f1403 */
[C---:B------:R-:W-:Y:S02]  /*13800*/  IADD3 R3, R199.reuse, 0xa8, RZ ;  /* 0x000000a8c7037810 */ /* 0x040fe40007ffe0ff */
[----:B------:R-:W-:Y:S02]  /*13810*/  SHF.R.S32.HI R5, RZ, 0x1f, R7 ;  /* 0x0000001fff057819 */ /* 0x000fe40000011407 */
[----:B--2---:R-:W-:Y:S02]  /*13820*/  SHF.R.S32.HI R9, RZ, 0x1f, R6 ;  /* 0x0000001fff097819 */ /* 0x004fe40000011406 */
[----:B------:R-:W-:Y:S02]  /*13830*/  IADD3 R8, R199, 0xa0, RZ ;  /* 0x000000a0c7087810 */ /* 0x000fe40007ffe0ff */
[----:B------:R-:W-:Y:S02]  /*13840*/  @!P3 LEA.HI.X R11, R6, R4, R9, 0x2, P1 ;  /* 0x00000004060bb211 */ /* 0x000fe400008f1409 */
[----:B------:R-:W-:-:S02]  /*13850*/  ISETP.GE.AND P5, PT, R8, c[0x0][0x3c8], PT ;  /* 0x0000f20008007a0c */ /* 0x000fc40003fa6270 */
[----:B------:R-:W-:Y:S01]  /*13860*/  @!P2 LEA R6, P1, R7, R0, 0x2 ;  /* 0x000000000706a211 */ /* 0x000fe200078210ff */
[----:B------:R2:W-:Y:S01]  /*13870*/  @!P3 ST.E.64 [R10.64], R64 ;  /* 0x000000400a00b985 */ /* 0x0005e2000c101b06 */
[----:B------:R-:W-:Y:S02]  /*13880*/  ISETP.GE.AND P3, PT, R3, c[0x0][0x3c8], PT ;  /* 0x0000f20003007a0c */ /* 0x000fe40003f66270 */
[----:B------:R-:W-:Y:S01]  /*13890*/  @!P2 LEA.HI.X R7, R7, R4, R5, 0x2, P1 ;  /* 0x000000040707a211 */ /* 0x000fe200008f1405 */
[----:B------:R-:W-:Y:S01]  /*138a0*/  @!P6 ST.E.64 [R14.64], R76 ;  /* 0x0000004c0e00e985 */ /* 0x000fe2000c101b06 */
[----:B------:R-:W-:Y:S02]  /*138b0*/  ISETP.GE.AND P6, PT, R2, c[0x0][0x3c8], PT ;  /* 0x0000f20002007a0c */ /* 0x000fe40003fc6270 */
[----:B------:R-:W-:Y:S01]  /*138c0*/  IADD3 R5, R199, 0xc0, RZ ;  /* 0x000000c0c7057810 */ /* 0x000fe20007ffe0ff */
[----:B------:R5:W-:Y:S01]  /*138d0*/  @!P2 ST.E.64 [R6.64], R72 ;  /* 0x000000480600a985 */ /* 0x000be2000c101b06 */
[----:B------:R-:W-:-:S02]  /*138e0*/  SHF.R.S32.HI R9, RZ, 0x1f, R8 ;  /* 0x0000001fff097819 */ /* 0x000fc40000011408 */
[C---:B----4-:R-:W-:Y:S02]  /*138f0*/  @!P5 LEA R12, P0, R8.reuse, R0, 0x2 ;  /* 0x00000000080cd211 */ /* 0x050fe400078010ff */
[----:B------:R-:W-:Y:S02]  /*13900*/  ISETP.GE.AND P4, PT, R5, c[0x0][0x3c8], PT ;  /* 0x0000f20005007a0c */ /* 0x000fe40003f86270 */
[----:B------:R-:W-:Y:S02]  /*13910*/  @!P5 LEA.HI.X R13, R8, R4, R9, 0x2, P0 ;  /* 0x00000004080dd211 */ /* 0x000fe400000f1409 */
[----:B------:R-:W-:Y:S02]  /*13920*/  SHF.R.S32.HI R9, RZ, 0x1f, R3 ;  /* 0x0000001fff097819 */ /* 0x000fe40000011403 */
[C---:B------:R-:W-:Y:S01]  /*13930*/  @!P3 LEA R8, P1, R3.reuse, R0, 0x2 ;  /* 0x000000000308b211 */ /* 0x040fe200078210ff */
[----:B------:R4:W-:Y:S03]  /*13940*/  @!P5 ST.E.64 [R12.64], R84 ;  /* 0x000000540c00d985 */ /* 0x0009e6000c101b06 */
[----:B------:R-:W-:-:S02]  /*13950*/  @!P3 LEA.HI.X R9, R3, R4, R9, 0x2, P1 ;  /* 0x000000040309b211 */ /* 0x000fc400008f1409 */
[----:B------:R-:W-:-:S03]  /*13960*/  IADD3 R3, R199, 0xc8, RZ ;  /* 0x000000c8c7037810 */ /* 0x000fc60007ffe0ff */
[----:B------:R1:W-:Y:S01]  /*13970*/  @!P3 ST.E.64 [R8.64], R80 ;  /* 0x000000500800b985 */ /* 0x0003e2000c101b06 */
[----:B--2---:R-:W-:Y:S02]  /*13980*/  @!P6 LEA R10, P0, R2, R0, 0x2 ;  /* 0x00000000020ae211 */ /* 0x004fe400078010ff */
[----:B------:R-:W-:Y:S02]  /*13990*/  ISETP.GE.AND P1, PT, R3, c[0x0][0x3c8], PT ;  /* 0x0000f20003007a0c */ /* 0x000fe40003f26270 */
[----:B-----5:R-:W-:Y:S02]  /*139a0*/  IADD3 R6, R199, 0xb8, RZ ;  /* 0x000000b8c7067810 */ /* 0x020fe40007ffe0ff */
[----:B------:R-:W-:Y:S02]  /*139b0*/  SHF.R.S32.HI R7, RZ, 0x1f, R2 ;  /* 0x0000001fff077819 */ /* 0x000fe40000011402 */
[----:B------:R-:W-:Y:S02]  /*139c0*/  ISETP.GE.AND P2, PT, R6, c[0x0][0x3c8], PT ;  /* 0x0000f20006007a0c */ /* 0x000fe40003f46270 */
[----:B------:R-:W-:-:S02]  /*139d0*/  @!P6 LEA.HI.X R11, R2, R4, R7, 0x2, P0 ;  /* 0x00000004020be211 */ /* 0x000fc400000f1407 */
[----:B------:R-:W-:Y:S02]  /*139e0*/  IADD3 R2, R199, 0xd0, RZ ;  /* 0x000000d0c7027810 */ /* 0x000fe40007ffe0ff */
[----:B------:R-:W-:Y:S01]  /*139f0*/  SHF.R.S32.HI R7, RZ, 0x1f, R5 ;  /* 0x0000001fff077819 */ /* 0x000fe20000011405 */
[----:B------:R2:W-:Y:S01]  /*13a00*/  @!P6 ST.E.64 [R10.64], R92 ;  /* 0x0000005c0a00e985 */ /* 0x0005e2000c101b06 */
[C---:B----4-:R-:W-:Y:S02]  /*13a10*/  @!P4 LEA R12, P0, R5.reuse, R0, 0x2 ;  /* 0x00000000050cc211 */ /* 0x050fe400078010ff */
[----:B------:R-:W-:Y:S02]  /*13a20*/  ISETP.GE.AND P5, PT, R2, c[0x0][0x3c8], PT ;  /* 0x0000f20002007a0c */ /* 0x000fe40003fa6270 */
[----:B------:R-:W-:Y:S02]  /*13a30*/  @!P4 LEA.HI.X R13, R5, R4, R7, 0x2, P0 ;  /* 0x00000004050dc211 */ /* 0x000fe400000f1407 */
[----:B------:R-:W-:-:S02]  /*13a40*/  IADD3 R7, R199, 0xe0, RZ ;  /* 0x000000e0c7077810 */ /* 0x000fc40007ffe0ff */
[----:B-1----:R-:W-:Y:S02]  /*13a50*/  SHF.R.S32.HI R9, RZ, 0x1f, R6 ;  /* 0x0000001fff097819 */ /* 0x002fe40000011406 */
[C---:B------:R-:W-:Y:S02]  /*13a60*/  @!P2 LEA R8, P3, R6.reuse, R0, 0x2 ;  /* 0x000000000608a211 */ /* 0x040fe400078610ff */
[----:B------:R-:W-:Y:S02]  /*13a70*/  SHF.R.S32.HI R5, RZ, 0x1f, R2 ;  /* 0x0000001fff057819 */ /* 0x000fe40000011402 */
[----:B------:R-:W-:Y:S02]  /*13a80*/  @!P2 LEA.HI.X R9, R6, R4, R9, 0x2, P3 ;  /* 0x000000040609a211 */ /* 0x000fe400018f1409 */
[----:B------:R-:W-:Y:S02]  /*13a90*/  IADD3 R6, R199, 0xd8, RZ ;  /* 0x000000d8c7067810 */ /* 0x000fe40007ffe0ff */
[----:B------:R-:W-:Y:S01]  /*13aa0*/  ISETP.GE.AND P6, PT, R7, c[0x0][0x3c8], PT ;  /* 0x0000f20007007a0c */ /* 0x000fe20003fc6270 */
[----:B------:R1:W-:Y:S04]  /*13ab0*/  @!P2 ST.E.64 [R8.64], R88 ;  /* 0x000000580800a985 */ /* 0x0003e8000c101b06 */
[----:B------:R4:W-:Y:S01]  /*13ac0*/  @!P4 ST.E.64 [R12.64], R100 ;  /* 0x000000640c00c985 */ /* 0x0009e2000c101b06 */
[----:B------:R-:W-:-:S02]  /*13ad0*/  ISETP.GE.AND P4, PT, R6, c[0x0][0x3c8], PT ;  /* 0x0000f20006007a0c */ /* 0x000fc40003f86270 */
[----:B--2---:R-:W-:-:S04]  /*13ae0*/  @!P5 LEA R10, P0, R2, R0, 0x2 ;  /* 0x00000000020ad211 */ /* 0x004fc800078010ff */
[----:B------:R-:W-:Y:S02]  /*13af0*/  @!P5 LEA.HI.X R11, R2, R4, R5, 0x2, P0 ;  /* 0x00000004020bd211 */ /* 0x000fe400000f1405 */
[----:B------:R-:W-:Y:S02]  /*13b00*/  IADD3 R5, R199, 0xe8, RZ ;  /* 0x000000e8c7057810 */ /* 0x000fe40007ffe0ff */
[----:B------:R-:W-:Y:S02]  /*13b10*/  SHF.R.S32.HI R2, RZ, 0x1f, R6 ;  /* 0x0000001fff027819 */ /* 0x000fe40000011406 */
[----:B------:R-:W-:Y:S02]  /*13b20*/  ISETP.GE.AND P3, PT, R5, c[0x0][0x3c8], PT ;  /* 0x0000f20005007a0c */ /* 0x000fe40003f66270 */
[----:B-1----:R-:W-:Y:S02]  /*13b30*/  SHF.R.S32.HI R9, RZ, 0x1f, R3 ;  /* 0x0000001fff097819 */ /* 0x002fe40000011403 */
[----:B------:R-:W-:-:S02]  /*13b40*/  @!P1 LEA R8, P2, R3, R0, 0x2 ;  /* 0x0000000003089211 */ /* 0x000fc400078410ff */
[----:B----4-:R-:W-:Y:S02]  /*13b50*/  @!P6 LEA R12, P0, R7, R0, 0x2 ;  /* 0x00000000070ce211 */ /* 0x010fe400078010ff */
[----:B------:R-:W-:Y:S02]  /*13b60*/  @!P1 LEA.HI.X R9, R3, R4, R9, 0x2, P2 ;  /* 0x0000000403099211 */ /* 0x000fe400010f1409 */
[----:B------:R-:W-:-:S03]  /*13b70*/  IADD3 R3, R199, 0xf0, RZ ;  /* 0x000000f0c7037810 */ /* 0x000fc60007ffe0ff */
[----:B------:R1:W-:Y:S01]  /*13b80*/  @!P1 ST.E.64 [R8.64], R96 ;  /* 0x0000006008009985 */ /* 0x0003e2000c101b06 */
[C---:B------:R-:W-:Y:S02]  /*13b90*/  @!P4 LEA R14, P1, R6.reuse, R0, 0x2 ;  /* 0x00000000060ec211 */ /* 0x040fe400078210ff */
[----:B------:R-:W-:Y:S01]  /*13ba0*/  ISETP.GE.AND P2, PT, R3, c[0x0][0x3c8], PT ;  /* 0x0000f20003007a0c */ /* 0x000fe20003f46270 */
[----:B------:R2:W-:Y:S01]  /*13bb0*/  @!P5 ST.E.64 [R10.64], R108 ;  /* 0x0000006c0a00d985 */ /* 0x0005e2000c101b06 */
[----:B------:R-:W-:Y:S02]  /*13bc0*/  @!P4 LEA.HI.X R15, R6, R4, R2, 0x2, P1 ;  /* 0x00000004060fc211 */ /* 0x000fe400008f1402 */
[----:B------:R-:W-:Y:S02]  /*13bd0*/  IADD3 R2, R199, 0xf8, RZ ;  /* 0x000000f8c7027810 */ /* 0x000fe40007ffe0ff */
[----:B------:R-:W-:Y:S01]  /*13be0*/  SHF.R.S32.HI R6, RZ, 0x1f, R5 ;  /* 0x0000001fff067819 */ /* 0x000fe20000011405 */
[----:B------:R4:W-:Y:S01]  /*13bf0*/  @!P4 ST.E.64 [R14.64], R166 ;  /* 0x000000a60e00c985 */ /* 0x0009e2000c101b06 */
[----:B------:R-:W-:-:S02]  /*13c00*/  ISETP.GE.AND P1, PT, R2, c[0x0][0x3c8], PT ;  /* 0x0000f20002007a0c */ /* 0x000fc40003f26270 */
[----:B-1----:R-:W-:-:S04]  /*13c10*/  SHF.R.S32.HI R8, RZ, 0x1f, R7 ;  /* 0x0000001fff087819 */ /* 0x002fc80000011407 */
[----:B------:R-:W-:Y:S02]  /*13c20*/  @!P6 LEA.HI.X R13, R7, R4, R8, 0x2, P0 ;  /* 0x00000004070de211 */ /* 0x000fe400000f1408 */
[----:B--2---:R-:W-:-:S03]  /*13c30*/  @!P3 LEA R10, P0, R5, R0, 0x2 ;  /* 0x00000000050ab211 */ /* 0x004fc600078010ff */
[----:B------:R4:W-:Y:S01]  /*13c40*/  @!P6 ST.E.64 [R12.64], R164 ;  /* 0x000000a40c00e985 */ /* 0x0009e2000c101b06 */
[----:B------:R-:W-:Y:S02]  /*13c50*/  @!P3 LEA.HI.X R11, R5, R4, R6, 0x2, P0 ;  /* 0x00000004050bb211 */ /* 0x000fe400000f1406 */
[----:B------:R-:W-:Y:S02]  /*13c60*/  SHF.R.S32.HI R5, RZ, 0x1f, R3 ;  /* 0x0000001fff057819 */ /* 0x000fe40000011403 */
[C---:B------:R-:W-:Y:S01]  /*13c70*/  @!P2 LEA R8, P0, R3.reuse, R0, 0x2 ;  /* 0x000000000308a211 */ /* 0x040fe200078010ff */
[----:B------:R4:W-:Y:S03]  /*13c80*/  @!P3 ST.E.64 [R10.64], R116 ;  /* 0x000000740a00b985 */ /* 0x0009e6000c101b06 */
[----:B------:R-:W-:Y:S02]  /*13c90*/  @!P2 LEA.HI.X R9, R3, R4, R5, 0x2, P0 ;  /* 0x000000040309a211 */ /* 0x000fe400000f1405 */
[----:B------:R-:W-:-:S02]  /*13ca0*/  SHF.R.S32.HI R3, RZ, 0x1f, R2 ;  /* 0x0000001fff037819 */ /* 0x000fc40000011402 */
[C---:B------:R-:W-:Y:S01]  /*13cb0*/  @!P1 LEA R6, P0, R2.reuse, R0, 0x2 ;  /* 0x0000000002069211 */ /* 0x040fe200078010ff */
[----:B------:R4:W-:Y:S03]  /*13cc0*/  @!P2 ST.E.64 [R8.64], R112 ;  /* 0x000000700800a985 */ /* 0x0009e6000c101b06 */
[----:B------:R-:W-:-:S05]  /*13cd0*/  @!P1 LEA.HI.X R7, R2, R4, R3, 0x2, P0 ;  /* 0x0000000402079211 */ /* 0x000fca00000f1403 */
[----:B------:R4:W-:Y:S04]  /*13ce0*/  @!P1 ST.E.64 [R6.64], R104 ;  /* 0x0000006806009985 */ /* 0x0009e8000c101b06 */
.L_x_253:
[----:B------:R-:W-:Y:S05]  /*13cf0*/  BSYNC B0 ;  /* 0x0000000000007941 */ /* 0x000fea0003800000 */
.L_x_252:
[----:B------:R-:W-:Y:S05]  /*13d00*/  BRA.DIV ~URZ, `(.L_x_254) ;  /* 0x000030a27f007947 */ /* 0x000fea000b800000 */
[----:B--2---:R2:W1:Y:S04]  /*13d10*/  SHFL.IDX PT, R4, R16, 0x1, 0x1c1f ;  /* 0x003c1f0010047f89 */ /* 0x00446800000e0000 */
[----:B----4-:R2:W4:Y:S02]  /*13d20*/  SHFL.IDX PT, R0, R17, 0x1, 0x1c1f ;  /* 0x003c1f0011007f89 */ /* 0x01052400000e0000 */
.L_x_308:
[----:B------:R-:W-:-:S13]  /*13d30*/  LOP3.LUT P0, RZ, R219, 0x2, RZ, 0xc0, !PT ;  /* 0x00000002dbff7812 */ /* 0x000fda000780c0ff */
[----:B------:R-:W-:Y:S05]  /*13d40*/  @P0 BRA `(.L_x_249) ;  /* 0x000018a000000947 */ /* 0x000fea0003800000 */
[----:B------:R-:W-:Y:S02]  /*13d50*/  ISETP.GE.AND P2, PT, R199, c[0x0][0x3c8], PT ;  /* 0x0000f200c7007a0c */ /* 0x000fe40003f46270 */
[----:B------:R-:W-:Y:S02]  /*13d60*/  ISETP.GE.AND P1, PT, R241, c[0x0][0x3c8], PT ;  /* 0x0000f200f1007a0c */ /* 0x000fe40003f26270 */
[----:B------:R-:W-:Y:S02]  /*13d70*/  ISETP.GE.AND P0, PT, R240, c[0x0][0x3c8], PT ;  /* 0x0000f200f0007a0c */ /* 0x000fe40003f06270 */
[----:B------:R-:W-:Y:S02]  /*13d80*/  ISETP.GE.AND P3, PT, R239, c[0x0][0x3c8], PT ;  /* 0x0000f200ef007a0c */ /* 0x000fe40003f66270 */
[----:B------:R-:W-:Y:S02]  /*13d90*/  ISETP.GE.AND P5, PT, R238, c[0x0][0x3c8], PT ;  /* 0x0000f200ee007a0c */ /* 0x000fe40003fa6270 */
[----:B------:R-:W-:-:S02]  /*13da0*/  SHF.R.S32.HI R5, RZ, 0x1f, R241 ;  /* 0x0000001fff057819 */ /* 0x000fc400000114f1 */
[----:B------:R-:W-:Y:S01]  /*13db0*/  SHF.R.S32.HI R10, RZ, 0x1f, R240 ;  /* 0x0000001fff0a7819 */ /* 0x000fe200000114f0 */
[----:B----4-:R-:W-:Y:S02]  /*13dc0*/  @!P2 IMAD.MOV.U32 R2, RZ, RZ, R0 ;  /* 0x000000ffff02a224 */ /* 0x010fe400078e0000 */
[----:B-1----:R-:W-:Y:S01]  /*13dd0*/  @!P2 IMAD.MOV.U32 R3, RZ, RZ, R4 ;  /* 0x000000ffff03a224 */ /* 0x002fe200078e0004 */
[----:B------:R-:W-:-:S03]  /*13de0*/  @!P1 LEA R8, P4, R241, R0, 0x2 ;  /* 0x00000000f1089211 */ /* 0x000fc600078810ff */
[----:B------:R-:W-:Y:S01]  /*13df0*/  @!P2 IMAD.WIDE R2, R199, 0x4, R2 ;  /* 0x00000004c702a825 */ /* 0x000fe200078e0202 */
[----:B------:R-:W-:Y:S02]  /*13e00*/  @!P1 LEA.HI.X R9, R241, R4, R5, 0x2, P4 ;  /* 0x00000004f1099211 */ /* 0x000fe400020f1405 */
[----:B------:R-:W-:Y:S02]  /*13e10*/  SHF.R.S32.HI R5, RZ, 0x1f, R239 ;  /* 0x0000001fff057819 */ /* 0x000fe400000114ef */
[----:B------:R1:W-:Y:S01]  /*13e20*/  @!P2 ST.E.64 [R2.64], R120 ;  /* 0x000000780200a985 */ /* 0x0003e2000c101b06 */
[C---:B------:R-:W-:Y:S02]  /*13e30*/  @!P0 LEA R6, P2, R240.reuse, R0, 0x2 ;  /* 0x00000000f0068211 */ /* 0x040fe400078410ff */
[----:B------:R-:W-:Y:S01]  /*13e40*/  ISETP.GE.AND P4, PT, R237, c[0x0][0x3c8], PT ;  /* 0x0000f200ed007a0c */ /* 0x000fe20003f86270 */
[----:B------:R4:W-:Y:S01]  /*13e50*/  @!P1 ST.E.64 [R8.64], R146 ;  /* 0x0000009208009985 */ /* 0x0009e2000c101b06 */
[----:B------:R-:W-:-:S02]  /*13e60*/  @!P0 LEA.HI.X R7, R240, R4, R10, 0x2, P2 ;  /* 0x00000004f0078211 */ /* 0x000fc400010f140a */
[----:B------:R-:W-:-:S03]  /*13e70*/  ISETP.GE.AND P2, PT, R236, c[0x0][0x3c8], PT ;  /* 0x0000f200ec007a0c */ /* 0x000fc60003f46270 */
[----:B------:R5:W-:Y:S01]  /*13e80*/  @!P0 ST.E.64 [R6.64], R124 ;  /* 0x0000007c06008985 */ /* 0x000be2000c101b06 */
[-C--:B------:R-:W-:Y:S02]  /*13e90*/  @!P5 LEA R10, P0, R238, R0.reuse, 0x2 ;  /* 0x00000000ee0ad211 */ /* 0x080fe400078010ff */
[----:B-1----:R-:W-:-:S04]  /*13ea0*/  @!P3 LEA R2, P6, R239, R0, 0x2 ;  /* 0x00000000ef02b211 */ /* 0x002fc800078c10ff */
[----:B------:R-:W-:Y:S02]  /*13eb0*/  @!P3 LEA.HI.X R3, R239, R4, R5, 0x2, P6 ;  /* 0x00000004ef03b211 */ /* 0x000fe400030f1405 */
[----:B------:R-:W-:Y:S02]  /*13ec0*/  SHF.R.S32.HI R5, RZ, 0x1f, R238 ;  /* 0x0000001fff057819 */ /* 0x000fe400000114ee */
[C---:B----4-:R-:W-:Y:S01]  /*13ed0*/  @!P4 LEA R8, P1, R237.reuse, R0, 0x2 ;  /* 0x00000000ed08c211 */ /* 0x050fe200078210ff */
[----:B------:R1:W-:Y:S01]  /*13ee0*/  @!P3 ST.E.64 [R2.64], R128 ;  /* 0x000000800200b985 */ /* 0x0003e2000c101b06 */
[----:B------:R-:W-:Y:S02]  /*13ef0*/  @!P5 LEA.HI.X R11, R238, R4, R5, 0x2, P0 ;  /* 0x00000004ee0bd211 */ /* 0x000fe400000f1405 */
[----:B-----5:R-:W-:Y:S02]  /*13f00*/  @!P2 LEA R6, P0, R236, R0, 0x2 ;  /* 0x00000000ec06a211 */ /* 0x020fe400078010ff */
[----:B------:R-:W-:Y:S01]  /*13f10*/  @!P4 LEA.HI.X R9, R237, R4, R252, 0x2, P1 ;  /* 0x00000004ed09c211 */ /* 0x000fe200008f14fc */
[----:B------:R4:W-:Y:S01]  /*13f20*/  @!P5 ST.E.64 [R10.64], R150 ;  /* 0x000000960a00d985 */ /* 0x0009e2000c101b06 */
[----:B------:R-:W-:-:S02]  /*13f30*/  ISETP.GE.AND P5, PT, R235, c[0x0][0x3c8], PT ;  /* 0x0000f200eb007a0c */ /* 0x000fc40003fa6270 */
[----:B------:R-:W-:Y:S01]  /*13f40*/  ISETP.GE.AND P6, PT, R234, c[0x0][0x3c8], PT ;  /* 0x0000f200ea007a0c */ /* 0x000fe20003fc6270 */
[----:B------:R5:W-:Y:S01]  /*13f50*/  @!P4 ST.E.64 [R8.64], R26 ;  /* 0x0000001a0800c985 */ /* 0x000be2000c101b06 */
[----:B------:R-:W-:Y:S02]  /*13f60*/  @!P2 LEA.HI.X R7, R236, R4, R251, 0x2, P0 ;  /* 0x00000004ec07a211 */ /* 0x000fe400000f14fb */
[----:B------:R-:W-:Y:S02]  /*13f70*/  ISETP.GE.AND P0, PT, R233, c[0x0][0x3c8], PT ;  /* 0x0000f200e9007a0c */ /* 0x000fe40003f06270 */
[----:B------:R-:W-:Y:S01]  /*13f80*/  ISETP.GE.AND P4, PT, R231, c[0x0][0x3c8], PT ;  /* 0x0000f200e7007a0c */ /* 0x000fe20003f86270 */
[----:B------:R2:W-:Y:S01]  /*13f90*/  @!P2 ST.E.64 [R6.64], R22 ;  /* 0x000000160600a985 */ /* 0x0005e2000c101b06 */
[----:B------:R-:W-:-:S03]  /*13fa0*/  IADD3 R5, R199, 0x68, RZ ;  /* 0x00000068c7057810 */ /* 0x000fc60007ffe0ff */
[----:B------:R-:W-:-:S04]  /*13fb0*/  @!P5 LEA R12, P1, R235, R0, 0x2 ;  /* 0x00000000eb0cd211 */ /* 0x000fc800078210ff */
[----:B------:R-:W-:Y:S02]  /*13fc0*/  @!P5 LEA.HI.X R13, R235, R4, R250, 0x2, P1 ;  /* 0x00000004eb0dd211 */ /* 0x000fe400008f14fa */
[----:B-1----:R-:W-:-:S03]  /*13fd0*/  IADD3 R2, R199, 0x58, RZ ;  /* 0x00000058c7027810 */ /* 0x002fc60007ffe0ff */
[----:B------:R-:W-:Y:S01]  /*13fe0*/  @!P5 ST.E.64 [R12.64], R154 ;  /* 0x0000009a0c00d985 */ /* 0x000fe2000c101b06 */
[----:B------:R-:W-:Y:S02]  /*13ff0*/  ISETP.GE.AND P3, PT, R2, c[0x0][0x3c8], PT ;  /* 0x0000f20002007a0c */ /* 0x000fe40003f66270 */
[----:B------:R-:W-:Y:S02]  /*14000*/  SHF.R.S32.HI R3, RZ, 0x1f, R2 ;  /* 0x0000001fff037819 */ /* 0x000fe40000011402 */
[----:B----4-:R-:W-:-:S04]  /*14010*/  @!P6 LEA R10, P2, R234, R0, 0x2 ;  /* 0x00000000ea0ae211 */ /* 0x010fc800078410ff */
[----:B------:R-:W-:Y:S02]  /*14020*/  @!P6 LEA.HI.X R11, R234, R4, R249, 0x2, P2 ;  /* 0x00000004ea0be211 */ /* 0x000fe400010f14f9 */
[-C--:B-----5:R-:W-:Y:S02]  /*14030*/  @!P0 LEA R8, P2, R233, R0.reuse, 0x2 ;  /* 0x00000000e9088211 */ /* 0x0a0fe400078410ff */
[----:B--2---:R-:W-:Y:S01]  /*14040*/  IADD3 R6, R199, 0x60, RZ ;  /* 0x00000060c7067810 */ /* 0x004fe20007ffe0ff */
[----:B------:R1:W-:Y:S01]  /*14050*/  @!P6 ST.E.64 [R10.64], R34 ;  /* 0x000000220a00e985 */ /* 0x0003e2000c101b06 */
[C---:B------:R-:W-:Y:S02]  /*14060*/  @!P3 LEA R14, P1, R2.reuse, R0, 0x2 ;  /* 0x00000000020eb211 */ /* 0x040fe400078210ff */
[-C--:B------:R-:W-:Y:S02]  /*14070*/  @!P0 LEA.HI.X R9, R233, R4.reuse, R248, 0x2, P2 ;  /* 0x00000004e9098211 */ /* 0x080fe400010f14f8 */
[----:B------:R-:W-:-:S02]  /*14080*/  @!P3 LEA.HI.X R15, R2, R4, R3, 0x2, P1 ;  /* 0x00000004020fb211 */ /* 0x000fc400008f1403 */
[----:B------:R-:W-:Y:S01]  /*14090*/  ISETP.GE.AND P3, PT, R6, c[0x0][0x3c8], PT ;  /* 0x0000f20006007a0c */ /* 0x000fe20003f66270 */
[----:B------:R2:W-:Y:S01]  /*140a0*/  @!P0 ST.E.64 [R8.64], R30 ;  /* 0x0000001e08008985 */ /* 0x0005e2000c101b06 */
[----:B------:R-:W-:Y:S02]  /*140b0*/  ISETP.GE.AND P2, PT, R5, c[0x0][0x3c8], PT ;  /* 0x0000f20005007a0c */ /* 0x000fe40003f46270 */
[C---:B------:R-:W-:Y:S02]  /*140c0*/  IADD3 R3, R199.reuse, 0x70, RZ ;  /* 0x00000070c7037810 */ /* 0x040fe40007ffe0ff */
[----:B------:R-:W-:Y:S02]  /*140d0*/  IADD3 R7, R199, 0x78, RZ ;  /* 0x00000078c7077810 */ /* 0x000fe40007ffe0ff */
[----:B------:R-:W-:Y:S02]  /*140e0*/  ISETP.GE.AND P6, PT, R3, c[0x0][0x3c8], PT ;  /* 0x0000f20003007a0c */ /* 0x000fe40003fc6270 */
[----:B------:R-:W-:-:S03]  /*140f0*/  ISETP.GE.AND P5, PT, R7, c[0x0][0x3c8], PT ;  /* 0x0000f20007007a0c */ /* 0x000fc60003fa6270 */
[C---:B------:R-:W-:Y:S02]  /*14100*/  @!P3 LEA R16, P1, R6.reuse, R0, 0x2 ;  /* 0x000000000610b211 */ /* 0x040fe400078210ff */
[----:B-1----:R-:W-:Y:S02]  /*14110*/  SHF.R.S32.HI R11, RZ, 0x1f, R6 ;  /* 0x0000001fff0b7819 */ /* 0x002fe40000011406 */
[----:B------:R-:W-:Y:S02]  /*14120*/  SHF.R.S32.HI R10, RZ, 0x1f, R5 ;  /* 0x0000001fff0a7819 */ /* 0x000fe40000011405 */
[----:B---3--:R-:W-:Y:S02]  /*14130*/  @!P3 LEA.HI.X R17, R6, R4, R11, 0x2, P1 ;  /* 0x000000040611b211 */ /* 0x008fe400008f140b */
[----:B------:R-:W-:Y:S02]  /*14140*/  ISETP.GE.AND P1, PT, R2, c[0x0][0x3c8], PT ;  /* 0x0000f20002007a0c */ /* 0x000fe40003f26270 */
[----:B--2---:R-:W-:-:S02]  /*14150*/  SHF.R.S32.HI R9, RZ, 0x1f, R231 ;  /* 0x0000001fff097819 */ /* 0x004fc400000114e7 */
[----:B------:R-:W-:Y:S02]  /*14160*/  @!P4 LEA R8, P0, R231, R0, 0x2 ;  /* 0x00000000e708c211 */ /* 0x000fe400078010ff */
[----:B------:R-:W-:Y:S02]  /*14170*/  IADD3 R2, R199, 0x80, RZ ;  /* 0x00000080c7027810 */ /* 0x000fe40007ffe0ff */
[----:B------:R-:W-:Y:S02]  /*14180*/  @!P4 LEA.HI.X R9, R231, R4, R9, 0x2, P0 ;  /* 0x00000004e709c211 */ /* 0x000fe400000f1409 */
[C---:B------:R-:W-:Y:S02]  /*14190*/  @!P2 LEA R12, P0, R5.reuse, R0, 0x2 ;  /* 0x00000000050ca211 */ /* 0x040fe400078010ff */
[----:B------:R-:W-:Y:S01]  /*141a0*/  SHF.R.S32.HI R6, RZ, 0x1f, R7 ;  /* 0x0000001fff067819 */ /* 0x000fe20000011407 */
[----:B------:R1:W-:Y:S01]  /*141b0*/  @!P4 ST.E.64 [R8.64], R42 ;  /* 0x0000002a0800c985 */ /* 0x0003e2000c101b06 */
[----:B------:R-:W-:-:S02]  /*141c0*/  @!P2 LEA.HI.X R13, R5, R4, R10, 0x2, P0 ;  /* 0x00000004050da211 */ /* 0x000fc400000f140a */
[----:B------:R-:W-:Y:S01]  /*141d0*/  IADD3 R5, R199, 0x88, RZ ;  /* 0x00000088c7057810 */ /* 0x000fe20007ffe0ff */
[----:B------:R-:W-:Y:S01]  /*141e0*/  @!P1 ST.E.64 [R14.64], R38 ;  /* 0x000000260e009985 */ /* 0x000fe2000c101b06 */
[----:B------:R-:W-:-:S03]  /*141f0*/  @!P6 LEA R10, P1, R3, R0, 0x2 ;  /* 0x00000000030ae211 */ /* 0x000fc600078210ff */
[----:B------:R-:W-:Y:S01]  /*14200*/  @!P3 ST.E.64 [R16.64], R50 ;  /* 0x000000321000b985 */ /* 0x000fe2000c101b06 */
[----:B------:R-:W-:-:S03]  /*14210*/  ISETP.GE.AND P3, PT, R2, c[0x0][0x3c8], PT ;  /* 0x0000f20002007a0c */ /* 0x000fc60003f66270 */
[----:B------:R2:W-:Y:S01]  /*14220*/  @!P2 ST.E.64 [R12.64], R46 ;  /* 0x0000002e0c00a985 */ /* 0x0005e2000c101b06 */
[----:B------:R-:W-:Y:S02]  /*14230*/  ISETP.GE.AND P2, PT, R3, c[0x0][0x3c8], PT ;  /* 0x0000f20003007a0c */ /* 0x000fe40003f46270 */
[----:B-1----:R-:W-:Y:S02]  /*14240*/  SHF.R.S32.HI R9, RZ, 0x1f, R3 ;  /* 0x0000001fff097819 */ /* 0x002fe40000011403 */
[----:B------:R-:W-:Y:S02]  /*14250*/  @!P5 LEA R8, P0, R7, R0, 0x2 ;  /* 0x000000000708d211 */ /* 0x000fe400078010ff */
[-C--:B------:R-:W-:Y:S02]  /*14260*/  @!P6 LEA.HI.X R11, R3, R4.reuse, R9, 0x2, P1 ;  /* 0x00000004030be211 */ /* 0x080fe400008f1409 */
[----:B------:R-:W-:Y:S02]  /*14270*/  ISETP.GE.AND P6, PT, R5, c[0x0][0x3c8], PT ;  /* 0x0000f20005007a0c */ /* 0x000fe40003fc6270 */
[----:B------:R-:W-:-:S03]  /*14280*/  @!P5 LEA.HI.X R9, R7, R4, R6, 0x2, P0 ;  /* 0x000000040709d211 */ /* 0x000fc600000f1406 */
[----:B------:R1:W-:Y:S01]  /*14290*/  @!P2 ST.E.64 [R10.64], R58 ;  /* 0x0000003a0a00a985 */ /* 0x0003e2000c101b06 */
[----:B------:R-:W-:Y:S02]  /*142a0*/  IADD3 R6, R199, 0x90, RZ ;  /* 0x00000090c7067810 */ /* 0x000fe40007ffe0ff */
[----:B--2---:R-:W-:Y:S01]  /*142b0*/  SHF.R.S32.HI R13, RZ, 0x1f, R2 ;  /* 0x0000001fff0d7819 */ /* 0x004fe20000011402 */
[----:B------:R2:W-:Y:S01]  /*142c0*/  @!P5 ST.E.64 [R8.64], R54 ;  /* 0x000000360800d985 */ /* 0x0005e2000c101b06 */
[----:B------:R-:W-:Y:S02]  /*142d0*/  ISETP.GE.AND P4, PT, R6, c[0x0][0x3c8], PT ;  /* 0x0000f20006007a0c */ /* 0x000fe40003f86270 */
[-C--:B------:R-:W-:Y:S02]  /*142e0*/  @!P3 LEA R14, P1, R2, R0.reuse, 0x2 ;  /* 0x00000000020eb211 */ /* 0x080fe400078210ff */
[----:B------:R-:W-:Y:S02]  /*142f0*/  SHF.R.S32.HI R16, RZ, 0x1f, R5 ;  /* 0x0000001fff107819 */ /* 0x000fe40000011405 */
[----:B------:R-:W-:-:S02]  /*14300*/  @!P6 LEA R12, P0, R5, R0, 0x2 ;  /* 0x00000000050ce211 */ /* 0x000fc400078010ff */
[-C--:B------:R-:W-:Y:S02]  /*14310*/  @!P3 LEA.HI.X R15, R2, R4.reuse, R13, 0x2, P1 ;  /* 0x00000004020fb211 */ /* 0x080fe400008f140d */
[----:B------:R-:W-:Y:S02]  /*14320*/  IADD3 R7, R199, 0x98, RZ ;  /* 0x00000098c7077810 */ /* 0x000fe40007ffe0ff */
[----:B------:R-:W-:Y:S02]  /*14330*/  @!P6 LEA.HI.X R13, R5, R4, R16, 0x2, P0 ;  /* 0x00000004050de211 */ /* 0x000fe400000f1410 */
[----:B------:R-:W-:Y:S02]  /*14340*/  ISETP.GE.AND P3, PT, R7, c[0x0][0x3c8], PT ;  /* 0x0000f20007007a0c */ /* 0x000fe40003f66270 */
[C---:B------:R-:W-:Y:S02]  /*14350*/  IADD3 R5, R199.reuse, 0xa0, RZ ;  /* 0x000000a0c7057810 */ /* 0x040fe40007ffe0ff */
[----:B------:R-:W-:-:S02]  /*14360*/  IADD3 R3, R199, 0xa8, RZ ;  /* 0x000000a8c7037810 */ /* 0x000fc40007ffe0ff */
[----:B------:R-:W-:Y:S02]  /*14370*/  ISETP.GE.AND P2, PT, R5, c[0x0][0x3c8], PT ;  /* 0x0000f20005007a0c */ /* 0x000fe40003f46270 */
[----:B------:R-:W-:Y:S02]  /*14380*/  ISETP.GE.AND P1, PT, R3, c[0x0][0x3c8], PT ;  /* 0x0000f20003007a0c */ /* 0x000fe40003f26270 */
[----:B-1----:R-:W-:Y:S02]  /*14390*/  SHF.R.S32.HI R11, RZ, 0x1f, R6 ;  /* 0x0000001fff0b7819 */ /* 0x002fe40000011406 */
[C---:B------:R-:W-:Y:S02]  /*143a0*/  @!P4 LEA R10, P0, R6.reuse, R0, 0x2 ;  /* 0x00000000060ac211 */ /* 0x040fe400078010ff */
[----:B--2---:R-:W-:Y:S02]  /*143b0*/  SHF.R.S32.HI R9, RZ, 0x1f, R7 ;  /* 0x0000001fff097819 */ /* 0x004fe40000011407 */
[----:B------:R-:W-:-:S02]  /*143c0*/  @!P4 LEA.HI.X R11, R6, R4, R11, 0x2, P0 ;  /* 0x00000004060bc211 */ /* 0x000fc400000f140b */
[----:B------:R-:W-:Y:S02]  /*143d0*/  ISETP.GE.AND P0, PT, R2, c[0x0][0x3c8], PT ;  /* 0x0000f20002007a0c */ /* 0x000fe40003f06270 */
[----:B------:R-:W-:Y:S02]  /*143e0*/  @!P3 LEA R8, P5, R7, R0, 0x2 ;  /* 0x000000000708b211 */ /* 0x000fe400078a10ff */
[----:B------:R-:W-:Y:S02]  /*143f0*/  IADD3 R6, R199, 0xb0, RZ ;  /* 0x000000b0c7067810 */ /* 0x000fe40007ffe0ff */
[----:B------:R-:W-:Y:S02]  /*14400*/  @!P3 LEA.HI.X R9, R7, R4, R9, 0x2, P5 ;  /* 0x000000040709b211 */ /* 0x000fe400028f1409 */
[----:B------:R-:W-:Y:S02]  /*14410*/  IADD3 R7, R199, 0xb8, RZ ;  /* 0x000000b8c7077810 */ /* 0x000fe40007ffe0ff */
[----:B------:R-:W-:-:S02]  /*14420*/  ISETP.GE.AND P5, PT, R6, c[0x0][0x3c8], PT ;  /* 0x0000f20006007a0c */ /* 0x000fc40003fa6270 */
[----:B------:R-:W-:Y:S01]  /*14430*/  SHF.R.S32.HI R2, RZ, 0x1f, R3 ;  /* 0x0000001fff027819 */ /* 0x000fe20000011403 */
[----:B------:R1:W-:Y:S01]  /*14440*/  @!P0 ST.E.64 [R14.64], R66 ;  /* 0x000000420e008985 */ /* 0x0003e2000c101b06 */
[----:B------:R-:W-:-:S03]  /*14450*/  @!P2 LEA R16, P0, R5, R0, 0x2 ;  /* 0x000000000510a211 */ /* 0x000fc600078010ff */
[----:B------:R2:W-:Y:S04]  /*14460*/  @!P6 ST.E.64 [R12.64], R62 ;  /* 0x0000003e0c00e985 */ /* 0x0005e8000c101b06 */
[----:B------:R-:W-:Y:S04]  /*14470*/  @!P4 ST.E.64 [R10.64], R74 ;  /* 0x0000004a0a00c985 */ /* 0x000fe8000c101b06 */
[----:B------:R3:W-:Y:S01]  /*14480*/  @!P3 ST.E.64 [R8.64], R70 ;  /* 0x000000460800b985 */ /* 0x0007e2000c101b06 */
[----:B-1----:R-:W-:Y:S02]  /*14490*/  @!P1 LEA R14, P6, R3, R0, 0x2 ;  /* 0x00000000030e9211 */ /* 0x002fe400078c10ff */
[----:B--2---:R-:W-:-:S02]  /*144a0*/  SHF.R.S32.HI R12, RZ, 0x1f, R5 ;  /* 0x0000001fff0c7819 */ /* 0x004fc40000011405 */
[-C--:B------:R-:W-:Y:S02]  /*144b0*/  @!P1 LEA.HI.X R15, R3, R4.reuse, R2, 0x2, P6 ;  /* 0x00000004030f9211 */ /* 0x080fe400030f1402 */
[----:B------:R-:W-:Y:S02]  /*144c0*/  @!P2 LEA.HI.X R17, R5, R4, R12, 0x2, P0 ;  /* 0x000000040511a211 */ /* 0x000fe400000f140c */
[----:B------:R-:W-:Y:S02]  /*144d0*/  ISETP.GE.AND P0, PT, R7, c[0x0][0x3c8], PT ;  /* 0x0000f20007007a0c */ /* 0x000fe40003f06270 */
[----:B------:R-:W-:Y:S01]  /*144e0*/  SHF.R.S32.HI R5, RZ, 0x1f, R6 ;  /* 0x0000001fff057819 */ /* 0x000fe20000011406 */
[----:B------:R1:W-:Y:S01]  /*144f0*/  @!P2 ST.E.64 [R16.64], R82 ;  /* 0x000000521000a985 */ /* 0x0003e2000c101b06 */
[----:B------:R-:W-:Y:S02]  /*14500*/  @!P5 LEA R12, P4, R6, R0, 0x2 ;  /* 0x00000000060cd211 */ /* 0x000fe400078810ff */
[----:B------:R-:W-:Y:S01]  /*14510*/  IADD3 R3, R199, 0xc0, RZ ;  /* 0x000000c0c7037810 */ /* 0x000fe20007ffe0ff */
[----:B------:R2:W-:Y:S01]  /*14520*/  @!P1 ST.E.64 [R14.64], R78 ;  /* 0x0000004e0e009985 */ /* 0x0005e2000c101b06 */
[----:B---3--:R-:W-:-:S02]  /*14530*/  SHF.R.S32.HI R9, RZ, 0x1f, R7 ;  /* 0x0000001fff097819 */ /* 0x008fc40000011407 */
[----:B------:R-:W-:Y:S02]  /*14540*/  IADD3 R2, R199, 0xc8, RZ ;  /* 0x000000c8c7027810 */ /* 0x000fe40007ffe0ff */
[----:B------:R-:W-:Y:S02]  /*14550*/  @!P5 LEA.HI.X R13, R6, R4, R5, 0x2, P4 ;  /* 0x00000004060dd211 */ /* 0x000fe400020f1405 */
[----:B------:R-:W-:Y:S02]  /*14560*/  @!P0 LEA R8, P3, R7, R0, 0x2 ;  /* 0x0000000007088211 */ /* 0x000fe400078610ff */
[----:B------:R-:W-:Y:S01]  /*14570*/  ISETP.GE.AND P4, PT, R3, c[0x0][0x3c8], PT ;  /* 0x0000f20003007a0c */ /* 0x000fe20003f86270 */
[----:B------:R-:W-:Y:S01]  /*14580*/  @!P5 ST.E.64 [R12.64], R94 ;  /* 0x0000005e0c00d985 */ /* 0x000fe2000c101b06 */
[----:B------:R-:W-:Y:S02]  /*14590*/  @!P0 LEA.HI.X R9, R7, R4, R9, 0x2, P3 ;  /* 0x0000000407098211 */ /* 0x000fe400018f1409 */
[----:B------:R-:W-:-:S02]  /*145a0*/  ISETP.GE.AND P3, PT, R2, c[0x0][0x3c8], PT ;  /* 0x0000f20002007a0c */ /* 0x000fc40003f66270 */
[C---:B------:R-:W-:Y:S01]  /*145b0*/  IADD3 R5, R199.reuse, 0xd0, RZ ;  /* 0x000000d0c7057810 */ /* 0x040fe20007ffe0ff */
[----:B------:R3:W-:Y:S01]  /*145c0*/  @!P0 ST.E.64 [R8.64], R86 ;  /* 0x0000005608008985 */ /* 0x0007e2000c101b06 */
[----:B------:R-:W-:Y:S02]  /*145d0*/  SHF.R.S32.HI R11, RZ, 0x1f, R3 ;  /* 0x0000001fff0b7819 */ /* 0x000fe40000011403 */
[----:B------:R-:W-:Y:S02]  /*145e0*/  IADD3 R7, R199, 0xd8, RZ ;  /* 0x000000d8c7077810 */ /* 0x000fe40007ffe0ff */
[----:B------:R-:W-:Y:S02]  /*145f0*/  SHF.R.S32.HI R6, RZ, 0x1f, R2 ;  /* 0x0000001fff067819 */ /* 0x000fe40000011402 */
[----:B------:R-:W-:Y:S02]  /*14600*/  @!P4 LEA R10, P2, R3, R0, 0x2 ;  /* 0x00000000030ac211 */ /* 0x000fe400078410ff */
[----:B------:R-:W-:-:S02]  /*14610*/  ISETP.GE.AND P6, PT, R5, c[0x0][0x3c8], PT ;  /* 0x0000f20005007a0c */ /* 0x000fc40003fc6270 */
[C---:B-1----:R-:W-:Y:S02]  /*14620*/  @!P3 LEA R16, P1, R2.reuse, R0, 0x2 ;  /* 0x000000000210b211 */ /* 0x042fe400078210ff */
[-C--:B------:R-:W-:Y:S02]  /*14630*/  @!P4 LEA.HI.X R11, R3, R4.reuse, R11, 0x2, P2 ;  /* 0x00000004030bc211 */ /* 0x080fe400010f140b */
[----:B------:R-:W-:Y:S02]  /*14640*/  ISETP.GE.AND P4, PT, R7, c[0x0][0x3c8], PT ;  /* 0x0000f20007007a0c */ /* 0x000fe40003f86270 */
[----:B------:R-:W-:Y:S02]  /*14650*/  @!P3 LEA.HI.X R17, R2, R4, R6, 0x2, P1 ;  /* 0x000000040211b211 */ /* 0x000fe400008f1406 */
[----:B------:R-:W-:Y:S02]  /*14660*/  IADD3 R6, R199, 0xe0, RZ ;  /* 0x000000e0c7067810 */ /* 0x000fe40007ffe0ff */
[----:B------:R-:W-:-:S02]  /*14670*/  ISETP.GE.AND P5, PT, R3, c[0x0][0x3c8], PT ;  /* 0x0000f20003007a0c */ /* 0x000fc40003fa6270 */
[----:B------:R-:W-:Y:S02]  /*14680*/  ISETP.GE.AND P3, PT, R6, c[0x0][0x3c8], PT ;  /* 0x0000f20006007a0c */ /* 0x000fe40003f66270 */
[----:B--2---:R-:W-:Y:S02]  /*14690*/  @!P6 LEA R14, P1, R5, R0, 0x2 ;  /* 0x00000000050ee211 */ /* 0x004fe400078210ff */
[C---:B------:R-:W-:Y:S02]  /*146a0*/  IADD3 R3, R199.reuse, 0xf0, RZ ;  /* 0x000000f0c7037810 */ /* 0x040fe40007ffe0ff */
[----:B---3--:R-:W-:Y:S02]  /*146b0*/  IADD3 R8, R199, 0xe8, RZ ;  /* 0x000000e8c7087810 */ /* 0x008fe40007ffe0ff */
[----:B------:R-:W-:Y:S02]  /*146c0*/  SHF.R.S32.HI R9, RZ, 0x1f, R5 ;  /* 0x0000001fff097819 */ /* 0x000fe40000011405 */
[----:B------:R-:W-:Y:S01]  /*146d0*/  ISETP.GE.AND P2, PT, R8, c[0x0][0x3c8], PT ;  /* 0x0000f20008007a0c */ /* 0x000fe20003f46270 */
[----:B------:R1:W-:Y:S01]  /*146e0*/  @!P5 ST.E.64 [R10.64], R158 ;  /* 0x0000009e0a00d985 */ /* 0x0003e2000c101b06 */
[----:B------:R-:W-:-:S02]  /*146f0*/  SHF.R.S32.HI R13, RZ, 0x1f, R7 ;  /* 0x0000001fff0d7819 */ /* 0x000fc40000011407 */
[----:B------:R-:W-:Y:S02]  /*14700*/  @!P4 LEA R12, P0, R7, R0, 0x2 ;  /* 0x00000000070cc211 */ /* 0x000fe400078010ff */
[-C--:B------:R-:W-:Y:S02]  /*14710*/  @!P6 LEA.HI.X R15, R5, R4.reuse, R9, 0x2, P1 ;  /* 0x00000004050fe211 */ /* 0x080fe400008f1409 */
[----:B------:R-:W-:Y:S02]  /*14720*/  ISETP.GE.AND P1, PT, R3, c[0x0][0x3c8], PT ;  /* 0x0000f20003007a0c */ /* 0x000fe40003f26270 */
[----:B------:R-:W-:Y:S02]  /*14730*/  @!P4 LEA.HI.X R13, R7, R4, R13, 0x2, P0 ;  /* 0x00000004070dc211 */ /* 0x000fe400000f140d */
[----:B------:R-:W-:Y:S02]  /*14740*/  SHF.R.S32.HI R5, RZ, 0x1f, R6 ;  /* 0x0000001fff057819 */ /* 0x000fe40000011406 */
[----:B------:R-:W-:-:S13]  /*14750*/  ISETP.GE.AND P5, PT, R2, c[0x0][0x3c8], PT ;  /* 0x0000f20002007a0c */ /* 0x000fda0003fa6270 */
[----:B------:R-:W-:Y:S01]  /*14760*/  @!P5 ST.E.64 [R16.64], R172 ;  /* 0x000000ac1000d985 */ /* 0x000fe2000c101b06 */
[----:B-1----:R-:W-:-:S03]  /*14770*/  @!P3 LEA R10, P0, R6, R0, 0x2 ;  /* 0x00000000060ab211 */ /* 0x002fc600078010ff */
[----:B------:R-:W-:Y:S01]  /*14780*/  @!P6 ST.E.64 [R14.64], R170 ;  /* 0x000000aa0e00e985 */ /* 0x000fe2000c101b06 */
[----:B------:R-:W-:-:S03]  /*14790*/  @!P3 LEA.HI.X R11, R6, R4, R5, 0x2, P0 ;  /* 0x00000004060bb211 */ /* 0x000fc600000f1405 */
[----:B------:R-:W-:Y:S01]  /*147a0*/  @!P4 ST.E.64 [R12.64], R168 ;  /* 0x000000a80c00c985 */ /* 0x000fe2000c101b06 */
[----:B------:R-:W-:Y:S02]  /*147b0*/  SHF.R.S32.HI R5, RZ, 0x1f, R8 ;  /* 0x0000001fff057819 */ /* 0x000fe40000011408 */
[C---:B------:R-:W-:Y:S01]  /*147c0*/  @!P2 LEA R6, P0, R8.reuse, R0, 0x2 ;  /* 0x000000000806a211 */ /* 0x040fe200078010ff */
[----:B------:R-:W-:Y:S03]  /*147d0*/  @!P3 ST.E.64 [R10.64], R106 ;  /* 0x0000006a0a00b985 */ /* 0x000fe6000c101b06 */
[----:B------:R-:W-:Y:S02]  /*147e0*/  @!P2 LEA.HI.X R7, R8, R4, R5, 0x2, P0 ;  /* 0x000000040807a211 */ /* 0x000fe400000f1405 */
[----:B------:R-:W-:Y:S02]  /*147f0*/  SHF.R.S32.HI R5, RZ, 0x1f, R3 ;  /* 0x0000001fff057819 */ /* 0x000fe40000011403 */
[C---:B------:R-:W-:Y:S01]  /*14800*/  @!P1 LEA R2, P0, R3.reuse, R0, 0x2 ;  /* 0x0000000003029211 */ /* 0x040fe200078010ff */
[----:B------:R-:W-:Y:S03]  /*14810*/  @!P2 ST.E.64 [R6.64], R102 ;  /* 0x000000660600a985 */ /* 0x000fe6000c101b06 */
[----:B------:R-:W-:-:S05]  /*14820*/  @!P1 LEA.HI.X R3, R3, R4, R5, 0x2, P0 ;  /* 0x0000000403039211 */ /* 0x000fca00000f1405 */
[----:B------:R1:W-:Y:S02]  /*14830*/  @!P1 ST.E.64 [R2.64], R98 ;  /* 0x0000006202009985 */ /* 0x0003e4000c101b06 */
[----:B-1----:R-:W-:-:S04]  /*14840*/  IADD3 R2, R199, 0xf8, RZ ;  /* 0x000000f8c7027810 */ /* 0x002fc80007ffe0ff */
[----:B------:R-:W-:-:S13]  /*14850*/  ISETP.GE.AND P0, PT, R2, c[0x0][0x3c8], PT ;  /* 0x0000f20002007a0c */ /* 0x000fda0003f06270 */
[----:B------:R-:W-:Y:S05]  /*14860*/  @P0 BRA `(.L_x_249) ;  /* 0x00000d8000000947 */ /* 0x000fea0003800000 */
[----:B------:R-:W-:Y:S02]  /*14870*/  LEA R6, P0, R2, R0, 0x2 ;  /* 0x0000000002067211 */ /* 0x000fe400078010ff */
[----:B------:R-:W-:-:S04]  /*14880*/  SHF.R.S32.HI R0, RZ, 0x1f, R2 ;  /* 0x0000001fff007819 */ /* 0x000fc80000011402 */
[----:B------:R-:W-:-:S05]  /*14890*/  LEA.HI.X R7, R2, R4, R0, 0x2, P0 ;  /* 0x0000000402077211 */ /* 0x000fca00000f1400 */
[----:B------:R1:W-:Y:S01]  /*148a0*/  ST.E.64 [R6.64], R90 ;  /* 0x0000005a06007985 */ /* 0x0003e2000c101b06 */
[----:B------:R-:W-:Y:S05]  /*148b0*/  BRA `(.L_x_249) ;  /* 0x00000d3000007947 */ /* 0x000fea0003800000 */
.L_x_234:
[----:B------:R-:W-:Y:S01]  /*148c0*/  ISETP.NE.U32.AND P0, PT, RZ, c[0x0][0x508], PT ;  /* 0x00014200ff007a0c */ /* 0x000fe20003f05070 */
[----:B------:R-:W-:Y:S01]  /*148d0*/  IMAD.MOV.U32 R4, RZ, RZ, 0x4 ;  /* 0x00000004ff047424 */ /* 0x000fe200078e00ff */
[----:B------:R-:W-:Y:S01]  /*148e0*/  ISETP.NE.U32.AND P2, PT, RZ, c[0x0][0x500], PT ;  /* 0x00014000ff007a0c */ /* 0x000fe20003f45070 */
[----:B------:R-:W-:Y:S01]  /*148f0*/  IMAD.MOV.U32 R6, RZ, RZ, RZ ;  /* 0x000000ffff067224 */ /* 0x000fe200078e00ff */
[----:B------:R-:W-:Y:S01]  /*14900*/  ISETP.NE.AND.EX P1, PT, RZ, c[0x0][0x50c], PT, P0 ;  /* 0x00014300ff007a0c */ /* 0x000fe20003f25300 */
[----:B------:R-:W-:Y:S01]  /*14910*/  IMAD.MOV.U32 R19, RZ, RZ, c[0x0][0x388] ;  /* 0x0000e200ff137624 */ /* 0x000fe200078e00ff */
[----:B------:R-:W-:Y:S01]  /*14920*/  ISETP.NE.AND.EX P2, PT, RZ, c[0x0][0x504], PT, P2 ;  /* 0x00014100ff007a0c */ /* 0x000fe20003f45320 */
[----:B------:R-:W-:-:S10]  /*14930*/  IMAD.WIDE R4, R206, R4, c[0x0][0x500] ;  /* 0x00014000ce047625 */ /* 0x000fd400078e0204 */
[C---:B------:R-:W-:Y:S02]  /*14940*/  @P1 LEA R2, P0, R206.reuse, c[0x0][0x508], 0x2 ;  /* 0x00014200ce021a11 */ /* 0x040fe400078010ff */
[----:B------:R1:W5:Y:S02]  /*14950*/  @P2 LDG.E R6, [R4.64] ;  /* 0x0000000604062981 */ /* 0x000364000c1e1900 */
[----:B------:R-:W-:-:S05]  /*14960*/  @P1 LEA.HI.X R3, R206, c[0x0][0x50c], R221, 0x2, P0 ;  /* 0x00014300ce031a11 */ /* 0x000fca00000f14dd */
[----:B------:R1:W5:Y:S01]  /*14970*/  @P1 LDG.E R19, [R2.64] ;  /* 0x0000000602131981 */ /* 0x000362000c1e1900 */
[----:B------:R-:W-:-:S04]  /*14980*/  ISETP.NE.AND P0, PT, R222, RZ, PT ;  /* 0x000000ffde00720c */ /* 0x000fc80003f05270 */
[----:B------:R-:W-:Y:S01]  /*14990*/  SEL R18, R222, c[0x0][0x3d4], P0 ;  /* 0x0000f500de127a07 */ /* 0x000fe20000000000 */
[----:B------:R-:W-:Y:S05]  /*149a0*/  @P1 BRA `(.L_x_255) ;  /* 0x0000004000001947 */ /* 0x000fea0003800000 */
[----:B------:R-:W-:Y:S05]  /*149b0*/  @!P2 BRA `(.L_x_255) ;  /* 0x000000300000a947 */ /* 0x000fea0003800000 */
[----:B------:R2:W3:Y:S04]  /*149c0*/  LDG.E R0, [R4.64] ;  /* 0x0000000604007981 */ /* 0x0004e8000c1e1900 */
[----:B-12---:R-:W3:Y:S02]  /*149d0*/  LDG.E R4, [R4.64+0x4] ;  /* 0x0000040604047981 */ /* 0x006ee4000c1e1900 */
[----:B---3-5:R-:W-:Y:S02]  /*149e0*/  IADD3 R19, -R0, R4, RZ ;  /* 0x0000000400137210 */ /* 0x028fe40007ffe1ff */
.L_x_255:
[----:B-1----:R-:W1:Y:S01]  /*149f0*/  S2R R2, SR_TID.X ;  /* 0x0000000000027919 */ /* 0x002e620000002100 */
[----:B------:R-:W-:Y:S01]  /*14a00*/  BSSY B0, `(.L_x_256) ;  /* 0x0000035000007945 */ /* 0x000fe20003800000 */
[----:B------:R-:W-:Y:S02]  /*14a10*/  SEL R12, R206, RZ, !P2 ;  /* 0x000000ffce0c7207 */ /* 0x000fe40005000000 */
[----:B------:R-:W-:-:S02]  /*14a20*/  SEL R20, R221, RZ, !P2 ;  /* 0x000000ffdd147207 */ /* 0x000fc40005000000 */
[----:B-----5:R-:W-:Y:S02]  /*14a30*/  SHF.R.S32.HI R17, RZ, 0x1f, R6 ;  /* 0x0000001fff117819 */ /* 0x020fe40000011406 */
[----:B-1----:R-:W-:-:S13]  /*14a40*/  ISETP.GT.AND P0, PT, R2, 0x7f, PT ;  /* 0x0000007f0200780c */ /* 0x002fda0003f04270 */
[----:B------:R-:W-:Y:S05]  /*14a50*/  @P0 BRA `(.L_x_257) ;  /* 0x000002f000000947 */ /* 0x000fea0003800000 */
[----:B------:R-:W-:Y:S01]  /*14a60*/  IMAD R0, R19, c[0x0][0x4e8], RZ ;  /* 0x00013a0013007a24 */ /* 0x000fe200078e02ff */
[----:B------:R-:W-:-:S04]  /*14a70*/  LEA R13, R213, R2, 0x7 ;  /* 0x00000002d50d7211 */ /* 0x000fc800078e38ff */
[----:B------:R-:W-:-:S13]  /*14a80*/  ISETP.GE.AND P0, PT, R13, R0, PT ;  /* 0x000000000d00720c */ /* 0x000fda0003f06270 */
[----:B------:R-:W-:Y:S05]  /*14a90*/  @P0 BRA `(.L_x_257) ;  /* 0x000002b000000947 */ /* 0x000fea0003800000 */
[----:B------:R-:W-:Y:S01]  /*14aa0*/  IMAD.MOV.U32 R0, RZ, RZ, 0x368 ;  /* 0x00000368ff007424 */ /* 0x000fe200078e00ff */
[----:B------:R-:W-:-:S04]  /*14ab0*/  ISETP.GT.AND P2, PT, R18, 0x1, PT ;  /* 0x000000011200780c */ /* 0x000fc80003f44270 */
[----:B------:R-:W-:-:S04]  /*14ac0*/  SEL R0, R0, 0x328, P2 ;  /* 0x0000032800007807 */ /* 0x000fc80001000000 */
[----:B------:R1:W2:Y:S08]  /*14ad0*/  LDC.64 R8, c[0x0][R0+0x170] ;  /* 0x00005c0000087b82 */ /* 0x0002b00000000a00 */
[----:B------:R1:W3:Y:S08]  /*14ae0*/  LDC.64 R4, c[0x0][R0+0x168] ;  /* 0x00005a0000047b82 */ /* 0x0002f00000000a00 */
[----:B------:R1:W4:Y:S08]  /*14af0*/  LDC.64 R14, c[0x0][R0+0x178] ;  /* 0x00005e00000e7b82 */ /* 0x0003300000000a00 */
[----:B------:R1:W5:Y:S02]  /*14b00*/  LDC.64 R10, c[0x0][R0+0x160] ;  /* 0x00005800000a7b82 */ /* 0x0003640000000a00 */
[----:B-1----:R-:W-:-:S02]  /*14b10*/  IMAD.MOV.U32 R0, RZ, RZ, c[0x0][0x4e8] ;  /* 0x00013a00ff007624 */ /* 0x002fc400078e00ff */
[-C--:B--2---:R-:W-:Y:S02]  /*14b20*/  IMAD R7, R9, R12.reuse, RZ ;  /* 0x0000000c09077224 */ /* 0x084fe400078e02ff */
[----:B------:R-:W-:Y:S01]  /*14b30*/  IMAD.WIDE.U32 R2, R8, R12, RZ ;  /* 0x0000000c08027225 */ /* 0x000fe200078e00ff */
[----:B------:R-:W-:Y:S02]  /*14b40*/  ISETP.NE.AND P0, PT, R0, 0x1, PT ;  /* 0x000000010000780c */ /* 0x000fe40003f05270 */
[----:B------:R-:W-:Y:S01]  /*14b50*/  MOV R0, R13 ;  /* 0x0000000d00007202 */ /* 0x000fe20000000f00 */
[----:B------:R-:W-:Y:S01]  /*14b60*/  IMAD R8, R8, R20, R7 ;  /* 0x0000001408087224 */ /* 0x000fe200078e0207 */
[----:B------:R-:W-:Y:S01]  /*14b70*/  SEL R7, R232, RZ, P2 ;  /* 0x000000ffe8077207 */ /* 0x000fe20001000000 */
[-C--:B---3--:R-:W-:Y:S02]  /*14b80*/  IMAD R9, R5, R217.reuse, RZ ;  /* 0x000000d905097224 */ /* 0x088fe400078e02ff */
[----:B------:R-:W-:Y:S01]  /*14b90*/  IMAD.WIDE.U32 R4, R4, R217, RZ ;  /* 0x000000d904047225 */ /* 0x000fe200078e00ff */
[----:B------:R-:W-:-:S03]  /*14ba0*/  IADD3 R3, R3, R8, RZ ;  /* 0x0000000803037210 */ /* 0x000fc60007ffe0ff */
[----:B------:R-:W-:Y:S02]  /*14bb0*/  IMAD.IADD R9, R5, 0x1, R9 ;  /* 0x0000000105097824 */ /* 0x000fe400078e0209 */
[----:B------:R-:W-:-:S04]  /*14bc0*/  @P0 IMAD.HI.U32 R16, R13, c[0x0][0x4ec], RZ ;  /* 0x00013b000d100a27 */ /* 0x000fc800078e00ff */
[-C--:B----4-:R-:W-:Y:S01]  /*14bd0*/  IMAD R8, R15, R7.reuse, RZ ;  /* 0x000000070f087224 */ /* 0x090fe200078e02ff */
[----:B------:R-:W-:Y:S02]  /*14be0*/  @P0 SHF.R.U32.HI R0, RZ, c[0x0][0x4f0], R16 ;  /* 0x00013c00ff000a19 */ /* 0x000fe40000011610 */
[----:B------:R-:W-:Y:S01]  /*14bf0*/  IADD3 R16, P1, P0, R2, R4, R6 ;  /* 0x0000000402107210 */ /* 0x000fe2000783e006 */
[----:B------:R-:W-:-:S03]  /*14c00*/  IMAD.WIDE.U32 R4, R14, R7, RZ ;  /* 0x000000070e047225 */ /* 0x000fc600078e00ff */
[----:B------:R-:W-:Y:S01]  /*14c10*/  IADD3.X R9, R3, R9, R17, P1, P0 ;  /* 0x0000000903097210 */ /* 0x000fe20000fe0411 */
[----:B------:R-:W-:Y:S01]  /*14c20*/  IMAD.MOV R2, RZ, RZ, -R0 ;  /* 0x000000ffff027224 */ /* 0x000fe200078e0a00 */
[----:B------:R-:W-:Y:S01]  /*14c30*/  IADD3 R5, R5, R8, RZ ;  /* 0x0000000805057210 */ /* 0x000fe20007ffe0ff */
[----:B------:R-:W-:Y:S01]  /*14c40*/  IMAD.MOV.U32 R8, RZ, RZ, c[0x0][0x4a8] ;  /* 0x00012a00ff087624 */ /* 0x000fe200078e00ff */
[----:B------:R-:W-:Y:S01]  /*14c50*/  IADD3 R4, P1, P0, R0, R16, R4 ;  /* 0x0000001000047210 */ /* 0x000fe2000783e004 */
[----:B------:R-:W-:Y:S01]  /*14c60*/  IMAD R2, R2, c[0x0][0x4e8], R13 ;  /* 0x00013a0002027a24 */ /* 0x000fe200078e020d */
[----:B------:R-:W-:-:S03]  /*14c70*/  SHF.R.S32.HI R3, RZ, 0x1f, R0 ;  /* 0x0000001fff037819 */ /* 0x000fc60000011400 */
[----:B-----5:R-:W-:Y:S01]  /*14c80*/  IMAD R0, R11, R2, RZ ;  /* 0x000000020b007224 */ /* 0x020fe200078e02ff */
        /* <DEDUP_REMOVED lines=12> */
.L_x_257:
[----:B------:R-:W-:Y:S05]  /*14d50*/  BSYNC B0 ;  /* 0x0000000000007941 */ /* 0x000fea0003800000 */
.L_x_256:
[----:B------:R-:W-:-:S13]  /*14d60*/  ISETP.GT.AND P0, PT, R18, 0x1, PT ;  /* 0x000000011200780c */ /* 0x000fda0003f04270 */
[----:B------:R-:W-:Y:S05]  /*14d70*/  @P0 BRA `(.L_x_249) ;  /* 0x0000087000000947 */ /* 0x000fea0003800000 */
[----:B------:R-:W-:Y:S01]  /*14d80*/  MOV R2, c[0x0][0x4e8] ;  /* 0x00013a0000027a02 */ /* 0x000fe20000000f00 */
[----:B-1----:R-:W-:Y:S01]  /*14d90*/  IMAD R0, R17, c[0x0][0x3a0], RZ ;  /* 0x0000e80011007a24 */ /* 0x002fe200078e02ff */
[----:B------:R-:W-:Y:S01]  /*14da0*/  LEA R4, R216, R198, 0x5 ;  /* 0x000000c6d8047211 */ /* 0x000fe200078e28ff */
[----:B------:R-:W-:Y:S01]  /*14db0*/  IMAD R5, R20, c[0x0][0x3f0], RZ ;  /* 0x0000fc0014057a24 */ /* 0x000fe200078e02ff */
[----:B------:R-:W-:Y:S01]  /*14dc0*/  ISETP.NE.AND P0, PT, R2, 0x1, PT ;  /* 0x000000010200780c */ /* 0x000fe20003f05270 */
[C---:B------:R-:W-:Y:S01]  /*14dd0*/  IMAD.WIDE.U32 R2, R6.reuse, c[0x0][0x3a0], RZ ;  /* 0x0000e80006027a25 */ /* 0x040fe200078e00ff */
[C---:B------:R-:W-:Y:S02]  /*14de0*/  LEA R4, R213.reuse, R4, 0x7 ;  /* 0x00000004d5047211 */ /* 0x040fe400078e38ff */
[----:B------:R-:W-:Y:S01]  /*14df0*/  LEA R15, R213, R198, 0x7 ;  /* 0x000000c6d50f7211 */ /* 0x000fe200078e38ff */
[----:B------:R-:W-:Y:S01]  /*14e00*/  IMAD R6, R6, c[0x0][0x3a4], R0 ;  /* 0x0000e90006067a24 */ /* 0x000fe200078e0200 */
[----:B------:R-:W-:Y:S01]  /*14e10*/  MOV R0, R4 ;  /* 0x0000000400007202 */ /* 0x000fe20000000f00 */
[----:B------:R-:W-:-:S03]  /*14e20*/  IMAD R7, R12, c[0x0][0x3f4], R5 ;  /* 0x0000fd000c077a24 */ /* 0x000fc600078e0205 */
[----:B------:R-:W-:-:S03]  /*14e30*/  IADD3 R3, R3, R6, RZ ;  /* 0x0000000603037210 */ /* 0x000fc60007ffe0ff */
[----:B------:R-:W-:-:S04]  /*14e40*/  @P0 IMAD.HI.U32 R6, R4, c[0x0][0x4ec], RZ ;  /* 0x00013b0004060a27 */ /* 0x000fc800078e00ff */
[----:B------:R-:W-:Y:S01]  /*14e50*/  IMAD.WIDE.U32 R2, R217, c[0x0][0x3e8], R2 ;  /* 0x0000fa00d9027a25 */ /* 0x000fe200078e0002 */
[----:B------:R-:W-:-:S03]  /*14e60*/  @P0 SHF.R.U32.HI R0, RZ, c[0x0][0x4f0], R6 ;  /* 0x00013c00ff000a19 */ /* 0x000fc60000011606 */
[----:B------:R-:W-:Y:S01]  /*14e70*/  IMAD R3, R217, c[0x0][0x3ec], R3 ;  /* 0x0000fb00d9037a24 */ /* 0x000fe200078e0203 */
[----:B------:R-:W-:Y:S02]  /*14e80*/  SHF.R.S32.HI R6, RZ, 0x1f, R0 ;  /* 0x0000001fff067819 */ /* 0x000fe40000011400 */
[----:B------:R-:W-:Y:S01]  /*14e90*/  IADD3 R5, -R0, RZ, RZ ;  /* 0x000000ff00057210 */ /* 0x000fe20007ffe1ff */
[----:B------:R-:W-:-:S04]  /*14ea0*/  IMAD.WIDE.U32 R2, R12, c[0x0][0x3f0], R2 ;  /* 0x0000fc000c027a25 */ /* 0x000fc800078e0002 */
[----:B------:R-:W-:Y:S01]  /*14eb0*/  IMAD R6, R6, c[0x0][0x3e0], RZ ;  /* 0x0000f80006067a24 */ /* 0x000fe200078e02ff */
[----:B------:R-:W-:Y:S01]  /*14ec0*/  IADD3 R3, R3, R7, RZ ;  /* 0x0000000703037210 */ /* 0x000fe20007ffe0ff */
        /* <DEDUP_REMOVED lines=13> */
.L_x_309:
[----:B------:R-:W-:Y:S05]  /*14fa0*/  BRA.DIV ~URZ, `(.L_x_259) ;  /* 0x00001f327f007947 */ /* 0x000fea000b800000 */
[----:B------:R3:W4:Y:S02]  /*14fb0*/  SHFL.IDX PT, R0, R16, RZ, 0x181f ;  /* 0x00181fff10007589 */ /* 0x00072400000e0000 */
.L_x_310:
[----:B------:R-:W-:Y:S01]  /*14fc0*/  IMAD R14, R19, c[0x0][0x4e8], RZ ;  /* 0x00013a00130e7a24 */ /* 0x000fe200078e02ff */
[----:B------:R-:W-:Y:S01]  /*14fd0*/  SHF.R.S32.HI R4, RZ, 0x1f, R134 ;  /* 0x0000001fff047819 */ /* 0x000fe20000011486 */
[----:B------:R-:W-:Y:S01]  /*14fe0*/  BSSY B0, `(.L_x_260) ;  /* 0x0000019000007945 */ /* 0x000fe20003800000 */
[----:B------:R-:W-:Y:S02]  /*14ff0*/  SHF.R.S32.HI R17, RZ, 0x1f, R132 ;  /* 0x0000001fff117819 */ /* 0x000fe40000011484 */
[----:B------:R-:W-:Y:S02]  /*15000*/  ISETP.GE.AND P0, PT, R15, R14, PT ;  /* 0x0000000e0f00720c */ /* 0x000fe40003f06270 */
[----:B------:R-:W-:Y:S02]  /*15010*/  LEA.HI R4, R4, R134, RZ, 0x3 ;  /* 0x0000008604047211 */ /* 0x000fe400078f18ff */
[----:B------:R-:W-:-:S02]  /*15020*/  SHF.R.S32.HI R20, RZ, 0x1f, R197 ;  /* 0x0000001fff147819 */ /* 0x000fc400000114c5 */
[----:B------:R-:W-:Y:S02]  /*15030*/  LOP3.LUT R4, R4, 0xfffffff8, RZ, 0xc0, !PT ;  /* 0xfffffff804047812 */ /* 0x000fe400078ec0ff */
[----:B------:R-:W-:Y:S02]  /*15040*/  SHF.R.S32.HI R19, RZ, 0x1f, R196 ;  /* 0x0000001fff137819 */ /* 0x000fe400000114c4 */
[----:B------:R-:W-:-:S03]  /*15050*/  SHF.R.S32.HI R18, RZ, 0x1f, R4 ;  /* 0x0000001fff127819 */ /* 0x000fc60000011404 */
        /* <DEDUP_REMOVED lines=8> */
[----:B--2---:R-:W-:Y:S02]  /*150e0*/  @!P3 LEA.HI.X R11, R132, R12, R17, 0x1, P4 ;  /* 0x0000000c840bb211 */ /* 0x004fe400020f0c11 */
[----:B------:R-:W-:Y:S02]  /*150f0*/  @!P0 LEA R2, P4, R197, R0, 0x1 ;  /* 0x00000000c5028211 */ /* 0x000fe400078808ff */
[-C--:B------:R-:W-:Y:S01]  /*15100*/  @!P2 LEA.HI.X R9, R4, R12.reuse, R18, 0x1, P6 ;  /* 0x0000000c0409a211 */ /* 0x080fe200030f0c12 */
[----:B------:R2:W-:Y:S01]  /*15110*/  @!P3 ST.E.128 [R10.64], RZ ;  /* 0x000000ff0a00b985 */ /* 0x0005e2000c101d06 */
[----:B------:R-:W-:-:S02]  /*15120*/  @!P1 LEA.HI.X R7, R196, R12, R19, 0x1, P5 ;  /* 0x0000000cc4079211 */ /* 0x000fc400028f0c13 */
[----:B------:R-:W-:Y:S01]  /*15130*/  @!P0 LEA.HI.X R3, R197, R12, R20, 0x1, P4 ;  /* 0x0000000cc5038211 */ /* 0x000fe200020f0c14 */
[----:B------:R2:W-:Y:S04]  /*15140*/  @!P2 ST.E.128 [R8.64], RZ ;  /* 0x000000ff0800a985 */ /* 0x0005e8000c101d06 */
[----:B------:R2:W-:Y:S04]  /*15150*/  @!P1 ST.E.128 [R6.64], RZ ;  /* 0x000000ff06009985 */ /* 0x0005e8000c101d06 */
[----:B------:R2:W-:Y:S02]  /*15160*/  @!P0 ST.E.128 [R2.64], RZ ;  /* 0x000000ff02008985 */ /* 0x0005e4000c101d06 */
.L_x_261:
[----:B------:R-:W-:Y:S05]  /*15170*/  BSYNC B0 ;  /* 0x0000000000007941 */ /* 0x000fea0003800000 */
.L_x_260:
[----:B------:R-:W-:Y:S05]  /*15180*/  BRA.DIV ~URZ, `(.L_x_262) ;  /* 0x00001db27f007947 */ /* 0x000fea000b800000 */
[----:B--2---:R2:W1:Y:S04]  /*15190*/  SHFL.IDX PT, R12, R13, 0x1, 0x181f ;  /* 0x00381f000d0c7f89 */ /* 0x00446800000e0000 */
[----:B----4-:R2:W4:Y:S02]  /*151a0*/  SHFL.IDX PT, R0, R16, 0x1, 0x181f ;  /* 0x00381f0010007f89 */ /* 0x01052400000e0000 */
.L_x_311:
        /* <DEDUP_REMOVED lines=11> */
[----:B-1----:R-:W-:Y:S02]  /*15260*/  @!P3 LEA.HI.X R11, R132, R12, R17, 0x1, P4 ;  /* 0x0000000c840bb211 */ /* 0x002fe400020f0c11 */
        /* <DEDUP_REMOVED lines=8> */
.L_x_264:
[----:B------:R-:W-:Y:S05]  /*152f0*/  BSYNC B0 ;  /* 0x0000000000007941 */ /* 0x000fea0003800000 */
.L_x_263:
[----:B------:R-:W-:Y:S05]  /*15300*/  BRA.DIV ~URZ, `(.L_x_265) ;  /* 0x00001cf27f007947 */ /* 0x000fea000b800000 */
[----:B-1----:R1:W2:Y:S02]  /*15310*/  SHFL.IDX PT, R12, R13, 0x2, 0x181f ;  /* 0x00581f000d0c7f89 */ /* 0x0022a400000e0000 */
.L_x_312:
[----:B------:R-:W-:Y:S05]  /*15320*/  BRA.DIV ~URZ, `(.L_x_266) ;  /* 0x00001d427f007947 */ /* 0x000fea000b800000 */
[----:B----4-:R4:W1:Y:S02]  /*15330*/  SHFL.IDX PT, R0, R16, 0x2, 0x181f ;  /* 0x00581f0010007f89 */ /* 0x01086400000e0000 */
.L_x_313:
        /* <DEDUP_REMOVED lines=8> */
[-C--:B-1----:R-:W-:Y:S02]  /*153c0*/  @!P3 LEA R10, P4, R132, R0.reuse, 0x1 ;  /* 0x00000000840ab211 */ /* 0x082fe400078808ff */
        /* <DEDUP_REMOVED lines=11> */
.L_x_268:
[----:B------:R-:W-:Y:S05]  /*15480*/  BSYNC B0 ;  /* 0x0000000000007941 */ /* 0x000fea0003800000 */
.L_x_267:
[----:B------:R-:W-:Y:S05]  /*15490*/  BRA.DIV ~URZ, `(.L_x_269) ;  /* 0x00001c327f007947 */ /* 0x000fea000b800000 */
[----:B--2---:R2:W3:Y:S04]  /*154a0*/  SHFL.IDX PT, R12, R13, 0x3, 0x181f ;  /* 0x00781f000d0c7f89 */ /* 0x0044e800000e0000 */
[----:B-1----:R2:W1:Y:S02]  /*154b0*/  SHFL.IDX PT, R0, R16, 0x3, 0x181f ;  /* 0x00781f0010007f89 */ /* 0x00246400000e0000 */
.L_x_314:
[----:B------:R-:W-:-:S04]  /*154c0*/  IADD3 R2, R15, 0x60, RZ ;  /* 0x000000600f027810 */ /* 0x000fc80007ffe0ff */
        /* <DEDUP_REMOVED lines=9> */
[----:B---3--:R-:W-:Y:S02]  /*15560*/  @!P3 LEA.HI.X R11, R132, R12, R17, 0x1, P4 ;  /* 0x0000000c840bb211 */ /* 0x008fe400020f0c11 */
        /* <DEDUP_REMOVED lines=8> */
.L_x_249:
[----:B------:R-:W-:Y:S05]  /*155f0*/  BSYNC B1 ;  /* 0x0000000000017941 */ /* 0x000fea0003800000 */
.L_x_233:
[----:B-1--4-:R-:W4:Y:S02]  /*15600*/  LDL R0, [R1] ;  /* 0x0000000001007983 */ /* 0x012f240000100800 */
[----:B----4-:R-:W-:-:S13]  /*15610*/  ISETP.NE.AND P0, PT, R0, RZ, PT ;  /* 0x000000ff0000720c */ /* 0x010fda0003f05270 */
[----:B------:R-:W-:Y:S01]  /*15620*/  @P0 WARPSYNC 0xffffffff ;  /* 0xffffffff00000948 */ /* 0x000fe20003800000 */
[----:B------:R-:W-:Y:S06]  /*15630*/  @P0 BAR.SYNC.DEFER_BLOCKING 0x5, 0x100 ;  /* 0x0144000000000b1d */ /* 0x000fec0000010000 */
[----:B------:R-:W1:Y:S04]  /*15640*/  @P0 LDS.128 R212, [0x20080] ;  /* 0x02008000ffd40984 */ /* 0x000e680000000c00 */
[----:B------:R-:W-:Y:S06]  /*15650*/  @P0 BAR.ARV 0x4, 0x100 ;  /* 0x0104000000000b1d */ /* 0x000fec0000002000 */
[----:B------:R-:W-:Y:S05]  /*15660*/  @P0 BRA `(.L_x_270) ;  /* 0x00000ae000000947 */ /* 0x000fea0003800000 */
[----:B------:R-:W4:Y:S01]  /*15670*/  S2R R0, SR_TID.X ;  /* 0x0000000000007919 */ /* 0x000f220000002100 */
[----:B------:R-:W-:Y:S01]  /*15680*/  IMAD.MOV.U32 R7, RZ, RZ, RZ ;  /* 0x000000ffff077224 */ /* 0x000fe200078e00ff */
[----:B--2-4-:R-:W-:-:S04]  /*15690*/  LOP3.LUT R13, R0, 0x1f, RZ, 0xc0, !PT ;  /* 0x0000001f000d7812 */ /* 0x014fc800078ec0ff */
[----:B------:R-:W-:Y:S01]  /*156a0*/  ISETP.NE.AND P6, PT, R13, 0x1f, PT ;  /* 0x0000001f0d00780c */ /* 0x000fe20003fc5270 */
[----:B------:R-:W-:Y:S10]  /*156b0*/  BRA.DIV ~URZ, `(.L_x_271) ;  /* 0x00001ad27f007947 */ /* 0x000ff4000b800000 */
[----:B------:R2:W4:Y:S02]  /*156c0*/  SHFL.IDX PT, R9, R21, RZ, 0x1f ;  /* 0x00001fff15097589 */ /* 0x00052400000e0000 */
.L_x_315:
[----:B------:R-:W-:Y:S05]  /*156d0*/  BRA.DIV ~URZ, `(.L_x_272) ;  /* 0x00001b227f007947 */ /* 0x000fea000b800000 */
[----:B------:R2:W4:Y:S02]  /*156e0*/  SHFL.IDX PT, R8, R21, 0x1, 0x1f ;  /* 0x00201f0015087f89 */ /* 0x00052400000e0000 */
.L_x_316:
[----:B-1----:R-:W-:Y:S02]  /*156f0*/  IMAD.IADD R0, R215, 0x1, R13 ;  /* 0x00000001d7007824 */ /* 0x002fe400078e020d */
[----:B------:R-:W-:-:S03]  /*15700*/  IMAD.MOV.U32 R6, RZ, RZ, RZ ;  /* 0x000000ffff067224 */ /* 0x000fc600078e00ff */
[----:B------:R-:W-:-:S13]  /*15710*/  ISETP.GE.OR P0, PT, R0, c[0x0][0x53c], !P6 ;  /* 0x00014f0000007a0c */ /* 0x000fda0007706670 */
[----:B------:R-:W-:Y:S01]  /*15720*/  @!P0 MOV R2, 0x4 ;  /* 0x0000000400028802 */ /* 0x000fe20000000f00 */
[----:B------:R-:W-:-:S04]  /*15730*/  @!P0 IMAD.MOV.U32 R4, RZ, RZ, 0x4 ;  /* 0x00000004ff048424 */ /* 0x000fc800078e00ff */
        /* <DEDUP_REMOVED lines=9> */
[----:B---3--:R-:W-:Y:S01]  /*157d0*/  MOV R12, RZ ;  /* 0x000000ff000c7202 */ /* 0x008fe20000000f00 */
[----:B-----5:R-:W-:Y:S01]  /*157e0*/  IMAD R0, R7, R6, RZ ;  /* 0x0000000607007224 */ /* 0x020fe200078e02ff */
[----:B------:R-:W-:Y:S07]  /*157f0*/  BRA.DIV ~URZ, `(.L_x_273) ;  /* 0x00001a727f007947 */ /* 0x000fee000b800000 */
[----:B------:R1:W3:Y:S02]  /*15800*/  SHFL.UP PT, R4, R0, 0x1, RZ ;  /* 0x0420000000047989 */ /* 0x0002e400000e00ff */
.L_x_317:
        /* <DEDUP_REMOVED lines=16> */
.L_x_318:
[----:B---3--:R-:W-:Y:S01]  /*15910*/  IMAD R0, R0, c[0x0][0x538], RZ ;  /* 0x00014e0000007a24 */ /* 0x008fe200078e02ff */
[----:B------:R-:W-:Y:S04]  /*15920*/  BSSY B1, `(.L_x_275) ;  /* 0x000007d000017945 */ /* 0x000fe80003800000 */
[----:B----4-:R-:W-:-:S04]  /*15930*/  IADD3 R8, R0, R8, RZ ;  /* 0x0000000800087210 */ /* 0x010fc80007ffe0ff */
[----:B------:R-:W-:-:S13]  /*15940*/  ISETP.GT.AND P0, PT, R8, R9, PT ;  /* 0x000000090800720c */ /* 0x000fda0003f04270 */
[----:B------:R-:W-:Y:S05]  /*15950*/  @P0 BRA `(.L_x_276) ;  /* 0x0000024000000947 */ /* 0x000fea0003800000 */
.L_x_280:
[----:B------:R-:W-:-:S04]  /*15960*/  IADD3 R0, R215, 0x1f, RZ ;  /* 0x0000001fd7007810 */ /* 0x000fc80007ffe0ff */
[----:B------:R-:W-:-:S13]  /*15970*/  ISETP.GE.AND P0, PT, R0, c[0x0][0x53c], PT ;  /* 0x00014f0000007a0c */ /* 0x000fda0003f06270 */
[----:B------:R-:W-:Y:S05]  /*15980*/  @P0 BRA `(.L_x_277) ;  /* 0x0000072000000947 */ /* 0x000fea0003800000 */
[----:B------:R-:W-:Y:S01]  /*15990*/  MOV R215, R0 ;  /* 0x0000000000d77202 */ /* 0x000fe20000000f00 */
[----:B------:R-:W-:-:S03]  /*159a0*/  CS2R R6, SRZ ;  /* 0x0000000000067805 */ /* 0x000fc6000001ff00 */
[----:B------:R-:W-:-:S04]  /*159b0*/  IADD3 R0, R215, R13, RZ ;  /* 0x0000000dd7007210 */ /* 0x000fc80007ffe0ff */
[----:B------:R-:W-:-:S13]  /*159c0*/  ISETP.GE.OR P0, PT, R0, c[0x0][0x53c], !P6 ;  /* 0x00014f0000007a0c */ /* 0x000fda0007706670 */
[----:B-1----:R-:W-:Y:S02]  /*159d0*/  @!P0 MOV R4, 0x4 ;  /* 0x0000000400048802 */ /* 0x002fe40000000f00 */
[----:B------:R-:W-:-:S03]  /*159e0*/  @!P0 MOV R2, 0x4 ;  /* 0x0000000400028802 */ /* 0x000fc60000000f00 */
[----:B------:R-:W-:-:S04]  /*159f0*/  @!P0 IMAD.WIDE R4, R0, R4, c[0x0][0x580] ;  /* 0x0001600000048625 */ /* 0x000fc800078e0204 */
[----:B------:R-:W-:Y:S01]  /*15a00*/  @!P0 IMAD.WIDE R2, R0, R2, c[0x0][0x578] ;  /* 0x00015e0000028625 */ /* 0x000fe200078e0202 */
[----:B------:R-:W3:Y:S04]  /*15a10*/  @!P0 LDG.E R6, [R4.64] ;  /* 0x0000000604068981 */ /* 0x000ee8000c1e1900 */
[----:B------:R-:W3:Y:S02]  /*15a20*/  @!P0 LDG.E R7, [R2.64] ;  /* 0x0000000602078981 */ /* 0x000ee4000c1e1900 */
[----:B---3--:R-:W-:Y:S01]  /*15a30*/  IMAD R0, R7, R6, RZ ;  /* 0x0000000607007224 */ /* 0x008fe200078e02ff */
[----:B------:R-:W-:Y:S05]  /*15a40*/  BRA.DIV ~URZ, `(.L_x_278) ;  /* 0x00001a027f007947 */ /* 0x000fea000b800000 */
[----:B------:R1:W3:Y:S02]  /*15a50*/  SHFL.UP PT, R2, R0, 0x1, RZ ;  /* 0x0420000000027989 */ /* 0x0002e400000e00ff */
.L_x_319:
        /* <DEDUP_REMOVED lines=16> */
.L_x_320:
[----:B---3--:R-:W-:-:S05]  /*15b60*/  IMAD R0, R0, c[0x0][0x538], RZ ;  /* 0x00014e0000007a24 */ /* 0x008fca00078e02ff */
[----:B------:R-:W-:-:S04]  /*15b70*/  IADD3 R8, R0, R8, RZ ;  /* 0x0000000800087210 */ /* 0x000fc80007ffe0ff */
[----:B------:R-:W-:-:S13]  /*15b80*/  ISETP.GT.AND P0, PT, R8, R9, PT ;  /* 0x000000090800720c */ /* 0x000fda0003f04270 */
[----:B-12---:R-:W-:Y:S05]  /*15b90*/  @!P0 BRA `(.L_x_280) ;  /* 0xfffffdc000008947 */ /* 0x006fea000383ffff */
.L_x_276:
[----:B------:R-:W-:-:S05]  /*15ba0*/  IADD3 R10, -R0, R8, RZ ;  /* 0x00000008000a7210 */ /* 0x000fca0007ffe1ff */
[----:B------:R-:W-:-:S05]  /*15bb0*/  IMAD R0, R4, c[0x0][0x538], R10 ;  /* 0x00014e0004007a24 */ /* 0x000fca00078e020a */
[----:B------:R-:W-:Y:S01]  /*15bc0*/  ISETP.GT.AND P0, PT, R0, R9, PT ;  /* 0x000000090000720c */ /* 0x000fe20003f04270 */
[----:B------:R-:W-:-:S12]  /*15bd0*/  BRA.DIV ~URZ, `(.L_x_281) ;  /* 0x00001a627f007947 */ /* 0x000fd8000b800000 */
[----:B------:R-:W-:-:S04]  /*15be0*/  VOTE.ANY R8, PT, !P0 ;  /* 0x0000000000087806 */ /* 0x000fc800040e0100 */
.L_x_321:
[----:B------:R3:W4:Y:S01]  /*15bf0*/  POPC R11, R8 ;  /* 0x00000008000b7309 */ /* 0x0007220000000000 */
[----:B------:R-:W-:Y:S05]  /*15c00*/  BRA.DIV ~URZ, `(.L_x_282) ;  /* 0x00001a827f007947 */ /* 0x000fea000b800000 */
[----:B----4-:R4:W1:Y:S04]  /*15c10*/  SHFL.IDX PT, R6, R6, R11, 0x1f ;  /* 0x00001f0b06067589 */ /* 0x01086800000e0000 */
[----:B------:R4:W2:Y:S02]  /*15c20*/  SHFL.IDX PT, R7, R7, R11, 0x1f ;  /* 0x00001f0b07077589 */ /* 0x0008a400000e0000 */
.L_x_322:
[----:B------:R-:W-:Y:S01]  /*15c30*/  ISETP.NE.AND P0, PT, R8, RZ, PT ;  /* 0x000000ff0800720c */ /* 0x000fe20003f05270 */
[----:B------:R-:W-:-:S12]  /*15c40*/  BSSY B0, `(.L_x_283) ;  /* 0x0000005000007945 */ /* 0x000fd80003800000 */
[----:B------:R-:W-:Y:S05]  /*15c50*/  @!P0 BRA `(.L_x_284) ;  /* 0x0000003000008947 */ /* 0x000fea0003800000 */
[----:B------:R-:W-:Y:S01]  /*15c60*/  IADD3 R3, R11, -0x1, RZ ;  /* 0xffffffff0b037810 */ /* 0x000fe20007ffe0ff */
[----:B------:R-:W-:Y:S05]  /*15c70*/  BRA.DIV ~URZ, `(.L_x_285) ;  /* 0x00001ae27f007947 */ /* 0x000fea000b800000 */
[----:B------:R3:W4:Y:S02]  /*15c80*/  SHFL.IDX PT, R12, R4, R3, 0x1f ;  /* 0x00001f03040c7589 */ /* 0x00072400000e0000 */
.L_x_284:
[----:B------:R-:W-:Y:S05]  /*15c90*/  BSYNC B0 ;  /* 0x0000000000007941 */ /* 0x000fea0003800000 */
.L_x_283:
[----:B-1-3--:R-:W-:Y:S01]  /*15ca0*/  IABS R4, R6 ;  /* 0x0000000600047213 */ /* 0x00afe20000000000 */
[----:B----4-:R-:W-:Y:S02]  /*15cb0*/  IMAD R212, R12, c[0x0][0x538], R10 ;  /* 0x00014e000cd47a24 */ /* 0x010fe400078e020a */
[----:B------:R-:W-:Y:S01]  /*15cc0*/  IMAD.IADD R215, R11, 0x1, R215 ;  /* 0x000000010bd77824 */ /* 0x000fe200078e02d7 */
[----:B------:R-:W1:Y:S01]  /*15cd0*/  I2F.RP R2, R4 ;  /* 0x0000000400027306 */ /* 0x000e620000209400 */
[----:B------:R-:W-:-:S07]  /*15ce0*/  IMAD.IADD R8, R9, 0x1, -R212 ;  /* 0x0000000109087824 */ /* 0x000fce00078e0ad4 */
[----:B-1----:R-:W1:Y:S02]  /*15cf0*/  MUFU.RCP R2, R2 ;  /* 0x0000000200027308 */ /* 0x002e640000001000 */
[----:B-1----:R-:W-:-:S06]  /*15d00*/  IADD3 R2, R2, 0xffffffe, RZ ;  /* 0x0ffffffe02027810 */ /* 0x002fcc0007ffe0ff */
[----:B------:R1:W3:Y:S02]  /*15d10*/  F2I.FTZ.U32.TRUNC.NTZ R3, R2 ;  /* 0x0000000200037305 */ /* 0x0002e4000021f000 */
[----:B-12---:R-:W-:Y:S01]  /*15d20*/  IABS R2, R7 ;  /* 0x0000000700027213 */ /* 0x006fe20000000000 */
[----:B---3--:R-:W-:-:S03]  /*15d30*/  IMAD.MOV R0, RZ, RZ, -R3 ;  /* 0x000000ffff007224 */ /* 0x008fc600078e0a03 */
[----:B------:R-:W-:Y:S01]  /*15d40*/  MOV R5, R2 ;  /* 0x0000000200057202 */ /* 0x000fe20000000f00 */
[----:B------:R-:W-:Y:S01]  /*15d50*/  IMAD.MOV.U32 R10, RZ, RZ, R0 ;  /* 0x000000ffff0a7224 */ /* 0x000fe200078e0000 */
[----:B------:R-:W-:Y:S01]  /*15d60*/  IABS R0, R6 ;  /* 0x0000000600007213 */ /* 0x000fe20000000000 */
[----:B------:R-:W-:Y:S01]  /*15d70*/  IMAD.MOV.U32 R2, RZ, RZ, RZ ;  /* 0x000000ffff027224 */ /* 0x000fe200078e00ff */
[----:B------:R-:W1:Y:S01]  /*15d80*/  I2F.RP R12, R5 ;  /* 0x00000005000c7306 */ /* 0x000e620000209400 */
[----:B------:R-:W-:Y:S01]  /*15d90*/  IMAD R9, R10, R4, RZ ;  /* 0x000000040a097224 */ /* 0x000fe200078e02ff */
[----:B------:R-:W-:Y:S01]  /*15da0*/  IABS R10, R8 ;  /* 0x00000008000a7213 */ /* 0x000fe20000000000 */
[----:B------:R-:W-:Y:S02]  /*15db0*/  IMAD.MOV R0, RZ, RZ, -R0 ;  /* 0x000000ffff007224 */ /* 0x000fe400078e0a00 */
[----:B------:R-:W-:-:S03]  /*15dc0*/  IMAD.HI.U32 R9, R3, R9, R2 ;  /* 0x0000000903097227 */ /* 0x000fc600078e0002 */
[----:B------:R-:W-:Y:S01]  /*15dd0*/  MOV R3, R0 ;  /* 0x0000000000037202 */ /* 0x000fe20000000f00 */
[----:B------:R-:W-:-:S04]  /*15de0*/  IMAD.MOV.U32 R2, RZ, RZ, R10 ;  /* 0x000000ffff027224 */ /* 0x000fc800078e000a */
[----:B------:R-:W-:-:S04]  /*15df0*/  IMAD.HI.U32 R0, R9, R2, RZ ;  /* 0x0000000209007227 */ /* 0x000fc800078e00ff */
[----:B------:R-:W-:Y:S02]  /*15e00*/  IMAD R2, R0, R3, R2 ;  /* 0x0000000300027224 */ /* 0x000fe400078e0202 */
[----:B-1----:R-:W1:Y:S03]  /*15e10*/  MUFU.RCP R3, R12 ;  /* 0x0000000c00037308 */ /* 0x002e660000001000 */
        /* <DEDUP_REMOVED lines=9> */
[----:B------:R-:W-:Y:S01]  /*15eb0*/  @P2 IADD3 R0, R0, 0x1, RZ ;  /* 0x0000000100002810 */ /* 0x000fe20007ffe0ff */
[----:B-1----:R-:W-:-:S05]  /*15ec0*/  IMAD.MOV R2, RZ, RZ, -R3 ;  /* 0x000000ffff027224 */ /* 0x002fca00078e0a03 */
[----:B------:R-:W-:Y:S01]  /*15ed0*/  @!P1 IMAD.MOV R0, RZ, RZ, -R0 ;  /* 0x000000ffff009224 */ /* 0x000fe200078e0a00 */
[----:B------:R-:W-:Y:S02]  /*15ee0*/  MOV R4, R2 ;  /* 0x0000000200047202 */ /* 0x000fe40000000f00 */
[----:B------:R-:W-:Y:S02]  /*15ef0*/  IABS R2, R7 ;  /* 0x0000000700027213 */ /* 0x000fe40000000000 */
[----:B------:R-:W-:Y:S01]  /*15f00*/  @!P0 LOP3.LUT R0, RZ, R6, RZ, 0x33, !PT ;  /* 0x00000006ff008212 */ /* 0x000fe200078e33ff */
[----:B------:R-:W-:Y:S02]  /*15f10*/  IMAD R4, R4, R5, RZ ;  /* 0x0000000504047224 */ /* 0x000fe400078e02ff */
[----:B------:R-:W-:Y:S01]  /*15f20*/  IMAD.MOV R9, RZ, RZ, -R2 ;  /* 0x000000ffff097224 */ /* 0x000fe200078e0a02 */
[----:B------:R-:W-:Y:S01]  /*15f30*/  IABS R10, R0 ;  /* 0x00000000000a7213 */ /* 0x000fe20000000000 */
[----:B------:R-:W-:-:S02]  /*15f40*/  IMAD.MOV.U32 R2, RZ, RZ, RZ ;  /* 0x000000ffff027224 */ /* 0x000fc400078e00ff */
[----:B------:R-:W-:Y:S02]  /*15f50*/  IMAD R6, R0, R6, RZ ;  /* 0x0000000600067224 */ /* 0x000fe400078e02ff */
[----:B------:R-:W-:Y:S01]  /*15f60*/  IMAD.HI.U32 R2, R3, R4, R2 ;  /* 0x0000000403027227 */ /* 0x000fe200078e0002 */
[----:B------:R-:W-:Y:S02]  /*15f70*/  MOV R4, R9 ;  /* 0x0000000900047202 */ /* 0x000fe40000000f00 */
[----:B------:R-:W-:Y:S01]  /*15f80*/  IADD3 R213, R8, -R6, RZ ;  /* 0x8000000608d57210 */ /* 0x000fe20007ffe0ff */
[----:B------:R-:W-:-:S04]  /*15f90*/  IMAD.MOV.U32 R3, RZ, RZ, R10 ;  /* 0x000000ffff037224 */ /* 0x000fc800078e000a */
        /* <DEDUP_REMOVED lines=11> */
[----:B------:R-:W-:-:S04]  /*16050*/  @!P0 LOP3.LUT R2, RZ, R7, RZ, 0x33, !PT ;  /* 0x00000007ff028212 */ /* 0x000fc800078e33ff */
[----:B------:R-:W-:Y:S01]  /*16060*/  IADD3 R3, -R2, RZ, RZ ;  /* 0x000000ff02037210 */ /* 0x000fe20007ffe1ff */
[----:B------:R-:W-:-:S04]  /*16070*/  IMAD R2, R7, 0x1000000, R2 ;  /* 0x0100000007027824 */ /* 0x000fc800078e0202 */
[----:B------:R-:W-:-:S04]  /*16080*/  IMAD R0, R7, R3, R0 ;  /* 0x0000000307007224 */ /* 0x000fc800078e0200 */
[----:B------:R-:W-:Y:S01]  /*16090*/  IMAD R214, R0, 0x10000, R2 ;  /* 0x0001000000d67824 */ /* 0x000fe200078e0202 */
[----:B------:R-:W-:Y:S05]  /*160a0*/  BRA `(.L_x_286) ;  /* 0x0000004000007947 */ /* 0x000fea0003800000 */
.L_x_277:
[----:B------:R-:W-:Y:S01]  /*160b0*/  IMAD.MOV.U32 R212, RZ, RZ, R9 ;  /* 0x000000ffffd47224 */ /* 0x000fe200078e0009 */
[----:B------:R-:W-:Y:S01]  /*160c0*/  MOV R214, RZ ;  /* 0x000000ff00d67202 */ /* 0x000fe20000000f00 */
[----:B------:R-:W-:Y:S01]  /*160d0*/  IMAD.MOV.U32 R213, RZ, RZ, RZ ;  /* 0x000000ffffd57224 */ /* 0x000fe200078e00ff */
[----:B------:R-:W-:Y:S02]  /*160e0*/  MOV R215, c[0x0][0x53c] ;  /* 0x00014f0000d77a02 */ /* 0x000fe40000000f00 */
.L_x_286:
[----:B------:R-:W-:Y:S05]  /*160f0*/  BSYNC B1 ;  /* 0x0000000000017941 */ /* 0x000fea0003800000 */
.L_x_275:
[----:B------:R-:W-:Y:S01]  /*16100*/  WARPSYNC 0xffffffff ;  /* 0xffffffff00007948 */ /* 0x000fe20003800000 */
[----:B------:R-:W-:Y:S01]  /*16110*/  BAR.SYNC.DEFER_BLOCKING 0x4, 0x100 ;  /* 0x0104000000007b1d */ /* 0x000fe20000010000 */
[----:B------:R-:W-:-:S13]  /*16120*/  ISETP.NE.AND P0, PT, R13, RZ, PT ;  /* 0x000000ff0d00720c */ /* 0x000fda0003f05270 */
[----:B------:R3:W-:Y:S04]  /*16130*/  @!P0 STS.128 [0x20080], R212 ;  /* 0x020080d4ff008388 */ /* 0x0007e80000000c00 */
[----:B------:R-:W-:Y:S06]  /*16140*/  BAR.ARV 0x5, 0x100 ;  /* 0x0144000000007b1d */ /* 0x000fec0000002000 */
.L_x_270:
[----:B-1----:R-:W-:-:S13]  /*16150*/  ISETP.GE.AND P0, PT, R215, c[0x0][0x53c], PT ;  /* 0x00014f00d7007a0c */ /* 0x002fda0003f06270 */
[----:B--23--:R-:W-:Y:S01]  /*16160*/  @P0 CALL.REL.NOINC `(.L_x_287) ;  /* 0x0000001000000944 */ /* 0x00cfe20003c00000 */
[----:B------:R-:W-:Y:S05]  /*16170*/  BRA `(.L_x_288) ;  /* 0xfffeb38000007947 */ /* 0x000fea000383ffff */
.L_x_287:
[----:B------:R-:W-:Y:S05]  /*16180*/  EXIT ;  /* 0x000000000000794d */ /* 0x000fea0003800000 */
.L_x_125:
[----:B------:R-:W-:Y:S01]  /*16190*/  IMAD.MOV.U32 R0, RZ, RZ, R5 ;  /* 0x000000ffff007224 */ /* 0x000fe200078e0005 */
[----:B------:R-:W-:Y:S02]  /*161a0*/  MOV R2, 0x1 ;  /* 0x0000000100027802 */ /* 0x000fe40000000f00 */
[----:B------:R-:W-:Y:S02]  /*161b0*/  MOV R3, 0x161d0 ;  /* 0x000161d000037802 */ /* 0x000fe40000000f00 */
[----:B--2---:R-:W-:Y:S05]  /*161c0*/  CALL.REL.NOINC `($__internal_6_$__cuda_sm70_shflsync_up_p) ;  /* 0x0000169000007944 */ /* 0x004fea0003c00000 */
[----:B------:R-:W-:Y:S01]  /*161d0*/  MOV R0, R4 ;  /* 0x0000000400007202 */ /* 0x000fe20000000f00 */
[----:B------:R-:W-:Y:S05]  /*161e0*/  BRA `(.L_x_289) ;  /* 0xfffea26000007947 */ /* 0x000fea000383ffff */
.L_x_126:
[----:B------:R-:W-:Y:S01]  /*161f0*/  IMAD.MOV.U32 R0, RZ, RZ, R5 ;  /* 0x000000ffff007224 */ /* 0x000fe200078e0005 */
[----:B------:R-:W-:Y:S02]  /*16200*/  MOV R2, 0x2 ;  /* 0x0000000200027802 */ /* 0x000fe40000000f00 */
[----:B------:R-:W-:Y:S02]  /*16210*/  MOV R3, 0x16230 ;  /* 0x0001623000037802 */ /* 0x000fe40000000f00 */
[----:B--2---:R-:W-:Y:S05]  /*16220*/  CALL.REL.NOINC `($__internal_6_$__cuda_sm70_shflsync_up_p) ;  /* 0x0000163000007944 */ /* 0x004fea0003c00000 */
[----:B------:R-:W-:Y:S01]  /*16230*/  SEL R0, R4, RZ, P4 ;  /* 0x000000ff04007207 */ /* 0x000fe20002000000 */
[----:B------:R-:W-:Y:S01]  /*16240*/  IMAD.MOV.U32 R2, RZ, RZ, 0x4 ;  /* 0x00000004ff027424 */ /* 0x000fe200078e00ff */
[----:B------:R-:W-:-:S03]  /*16250*/  MOV R3, 0x16280 ;  /* 0x0001628000037802 */ /* 0x000fc60000000f00 */
[----:B------:R-:W-:Y:S02]  /*16260*/  IMAD.IADD R0, R5, 0x1, R0 ;  /* 0x0000000105007824 */ /* 0x000fe400078e0200 */
[----:B------:R-:W-:Y:S05]  /*16270*/  CALL.REL.NOINC `($__internal_6_$__cuda_sm70_shflsync_up_p) ;  /* 0x000015e000007944 */ /* 0x000fea0003c00000 */
        /* <DEDUP_REMOVED lines=13> */
[----:B------:R-:W-:Y:S01]  /*16350*/  IMAD.IADD R4, R0, 0x1, R4 ;  /* 0x0000000100047824 */ /* 0x000fe200078e0204 */
[----:B------:R-:W-:-:S03]  /*16360*/  MOV R0, 0x1f ;  /* 0x0000001f00007802 */ /* 0x000fc60000000f00 */
[----:B------:R-:W-:Y:S02]  /*16370*/  IMAD.MOV.U32 R5, RZ, RZ, R4 ;  /* 0x000000ffff057224 */ /* 0x000fe400078e0004 */
[----:B------:R-:W-:Y:S05]  /*16380*/  CALL.REL.NOINC `($__internal_5_$__cuda_sm70_shflsync_idx_p) ;  /* 0x0000148000007944 */ /* 0x000fea0003c00000 */
[----:B------:R-:W-:Y:S05]  /*16390*/  BRA `(.L_x_290) ;  /* 0xfffea1b000007947 */ /* 0x000fea000383ffff */
.L_x_128:
[----:B------:R-:W-:Y:S02]  /*163a0*/  SEL R0, RZ, 0x1, P0 ;  /* 0x00000001ff007807 */ /* 0x000fe40000000000 */
[----:B------:R-:W-:Y:S02]  /*163b0*/  MOV R2, 0x163d0 ;  /* 0x000163d000027802 */ /* 0x000fe40000000f00 */
[----:B--2---:R-:W-:Y:S05]  /*163c0*/  CALL.REL.NOINC `($__internal_7_$__cuda_sm70_votesync_ballot) ;  /* 0x0000150000007944 */ /* 0x004fea0003c00000 */
[----:B------:R-:W-:Y:S01]  /*163d0*/  MOV R6, R0 ;  /* 0x0000000000067202 */ /* 0x000fe20000000f00 */
[----:B------:R-:W-:Y:S05]  /*163e0*/  BRA `(.L_x_291) ;  /* 0xfffea1f000007947 */ /* 0x000fea000383ffff */
.L_x_129:
[----:B------:R-:W-:Y:S01]  /*163f0*/  IMAD.MOV.U32 R5, RZ, RZ, R8 ;  /* 0x000000ffff057224 */ /* 0x000fe200078e0008 */
[----:B--2---:R-:W-:Y:S01]  /*16400*/  MOV R3, R215 ;  /* 0x000000d700037202 */ /* 0x004fe20000000f00 */
[----:B------:R-:W-:Y:S01]  /*16410*/  IMAD.MOV.U32 R0, RZ, RZ, 0x1f ;  /* 0x0000001fff007424 */ /* 0x000fe200078e00ff */
[----:B------:R-:W-:Y:S02]  /*16420*/  MOV R2, 0x16440 ;  /* 0x0001644000027802 */ /* 0x000fe40000000f00 */
[----:B-1----:R-:W-:Y:S05]  /*16430*/  CALL.REL.NOINC `($__internal_5_$__cuda_sm70_shflsync_idx_p) ;  /* 0x000013d000007944 */ /* 0x002fea0003c00000 */
[----:B------:R-:W-:Y:S01]  /*16440*/  IMAD.MOV.U32 R11, RZ, RZ, R0 ;  /* 0x000000ffff0b7224 */ /* 0x000fe200078e0000 */
[----:B------:R-:W-:Y:S01]  /*16450*/  MOV R5, R7 ;  /* 0x0000000700057202 */ /* 0x000fe20000000f00 */
[----:B------:R-:W-:Y:S01]  /*16460*/  IMAD.MOV.U32 R7, RZ, RZ, RZ ;  /* 0x000000ffff077224 */ /* 0x000fe200078e00ff */
[----:B------:R-:W-:Y:S01]  /*16470*/  MOV R3, R215 ;  /* 0x000000d700037202 */ /* 0x000fe20000000f00 */
[----:B------:R-:W-:Y:S01]  /*16480*/  IMAD.MOV.U32 R0, RZ, RZ, 0x1f ;  /* 0x0000001fff007424 */ /* 0x000fe200078e00ff */
[----:B------:R-:W-:-:S02]  /*16490*/  MOV R2, 0x164b0 ;  /* 0x000164b000027802 */ /* 0x000fc40000000f00 */
[----:B------:R-:W-:Y:S05]  /*164a0*/  CALL.REL.NOINC `($__internal_5_$__cuda_sm70_shflsync_idx_p) ;  /* 0x0000136000007944 */ /* 0x000fea0003c00000 */
[----:B------:R-:W-:Y:S01]  /*164b0*/  MOV R10, R0 ;  /* 0x00000000000a7202 */ /* 0x000fe20000000f00 */
[----:B------:R-:W-:Y:S05]  /*164c0*/  BRA `(.L_x_292) ;  /* 0xfffea16000007947 */ /* 0x000fea000383ffff */
.L_x_132:
[----:B------:R-:W-:Y:S01]  /*164d0*/  IMAD.MOV.U32 R5, RZ, RZ, R4 ;  /* 0x000000ffff057224 */ /* 0x000fe200078e0004 */
[----:B------:R-:W-:-:S02]  /*164e0*/  MOV R0, 0x1f ;  /* 0x0000001f00007802 */ /* 0x000fc40000000f00 */
[----:B------:R-:W-:Y:S02]  /*164f0*/  MOV R2, 0x16510 ;  /* 0x0001651000027802 */ /* 0x000fe40000000f00 */
[----:B-1----:R-:W-:Y:S05]  /*16500*/  CALL.REL.NOINC `($__internal_5_$__cuda_sm70_shflsync_idx_p) ;  /* 0x0000130000007944 */ /* 0x002fea0003c00000 */
[----:B------:R-:W-:Y:S01]  /*16510*/  MOV R7, R0 ;  /* 0x0000000000077202 */ /* 0x000fe20000000f00 */
[----:B------:R-:W-:Y:S05]  /*16520*/  BRA `(.L_x_131) ;  /* 0xfffea16000007947 */ /* 0x000fea000383ffff */
.L_x_162:
[----:B------:R-:W-:Y:S01]  /*16530*/  IMAD.MOV.U32 R5, RZ, RZ, R19 ;  /* 0x000000ffff057224 */ /* 0x000fe200078e0013 */
[----:B------:R-:W-:Y:S01]  /*16540*/  MOV R3, RZ ;  /* 0x000000ff00037202 */ /* 0x000fe20000000f00 */
[----:B------:R-:W-:Y:S01]  /*16550*/  IMAD.MOV.U32 R0, RZ, RZ, 0x181f ;  /* 0x0000181fff007424 */ /* 0x000fe200078e00ff */
[----:B------:R-:W-:Y:S02]  /*16560*/  MOV R2, 0x16580 ;  /* 0x0001658000027802 */ /* 0x000fe40000000f00 */
[----:B-----5:R-:W-:Y:S05]  /*16570*/  CALL.REL.NOINC `($__internal_5_$__cuda_sm70_shflsync_idx_p) ;  /* 0x0000129000007944 */ /* 0x020fea0003c00000 */
[----:B------:R-:W-:Y:S01]  /*16580*/  MOV R4, R0 ;  /* 0x0000000000047202 */ /* 0x000fe20000000f00 */
[----:B------:R-:W-:Y:S05]  /*16590*/  BRA `(.L_x_293) ;  /* 0xfffefd7000007947 */ /* 0x000fea000383ffff */
.L_x_163:
[----:B------:R-:W-:Y:S01]  /*165a0*/  IMAD.MOV.U32 R5, RZ, RZ, R21 ;  /* 0x000000ffff057224 */ /* 0x000fe200078e0015 */
[----:B------:R-:W-:Y:S01]  /*165b0*/  MOV R3, RZ ;  /* 0x000000ff00037202 */ /* 0x000fe20000000f00 */
[----:B------:R-:W-:Y:S01]  /*165c0*/  IMAD.MOV.U32 R0, RZ, RZ, 0x181f ;  /* 0x0000181fff007424 */ /* 0x000fe200078e00ff */
[----:B------:R-:W-:Y:S02]  /*165d0*/  MOV R2, 0x165f0 ;  /* 0x000165f000027802 */ /* 0x000fe40000000f00 */
[----:B-12--5:R-:W-:Y:S05]  /*165e0*/  CALL.REL.NOINC `($__internal_5_$__cuda_sm70_shflsync_idx_p) ;  /* 0x0000122000007944 */ /* 0x026fea0003c00000 */
[----:B------:R-:W-:Y:S05]  /*165f0*/  BRA `(.L_x_294) ;  /* 0xfffefd3000007947 */ /* 0x000fea000383ffff */
.L_x_166:
[----:B------:R-:W-:Y:S01]  /*16600*/  IMAD.MOV.U32 R5, RZ, RZ, R19 ;  /* 0x000000ffff057224 */ /* 0x000fe200078e0013 */
[----:B--2---:R-:W-:Y:S01]  /*16610*/  MOV R3, 0x1 ;  /* 0x0000000100037802 */ /* 0x004fe20000000f00 */
[----:B----4-:R-:W-:Y:S01]  /*16620*/  IMAD.MOV.U32 R0, RZ, RZ, 0x181f ;  /* 0x0000181fff007424 */ /* 0x010fe200078e00ff */
[----:B------:R-:W-:-:S02]  /*16630*/  MOV R2, 0x16650 ;  /* 0x0001665000027802 */ /* 0x000fc40000000f00 */
[----:B-1-3-5:R-:W-:Y:S05]  /*16640*/  CALL.REL.NOINC `($__internal_5_$__cuda_sm70_shflsync_idx_p) ;  /* 0x000011c000007944 */ /* 0x02afea0003c00000 */
[----:B------:R-:W-:Y:S01]  /*16650*/  IMAD.MOV.U32 R6, RZ, RZ, R0 ;  /* 0x000000ffff067224 */ /* 0x000fe200078e0000 */
[----:B------:R-:W-:Y:S01]  /*16660*/  MOV R3, 0x1 ;  /* 0x0000000100037802 */ /* 0x000fe20000000f00 */
[----:B------:R-:W-:Y:S01]  /*16670*/  IMAD.MOV.U32 R5, RZ, RZ, R21 ;  /* 0x000000ffff057224 */ /* 0x000fe200078e0015 */
[----:B------:R-:W-:-:S02]  /*16680*/  MOV R0, 0x181f ;  /* 0x0000181f00007802 */ /* 0x000fc40000000f00 */
[----:B------:R-:W-:Y:S02]  /*16690*/  MOV R2, 0x166b0 ;  /* 0x000166b000027802 */ /* 0x000fe40000000f00 */
[----:B------:R-:W-:Y:S05]  /*166a0*/  CALL.REL.NOINC `($__internal_5_$__cuda_sm70_shflsync_idx_p) ;  /* 0x0000116000007944 */ /* 0x000fea0003c00000 */
[----:B------:R-:W-:Y:S05]  /*166b0*/  BRA `(.L_x_295) ;  /* 0xfffefe4000007947 */ /* 0x000fea000383ffff */
.L_x_169:
[----:B------:R-:W-:Y:S01]  /*166c0*/  IMAD.MOV.U32 R5, RZ, RZ, R19 ;  /* 0x000000ffff057224 */ /* 0x000fe200078e0013 */
[----:B-1----:R-:W-:Y:S01]  /*166d0*/  MOV R3, 0x2 ;  /* 0x0000000200037802 */ /* 0x002fe20000000f00 */
[----:B----4-:R-:W-:Y:S01]  /*166e0*/  IMAD.MOV.U32 R0, RZ, RZ, 0x181f ;  /* 0x0000181fff007424 */ /* 0x010fe200078e00ff */
[----:B------:R-:W-:Y:S02]  /*166f0*/  MOV R2, 0x16710 ;  /* 0x0001671000027802 */ /* 0x000fe40000000f00 */
[----:B--23-5:R-:W-:Y:S05]  /*16700*/  CALL.REL.NOINC `($__internal_5_$__cuda_sm70_shflsync_idx_p) ;  /* 0x0000110000007944 */ /* 0x02cfea0003c00000 */
[----:B------:R-:W-:Y:S01]  /*16710*/  MOV R6, R0 ;  /* 0x0000000000067202 */ /* 0x000fe20000000f00 */
[----:B------:R-:W-:Y:S05]  /*16720*/  BRA `(.L_x_296) ;  /* 0xfffeff5000007947 */ /* 0x000fea000383ffff */
.L_x_170:
[----:B------:R-:W-:Y:S01]  /*16730*/  IMAD.MOV.U32 R5, RZ, RZ, R21 ;  /* 0x000000ffff057224 */ /* 0x000fe200078e0015 */
[----:B------:R-:W-:Y:S01]  /*16740*/  MOV R3, 0x2 ;  /* 0x0000000200037802 */ /* 0x000fe20000000f00 */
[----:B----4-:R-:W-:Y:S01]  /*16750*/  IMAD.MOV.U32 R0, RZ, RZ, 0x181f ;  /* 0x0000181fff007424 */ /* 0x010fe200078e00ff */
[----:B------:R-:W-:Y:S02]  /*16760*/  MOV R2, 0x16780 ;  /* 0x0001678000027802 */ /* 0x000fe40000000f00 */
[----:B-123-5:R-:W-:Y:S05]  /*16770*/  CALL.REL.NOINC `($__internal_5_$__cuda_sm70_shflsync_idx_p) ;  /* 0x0000109000007944 */ /* 0x02efea0003c00000 */
[----:B------:R-:W-:Y:S05]  /*16780*/  BRA `(.L_x_297) ;  /* 0xfffeff1000007947 */ /* 0x000fea000383ffff */
.L_x_173:
[----:B------:R-:W-:Y:S01]  /*16790*/  IMAD.MOV.U32 R5, RZ, RZ, R19 ;  /* 0x000000ffff057224 */ /* 0x000fe200078e0013 */
[----:B-1----:R-:W-:Y:S01]  /*167a0*/  MOV R3, 0x3 ;  /* 0x0000000300037802 */ /* 0x002fe20000000f00 */
[----:B------:R-:W-:Y:S01]  /*167b0*/  IMAD.MOV.U32 R0, RZ, RZ, 0x181f ;  /* 0x0000181fff007424 */ /* 0x000fe200078e00ff */
[----:B------:R-:W-:-:S02]  /*167c0*/  MOV R2, 0x167e0 ;  /* 0x000167e000027802 */ /* 0x000fc40000000f00 */
[----:B--2345:R-:W-:Y:S05]  /*167d0*/  CALL.REL.NOINC `($__internal_5_$__cuda_sm70_shflsync_idx_p) ;  /* 0x0000103000007944 */ /* 0x03cfea0003c00000 */
[----:B------:R-:W-:Y:S01]  /*167e0*/  IMAD.MOV.U32 R6, RZ, RZ, R0 ;  /* 0x000000ffff067224 */ /* 0x000fe200078e0000 */
[----:B------:R-:W-:Y:S01]  /*167f0*/  MOV R3, 0x3 ;  /* 0x0000000300037802 */ /* 0x000fe20000000f00 */
[----:B------:R-:W-:Y:S01]  /*16800*/  IMAD.MOV.U32 R5, RZ, RZ, R21 ;  /* 0x000000ffff057224 */ /* 0x000fe200078e0015 */
[----:B------:R-:W-:-:S02]  /*16810*/  MOV R0, 0x181f ;  /* 0x0000181f00007802 */ /* 0x000fc40000000f00 */
[----:B------:R-:W-:Y:S02]  /*16820*/  MOV R2, 0x16840 ;  /* 0x0001684000027802 */ /* 0x000fe40000000f00 */
[----:B------:R-:W-:Y:S05]  /*16830*/  CALL.REL.NOINC `($__internal_5_$__cuda_sm70_shflsync_idx_p) ;  /* 0x00000fd000007944 */ /* 0x000fea0003c00000 */
[----:B------:R-:W-:Y:S05]  /*16840*/  BRA `(.L_x_298) ;  /* 0xfffeffc000007947 */ /* 0x000fea000383ffff */
.L_x_230:
[----:B------:R-:W-:Y:S01]  /*16850*/  IMAD.MOV.U32 R2, RZ, RZ, R195 ;  /* 0x000000ffff027224 */ /* 0x000fe200078e00c3 */
[----:B------:R-:W-:Y:S01]  /*16860*/  MOV R7, 0x1f ;  /* 0x0000001f00077802 */ /* 0x000fe20000000f00 */
[----:B------:R-:W-:Y:S01]  /*16870*/  IMAD.MOV.U32 R5, RZ, RZ, 0x2 ;  /* 0x00000002ff057424 */ /* 0x000fe200078e00ff */
[----:B------:R-:W-:Y:S02]  /*16880*/  MOV R6, 0xffffffff ;  /* 0xffffffff00067802 */ /* 0x000fe40000000f00 */
[----:B------:R-:W-:Y:S02]  /*16890*/  MOV R3, 0x168b0 ;  /* 0x000168b000037802 */ /* 0x000fe40000000f00 */
[----:B------:R-:W-:Y:S05]  /*168a0*/  CALL.REL.NOINC `($__internal_4_$__cuda_sm70_shflsync_bfly_p) ;  /* 0x00000f1000007944 */ /* 0x000fea0003c00000 */
[----:B------:R-:W-:Y:S01]  /*168b0*/  FADD.FTZ R0, R195, R5 ;  /* 0x00000005c3007221 */ /* 0x000fe20000010000 */
[----:B------:R-:W-:Y:S02]  /*168c0*/  MOV R5, 0x1 ;  /* 0x0000000100057802 */ /* 0x000fe40000000f00 */
[----:B------:R-:W-:Y:S02]  /*168d0*/  MOV R3, 0x16900 ;  /* 0x0001690000037802 */ /* 0x000fe40000000f00 */
[----:B------:R-:W-:-:S02]  /*168e0*/  MOV R2, R0 ;  /* 0x0000000000027202 */ /* 0x000fc40000000f00 */
[----:B------:R-:W-:Y:S05]  /*168f0*/  CALL.REL.NOINC `($__internal_4_$__cuda_sm70_shflsync_bfly_p) ;  /* 0x00000ec000007944 */ /* 0x000fea0003c00000 */
[----:B------:R-:W-:Y:S01]  /*16900*/  FADD.FTZ R0, R0, R5 ;  /* 0x0000000500007221 */ /* 0x000fe20000010000 */
[----:B------:R-:W-:-:S02]  /*16910*/  MOV R2, R194 ;  /* 0x000000c200027202 */ /* 0x000fc40000000f00 */
[----:B------:R-:W-:Y:S02]  /*16920*/  MOV R5, 0x2 ;  /* 0x0000000200057802 */ /* 0x000fe40000000f00 */
[----:B------:R-:W-:Y:S02]  /*16930*/  MOV R3, 0x16950 ;  /* 0x0001695000037802 */ /* 0x000fe40000000f00 */
[----:B------:R-:W-:Y:S05]  /*16940*/  CALL.REL.NOINC `($__internal_4_$__cuda_sm70_shflsync_bfly_p) ;  /* 0x00000e7000007944 */ /* 0x000fea0003c00000 */
[----:B------:R-:W-:Y:S01]  /*16950*/  FADD.FTZ R4, R194, R5 ;  /* 0x00000005c2047221 */ /* 0x000fe20000010000 */
[----:B------:R-:W-:Y:S02]  /*16960*/  MOV R5, 0x1 ;  /* 0x0000000100057802 */ /* 0x000fe40000000f00 */
[----:B------:R-:W-:Y:S02]  /*16970*/  MOV R3, 0x169a0 ;  /* 0x000169a000037802 */ /* 0x000fe40000000f00 */
[----:B------:R-:W-:Y:S02]  /*16980*/  MOV R2, R4 ;  /* 0x0000000400027202 */ /* 0x000fe40000000f00 */
[----:B------:R-:W-:Y:S05]  /*16990*/  CALL.REL.NOINC `($__internal_4_$__cuda_sm70_shflsync_bfly_p) ;  /* 0x00000e2000007944 */ /* 0x000fea0003c00000 */
[----:B------:R-:W-:Y:S01]  /*169a0*/  MOV R3, R5 ;  /* 0x0000000500037202 */ /* 0x000fe20000000f00 */
[----:B------:R-:W-:Y:S05]  /*169b0*/  BRA `(.L_x_299) ;  /* 0xffffa3c000007947 */ /* 0x000fea000383ffff */
.L_x_237:
[----:B--234-:R-:W-:Y:S01]  /*169c0*/  IMAD.MOV.U32 R5, RZ, RZ, R15 ;  /* 0x000000ffff057224 */ /* 0x01cfe200078e000f */
[----:B------:R-:W-:Y:S01]  /*169d0*/  MOV R3, RZ ;  /* 0x000000ff00037202 */ /* 0x000fe20000000f00 */
[----:B------:R-:W-:Y:S01]  /*169e0*/  IMAD.MOV.U32 R0, RZ, RZ, 0x181f ;  /* 0x0000181fff007424 */ /* 0x000fe200078e00ff */
[----:B------:R-:W-:-:S02]  /*169f0*/  MOV R2, 0x16a10 ;  /* 0x00016a1000027802 */ /* 0x000fc40000000f00 */
[----:B-1----:R-:W-:Y:S05]  /*16a00*/  CALL.REL.NOINC `($__internal_5_$__cuda_sm70_shflsync_idx_p) ;  /* 0x00000e0000007944 */ /* 0x002fea0003c00000 */
[----:B------:R-:W-:Y:S01]  /*16a10*/  MOV R12, R0 ;  /* 0x00000000000c7202 */ /* 0x000fe20000000f00 */
[----:B------:R-:W-:Y:S05]  /*16a20*/  BRA `(.L_x_300) ;  /* 0xffffbf0000007947 */ /* 0x000fea000383ffff */
.L_x_238:
[----:B------:R-:W-:Y:S01]  /*16a30*/  IMAD.MOV.U32 R5, RZ, RZ, R16 ;  /* 0x000000ffff057224 */ /* 0x000fe200078e0010 */
[----:B------:R-:W-:Y:S01]  /*16a40*/  MOV R3, RZ ;  /* 0x000000ff00037202 */ /* 0x000fe20000000f00 */
[----:B------:R-:W-:Y:S01]  /*16a50*/  IMAD.MOV.U32 R0, RZ, RZ, 0x181f ;  /* 0x0000181fff007424 */ /* 0x000fe200078e00ff */
[----:B------:R-:W-:-:S02]  /*16a60*/  MOV R2, 0x16a80 ;  /* 0x00016a8000027802 */ /* 0x000fc40000000f00 */
[----:B-123--:R-:W-:Y:S05]  /*16a70*/  CALL.REL.NOINC `($__internal_5_$__cuda_sm70_shflsync_idx_p) ;  /* 0x00000d9000007944 */ /* 0x00efea0003c00000 */
[----:B------:R-:W-:Y:S05]  /*16a80*/  BRA `(.L_x_301) ;  /* 0xffffbec000007947 */ /* 0x000fea000383ffff */
.L_x_241:
[----:B------:R-:W-:Y:S01]  /*16a90*/  IMAD.MOV.U32 R5, RZ, RZ, R15 ;  /* 0x000000ffff057224 */ /* 0x000fe200078e000f */
[----:B--2---:R-:W-:Y:S01]  /*16aa0*/  MOV R3, 0x1 ;  /* 0x0000000100037802 */ /* 0x004fe20000000f00 */
[----:B------:R-:W-:Y:S01]  /*16ab0*/  IMAD.MOV.U32 R0, RZ, RZ, 0x181f ;  /* 0x0000181fff007424 */ /* 0x000fe200078e00ff */
[----:B------:R-:W-:-:S02]  /*16ac0*/  MOV R2, 0x16ae0 ;  /* 0x00016ae000027802 */ /* 0x000fc40000000f00 */
[----:B-1-34-:R-:W-:Y:S05]  /*16ad0*/  CALL.REL.NOINC `($__internal_5_$__cuda_sm70_shflsync_idx_p) ;  /* 0x00000d3000007944 */ /* 0x01afea0003c00000 */
[----:B------:R-:W-:Y:S01]  /*16ae0*/  IMAD.MOV.U32 R12, RZ, RZ, R0 ;  /* 0x000000ffff0c7224 */ /* 0x000fe200078e0000 */
[----:B------:R-:W-:Y:S01]  /*16af0*/  MOV R3, 0x1 ;  /* 0x0000000100037802 */ /* 0x000fe20000000f00 */
[----:B------:R-:W-:Y:S01]  /*16b00*/  IMAD.MOV.U32 R5, RZ, RZ, R16 ;  /* 0x000000ffff057224 */ /* 0x000fe200078e0010 */
[----:B------:R-:W-:-:S02]  /*16b10*/  MOV R0, 0x181f ;  /* 0x0000181f00007802 */ /* 0x000fc40000000f00 */
[----:B------:R-:W-:Y:S02]  /*16b20*/  MOV R2, 0x16b40 ;  /* 0x00016b4000027802 */ /* 0x000fe40000000f00 */
[----:B------:R-:W-:Y:S05]  /*16b30*/  CALL.REL.NOINC `($__internal_5_$__cuda_sm70_shflsync_idx_p) ;  /* 0x00000cd000007944 */ /* 0x000fea0003c00000 */
[----:B------:R-:W-:Y:S05]  /*16b40*/  BRA `(.L_x_302) ;  /* 0xffffbfe000007947 */ /* 0x000fea000383ffff */
.L_x_244:
[----:B------:R-:W-:Y:S01]  /*16b50*/  IMAD.MOV.U32 R5, RZ, RZ, R15 ;  /* 0x000000ffff057224 */ /* 0x000fe200078e000f */
[----:B--2---:R-:W-:Y:S01]  /*16b60*/  MOV R3, 0x2 ;  /* 0x0000000200037802 */ /* 0x004fe20000000f00 */
[----:B------:R-:W-:Y:S01]  /*16b70*/  IMAD.MOV.U32 R0, RZ, RZ, 0x181f ;  /* 0x0000181fff007424 */ /* 0x000fe200078e00ff */
[----:B------:R-:W-:Y:S02]  /*16b80*/  MOV R2, 0x16ba0 ;  /* 0x00016ba000027802 */ /* 0x000fe40000000f00 */
[----:B-1-34-:R-:W-:Y:S05]  /*16b90*/  CALL.REL.NOINC `($__internal_5_$__cuda_sm70_shflsync_idx_p) ;  /* 0x00000c7000007944 */ /* 0x01afea0003c00000 */
[----:B------:R-:W-:Y:S01]  /*16ba0*/  MOV R12, R0 ;  /* 0x00000000000c7202 */ /* 0x000fe20000000f00 */
[----:B------:R-:W-:Y:S05]  /*16bb0*/  BRA `(.L_x_303) ;  /* 0xffffc0e000007947 */ /* 0x000fea000383ffff */
.L_x_245:
[----:B------:R-:W-:Y:S01]  /*16bc0*/  IMAD.MOV.U32 R5, RZ, RZ, R16 ;  /* 0x000000ffff057224 */ /* 0x000fe200078e0010 */
[----:B--2---:R-:W-:Y:S01]  /*16bd0*/  MOV R3, 0x2 ;  /* 0x0000000200037802 */ /* 0x004fe20000000f00 */
[----:B------:R-:W-:Y:S01]  /*16be0*/  IMAD.MOV.U32 R0, RZ, RZ, 0x181f ;  /* 0x0000181fff007424 */ /* 0x000fe200078e00ff */
[----:B------:R-:W-:Y:S02]  /*16bf0*/  MOV R2, 0x16c10 ;  /* 0x00016c1000027802 */ /* 0x000fe40000000f00 */
[----:B-1-34-:R-:W-:Y:S05]  /*16c00*/  CALL.REL.NOINC `($__internal_5_$__cuda_sm70_shflsync_idx_p) ;  /* 0x00000c0000007944 */ /* 0x01afea0003c00000 */
[----:B------:R-:W-:Y:S05]  /*16c10*/  BRA `(.L_x_304) ;  /* 0xffffc0a000007947 */ /* 0x000fea000383ffff */
.L_x_248:
[----:B------:R-:W-:Y:S01]  /*16c20*/  IMAD.MOV.U32 R5, RZ, RZ, R15 ;  /* 0x000000ffff057224 */ /* 0x000fe200078e000f */
[----:B---3--:R-:W-:Y:S01]  /*16c30*/  MOV R3, 0x3 ;  /* 0x0000000300037802 */ /* 0x008fe20000000f00 */
[----:B----4-:R-:W-:Y:S01]  /*16c40*/  IMAD.MOV.U32 R0, RZ, RZ, 0x181f ;  /* 0x0000181fff007424 */ /* 0x010fe200078e00ff */
[----:B------:R-:W-:-:S02]  /*16c50*/  MOV R2, 0x16c70 ;  /* 0x00016c7000027802 */ /* 0x000fc40000000f00 */
[----:B-12---:R-:W-:Y:S05]  /*16c60*/  CALL.REL.NOINC `($__internal_5_$__cuda_sm70_shflsync_idx_p) ;  /* 0x00000ba000007944 */ /* 0x006fea0003c00000 */
[----:B------:R-:W-:Y:S01]  /*16c70*/  IMAD.MOV.U32 R10, RZ, RZ, R0 ;  /* 0x000000ffff0a7224 */ /* 0x000fe200078e0000 */
[----:B------:R-:W-:Y:S01]  /*16c80*/  MOV R3, 0x3 ;  /* 0x0000000300037802 */ /* 0x000fe20000000f00 */
[----:B------:R-:W-:Y:S01]  /*16c90*/  IMAD.MOV.U32 R5, RZ, RZ, R16 ;  /* 0x000000ffff057224 */ /* 0x000fe200078e0010 */
[----:B------:R-:W-:-:S02]  /*16ca0*/  MOV R0, 0x181f ;  /* 0x0000181f00007802 */ /* 0x000fc40000000f00 */
[----:B------:R-:W-:Y:S02]  /*16cb0*/  MOV R2, 0x16cd0 ;  /* 0x00016cd000027802 */ /* 0x000fe40000000f00 */
[----:B------:R-:W-:Y:S05]  /*16cc0*/  CALL.REL.NOINC `($__internal_5_$__cuda_sm70_shflsync_idx_p) ;  /* 0x00000b4000007944 */ /* 0x000fea0003c00000 */
[----:B------:R-:W-:Y:S05]  /*16cd0*/  BRA `(.L_x_305) ;  /* 0xffffc16000007947 */ /* 0x000fea000383ffff */
.L_x_250:
[----:B------:R-:W-:Y:S01]  /*16ce0*/  IMAD.MOV.U32 R5, RZ, RZ, R16 ;  /* 0x000000ffff057224 */ /* 0x000fe200078e0010 */
[----:B------:R-:W-:Y:S01]  /*16cf0*/  MOV R3, RZ ;  /* 0x000000ff00037202 */ /* 0x000fe20000000f00 */
[----:B------:R-:W-:Y:S01]  /*16d00*/  IMAD.MOV.U32 R0, RZ, RZ, 0x1c1f ;  /* 0x00001c1fff007424 */ /* 0x000fe200078e00ff */
[----:B------:R-:W-:Y:S02]  /*16d10*/  MOV R2, 0x16d30 ;  /* 0x00016d3000027802 */ /* 0x000fe40000000f00 */
[----:B------:R-:W-:Y:S05]  /*16d20*/  CALL.REL.NOINC `($__internal_5_$__cuda_sm70_shflsync_idx_p) ;  /* 0x00000ae000007944 */ /* 0x000fea0003c00000 */
[----:B------:R-:W-:Y:S01]  /*16d30*/  MOV R4, R0 ;  /* 0x0000000000047202 */ /* 0x000fe20000000f00 */
[----:B------:R-:W-:Y:S05]  /*16d40*/  BRA `(.L_x_306) ;  /* 0xffffc45000007947 */ /* 0x000fea000383ffff */
.L_x_251:
[----:B------:R-:W-:Y:S01]  /*16d50*/  IMAD.MOV.U32 R5, RZ, RZ, R17 ;  /* 0x000000ffff057224 */ /* 0x000fe200078e0011 */
[----:B------:R-:W-:Y:S01]  /*16d60*/  MOV R3, RZ ;  /* 0x000000ff00037202 */ /* 0x000fe20000000f00 */
[----:B------:R-:W-:Y:S01]  /*16d70*/  IMAD.MOV.U32 R0, RZ, RZ, 0x1c1f ;  /* 0x00001c1fff007424 */ /* 0x000fe200078e00ff */
[----:B------:R-:W-:Y:S02]  /*16d80*/  MOV R2, 0x16da0 ;  /* 0x00016da000027802 */ /* 0x000fe40000000f00 */
[----:B-12---:R-:W-:Y:S05]  /*16d90*/  CALL.REL.NOINC `($__internal_5_$__cuda_sm70_shflsync_idx_p) ;  /* 0x00000a7000007944 */ /* 0x006fea0003c00000 */
[----:B------:R-:W-:Y:S05]  /*16da0*/  BRA `(.L_x_307) ;  /* 0xffffc41000007947 */ /* 0x000fea000383ffff */
.L_x_254:
[----:B------:R-:W-:Y:S01]  /*16db0*/  IMAD.MOV.U32 R5, RZ, RZ, R16 ;  /* 0x000000ffff057224 */ /* 0x000fe200078e0010 */
[----:B------:R-:W-:Y:S01]  /*16dc0*/  MOV R3, 0x1 ;  /* 0x0000000100037802 */ /* 0x000fe20000000f00 */
[----:B----4-:R-:W-:Y:S01]  /*16dd0*/  IMAD.MOV.U32 R0, RZ, RZ, 0x1c1f ;  /* 0x00001c1fff007424 */ /* 0x010fe200078e00ff */
[----:B------:R-:W-:-:S02]  /*16de0*/  MOV R2, 0x16e00 ;  /* 0x00016e0000027802 */ /* 0x000fc40000000f00 */
[----:B-123--:R-:W-:Y:S05]  /*16df0*/  CALL.REL.NOINC `($__internal_5_$__cuda_sm70_shflsync_idx_p) ;  /* 0x00000a1000007944 */ /* 0x00efea0003c00000 */
[----:B------:R-:W-:Y:S01]  /*16e00*/  IMAD.MOV.U32 R4, RZ, RZ, R0 ;  /* 0x000000ffff047224 */ /* 0x000fe200078e0000 */
[----:B------:R-:W-:Y:S01]  /*16e10*/  MOV R3, 0x1 ;  /* 0x0000000100037802 */ /* 0x000fe20000000f00 */
[----:B------:R-:W-:Y:S01]  /*16e20*/  IMAD.MOV.U32 R5, RZ, RZ, R17 ;  /* 0x000000ffff057224 */ /* 0x000fe200078e0011 */
[----:B------:R-:W-:-:S02]  /*16e30*/  MOV R0, 0x1c1f ;  /* 0x00001c1f00007802 */ /* 0x000fc40000000f00 */
[----:B------:R-:W-:Y:S02]  /*16e40*/  MOV R2, 0x16e60 ;  /* 0x00016e6000027802 */ /* 0x000fe40000000f00 */
[----:B------:R-:W-:Y:S05]  /*16e50*/  CALL.REL.NOINC `($__internal_5_$__cuda_sm70_shflsync_idx_p) ;  /* 0x000009b000007944 */ /* 0x000fea0003c00000 */
[----:B------:R-:W-:Y:S05]  /*16e60*/  BRA `(.L_x_308) ;  /* 0xffffcec000007947 */ /* 0x000fea000383ffff */
.L_x_258:
[----:B------:R-:W-:Y:S01]  /*16e70*/  IMAD.MOV.U32 R5, RZ, RZ, R13 ;  /* 0x000000ffff057224 */ /* 0x000fe200078e000d */
[----:B------:R-:W-:Y:S01]  /*16e80*/  MOV R3, RZ ;  /* 0x000000ff00037202 */ /* 0x000fe20000000f00 */
[----:B------:R-:W-:Y:S01]  /*16e90*/  IMAD.MOV.U32 R0, RZ, RZ, 0x181f ;  /* 0x0000181fff007424 */ /* 0x000fe200078e00ff */
[----:B------:R-:W-:Y:S02]  /*16ea0*/  MOV R2, 0x16ec0 ;  /* 0x00016ec000027802 */ /* 0x000fe40000000f00 */
[----:B------:R-:W-:Y:S05]  /*16eb0*/  CALL.REL.NOINC `($__internal_5_$__cuda_sm70_shflsync_idx_p) ;  /* 0x0000095000007944 */ /* 0x000fea0003c00000 */
[----:B------:R-:W-:Y:S01]  /*16ec0*/  MOV R12, R0 ;  /* 0x00000000000c7202 */ /* 0x000fe20000000f00 */
[----:B------:R-:W-:Y:S05]  /*16ed0*/  BRA `(.L_x_309) ;  /* 0xffffe0c000007947 */ /* 0x000fea000383ffff */
.L_x_259:
[----:B------:R-:W-:Y:S01]  /*16ee0*/  IMAD.MOV.U32 R5, RZ, RZ, R16 ;  /* 0x000000ffff057224 */ /* 0x000fe200078e0010 */
[----:B------:R-:W-:Y:S01]  /*16ef0*/  MOV R3, RZ ;  /* 0x000000ff00037202 */ /* 0x000fe20000000f00 */
[----:B------:R-:W-:Y:S01]  /*16f00*/  IMAD.MOV.U32 R0, RZ, RZ, 0x181f ;  /* 0x0000181fff007424 */ /* 0x000fe200078e00ff */
[----:B------:R-:W-:Y:S02]  /*16f10*/  MOV R2, 0x16f30 ;  /* 0x00016f3000027802 */ /* 0x000fe40000000f00 */
[----:B-12---:R-:W-:Y:S05]  /*16f20*/  CALL.REL.NOINC `($__internal_5_$__cuda_sm70_shflsync_idx_p) ;  /* 0x000008e000007944 */ /* 0x006fea0003c00000 */
[----:B------:R-:W-:Y:S05]  /*16f30*/  BRA `(.L_x_310) ;  /* 0xffffe08000007947 */ /* 0x000fea000383ffff */
.L_x_262:
[----:B------:R-:W-:Y:S01]  /*16f40*/  IMAD.MOV.U32 R5, RZ, RZ, R13 ;  /* 0x000000ffff057224 */ /* 0x000fe200078e000d */
[----:B--2---:R-:W-:Y:S01]  /*16f50*/  MOV R3, 0x1 ;  /* 0x0000000100037802 */ /* 0x004fe20000000f00 */
[----:B----4-:R-:W-:Y:S01]  /*16f60*/  IMAD.MOV.U32 R0, RZ, RZ, 0x181f ;  /* 0x0000181fff007424 */ /* 0x010fe200078e00ff */
[----:B------:R-:W-:-:S02]  /*16f70*/  MOV R2, 0x16f90 ;  /* 0x00016f9000027802 */ /* 0x000fc40000000f00 */
[----:B-1-3--:R-:W-:Y:S05]  /*16f80*/  CALL.REL.NOINC `($__internal_5_$__cuda_sm70_shflsync_idx_p) ;  /* 0x0000088000007944 */ /* 0x00afea0003c00000 */
[----:B------:R-:W-:Y:S01]  /*16f90*/  IMAD.MOV.U32 R12, RZ, RZ, R0 ;  /* 0x000000ffff0c7224 */ /* 0x000fe200078e0000 */
[----:B------:R-:W-:Y:S01]  /*16fa0*/  MOV R3, 0x1 ;  /* 0x0000000100037802 */ /* 0x000fe20000000f00 */
[----:B------:R-:W-:Y:S01]  /*16fb0*/  IMAD.MOV.U32 R5, RZ, RZ, R16 ;  /* 0x000000ffff057224 */ /* 0x000fe200078e0010 */
[----:B------:R-:W-:-:S02]  /*16fc0*/  MOV R0, 0x181f ;  /* 0x0000181f00007802 */ /* 0x000fc40000000f00 */
[----:B------:R-:W-:Y:S02]  /*16fd0*/  MOV R2, 0x16ff0 ;  /* 0x00016ff000027802 */ /* 0x000fe40000000f00 */
[----:B------:R-:W-:Y:S05]  /*16fe0*/  CALL.REL.NOINC `($__internal_5_$__cuda_sm70_shflsync_idx_p) ;  /* 0x0000082000007944 */ /* 0x000fea0003c00000 */
[----:B------:R-:W-:Y:S05]  /*16ff0*/  BRA `(.L_x_311) ;  /* 0xffffe1b000007947 */ /* 0x000fea000383ffff */
.L_x_265:
[----:B------:R-:W-:Y:S01]  /*17000*/  IMAD.MOV.U32 R5, RZ, RZ, R13 ;  /* 0x000000ffff057224 */ /* 0x000fe200078e000d */
[----:B-1----:R-:W-:Y:S01]  /*17010*/  MOV R3, 0x2 ;  /* 0x0000000200037802 */ /* 0x002fe20000000f00 */
[----:B----4-:R-:W-:Y:S01]  /*17020*/  IMAD.MOV.U32 R0, RZ, RZ, 0x181f ;  /* 0x0000181fff007424 */ /* 0x010fe200078e00ff */
[----:B------:R-:W-:Y:S02]  /*17030*/  MOV R2, 0x17050 ;  /* 0x0001705000027802 */ /* 0x000fe40000000f00 */
[----:B--23--:R-:W-:Y:S05]  /*17040*/  CALL.REL.NOINC `($__internal_5_$__cuda_sm70_shflsync_idx_p) ;  /* 0x000007c000007944 */ /* 0x00cfea0003c00000 */
[----:B------:R-:W-:Y:S01]  /*17050*/  MOV R12, R0 ;  /* 0x00000000000c7202 */ /* 0x000fe20000000f00 */
[----:B------:R-:W-:Y:S05]  /*17060*/  BRA `(.L_x_312) ;  /* 0xffffe2b000007947 */ /* 0x000fea000383ffff */
.L_x_266:
[----:B------:R-:W-:Y:S01]  /*17070*/  IMAD.MOV.U32 R5, RZ, RZ, R16 ;  /* 0x000000ffff057224 */ /* 0x000fe200078e0010 */
[----:B------:R-:W-:Y:S01]  /*17080*/  MOV R3, 0x2 ;  /* 0x0000000200037802 */ /* 0x000fe20000000f00 */
[----:B----4-:R-:W-:Y:S01]  /*17090*/  IMAD.MOV.U32 R0, RZ, RZ, 0x181f ;  /* 0x0000181fff007424 */ /* 0x010fe200078e00ff */
[----:B------:R-:W-:Y:S02]  /*170a0*/  MOV R2, 0x170c0 ;  /* 0x000170c000027802 */ /* 0x000fe40000000f00 */
[----:B-123--:R-:W-:Y:S05]  /*170b0*/  CALL.REL.NOINC `($__internal_5_$__cuda_sm70_shflsync_idx_p) ;  /* 0x0000075000007944 */ /* 0x00efea0003c00000 */
[----:B------:R-:W-:Y:S05]  /*170c0*/  BRA `(.L_x_313) ;  /* 0xffffe27000007947 */ /* 0x000fea000383ffff */
.L_x_269:
[----:B------:R-:W-:Y:S01]  /*170d0*/  IMAD.MOV.U32 R5, RZ, RZ, R13 ;  /* 0x000000ffff057224 */ /* 0x000fe200078e000d */
[----:B-1----:R-:W-:Y:S01]  /*170e0*/  MOV R3, 0x3 ;  /* 0x0000000300037802 */ /* 0x002fe20000000f00 */
[----:B------:R-:W-:Y:S01]  /*170f0*/  IMAD.MOV.U32 R0, RZ, RZ, 0x181f ;  /* 0x0000181fff007424 */ /* 0x000fe200078e00ff */
[----:B------:R-:W-:-:S02]  /*17100*/  MOV R2, 0x17120 ;  /* 0x0001712000027802 */ /* 0x000fc40000000f00 */
[----:B--234-:R-:W-:Y:S05]  /*17110*/  CALL.REL.NOINC `($__internal_5_$__cuda_sm70_shflsync_idx_p) ;  /* 0x000006f000007944 */ /* 0x01cfea0003c00000 */
[----:B------:R-:W-:Y:S01]  /*17120*/  IMAD.MOV.U32 R12, RZ, RZ, R0 ;  /* 0x000000ffff0c7224 */ /* 0x000fe200078e0000 */
[----:B------:R-:W-:Y:S01]  /*17130*/  MOV R3, 0x3 ;  /* 0x0000000300037802 */ /* 0x000fe20000000f00 */
[----:B------:R-:W-:Y:S01]  /*17140*/  IMAD.MOV.U32 R5, RZ, RZ, R16 ;  /* 0x000000ffff057224 */ /* 0x000fe200078e0010 */
[----:B------:R-:W-:-:S02]  /*17150*/  MOV R0, 0x181f ;  /* 0x0000181f00007802 */ /* 0x000fc40000000f00 */
[----:B------:R-:W-:Y:S02]  /*17160*/  MOV R2, 0x17180 ;  /* 0x0001718000027802 */ /* 0x000fe40000000f00 */
[----:B------:R-:W-:Y:S05]  /*17170*/  CALL.REL.NOINC `($__internal_5_$__cuda_sm70_shflsync_idx_p) ;  /* 0x0000069000007944 */ /* 0x000fea0003c00000 */
[----:B------:R-:W-:Y:S05]  /*17180*/  BRA `(.L_x_314) ;  /* 0xffffe33000007947 */ /* 0x000fea000383ffff */
.L_x_271:
[----:B------:R-:W-:Y:S01]  /*17190*/  IMAD.MOV.U32 R5, RZ, RZ, R21 ;  /* 0x000000ffff057224 */ /* 0x000fe200078e0015 */
[----:B------:R-:W-:Y:S01]  /*171a0*/  MOV R3, RZ ;  /* 0x000000ff00037202 */ /* 0x000fe20000000f00 */
[----:B------:R-:W-:Y:S01]  /*171b0*/  IMAD.MOV.U32 R0, RZ, RZ, 0x1f ;  /* 0x0000001fff007424 */ /* 0x000fe200078e00ff */
[----:B------:R-:W-:Y:S02]  /*171c0*/  MOV R2, 0x171e0 ;  /* 0x000171e000027802 */ /* 0x000fe40000000f00 */
[----:B-1-3--:R-:W-:Y:S05]  /*171d0*/  CALL.REL.NOINC `($__internal_5_$__cuda_sm70_shflsync_idx_p) ;  /* 0x0000063000007944 */ /* 0x00afea0003c00000 */
[----:B------:R-:W-:Y:S01]  /*171e0*/  MOV R9, R0 ;  /* 0x0000000000097202 */ /* 0x000fe20000000f00 */
[----:B------:R-:W-:Y:S05]  /*171f0*/  BRA `(.L_x_315) ;  /* 0xffffe4d000007947 */ /* 0x000fea000383ffff */
.L_x_272:
[----:B------:R-:W-:Y:S01]  /*17200*/  IMAD.MOV.U32 R5, RZ, RZ, R21 ;  /* 0x000000ffff057224 */ /* 0x000fe200078e0015 */
[----:B------:R-:W-:Y:S01]  /*17210*/  MOV R3, 0x1 ;  /* 0x0000000100037802 */ /* 0x000fe20000000f00 */
[----:B------:R-:W-:Y:S01]  /*17220*/  IMAD.MOV.U32 R0, RZ, RZ, 0x1f ;  /* 0x0000001fff007424 */ /* 0x000fe200078e00ff */
[----:B------:R-:W-:Y:S02]  /*17230*/  MOV R2, 0x17250 ;  /* 0x0001725000027802 */ /* 0x000fe40000000f00 */
[----:B-1234-:R-:W-:Y:S05]  /*17240*/  CALL.REL.NOINC `($__internal_5_$__cuda_sm70_shflsync_idx_p) ;  /* 0x000005c000007944 */ /* 0x01efea0003c00000 */
[----:B------:R-:W-:Y:S01]  /*17250*/  MOV R8, R0 ;  /* 0x0000000000087202 */ /* 0x000fe20000000f00 */
[----:B------:R-:W-:Y:S05]  /*17260*/  BRA `(.L_x_316) ;  /* 0xffffe48000007947 */ /* 0x000fea000383ffff */
.L_x_273:
[----:B------:R-:W-:Y:S02]  /*17270*/  MOV R2, 0x1 ;  /* 0x0000000100027802 */ /* 0x000fe40000000f00 */
[----:B------:R-:W-:-:S02]  /*17280*/  MOV R3, 0x172a0 ;  /* 0x000172a000037802 */ /* 0x000fc40000000f00 */
[----:B--2-4-:R-:W-:Y:S05]  /*17290*/  CALL.REL.NOINC `($__internal_6_$__cuda_sm70_shflsync_up_p) ;  /* 0x000005c000007944 */ /* 0x014fea0003c00000 */
[----:B------:R-:W-:Y:S05]  /*172a0*/  BRA `(.L_x_317) ;  /* 0xffffe56000007947 */ /* 0x000fea000383ffff */
.L_x_274:
[----:B------:R-:W-:Y:S02]  /*172b0*/  MOV R2, 0x2 ;  /* 0x0000000200027802 */ /* 0x000fe40000000f00 */
[----:B------:R-:W-:-:S02]  /*172c0*/  MOV R3, 0x172e0 ;  /* 0x000172e000037802 */ /* 0x000fc40000000f00 */
[----:B--2-4-:R-:W-:Y:S05]  /*172d0*/  CALL.REL.NOINC `($__internal_6_$__cuda_sm70_shflsync_up_p) ;  /* 0x0000058000007944 */ /* 0x014fea0003c00000 */
        /* <DEDUP_REMOVED lines=23> */
.L_x_278:
[----:B------:R-:W-:Y:S02]  /*17450*/  MOV R2, 0x1 ;  /* 0x0000000100027802 */ /* 0x000fe40000000f00 */
[----:B------:R-:W-:Y:S02]  /*17460*/  MOV R3, 0x17480 ;  /* 0x0001748000037802 */ /* 0x000fe40000000f00 */
[----:B--2---:R-:W-:Y:S05]  /*17470*/  CALL.REL.NOINC `($__internal_6_$__cuda_sm70_shflsync_up_p) ;  /* 0x000003e000007944 */ /* 0x004fea0003c00000 */
[----:B------:R-:W-:Y:S01]  /*17480*/  MOV R2, R4 ;  /* 0x0000000400027202 */ /* 0x000fe20000000f00 */
[----:B------:R-:W-:Y:S05]  /*17490*/  BRA `(.L_x_319) ;  /* 0xffffe5c000007947 */ /* 0x000fea000383ffff */
.L_x_279:
        /* <DEDUP_REMOVED lines=26> */
.L_x_281:
[----:B------:R-:W-:Y:S02]  /*17640*/  SEL R0, RZ, 0x1, P0 ;  /* 0x00000001ff007807 */ /* 0x000fe40000000000 */
[----:B------:R-:W-:Y:S02]  /*17650*/  MOV R2, 0x17670 ;  /* 0x0001767000027802 */ /* 0x000fe40000000f00 */
[----:B-12---:R-:W-:Y:S05]  /*17660*/  CALL.REL.NOINC `($__internal_7_$__cuda_sm70_votesync_ballot) ;  /* 0x0000026000007944 */ /* 0x006fea0003c00000 */
[----:B------:R-:W-:Y:S01]  /*17670*/  MOV R8, R0 ;  /* 0x0000000000087202 */ /* 0x000fe20000000f00 */
[----:B------:R-:W-:Y:S05]  /*17680*/  BRA `(.L_x_321) ;  /* 0xffffe56000007947 */ /* 0x000fea000383ffff */
.L_x_282:
[----:B------:R-:W-:Y:S01]  /*17690*/  IMAD.MOV.U32 R5, RZ, RZ, R6 ;  /* 0x000000ffff057224 */ /* 0x000fe200078e0006 */
[----:B----4-:R-:W-:Y:S01]  /*176a0*/  MOV R3, R11 ;  /* 0x0000000b00037202 */ /* 0x010fe20000000f00 */
[----:B------:R-:W-:Y:S01]  /*176b0*/  IMAD.MOV.U32 R0, RZ, RZ, 0x1f ;  /* 0x0000001fff007424 */ /* 0x000fe200078e00ff */
[----:B------:R-:W-:Y:S02]  /*176c0*/  MOV R2, 0x176e0 ;  /* 0x000176e000027802 */ /* 0x000fe40000000f00 */
[----:B-123--:R-:W-:Y:S05]  /*176d0*/  CALL.REL.NOINC `($__internal_5_$__cuda_sm70_shflsync_idx_p) ;  /* 0x0000013000007944 */ /* 0x00efea0003c00000 */
[----:B------:R-:W-:Y:S01]  /*176e0*/  IMAD.MOV.U32 R6, RZ, RZ, R0 ;  /* 0x000000ffff067224 */ /* 0x000fe200078e0000 */
[----:B------:R-:W-:Y:S01]  /*176f0*/  MOV R3, R11 ;  /* 0x0000000b00037202 */ /* 0x000fe20000000f00 */
[----:B------:R-:W-:Y:S01]  /*17700*/  IMAD.MOV.U32 R5, RZ, RZ, R7 ;  /* 0x000000ffff057224 */ /* 0x000fe200078e0007 */
[----:B------:R-:W-:Y:S02]  /*17710*/  MOV R0, 0x1f ;  /* 0x0000001f00007802 */ /* 0x000fe40000000f00 */
[----:B------:R-:W-:-:S02]  /*17720*/  MOV R2, 0x17740 ;  /* 0x0001774000027802 */ /* 0x000fc40000000f00 */
[----:B------:R-:W-:Y:S05]  /*17730*/  CALL.REL.NOINC `($__internal_5_$__cuda_sm70_shflsync_idx_p) ;  /* 0x000000d000007944 */ /* 0x000fea0003c00000 */
[----:B------:R-:W-:Y:S01]  /*17740*/  MOV R7, R0 ;  /* 0x0000000000077202 */ /* 0x000fe20000000f00 */
[----:B------:R-:W-:Y:S05]  /*17750*/  BRA `(.L_x_322) ;  /* 0xffffe4d000007947 */ /* 0x000fea000383ffff */
.L_x_285:
[----:B------:R-:W-:Y:S01]  /*17760*/  IMAD.MOV.U32 R5, RZ, RZ, R4 ;  /* 0x000000ffff057224 */ /* 0x000fe200078e0004 */
[----:B------:R-:W-:-:S02]  /*17770*/  MOV R0, 0x1f ;  /* 0x0000001f00007802 */ /* 0x000fc40000000f00 */
[----:B------:R-:W-:Y:S02]  /*17780*/  MOV R2, 0x177a0 ;  /* 0x000177a000027802 */ /* 0x000fe40000000f00 */
[----:B-1234-:R-:W-:Y:S05]  /*17790*/  CALL.REL.NOINC `($__internal_5_$__cuda_sm70_shflsync_idx_p) ;  /* 0x0000007000007944 */ /* 0x01efea0003c00000 */
[----:B------:R-:W-:Y:S01]  /*177a0*/  MOV R12, R0 ;  /* 0x00000000000c7202 */ /* 0x000fe20000000f00 */
[----:B------:R-:W-:Y:S05]  /*177b0*/  BRA `(.L_x_284) ;  /* 0xffffe4d000007947 */ /* 0x000fea000383ffff */
        .weak           $__internal_4_$__cuda_sm70_shflsync_bfly_p
        .type           $__internal_4_$__cuda_sm70_shflsync_bfly_p,@function
        .size           $__internal_4_$__cuda_sm70_shflsync_bfly_p,($__internal_5_$__cuda_sm70_shflsync_idx_p - $__internal_4_$__cuda_sm70_shflsync_bfly_p)
$__internal_4_$__cuda_sm70_shflsync_bfly_p:
[----:B------:R-:W-:Y:S04]  /*177c0*/  WARPSYNC R6 ;  /* 0x0000000600007348 */ /* 0x000fe80003800000 */
[----:B------:R1:W2:Y:S02]  /*177d0*/  SHFL.BFLY PT, R5, R2, R5, R7 ;  /* 0x0c00000502057389 */ /* 0x0002a400000e0007 */
[----:B-1----:R-:W-:Y:S02]  /*177e0*/  MOV R2, R3 ;  /* 0x0000000300027202 */ /* 0x002fe40000000f00 */
[----:B------:R-:W-:-:S04]  /*177f0*/  MOV R3, 0x0 ;  /* 0x0000000000037802 */ /* 0x000fc80000000f00 */
[----:B--2---:R-:W-:Y:S05]  /*17800*/  RET.REL.NODEC R2 `(_ZN7cutlass13device_kernelIN5flash19enable_sm80_to_sm89INS1_16FlashAttnFwdSm80INS1_25CollectiveMainloopFwdSm80ILi8ELi1ELb0EN4cute5tupleIJNS5_1CILi128EEENS7_ILi32EEENS7_ILi256EEEEEELi256ENS_10bfloat16_tEfNS_4arch4Sm80ELb0ELb0ELb1ELb1ELb0ELb1ELb1ELb1EEENS1_21CollectiveEpilogueFwdINS6_IJS8_SA_S9_EEENS6_IJNS7_ILi1EEESI_SI_EEESC_SE_Li256ELb1ELb1ELb1ELb0EEENS1_36VarlenDynamicPersistentTileSchedulerILi128ELi32ELi256ELi256ELb1ELb1ELb0ELb0ELb1ELb1EEEEEEEEEvNT_6ParamsE) ;  /* 0xfffe87f002007950 */ /* 0x004fea0003c3ffff */
        .weak           $__internal_5_$__cuda_sm70_shflsync_idx_p
        .type           $__internal_5_$__cuda_sm70_shflsync_idx_p,@function
        .size           $__internal_5_$__cuda_sm70_shflsync_idx_p,($__internal_6_$__cuda_sm70_shflsync_up_p - $__internal_5_$__cuda_sm70_shflsync_idx_p)
$__internal_5_$__cuda_sm70_shflsync_idx_p:
[----:B------:R-:W-:-:S04]  /*17810*/  MOV R115, 0xffffffff ;  /* 0xffffffff00737802 */ /* 0x000fc80000000f00 */
[----:B------:R-:W-:Y:S04]  /*17820*/  WARPSYNC R115 ;  /* 0x0000007300007348 */ /* 0x000fe80003800000 */
[----:B------:R1:W2:Y:S02]  /*17830*/  SHFL.IDX PT, R0, R5, R3, R0 ;  /* 0x0000000305007389 */ /* 0x0002a400000e0000 */
[----:B-1----:R-:W-:-:S04]  /*17840*/  MOV R3, 0x0 ;  /* 0x0000000000037802 */ /* 0x002fc80000000f00 */
[----:B--2---:R-:W-:Y:S05]  /*17850*/  RET.REL.NODEC R2 `(_ZN7cutlass13device_kernelIN5flash19enable_sm80_to_sm89INS1_16FlashAttnFwdSm80INS1_25CollectiveMainloopFwdSm80ILi8ELi1ELb0EN4cute5tupleIJNS5_1CILi128EEENS7_ILi32EEENS7_ILi256EEEEEELi256ENS_10bfloat16_tEfNS_4arch4Sm80ELb0ELb0ELb1ELb1ELb0ELb1ELb1ELb1EEENS1_21CollectiveEpilogueFwdINS6_IJS8_SA_S9_EEENS6_IJNS7_ILi1EEESI_SI_EEESC_SE_Li256ELb1ELb1ELb1ELb0EEENS1_36VarlenDynamicPersistentTileSchedulerILi128ELi32ELi256ELi256ELb1ELb1ELb0ELb0ELb1ELb1EEEEEEEEEvNT_6ParamsE) ;  /* 0xfffe87a002007950 */ /* 0x004fea0003c3ffff */
        .weak           $__internal_6_$__cuda_sm70_shflsync_up_p
        .type           $__internal_6_$__cuda_sm70_shflsync_up_p,@function
        .size           $__internal_6_$__cuda_sm70_shflsync_up_p,($__internal_7_$__cuda_sm70_votesync_ballot - $__internal_6_$__cuda_sm70_shflsync_up_p)
$__internal_6_$__cuda_sm70_shflsync_up_p:
[----:B------:R-:W-:Y:S02]  /*17860*/  IMAD.MOV.U32 R4, RZ, RZ, RZ ;  /* 0x000000ffff047224 */ /* 0x000fe400078e00ff */
[----:B------:R-:W-:-:S04]  /*17870*/  IMAD.MOV.U32 R10, RZ, RZ, -0x1 ;  /* 0xffffffffff0a7424 */ /* 0x000fc800078e00ff */
[----:B------:R-:W-:Y:S04]  /*17880*/  WARPSYNC R10 ;  /* 0x0000000a00007348 */ /* 0x000fe80003800000 */
[----:B------:R1:W2:Y:S02]  /*17890*/  SHFL.UP PT, R4, R0, R2, R4 ;  /* 0x0400000200047389 */ /* 0x0002a400000e0004 */
[----:B-1----:R-:W-:Y:S02]  /*178a0*/  MOV R2, R3 ;  /* 0x0000000300027202 */ /* 0x002fe40000000f00 */
[----:B------:R-:W-:-:S04]  /*178b0*/  MOV R3, 0x0 ;  /* 0x0000000000037802 */ /* 0x000fc80000000f00 */
[----:B--2---:R-:W-:Y:S05]  /*178c0*/  RET.REL.NODEC R2 `(_ZN7cutlass13device_kernelIN5flash19enable_sm80_to_sm89INS1_16FlashAttnFwdSm80INS1_25CollectiveMainloopFwdSm80ILi8ELi1ELb0EN4cute5tupleIJNS5_1CILi128EEENS7_ILi32EEENS7_ILi256EEEEEELi256ENS_10bfloat16_tEfNS_4arch4Sm80ELb0ELb0ELb1ELb1ELb0ELb1ELb1ELb1EEENS1_21CollectiveEpilogueFwdINS6_IJS8_SA_S9_EEENS6_IJNS7_ILi1EEESI_SI_EEESC_SE_Li256ELb1ELb1ELb1ELb0EEENS1_36VarlenDynamicPersistentTileSchedulerILi128ELi32ELi256ELi256ELb1ELb1ELb0ELb0ELb1ELb1EEEEEEEEEvNT_6ParamsE) ;  /* 0xfffe873002007950 */ /* 0x004fea0003c3ffff */
        .weak           $__internal_7_$__cuda_sm70_votesync_ballot
        .type           $__internal_7_$__cuda_sm70_votesync_ballot,@function
        .size           $__internal_7_$__cuda_sm70_votesync_ballot,(.L_x_2590 - $__internal_7_$__cuda_sm70_votesync_ballot)
$__internal_7_$__cuda_sm70_votesync_ballot:
[----:B------:R-:W-:Y:S01]  /*178d0*/  ISETP.NE.U32.AND P0, PT, R0, 0x1, PT ;  /* 0x000000010000780c */ /* 0x000fe20003f05070 */
[----:B------:R-:W-:-:S04]  /*178e0*/  IMAD.MOV.U32 R3, RZ, RZ, -0x1 ;  /* 0xffffffffff037424 */ /* 0x000fc800078e00ff */
[----:B------:R-:W-:Y:S08]  /*178f0*/  WARPSYNC R3 ;  /* 0x0000000300007348 */ /* 0x000ff00003800000 */
[----:B------:R-:W-:-:S04]  /*17900*/  VOTE.ANY R0, PT, !P0 ;  /* 0x0000000000007806 */ /* 0x000fc800040e0100 */
[----:B------:R-:W-:Y:S01]  /*17910*/  LOP3.LUT R0, R0, R3, RZ, 0xc0, !PT ;  /* 0x0000000300007212 */ /* 0x000fe200078ec0ff */
[----:B------:R-:W-:-:S04]  /*17920*/  IMAD.MOV.U32 R3, RZ, RZ, 0x0 ;  /* 0x00000000ff037424 */ /* 0x000fc800078e00ff */
[----:B------:R-:W-:Y:S05]  /*17930*/  RET.REL.NODEC R2 `(_ZN7cutlass13device_kernelIN5flash19enable_sm80_to_sm89INS1_16FlashAttnFwdSm80INS1_25CollectiveMainloopFwdSm80ILi8ELi1ELb0EN4cute5tupleIJNS5_1CILi128EEENS7_ILi32EEENS7_ILi256EEEEEELi256ENS_10bfloat16_tEfNS_4arch4Sm80ELb0ELb0ELb1ELb1ELb0ELb1ELb1ELb1EEENS1_21CollectiveEpilogueFwdINS6_IJS8_SA_S9_EEENS6_IJNS7_ILi1EEESI_SI_EEESC_SE_Li256ELb1ELb1ELb1ELb0EEENS1_36VarlenDynamicPersistentTileSchedulerILi128ELi32ELi256ELi256ELb1ELb1ELb0ELb0ELb1ELb1EEEEEEEEEvNT_6ParamsE) ;  /* 0xfffe86c002007950 */ /* 0x000fea0003c3ffff */
.L_x_323:
        /* <DEDUP_REMOVED lines=12> */
.L_x_2590:


//--------------------- .text._ZN7cutlass13device_kernelIN5flash19enable_sm80_to_sm89INS1_16FlashAttnFwdSm80INS1_25CollectiveMainloopFwdSm80ILi8ELi1ELb1EN4cute5tupleIJNS5_1CILi128EEENS7_ILi48EEENS7_ILi256EEEEEELi256ENS_10bfloat16_tEfNS_4arch4Sm80ELb0ELb1ELb1ELb0ELb0ELb0ELb1ELb1EEENS1_21CollectiveEpilogueFwdINS6_IJS8_SA_S9_EEENS6_IJNS7_ILi1EEESI_SI_EEESC_SE_Li256ELb0ELb1ELb1ELb0EEENS1_19SingleTileSchedulerILb0ELb1ELb1ELi128EEEEEEEEEvNT_6ParamsE --------------------------
	.section	.text._ZN7cutlass13device_kernelIN5flash19enable_sm80_to_sm89INS1_16FlashAttnFwdSm80INS1_25CollectiveMainloopFwdSm80ILi8ELi1ELb1EN4cute5tupleIJNS5_1CILi128EEENS7_ILi48EEENS7_ILi256EEEEEELi256ENS_10bfloat16_tEfNS_4arch4Sm80ELb0ELb1ELb1ELb0ELb0ELb0ELb1ELb1EEENS1_21CollectiveEpilogueFwdINS6_IJS8_SA_S9_EEENS6_IJNS7_ILi1EEESI_SI_EEESC_SE_Li256ELb0ELb1ELb1ELb0EEENS1_19SingleTileSchedulerILb0ELb1ELb1ELi128EEEEEEEEEvNT_6ParamsE,"ax",@progbits
	.sectioninfo	@"SHI_REGISTERS=255"
	.align	128
.text._ZN7cutlass13device_kernelIN5flash19enable_sm80_to_sm89INS1_16FlashAttnFwdSm80INS1_25CollectiveMainloopFwdSm80ILi8ELi1ELb1EN4cute5tupleIJNS5_1CILi128EEENS7_ILi48EEENS7_ILi256EEEEEELi256ENS_10bfloat16_tEfNS_4arch4Sm80ELb0ELb1ELb1ELb0ELb0ELb0ELb1ELb1EEENS1_21CollectiveEpilogueFwdINS6_IJS8_SA_S9_EEENS6_IJNS7_ILi1EEESI_SI_EEESC_SE_Li256ELb0ELb1ELb1ELb0EEENS1_19SingleTileSchedulerILb0ELb1ELb1ELi128EEEEEEEEEvNT_6ParamsE:
        .type           _ZN7cutlass13device_kernelIN5flash19enable_sm80_to_sm89INS1_16FlashAttnFwdSm80INS1_25CollectiveMainloopFwdSm80ILi8ELi1ELb1EN4cute5tupleIJNS5_1CILi128EEENS7_ILi48EEENS7_ILi256EEEEEELi256ENS_10bfloat16_tEfNS_4arch4Sm80ELb0ELb1ELb1ELb0ELb0ELb0ELb1ELb1EEENS1_21CollectiveEpilogueFwdINS6_IJS8_SA_S9_EEENS6_IJNS7_ILi1EEESI_SI_EEESC_SE_Li256ELb0ELb1ELb1ELb0EEENS1_19SingleTileSchedulerILb0ELb1ELb1ELi128EEEEEEEEEvNT_6ParamsE,@function
        .size           _ZN7cutlass13device_kernelIN5flash19enable_sm80_to_sm89INS1_16FlashAttnFwdSm80INS1_25CollectiveMainloopFwdSm80ILi8ELi1ELb1EN4cute5tupleIJNS5_1CILi128EEENS7_ILi48EEENS7_ILi256EEEEEELi256ENS_10bfloat16_tEfNS_4arch4Sm80ELb0ELb1ELb1ELb0ELb0ELb0ELb1ELb1EEENS1_21CollectiveEpilogueFwdINS6_IJS8_SA_S9_EEENS6_IJNS7_ILi1EEESI_SI_EEESC_SE_Li256ELb0ELb1ELb1ELb0EEENS1_19SingleTileSchedulerILb0ELb1ELb1ELi128EEEEEEEEEvNT_6ParamsE,(.L_x_2595 - _ZN7cutlass13device_kernelIN5flash19enable_sm80_to_sm89INS1_16FlashAttnFwdSm80INS1_25CollectiveMainloopFwdSm80ILi8ELi1ELb1EN4cute5tupleIJNS5_1CILi128EEENS7_ILi48EEENS7_ILi256EEEEEELi256ENS_10bfloat16_tEfNS_4arch4Sm80ELb0ELb1ELb1ELb0ELb0ELb0ELb1ELb1EEENS1_21CollectiveEpilogueFwdINS6_IJS8_SA_S9_EEENS6_IJNS7_ILi1EEESI_SI_EEESC_SE_Li256ELb0ELb1ELb1ELb0EEENS1_19SingleTileSchedulerILb0ELb1ELb1ELi128EEEEEEEEEvNT_6ParamsE)
        .other          _ZN7cutlass13device_kernelIN5flash19enable_sm80_to_sm89INS1_16FlashAttnFwdSm80INS1_25CollectiveMainloopFwdSm80ILi8ELi1ELb1EN4cute5tupleIJNS5_1CILi128EEENS7_ILi48EEENS7_ILi256EEEEEELi256ENS_10bfloat16_tEfNS_4arch4Sm80ELb0ELb1ELb1ELb0ELb0ELb0ELb1ELb1EEENS1_21CollectiveEpilogueFwdINS6_IJS8_SA_S9_EEENS6_IJNS7_ILi1EEESI_SI_EEESC_SE_Li256ELb0ELb1ELb1ELb0EEENS1_19SingleTileSchedulerILb0ELb1ELb1ELi128EEEEEEEEEvNT_6ParamsE,@"STO_CUDA_ENTRY STV_DEFAULT"
_ZN7cutlass13device_kernelIN5flash19enable_sm80_to_sm89INS1_16FlashAttnFwdSm80INS1_25CollectiveMainloopFwdSm80ILi8ELi1ELb1EN4cute5tupleIJNS5_1CILi128EEENS7_ILi48EEENS7_ILi256EEEEEELi256ENS_10bfloat16_tEfNS_4arch4Sm80ELb0ELb1ELb1ELb0ELb0ELb0ELb1ELb1EEENS1_21CollectiveEpilogueFwdINS6_IJS8_SA_S9_EEENS6_IJNS7_ILi1EEESI_SI_EEESC_SE_Li256ELb0ELb1ELb1ELb0EEENS1_19SingleTileSchedulerILb0ELb1ELb1ELi128EEEEEEEEEvNT_6ParamsE:
        /* <DEDUP_REMOVED lines=18> */
.L_x_324:
[----:B---3--:R-:W-:Y:S02]  /*0120*/  ULDC.64 UR4, c[0x0][0x550] ;  /* 0x0001540000047ab9 */ /* 0x008fe40000000a00 */
[----:B------:R-:W-:Y:S02]  /*0130*/  UISETP.NE.AND UP0, UPT, UR4, 0x1, UPT ;  /* 0x000000010400788c */ /* 0x000fe4000bf05270 */
[----:B------:R-:W-:-:S02]  /*0140*/  UIMAD.WIDE.U32 UR8, UR6, UR5, URZ ;  /* 0x00000005060872a5 */ /* 0x000fc4000f8e003f */
[----:B------:R-:W-:Y:S02]  /*0150*/  ULDC UR4, c[0x0][0x558] ;  /* 0x0001560000047ab9 */ /* 0x000fe40000000800 */
[----:B------:R-:W-:-:S05]  /*0160*/  UMOV UR12, UR6 ;  /* 0x00000006000c7c82 */ /* 0x000fca0008000000 */
[----:B------:R-:W-:-:S03]  /*0170*/  @UP0 USHF.R.U32.HI UR12, URZ, UR4, UR9 ;  /* 0x000000043f0c0299 */ /* 0x000fc60008011609 */
.L_x_325:
[----:B------:R-:W-:Y:S01]  /*0180*/  ISETP.GE.AND P0, PT, R11, RZ, PT ;  /* 0x000000ff0b00720c */ /* 0x000fe20003f06270 */
[----:B------:R-:W-:Y:S02]  /*0190*/  UIADD3 UR5, -UR12, URZ, URZ ;  /* 0x0000003f0c057290 */ /* 0x000fe4000fffe13f */
[----:B------:R-:W-:Y:S02]  /*01a0*/  ULDC UR4, c[0x0][0x550] ;  /* 0x0001540000047ab9 */ /* 0x000fe40000000800 */
[----:B------:R-:W-:-:S08]  /*01b0*/  UIMAD UR6, UR5, UR4, UR6 ;  /* 0x00000004050672a4 */ /* 0x000fd0000f8e0206 */
[----:B------:R-:W-:Y:S05]  /*01c0*/  @!P0 EXIT ;  /* 0x000000000000894d */ /* 0x000fea0003800000 */
[----:B------:R-:W1:Y:S01]  /*01d0*/  S2UR UR11, SR_CTAID.X ;  /* 0x00000000000b79c3 */ /* 0x000e620000002500 */
[----:B------:R-:W-:Y:S02]  /*01e0*/  ULDC UR7, c[0x0][0x2c4] ;  /* 0x0000b10000077ab9 */ /* 0x000fe40000000800 */
[----:B------:R-:W-:Y:S02]  /*01f0*/  UISETP.NE.AND UP1, UPT, UR7, 0x1, UPT ;  /* 0x000000010700788c */ /* 0x000fe4000bf25270 */
[----:B------:R-:W-:Y:S02]  /*0200*/  UMOV UR10, 0x1 ;  /* 0x00000001000a7882 */ /* 0x000fe40000000000 */
[----:B------:R-:W-:Y:S02]  /*0210*/  ULDC.64 UR4, c[0x0][0x328] ;  /* 0x0000ca0000047ab9 */ /* 0x000fe40000000a00 */
[----:B------:R-:W-:Y:S02]  /*0220*/  UISETP.LE.AND UP0, UPT, UR10, UR5, UPT ;  /* 0x000000050a00728c */ /* 0x000fe4000bf03270 */
[----:B------:R-:W-:-:S02]  /*0230*/  ULDC.64 UR8, c[0x0][0x2c8] ;  /* 0x0000b20000087ab9 */ /* 0x000fc40000000a00 */
[----:B------:R-:W-:Y:S02]  /*0240*/  ULDC UR13, c[0x0][0x168] ;  /* 0x00005a00000d7ab9 */ /* 0x000fe40000000800 */
[----:B------:R-:W-:Y:S01]  /*0250*/  PLOP3.LUT P0, PT, PT, PT, UP0, 0x40, 0x0 ;  /* 0x000000000000781c */ /* 0x000fe20003f0e808 */
[----:B------:R-:W-:Y:S02]  /*0260*/  ULDC UR5, c[0x0][0x1d0] ;  /* 0x0000740000057ab9 */ /* 0x000fe40000000800 */
[----:B------:R-:W-:Y:S02]  /*0270*/  UP2UR UR14, UPR, URZ, 0x2 ;  /* 0x000000023f0e7883 */ /* 0x000fe40008000000 */
[----:B-1----:R-:W-:-:S04]  /*0280*/  USHF.L.U32 UR11, UR11, 0x7, URZ ;  /* 0x000000070b0b7899 */ /* 0x002fc8000800063f */
[----:B------:R-:W-:Y:S02]  /*0290*/  @UP1 UIADD3 UR16, UR11, 0x7f, URZ ;  /* 0x0000007f0b101890 */ /* 0x000fe4000fffe03f */
[----:B------:R-:W-:Y:S02]  /*02a0*/  UIADD3 UR15, UR11, 0x7f, URZ ;  /* 0x0000007f0b0f7890 */ /* 0x000fe4000fffe03f */
[----:B------:R-:W-:Y:S02]  /*02b0*/  UIMAD.WIDE.U32 UR16, UR16, UR8, URZ ;  /* 0x00000008101072a5 */ /* 0x000fe4000f8e003f */
[----:B------:R-:W-:Y:S02]  /*02c0*/  UIADD3 UR8, UR10, -UR13, URZ ;  /* 0x8000000d0a087290 */ /* 0x000fe4000fffe03f */
[----:B------:R-:W-:Y:S02]  /*02d0*/  @UP1 USHF.R.U32.HI UR15, URZ, UR9, UR17 ;  /* 0x000000093f0f1299 */ /* 0x000fe40008011611 */
[----:B------:R-:W-:-:S02]  /*02e0*/  UP2UR UR13, UPR, URZ, 0x1 ;  /* 0x000000013f0d7883 */ /* 0x000fc40008000000 */
[----:B------:R-:W-:-:S04]  /*02f0*/  UIADD3 UR5, UR15, UR5, UR8 ;  /* 0x000000050f057290 */ /* 0x000fc8000fffe008 */
[----:B------:R-:W-:Y:S01]  /*0300*/  UIADD3 UR8, UR5, UR4, URZ ;  /* 0x0000000405087290 */ /* 0x000fe2000fffe03f */
[----:B------:R-:W-:Y:S05]  /*0310*/  @P0 BRA `(.L_x_326) ;  /* 0x0000014000000947 */ /* 0x000fea0003800000 */
[----:B------:R-:W-:Y:S01]  /*0320*/  ISETP.LT.AND P0, PT, RZ, UR5, PT ;  /* 0x00000005ff007c0c */ /* 0x000fe2000bf01270 */
[----:B------:R-:W-:-:S12]  /*0330*/  UIADD3 UR9, UR5, -0x1, URZ ;  /* 0xffffffff05097890 */ /* 0x000fd8000fffe03f */
[----:B------:R-:W-:Y:S05]  /*0340*/  @P0 BRA `(.L_x_327) ;  /* 0x0000008000000947 */ /* 0x000fea0003800000 */
[----:B------:R-:W-:Y:S02]  /*0350*/  ULDC UR4, c[0x0][0x32c] ;  /* 0x0000cb0000047ab9 */ /* 0x000fe40000000800 */
[----:B------:R-:W-:Y:S02]  /*0360*/  UISETP.NE.AND UP0, UPT, UR10, UR4, UPT ;  /* 0x000000040a00728c */ /* 0x000fe4000bf05270 */
[----:B------:R-:W-:-:S03]  /*0370*/  UIADD3 UR9, -UR5, URZ, URZ ;  /* 0x0000003f05097290 */ /* 0x000fc6000fffe13f */
[----:B------:R-:W-:Y:S02]  /*0380*/  ULDC.64 UR4, c[0x0][0x330] ;  /* 0x0000cc0000047ab9 */ /* 0x000fe40000000a00 */
[----:B------:R-:W-:-:S04]  /*0390*/  UIMAD.WIDE.U32 UR16, UR9, UR4, URZ ;  /* 0x00000004091072a5 */ /* 0x000fc8000f8e003f */
[----:B------:R-:W-:-:S04]  /*03a0*/  @UP0 USHF.R.U32.HI UR9, URZ, UR5, UR17 ;  /* 0x000000053f090299 */ /* 0x000fc80008011611 */
[----:B------:R-:W-:Y:S01]  /*03b0*/  ULOP3.LUT UR9, URZ, UR9, URZ, 0x33, !UPT ;  /* 0x000000093f097292 */ /* 0x000fe2000f8e333f */
[----:B------:R-:W-:Y:S05]  /*03c0*/  BRA `(.L_x_328) ;  /* 0x0000005000007947 */ /* 0x000fea0003800000 */
.L_x_327:
[----:B------:R-:W-:Y:S02]  /*03d0*/  ULDC UR4, c[0x0][0x32c] ;  /* 0x0000cb0000047ab9 */ /* 0x000fe40000000800 */
[----:B------:R-:W-:-:S03]  /*03e0*/  UISETP.NE.AND UP0, UPT, UR10, UR4, UPT ;  /* 0x000000040a00728c */ /* 0x000fc6000bf05270 */
[----:B------:R-:W-:Y:S02]  /*03f0*/  ULDC.64 UR4, c[0x0][0x330] ;  /* 0x0000cc0000047ab9 */ /* 0x000fe40000000a00 */
[----:B------:R-:W-:-:S06]  /*0400*/  UIMAD.WIDE.U32 UR16, UR9, UR4, URZ ;  /* 0x00000004091072a5 */ /* 0x000fcc000f8e003f */
[----:B------:R-:W-:Y:S02]  /*0410*/  @UP0 USHF.R.U32.HI UR9, URZ, UR5, UR17 ;  /* 0x000000053f090299 */ /* 0x000fe40008011611 */
.L_x_328:
[----:B------:R-:W-:Y:S02]  /*0420*/  ULDC UR4, c[0x0][0x32c] ;  /* 0x0000cb0000047ab9 */ /* 0x000fe40000000800 */
[----:B------:R-:W-:-:S04]  /*0430*/  UIMAD UR4, UR9, UR4, UR4 ;  /* 0x00000004090472a4 */ /* 0x000fc8000f8e0204 */
[----:B------:R-:W-:-:S04]  /*0440*/  UISETP.LT.AND UP0, UPT, UR8, UR4, UPT ;  /* 0x000000040800728c */ /* 0x000fc8000bf01270 */
[----:B------:R-:W-:Y:S02]  /*0450*/  USEL UR8, UR8, UR4, UP0 ;  /* 0x0000000408087287 */ /* 0x000fe40008000000 */
.L_x_326:
[----:B------:R-:W-:Y:S02]  /*0460*/  UMOV UR18, 0x2f ;  /* 0x0000002f00127882 */ /* 0x000fe40000000000 */
[----:B------:R-:W-:Y:S02]  /*0470*/  ULDC UR10, c[0x0][0x1d0] ;  /* 0x00007400000a7ab9 */ /* 0x000fe40000000800 */
[----:B------:R-:W-:Y:S02]  /*0480*/  UISETP.NE.AND UP0, UPT, UR7, 0x1, UPT ;  /* 0x000000010700788c */ /* 0x000fe4000bf05270 */
[----:B------:R-:W-:Y:S02]  /*0490*/  UIADD3 UR18, UR18, UR10, URZ ;  /* 0x0000000a12127290 */ /* 0x000fe4000fffe03f */
[----:B------:R-:W-:Y:S02]  /*04a0*/  ULDC.64 UR4, c[0x0][0x2c8] ;  /* 0x0000b20000047ab9 */ /* 0x000fe40000000a00 */
[----:B------:R-:W-:-:S02]  /*04b0*/  UIMAD.WIDE.U32 UR16, UR11, UR4, URZ ;  /* 0x000000040b1072a5 */ /* 0x000fc4000f8e003f */
[----:B------:R-:W-:Y:S02]  /*04c0*/  UIMAD.WIDE UR18, UR18, 0x2aaaaaab, URZ ;  /* 0x2aaaaaab121278a5 */ /* 0x000fe4000f8e023f */
[----:B------:R-:W-:Y:S02]  /*04d0*/  UIADD3 UR8, UR8, 0x2f, URZ ;  /* 0x0000002f08087890 */ /* 0x000fe4000fffe03f */
[----:B------:R-:W-:Y:S02]  /*04e0*/  UISETP.NE.AND UP1, UPT, UR13, URZ, UPT ;  /* 0x0000003f0d00728c */ /* 0x000fe4000bf25270 */
[----:B------:R-:W-:Y:S02]  /*04f0*/  UIMAD.WIDE UR8, UR8, 0x2aaaaaab, URZ ;  /* 0x2aaaaaab080878a5 */ /* 0x000fe4000f8e023f */
[----:B------:R-:W-:Y:S02]  /*0500*/  @UP0 UMOV UR15, UR17 ;  /* 0x00000011000f0c82 */ /* 0x000fe40008000000 */
[----:B------:R-:W-:Y:S01]  /*0510*/  UMOV UR4, UR11 ;  /* 0x0000000b00047c82 */ /* 0x000fe20008000000 */
[----:B------:R-:W-:Y:S01]  /*0520*/  PLOP3.LUT P0, PT, PT, PT, UP1, 0x40, 0x0 ;  /* 0x000000000000781c */ /* 0x000fe20003f0e818 */
[----:B------:R-:W-:-:S02]  /*0530*/  UMOV UR17, UR19 ;  /* 0x0000001300117c82 */ /* 0x000fc40008000000 */
[----:B------:R-:W-:Y:S02]  /*0540*/  @UP0 USHF.R.U32.HI UR4, URZ, UR5, UR15 ;  /* 0x000000053f040299 */ /* 0x000fe4000801160f */
[----:B------:R-:W-:Y:S02]  /*0550*/  USHF.R.U32.HI UR8, URZ, 0x1f, UR9 ;  /* 0x0000001f3f087899 */ /* 0x000fe40008011609 */
[----:B------:R-:W-:Y:S02]  /*0560*/  USHF.R.U32.HI UR15, URZ, 0x1f, UR17 ;  /* 0x0000001f3f0f7899 */ /* 0x000fe40008011611 */
[----:B------:R-:W-:Y:S02]  /*0570*/  ULDC UR16, c[0x0][0x168] ;  /* 0x00005a0000107ab9 */ /* 0x000fe40000000800 */
[----:B------:R-:W-:Y:S02]  /*0580*/  UIADD3 UR10, UR10, -UR16, URZ ;  /* 0x800000100a0a7290 */ /* 0x000fe4000fffe03f */
[----:B------:R-:W-:-:S02]  /*0590*/  ULEA.HI.SX32 UR8, UR9, UR8, 0x1d ;  /* 0x0000000809087291 */ /* 0x000fc4000f8fea3f */
[----:B------:R-:W-:Y:S02]  /*05a0*/  ULEA.HI.SX32 UR15, UR17, UR15, 0x1d ;  /* 0x0000000f110f7291 */ /* 0x000fe4000f8fea3f */
[----:B------:R-:W-:Y:S02]  /*05b0*/  UIADD3 UR4, UR10, UR4, URZ ;  /* 0x000000040a047290 */ /* 0x000fe4000fffe03f */
[----:B------:R-:W-:Y:S02]  /*05c0*/  UISETP.LT.AND UP0, UPT, UR15, UR8, UPT ;  /* 0x000000080f00728c */ /* 0x000fe4000bf01270 */
[----:B------:R-:W-:Y:S02]  /*05d0*/  ULDC UR5, c[0x0][0x324] ;  /* 0x0000c90000057ab9 */ /* 0x000fe40000000800 */
[----:B------:R-:W-:Y:S02]  /*05e0*/  UIADD3 UR9, UR4, -UR5, URZ ;  /* 0x8000000504097290 */ /* 0x000fe4000fffe03f */
[----:B------:R-:W-:Y:S01]  /*05f0*/  USEL UR8, UR15, UR8, UP0 ;  /* 0x000000080f087287 */ /* 0x000fe20008000000 */
[----:B------:R-:W-:Y:S05]  /*0600*/  @P0 BRA `(.L_x_329) ;  /* 0x0000015000000947 */ /* 0x000fea0003800000 */
[----:B------:R-:W-:Y:S02]  /*0610*/  UMOV UR15, UR4 ;  /* 0x00000004000f7c82 */ /* 0x000fe40008000000 */
[----:B------:R-:W-:-:S06]  /*0620*/  UISETP.GT.AND UP0, UPT, UR15, -0x1, UPT ;  /* 0xffffffff0f00788c */ /* 0x000fcc000bf04270 */
[----:B------:R-:W-:-:S13]  /*0630*/  PLOP3.LUT P0, PT, PT, PT, UP0, 0x80, 0x0 ;  /* 0x000000000000781c */ /* 0x000fda0003f0f008 */
[----:B------:R-:W-:Y:S05]  /*0640*/  @P0 BRA `(.L_x_330) ;  /* 0x0000008000000947 */ /* 0x000fea0003800000 */
[----:B------:R-:W-:Y:S02]  /*0650*/  ULDC UR4, c[0x0][0x32c] ;  /* 0x0000cb0000047ab9 */ /* 0x000fe40000000800 */
[----:B------:R-:W-:Y:S02]  /*0660*/  UISETP.NE.AND UP0, UPT, UR4, 0x1, UPT ;  /* 0x000000010400788c */ /* 0x000fe4000bf05270 */
[----:B------:R-:W-:Y:S02]  /*0670*/  ULOP3.LUT UR15, URZ, UR15, URZ, 0x33, !UPT ;  /* 0x0000000f3f0f7292 */ /* 0x000fe4000f8e333f */
[----:B------:R-:W-:Y:S02]  /*0680*/  ULDC.64 UR4, c[0x0][0x330] ;  /* 0x0000cc0000047ab9 */ /* 0x000fe40000000a00 */
[----:B------:R-:W-:-:S05]  /*0690*/  UIMAD.WIDE.U32 UR16, UR15, UR4, URZ ;  /* 0x000000040f1072a5 */ /* 0x000fca000f8e003f */
[----:B------:R-:W-:-:S04]  /*06a0*/  @UP0 USHF.R.U32.HI UR15, URZ, UR5, UR17 ;  /* 0x000000053f0f0299 */ /* 0x000fc80008011611 */
[----:B------:R-:W-:Y:S01]  /*06b0*/  ULOP3.LUT UR15, URZ, UR15, URZ, 0x33, !UPT ;  /* 0x0000000f3f0f7292 */ /* 0x000fe2000f8e333f */
[----:B------:R-:W-:Y:S05]  /*06c0*/  BRA `(.L_x_331) ;  /* 0x0000005000007947 */ /* 0x000fea0003800000 */
.L_x_330:
[----:B------:R-:W-:Y:S02]  /*06d0*/  ULDC UR4, c[0x0][0x32c] ;  /* 0x0000cb0000047ab9 */ /* 0x000fe40000000800 */
[----:B------:R-:W-:-:S03]  /*06e0*/  UISETP.NE.AND UP0, UPT, UR4, 0x1, UPT ;  /* 0x000000010400788c */ /* 0x000fc6000bf05270 */
[----:B------:R-:W-:Y:S02]  /*06f0*/  ULDC.64 UR4, c[0x0][0x330] ;  /* 0x0000cc0000047ab9 */ /* 0x000fe40000000a00 */
[----:B------:R-:W-:-:S06]  /*0700*/  UIMAD.WIDE.U32 UR16, UR15, UR4, URZ ;  /* 0x000000040f1072a5 */ /* 0x000fcc000f8e003f */
[----:B------:R-:W-:Y:S02]  /*0710*/  @UP0 USHF.R.U32.HI UR15, URZ, UR5, UR17 ;  /* 0x000000053f0f0299 */ /* 0x000fe40008011611 */
.L_x_331:
[----:B------:R-:W-:Y:S02]  /*0720*/  ULDC UR4, c[0x0][0x32c] ;  /* 0x0000cb0000047ab9 */ /* 0x000fe40000000800 */
[----:B------:R-:W-:-:S04]  /*0730*/  UIMAD UR4, UR15, UR4, URZ ;  /* 0x000000040f0472a4 */ /* 0x000fc8000f8e023f */
[----:B------:R-:W-:-:S04]  /*0740*/  UISETP.LT.AND UP0, UPT, UR9, UR4, UPT ;  /* 0x000000040900728c */ /* 0x000fc8000bf01270 */
[----:B------:R-:W-:-:S04]  /*0750*/  USEL UR9, UR9, UR4, !UP0 ;  /* 0x0000000409097287 */ /* 0x000fc8000c000000 */
.L_x_329:
[----:B------:R-:W-:-:S04]  /*0760*/  UIMAD.WIDE UR4, UR9, 0x2aaaaaab, URZ ;  /* 0x2aaaaaab090478a5 */ /* 0x000fc8000f8e023f */
[----:B------:R-:W-:-:S04]  /*0770*/  USHF.R.U32.HI UR4, URZ, 0x1f, UR5 ;  /* 0x0000001f3f047899 */ /* 0x000fc80008011605 */
[----:B------:R-:W-:-:S03]  /*0780*/  ULEA.HI.SX32 UR4, UR5, UR4, 0x1d ;  /* 0x0000000405047291 */ /* 0x000fc6000f8fea3f */
[----:B------:R-:W-:Y:S02]  /*0790*/  ULDC UR5, c[0x0][0x338] ;  /* 0x0000ce0000057ab9 */ /* 0x000fe40000000800 */
[----:B------:R-:W-:-:S04]  /*07a0*/  UISETP.LT.AND UP0, UPT, URZ, UR4, UPT ;  /* 0x000000043f00728c */ /* 0x000fc8000bf01270 */
[----:B------:R-:W-:Y:S02]  /*07b0*/  USEL UR9, URZ, UR4, !UP0 ;  /* 0x000000043f097287 */ /* 0x000fe4000c000000 */
[----:B------:R-:W-:Y:S02]  /*07c0*/  USHF.R.U32.HI UR4, URZ, 0x10, UR6 ;  /* 0x000000103f047899 */ /* 0x000fe40008011606 */
[----:B------:R-:W-:Y:S02]  /*07d0*/  UISETP.GT.AND UP0, UPT, UR8, UR9, UPT ;  /* 0x000000090800728c */ /* 0x000fe4000bf04270 */
[----:B------:R-:W-:-:S04]  /*07e0*/  UISETP.NE.AND UP1, UPT, UR4, URZ, UPT ;  /* 0x0000003f0400728c */ /* 0x000fc8000bf25270 */
[----:B------:R-:W-:Y:S01]  /*07f0*/  PLOP3.LUT P0, PT, PT, PT, UP0, 0x80, 0x0 ;  /* 0x000000000000781c */ /* 0x000fe20003f0f008 */
[----:B------:R-:W-:-:S03]  /*0800*/  USEL UR5, UR4, UR5, UP1 ;  /* 0x0000000504057287 */ /* 0x000fc60008800000 */
[----:B------:R-:W-:-:S09]  /*0810*/  UMOV UR4, URZ ;  /* 0x0000003f00047c82 */ /* 0x000fd20008000000 */
[----:B------:R-:W-:Y:S05]  /*0820*/  @!P0 BRA `(.L_x_332) ;  /* 0x0000021000008947 */ /* 0x000fea0003800000 */
[----:B------:R-:W-:Y:S01]  /*0830*/  IMAD.U32 R3, RZ, RZ, UR5 ;  /* 0x00000005ff037e24 */ /* 0x000fe2000f8e00ff */
[----:B------:R-:W-:Y:S02]  /*0840*/  UIADD3 UR18, UR5, -0x1, UR8 ;  /* 0xffffffff05127890 */ /* 0x000fe4000fffe008 */
[----:B------:R-:W-:Y:S02]  /*0850*/  UMOV UR20, URZ ;  /* 0x0000003f00147c82 */ /* 0x000fe40008000000 */
[----:B------:R-:W-:Y:S01]  /*0860*/  IABS R0, R3 ;  /* 0x0000000300007213 */ /* 0x000fe20000000000 */
[----:B------:R-:W-:-:S03]  /*0870*/  UIADD3 UR18, -UR9, UR18, URZ ;  /* 0x0000001209127290 */ /* 0x000fc6000fffe13f */
        /* <DEDUP_REMOVED lines=24> */
[----:B------:R-:W-:-:S05]  /*0a00*/  UISETP.NE.AND UP1, UPT, UR5, URZ, UPT ;  /* 0x0000003f0500728c */ /* 0x000fca000bf25270 */
[----:B------:R-:W-:Y:S02]  /*0a10*/  UMOV UR4, UR21 ;  /* 0x0000001500047c82 */ /* 0x000fe40008000000 */
[----:B------:R-:W-:-:S04]  /*0a20*/  @!UP0 UIADD3 UR4, -UR4, URZ, URZ ;  /* 0x0000003f04048290 */ /* 0x000fc8000fffe13f */
[----:B------:R-:W-:Y:S02]  /*0a30*/  @!UP1 ULOP3.LUT UR4, URZ, UR5, URZ, 0x33, !UPT ;  /* 0x000000053f049292 */ /* 0x000fe4000f8e333f */
.L_x_332:
[----:B------:R-:W-:Y:S01]  /*0a40*/  ULOP3.LUT UR6, UR6, 0xffff, URZ, 0xc0, !UPT ;  /* 0x0000ffff06067892 */ /* 0x000fe2000f8ec03f */
[----:B------:R-:W-:Y:S01]  /*0a50*/  PLOP3.LUT P2, PT, PT, PT, PT, 0x80, 0x0 ;  /* 0x000000000000781c */ /* 0x000fe20003f4f070 */
[----:B------:R-:W-:Y:S01]  /*0a60*/  ULDC.64 UR16, c[0x0][0x118] ;  /* 0x0000460000107ab9 */ /* 0x000fe20000000a00 */
[----:B------:R-:W-:Y:S01]  /*0a70*/  CS2R R16, SRZ ;  /* 0x0000000000107805 */ /* 0x000fe2000001ff00 */
[----:B------:R-:W-:Y:S01]  /*0a80*/  UIMAD UR9, UR6, UR4, UR9 ;  /* 0x00000004060972a4 */ /* 0x000fe2000f8e0209 */
        /* <DEDUP_REMOVED lines=71> */
[----:B------:R-:W2:Y:S01]  /*0f00*/  LDL.LU R133, [R1+0x28] ;  /* 0x0000280001857983 */ /* 0x000ea20000300800 */
[----:B------:R-:W-:Y:S01]  /*0f10*/  SHF.R.S32.HI R75, RZ, 0x1f, R132 ;  /* 0x0000001fff4b7819 */ /* 0x000fe20000011484 */
[----:B------:R-:W-:Y:S01]  /*0f20*/  UISETP.NE.AND UP0, UPT, UR14, URZ, UPT ;  /* 0x0000003f0e00728c */ /* 0x000fe2000bf05270 */
[----:B------:R-:W-:Y:S01]  /*0f30*/  ISETP.NE.AND.EX P3, PT, RZ, c[0x0][0x344], PT, P0 ;  /* 0x0000d100ff007a0c */ /* 0x000fe20003f65300 */
[----:B------:R-:W-:-:S02]  /*0f40*/  USHF.R.S32.HI UR6, URZ, 0x1f, UR12 ;  /* 0x0000001f3f067899 */ /* 0x000fc4000801140c */
[----:B------:R-:W-:-:S10]  /*0f50*/  ULDC.64 UR4, c[0x0][0x1b8] ;  /* 0x00006e0000047ab9 */ /* 0x000fd40000000a00 */
[----:B------:R-:W-:-:S04]  /*0f60*/  @P3 IMAD.MOV.U32 R2, RZ, RZ, 0x4 ;  /* 0x00000004ff023424 */ /* 0x000fc800078e00ff */
[----:B------:R-:W-:-:S05]  /*0f70*/  @P3 IMAD.WIDE R2, R11, R2, c[0x0][0x340] ;  /* 0x0000d0000b023625 */ /* 0x000fca00078e0202 */
[----:B------:R1:W3:Y:S01]  /*0f80*/  @P3 LDG.E R8, [R2.64] ;  /* 0x0000001002083981 */ /* 0x0002e2000c1e1900 */
[----:B------:R-:W-:Y:S01]  /*0f90*/  PLOP3.LUT P1, PT, PT, PT, UP0, 0x80, 0x0 ;  /* 0x000000000000781c */ /* 0x000fe20003f2f008 */
[----:B------:R-:W-:Y:S01]  /*0fa0*/  UIMAD.WIDE.U32 UR18, UR12, UR4, URZ ;  /* 0x000000040c1272a5 */ /* 0x000fe2000f8e003f */
[----:B------:R-:W-:Y:S01]  /*0fb0*/  PLOP3.LUT P0, PT, PT, PT, UP0, 0x80, 0x0 ;  /* 0x000000000000781c */ /* 0x000fe20003f0f008 */
[----:B------:R-:W-:Y:S01]  /*0fc0*/  UIMAD UR4, UR6, UR4, URZ ;  /* 0x00000004060472a4 */ /* 0x000fe2000f8e023f */
[----:B------:R-:W-:Y:S01]  /*0fd0*/  SHF.R.S32.HI R10, RZ, 0x1f, R11 ;  /* 0x0000001fff0a7819 */ /* 0x000fe2000001140b */
[----:B------:R-:W-:Y:S01]  /*0fe0*/  UMOV UR21, 0x30 ;  /* 0x0000003000157882 */ /* 0x000fe20000000000 */
[-C--:B------:R-:W-:Y:S01]  /*0ff0*/  LEA.HI R74, R75, R132.reuse, RZ, 0x5 ;  /* 0x000000844b4a7211 */ /* 0x080fe200078f28ff */
[----:B------:R-:W-:Y:S02]  /*1000*/  UIMAD UR4, UR12, UR5, UR4 ;  /* 0x000000050c0472a4 */ /* 0x000fe4000f8e0204 */
[----:B------:R-:W-:Y:S01]  /*1010*/  IMAD R6, R10, c[0x0][0x1c0], RZ ;  /* 0x000070000a067a24 */ /* 0x000fe200078e02ff */
[----:B------:R-:W-:Y:S01]  /*1020*/  UIADD3 UR20, UR8, -0x1, URZ ;  /* 0xffffffff08147890 */ /* 0x000fe2000fffe03f */
[----:B------:R-:W-:Y:S01]  /*1030*/  SHF.R.S32.HI R73, RZ, 0x5, R74 ;  /* 0x00000005ff497819 */ /* 0x000fe2000001144a */
[----:B------:R-:W-:Y:S01]  /*1040*/  UIADD3 UR4, UR19, UR4, URZ ;  /* 0x0000000413047290 */ /* 0x000fe2000fffe03f */
[----:B------:R-:W-:Y:S01]  /*1050*/  IMAD R6, R11, c[0x0][0x1c4], R6 ;  /* 0x000071000b067a24 */ /* 0x000fe200078e0206 */
[----:B-1----:R-:W-:Y:S01]  /*1060*/  LEA.HI R2, R75, R132, RZ, 0x3 ;  /* 0x000000844b027211 */ /* 0x002fe200078f18ff */
[----:B------:R-:W-:Y:S01]  /*1070*/  IMAD.U32 R3, RZ, RZ, UR19 ;  /* 0x00000013ff037e24 */ /* 0x000fe2000f8e00ff */
[----:B------:R-:W-:-:S02]  /*1080*/  UIMAD UR19, UR8, -0x30, UR21 ;  /* 0xffffffd0081378a4 */ /* 0x000fc4000f8e0215 */
[----:B------:R-:W-:Y:S01]  /*1090*/  IMAD.U32 R3, RZ, RZ, UR4 ;  /* 0x00000004ff037e24 */ /* 0x000fe2000f8e00ff */
[----:B------:R-:W-:Y:S01]  /*10a0*/  LOP3.LUT R0, R2, 0xfffffff8, RZ, 0xc0, !PT ;  /* 0xfffffff802007812 */ /* 0x000fe200078ec0ff */
[----:B------:R-:W-:Y:S01]  /*10b0*/  ULDC UR4, c[0x0][0x168] ;  /* 0x00005a0000047ab9 */ /* 0x000fe20000000800 */
[----:B------:R-:W-:Y:S01]  /*10c0*/  SHF.R.S32.HI R77, RZ, 0x3, R2 ;  /* 0x00000003ff4d7819 */ /* 0x000fe20000011402 */
[----:B------:R-:W-:Y:S01]  /*10d0*/  IMAD.U32 R2, RZ, RZ, UR18 ;  /* 0x00000012ff027e24 */ /* 0x000fe2000f8e00ff */
[----:B------:R-:W-:Y:S01]  /*10e0*/  UIMAD UR4, UR7, UR4, URZ ;  /* 0x00000004070472a4 */ /* 0x000fe2000f8e023f */
[----:B------:R-:W-:Y:S01]  /*10f0*/  IMAD.IADD R21, R132, 0x1, -R0 ;  /* 0x0000000184157824 */ /* 0x000fe200078e0a00 */
[----:B------:R-:W-:Y:S01]  /*1100*/  IADD3 R18, R77, UR11, RZ ;  /* 0x0000000b4d127c10 */ /* 0x000fe2000fffe0ff */
[----:B------:R-:W-:Y:S01]  /*1110*/  IMAD.WIDE.U32 R2, R11, c[0x0][0x1c0], R2 ;  /* 0x000070000b027a25 */ /* 0x000fe200078e0002 */
[----:B------:R-:W-:Y:S01]  /*1120*/  ULDC UR18, c[0x0][0x1d0] ;  /* 0x0000740000127ab9 */ /* 0x000fe20000000800 */
[----:B------:R-:W-:Y:S01]  /*1130*/  STL [R1+0x80], R77 ;  /* 0x0000804d01007387 */ /* 0x000fe20000100800 */
[----:B------:R-:W-:Y:S01]  /*1140*/  UIADD3 UR18, UR19, UR18, URZ ;  /* 0x0000001213127290 */ /* 0x000fe2000fffe03f */
[----:B------:R-:W-:-:S02]  /*1150*/  IMAD R0, R21, 0x20, R77 ;  /* 0x0000002015007824 */ /* 0x000fc400078e024d */
[----:B------:R-:W-:Y:S01]  /*1160*/  IMAD.IADD R3, R3, 0x1, R6 ;  /* 0x0000000103037824 */ /* 0x000fe200078e0206 */
[----:B------:R-:W-:Y:S01]  /*1170*/  LEA.HI R6, R75, R132, RZ, 0x6 ;  /* 0x000000844b067211 */ /* 0x000fe200078f30ff */
[----:B------:R-:W-:Y:S01]  /*1180*/  UISETP.LT.AND UP0, UPT, UR18, 0x30, UPT ;  /* 0x000000301200788c */ /* 0x000fe2000bf01270 */
[----:B------:R-:W-:Y:S01]  /*1190*/  IADD3 R4, R0, UR11, RZ ;  /* 0x0000000b00047c10 */ /* 0x000fe2000fffe0ff */
[----:B------:R-:W-:Y:S02]  /*11a0*/  IMAD.U32 R72, RZ, RZ, UR19 ;  /* 0x00000013ff487e24 */ /* 0x000fe4000f8e00ff */
[----:B------:R-:W-:Y:S02]  /*11b0*/  USEL UR23, UR18, 0x30, UP0 ;  /* 0x0000003012177887 */ /* 0x000fe40008000000 */
[----:B------:R-:W-:Y:S01]  /*11c0*/  @P1 IMAD.HI.U32 R5, R4, c[0x0][0x2c8], RZ ;  /* 0x0000b20004051a27 */ /* 0x000fe200078e00ff */
[----:B------:R-:W-:-:S03]  /*11d0*/  UISETP.GT.AND UP0, UPT, UR20, UR9, UPT ;  /* 0x000000091400728c */ /* 0x000fc6000bf04270 */
[----:B------:R-:W-:Y:S01]  /*11e0*/  IMAD.MOV.U32 R0, RZ, RZ, R4 ;  /* 0x000000ffff007224 */ /* 0x000fe200078e0004 */
[----:B------:R-:W-:-:S04]  /*11f0*/  @P0 SHF.R.U32.HI R0, RZ, c[0x0][0x2cc], R5 ;  /* 0x0000b300ff000a19 */ /* 0x000fc80000011605 */
[--C-:B------:R-:W-:Y:S01]  /*1200*/  SHF.R.S32.HI R7, RZ, 0x1f, R0.reuse ;  /* 0x0000001fff077819 */ /* 0x100fe20000011400 */
[----:B------:R-:W-:Y:S02]  /*1210*/  IMAD.MOV R5, RZ, RZ, -R0 ;  /* 0x000000ffff057224 */ /* 0x000fe400078e0a00 */
[----:B------:R-:W-:-:S04]  /*1220*/  IMAD.WIDE.U32 R2, R0, c[0x0][0x1b0], R2 ;  /* 0x00006c0000027a25 */ /* 0x000fc800078e0002 */
[----:B------:R-:W-:Y:S02]  /*1230*/  IMAD R5, R5, c[0x0][0x2c4], R4 ;  /* 0x0000b10005057a24 */ /* 0x000fe400078e0204 */
[----:B------:R-:W-:-:S03]  /*1240*/  IMAD R7, R7, c[0x0][0x1b0], RZ ;  /* 0x00006c0007077a24 */ /* 0x000fc600078e02ff */
[----:B------:R-:W-:Y:S01]  /*1250*/  SHF.R.S32.HI R4, RZ, 0x1f, R5 ;  /* 0x0000001fff047819 */ /* 0x000fe20000011405 */
[----:B------:R-:W-:Y:S01]  /*1260*/  IMAD R0, R0, c[0x0][0x1b4], R7 ;  /* 0x00006d0000007a24 */ /* 0x000fe200078e0207 */
[----:B------:R-:W-:-:S03]  /*1270*/  IADD3 R7, R18, 0x20, RZ ;  /* 0x0000002012077810 */ /* 0x000fc60007ffe0ff */
[----:B------:R-:W-:Y:S01]  /*1280*/  IMAD.IADD R3, R3, 0x1, R0 ;  /* 0x0000000103037824 */ /* 0x000fe200078e0200 */
[----:B------:R-:W-:Y:S01]  /*1290*/  BAR.SYNC.DEFER_BLOCKING 0x0 ;  /* 0x0000000000007b1d */ /* 0x000fe20000010000 */
[----:B------:R-:W-:Y:S01]  /*12a0*/  IMAD R0, R4, c[0x0][0x1a8], RZ ;  /* 0x00006a0004007a24 */ /* 0x000fe200078e02ff */
[----:B------:R-:W-:Y:S01]  /*12b0*/  ISETP.GE.AND P2, PT, R7, UR4, PT ;  /* 0x0000000407007c0c */ /* 0x000fe2000bf46270 */
[----:B------:R-:W-:-:S04]  /*12c0*/  IMAD.WIDE.U32 R2, R5, c[0x0][0x1a8], R2 ;  /* 0x00006a0005027a25 */ /* 0x000fc800078e0002 */
[----:B------:R-:W-:Y:S01]  /*12d0*/  IMAD R0, R5, c[0x0][0x1ac], R0 ;  /* 0x00006b0005007a24 */ /* 0x000fe200078e0200 */
[----:B------:R-:W-:-:S03]  /*12e0*/  LEA R19, P0, R2, c[0x0][0x160], 0x1 ;  /* 0x0000580002137a11 */ /* 0x000fc600078008ff */
[----:B------:R-:W-:Y:S02]  /*12f0*/  IMAD.IADD R0, R3, 0x1, R0 ;  /* 0x0000000103007824 */ /* 0x000fe400078e0200 */
[----:B------:R-:W-:Y:S01]  /*1300*/  IMAD.SHL.U32 R3, R77, 0x40, RZ ;  /* 0x000000404d037824 */ /* 0x000fe200078e00ff */
[----:B------:R-:W-:Y:S02]  /*1310*/  SHFL.IDX PT, R4, R19, RZ, 0x181f ;  /* 0x00181fff13047589 */ /* 0x000fe400000e0000 */
[----:B------:R-:W-:Y:S01]  /*1320*/  LEA.HI.X R20, R2, c[0x0][0x164], R0, 0x1, P0 ;  /* 0x0000590002147a11 */ /* 0x000fe200000f0c00 */
[----:B------:R-:W-:Y:S01]  /*1330*/  IMAD.SHL.U32 R2, R21, 0x8, RZ ;  /* 0x0000000815027824 */ /* 0x000fe200078e00ff */
[----:B------:R-:W-:Y:S02]  /*1340*/  LOP3.LUT R0, R3, 0x1c0, RZ, 0xc0, !PT ;  /* 0x000001c003007812 */ /* 0x000fe400078ec0ff */
[----:B------:R-:W-:Y:S01]  /*1350*/  ISETP.GE.AND P0, PT, R18, UR4, PT ;  /* 0x0000000412007c0c */ /* 0x000fe2000bf06270 */
[----:B------:R-:W1:Y:S01]  /*1360*/  SHFL.IDX PT, R5, R20, RZ, 0x181f ;  /* 0x00181fff14057589 */ /* 0x000e6200000e0000 */
[----:B------:R-:W-:-:S02]  /*1370*/  SHF.R.U32.HI R3, RZ, 0x3, R0 ;  /* 0x00000003ff037819 */ /* 0x000fc40000011600 */
[----:B------:R-:W-:Y:S02]  /*1380*/  LOP3.LUT R0, R0, 0x38, R2, 0xf8, !PT ;  /* 0x0000003800007812 */ /* 0x000fe400078ef802 */
[----:B------:R-:W-:Y:S02]  /*1390*/  IADD3 R12, R2, 0x40, RZ ;  /* 0x00000040020c7810 */ /* 0x000fe40007ffe0ff */
[----:B------:R-:W-:Y:S01]  /*13a0*/  LOP3.LUT R0, R0, R3, RZ, 0x3c, !PT ;  /* 0x0000000300007212 */ /* 0x000fe200078e3cff */
[----:B------:R-:W-:Y:S01]  /*13b0*/  IMAD.SHL.U32 R3, R6, 0x8, RZ ;  /* 0x0000000806037824 */ /* 0x000fe200078e00ff */
[----:B------:R-:W-:Y:S02]  /*13c0*/  IADD3 R6, R18, 0x40, RZ ;  /* 0x0000004012067810 */ /* 0x000fe40007ffe0ff */
[----:B------:R-:W-:Y:S02]  /*13d0*/  IADD3 R22, R2, 0xc0, RZ ;  /* 0x000000c002167810 */ /* 0x000fe40007ffe0ff */
[----:B------:R-:W-:-:S02]  /*13e0*/  LOP3.LUT R14, R0, 0xfffffe00, R3, 0xf8, !PT ;  /* 0xfffffe00000e7812 */ /* 0x000fc400078ef803 */
[----:B------:R-:W-:Y:S02]  /*13f0*/  IADD3 R0, R2, 0x80, RZ ;  /* 0x0000008002007810 */ /* 0x000fe40007ffe0ff */
[----:B------:R-:W-:Y:S01]  /*1400*/  @!P0 SHF.R.S32.HI R13, RZ, 0x1f, R12 ;  /* 0x0000001fff0d8819 */ /* 0x000fe2000001140c */
[----:B------:R-:W-:Y:S01]  /*1410*/  IMAD.SHL.U32 R76, R14, 0x2, RZ ;  /* 0x000000020e4c7824 */ /* 0x000fe200078e00ff */
[----:B------:R-:W-:Y:S02]  /*1420*/  ISETP.GE.AND P1, PT, R6, UR4, PT ;  /* 0x0000000406007c0c */ /* 0x000fe4000bf26270 */
[----:B------:R-:W-:Y:S02]  /*1430*/  @!P0 SHF.R.S32.HI R7, RZ, 0x1f, R0 ;  /* 0x0000001fff078819 */ /* 0x000fe40000011400 */
[----:B------:R-:W-:Y:S01]  /*1440*/  @!P0 SHF.R.S32.HI R6, RZ, 0x1f, R22 ;  /* 0x0000001fff068819 */ /* 0x000fe20000011416 */
[----:B------:R-:W-:Y:S01]  /*1450*/  STL [R1+0x4], R76 ;  /* 0x0000044c01007387 */ /* 0x000fe20000100800 */
[----:B------:R-:W-:-:S02]  /*1460*/  SHF.R.S32.HI R3, RZ, 0x1f, R2 ;  /* 0x0000001fff037819 */ /* 0x000fc40000011402 */
[----:B------:R-:W-:Y:S02]  /*1470*/  @!P0 LEA.HI R16, R13, R12, RZ, 0x3 ;  /* 0x0000000c0d108211 */ /* 0x000fe400078f18ff */
[----:B------:R-:W-:Y:S02]  /*1480*/  @!P0 LEA.HI R13, R7, R0, RZ, 0x3 ;  /* 0x00000000070d8211 */ /* 0x000fe400078f18ff */
[----:B------:R-:W-:Y:S02]  /*1490*/  @!P0 LEA.HI R7, R6, R22, RZ, 0x3 ;  /* 0x0000001606078211 */ /* 0x000fe400078f18ff */
[----:B------:R-:W-:Y:S01]  /*14a0*/  ISETP.GE.AND P5, PT, R12, c[0x0][0x198], PT ;  /* 0x000066000c007a0c */ /* 0x000fe20003fa6270 */
[----:B------:R-:W4:Y:S01]  /*14b0*/  SHFL.IDX PT, R6, R19, 0x1, 0x181f ;  /* 0x00381f0013067f89 */ /* 0x000f2200000e0000 */
[----:B------:R-:W-:Y:S02]  /*14c0*/  ISETP.GE.AND P6, PT, R0, c[0x0][0x198], PT ;  /* 0x0000660000007a0c */ /* 0x000fe40003fc6270 */
[----:B------:R-:W-:-:S02]  /*14d0*/  @!P0 LOP3.LUT R16, R16, 0xfffffff8, RZ, 0xc0, !PT ;  /* 0xfffffff810108812 */ /* 0x000fc400078ec0ff */
[----:B------:R-:W-:Y:S02]  /*14e0*/  @!P0 LOP3.LUT R14, R13, 0xfffffff8, RZ, 0xc0, !PT ;  /* 0xfffffff80d0e8812 */ /* 0x000fe400078ec0ff */
[----:B------:R-:W-:Y:S01]  /*14f0*/  @!P0 LOP3.LUT R13, R7, 0xfffffff8, RZ, 0xc0, !PT ;  /* 0xfffffff8070d8812 */ /* 0x000fe200078ec0ff */
[--C-:B-1----:R-:W-:Y:S01]  /*1500*/  @!P0 IMAD.WIDE R16, R16, 0x2, R4.reuse ;  /* 0x0000000210108825 */ /* 0x102fe200078e0204 */
[----:B------:R-:W1:Y:S01]  /*1510*/  SHFL.IDX PT, R7, R20, 0x1, 0x181f ;  /* 0x00381f0014077f89 */ /* 0x000e6200000e0000 */
[----:B------:R-:W-:Y:S02]  /*1520*/  IADD3 R18, R18, 0x60, RZ ;  /* 0x0000006012127810 */ /* 0x000fe40007ffe0ff */
[----:B------:R-:W-:Y:S01]  /*1530*/  @!P0 IMAD.WIDE R14, R14, 0x2, R4 ;  /* 0x000000020e0e8825 */ /* 0x000fe200078e0204 */
[----:B--2---:R-:W-:Y:S02]  /*1540*/  LOP3.LUT R133, R133, 0xfffffffe, RZ, 0xc0, !PT ;  /* 0xfffffffe85857812 */ /* 0x004fe400078ec0ff */
[----:B---3--:R-:W-:Y:S01]  /*1550*/  @P3 SHF.R.S32.HI R9, RZ, 0x1f, R8 ;  /* 0x0000001fff093819 */ /* 0x008fe20000011408 */
[----:B------:R-:W-:Y:S01]  /*1560*/  @!P3 IMAD.MOV.U32 R9, RZ, RZ, R10 ;  /* 0x000000ffff09b224 */ /* 0x000fe200078e000a */
[C---:B------:R-:W-:Y:S01]  /*1570*/  @!P0 LEA R10, P4, R2.reuse, R4, 0x1 ;  /* 0x00000004020a8211 */ /* 0x040fe200078808ff */
[----:B------:R-:W-:Y:S01]  /*1580*/  @!P3 IMAD.MOV.U32 R8, RZ, RZ, R11 ;  /* 0x000000ffff08b224 */ /* 0x000fe200078e000b */
[----:B------:R-:W-:-:S02]  /*1590*/  ISETP.GE.AND P3, PT, R2, c[0x0][0x198], PT ;  /* 0x0000660002007a0c */ /* 0x000fc40003f66270 */
[----:B------:R-:W-:Y:S01]  /*15a0*/  @!P0 LEA.HI.X R11, R2, R5, R3, 0x1, P4 ;  /* 0x00000005020b8211 */ /* 0x000fe200020f0c03 */
[----:B------:R-:W-:Y:S01]  /*15b0*/  @!P0 IMAD.WIDE R4, R13, 0x2, R4 ;  /* 0x000000020d048825 */ /* 0x000fe200078e0204 */
[----:B------:R-:W-:-:S09]  /*15c0*/  ISETP.GE.AND P4, PT, R22, c[0x0][0x198], PT ;  /* 0x0000660016007a0c */ /* 0x000fd20003f86270 */
[----:B------:R2:W-:Y:S04]  /*15d0*/  @!P0 LDGSTS.E.BYPASS.LTC128B.128 [R76+0x100], [R10.64], !P3 ;  /* 0x001000000a4c8fae */ /* 0x0005e8000d901d50 */
[----:B------:R3:W-:Y:S04]  /*15e0*/  @!P0 LDGSTS.E.BYPASS.LTC128B.128 [R76+0x4100], [R16.64], !P5 ;  /* 0x04100000104c8fae */ /* 0x0007e8000e901d50 */
[----:B------:R5:W-:Y:S04]  /*15f0*/  @!P0 LDGSTS.E.BYPASS.LTC128B.128 [R76+0x8100], [R14.64], !P6 ;  /* 0x081000000e4c8fae */ /* 0x000be8000f101d50 */
[----:B------:R1:W-:Y:S01]  /*1600*/  @!P0 LDGSTS.E.BYPASS.LTC128B.128 [R76+0xc100], [R4.64], !P4 ;  /* 0x0c100000044c8fae */ /* 0x0003e2000e101d50 */
[----:B--2---:R-:W-:-:S04]  /*1610*/  @!P2 SHF.R.S32.HI R10, RZ, 0x1f, R12 ;  /* 0x0000001fff0aa819 */ /* 0x004fc8000001140c */
[----:B------:R-:W-:-:S04]  /*1620*/  @!P2 LEA.HI R10, R10, R12, RZ, 0x3 ;  /* 0x0000000c0a0aa211 */ /* 0x000fc800078f18ff */
[----:B---3--:R-:W-:Y:S02]  /*1630*/  @!P2 LOP3.LUT R16, R10, 0xfffffff8, RZ, 0xc0, !PT ;  /* 0xfffffff80a10a812 */ /* 0x008fe400078ec0ff */
[----:B----4-:R-:W-:Y:S02]  /*1640*/  @!P2 LEA R10, P0, R2, R6, 0x1 ;  /* 0x00000006020aa211 */ /* 0x010fe400078008ff */
[----:B-1----:R-:W-:Y:S01]  /*1650*/  @!P2 SHF.R.S32.HI R5, RZ, 0x1f, R0 ;  /* 0x0000001fff05a819 */ /* 0x002fe20000011400 */
[----:B------:R-:W-:Y:S01]  /*1660*/  @!P2 IMAD.WIDE R16, R16, 0x2, R6 ;  /* 0x000000021010a825 */ /* 0x000fe200078e0206 */
[----:B------:R-:W-:Y:S02]  /*1670*/  @!P2 SHF.R.S32.HI R4, RZ, 0x1f, R22 ;  /* 0x0000001fff04a819 */ /* 0x000fe40000011416 */
[----:B-----5:R-:W-:Y:S02]  /*1680*/  @!P2 LEA.HI R14, R5, R0, RZ, 0x3 ;  /* 0x00000000050ea211 */ /* 0x020fe400078f18ff */
[----:B------:R-:W-:-:S02]  /*1690*/  @!P2 LEA.HI R5, R4, R22, RZ, 0x3 ;  /* 0x000000160405a211 */ /* 0x000fc400078f18ff */
[----:B------:R-:W-:Y:S01]  /*16a0*/  SHFL.IDX PT, R4, R19, 0x2, 0x181f ;  /* 0x00581f0013047f89 */ /* 0x000fe200000e0000 */
[----:B------:R-:W-:Y:S02]  /*16b0*/  @!P2 LOP3.LUT R14, R14, 0xfffffff8, RZ, 0xc0, !PT ;  /* 0xfffffff80e0ea812 */ /* 0x000fe400078ec0ff */
[----:B------:R-:W-:Y:S02]  /*16c0*/  @!P2 LOP3.LUT R13, R5, 0xfffffff8, RZ, 0xc0, !PT ;  /* 0xfffffff8050da812 */ /* 0x000fe400078ec0ff */
[----:B------:R-:W1:Y:S01]  /*16d0*/  SHFL.IDX PT, R5, R20, 0x2, 0x181f ;  /* 0x00581f0014057f89 */ /* 0x000e6200000e0000 */
[----:B------:R-:W-:Y:S01]  /*16e0*/  @!P2 LEA.HI.X R11, R2, R7, R3, 0x1, P0 ;  /* 0x00000007020ba211 */ /* 0x000fe200000f0c03 */
[--C-:B------:R-:W-:Y:S01]  /*16f0*/  @!P2 IMAD.WIDE R14, R14, 0x2, R6.reuse ;  /* 0x000000020e0ea825 */ /* 0x100fe200078e0206 */
[----:B------:R-:W-:Y:S01]  /*1700*/  ISETP.GE.AND P0, PT, R18, UR4, PT ;  /* 0x0000000412007c0c */ /* 0x000fe2000bf06270 */
[----:B------:R-:W-:Y:S02]  /*1710*/  ULDC.64 UR4, c[0x0][0x1e8] ;  /* 0x00007a0000047ab9 */ /* 0x000fe40000000a00 */
[----:B------:R-:W-:Y:S01]  /*1720*/  @!P2 IMAD.WIDE R6, R13, 0x2, R6 ;  /* 0x000000020d06a825 */ /* 0x000fe200078e0206 */
[----:B------:R2:W-:Y:S01]  /*1730*/  @!P2 LDGSTS.E.BYPASS.LTC128B.128 [R76+0x1100], [R10.64], !P3 ;  /* 0x011000000a4cafae */ /* 0x0005e2000d901d50 */
[----:B------:R-:W-:Y:S01]  /*1740*/  @!P1 SHF.R.S32.HI R13, RZ, 0x1f, R0 ;  /* 0x0000001fff0d9819 */ /* 0x000fe20000011400 */
[----:B------:R-:W-:-:S02]  /*1750*/  UIMAD UR4, UR6, UR4, URZ ;  /* 0x00000004060472a4 */ /* 0x000fc4000f8e023f */
[----:B------:R3:W-:Y:S01]  /*1760*/  @!P2 LDGSTS.E.BYPASS.LTC128B.128 [R76+0x5100], [R16.64], !P5 ;  /* 0x05100000104cafae */ /* 0x0007e2000e901d50 */
[----:B------:R-:W-:Y:S01]  /*1770*/  @!P1 LEA.HI R13, R13, R0, RZ, 0x3 ;  /* 0x000000000d0d9211 */ /* 0x000fe200078f18ff */
[----:B------:R-:W-:Y:S02]  /*1780*/  UIMAD UR15, UR12, UR5, UR4 ;  /* 0x000000050c0f72a4 */ /* 0x000fe4000f8e0204 */
[----:B------:R4:W-:Y:S01]  /*1790*/  @!P2 LDGSTS.E.BYPASS.LTC128B.128 [R76+0x9100], [R14.64], !P6 ;  /* 0x091000000e4cafae */ /* 0x0009e2000f101d50 */
[----:B------:R-:W-:Y:S01]  /*17a0*/  ISETP.GE.AND P6, PT, R2, c[0x0][0x1d4], PT ;  /* 0x0000750002007a0c */ /* 0x000fe20003fc6270 */
[----:B------:R-:W-:Y:S02]  /*17b0*/  ULDC.64 UR4, c[0x0][0x210] ;  /* 0x0000840000047ab9 */ /* 0x000fe40000000a00 */
[----:B------:R5:W-:Y:S01]  /*17c0*/  @!P2 LDGSTS.E.BYPASS.LTC128B.128 [R76+0xd100], [R6.64], !P4 ;  /* 0x0d100000064cafae */ /* 0x000be2000e101d50 */
[----:B------:R-:W-:-:S03]  /*17d0*/  UIMAD UR4, UR6, UR4, URZ ;  /* 0x00000004060472a4 */ /* 0x000fc6000f8e023f */
[----:B------:R-:W-:Y:S02]  /*17e0*/  ULDC.64 UR6, c[0x0][0x1e0] ;  /* 0x0000780000067ab9 */ /* 0x000fe40000000a00 */
[----:B------:R-:W-:Y:S02]  /*17f0*/  UIMAD.WIDE.U32 UR26, UR21, UR6, URZ ;  /* 0x00000006151a72a5 */ /* 0x000fe4000f8e003f */
[----:B------:R-:W-:Y:S02]  /*1800*/  UIMAD UR21, UR21, UR7, URZ ;  /* 0x00000007151572a4 */ /* 0x000fe4000f8e023f */
[----:B------:R-:W-:Y:S02]  /*1810*/  UIMAD UR22, UR12, UR5, UR4 ;  /* 0x000000050c1672a4 */ /* 0x000fe4000f8e0204 */
[----:B------:R-:W-:Y:S02]  /*1820*/  UIADD3 UR21, UR27, UR21, URZ ;  /* 0x000000151b157290 */ /* 0x000fe4000fffe03f */
[----:B------:R-:W-:Y:S01]  /*1830*/  ULDC.64 UR4, c[0x0][0x208] ;  /* 0x0000820000047ab9 */ /* 0x000fe20000000a00 */
[----:B--2---:R-:W2:Y:S01]  /*1840*/  SHFL.IDX PT, R10, R19, 0x3, 0x181f ;  /* 0x00781f00130a7f89 */ /* 0x004ea200000e0000 */
[----:B------:R-:W-:-:S03]  /*1850*/  UIMAD.WIDE.U32 UR24, UR20, UR4, URZ ;  /* 0x00000004141872a5 */ /* 0x000fc6000f8e003f */
[----:B------:R-:W2:Y:S01]  /*1860*/  SHFL.IDX PT, R11, R20, 0x3, 0x181f ;  /* 0x00781f00140b7f89 */ /* 0x000ea200000e0000 */
[----:B----4-:R-:W-:Y:S02]  /*1870*/  @!P1 LOP3.LUT R14, R13, 0xfffffff8, RZ, 0xc0, !PT ;  /* 0xfffffff80d0e9812 */ /* 0x010fe400078ec0ff */
[----:B-----5:R-:W-:-:S03]  /*1880*/  @!P1 SHF.R.S32.HI R6, RZ, 0x1f, R12 ;  /* 0x0000001fff069819 */ /* 0x020fc6000001140c */
[----:B-1----:R-:W-:Y:S01]  /*1890*/  @!P1 IMAD.WIDE R14, R14, 0x2, R4 ;  /* 0x000000020e0e9825 */ /* 0x002fe200078e0204 */
[----:B------:R-:W-:Y:S02]  /*18a0*/  @!P1 SHF.R.S32.HI R7, RZ, 0x1f, R22 ;  /* 0x0000001fff079819 */ /* 0x000fe40000011416 */
[----:B------:R-:W-:Y:S02]  /*18b0*/  @!P1 LEA.HI R6, R6, R12, RZ, 0x3 ;  /* 0x0000000c06069211 */ /* 0x000fe400078f18ff */
[----:B------:R-:W-:Y:S02]  /*18c0*/  @!P1 LEA.HI R7, R7, R22, RZ, 0x3 ;  /* 0x0000001607079211 */ /* 0x000fe400078f18ff */
[----:B---3--:R-:W-:Y:S02]  /*18d0*/  @!P1 LOP3.LUT R16, R6, 0xfffffff8, RZ, 0xc0, !PT ;  /* 0xfffffff806109812 */ /* 0x008fe400078ec0ff */
[----:B------:R-:W-:Y:S02]  /*18e0*/  @!P1 LEA R6, P2, R2, R4, 0x1 ;  /* 0x0000000402069211 */ /* 0x000fe400078408ff */
[----:B------:R-:W-:Y:S01]  /*18f0*/  @!P1 LOP3.LUT R13, R7, 0xfffffff8, RZ, 0xc0, !PT ;  /* 0xfffffff8070d9812 */ /* 0x000fe200078ec0ff */
[----:B------:R-:W-:Y:S01]  /*1900*/  @!P1 IMAD.WIDE R16, R16, 0x2, R4 ;  /* 0x0000000210109825 */ /* 0x000fe200078e0204 */
[----:B------:R-:W-:-:S02]  /*1910*/  @!P1 LEA.HI.X R7, R2, R5, R3, 0x1, P2 ;  /* 0x0000000502079211 */ /* 0x000fc400010f0c03 */
[----:B------:R-:W-:Y:S01]  /*1920*/  ISETP.GE.AND P2, PT, R0, c[0x0][0x198], PT ;  /* 0x0000660000007a0c */ /* 0x000fe20003f46270 */
[----:B------:R-:W-:Y:S01]  /*1930*/  @!P1 IMAD.WIDE R4, R13, 0x2, R4 ;  /* 0x000000020d049825 */ /* 0x000fe200078e0204 */
[----:B------:R-:W-:Y:S01]  /*1940*/  SHF.R.S32.HI R13, RZ, 0x1f, R77 ;  /* 0x0000001fff0d7819 */ /* 0x000fe2000001144d */
[----:B------:R1:W-:Y:S04]  /*1950*/  @!P1 LDGSTS.E.BYPASS.LTC128B.128 [R76+0x2100], [R6.64], !P3 ;  /* 0x02100000064c9fae */ /* 0x0003e8000d901d50 */
[----:B------:R3:W-:Y:S01]  /*1960*/  @!P1 LDGSTS.E.BYPASS.LTC128B.128 [R76+0x6100], [R16.64], !P5 ;  /* 0x06100000104c9fae */ /* 0x0007e2000e901d50 */
[----:B------:R-:W-:-:S05]  /*1970*/  ISETP.GE.AND P5, PT, R12, c[0x0][0x1d4], PT ;  /* 0x000075000c007a0c */ /* 0x000fca0003fa6270 */
[----:B------:R4:W-:Y:S04]  /*1980*/  @!P1 LDGSTS.E.BYPASS.LTC128B.128 [R76+0xa100], [R14.64], !P2 ;  /* 0x0a1000000e4c9fae */ /* 0x0009e8000d101d50 */
[----:B------:R2:W-:Y:S04]  /*1990*/  @!P1 LDGSTS.E.BYPASS.LTC128B.128 [R76+0xe100], [R4.64], !P4 ;  /* 0x0e100000044c9fae */ /* 0x0005e8000e101d50 */
[----:B------:R-:W-:Y:S02]  /*19a0*/  @P5 LOP3.LUT R133, R133, 0x1, RZ, 0xfc, !PT ;  /* 0x0000000185855812 */ /* 0x000fe400078efcff */
[----:B------:R-:W-:-:S03]  /*19b0*/  ISETP.GE.AND P5, PT, R0, c[0x0][0x1d4], PT ;  /* 0x0000750000007a0c */ /* 0x000fc60003fa6270 */
[----:B------:R-:W-:Y:S01]  /*19c0*/  STL [R1+0x28], R133 ;  /* 0x0000288501007387 */ /* 0x000fe20000100800 */
[----:B-1----:R-:W-:Y:S01]  /*19d0*/  @!P0 SHF.R.S32.HI R6, RZ, 0x1f, R12 ;  /* 0x0000001fff068819 */ /* 0x002fe2000001140c */
[----:B------:R-:W-:-:S04]  /*19e0*/  IMAD R7, R13, c[0x0][0x1e0], RZ ;  /* 0x000078000d077a24 */ /* 0x000fc800078e02ff */
[----:B------:R-:W-:Y:S01]  /*19f0*/  IMAD R7, R77, c[0x0][0x1e4], R7 ;  /* 0x000079004d077a24 */ /* 0x000fe200078e0207 */
[----:B----4-:R-:W-:Y:S01]  /*1a00*/  @!P0 LEA.HI R14, R6, R12, RZ, 0x3 ;  /* 0x0000000c060e8211 */ /* 0x010fe200078f18ff */
[----:B------:R-:W-:Y:S01]  /*1a10*/  IMAD R6, R13, c[0x0][0x208], RZ ;  /* 0x000082000d067a24 */ /* 0x000fe200078e02ff */
[----:B--2---:R-:W-:-:S03]  /*1a20*/  @!P0 LEA R4, P1, R2, R10, 0x1 ;  /* 0x0000000a02048211 */ /* 0x004fc600078208ff */
[----:B------:R-:W-:Y:S01]  /*1a30*/  IMAD R13, R77, c[0x0][0x20c], R6 ;  /* 0x000083004d0d7a24 */ /* 0x000fe200078e0206 */
[----:B------:R-:W-:Y:S02]  /*1a40*/  @!P0 SHF.R.S32.HI R6, RZ, 0x1f, R0 ;  /* 0x0000001fff068819 */ /* 0x000fe40000011400 */
[----:B------:R-:W-:Y:S02]  /*1a50*/  @!P0 LEA.HI.X R5, R2, R11, R3, 0x1, P1 ;  /* 0x0000000b02058211 */ /* 0x000fe400008f0c03 */
[----:B------:R-:W-:Y:S01]  /*1a60*/  @!P0 LEA.HI R6, R6, R0, RZ, 0x3 ;  /* 0x0000000006068211 */ /* 0x000fe200078f18ff */
[----:B------:R-:W-:Y:S01]  /*1a70*/  IMAD.U32 R0, RZ, RZ, UR12 ;  /* 0x0000000cff007e24 */ /* 0x000fe2000f8e00ff */
[----:B------:R-:W-:Y:S01]  /*1a80*/  ISETP.GE.AND P1, PT, R12, c[0x0][0x198], PT ;  /* 0x000066000c007a0c */ /* 0x000fe20003f26270 */
[----:B------:R1:W-:Y:S01]  /*1a90*/  @!P0 LDGSTS.E.BYPASS.LTC128B.128 [R76+0x3100], [R4.64], !P3 ;  /* 0x03100000044c8fae */ /* 0x0003e2000d901d50 */
[----:B------:R-:W-:Y:S02]  /*1aa0*/  @!P0 LOP3.LUT R14, R14, 0xfffffff8, RZ, 0xc0, !PT ;  /* 0xfffffff80e0e8812 */ /* 0x000fe400078ec0ff */
[----:B------:R-:W-:-:S02]  /*1ab0*/  @!P0 LOP3.LUT R6, R6, 0xfffffff8, RZ, 0xc0, !PT ;  /* 0xfffffff806068812 */ /* 0x000fc400078ec0ff */
[----:B------:R-:W-:Y:S01]  /*1ac0*/  LOP3.LUT P3, RZ, R133, 0x1, RZ, 0xc0, !PT ;  /* 0x0000000185ff7812 */ /* 0x000fe2000786c0ff */
[----:B------:R-:W-:-:S06]  /*1ad0*/  @!P0 IMAD.WIDE R14, R14, 0x2, R10 ;  /* 0x000000020e0e8825 */ /* 0x000fcc00078e020a */
[----:B------:R2:W-:Y:S01]  /*1ae0*/  @!P0 LDGSTS.E.BYPASS.LTC128B.128 [R76+0x7100], [R14.64], !P1 ;  /* 0x071000000e4c8fae */ /* 0x0005e2000c901d50 */
[----:B-1----:R-:W-:-:S04]  /*1af0*/  IMAD.WIDE.U32 R4, R77, c[0x0][0x1e0], R2 ;  /* 0x000078004d047a25 */ /* 0x002fc800078e0002 */
[----:B------:R-:W-:-:S04]  /*1b00*/  IMAD.WIDE.U32 R2, R77, c[0x0][0x208], R2 ;  /* 0x000082004d027a25 */ /* 0x000fc800078e0002 */
[----:B------:R-:W-:Y:S02]  /*1b10*/  IMAD.IADD R5, R5, 0x1, R7 ;  /* 0x0000000105057824 */ /* 0x000fe400078e0207 */
[----:B------:R-:W-:Y:S02]  /*1b20*/  IMAD.IADD R3, R3, 0x1, R13 ;  /* 0x0000000103037824 */ /* 0x000fe400078e020d */
[----:B------:R-:W-:-:S04]  /*1b30*/  @!P0 IMAD.WIDE R6, R6, 0x2, R10 ;  /* 0x0000000206068825 */ /* 0x000fc800078e020a */
[C---:B------:R-:W-:Y:S01]  /*1b40*/  IMAD.WIDE.U32 R4, R0.reuse, c[0x0][0x1e8], R4 ;  /* 0x00007a0000047a25 */ /* 0x040fe200078e0004 */
[----:B------:R1:W-:Y:S03]  /*1b50*/  @!P0 LDGSTS.E.BYPASS.LTC128B.128 [R76+0xb100], [R6.64], !P2 ;  /* 0x0b100000064c8fae */ /* 0x0003e6000d101d50 */
[----:B------:R-:W-:Y:S01]  /*1b60*/  IMAD.WIDE.U32 R2, R0, c[0x0][0x210], R2 ;  /* 0x0000840000027a25 */ /* 0x000fe200078e0002 */
[----:B------:R-:W-:Y:S02]  /*1b70*/  IADD3 R0, -R77, UR23, RZ ;  /* 0x000000174d007c10 */ /* 0x000fe4000fffe1ff */
[----:B------:R-:W-:Y:S01]  /*1b80*/  IADD3 R5, R5, UR15, RZ ;  /* 0x0000000f05057c10 */ /* 0x000fe2000fffe0ff */
[----:B------:R-:W-:Y:S01]  /*1b90*/  USHF.R.S32.HI UR15, URZ, 0x1f, UR20 ;  /* 0x0000001f3f0f7899 */ /* 0x000fe20008011414 */
[C---:B------:R-:W-:Y:S02]  /*1ba0*/  ISETP.GE.AND P2, PT, R0.reuse, 0x1, PT ;  /* 0x000000010000780c */ /* 0x040fe40003f46270 */
[----:B------:R-:W-:Y:S01]  /*1bb0*/  ISETP.GE.AND P1, PT, R0, 0x21, PT ;  /* 0x000000210000780c */ /* 0x000fe20003f26270 */
[----:B------:R-:W-:Y:S01]  /*1bc0*/  IMAD.WIDE.U32 R80, R8, c[0x0][0x1f0], R4 ;  /* 0x00007c0008507a25 */ /* 0x000fe200078e0004 */
[----:B------:R-:W-:Y:S01]  /*1bd0*/  IADD3 R3, R3, UR22, RZ ;  /* 0x0000001603037c10 */ /* 0x000fe2000fffe0ff */
[----:B------:R-:W-:-:S02]  /*1be0*/  UIMAD UR22, UR21, UR20, URZ ;  /* 0x00000014151672a4 */ /* 0x000fc4000f8e023f */
[----:B------:R-:W-:Y:S01]  /*1bf0*/  IMAD.U32 R4, RZ, RZ, UR26 ;  /* 0x0000001aff047e24 */ /* 0x000fe2000f8e00ff */
[----:B------:R-:W-:Y:S01]  /*1c00*/  UIMAD UR4, UR15, UR4, URZ ;  /* 0x000000040f0472a4 */ /* 0x000fe2000f8e023f */
[----:B------:R-:W-:Y:S01]  /*1c10*/  IMAD.MOV.U32 R78, RZ, RZ, R80 ;  /* 0x000000ffff4e7224 */ /* 0x000fe200078e0050 */
[----:B------:R-:W-:Y:S01]  /*1c20*/  UIMAD UR22, UR15, UR26, UR22 ;  /* 0x0000001a0f1672a4 */ /* 0x000fe2000f8e0216 */
[----:B------:R-:W-:Y:S01]  /*1c30*/  IMAD.WIDE.U32 R26, R8, c[0x0][0x218], R2 ;  /* 0x00008600081a7a25 */ /* 0x000fe200078e0002 */
[----:B------:R-:W-:Y:S01]  /*1c40*/  USHF.L.U32 UR15, UR6, 0x5, URZ ;  /* 0x00000005060f7899 */ /* 0x000fe2000800063f */
[----:B------:R-:W-:Y:S01]  /*1c50*/  STL.64 [R1+0x38], R80 ;  /* 0x0000385001007387 */ /* 0x000fe20000100a00 */
[----:B------:R-:W-:Y:S01]  /*1c60*/  UIMAD UR4, UR20, UR5, UR4 ;  /* 0x00000005140472a4 */ /* 0x000fe2000f8e0204 */
[----:B------:R-:W-:Y:S02]  /*1c70*/  IMAD.U32 R5, RZ, RZ, UR27 ;  /* 0x0000001bff057e24 */ /* 0x000fe4000f8e00ff */
[----:B------:R-:W-:Y:S01]  /*1c80*/  UMOV UR5, 0x5 ;  /* 0x0000000500057882 */ /* 0x000fe20000000000 */
[----:B------:R-:W-:Y:S01]  /*1c90*/  IMAD.MOV.U32 R24, RZ, RZ, R26 ;  /* 0x000000ffff187224 */ /* 0x000fe200078e001a */
[----:B-1----:R-:W-:Y:S01]  /*1ca0*/  @!P0 SHF.R.S32.HI R6, RZ, 0x1f, R22 ;  /* 0x0000001fff068819 */ /* 0x002fe20000011416 */
[----:B------:R-:W-:Y:S01]  /*1cb0*/  USHF.L.U64.HI UR6, UR6, UR5, UR7 ;  /* 0x0000000506067299 */ /* 0x000fe20008010207 */
[----:B------:R-:W-:Y:S01]  /*1cc0*/  IMAD.U32 R7, RZ, RZ, UR25 ;  /* 0x00000019ff077e24 */ /* 0x000fe2000f8e00ff */
[----:B------:R-:W-:Y:S01]  /*1cd0*/  UIADD3 UR4, UR25, UR4, URZ ;  /* 0x0000000419047290 */ /* 0x000fe2000fffe03f */
[----:B------:R-:W-:Y:S01]  /*1ce0*/  @!P0 LEA.HI R0, R6, R22, RZ, 0x3 ;  /* 0x0000001606008211 */ /* 0x000fe200078f18ff */
[----:B------:R-:W-:-:S02]  /*1cf0*/  IMAD R6, R9, c[0x0][0x1f0], RZ ;  /* 0x00007c0009067a24 */ /* 0x000fc400078e02ff */
[----:B------:R-:W-:Y:S01]  /*1d00*/  UIMAD UR4, UR4, 0x30, URZ ;  /* 0x00000030040478a4 */ /* 0x000fe2000f8e023f */
[----:B------:R-:W-:Y:S01]  /*1d10*/  @!P0 LOP3.LUT R0, R0, 0xfffffff8, RZ, 0xc0, !PT ;  /* 0xfffffff800008812 */ /* 0x000fe200078ec0ff */
[----:B------:R-:W-:-:S04]  /*1d20*/  IMAD R6, R8, c[0x0][0x1f4], R6 ;  /* 0x00007d0008067a24 */ /* 0x000fc800078e0206 */
[----:B------:R-:W-:-:S04]  /*1d30*/  @!P0 IMAD.WIDE R10, R0, 0x2, R10 ;  /* 0x00000002000a8825 */ /* 0x000fc800078e020a */
[----:B------:R-:W-:Y:S01]  /*1d40*/  IMAD R0, R9, c[0x0][0x218], RZ ;  /* 0x0000860009007a24 */ /* 0x000fe200078e02ff */
[----:B------:R1:W-:Y:S01]  /*1d50*/  @!P0 LDGSTS.E.BYPASS.LTC128B.128 [R76+0xf100], [R10.64], !P4 ;  /* 0x0f1000000a4c8fae */ /* 0x0003e2000e101d50 */
[----:B------:R-:W-:Y:S01]  /*1d60*/  IMAD.IADD R79, R81, 0x1, R6 ;  /* 0x00000001514f7824 */ /* 0x000fe200078e0206 */
[----:B------:R-:W-:Y:S01]  /*1d70*/  ISETP.GE.AND P4, PT, R22, c[0x0][0x1d4], PT ;  /* 0x0000750016007a0c */ /* 0x000fe20003f86270 */
[----:B------:R-:W-:Y:S01]  /*1d80*/  IMAD R0, R8, c[0x0][0x21c], R0 ;  /* 0x0000870008007a24 */ /* 0x000fe200078e0200 */
[----:B------:R-:W0:Y:S01]  /*1d90*/  LDGDEPBAR ;  /* 0x00000000000079af */ /* 0x000e220000000000 */
[----:B------:R-:W-:-:S03]  /*1da0*/  IMAD.WIDE.U32 R2, R4, UR20, R78 ;  /* 0x0000001404027c25 */ /* 0x000fc6000f8e004e */
[----:B------:R-:W-:Y:S01]  /*1db0*/  STL.64 [R1+0x30], R78 ;  /* 0x0000304e01007387 */ /* 0x000fe20000100a00 */
[----:B------:R-:W-:Y:S01]  /*1dc0*/  IMAD.IADD R25, R27, 0x1, R0 ;  /* 0x000000011b197824 */ /* 0x000fe200078e0200 */
[----:B------:R-:W-:Y:S01]  /*1dd0*/  IADD3 R0, R3, UR22, RZ ;  /* 0x0000001603007c10 */ /* 0x000fe2000fffe0ff */
[----:B------:R-:W-:Y:S01]  /*1de0*/  IMAD.U32 R6, RZ, RZ, UR24 ;  /* 0x00000018ff067e24 */ /* 0x000fe2000f8e00ff */
[----:B------:R-:W-:Y:S01]  /*1df0*/  @P2 LEA R4, P0, R2, c[0x0][0x1c8], 0x1 ;  /* 0x0000720002042a11 */ /* 0x000fe200078008ff */
[----:B------:R-:W-:Y:S02]  /*1e00*/  STL.64 [R1+0x48], R26 ;  /* 0x0000481a01007387 */ /* 0x000fe40000100a00 */
[----:B------:R-:W-:Y:S01]  /*1e10*/  IMAD.WIDE.U32 R6, R6, 0x30, R24 ;  /* 0x0000003006067825 */ /* 0x000fe200078e0018 */
[C---:B------:R-:W-:Y:S01]  /*1e20*/  @P2 LEA.HI.X R5, R2.reuse, c[0x0][0x1cc], R0, 0x1, P0 ;  /* 0x0000730002052a11 */ /* 0x040fe200000f0c00 */
[----:B------:R-:W-:Y:S01]  /*1e30*/  STL.64 [R1+0x40], R24 ;  /* 0x0000401801007387 */ /* 0x000fe20000100a00 */
[----:B------:R-:W-:-:S03]  /*1e40*/  @P1 IADD3 R2, P0, R2, UR15, RZ ;  /* 0x0000000f02021c10 */ /* 0x000fc6000ff1e0ff */
[----:B------:R4:W-:Y:S01]  /*1e50*/  @P2 LDGSTS.E.BYPASS.LTC128B.128 [R76+0x10100], [R4.64], !P6 ;  /* 0x10100000044c2fae */ /* 0x0009e2000f101d50 */
[----:B------:R-:W-:Y:S02]  /*1e60*/  @P1 IADD3.X R0, R0, UR6, RZ, P0, !PT ;  /* 0x0000000600001c10 */ /* 0x000fe400087fe4ff */
[----:B------:R-:W-:Y:S01]  /*1e70*/  @P1 LEA R8, P0, R2, c[0x0][0x1c8], 0x1 ;  /* 0x0000720002081a11 */ /* 0x000fe200078008ff */
[----:B------:R4:W-:Y:S01]  /*1e80*/  @P2 LDGSTS.E.BYPASS.LTC128B.128 [R76+0x11900], [R4.64+0x80], !P3 ;  /* 0x11900080044c2fae */ /* 0x0009e2000d901d50 */
[----:B------:R-:W-:Y:S02]  /*1e90*/  ISETP.GT.AND P3, PT, R132, 0x7f, PT ;  /* 0x0000007f8400780c */ /* 0x000fe40003f64270 */
[----:B------:R-:W-:Y:S01]  /*1ea0*/  @P1 LEA.HI.X R9, R2, c[0x0][0x1cc], R0, 0x1, P0 ;  /* 0x0000730002091a11 */ /* 0x000fe200000f0c00 */
[----:B------:R4:W-:Y:S01]  /*1eb0*/  @P2 LDGSTS.E.BYPASS.LTC128B.128 [R76+0x13100], [R4.64+0x100], !P5 ;  /* 0x13100100044c2fae */ /* 0x0009e2000e901d50 */
[----:B------:R-:W-:Y:S02]  /*1ec0*/  IADD3 R0, R7, UR4, RZ ;  /* 0x0000000407007c10 */ /* 0x000fe4000fffe0ff */
[----:B------:R-:W-:Y:S01]  /*1ed0*/  LEA R12, P0, R6, c[0x0][0x1f8], 0x1 ;  /* 0x00007e00060c7a11 */ /* 0x000fe200078008ff */
[----:B------:R4:W-:Y:S01]  /*1ee0*/  @P2 LDGSTS.E.BYPASS.LTC128B.128 [R76+0x14900], [R4.64+0x180], !P4 ;  /* 0x14900180044c2fae */ /* 0x0009e2000e101d50 */
[----:B------:R-:W-:-:S02]  /*1ef0*/  LOP3.LUT P2, RZ, R133, 0x1, RZ, 0xc0, !PT ;  /* 0x0000000185ff7812 */ /* 0x000fc4000784c0ff */
[----:B------:R-:W-:Y:S01]  /*1f00*/  LEA.HI.X R13, R6, c[0x0][0x1fc], R0, 0x1, P0 ;  /* 0x00007f00060d7a11 */ /* 0x000fe200000f0c00 */
[----:B------:R-:W-:Y:S01]  /*1f10*/  IMAD.SHL.U32 R6, R77, 0x8, RZ ;  /* 0x000000084d067824 */ /* 0x000fe200078e00ff */
[----:B------:R5:W-:Y:S01]  /*1f20*/  @P1 LDGSTS.E.BYPASS.LTC128B.128 [R76+0x11100], [R8.64], !P6 ;  /* 0x11100000084c1fae */ /* 0x000be2000f101d50 */
[----:B------:R-:W-:Y:S01]  /*1f30*/  @!P3 IMAD.MOV.U32 R7, RZ, RZ, c[0x0][0x208] ;  /* 0x00008200ff07b624 */ /* 0x000fe200078e00ff */
[----:B---3--:R-:W-:Y:S01]  /*1f40*/  P2R R16, PR, RZ, 0x8 ;  /* 0x00000008ff107803 */ /* 0x008fe20000000000 */
[----:B-1----:R-:W-:-:S03]  /*1f50*/  @!P3 IMAD.MOV.U32 R11, RZ, RZ, c[0x0][0x20c] ;  /* 0x00008300ff0bb624 */ /* 0x002fc600078e00ff */
[----:B--2---:R-:W-:-:S03]  /*1f60*/  @!P3 LEA R14, P0, R7, R12, 0x6 ;  /* 0x0000000c070eb211 */ /* 0x004fc600078030ff */
[----:B------:R5:W-:Y:S01]  /*1f70*/  @P1 LDGSTS.E.BYPASS.LTC128B.128 [R76+0x12900], [R8.64+0x80], !P2 ;  /* 0x12900080084c1fae */ /* 0x000be2000d101d50 */
[----:B------:R-:W-:Y:S02]  /*1f80*/  @!P3 LEA.HI.X R15, R7, R13, R11, 0x6, P0 ;  /* 0x0000000d070fb211 */ /* 0x000fe400000f340b */
[----:B------:R-:W-:Y:S01]  /*1f90*/  LOP3.LUT P0, RZ, R21, 0x2, RZ, 0xc0, !PT ;  /* 0x0000000215ff7812 */ /* 0x000fe2000780c0ff */
[----:B------:R5:W-:Y:S01]  /*1fa0*/  @P1 LDGSTS.E.BYPASS.LTC128B.128 [R76+0x14100], [R8.64+0x100], !P5 ;  /* 0x14100100084c1fae */ /* 0x000be2000e901d50 */
[----:B------:R-:W-:-:S03]  /*1fb0*/  SEL R7, RZ, 0x1, P6 ;  /* 0x00000001ff077807 */ /* 0x000fc60003000000 */
[----:B------:R5:W-:Y:S04]  /*1fc0*/  @P1 LDGSTS.E.BYPASS.LTC128B.128 [R76+0x15900], [R8.64+0x180], !P4 ;  /* 0x15900180084c1fae */ /* 0x000be8000e101d50 */
[----:B------:R-:W0:Y:S01]  /*1fd0*/  LDGDEPBAR ;  /* 0x00000000000079af */ /* 0x000e220000000000 */
[----:B----4-:R-:W-:-:S04]  /*1fe0*/  LEA.HI R4, R75, R132, RZ, 0x4 ;  /* 0x000000844b047211 */ /* 0x010fc800078f20ff */
[----:B------:R-:W-:Y:S02]  /*1ff0*/  LOP3.LUT R2, R4, 0xfffffff0, RZ, 0xc0, !PT ;  /* 0xfffffff004027812 */ /* 0x000fe400078ec0ff */
[----:B------:R-:W-:-:S03]  /*2000*/  SHF.R.S32.HI R3, RZ, 0x4, R4 ;  /* 0x00000004ff037819 */ /* 0x000fc60000011404 */
[----:B------:R-:W-:Y:S01]  /*2010*/  IMAD.IADD R0, R132, 0x1, -R2 ;  /* 0x0000000184007824 */ /* 0x000fe200078e0a02 */
[----:B------:R-:W-:Y:S01]  /*2020*/  LEA.HI R4, R4, R3, RZ, 0x1 ;  /* 0x0000000304047211 */ /* 0x000fe200078f08ff */
[----:B------:R-:W-:-:S03]  /*2030*/  IMAD.SHL.U32 R2, R21, 0x40, RZ ;  /* 0x0000004015027824 */ /* 0x000fc600078e00ff */
[----:B------:R-:W-:Y:S02]  /*2040*/  SHF.R.S32.HI R5, RZ, 0x1f, R0 ;  /* 0x0000001fff057819 */ /* 0x000fe40000011400 */
[----:B------:R-:W-:Y:S02]  /*2050*/  LOP3.LUT R2, R2, 0x1c0, RZ, 0xc0, !PT ;  /* 0x000001c002027812 */ /* 0x000fe400078ec0ff */
[----:B------:R-:W-:Y:S02]  /*2060*/  LEA.HI R10, R5, R0, RZ, 0x3 ;  /* 0x00000000050a7211 */ /* 0x000fe400078f18ff */
[----:B------:R-:W-:Y:S02]  /*2070*/  LOP3.LUT R4, R4, 0xfffffffe, RZ, 0xc0, !PT ;  /* 0xfffffffe04047812 */ /* 0x000fe400078ec0ff */
[----:B------:R-:W-:Y:S01]  /*2080*/  LOP3.LUT R5, R10, 0xfffffff8, RZ, 0xc0, !PT ;  /* 0xfffffff80a057812 */ /* 0x000fe200078ec0ff */
[----:B------:R-:W-:-:S04]  /*2090*/  DEPBAR.LE SB0, 0x1 ;  /* 0x000080400000791a */ /* 0x000fc80000000000 */
[----:B------:R-:W-:Y:S01]  /*20a0*/  LOP3.LUT R6, R2, 0x8, R6, 0xf8, !PT ;  /* 0x0000000802067812 */ /* 0x000fe200078ef806 */
[----:B------:R-:W-:Y:S01]  /*20b0*/  IMAD.IADD R3, R3, 0x1, -R4 ;  /* 0x0000000103037824 */ /* 0x000fe200078e0a04 */
[----:B------:R-:W-:Y:S01]  /*20c0*/  SHF.R.U32.HI R2, RZ, 0x3, R2 ;  /* 0x00000003ff027819 */ /* 0x000fe20000011602 */
[----:B------:R-:W-:Y:S01]  /*20d0*/  IMAD.IADD R4, R0, 0x1, -R5 ;  /* 0x0000000100047824 */ /* 0x000fe200078e0a05 */
[----:B------:R-:W-:Y:S02]  /*20e0*/  SEL R5, RZ, 0x4, P5 ;  /* 0x00000004ff057807 */ /* 0x000fe40002800000 */
[----:B------:R-:W-:Y:S01]  /*20f0*/  LOP3.LUT R0, R6, R2, RZ, 0x3c, !PT ;  /* 0x0000000206007212 */ /* 0x000fe200078e3cff */
[C---:B------:R-:W-:Y:S01]  /*2100*/  IMAD.SHL.U32 R2, R4.reuse, 0x40, RZ ;  /* 0x0000004004027824 */ /* 0x040fe200078e00ff */
[----:B------:R-:W-:Y:S01]  /*2110*/  SEL R6, RZ, 0x2, P2 ;  /* 0x00000002ff067807 */ /* 0x000fe20001000000 */
[----:B------:R-:W-:Y:S01]  /*2120*/  BAR.SYNC.DEFER_BLOCKING 0x0 ;  /* 0x0000000000007b1d */ /* 0x000fe20000010000 */
[----:B------:R-:W-:Y:S01]  /*2130*/  LOP3.LUT P1, RZ, R4, 0x4, RZ, 0xc0, !PT ;  /* 0x0000000404ff7812 */ /* 0x000fe2000782c0ff */
[C---:B------:R-:W-:Y:S01]  /*2140*/  IMAD R0, R3.reuse, 0x200, R0 ;  /* 0x0000020003007824 */ /* 0x040fe200078e0200 */
[----:B------:R-:W-:Y:S01]  /*2150*/  LOP3.LUT R2, R2, 0x1c0, RZ, 0xc0, !PT ;  /* 0x000001c002027812 */ /* 0x000fe200078ec0ff */
[----:B------:R-:W-:Y:S01]  /*2160*/  IMAD.SHL.U32 R3, R3, 0x8, RZ ;  /* 0x0000000803037824 */ /* 0x000fe200078e00ff */
[----:B------:R-:W-:Y:S01]  /*2170*/  IADD3 R5, R5, R6, R7 ;  /* 0x0000000605057210 */ /* 0x000fe20007ffe007 */
[----:B------:R-:W-:Y:S01]  /*2180*/  IMAD.SHL.U32 R135, R0, 0x2, RZ ;  /* 0x0000000200877824 */ /* 0x000fe200078e00ff */
[----:B------:R-:W-:-:S02]  /*2190*/  P2R R7, PR, RZ, 0x40 ;  /* 0x00000040ff077803 */ /* 0x000fc40000000000 */
[----:B------:R-:W-:Y:S02]  /*21a0*/  LOP3.LUT R3, R2, 0x8, R3, 0xf8, !PT ;  /* 0x0000000802037812 */ /* 0x000fe400078ef803 */
[----:B------:R-:W-:Y:S02]  /*21b0*/  SHF.R.U32.HI R2, RZ, 0x3, R2 ;  /* 0x00000003ff027819 */ /* 0x000fe40000011602 */
[----:B------:R-:W-:Y:S02]  /*21c0*/  IADD3 R0, R135, 0x10100, RZ ;  /* 0x0001010087007810 */ /* 0x000fe40007ffe0ff */
[----:B------:R-:W-:Y:S01]  /*21d0*/  LOP3.LUT R2, R3, R2, RZ, 0x3c, !PT ;  /* 0x0000000203027212 */ /* 0x000fe200078e3cff */
[----:B------:R-:W-:Y:S01]  /*21e0*/  IMAD.SHL.U32 R3, R10, 0x40, RZ ;  /* 0x000000400a037824 */ /* 0x000fe200078e00ff */
[----:B------:R-:W-:Y:S02]  /*21f0*/  IADD3 R242, R135, 0x10120, RZ ;  /* 0x0001012087f27810 */ /* 0x000fe40007ffe0ff */
[----:B------:R-:W-:-:S02]  /*2200*/  @P0 IADD3 R242, R0, -0x20, RZ ;  /* 0xffffffe000f20810 */ /* 0x000fc40007ffe0ff */
[----:B------:R-:W-:Y:S01]  /*2210*/  LOP3.LUT R3, R2, 0xfffffe00, R3, 0xf8, !PT ;  /* 0xfffffe0002037812 */ /* 0x000fe200078ef803 */
[----:B------:R-:W-:Y:S01]  /*2220*/  IMAD.MOV.U32 R2, RZ, RZ, 0x40 ;  /* 0x00000040ff027424 */ /* 0x000fe200078e00ff */
[----:B------:R-:W-:Y:S02]  /*2230*/  SEL R0, RZ, 0x8, P4 ;  /* 0x00000008ff007807 */ /* 0x000fe40002000000 */
[----:B------:R-:W-:Y:S01]  /*2240*/  LOP3.LUT P0, RZ, R4, 0x2, RZ, 0xc0, !PT ;  /* 0x0000000204ff7812 */ /* 0x000fe2000780c0ff */
[----:B------:R-:W-:Y:S01]  /*2250*/  IMAD.MOV.U32 R4, RZ, RZ, 0x10 ;  /* 0x00000010ff047424 */ /* 0x000fe200078e00ff */
[C---:B------:R-:W-:Y:S01]  /*2260*/  IADD3 R252, R242.reuse, 0x1000, RZ ;  /* 0x00001000f2fc7810 */ /* 0x040fe20007ffe0ff */
[----:B------:R-:W-:Y:S01]  /*2270*/  IMAD R220, R73, 0x400, R3 ;  /* 0x0000040049dc7824 */ /* 0x000fe200078e0203 */
[----:B------:R-:W-:Y:S01]  /*2280*/  IADD3 R251, R242, 0x1800, RZ ;  /* 0x00001800f2fb7810 */ /* 0x000fe20007ffe0ff */
[----:B------:R-:W-:Y:S01]  /*2290*/  IMAD.IADD R6, R0, 0x1, R5 ;  /* 0x0000000100067824 */ /* 0x000fe200078e0205 */
[----:B------:R-:W-:Y:S01]  /*22a0*/  SEL R4, R4, 0xfffffff0, !P0 ;  /* 0xfffffff004047807 */ /* 0x000fe20004000000 */
[----:B------:R-:W-:Y:S01]  /*22b0*/  IMAD.MOV.U32 R0, RZ, RZ, 0x20 ;  /* 0x00000020ff007424 */ /* 0x000fe200078e00ff */
[C---:B------:R-:W-:Y:S01]  /*22c0*/  LEA R228, R220.reuse, 0x100, 0x1 ;  /* 0x00000100dce47811 */ /* 0x040fe200078e08ff */
[----:B------:R-:W-:Y:S01]  /*22d0*/  IMAD.SHL.U32 R220, R220, 0x2, RZ ;  /* 0x00000002dcdc7824 */ /* 0x000fe200078e00ff */
[----:B------:R-:W-:-:S02]  /*22e0*/  IADD3 R5, R72, c[0x0][0x1d0], -R77 ;  /* 0x0000740048057a10 */ /* 0x000fc40007ffe84d */
[----:B------:R-:W-:Y:S01]  /*22f0*/  SEL R0, R0, 0xffffffe0, !P1 ;  /* 0xffffffe000007807 */ /* 0x000fe20004800000 */
[--C-:B------:R-:W-:Y:S01]  /*2300*/  IMAD R224, R4, 0x2, R228.reuse ;  /* 0x0000000204e07824 */ /* 0x100fe200078e02e4 */
[----:B------:R-:W-:Y:S01]  /*2310*/  LDSM.16.M88.4 R160, [R220+0x100] ;  /* 0x00010000dca0783b */ /* 0x000fe20000000200 */
[----:B------:R-:W-:Y:S02]  /*2320*/  LOP3.LUT P6, RZ, R6, 0x1, RZ, 0xc0, !PT ;  /* 0x0000000106ff7812 */ /* 0x000fe400078cc0ff */
[C---:B------:R-:W-:Y:S01]  /*2330*/  IMAD R228, R0.reuse, 0x2, R228 ;  /* 0x0000000200e47824 */ /* 0x040fe200078e02e4 */
[----:B------:R-:W-:Y:S01]  /*2340*/  LDSM.16.M88.4 R188, [R220+0x4100] ;  /* 0x00410000dcbc783b */ /* 0x000fe20000000200 */
[----:B------:R-:W-:Y:S01]  /*2350*/  IMAD R232, R0, 0x2, R224 ;  /* 0x0000000200e87824 */ /* 0x000fe200078e02e0 */
[----:B------:R-:W-:Y:S02]  /*2360*/  ISETP.LT.OR P0, PT, R5, 0x1, !P6 ;  /* 0x000000010500780c */ /* 0x000fe40007701670 */
[----:B------:R-:W-:Y:S01]  /*2370*/  LDSM.16.M88.4 R204, [R220+0x8100] ;  /* 0x00810000dccc783b */ /* 0x000fe20000000200 */
[----:B------:R-:W-:-:S02]  /*2380*/  LOP3.LUT P2, RZ, R6, 0x2, RZ, 0xc0, !PT ;  /* 0x0000000206ff7812 */ /* 0x000fc4000784c0ff */
[----:B------:R-:W-:Y:S01]  /*2390*/  LOP3.LUT P1, RZ, R6, 0x4, RZ, 0xc0, !PT ;  /* 0x0000000406ff7812 */ /* 0x000fe2000782c0ff */
[----:B------:R-:W-:Y:S01]  /*23a0*/  LDSM.16.M88.4 R164, [R224] ;  /* 0x00000000e0a4783b */ /* 0x000fe20000000200 */
[C---:B------:R-:W-:Y:S02]  /*23b0*/  IADD3 R250, R242.reuse, 0x2000, RZ ;  /* 0x00002000f2fa7810 */ /* 0x040fe40007ffe0ff */
[C---:B------:R-:W-:Y:S01]  /*23c0*/  IADD3 R249, R242.reuse, 0x2800, RZ ;  /* 0x00002800f2f97810 */ /* 0x040fe20007ffe0ff */
[----:B------:R-:W-:Y:S01]  /*23d0*/  LDSM.16.M88.4 R192, [R224+0x4000] ;  /* 0x00400000e0c0783b */ /* 0x000fe20000000200 */
[C---:B------:R-:W-:Y:S02]  /*23e0*/  IADD3 R248, R242.reuse, 0x3000, RZ ;  /* 0x00003000f2f87810 */ /* 0x040fe40007ffe0ff */
[C---:B------:R-:W-:Y:S01]  /*23f0*/  IADD3 R247, R242.reuse, 0x3800, RZ ;  /* 0x00003800f2f77810 */ /* 0x040fe20007ffe0ff */
[----:B------:R-:W-:Y:S01]  /*2400*/  LDSM.16.M88.4 R208, [R224+0x8000] ;  /* 0x00800000e0d0783b */ /* 0x000fe20000000200 */
[----:B------:R-:W-:-:S02]  /*2410*/  IADD3 R246, R242, 0x4000, RZ ;  /* 0x00004000f2f67810 */ /* 0x000fc40007ffe0ff */
[C---:B------:R-:W-:Y:S01]  /*2420*/  IADD3 R245, R242.reuse, 0x4800, RZ ;  /* 0x00004800f2f57810 */ /* 0x040fe20007ffe0ff */
[----:B------:R-:W-:Y:S01]  /*2430*/  LDSM.16.M88.4 R180, [R228] ;  /* 0x00000000e4b4783b */ /* 0x000fe20000000200 */
[C---:B------:R-:W-:Y:S02]  /*2440*/  IADD3 R244, R242.reuse, 0x5000, RZ ;  /* 0x00005000f2f47810 */ /* 0x040fe40007ffe0ff */
[----:B------:R-:W-:Y:S01]  /*2450*/  IADD3 R243, R242, 0x5800, RZ ;  /* 0x00005800f2f37810 */ /* 0x000fe20007ffe0ff */
        /* <DEDUP_REMOVED lines=12> */
[----:B-----5:R-:W1:Y:S04]  /*2520*/  LDSM.16.M88.4 R8, [R135+0x10100] ;  /* 0x010100008708783b */ /* 0x020e680000000200 */
[----:B------:R-:W2:Y:S04]  /*2530*/  LDSM.16.M88.4 R24, [R135+0x10900] ;  /* 0x010900008718783b */ /* 0x000ea80000000200 */
[----:B------:R-:W3:Y:S04]  /*2540*/  LDSM.16.M88.4 R28, [R135+0x11100] ;  /* 0x01110000871c783b */ /* 0x000ee80000000200 */
[----:B------:R-:W4:Y:S04]  /*2550*/  LDSM.16.M88.4 R44, [R242] ;  /* 0x00000000f22c783b */ /* 0x000f280000000200 */
[----:B------:R-:W5:Y:S04]  /*2560*/  LDSM.16.M88.4 R48, [R242+0x800] ;  /* 0x00080000f230783b */ /* 0x000f680000000200 */
[----:B------:R-:W3:Y:S04]  /*2570*/  LDSM.16.M88.4 R56, [R242+0x1000] ;  /* 0x00100000f238783b */ /* 0x000ee80000000200 */
[----:B------:R-:W-:Y:S01]  /*2580*/  @!PT LDS RZ, [RZ] ;  /* 0x00000000fffff984 */ /* 0x000fe20000000800 */
[----:B------:R-:W-:Y:S01]  /*2590*/  @!PT LDS RZ, [RZ] ;  /* 0x00000000fffff984 */ /* 0x000fe20000000800 */
[----:B------:R-:W-:Y:S01]  /*25a0*/  @!PT LDS RZ, [RZ] ;  /* 0x00000000fffff984 */ /* 0x000fe20000000800 */
[----:B------:R3:W-:Y:S01]  /*25b0*/  LDGSTS.E.BYPASS.LTC128B.128 [R76+0x100], [R12.64], !P0 ;  /* 0x001000000c4c7fae */ /* 0x0007e2000c101d50 */
[----:B------:R-:W-:-:S04]  /*25c0*/  LOP3.LUT P0, RZ, R21, 0x4, RZ, 0xc0, !PT ;  /* 0x0000000415ff7812 */ /* 0x000fc8000780c0ff */
[----:B------:R-:W-:Y:S02]  /*25d0*/  SEL R2, R2, 0xffffffc0, !P0 ;  /* 0xffffffc002027807 */ /* 0x000fe40004000000 */
[----:B------:R-:W-:-:S03]  /*25e0*/  ISETP.LT.OR P0, PT, R5, 0x1, !P2 ;  /* 0x000000010500780c */ /* 0x000fc60005701670 */
[--C-:B------:R-:W-:Y:S02]  /*25f0*/  IMAD.IADD R241, R135, 0x1, R2.reuse ;  /* 0x0000000187f17824 */ /* 0x100fe400078e0202 */
[----:B------:R-:W-:Y:S01]  /*2600*/  IMAD.IADD R238, R242, 0x1, R2 ;  /* 0x00000001f2ee7824 */ /* 0x000fe200078e0202 */
[C---:B-1----:R-:W-:Y:S07]  /*2610*/  HMMA.16816.F32.BF16 R20, R160.reuse, R10, RZ ;  /* 0x0000000aa014723c */ /* 0x042fee00000418ff */
[----:B------:R1:W-:Y:S01]  /*2620*/  LDGSTS.E.BYPASS.LTC128B.128 [R76+0x1900], [R12.64+0x80], !P0 ;  /* 0x019000800c4c7fae */ /* 0x0003e2000c101d50 */
[----:B------:R-:W-:Y:S01]  /*2630*/  ISETP.LT.OR P0, PT, R5, 0x1, !P1 ;  /* 0x000000010500780c */ /* 0x000fe20004f01670 */
[C---:B--2---:R-:W-:Y:S08]  /*2640*/  HMMA.16816.F32.BF16 R32, R160.reuse, R24, RZ ;  /* 0x00000018a020723c */ /* 0x044ff000000418ff */
[----:B------:R-:W-:Y:S04]  /*2650*/  HMMA.16816.F32.BF16 R36, R160, R26, RZ ;  /* 0x0000001aa024723c */ /* 0x000fe800000418ff */
[----:B------:R1:W-:Y:S01]  /*2660*/  LDGSTS.E.BYPASS.LTC128B.128 [R76+0x3100], [R12.64+0x100], !P0 ;  /* 0x031001000c4c7fae */ /* 0x0003e2000c101d50 */
[----:B------:R-:W-:-:S04]  /*2670*/  LOP3.LUT P0, RZ, R6, 0x8, RZ, 0xc0, !PT ;  /* 0x0000000806ff7812 */ /* 0x000fc8000780c0ff */
[----:B------:R-:W-:Y:S01]  /*2680*/  ISETP.LT.OR P3, PT, R5, 0x1, !P0 ;  /* 0x000000010500780c */ /* 0x000fe20004761670 */
[----:B---3--:R-:W-:Y:S08]  /*2690*/  HMMA.16816.F32.BF16 R40, R160, R28, RZ ;  /* 0x0000001ca028723c */ /* 0x008ff000000418ff */
[----:B----4-:R-:W-:Y:S04]  /*26a0*/  HMMA.16816.F32.BF16 R20, R164, R46, R20 ;  /* 0x0000002ea414723c */ /* 0x010fe80000041814 */
[----:B------:R1:W-:Y:S01]  /*26b0*/  LDGSTS.E.BYPASS.LTC128B.128 [R76+0x4900], [R12.64+0x180], !P3 ;  /* 0x049001800c4c7fae */ /* 0x0003e2000d901d50 */
[----:B------:R-:W-:-:S03]  /*26c0*/  ISETP.NE.AND P3, PT, R16, RZ, PT ;  /* 0x000000ff1000720c */ /* 0x000fc60003f65270 */
[C---:B------:R-:W-:Y:S08]  /*26d0*/  HMMA.16816.F32.BF16 R16, R160.reuse, R8, RZ ;  /* 0x00000008a010723c */ /* 0x040ff000000418ff */
[----:B------:R-:W-:Y:S02]  /*26e0*/  HMMA.16816.F32.BF16 R8, R160, R30, RZ ;  /* 0x0000001ea008723c */ /* 0x000fe400000418ff */
[----:B------:R-:W-:-:S02]  /*26f0*/  @!P3 ISETP.LT.OR P6, PT, R5, 0x21, !P6 ;  /* 0x000000210500b80c */ /* 0x000fc400077c1670 */
[C---:B------:R-:W-:Y:S02]  /*2700*/  @!P3 ISETP.LT.OR P2, PT, R5.reuse, 0x21, !P2 ;  /* 0x000000210500b80c */ /* 0x040fe40005741670 */
[C---:B------:R-:W-:Y:S02]  /*2710*/  @!P3 ISETP.LT.OR P1, PT, R5.reuse, 0x21, !P1 ;  /* 0x000000210500b80c */ /* 0x040fe40004f21670 */
[----:B------:R-:W-:Y:S01]  /*2720*/  @!P3 ISETP.LT.OR P0, PT, R5, 0x21, !P0 ;  /* 0x000000210500b80c */ /* 0x000fe20004701670 */
[----:B-----5:R-:W-:Y:S01]  /*2730*/  HMMA.16816.F32.BF16 R24, R164, R48, R32 ;  /* 0x00000030a418723c */ /* 0x020fe20000041820 */
[----:B------:R-:W-:-:S05]  /*2740*/  IADD3 R5, R242, 0x800, RZ ;  /* 0x00000800f2057810 */ /* 0x000fca0007ffe0ff */
[----:B------:R1:W-:Y:S01]  /*2750*/  @!P3 LDGSTS.E.BYPASS.LTC128B.128 [R76+0x1100], [R14.64], !P6 ;  /* 0x011000000e4cbfae */ /* 0x0003e2000f101d50 */
[----:B------:R-:W-:Y:S01]  /*2760*/  ISETP.NE.AND P6, PT, R7, RZ, PT ;  /* 0x000000ff0700720c */ /* 0x000fe20003fc5270 */
[C---:B------:R-:W-:Y:S02]  /*2770*/  HMMA.16816.F32.BF16 R16, R164.reuse, R44, R16 ;  /* 0x0000002ca410723c */ /* 0x040fe40000041810 */
[----:B------:R1:W-:Y:S04]  /*2780*/  @!P3 LDGSTS.E.BYPASS.LTC128B.128 [R76+0x2900], [R14.64+0x80], !P2 ;  /* 0x029000800e4cbfae */ /* 0x0003e8000d101d50 */
[----:B------:R1:W-:Y:S02]  /*2790*/  @!P3 LDGSTS.E.BYPASS.LTC128B.128 [R76+0x4100], [R14.64+0x100], !P1 ;  /* 0x041001000e4cbfae */ /* 0x0003e4000c901d50 */
[----:B------:R-:W-:Y:S02]  /*27a0*/  HMMA.16816.F32.BF16 R28, R164, R50, R36 ;  /* 0x00000032a41c723c */ /* 0x000fe40000041824 */
[----:B------:R1:W-:Y:S01]  /*27b0*/  @!P3 LDGSTS.E.BYPASS.LTC128B.128 [R76+0x5900], [R14.64+0x180], !P0 ;  /* 0x059001800e4cbfae */ /* 0x0003e2000c101d50 */
[----:B------:R-:W-:-:S03]  /*27c0*/  PLOP3.LUT P0, PT, PT, PT, UP0, 0x40, 0x0 ;  /* 0x000000000000781c */ /* 0x000fc60003f0e808 */
[----:B------:R-:W2:Y:S02]  /*27d0*/  LDSM.16.M88.4 R52, [R241+0x10100] ;  /* 0x01010000f134783b */ /* 0x000ea40000000200 */
[C---:B------:R-:W-:Y:S02]  /*27e0*/  HMMA.16816.F32.BF16 R32, R164.reuse, R56, R40 ;  /* 0x00000038a420723c */ /* 0x040fe40000041828 */
[----:B------:R-:W3:Y:S04]  /*27f0*/  LDSM.16.M88.4 R60, [R241+0x10900] ;  /* 0x01090000f13c783b */ /* 0x000ee80000000200 */
[----:B------:R-:W4:Y:S02]  /*2800*/  LDSM.16.M88.4 R64, [R241+0x11100] ;  /* 0x01110000f140783b */ /* 0x000f240000000200 */
[----:B------:R-:W-:Y:S02]  /*2810*/  HMMA.16816.F32.BF16 R8, R164, R58, R8 ;  /* 0x0000003aa408723c */ /* 0x000fe40000041808 */
[----:B------:R-:W-:Y:S04]  /*2820*/  LDSM.16.M88.4 R40, [R238+0x800] ;  /* 0x00080000ee28783b */ /* 0x000fe80000000200 */
[----:B------:R-:W-:Y:S04]  /*2830*/  LDSM.16.M88.4 R56, [R238+0x1000] ;  /* 0x00100000ee38783b */ /* 0x000fe80000000200 */
[----:B------:R-:W-:Y:S04]  /*2840*/  LDSM.16.M88.4 R36, [R135+0x11900] ;  /* 0x011900008724783b */ /* 0x000fe80000000200 */
[----:B-1----:R-:W1:Y:S04]  /*2850*/  LDSM.16.M88.4 R12, [R238] ;  /* 0x00000000ee0c783b */ /* 0x002e680000000200 */
[----:B------:R-:W5:Y:S04]  /*2860*/  LDSM.16.M88.4 R48, [R135+0x12100] ;  /* 0x012100008730783b */ /* 0x000f680000000200 */
[----:B------:R-:W-:Y:S04]  /*2870*/  LDSM.16.M88.4 R44, [R242+0x2000] ;  /* 0x00200000f22c783b */ /* 0x000fe80000000200 */
[----:B------:R-:W-:Y:S01]  /*2880*/  LDSM.16.M88.4 R68, [R241+0x14900] ;  /* 0x01490000f144783b */ /* 0x000fe20000000200 */
[C---:B--2---:R-:W-:Y:S03]  /*2890*/  HMMA.16816.F32.BF16 R16, R180.reuse, R52, R16 ;  /* 0x00000034b410723c */ /* 0x044fe60000041810 */
[----:B------:R-:W0:Y:S04]  /*28a0*/  LDGDEPBAR ;  /* 0x00000000000079af */ /* 0x000e280000000000 */
[----:B------:R-:W-:Y:S01]  /*28b0*/  STL [R1], R5 ;  /* 0x0000000501007387 */ /* 0x000fe20000100800 */
[C---:B------:R-:W-:Y:S03]  /*28c0*/  HMMA.16816.F32.BF16 R20, R180.reuse, R54, R20 ;  /* 0x00000036b414723c */ /* 0x040fe60000041814 */
[----:B------:R-:W-:Y:S05]  /*28d0*/  LDSM.16.M88.4 R52, [R242+0x2800] ;  /* 0x00280000f234783b */ /* 0x000fea0000000200 */
[C---:B---3--:R-:W-:Y:S08]  /*28e0*/  HMMA.16816.F32.BF16 R24, R180.reuse, R60, R24 ;  /* 0x0000003cb418723c */ /* 0x048ff00000041818 */
[C---:B------:R-:W-:Y:S01]  /*28f0*/  HMMA.16816.F32.BF16 R28, R180.reuse, R62, R28 ;  /* 0x0000003eb41c723c */ /* 0x040fe2000004181c */
[----:B------:R-:W2:Y:S07]  /*2900*/  LDSM.16.M88.4 R60, [R135+0x12900] ;  /* 0x01290000873c783b */ /* 0x000eae0000000200 */
[C---:B----4-:R-:W-:Y:S08]  /*2910*/  HMMA.16816.F32.BF16 R32, R180.reuse, R64, R32 ;  /* 0x00000040b420723c */ /* 0x050ff00000041820 */
[----:B------:R-:W-:Y:S01]  /*2920*/  HMMA.16816.F32.BF16 R8, R180, R66, R8 ;  /* 0x00000042b408723c */ /* 0x000fe20000041808 */
[----:B------:R-:W-:Y:S07]  /*2930*/  LDSM.16.M88.4 R64, [R135+0x14100] ;  /* 0x014100008740783b */ /* 0x000fee0000000200 */
[C---:B-1----:R-:W-:Y:S08]  /*2940*/  HMMA.16816.F32.BF16 R16, R184.reuse, R12, R16 ;  /* 0x0000000cb810723c */ /* 0x042ff00000041810 */
[C---:B------:R-:W-:Y:S01]  /*2950*/  HMMA.16816.F32.BF16 R20, R184.reuse, R14, R20 ;  /* 0x0000000eb814723c */ /* 0x040fe20000041814 */
[----:B------:R-:W1:Y:S07]  /*2960*/  LDSM.16.M88.4 R12, [R242+0x1800] ;  /* 0x00180000f20c783b */ /* 0x000e6e0000000200 */
[C---:B------:R-:W-:Y:S08]  /*2970*/  HMMA.16816.F32.BF16 R24, R184.reuse, R40, R24 ;  /* 0x00000028b818723c */ /* 0x040ff00000041818 */
[C---:B------:R-:W-:Y:S01]  /*2980*/  HMMA.16816.F32.BF16 R28, R184.reuse, R42, R28 ;  /* 0x0000002ab81c723c */ /* 0x040fe2000004181c */
[----:B------:R-:W3:Y:S07]  /*2990*/  LDSM.16.M88.4 R40, [R241+0x11900] ;  /* 0x01190000f128783b */ /* 0x000eee0000000200 */
[C---:B------:R-:W-:Y:S08]  /*29a0*/  HMMA.16816.F32.BF16 R32, R184.reuse, R56, R32 ;  /* 0x00000038b820723c */ /* 0x040ff00000041820 */
[----:B------:R-:W-:Y:S01]  /*29b0*/  HMMA.16816.F32.BF16 R8, R184, R58, R8 ;  /* 0x0000003ab808723c */ /* 0x000fe20000041808 */
[----:B------:R-:W-:Y:S07]  /*29c0*/  LDSM.16.M88.4 R56, [R238+0x2800] ;  /* 0x00280000ee38783b */ /* 0x000fee0000000200 */
[C---:B------:R-:W-:Y:S08]  /*29d0*/  HMMA.16816.F32.BF16 R16, R188.reuse, R36, R16 ;  /* 0x00000024bc10723c */ /* 0x040ff00000041810 */
[C---:B------:R-:W-:Y:S01]  /*29e0*/  HMMA.16816.F32.BF16 R20, R188.reuse, R38, R20 ;  /* 0x00000026bc14723c */ /* 0x040fe20000041814 */
[----:B------:R-:W-:Y:S07]  /*29f0*/  LDSM.16.M88.4 R36, [R238+0x1800] ;  /* 0x00180000ee24783b */ /* 0x000fee0000000200 */
[C---:B-----5:R-:W-:Y:S08]  /*2a00*/  HMMA.16816.F32.BF16 R24, R188.reuse, R48, R24 ;  /* 0x00000030bc18723c */ /* 0x060ff00000041818 */
[C---:B------:R-:W-:Y:S01]  /*2a10*/  HMMA.16816.F32.BF16 R28, R188.reuse, R50, R28 ;  /* 0x00000032bc1c723c */ /* 0x040fe2000004181c */
[----:B------:R-:W4:Y:S07]  /*2a20*/  LDSM.16.M88.4 R48, [R241+0x12100] ;  /* 0x01210000f130783b */ /* 0x000f2e0000000200 */
[C---:B--2---:R-:W-:Y:S08]  /*2a30*/  HMMA.16816.F32.BF16 R32, R188.reuse, R60, R32 ;  /* 0x0000003cbc20723c */ /* 0x044ff00000041820 */
[----:B------:R-:W-:Y:S01]  /*2a40*/  HMMA.16816.F32.BF16 R8, R188, R62, R8 ;  /* 0x0000003ebc08723c */ /* 0x000fe20000041808 */
[----:B------:R-:W2:Y:S07]  /*2a50*/  LDSM.16.M88.4 R60, [R241+0x12900] ;  /* 0x01290000f13c783b */ /* 0x000eae0000000200 */
[C---:B-1----:R-:W-:Y:S08]  /*2a60*/  HMMA.16816.F32.BF16 R16, R192.reuse, R12, R16 ;  /* 0x0000000cc010723c */ /* 0x042ff00000041810 */
[C---:B------:R-:W-:Y:S08]  /*2a70*/  HMMA.16816.F32.BF16 R20, R192.reuse, R14, R20 ;  /* 0x0000000ec014723c */ /* 0x040ff00000041814 */
[C---:B------:R-:W-:Y:S08]  /*2a80*/  HMMA.16816.F32.BF16 R24, R192.reuse, R44, R24 ;  /* 0x0000002cc018723c */ /* 0x040ff00000041818 */
[C---:B------:R-:W-:Y:S01]  /*2a90*/  HMMA.16816.F32.BF16 R28, R192.reuse, R46, R28 ;  /* 0x0000002ec01c723c */ /* 0x040fe2000004181c */
[----:B------:R-:W1:Y:S07]  /*2aa0*/  LDSM.16.M88.4 R44, [R238+0x2000] ;  /* 0x00200000ee2c783b */ /* 0x000e6e0000000200 */
[C---:B------:R-:W-:Y:S08]  /*2ab0*/  HMMA.16816.F32.BF16 R32, R192.reuse, R52, R32 ;  /* 0x00000034c020723c */ /* 0x040ff00000041820 */
[----:B------:R-:W-:Y:S01]  /*2ac0*/  HMMA.16816.F32.BF16 R12, R192, R54, R8 ;  /* 0x00000036c00c723c */ /* 0x000fe20000041808 */
[----:B------:R-:W-:Y:S07]  /*2ad0*/  LDSM.16.M88.4 R52, [R135+0x13900] ;  /* 0x013900008734783b */ /* 0x000fee0000000200 */
[C---:B---3--:R-:W-:Y:S08]  /*2ae0*/  HMMA.16816.F32.BF16 R8, R196.reuse, R40, R16 ;  /* 0x00000028c408723c */ /* 0x048ff00000041810 */
[C---:B------:R-:W-:Y:S01]  /*2af0*/  HMMA.16816.F32.BF16 R20, R196.reuse, R42, R20 ;  /* 0x0000002ac414723c */ /* 0x040fe20000041814 */
[----:B------:R-:W3:Y:S07]  /*2b00*/  LDSM.16.M88.4 R40, [R135+0x13100] ;  /* 0x013100008728783b */ /* 0x000eee0000000200 */
[C---:B----4-:R-:W-:Y:S08]  /*2b10*/  HMMA.16816.F32.BF16 R24, R196.reuse, R48, R24 ;  /* 0x00000030c418723c */ /* 0x050ff00000041818 */
[C---:B------:R-:W-:Y:S01]  /*2b20*/  HMMA.16816.F32.BF16 R28, R196.reuse, R50, R28 ;  /* 0x00000032c41c723c */ /* 0x040fe2000004181c */
[----:B------:R-:W-:Y:S07]  /*2b30*/  LDSM.16.M88.4 R48, [R242+0x3800] ;  /* 0x00380000f230783b */ /* 0x000fee0000000200 */
[C---:B--2---:R-:W-:Y:S08]  /*2b40*/  HMMA.16816.F32.BF16 R32, R196.reuse, R60, R32 ;  /* 0x0000003cc420723c */ /* 0x044ff00000041820 */
[----:B------:R-:W-:Y:S01]  /*2b50*/  HMMA.16816.F32.BF16 R16, R196, R62, R12 ;  /* 0x0000003ec410723c */ /* 0x000fe2000004180c */
[----:B------:R-:W-:Y:S07]  /*2b60*/  LDSM.16.M88.4 R60, [R242+0x4000] ;  /* 0x00400000f23c783b */ /* 0x000fee0000000200 */
[C---:B------:R-:W-:Y:S08]  /*2b70*/  HMMA.16816.F32.BF16 R12, R200.reuse, R36, R8 ;  /* 0x00000024c80c723c */ /* 0x040ff00000041808 */
[C---:B------:R-:W-:Y:S01]  /*2b80*/  HMMA.16816.F32.BF16 R8, R200.reuse, R38, R20 ;  /* 0x00000026c808723c */ /* 0x040fe20000041814 */
[----:B------:R-:W2:Y:S07]  /*2b90*/  LDSM.16.M88.4 R36, [R242+0x3000] ;  /* 0x00300000f224783b */ /* 0x000eae0000000200 */
[C---:B-1----:R-:W-:Y:S08]  /*2ba0*/  HMMA.16816.F32.BF16 R24, R200.reuse, R44, R24 ;  /* 0x0000002cc818723c */ /* 0x042ff00000041818 */
[C---:B------:R-:W-:Y:S01]  /*2bb0*/  HMMA.16816.F32.BF16 R28, R200.reuse, R46, R28 ;  /* 0x0000002ec81c723c */ /* 0x040fe2000004181c */
[----:B------:R-:W1:Y:S07]  /*2bc0*/  LDSM.16.M88.4 R44, [R241+0x13100] ;  /* 0x01310000f12c783b */ /* 0x000e6e0000000200 */
[C---:B------:R-:W-:Y:S08]  /*2bd0*/  HMMA.16816.F32.BF16 R32, R200.reuse, R56, R32 ;  /* 0x00000038c820723c */ /* 0x040ff00000041820 */
[----:B------:R-:W-:Y:S01]  /*2be0*/  HMMA.16816.F32.BF16 R20, R200, R58, R16 ;  /* 0x0000003ac814723c */ /* 0x000fe20000041810 */
[----:B------:R-:W4:Y:S07]  /*2bf0*/  LDSM.16.M88.4 R56, [R241+0x13900] ;  /* 0x01390000f138783b */ /* 0x000f2e0000000200 */
[C---:B---3--:R-:W-:Y:S08]  /*2c00*/  HMMA.16816.F32.BF16 R16, R204.reuse, R40, R12 ;  /* 0x00000028cc10723c */ /* 0x048ff0000004180c */
[C---:B------:R-:W-:Y:S01]  /*2c10*/  HMMA.16816.F32.BF16 R12, R204.reuse, R42, R8 ;  /* 0x0000002acc0c723c */ /* 0x040fe20000041808 */
[----:B------:R-:W-:Y:S07]  /*2c20*/  LDSM.16.M88.4 R40, [R238+0x3000] ;  /* 0x00300000ee28783b */ /* 0x000fee0000000200 */
[C---:B------:R-:W-:Y:S08]  /*2c30*/  HMMA.16816.F32.BF16 R8, R204.reuse, R52, R24 ;  /* 0x00000034cc08723c */ /* 0x040ff00000041818 */
[C---:B------:R-:W-:Y:S01]  /*2c40*/  HMMA.16816.F32.BF16 R28, R204.reuse, R54, R28 ;  /* 0x00000036cc1c723c */ /* 0x040fe2000004181c */
[----:B------:R-:W-:Y:S07]  /*2c50*/  LDSM.16.M88.4 R52, [R238+0x3800] ;  /* 0x00380000ee34783b */ /* 0x000fee0000000200 */
[C---:B------:R-:W-:Y:S08]  /*2c60*/  HMMA.16816.F32.BF16 R32, R204.reuse, R64, R32 ;  /* 0x00000040cc20723c */ /* 0x040ff00000041820 */
[----:B------:R-:W-:Y:S01]  /*2c70*/  HMMA.16816.F32.BF16 R24, R204, R66, R20 ;  /* 0x00000042cc18723c */ /* 0x000fe20000041814 */
[----:B------:R-:W-:Y:S07]  /*2c80*/  LDSM.16.M88.4 R64, [R135+0x14900] ;  /* 0x014900008740783b */ /* 0x000fee0000000200 */
[C---:B--2---:R-:W-:Y:S08]  /*2c90*/  HMMA.16816.F32.BF16 R20, R208.reuse, R36, R16 ;  /* 0x00000024d014723c */ /* 0x044ff00000041810 */
[C---:B------:R-:W-:Y:S01]  /*2ca0*/  HMMA.16816.F32.BF16 R16, R208.reuse, R38, R12 ;  /* 0x00000026d010723c */ /* 0x040fe2000004180c */
[----:B------:R-:W2:Y:S07]  /*2cb0*/  LDSM.16.M88.4 R36, [R241+0x14100] ;  /* 0x01410000f124783b */ /* 0x000eae0000000200 */
[C---:B------:R-:W-:Y:S08]  /*2cc0*/  HMMA.16816.F32.BF16 R12, R208.reuse, R48, R8 ;  /* 0x00000030d00c723c */ /* 0x040ff00000041808 */
[C---:B------:R-:W-:Y:S01]  /*2cd0*/  HMMA.16816.F32.BF16 R8, R208.reuse, R50, R28 ;  /* 0x00000032d008723c */ /* 0x040fe2000004181c */
[----:B------:R-:W-:Y:S07]  /*2ce0*/  LDSM.16.M88.4 R48, [R242+0x4800] ;  /* 0x00480000f230783b */ /* 0x000fee0000000200 */
[----:B------:R-:W-:Y:S08]  /*2cf0*/  HMMA.16816.F32.BF16 R32, R208, R60, R32 ;  /* 0x0000003cd020723c */ /* 0x000ff00000041820 */
[----:B-1----:R-:W-:Y:S08]  /*2d00*/  HMMA.16816.F32.BF16 R28, R212, R44, R20 ;  /* 0x0000002cd41c723c */ /* 0x002ff00000041814 */
[----:B------:R-:W-:Y:S01]  /*2d10*/  HMMA.16816.F32.BF16 R24, R208, R62, R24 ;  /* 0x0000003ed018723c */ /* 0x000fe20000041818 */
[----:B------:R-:W1:Y:S07]  /*2d20*/  LDSM.16.M88.4 R60, [R238+0x4000] ;  /* 0x00400000ee3c783b */ /* 0x000e6e0000000200 */
[C---:B------:R-:W-:Y:S01]  /*2d30*/  HMMA.16816.F32.BF16 R20, R212.reuse, R46, R16 ;  /* 0x0000002ed414723c */ /* 0x040fe20000041810 */
[----:B------:R-:W3:Y:S07]  /*2d40*/  LDSM.16.M88.4 R44, [R135+0x15100] ;  /* 0x01510000872c783b */ /* 0x000eee0000000200 */
[C---:B----4-:R-:W-:Y:S08]  /*2d50*/  HMMA.16816.F32.BF16 R16, R212.reuse, R56, R12 ;  /* 0x00000038d410723c */ /* 0x050ff0000004180c */
[C---:B------:R-:W-:Y:S01]  /*2d60*/  HMMA.16816.F32.BF16 R12, R212.reuse, R58, R8 ;  /* 0x0000003ad40c723c */ /* 0x040fe20000041808 */
[----:B------:R-:W-:Y:S07]  /*2d70*/  LDSM.16.M88.4 R56, [R242+0x5000] ;  /* 0x00500000f238783b */ /* 0x000fee0000000200 */
[----:B--2---:R-:W-:Y:S08]  /*2d80*/  HMMA.16816.F32.BF16 R8, R212, R36, R32 ;  /* 0x00000024d408723c */ /* 0x004ff00000041820 */
[----:B------:R-:W-:Y:S08]  /*2d90*/  HMMA.16816.F32.BF16 R28, R216, R40, R28 ;  /* 0x00000028d81c723c */ /* 0x000ff0000004181c */
[----:B------:R-:W-:Y:S08]  /*2da0*/  HMMA.16816.F32.BF16 R36, R212, R38, R24 ;  /* 0x00000026d424723c */ /* 0x000ff00000041818 */
[C---:B------:R-:W-:Y:S01]  /*2db0*/  HMMA.16816.F32.BF16 R32, R216.reuse, R42, R20 ;  /* 0x0000002ad820723c */ /* 0x040fe20000041814 */
[----:B------:R-:W2:Y:S07]  /*2dc0*/  LDSM.16.M88.4 R40, [R135+0x15900] ;  /* 0x015900008728783b */ /* 0x000eae0000000200 */
[C---:B------:R-:W-:Y:S08]  /*2dd0*/  HMMA.16816.F32.BF16 R24, R216.reuse, R52, R16 ;  /* 0x00000034d818723c */ /* 0x040ff00000041810 */
[----:B-1----:R-:W-:Y:S08]  /*2de0*/  HMMA.16816.F32.BF16 R16, R216, R60, R8 ;  /* 0x0000003cd810723c */ /* 0x002ff00000041808 */
[----:B------:R-:W-:Y:S08]  /*2df0*/  HMMA.16816.F32.BF16 R8, R220, R64, R28 ;  /* 0x00000040dc08723c */ /* 0x000ff0000004181c */
[C---:B------:R-:W-:Y:S01]  /*2e00*/  HMMA.16816.F32.BF16 R20, R216.reuse, R54, R12 ;  /* 0x00000036d814723c */ /* 0x040fe2000004180c */
[----:B------:R-:W-:Y:S07]  /*2e10*/  LDSM.16.M88.4 R52, [R241+0x15900] ;  /* 0x01590000f134783b */ /* 0x000fee0000000200 */
[----:B------:R-:W-:Y:S01]  /*2e20*/  HMMA.16816.F32.BF16 R12, R216, R62, R36 ;  /* 0x0000003ed80c723c */ /* 0x000fe20000041824 */
[----:B------:R-:W1:Y:S04]  /*2e30*/  LDSM.16.M88.4 R36, [R242+0x5800] ;  /* 0x00580000f224783b */ /* 0x000e680000000200 */
[----:B------:R-:W-:Y:S03]  /*2e40*/  LDSM.16.M88.4 R60, [R241+0x15100] ;  /* 0x01510000f13c783b */ /* 0x000fe60000000200 */
[----:B------:R-:W-:Y:S01]  /*2e50*/  HMMA.16816.F32.BF16 R32, R220, R66, R32 ;  /* 0x00000042dc20723c */ /* 0x000fe20000041820 */
[----:B------:R-:W4:Y:S07]  /*2e60*/  LDSM.16.M88.4 R64, [R238+0x4800] ;  /* 0x00480000ee40783b */ /* 0x000f2e0000000200 */
[----:B------:R-:W-:Y:S08]  /*2e70*/  HMMA.16816.F32.BF16 R8, R224, R48, R8 ;  /* 0x00000030e008723c */ /* 0x000ff00000041808 */
[C---:B---3--:R-:W-:Y:S08]  /*2e80*/  HMMA.16816.F32.BF16 R28, R220.reuse, R44, R24 ;  /* 0x0000002cdc1c723c */ /* 0x048ff00000041818 */
[C---:B------:R-:W-:Y:S08]  /*2e90*/  HMMA.16816.F32.BF16 R44, R220.reuse, R46, R20 ;  /* 0x0000002edc2c723c */ /* 0x040ff00000041814 */
[C---:B--2---:R-:W-:Y:S08]  /*2ea0*/  HMMA.16816.F32.BF16 R24, R220.reuse, R40, R16 ;  /* 0x00000028dc18723c */ /* 0x044ff00000041810 */
[----:B------:R-:W-:Y:S08]  /*2eb0*/  HMMA.16816.F32.BF16 R20, R220, R42, R12 ;  /* 0x0000002adc14723c */ /* 0x000ff0000004180c */
[----:B------:R-:W-:Y:S01]  /*2ec0*/  HMMA.16816.F32.BF16 R16, R224, R50, R32 ;  /* 0x00000032e010723c */ /* 0x000fe20000041820 */
[----:B------:R-:W2:Y:S07]  /*2ed0*/  LDSM.16.M88.4 R48, [R238+0x5000] ;  /* 0x00500000ee30783b */ /* 0x000eae0000000200 */
[----:B------:R-:W-:Y:S08]  /*2ee0*/  HMMA.16816.F32.BF16 R8, R228, R68, R8 ;  /* 0x00000044e408723c */ /* 0x000ff00000041808 */
[----:B------:R-:W-:Y:S01]  /*2ef0*/  HMMA.16816.F32.BF16 R12, R224, R56, R28 ;  /* 0x00000038e00c723c */ /* 0x000fe2000004181c */
[----:B------:R-:W3:Y:S01]  /*2f00*/  LDSM.16.M88.4 R28, [R238+0x5800] ;  /* 0x00580000ee1c783b */ /* 0x000ee20000000200 */
[----:B------:R-:W-:-:S06]  /*2f10*/  DEPBAR.LE SB0, 0x0 ;  /* 0x000080000000791a */ /* 0x000fcc0000000000 */
[C---:B-1----:R-:W-:Y:S08]  /*2f20*/  HMMA.16816.F32.BF16 R40, R224.reuse, R36, R24 ;  /* 0x00000024e028723c */ /* 0x042ff00000041818 */
[----:B------:R-:W-:Y:S08]  /*2f30*/  HMMA.16816.F32.BF16 R36, R224, R38, R20 ;  /* 0x00000026e024723c */ /* 0x000ff00000041814 */
[----:B------:R-:W-:Y:S08]  /*2f40*/  HMMA.16816.F32.BF16 R32, R228, R70, R16 ;  /* 0x00000046e420723c */ /* 0x000ff00000041810 */
[----:B------:R-:W-:Y:S08]  /*2f50*/  HMMA.16816.F32.BF16 R44, R224, R58, R44 ;  /* 0x0000003ae02c723c */ /* 0x000ff0000004182c */
[----:B----4-:R-:W-:Y:S08]  /*2f60*/  HMMA.16816.F32.BF16 R8, R232, R64, R8 ;  /* 0x00000040e808723c */ /* 0x010ff00000041808 */
[C---:B------:R-:W-:Y:S08]  /*2f70*/  HMMA.16816.F32.BF16 R24, R228.reuse, R60, R12 ;  /* 0x0000003ce418723c */ /* 0x040ff0000004180c */
[----:B------:R-:W-:Y:S08]  /*2f80*/  HMMA.16816.F32.BF16 R12, R228, R54, R36 ;  /* 0x00000036e40c723c */ /* 0x000ff00000041824 */
[----:B------:R-:W-:Y:S01]  /*2f90*/  HMMA.16816.F32.BF16 R36, R232, R66, R32 ;  /* 0x00000042e824723c */ /* 0x000fe20000041820 */
[----:B------:R-:W-:-:S02]  /*2fa0*/  FMUL.FTZ R2, R10, c[0x0][0x320] ;  /* 0x0000c8000a027a20 */ /* 0x000fc40000410000 */
[----:B------:R-:W-:Y:S02]  /*2fb0*/  FMUL.FTZ R8, R8, c[0x0][0x320] ;  /* 0x0000c80008087a20 */ /* 0x000fe40000410000 */
[----:B------:R-:W-:Y:S02]  /*2fc0*/  FMUL.FTZ R9, R9, c[0x0][0x320] ;  /* 0x0000c80009097a20 */ /* 0x000fe40000410000 */
[----:B------:R-:W-:Y:S01]  /*2fd0*/  FMUL.FTZ R11, R11, c[0x0][0x320] ;  /* 0x0000c8000b0b7a20 */ /* 0x000fe20000410000 */
[C---:B------:R-:W-:Y:S01]  /*2fe0*/  HMMA.16816.F32.BF16 R20, R228.reuse, R62, R44 ;  /* 0x0000003ee414723c */ /* 0x040fe2000004182c */
[----:B------:R1:W4:Y:S07]  /*2ff0*/  MUFU.TANH R45, R2 ;  /* 0x00000002002d7308 */ /* 0x00032e0000002400 */
[----:B------:R-:W-:Y:S01]  /*3000*/  HMMA.16816.F32.BF16 R16, R228, R52, R40 ;  /* 0x00000034e410723c */ /* 0x000fe20000041828 */
[----:B------:R-:W3:Y:S07]  /*3010*/  MUFU.TANH R44, R11 ;  /* 0x0000000b002c7308 */ /* 0x000eee0000002400 */
[C---:B--2---:R-:W-:Y:S01]  /*3020*/  HMMA.16816.F32.BF16 R40, R232.reuse, R48, R24 ;  /* 0x00000030e828723c */ /* 0x044fe20000041818 */
[----:B-1----:R-:W-:Y:S01]  /*3030*/  FMUL.FTZ R2, R36, c[0x0][0x320] ;  /* 0x0000c80024027a20 */ /* 0x002fe20000410000 */
[----:B------:R-:W1:Y:S06]  /*3040*/  MUFU.TANH R24, R8 ;  /* 0x0000000800187308 */ /* 0x000e6c0000002400 */
[C---:B------:R-:W-:Y:S02]  /*3050*/  HMMA.16816.F32.BF16 R48, R232.reuse, R50, R20 ;  /* 0x00000032e830723c */ /* 0x040fe40000041814 */
[----:B------:R2:W1:Y:S06]  /*3060*/  MUFU.TANH R20, R2 ;  /* 0x0000000200147308 */ /* 0x00046c0000002400 */
[C---:B---3--:R-:W-:Y:S02]  /*3070*/  HMMA.16816.F32.BF16 R32, R232.reuse, R28, R16 ;  /* 0x0000001ce820723c */ /* 0x048fe40000041810 */
[----:B------:R3:W1:Y:S06]  /*3080*/  MUFU.TANH R21, R9 ;  /* 0x0000000900157308 */ /* 0x00066c0000002400 */
[----:B------:R-:W-:Y:S01]  /*3090*/  HMMA.16816.F32.BF16 R28, R232, R30, R12 ;  /* 0x0000001ee81c723c */ /* 0x000fe2000004180c */
[----:B--2---:R-:W-:-:S04]  /*30a0*/  FMUL.FTZ R2, R37, c[0x0][0x320] ;  /* 0x0000c80025027a20 */ /* 0x004fc80000410000 */
[----:B------:R3:W2:Y:S01]  /*30b0*/  MUFU.TANH R19, R2 ;  /* 0x0000000200137308 */ /* 0x0006a20000002400 */
[----:B------:R-:W-:Y:S06]  /*30c0*/  BAR.SYNC.DEFER_BLOCKING 0x0 ;  /* 0x0000000000007b1d */ /* 0x000fec0000010000 */
[----:B------:R-:W-:Y:S05]  /*30d0*/  @P0 BRA `(.L_x_334) ;  /* 0x000001f000000947 */ /* 0x000fea0003800000 */
[----:B-1-34-:R-:W-:Y:S01]  /*30e0*/  IADD3 R2, -R77, 0x30, RZ ;  /* 0x000000304d027810 */ /* 0x01afe20007ffe1ff */
[----:B------:R-:W-:Y:S01]  /*30f0*/  UIADD3 UR5, UR8, -0x2, URZ ;  /* 0xfffffffe08057890 */ /* 0x000fe2000fffe03f */
[----:B------:R-:W-:Y:S02]  /*3100*/  IMAD.U32 R5, RZ, RZ, UR15 ;  /* 0x0000000fff057e24 */ /* 0x000fe4000f8e00ff */
[----:B------:R-:W-:Y:S01]  /*3110*/  ISETP.GE.AND P0, PT, R2, 0x21, PT ;  /* 0x000000210200780c */ /* 0x000fe20003f06270 */
[----:B------:R-:W-:Y:S01]  /*3120*/  USHF.R.S32.HI UR4, URZ, 0x1f, UR5 ;  /* 0x0000001f3f047899 */ /* 0x000fe20008011405 */
[----:B------:R-:W-:Y:S01]  /*3130*/  IMAD.U32 R7, RZ, RZ, UR6 ;  /* 0x00000006ff077e24 */ /* 0x000fe2000f8e00ff */
[----:B------:R-:W-:-:S02]  /*3140*/  UIMAD UR21, UR21, UR5, URZ ;  /* 0x00000005151572a4 */ /* 0x000fc4000f8e023f */
[----:B------:R-:W-:Y:S02]  /*3150*/  UIMAD.WIDE.U32 UR22, UR26, UR5, URZ ;  /* 0x000000051a1672a5 */ /* 0x000fe4000f8e003f */
[----:B------:R-:W-:-:S04]  /*3160*/  UIMAD UR4, UR4, UR26, UR21 ;  /* 0x0000001a040472a4 */ /* 0x000fc8000f8e0215 */
[----:B------:R-:W-:Y:S02]  /*3170*/  UIADD3 UR4, UR23, UR4, URZ ;  /* 0x0000000417047290 */ /* 0x000fe4000fffe03f */
[----:B------:R-:W-:-:S04]  /*3180*/  @P0 IADD3 R5, P2, P1, R80, UR22, R5 ;  /* 0x0000001650050c10 */ /* 0x000fc8000f95e005 */
[----:B------:R-:W-:Y:S02]  /*3190*/  @P0 IADD3.X R7, R79, UR4, R7, P2, P1 ;  /* 0x000000044f070c10 */ /* 0x000fe400097e2407 */
[----:B------:R-:W-:-:S13]  /*31a0*/  ISETP.GE.AND P1, PT, R2, 0x1, PT ;  /* 0x000000010200780c */ /* 0x000fda0003f26270 */
[----:B------:R-:W-:-:S04]  /*31b0*/  @P1 IADD3 R2, P2, R80, UR22, RZ ;  /* 0x0000001650021c10 */ /* 0x000fc8000ff5e0ff */
[----:B------:R-:W-:Y:S02]  /*31c0*/  @P1 IADD3.X R6, R79, UR4, RZ, P2, !PT ;  /* 0x000000044f061c10 */ /* 0x000fe400097fe4ff */
[----:B------:R-:W-:-:S04]  /*31d0*/  @P1 LEA R8, P2, R2, c[0x0][0x1c8], 0x1 ;  /* 0x0000720002081a11 */ /* 0x000fc800078408ff */
[----:B------:R-:W-:Y:S02]  /*31e0*/  @P1 LEA.HI.X R9, R2, c[0x0][0x1cc], R6, 0x1, P2 ;  /* 0x0000730002091a11 */ /* 0x000fe400010f0c06 */
[----:B------:R-:W-:-:S03]  /*31f0*/  @P0 LEA R6, P2, R5, c[0x0][0x1c8], 0x1 ;  /* 0x0000720005060a11 */ /* 0x000fc600078408ff */
[----:B------:R-:W-:Y:S01]  /*3200*/  @!PT LDS RZ, [RZ] ;  /* 0x00000000fffff984 */ /* 0x000fe20000000800 */
[----:B------:R-:W-:Y:S01]  /*3210*/  @!PT LDS RZ, [RZ] ;  /* 0x00000000fffff984 */ /* 0x000fe20000000800 */
[----:B------:R-:W-:Y:S01]  /*3220*/  @!PT LDS RZ, [RZ] ;  /* 0x00000000fffff984 */ /* 0x000fe20000000800 */
[----:B------:R1:W-:Y:S01]  /*3230*/  @P1 LDGSTS.E.BYPASS.LTC128B.128 [R76+0x10100], [R8.64], !P6 ;  /* 0x10100000084c1fae */ /* 0x0003e2000f101d50 */
[----:B------:R-:W-:Y:S02]  /*3240*/  @P0 LEA.HI.X R7, R5, c[0x0][0x1cc], R7, 0x1, P2 ;  /* 0x0000730005070a11 */ /* 0x000fe400010f0c07 */
[----:B------:R-:W-:-:S13]  /*3250*/  LOP3.LUT P2, RZ, R133, 0x1, RZ, 0xc0, !PT ;  /* 0x0000000185ff7812 */ /* 0x000fda000784c0ff */
[----:B------:R1:W-:Y:S04]  /*3260*/  @P1 LDGSTS.E.BYPASS.LTC128B.128 [R76+0x11900], [R8.64+0x80], !P2 ;  /* 0x11900080084c1fae */ /* 0x0003e8000d101d50 */
[----:B------:R1:W-:Y:S04]  /*3270*/  @P1 LDGSTS.E.BYPASS.LTC128B.128 [R76+0x13100], [R8.64+0x100], !P5 ;  /* 0x13100100084c1fae */ /* 0x0003e8000e901d50 */
[----:B------:R1:W-:Y:S04]  /*3280*/  @P1 LDGSTS.E.BYPASS.LTC128B.128 [R76+0x14900], [R8.64+0x180], !P4 ;  /* 0x14900180084c1fae */ /* 0x0003e8000e101d50 */
[----:B------:R1:W-:Y:S04]  /*3290*/  @P0 LDGSTS.E.BYPASS.LTC128B.128 [R76+0x11100], [R6.64], !P6 ;  /* 0x11100000064c0fae */ /* 0x0003e8000f101d50 */
[----:B------:R1:W-:Y:S04]  /*32a0*/  @P0 LDGSTS.E.BYPASS.LTC128B.128 [R76+0x12900], [R6.64+0x80], !P2 ;  /* 0x12900080064c0fae */ /* 0x0003e8000d101d50 */
[----:B------:R1:W-:Y:S04]  /*32b0*/  @P0 LDGSTS.E.BYPASS.LTC128B.128 [R76+0x14100], [R6.64+0x100], !P5 ;  /* 0x14100100064c0fae */ /* 0x0003e8000e901d50 */
[----:B------:R1:W-:Y:S02]  /*32c0*/  @P0 LDGSTS.E.BYPASS.LTC128B.128 [R76+0x15900], [R6.64+0x180], !P4 ;  /* 0x15900180064c0fae */ /* 0x0003e4000e101d50 */
.L_x_334:
[----:B-1--4-:R-:W-:Y:S01]  /*32d0*/  SHF.R.S32.HI R7, RZ, 0x1f, R73 ;  /* 0x0000001fff077819 */ /* 0x012fe20000011449 */
[----:B------:R-:W-:Y:S01]  /*32e0*/  FMUL.FTZ R5, R41, c[0x0][0x320] ;  /* 0x0000c80029057a20 */ /* 0x000fe20000410000 */
[----:B---3--:R-:W-:Y:S01]  /*32f0*/  LOP3.LUT R2, R74, 0xffffffe0, RZ, 0xc0, !PT ;  /* 0xffffffe04a027812 */ /* 0x008fe200078ec0ff */
[----:B------:R-:W-:Y:S01]  /*3300*/  UISETP.NE.AND UP1, UPT, UR14, URZ, UPT ;  /* 0x0000003f0e00728c */ /* 0x000fe2000bf25270 */
[----:B------:R-:W-:Y:S01]  /*3310*/  LEA.HI R6, R75, R132, RZ, 0x2 ;  /* 0x000000844b067211 */ /* 0x000fe200078f10ff */
[----:B------:R1:W3:Y:S01]  /*3320*/  MUFU.TANH R17, R5 ;  /* 0x0000000500117308 */ /* 0x0002e20000002400 */
[----:B------:R-:W-:Y:S01]  /*3330*/  LEA.HI R7, R7, R73, RZ, 0x3 ;  /* 0x0000004907077211 */ /* 0x000fe200078f18ff */
[----:B------:R-:W-:Y:S01]  /*3340*/  IMAD.IADD R2, R132, 0x1, -R2 ;  /* 0x0000000184027824 */ /* 0x000fe200078e0a02 */
[----:B------:R-:W-:Y:S01]  /*3350*/  LOP3.LUT R6, R6, 0xfffffffc, RZ, 0xc0, !PT ;  /* 0xfffffffc06067812 */ /* 0x000fe200078ec0ff */
[----:B------:R-:W-:Y:S01]  /*3360*/  UISETP.NE.AND UP0, UPT, UR13, URZ, UPT ;  /* 0x0000003f0d00728c */ /* 0x000fe2000bf05270 */
[----:B------:R-:W-:Y:S01]  /*3370*/  LOP3.LUT R8, R7, 0xffffff8, RZ, 0xc0, !PT ;  /* 0x0ffffff807087812 */ /* 0x000fe200078ec0ff */
[----:B------:R-:W-:Y:S01]  /*3380*/  FMUL.FTZ R7, R48, c[0x0][0x320] ;  /* 0x0000c80030077a20 */ /* 0x000fe20000410000 */
[----:B------:R-:W-:Y:S01]  /*3390*/  SHF.R.S32.HI R10, RZ, 0x1f, R2 ;  /* 0x0000001fff0a7819 */ /* 0x000fe20000011402 */
[----:B------:R-:W-:Y:S01]  /*33a0*/  ULDC UR7, c[0x0][0x324] ;  /* 0x0000c90000077ab9 */ /* 0x000fe20000000800 */
[----:B------:R-:W-:Y:S01]  /*33b0*/  PLOP3.LUT P1, PT, PT, PT, UP1, 0x80, 0x0 ;  /* 0x000000000000781c */ /* 0x000fe20003f2f018 */
[----:B------:R-:W-:Y:S01]  /*33c0*/  IMAD.IADD R9, R73, 0x1, -R8 ;  /* 0x0000000149097824 */ /* 0x000fe200078e0a08 */
[----:B------:R4:W2:Y:S01]  /*33d0*/  MUFU.TANH R15, R7 ;  /* 0x00000007000f7308 */ /* 0x0008a20000002400 */
[----:B------:R-:W-:Y:S01]  /*33e0*/  PLOP3.LUT P0, PT, PT, PT, UP1, 0x80, 0x0 ;  /* 0x000000000000781c */ /* 0x000fe20003f0f018 */
[----:B------:R-:W-:Y:S01]  /*33f0*/  ULOP3.LUT UR7, URZ, UR7, URZ, 0x33, !UPT ;  /* 0x000000073f077292 */ /* 0x000fe2000f8e333f */
[----:B------:R-:W0:Y:S01]  /*3400*/  LDGDEPBAR ;  /* 0x00000000000079af */ /* 0x000e220000000000 */
[----:B-1----:R-:W-:Y:S01]  /*3410*/  IMAD.IADD R5, R132, 0x1, -R6 ;  /* 0x0000000184057824 */ /* 0x002fe200078e0a06 */
[----:B------:R-:W-:Y:S01]  /*3420*/  LEA.HI R6, R10, R2, RZ, 0x2 ;  /* 0x000000020a067211 */ /* 0x000fe200078f10ff */
[----:B------:R-:W-:-:S03]  /*3430*/  FMUL.FTZ R10, R49, c[0x0][0x320] ;  /* 0x0000c800310a7a20 */ /* 0x000fc60000410000 */
[----:B------:R-:W-:Y:S01]  /*3440*/  LEA.HI R8, R5, R5, RZ, 0x1 ;  /* 0x0000000505087211 */ /* 0x000fe200078f08ff */
[----:B------:R-:W1:Y:S03]  /*3450*/  MUFU.TANH R13, R10 ;  /* 0x0000000a000d7308 */ /* 0x000e660000002400 */
[----:B------:R-:W-:Y:S02]  /*3460*/  LOP3.LUT R8, R8, 0x1ffffffe, RZ, 0xc0, !PT ;  /* 0x1ffffffe08087812 */ /* 0x000fe400078ec0ff */
[----:B----4-:R-:W-:-:S03]  /*3470*/  LEA.HI.SX32 R7, R6, UR11, 0x1e ;  /* 0x0000000b06077c11 */ /* 0x010fc6000f8ff2ff */
[----:B------:R-:W-:Y:S02]  /*3480*/  IMAD.IADD R5, R5, 0x1, -R8 ;  /* 0x0000000105057824 */ /* 0x000fe400078e0a08 */
[----:B------:R-:W-:-:S04]  /*3490*/  IMAD R7, R9, 0x10, R7 ;  /* 0x0000001009077824 */ /* 0x000fc800078e0207 */
[----:B------:R-:W-:Y:S02]  /*34a0*/  IMAD R11, R5, 0x8, R7 ;  /* 0x00000008050b7824 */ /* 0x000fe400078e0207 */
[----:B------:R-:W-:Y:S02]  /*34b0*/  FMUL.FTZ R5, R32, c[0x0][0x320] ;  /* 0x0000c80020057a20 */ /* 0x000fe40000410000 */
[----:B------:R-:W-:Y:S01]  /*34c0*/  @P1 IMAD.HI.U32 R8, R11, c[0x0][0x2c8], RZ ;  /* 0x0000b2000b081a27 */ /* 0x000fe200078e00ff */
[----:B------:R4:W-:Y:S01]  /*34d0*/  STL [R1+0x84], R11 ;  /* 0x0000840b01007387 */ /* 0x0009e20000100800 */
[----:B------:R5:W1:Y:S02]  /*34e0*/  MUFU.TANH R27, R5 ;  /* 0x00000005001b7308 */ /* 0x000a640000002400 */
[----:B------:R-:W-:Y:S01]  /*34f0*/  IMAD.MOV.U32 R7, RZ, RZ, R11 ;  /* 0x000000ffff077224 */ /* 0x000fe200078e000b */
[----:B------:R-:W-:Y:S01]  /*3500*/  @P0 SHF.R.U32.HI R7, RZ, c[0x0][0x2cc], R8 ;  /* 0x0000b300ff070a19 */ /* 0x000fe20000011608 */
[----:B------:R-:W-:Y:S01]  /*3510*/  FMUL.FTZ R8, R29, c[0x0][0x320] ;  /* 0x0000c8001d087a20 */ /* 0x000fe20000410000 */
[----:B------:R-:W-:-:S03]  /*3520*/  PLOP3.LUT P0, PT, PT, PT, UP0, 0x40, 0x0 ;  /* 0x000000000000781c */ /* 0x000fc60003f0e808 */
[----:B------:R-:W1:Y:S01]  /*3530*/  MUFU.TANH R25, R8 ;  /* 0x0000000800197308 */ /* 0x000e620000002400 */
[----:B-----5:R-:W-:-:S07]  /*3540*/  FMUL.FTZ R5, R28, c[0x0][0x320] ;  /* 0x0000c8001c057a20 */ /* 0x020fce0000410000 */
[----:B------:R5:W1:Y:S02]  /*3550*/  MUFU.TANH R26, R5 ;  /* 0x00000005001a7308 */ /* 0x000a640000002400 */
[----:B-----5:R-:W-:Y:S02]  /*3560*/  LOP3.LUT R5, R6, 0x7ffffffc, RZ, 0xc0, !PT ;  /* 0x7ffffffc06057812 */ /* 0x020fe400078ec0ff */
[----:B------:R-:W5:Y:S03]  /*3570*/  SHFL.IDX PT, R6, R7, RZ, 0x1c1f ;  /* 0x001c1fff07067589 */ /* 0x000f6600000e0000 */
[----:B------:R-:W-:Y:S02]  /*3580*/  IMAD.IADD R8, R2, 0x1, -R5 ;  /* 0x0000000102087824 */ /* 0x000fe400078e0a05 */
[----:B------:R-:W-:Y:S02]  /*3590*/  IMAD.U32 R2, RZ, RZ, UR18 ;  /* 0x00000012ff027e24 */ /* 0x000fe4000f8e00ff */
[----:B----4-:R-:W-:-:S02]  /*35a0*/  IMAD.SHL.U32 R11, R8, 0x2, RZ ;  /* 0x00000002080b7824 */ /* 0x010fc400078e00ff */
[----:B------:R-:W-:-:S03]  /*35b0*/  FMUL.FTZ R5, R40, c[0x0][0x320] ;  /* 0x0000c80028057a20 */ /* 0x000fc60000410000 */
[C---:B------:R-:W-:Y:S01]  /*35c0*/  IADD3 R2, -R11.reuse, 0x1, R2 ;  /* 0x000000010b027810 */ /* 0x040fe20007ffe102 */
[----:B------:R4:W1:Y:S01]  /*35d0*/  MUFU.TANH R18, R5 ;  /* 0x0000000500127308 */ /* 0x0008620000002400 */
[----:B------:R-:W-:Y:S01]  /*35e0*/  IADD3 R9, -R11, c[0x0][0x1d0], R72 ;  /* 0x000074000b097a10 */ /* 0x000fe20007ffe148 */
[----:B------:R1:W-:Y:S01]  /*35f0*/  STL [R1+0x7c], R11 ;  /* 0x00007c0b01007387 */ /* 0x0003e20000100800 */
[----:B------:R-:W-:-:S04]  /*3600*/  IADD3 R2, R2, -c[0x0][0x168], RZ ;  /* 0x80005a0002027a10 */ /* 0x000fc80007ffe0ff */
[C---:B------:R-:W-:Y:S02]  /*3610*/  IADD3 R8, R2.reuse, c[0x0][0x328], RZ ;  /* 0x0000ca0002087a10 */ /* 0x040fe40007ffe0ff */
[----:B------:R-:W-:-:S05]  /*3620*/  IADD3 R10, R2, UR7, RZ ;  /* 0x00000007020a7c10 */ /* 0x000fca000fffe0ff */
[----:B-----5:R-:W-:Y:S02]  /*3630*/  IMAD.IADD R2, R10, 0x1, R6 ;  /* 0x000000010a027824 */ /* 0x020fe400078e0206 */
[----:B----4-:R-:W-:-:S04]  /*3640*/  FMUL.FTZ R5, R33, c[0x0][0x320] ;  /* 0x0000c80021057a20 */ /* 0x010fc80000410000 */
[----:B------:R4:W2:Y:S01]  /*3650*/  MUFU.TANH R23, R5 ;  /* 0x0000000500177308 */ /* 0x0008a20000002400 */
[----:B-1----:R-:W-:Y:S01]  /*3660*/  IADD3 R11, -R11, UR19, RZ ;  /* 0x000000130b0b7c10 */ /* 0x002fe2000fffe1ff */
[----:B----4-:R-:W-:-:S05]  /*3670*/  IMAD.IADD R5, R8, 0x1, R6 ;  /* 0x0000000108057824 */ /* 0x010fca00078e0206 */
[----:B------:R-:W-:Y:S01]  /*3680*/  IMNMX R5, R5, R9, PT ;  /* 0x0000000905057217 */ /* 0x000fe20003800200 */
[----:B------:R-:W-:Y:S05]  /*3690*/  @P0 BRA `(.L_x_335) ;  /* 0x0000015000000947 */ /* 0x000fea0003800000 */
[----:B--23--:R-:W-:Y:S01]  /*36a0*/  IADD3 R6, R6, c[0x0][0x1d0], RZ ;  /* 0x0000740006067a10 */ /* 0x00cfe20007ffe0ff */
[----:B------:R-:W-:Y:S03]  /*36b0*/  BSSY B0, `(.L_x_336) ;  /* 0x000000f000007945 */ /* 0x000fe60003800000 */
[----:B------:R-:W-:-:S04]  /*36c0*/  IADD3 R6, R6, -c[0x0][0x168], RZ ;  /* 0x80005a0006067a10 */ /* 0x000fc80007ffe0ff */
[----:B------:R-:W-:-:S13]  /*36d0*/  ISETP.GT.AND P0, PT, R6, -0x1, PT ;  /* 0xffffffff0600780c */ /* 0x000fda0003f04270 */
[----:B------:R-:W-:Y:S05]  /*36e0*/  @P0 BRA `(.L_x_337) ;  /* 0x0000007000000947 */ /* 0x000fea0003800000 */
[----:B------:R-:W-:Y:S01]  /*36f0*/  IMAD.MOV.U32 R12, RZ, RZ, c[0x0][0x32c] ;  /* 0x0000cb00ff0c7624 */ /* 0x000fe200078e00ff */
[----:B------:R-:W-:-:S04]  /*3700*/  LOP3.LUT R6, RZ, R6, RZ, 0x33, !PT ;  /* 0x00000006ff067212 */ /* 0x000fc800078e33ff */
[----:B------:R-:W-:-:S13]  /*3710*/  ISETP.NE.AND P0, PT, R12, 0x1, PT ;  /* 0x000000010c00780c */ /* 0x000fda0003f05270 */
[----:B------:R-:W-:-:S05]  /*3720*/  @P0 IMAD.HI.U32 R12, R6, c[0x0][0x330], RZ ;  /* 0x0000cc00060c0a27 */ /* 0x000fca00078e00ff */
[----:B------:R-:W-:-:S04]  /*3730*/  @P0 SHF.R.U32.HI R6, RZ, c[0x0][0x334], R12 ;  /* 0x0000cd00ff060a19 */ /* 0x000fc8000001160c */
[----:B------:R-:W-:Y:S01]  /*3740*/  LOP3.LUT R6, RZ, R6, RZ, 0x33, !PT ;  /* 0x00000006ff067212 */ /* 0x000fe200078e33ff */
[----:B------:R-:W-:Y:S05]  /*3750*/  BRA `(.L_x_338) ;  /* 0x0000004000007947 */ /* 0x000fea0003800000 */
.L_x_337:
[----:B------:R-:W-:-:S04]  /*3760*/  MOV R12, c[0x0][0x32c] ;  /* 0x0000cb00000c7a02 */ /* 0x000fc80000000f00 */
[----:B------:R-:W-:-:S13]  /*3770*/  ISETP.NE.AND P0, PT, R12, 0x1, PT ;  /* 0x000000010c00780c */ /* 0x000fda0003f05270 */
[----:B------:R-:W-:-:S05]  /*3780*/  @P0 IMAD.HI.U32 R12, R6, c[0x0][0x330], RZ ;  /* 0x0000cc00060c0a27 */ /* 0x000fca00078e00ff */
[----:B------:R-:W-:Y:S02]  /*3790*/  @P0 SHF.R.U32.HI R6, RZ, c[0x0][0x334], R12 ;  /* 0x0000cd00ff060a19 */ /* 0x000fe4000001160c */
.L_x_338:
[----:B------:R-:W-:Y:S05]  /*37a0*/  BSYNC B0 ;  /* 0x0000000000007941 */ /* 0x000fea0003800000 */
.L_x_336:
[----:B------:R-:W-:-:S05]  /*37b0*/  IMAD R6, R6, c[0x0][0x32c], R11 ;  /* 0x0000cb0006067a24 */ /* 0x000fca00078e020b */
[----:B------:R-:W-:Y:S02]  /*37c0*/  IADD3 R12, R6, c[0x0][0x32c], RZ ;  /* 0x0000cb00060c7a10 */ /* 0x000fe40007ffe0ff */
[----:B------:R-:W-:Y:S02]  /*37d0*/  IMNMX R2, R2, R6, !PT ;  /* 0x0000000602027217 */ /* 0x000fe40007800200 */
[----:B------:R-:W-:Y:S02]  /*37e0*/  IMNMX R5, R5, R12, PT ;  /* 0x0000000c05057217 */ /* 0x000fe40003800200 */
.L_x_335:
[----:B--23--:R-:W-:Y:S01]  /*37f0*/  UISETP.GE.AND UP1, UPT, UR19, 0x1, UPT ;  /* 0x000000011300788c */ /* 0x00cfe2000bf26270 */
[----:B------:R-:W-:Y:S01]  /*3800*/  FMUL.FTZ R6, R34, c[0x0][0x320] ;  /* 0x0000c80022067a20 */ /* 0x000fe20000410000 */
[----:B------:R-:W-:Y:S01]  /*3810*/  UISETP.GE.AND UP0, UPT, UR19, 0x2, UPT ;  /* 0x000000021300788c */ /* 0x000fe2000bf06270 */
[----:B------:R-:W-:Y:S01]  /*3820*/  FMUL.FTZ R12, R39, c[0x0][0x320] ;  /* 0x0000c800270c7a20 */ /* 0x000fe20000410000 */
[----:B------:R-:W-:Y:S01]  /*3830*/  UP2UR UR21, UPR, URZ, 0x2 ;  /* 0x000000023f157883 */ /* 0x000fe20008000000 */
[----:B------:R1:W2:Y:S01]  /*3840*/  MUFU.TANH R34, R6 ;  /* 0x0000000600227308 */ /* 0x0002a20000002400 */
[----:B------:R-:W-:Y:S01]  /*3850*/  PLOP3.LUT P1, PT, PT, PT, UP1, 0x40, 0x0 ;  /* 0x000000000000781c */ /* 0x000fe20003f2e818 */
[----:B------:R-:W-:Y:S01]  /*3860*/  UP2UR UR20, UPR, URZ, 0x1 ;  /* 0x000000013f147883 */ /* 0x000fe20008000000 */
[----:B------:R-:W-:Y:S01]  /*3870*/  PLOP3.LUT P0, PT, PT, PT, UP0, 0x40, 0x0 ;  /* 0x000000000000781c */ /* 0x000fe20003f0e808 */
[----:B------:R-:W-:Y:S01]  /*3880*/  UISETP.GE.AND UP1, UPT, UR19, 0x9, UPT ;  /* 0x000000091300788c */ /* 0x000fe2000bf26270 */
[C---:B------:R-:W-:Y:S01]  /*3890*/  ISETP.GT.AND P1, PT, R2.reuse, RZ, P1 ;  /* 0x000000ff0200720c */ /* 0x040fe20000f24270 */
[----:B------:R-:W-:Y:S01]  /*38a0*/  UISETP.GE.AND UP0, UPT, UR19, 0xa, UPT ;  /* 0x0000000a1300788c */ /* 0x000fe2000bf06270 */
[----:B------:R-:W-:Y:S01]  /*38b0*/  ISETP.GT.AND P0, PT, R2, 0x1, P0 ;  /* 0x000000010200780c */ /* 0x000fe20000704270 */
[----:B------:R-:W-:Y:S01]  /*38c0*/  UISETP.GE.AND UP6, UPT, UR19, 0x12, UPT ;  /* 0x000000121300788c */ /* 0x000fe2000bfc6270 */
[C---:B------:R-:W-:Y:S01]  /*38d0*/  ISETP.LT.OR P1, PT, R5.reuse, 0x1, P1 ;  /* 0x000000010500780c */ /* 0x040fe20000f21670 */
[----:B------:R-:W-:Y:S01]  /*38e0*/  UP2UR UR5, UPR, URZ, 0x1 ;  /* 0x000000013f057883 */ /* 0x000fe20008000000 */
[----:B------:R-:W-:Y:S01]  /*38f0*/  ISETP.LT.OR P0, PT, R5, 0x2, P0 ;  /* 0x000000020500780c */ /* 0x000fe20000701670 */
[----:B------:R-:W-:Y:S01]  /*3900*/  UISETP.GE.AND UP5, UPT, UR19, 0x19, UPT ;  /* 0x000000191300788c */ /* 0x000fe2000bfa6270 */
[----:B------:R-:W-:Y:S01]  /*3910*/  FSEL R14, R24, -INF , !P1 ;  /* 0xff800000180e7808 */ /* 0x000fe20004800000 */
[----:B------:R-:W-:Y:S01]  /*3920*/  UISETP.GE.AND UP4, UPT, UR19, 0x1a, UPT ;  /* 0x0000001a1300788c */ /* 0x000fe2000bf86270 */
[----:B------:R-:W-:Y:S01]  /*3930*/  PLOP3.LUT P1, PT, PT, PT, UP1, 0x40, 0x0 ;  /* 0x000000000000781c */ /* 0x000fe20003f2e818 */
[----:B-1----:R-:W-:Y:S01]  /*3940*/  FMUL.FTZ R6, R35, c[0x0][0x320] ;  /* 0x0000c80023067a20 */ /* 0x002fe20000410000 */
[----:B------:R-:W-:Y:S01]  /*3950*/  FSEL R16, R21, -INF , !P0 ;  /* 0xff80000015107808 */ /* 0x000fe20004000000 */
[----:B------:R-:W-:Y:S01]  /*3960*/  UISETP.GE.AND UP3, UPT, UR19, 0x21, UPT ;  /* 0x000000211300788c */ /* 0x000fe2000bf66270 */
[----:B------:R-:W-:Y:S01]  /*3970*/  PLOP3.LUT P0, PT, PT, PT, UP0, 0x40, 0x0 ;  /* 0x000000000000781c */ /* 0x000fe20003f0e808 */
[----:B------:R-:W-:Y:S01]  /*3980*/  UISETP.GE.AND UP0, UPT, UR19, 0x11, UPT ;  /* 0x000000111300788c */ /* 0x000fe2000bf06270 */
[C---:B------:R-:W-:Y:S01]  /*3990*/  ISETP.GT.AND P1, PT, R2.reuse, 0x8, P1 ;  /* 0x000000080200780c */ /* 0x040fe20000f24270 */
[----:B------:R1:W3:Y:S01]  /*39a0*/  MUFU.TANH R33, R6 ;  /* 0x0000000600217308 */ /* 0x0002e20000002400 */
[----:B------:R-:W-:Y:S01]  /*39b0*/  ISETP.GT.AND P0, PT, R2, 0x9, P0 ;  /* 0x000000090200780c */ /* 0x000fe20000704270 */
[----:B------:R-:W-:Y:S01]  /*39c0*/  UISETP.GE.AND UP2, UPT, UR19, 0x22, UPT ;  /* 0x000000221300788c */ /* 0x000fe2000bf46270 */
[C---:B------:R-:W-:Y:S01]  /*39d0*/  ISETP.LT.OR P1, PT, R5.reuse, 0x9, P1 ;  /* 0x000000090500780c */ /* 0x040fe20000f21670 */
[----:B------:R-:W-:Y:S01]  /*39e0*/  UP2UR UR18, UPR, URZ, 0x2 ;  /* 0x000000023f127883 */ /* 0x000fe20008000000 */
[----:B------:R-:W-:Y:S01]  /*39f0*/  ISETP.LT.OR P0, PT, R5, 0xa, P0 ;  /* 0x0000000a0500780c */ /* 0x000fe20000701670 */
[----:B------:R-:W-:Y:S01]  /*3a00*/  UP2UR UR4, UPR, URZ, 0x1 ;  /* 0x000000013f047883 */ /* 0x000fe20008000000 */
[----:B------:R-:W-:Y:S01]  /*3a10*/  FSEL R20, R20, -INF , !P1 ;  /* 0xff80000014147808 */ /* 0x000fe20004800000 */
[----:B------:R-:W-:Y:S01]  /*3a20*/  UISETP.GE.AND UP1, UPT, UR19, 0x29, UPT ;  /* 0x000000291300788c */ /* 0x000fe2000bf26270 */
[----:B------:R-:W-:Y:S01]  /*3a30*/  PLOP3.LUT P1, PT, PT, PT, UP0, 0x40, 0x0 ;  /* 0x000000000000781c */ /* 0x000fe20003f2e808 */
[----:B------:R-:W-:Y:S01]  /*3a40*/  UISETP.GE.AND UP0, UPT, UR19, 0x2a, UPT ;  /* 0x0000002a1300788c */ /* 0x000fe2000bf06270 */
[----:B------:R-:W-:Y:S01]  /*3a50*/  FSEL R19, R19, -INF , !P0 ;  /* 0xff80000013137808 */ /* 0x000fe20004000000 */
[----:B------:R-:W-:Y:S01]  /*3a60*/  UP2UR UR22, UPR, URZ, 0x40 ;  /* 0x000000403f167883 */ /* 0x000fe20008000000 */
[----:B------:R-:W-:Y:S01]  /*3a70*/  PLOP3.LUT P0, PT, PT, PT, UP6, 0x40, 0x0 ;  /* 0x000000000000781c */ /* 0x000fe20003f0e868 */
[----:B------:R-:W-:Y:S01]  /*3a80*/  UISETP.NE.AND UP6, UPT, UR13, URZ, UPT ;  /* 0x0000003f0d00728c */ /* 0x000fe2000bfc5270 */
[C---:B------:R-:W-:Y:S01]  /*3a90*/  ISETP.GT.AND P1, PT, R2.reuse, 0x10, P1 ;  /* 0x000000100200780c */ /* 0x040fe20000f24270 */
[----:B-1----:R-:W-:Y:S01]  /*3aa0*/  FMUL.FTZ R6, R43, c[0x0][0x320] ;  /* 0x0000c8002b067a20 */ /* 0x002fe20000410000 */
[----:B------:R-:W-:-:S02]  /*3ab0*/  ISETP.GT.AND P0, PT, R2, 0x11, P0 ;  /* 0x000000110200780c */ /* 0x000fc40000704270 */
[C---:B------:R-:W-:Y:S01]  /*3ac0*/  ISETP.LT.OR P1, PT, R5.reuse, 0x11, P1 ;  /* 0x000000110500780c */ /* 0x040fe20000f21670 */
[----:B------:R1:W4:Y:S01]  /*3ad0*/  MUFU.TANH R28, R6 ;  /* 0x00000006001c7308 */ /* 0x0003220000002400 */
[----:B------:R-:W-:Y:S02]  /*3ae0*/  ISETP.LT.OR P0, PT, R5, 0x12, P0 ;  /* 0x000000120500780c */ /* 0x000fe40000701670 */
[----:B------:R-:W-:Y:S02]  /*3af0*/  FSEL R18, R18, -INF , !P1 ;  /* 0xff80000012127808 */ /* 0x000fe40004800000 */
[----:B------:R-:W-:Y:S02]  /*3b00*/  PLOP3.LUT P1, PT, PT, PT, UP5, 0x40, 0x0 ;  /* 0x000000000000781c */ /* 0x000fe40003f2e858 */
[----:B------:R-:W-:Y:S02]  /*3b10*/  FSEL R17, R17, -INF , !P0 ;  /* 0xff80000011117808 */ /* 0x000fe40004000000 */
[----:B------:R-:W-:-:S02]  /*3b20*/  PLOP3.LUT P0, PT, PT, PT, UP4, 0x40, 0x0 ;  /* 0x000000000000781c */ /* 0x000fc40003f0e848 */
[C---:B------:R-:W-:Y:S02]  /*3b30*/  ISETP.GT.AND P1, PT, R2.reuse, 0x18, P1 ;  /* 0x000000180200780c */ /* 0x040fe40000f24270 */
[----:B------:R-:W-:Y:S02]  /*3b40*/  ISETP.GT.AND P0, PT, R2, 0x19, P0 ;  /* 0x000000190200780c */ /* 0x000fe40000704270 */
[C---:B------:R-:W-:Y:S01]  /*3b50*/  ISETP.LT.OR P1, PT, R5.reuse, 0x19, P1 ;  /* 0x000000190500780c */ /* 0x040fe20000f21670 */
[----:B-1----:R-:W-:Y:S01]  /*3b60*/  FMUL.FTZ R6, R50, c[0x0][0x320] ;  /* 0x0000c80032067a20 */ /* 0x002fe20000410000 */
[----:B------:R-:W-:Y:S02]  /*3b70*/  ISETP.LT.OR P0, PT, R5, 0x1a, P0 ;  /* 0x0000001a0500780c */ /* 0x000fe40000701670 */
[----:B------:R-:W-:Y:S01]  /*3b80*/  FSEL R22, R15, -INF , !P1 ;  /* 0xff8000000f167808 */ /* 0x000fe20004800000 */
[----:B------:R1:W1:Y:S01]  /*3b90*/  MUFU.TANH R29, R6 ;  /* 0x00000006001d7308 */ /* 0x0002620000002400 */
[----:B------:R-:W-:-:S02]  /*3ba0*/  PLOP3.LUT P1, PT, PT, PT, UP3, 0x40, 0x0 ;  /* 0x000000000000781c */ /* 0x000fc40003f2e838 */
[----:B------:R-:W-:Y:S01]  /*3bb0*/  FSEL R21, R13, -INF , !P0 ;  /* 0xff8000000d157808 */ /* 0x000fe20004000000 */
[----:B------:R-:W-:Y:S01]  /*3bc0*/  FMUL.FTZ R13, R42, c[0x0][0x320] ;  /* 0x0000c8002a0d7a20 */ /* 0x000fe20000410000 */
[----:B------:R-:W-:Y:S02]  /*3bd0*/  PLOP3.LUT P0, PT, PT, PT, UP2, 0x40, 0x0 ;  /* 0x000000000000781c */ /* 0x000fe40003f0e828 */
[C---:B------:R-:W-:Y:S01]  /*3be0*/  ISETP.GT.AND P1, PT, R2.reuse, 0x20, P1 ;  /* 0x000000200200780c */ /* 0x040fe20000f24270 */
[----:B------:R-:W2:Y:S01]  /*3bf0*/  MUFU.TANH R15, R13 ;  /* 0x0000000d000f7308 */ /* 0x000ea20000002400 */
[----:B------:R-:W-:Y:S02]  /*3c00*/  ISETP.GT.AND P0, PT, R2, 0x21, P0 ;  /* 0x000000210200780c */ /* 0x000fe40000704270 */
[C---:B------:R-:W-:Y:S02]  /*3c10*/  ISETP.LT.OR P1, PT, R5.reuse, 0x21, P1 ;  /* 0x000000210500780c */ /* 0x040fe40000f21670 */
[----:B------:R-:W-:-:S02]  /*3c20*/  ISETP.LT.OR P0, PT, R5, 0x22, P0 ;  /* 0x000000220500780c */ /* 0x000fc40000701670 */
[----:B------:R-:W-:Y:S01]  /*3c30*/  FSEL R96, R27, -INF , !P1 ;  /* 0xff8000001b607808 */ /* 0x000fe20004800000 */
[----:B-1----:R-:W-:Y:S01]  /*3c40*/  FMUL.FTZ R6, R30, c[0x0][0x320] ;  /* 0x0000c8001e067a20 */ /* 0x002fe20000410000 */
[----:B------:R-:W-:Y:S01]  /*3c50*/  PLOP3.LUT P1, PT, PT, PT, UP1, 0x40, 0x0 ;  /* 0x000000000000781c */ /* 0x000fe20003f2e818 */
[----:B------:R-:W1:Y:S01]  /*3c60*/  MUFU.TANH R13, R12 ;  /* 0x0000000c000d7308 */ /* 0x000e620000002400 */
[----:B------:R-:W-:Y:S02]  /*3c70*/  FSEL R95, R23, -INF , !P0 ;  /* 0xff800000175f7808 */ /* 0x000fe40004000000 */
[----:B------:R-:W-:Y:S02]  /*3c80*/  PLOP3.LUT P0, PT, PT, PT, UP0, 0x40, 0x0 ;  /* 0x000000000000781c */ /* 0x000fe40003f0e808 */
[C---:B------:R-:W-:Y:S02]  /*3c90*/  ISETP.GT.AND P1, PT, R2.reuse, 0x28, P1 ;  /* 0x000000280200780c */ /* 0x040fe40000f24270 */
[----:B------:R-:W-:Y:S01]  /*3ca0*/  ISETP.GT.AND P0, PT, R2, 0x29, P0 ;  /* 0x000000290200780c */ /* 0x000fe20000704270 */
[----:B------:R5:W1:Y:S01]  /*3cb0*/  MUFU.TANH R32, R6 ;  /* 0x0000000600207308 */ /* 0x000a620000002400 */
[C---:B------:R-:W-:Y:S01]  /*3cc0*/  ISETP.LT.OR P2, PT, R5.reuse, 0x29, P1 ;  /* 0x000000290500780c */ /* 0x040fe20000f41670 */
[----:B------:R-:W-:Y:S01]  /*3cd0*/  FMUL.FTZ R2, R38, c[0x0][0x320] ;  /* 0x0000c80026027a20 */ /* 0x000fe20000410000 */
[----:B------:R-:W-:-:S02]  /*3ce0*/  ISETP.LT.OR P1, PT, R5, 0x2a, P0 ;  /* 0x0000002a0500780c */ /* 0x000fc40000721670 */
[----:B------:R-:W-:Y:S01]  /*3cf0*/  PLOP3.LUT P0, PT, PT, PT, UP6, 0x40, 0x0 ;  /* 0x000000000000781c */ /* 0x000fe20003f0e868 */
[----:B------:R-:W-:Y:S01]  /*3d00*/  UISETP.NE.AND UP6, UPT, UR22, URZ, UPT ;  /* 0x0000003f1600728c */ /* 0x000fe2000bfc5270 */
[----:B------:R-:W-:Y:S01]  /*3d10*/  FSEL R94, R26, -INF , !P2 ;  /* 0xff8000001a5e7808 */ /* 0x000fe20005000000 */
[----:B------:R-:W1:Y:S01]  /*3d20*/  MUFU.TANH R12, R2 ;  /* 0x00000002000c7308 */ /* 0x000e620000002400 */
[----:B------:R-:W-:Y:S01]  /*3d30*/  FSEL R93, R25, -INF , !P1 ;  /* 0xff800000195d7808 */ /* 0x000fe20004800000 */
[----:B-----5:R-:W-:-:S06]  /*3d40*/  FMUL.FTZ R6, R31, c[0x0][0x320] ;  /* 0x0000c8001f067a20 */ /* 0x020fcc0000410000 */
[----:B------:R5:W1:Y:S02]  /*3d50*/  MUFU.TANH R30, R6 ;  /* 0x00000006001e7308 */ /* 0x000a640000002400 */
[----:B-----5:R-:W-:-:S06]  /*3d60*/  FMUL.FTZ R6, R51, c[0x0][0x320] ;  /* 0x0000c80033067a20 */ /* 0x020fcc0000410000 */
[----:B------:R5:W1:Y:S02]  /*3d70*/  MUFU.TANH R24, R6 ;  /* 0x0000000600187308 */ /* 0x000a640000002400 */
[----:B-----5:R-:W5:Y:S02]  /*3d80*/  SHFL.IDX PT, R6, R7, 0x1, 0x1c1f ;  /* 0x003c1f0007067f89 */ /* 0x020f6400000e0000 */
[--C-:B-----5:R-:W-:Y:S02]  /*3d90*/  IMAD.IADD R5, R8, 0x1, R6.reuse ;  /* 0x0000000108057824 */ /* 0x120fe400078e0206 */
[----:B------:R-:W-:-:S03]  /*3da0*/  IMAD.IADD R2, R10, 0x1, R6 ;  /* 0x000000010a027824 */ /* 0x000fc600078e0206 */
[----:B------:R-:W-:Y:S01]  /*3db0*/  IMNMX R5, R5, R9, PT ;  /* 0x0000000905057217 */ /* 0x000fe20003800200 */
[----:B------:R-:W-:Y:S05]  /*3dc0*/  @P0 BRA `(.L_x_339) ;  /* 0x0000015000000947 */ /* 0x000fea0003800000 */
[----:B-1234-:R-:W-:Y:S01]  /*3dd0*/  IADD3 R6, R6, c[0x0][0x1d0], RZ ;  /* 0x0000740006067a10 */ /* 0x01efe20007ffe0ff */
        /* <DEDUP_REMOVED lines=11> */
.L_x_341:
[----:B------:R-:W-:-:S04]  /*3e90*/  MOV R7, c[0x0][0x32c] ;  /* 0x0000cb0000077a02 */ /* 0x000fc80000000f00 */
[----:B------:R-:W-:-:S13]  /*3ea0*/  ISETP.NE.AND P0, PT, R7, 0x1, PT ;  /* 0x000000010700780c */ /* 0x000fda0003f05270 */
[----:B------:R-:W-:-:S05]  /*3eb0*/  @P0 IMAD.HI.U32 R7, R6, c[0x0][0x330], RZ ;  /* 0x0000cc0006070a27 */ /* 0x000fca00078e00ff */
[----:B------:R-:W-:Y:S02]  /*3ec0*/  @P0 SHF.R.U32.HI R6, RZ, c[0x0][0x334], R7 ;  /* 0x0000cd00ff060a19 */ /* 0x000fe40000011607 */
.L_x_342:
[----:B------:R-:W-:Y:S05]  /*3ed0*/  BSYNC B0 ;  /* 0x0000000000007941 */ /* 0x000fea0003800000 */
.L_x_340:
[----:B------:R-:W-:-:S05]  /*3ee0*/  IMAD R6, R6, c[0x0][0x32c], R11 ;  /* 0x0000cb0006067a24 */ /* 0x000fca00078e020b */
[----:B------:R-:W-:Y:S02]  /*3ef0*/  IADD3 R7, R6, c[0x0][0x32c], RZ ;  /* 0x0000cb0006077a10 */ /* 0x000fe40007ffe0ff */
[----:B------:R-:W-:Y:S02]  /*3f00*/  IMNMX R2, R2, R6, !PT ;  /* 0x0000000602027217 */ /* 0x000fe40007800200 */
[----:B------:R-:W-:Y:S02]  /*3f10*/  IMNMX R5, R5, R7, PT ;  /* 0x0000000705057217 */ /* 0x000fe40003800200 */
.L_x_339:
[----:B-1234-:R-:W-:Y:S01]  /*3f20*/  UP2UR UR19, UPR, URZ, 0x10 ;  /* 0x000000103f137883 */ /* 0x01efe20008000000 */
[----:B------:R-:W-:Y:S01]  /*3f30*/  FMNMX.FTZ R133, R14, R16, !PT ;  /* 0x000000100e857209 */ /* 0x000fe20007810000 */
[----:B------:R-:W-:Y:S01]  /*3f40*/  UISETP.NE.AND UP4, UPT, UR21, URZ, UPT ;  /* 0x0000003f1500728c */ /* 0x000fe2000bf85270 */
[----:B------:R-:W-:Y:S01]  /*3f50*/  IMAD.SHL.U32 R236, R3, 0x2, RZ ;  /* 0x0000000203ec7824 */ /* 0x000fe200078e00ff */
[----:B------:R-:W-:Y:S01]  /*3f60*/  UP2UR UR21, UPR, URZ, 0x8 ;  /* 0x000000083f157883 */ /* 0x000fe20008000000 */
[----:B------:R-:W-:Y:S01]  /*3f70*/  FMNMX.FTZ R133, R20, R133, !PT ;  /* 0x0000008514857209 */ /* 0x000fe20007810000 */
[----:B------:R-:W-:Y:S01]  /*3f80*/  UISETP.NE.AND UP3, UPT, UR20, URZ, UPT ;  /* 0x0000003f1400728c */ /* 0x000fe2000bf65270 */
[--C-:B------:R-:W-:Y:S01]  /*3f90*/  IMAD R237, R4, 0x2, R236.reuse ;  /* 0x0000000204ed7824 */ /* 0x100fe200078e02ec */
[----:B------:R-:W-:Y:S01]  /*3fa0*/  PLOP3.LUT P0, PT, PT, PT, UP4, 0x40, 0x0 ;  /* 0x000000000000781c */ /* 0x000fe20003f0e848 */
[----:B------:R-:W-:Y:S01]  /*3fb0*/  UP2UR UR20, UPR, URZ, 0x4 ;  /* 0x000000043f147883 */ /* 0x000fe20008000000 */
[----:B------:R-:W-:Y:S01]  /*3fc0*/  FMNMX.FTZ R133, R19, R133, !PT ;  /* 0x0000008513857209 */ /* 0x000fe20007810000 */
[----:B------:R-:W-:Y:S01]  /*3fd0*/  UISETP.NE.AND UP2, UPT, UR18, URZ, UPT ;  /* 0x0000003f1200728c */ /* 0x000fe2000bf45270 */
[C---:B------:R-:W-:Y:S01]  /*3fe0*/  ISETP.GT.AND P0, PT, R2.reuse, RZ, P0 ;  /* 0x000000ff0200720c */ /* 0x040fe20000704270 */
[----:B------:R-:W-:Y:S01]  /*3ff0*/  UP2UR UR18, UPR, URZ, 0x2 ;  /* 0x000000023f127883 */ /* 0x000fe20008000000 */
[----:B------:R-:W-:Y:S01]  /*4000*/  PLOP3.LUT P2, PT, PT, PT, UP3, 0x40, 0x0 ;  /* 0x000000000000781c */ /* 0x000fe20003f4e838 */
[----:B------:R-:W-:Y:S01]  /*4010*/  UISETP.NE.AND UP1, UPT, UR5, URZ, UPT ;  /* 0x0000003f0500728c */ /* 0x000fe2000bf25270 */
[----:B------:R-:W-:Y:S01]  /*4020*/  ISETP.LT.OR P0, PT, R5, 0x1, P0 ;  /* 0x000000010500780c */ /* 0x000fe20000701670 */
[----:B------:R-:W-:Y:S01]  /*4030*/  UP2UR UR5, UPR, URZ, 0x1 ;  /* 0x000000013f057883 */ /* 0x000fe20008000000 */
[----:B------:R-:W-:Y:S01]  /*4040*/  PLOP3.LUT P1, PT, PT, PT, UP2, 0x40, 0x0 ;  /* 0x000000000000781c */ /* 0x000fe20003f2e828 */
[----:B------:R-:W-:Y:S01]  /*4050*/  UISETP.NE.AND UP0, UPT, UR4, URZ, UPT ;  /* 0x0000003f0400728c */ /* 0x000fe2000bf05270 */
[----:B------:R-:W-:Y:S01]  /*4060*/  FSEL R6, R45, -INF , !P0 ;  /* 0xff8000002d067808 */ /* 0x000fe20004000000 */
[----:B------:R-:W-:Y:S01]  /*4070*/  UISETP.NE.AND UP4, UPT, UR19, URZ, UPT ;  /* 0x0000003f1300728c */ /* 0x000fe2000bf85270 */
[----:B------:R-:W-:Y:S01]  /*4080*/  ISETP.GT.AND P0, PT, R2, 0x1, P2 ;  /* 0x000000010200780c */ /* 0x000fe20001704270 */
[----:B------:R-:W-:Y:S01]  /*4090*/  UISETP.NE.AND UP3, UPT, UR21, URZ, UPT ;  /* 0x0000003f1500728c */ /* 0x000fe2000bf65270 */
[----:B------:R-:W-:Y:S01]  /*40a0*/  PLOP3.LUT P2, PT, PT, PT, UP1, 0x40, 0x0 ;  /* 0x000000000000781c */ /* 0x000fe20003f4e818 */
[----:B------:R-:W-:Y:S01]  /*40b0*/  UISETP.NE.AND UP2, UPT, UR20, URZ, UPT ;  /* 0x0000003f1400728c */ /* 0x000fe2000bf45270 */
[----:B------:R-:W-:Y:S01]  /*40c0*/  ISETP.LT.OR P0, PT, R5, 0x2, P0 ;  /* 0x000000020500780c */ /* 0x000fe20000701670 */
[----:B------:R-:W-:Y:S01]  /*40d0*/  UISETP.NE.AND UP1, UPT, UR18, URZ, UPT ;  /* 0x0000003f1200728c */ /* 0x000fe2000bf25270 */
[----:B------:R-:W-:Y:S01]  /*40e0*/  FMNMX.FTZ R133, R18, R133, !PT ;  /* 0x0000008512857209 */ /* 0x000fe20007810000 */
[----:B------:R-:W-:Y:S01]  /*40f0*/  IMAD R240, R0, 0x2, R236 ;  /* 0x0000000200f07824 */ /* 0x000fe200078e02ec */
[----:B------:R-:W-:Y:S01]  /*4100*/  FSEL R11, R44, -INF , !P0 ;  /* 0xff8000002c0b7808 */ /* 0x000fe20004000000 */
[----:B------:R-:W-:Y:S01]  /*4110*/  LDSM.16.MT88.4 R48, [R237+0x900] ;  /* 0x00090000ed30783b */ /* 0x000fe20000004200 */
[----:B------:R-:W-:-:S02]  /*4120*/  ISETP.GT.AND P0, PT, R2, 0x8, P1 ;  /* 0x000000080200780c */ /* 0x000fc40000f04270 */
[----:B------:R-:W-:Y:S01]  /*4130*/  PLOP3.LUT P1, PT, PT, PT, UP0, 0x40, 0x0 ;  /* 0x000000000000781c */ /* 0x000fe20003f2e808 */
[----:B------:R-:W-:Y:S01]  /*4140*/  UISETP.NE.AND UP0, UPT, UR5, URZ, UPT ;  /* 0x0000003f0500728c */ /* 0x000fe2000bf05270 */
[C---:B------:R-:W-:Y:S01]  /*4150*/  ISETP.LT.OR P0, PT, R5.reuse, 0x9, P0 ;  /* 0x000000090500780c */ /* 0x040fe20000701670 */
[----:B------:R-:W-:Y:S01]  /*4160*/  LDSM.16.MT88.4 R44, [R240+0x100] ;  /* 0x00010000f02c783b */ /* 0x000fe20000004200 */
[----:B------:R-:W-:Y:S01]  /*4170*/  FMNMX.FTZ R132, R6, R11, !PT ;  /* 0x0000000b06847209 */ /* 0x000fe20007810000 */
[----:B------:R-:W-:Y:S01]  /*4180*/  ULDC.64 UR4, c[0x0][0x2c8] ;  /* 0x0000b20000047ab9 */ /* 0x000fe20000000a00 */
[----:B------:R-:W-:Y:S01]  /*4190*/  FSEL R10, R12, -INF , !P0 ;  /* 0xff8000000c0a7808 */ /* 0x000fe20004000000 */
[----:B------:R-:W-:Y:S01]  /*41a0*/  LDSM.16.MT88.4 R40, [R240+0x900] ;  /* 0x00090000f028783b */ /* 0x000fe20000004200 */
[----:B------:R-:W-:Y:S02]  /*41b0*/  ISETP.GT.AND P0, PT, R2, 0x9, P2 ;  /* 0x000000090200780c */ /* 0x000fe40001704270 */
[----:B------:R-:W-:Y:S01]  /*41c0*/  PLOP3.LUT P2, PT, PT, PT, UP6, 0x40, 0x0 ;  /* 0x000000000000781c */ /* 0x000fe20003f4e868 */
[----:B------:R-:W-:Y:S01]  /*41d0*/  LDSM.16.MT88.4 R68, [R240+0x1900] ;  /* 0x00190000f044783b */ /* 0x000fe20000004200 */
[----:B------:R-:W-:Y:S01]  /*41e0*/  ISETP.LT.OR P0, PT, R5, 0xa, P0 ;  /* 0x0000000a0500780c */ /* 0x000fe20000701670 */
[----:B------:R-:W-:Y:S01]  /*41f0*/  UISETP.NE.AND UP6, UPT, UR13, URZ, UPT ;  /* 0x0000003f0d00728c */ /* 0x000fe2000bfc5270 */
[----:B------:R-:W-:Y:S01]  /*4200*/  FMNMX.FTZ R132, R10, R132, !PT ;  /* 0x000000840a847209 */ /* 0x000fe20007810000 */
[----:B------:R-:W-:Y:S01]  /*4210*/  LDSM.16.MT88.4 R60, [R236+0x2100] ;  /* 0x00210000ec3c783b */ /* 0x000fe20000004200 */
[----:B------:R-:W-:-:S02]  /*4220*/  FSEL R9, R13, -INF , !P0 ;  /* 0xff8000000d097808 */ /* 0x000fc40004000000 */
[C---:B------:R-:W-:Y:S01]  /*4230*/  ISETP.GT.AND P0, PT, R2.reuse, 0x10, P1 ;  /* 0x000000100200780c */ /* 0x040fe20000f04270 */
[----:B------:R-:W-:Y:S01]  /*4240*/  LDSM.16.MT88.4 R64, [R237+0x1900] ;  /* 0x00190000ed40783b */ /* 0x000fe20000004200 */
[----:B------:R-:W-:Y:S01]  /*4250*/  PLOP3.LUT P1, PT, PT, PT, UP5, 0x40, 0x0 ;  /* 0x000000000000781c */ /* 0x000fe20003f2e858 */
[----:B------:R-:W-:Y:S01]  /*4260*/  UISETP.NE.AND UP5, UPT, UR14, URZ, UPT ;  /* 0x0000003f0e00728c */ /* 0x000fe2000bfa5270 */
[----:B------:R-:W-:Y:S01]  /*4270*/  ISETP.LT.OR P0, PT, R5, 0x11, P0 ;  /* 0x000000110500780c */ /* 0x000fe20000701670 */
[----:B------:R-:W-:Y:S01]  /*4280*/  LDSM.16.MT88.4 R56, [R237+0x2100] ;  /* 0x00210000ed38783b */ /* 0x000fe20000004200 */
[C---:B------:R-:W-:Y:S02]  /*4290*/  ISETP.GT.AND P1, PT, R2.reuse, 0x18, P1 ;  /* 0x000000180200780c */ /* 0x040fe40000f24270 */
[----:B------:R-:W-:Y:S01]  /*42a0*/  FSEL R8, R15, -INF , !P0 ;  /* 0xff8000000f087808 */ /* 0x000fe20004000000 */
[----:B------:R-:W-:Y:S01]  /*42b0*/  STL [R1+0x98], R163 ;  /* 0x000098a301007387 */ /* 0x000fe20000100800 */
[----:B------:R-:W-:-:S02]  /*42c0*/  ISETP.GT.AND P0, PT, R2, 0x11, P2 ;  /* 0x000000110200780c */ /* 0x000fc40001704270 */
[C---:B------:R-:W-:Y:S01]  /*42d0*/  ISETP.LT.OR P1, PT, R5.reuse, 0x19, P1 ;  /* 0x000000190500780c */ /* 0x040fe20000f21670 */
[----:B------:R-:W-:Y:S01]  /*42e0*/  STL [R1+0x94], R162 ;  /* 0x000094a201007387 */ /* 0x000fe20000100800 */
[----:B------:R-:W-:Y:S02]  /*42f0*/  ISETP.LT.OR P0, PT, R5, 0x12, P0 ;  /* 0x000000120500780c */ /* 0x000fe40000701670 */
[----:B------:R-:W-:Y:S01]  /*4300*/  FMNMX.FTZ R133, R17, R133, !PT ;  /* 0x0000008511857209 */ /* 0x000fe20007810000 */
[----:B------:R-:W-:Y:S01]  /*4310*/  STL [R1+0x90], R161 ;  /* 0x000090a101007387 */ /* 0x000fe20000100800 */
[----:B------:R-:W-:Y:S02]  /*4320*/  FSEL R7, R28, -INF , !P0 ;  /* 0xff8000001c077808 */ /* 0x000fe40004000000 */
[----:B------:R-:W-:Y:S01]  /*4330*/  PLOP3.LUT P0, PT, PT, PT, UP4, 0x40, 0x0 ;  /* 0x000000000000781c */ /* 0x000fe20003f0e848 */
[----:B------:R-:W-:Y:S01]  /*4340*/  STL [R1+0x8c], R160 ;  /* 0x00008ca001007387 */ /* 0x000fe20000100800 */
[----:B------:R-:W-:-:S02]  /*4350*/  FSEL R13, R29, -INF , !P1 ;  /* 0xff8000001d0d7808 */ /* 0x000fc40004800000 */
[----:B------:R-:W-:Y:S01]  /*4360*/  ISETP.GT.AND P0, PT, R2, 0x19, P0 ;  /* 0x000000190200780c */ /* 0x000fe20000704270 */
[----:B------:R-:W-:Y:S01]  /*4370*/  STL [R1+0x88], R135 ;  /* 0x0000888701007387 */ /* 0x000fe20000100800 */
[----:B------:R-:W-:Y:S02]  /*4380*/  PLOP3.LUT P1, PT, PT, PT, UP3, 0x40, 0x0 ;  /* 0x000000000000781c */ /* 0x000fe40003f2e838 */
[----:B------:R-:W-:Y:S02]  /*4390*/  ISETP.LT.OR P0, PT, R5, 0x1a, P0 ;  /* 0x0000001a0500780c */ /* 0x000fe40000701670 */
[----:B------:R-:W-:Y:S02]  /*43a0*/  FMNMX.FTZ R132, R9, R132, !PT ;  /* 0x0000008409847209 */ /* 0x000fe40007810000 */
[----:B------:R-:W-:Y:S02]  /*43b0*/  FMNMX.FTZ R133, R22, R133, !PT ;  /* 0x0000008516857209 */ /* 0x000fe40007810000 */
[----:B------:R-:W-:-:S02]  /*43c0*/  FSEL R15, R24, -INF , !P0 ;  /* 0xff800000180f7808 */ /* 0x000fc40004000000 */
[----:B------:R-:W-:Y:S01]  /*43d0*/  PLOP3.LUT P0, PT, PT, PT, UP2, 0x40, 0x0 ;  /* 0x000000000000781c */ /* 0x000fe20003f0e828 */
[----:B------:R-:W-:Y:S01]  /*43e0*/  LDSM.16.MT88.4 R24, [R236+0x900] ;  /* 0x00090000ec18783b */ /* 0x000fe20000004200 */
[----:B------:R-:W-:Y:S02]  /*43f0*/  ISETP.GT.AND P1, PT, R2, 0x20, P1 ;  /* 0x000000200200780c */ /* 0x000fe40000f24270 */
[----:B------:R-:W-:Y:S02]  /*4400*/  FMNMX.FTZ R132, R8, R132, !PT ;  /* 0x0000008408847209 */ /* 0x000fe40007810000 */
[----:B------:R-:W-:Y:S02]  /*4410*/  FMNMX.FTZ R133, R21, R133, !PT ;  /* 0x0000008515857209 */ /* 0x000fe40007810000 */
[----:B------:R-:W-:Y:S02]  /*4420*/  ISETP.GT.AND P0, PT, R2, 0x21, P0 ;  /* 0x000000210200780c */ /* 0x000fe40000704270 */
[----:B------:R-:W-:-:S02]  /*4430*/  ISETP.LT.OR P1, PT, R5, 0x21, P1 ;  /* 0x000000210500780c */ /* 0x000fc40000f21670 */
[----:B------:R-:W-:Y:S02]  /*4440*/  FMNMX.FTZ R132, R7, R132, !PT ;  /* 0x0000008407847209 */ /* 0x000fe40007810000 */
[----:B------:R-:W-:Y:S02]  /*4450*/  FMNMX.FTZ R133, R96, R133, !PT ;  /* 0x0000008560857209 */ /* 0x000fe40007810000 */
[----:B------:R-:W-:Y:S02]  /*4460*/  ISETP.LT.OR P0, PT, R5, 0x22, P0 ;  /* 0x000000220500780c */ /* 0x000fe40000701670 */
[----:B------:R-:W-:Y:S02]  /*4470*/  FSEL R92, R34, -INF , !P1 ;  /* 0xff800000225c7808 */ /* 0x000fe40004800000 */
[----:B------:R-:W-:Y:S02]  /*4480*/  PLOP3.LUT P1, PT, PT, PT, UP1, 0x40, 0x0 ;  /* 0x000000000000781c */ /* 0x000fe40003f2e818 */
[----:B------:R-:W-:-:S02]  /*4490*/  FMNMX.FTZ R132, R13, R132, !PT ;  /* 0x000000840d847209 */ /* 0x000fc40007810000 */
[----:B------:R-:W-:Y:S02]  /*44a0*/  FMNMX.FTZ R133, R95, R133, !PT ;  /* 0x000000855f857209 */ /* 0x000fe40007810000 */
[----:B------:R-:W-:Y:S02]  /*44b0*/  FSEL R91, R33, -INF , !P0 ;  /* 0xff800000215b7808 */ /* 0x000fe40004000000 */
[----:B------:R-:W-:Y:S02]  /*44c0*/  PLOP3.LUT P0, PT, PT, PT, UP0, 0x40, 0x0 ;  /* 0x000000000000781c */ /* 0x000fe40003f0e808 */
[----:B------:R-:W-:Y:S02]  /*44d0*/  ISETP.GT.AND P1, PT, R2, 0x28, P1 ;  /* 0x000000280200780c */ /* 0x000fe40000f24270 */
[----:B------:R-:W-:Y:S02]  /*44e0*/  FMNMX.FTZ R132, R15, R132, !PT ;  /* 0x000000840f847209 */ /* 0x000fe40007810000 */
[----:B------:R-:W-:-:S02]  /*44f0*/  FMNMX.FTZ R133, R94, R133, !PT ;  /* 0x000000855e857209 */ /* 0x000fc40007810000 */
[----:B------:R-:W-:Y:S02]  /*4500*/  ISETP.GT.AND P0, PT, R2, 0x29, P0 ;  /* 0x000000290200780c */ /* 0x000fe40000704270 */
[----:B------:R-:W-:Y:S02]  /*4510*/  ISETP.LT.OR P1, PT, R5, 0x29, P1 ;  /* 0x000000290500780c */ /* 0x000fe40000f21670 */
[----:B------:R-:W-:Y:S02]  /*4520*/  FMNMX.FTZ R132, R92, R132, !PT ;  /* 0x000000845c847209 */ /* 0x000fe40007810000 */
[----:B------:R-:W-:Y:S02]  /*4530*/  FMNMX.FTZ R133, R93, R133, !PT ;  /* 0x000000855d857209 */ /* 0x000fe40007810000 */
[----:B------:R-:W-:Y:S02]  /*4540*/  ISETP.LT.OR P0, PT, R5, 0x2a, P0 ;  /* 0x0000002a0500780c */ /* 0x000fe40000701670 */
[----:B------:R-:W-:Y:S01]  /*4550*/  FSEL R90, R32, -INF , !P1 ;  /* 0xff800000205a7808 */ /* 0x000fe20004800000 */
[----:B------:R-:W1:Y:S01]  /*4560*/  SHFL.BFLY PT, R12, R133, 0x2, 0x1f ;  /* 0x0c401f00850c7f89 */ /* 0x000e6200000e0000 */
[----:B------:R-:W-:-:S02]  /*4570*/  FMNMX.FTZ R132, R91, R132, !PT ;  /* 0x000000845b847209 */ /* 0x000fc40007810000 */
[----:B------:R-:W-:Y:S02]  /*4580*/  FSEL R89, R30, -INF , !P0 ;  /* 0xff8000001e597808 */ /* 0x000fe40004000000 */
[----:B------:R-:W-:Y:S01]  /*4590*/  FMNMX.FTZ R132, R90, R132, !PT ;  /* 0x000000845a847209 */ /* 0x000fe20007810000 */
[----:B------:R-:W-:Y:S01]  /*45a0*/  LDSM.16.MT88.4 R28, [R237+0x100] ;  /* 0x00010000ed1c783b */ /* 0x000fe20000004200 */
[----:B------:R-:W-:Y:S02]  /*45b0*/  LEA R239, R0, R237, 0x1 ;  /* 0x000000ed00ef7211 */ /* 0x000fe400078e08ff */
[----:B------:R-:W-:-:S03]  /*45c0*/  FMNMX.FTZ R132, R89, R132, !PT ;  /* 0x0000008459847209 */ /* 0x000fc60007810000 */
[----:B------:R-:W-:Y:S04]  /*45d0*/  LDSM.16.MT88.4 R32, [R239+0x100] ;  /* 0x00010000ef20783b */ /* 0x000fe80000004200 */
[----:B------:R-:W2:Y:S04]  /*45e0*/  SHFL.BFLY PT, R2, R132, 0x2, 0x1f ;  /* 0x0c401f0084027f89 */ /* 0x000ea800000e0000 */
[----:B------:R-:W-:Y:S01]  /*45f0*/  LDSM.16.MT88.4 R72, [R239+0x900] ;  /* 0x00090000ef48783b */ /* 0x000fe20000004200 */
[----:B-1----:R-:W-:-:S03]  /*4600*/  FMNMX.FTZ R133, R133, R12, !PT ;  /* 0x0000000c85857209 */ /* 0x002fc60007810000 */
[----:B------:R-:W-:Y:S04]  /*4610*/  LDSM.16.MT88.4 R76, [R239+0x1900] ;  /* 0x00190000ef4c783b */ /* 0x000fe80000004200 */
[----:B------:R-:W1:Y:S04]  /*4620*/  SHFL.BFLY PT, R12, R133, 0x1, 0x1f ;  /* 0x0c201f00850c7f89 */ /* 0x000e6800000e0000 */
[----:B------:R-:W-:Y:S01]  /*4630*/  LDSM.16.MT88.4 R80, [R239+0x2100] ;  /* 0x00210000ef50783b */ /* 0x000fe20000004200 */
[----:B--2---:R-:W-:-:S05]  /*4640*/  FMNMX.FTZ R132, R132, R2, !PT ;  /* 0x0000000284847209 */ /* 0x004fca0007810000 */
[----:B------:R-:W2:Y:S01]  /*4650*/  SHFL.BFLY PT, R2, R132, 0x1, 0x1f ;  /* 0x0c201f0084027f89 */ /* 0x000ea200000e0000 */
[----:B-1----:R-:W-:-:S04]  /*4660*/  FMNMX.FTZ R133, R133, R12, !PT ;  /* 0x0000000c85857209 */ /* 0x002fc80007810000 */
[C---:B------:R-:W-:Y:S01]  /*4670*/  FSETP.NEU.FTZ.AND P0, PT, R133.reuse, -INF , PT ;  /* 0xff8000008500780b */ /* 0x040fe20003f1d000 */
[----:B------:R-:W-:-:S05]  /*4680*/  FMUL.FTZ R12, R133, c[0x0][0x2d0] ;  /* 0x0000b400850c7a20 */ /* 0x000fca0000410000 */
[----:B------:R-:W-:-:S05]  /*4690*/  FSEL R12, R12, RZ, P0 ;  /* 0x000000ff0c0c7208 */ /* 0x000fca0000000000 */
[--C-:B------:R-:W-:Y:S01]  /*46a0*/  FFMA.FTZ R14, R14, c[0x0][0x2d0], -R12.reuse ;  /* 0x0000b4000e0e7a23 */ /* 0x100fe2000001080c */
[----:B--2---:R-:W-:Y:S01]  /*46b0*/  FMNMX.FTZ R132, R132, R2, !PT ;  /* 0x0000000284847209 */ /* 0x004fe20007810000 */
[--C-:B------:R-:W-:Y:S02]  /*46c0*/  FFMA.FTZ R16, R16, c[0x0][0x2d0], -R12.reuse ;  /* 0x0000b40010107a23 */ /* 0x100fe4000001080c */
[--C-:B------:R-:W-:Y:S01]  /*46d0*/  FFMA.FTZ R19, R19, c[0x0][0x2d0], -R12.reuse ;  /* 0x0000b40013137a23 */ /* 0x100fe2000001080c */
[C---:B------:R-:W-:Y:S01]  /*46e0*/  FSETP.NEU.FTZ.AND P0, PT, R132.reuse, -INF , PT ;  /* 0xff8000008400780b */ /* 0x040fe20003f1d000 */
[----:B------:R-:W-:Y:S01]  /*46f0*/  FMUL.FTZ R2, R132, c[0x0][0x2d0] ;  /* 0x0000b40084027a20 */ /* 0x000fe20000410000 */
[----:B------:R-:W-:Y:S01]  /*4700*/  MUFU.EX2 R97, R14 ;  /* 0x0000000e00617308 */ /* 0x000fe20000000800 */
[--C-:B------:R-:W-:Y:S02]  /*4710*/  FFMA.FTZ R18, R18, c[0x0][0x2d0], -R12.reuse ;  /* 0x0000b40012127a23 */ /* 0x100fe4000001080c */
[--C-:B------:R-:W-:Y:S01]  /*4720*/  FFMA.FTZ R17, R17, c[0x0][0x2d0], -R12.reuse ;  /* 0x0000b40011117a23 */ /* 0x100fe2000001080c */
[----:B------:R-:W-:Y:S01]  /*4730*/  FSEL R2, R2, RZ, P0 ;  /* 0x000000ff02027208 */ /* 0x000fe20000000000 */
[----:B------:R-:W-:-:S02]  /*4740*/  FFMA.FTZ R20, R20, c[0x0][0x2d0], -R12 ;  /* 0x0000b40014147a23 */ /* 0x000fc4000001080c */
[----:B------:R-:W-:Y:S01]  /*4750*/  FFMA.FTZ R22, R22, c[0x0][0x2d0], -R12 ;  /* 0x0000b40016167a23 */ /* 0x000fe2000001080c */
[----:B------:R-:W-:Y:S01]  /*4760*/  MUFU.EX2 R14, R16 ;  /* 0x00000010000e7308 */ /* 0x000fe20000000800 */
[--C-:B------:R-:W-:Y:S02]  /*4770*/  FFMA.FTZ R3, R11, c[0x0][0x2d0], -R2.reuse ;  /* 0x0000b4000b037a23 */ /* 0x100fe40000010802 */
[----:B------:R-:W-:Y:S02]  /*4780*/  FFMA.FTZ R6, R6, c[0x0][0x2d0], -R2 ;  /* 0x0000b40006067a23 */ /* 0x000fe40000010802 */
[----:B------:R-:W-:-:S03]  /*4790*/  FFMA.FTZ R21, R21, c[0x0][0x2d0], -R12 ;  /* 0x0000b40015157a23 */ /* 0x000fc6000001080c */
[----:B------:R-:W-:Y:S08]  /*47a0*/  MUFU.EX2 R99, R19 ;  /* 0x0000001300637308 */ /* 0x000ff00000000800 */
[----:B------:R-:W-:Y:S08]  /*47b0*/  MUFU.EX2 R128, R18 ;  /* 0x0000001200807308 */ /* 0x000ff00000000800 */
[----:B------:R1:W2:Y:S08]  /*47c0*/  MUFU.EX2 R130, R17 ;  /* 0x0000001100827308 */ /* 0x0002b00000000800 */
[----:B------:R3:W-:Y:S01]  /*47d0*/  MUFU.EX2 R84, R3 ;  /* 0x0000000300547308 */ /* 0x0007e20000000800 */
[----:B-1----:R-:W1:Y:S07]  /*47e0*/  LDSM.16.MT88.4 R16, [R236+0x100] ;  /* 0x00010000ec10783b */ /* 0x002e6e0000004200 */
[----:B------:R-:W4:Y:S01]  /*47f0*/  MUFU.EX2 R98, R20 ;  /* 0x0000001400627308 */ /* 0x000f220000000800 */
[----:B--2---:R-:W-:Y:S01]  /*4800*/  F2FP.BF16.PACK_AB R4, R130, R128 ;  /* 0x000000808204723e */ /* 0x004fe200000010ff */
[----:B---3--:R-:W-:-:S06]  /*4810*/  FFMA.FTZ R3, R10, c[0x0][0x2d0], -R2 ;  /* 0x0000b4000a037a23 */ /* 0x008fcc0000010802 */
[----:B------:R-:W2:Y:S08]  /*4820*/  MUFU.EX2 R86, R6 ;  /* 0x0000000600567308 */ /* 0x000eb00000000800 */
[----:B------:R3:W-:Y:S01]  /*4830*/  MUFU.EX2 R85, R3 ;  /* 0x0000000300557308 */ /* 0x0007e20000000800 */
[----:B----4-:R-:W-:-:S07]  /*4840*/  F2FP.BF16.PACK_AB R10, R99, R98 ;  /* 0x00000062630a723e */ /* 0x010fce00000010ff */
[----:B------:R-:W-:Y:S01]  /*4850*/  MUFU.EX2 R129, R22 ;  /* 0x0000001600817308 */ /* 0x000fe20000000800 */
[----:B---3--:R-:W-:Y:S01]  /*4860*/  FFMA.FTZ R3, R9, c[0x0][0x2d0], -R2 ;  /* 0x0000b40009037a23 */ /* 0x008fe20000010802 */
[----:B--2---:R-:W-:-:S06]  /*4870*/  F2FP.BF16.PACK_AB R9, R84, R86 ;  /* 0x000000565409723e */ /* 0x004fcc00000010ff */
[----:B------:R-:W2:Y:S08]  /*4880*/  MUFU.EX2 R120, R21 ;  /* 0x0000001500787308 */ /* 0x000eb00000000800 */
[----:B------:R3:W4:Y:S01]  /*4890*/  MUFU.EX2 R88, R3 ;  /* 0x0000000300587308 */ /* 0x0007220000000800 */
[----:B--2---:R-:W-:Y:S01]  /*48a0*/  F2FP.BF16.PACK_AB R6, R120, R129 ;  /* 0x000000817806723e */ /* 0x004fe200000010ff */
[----:B---3--:R-:W-:Y:S01]  /*48b0*/  FFMA.FTZ R3, R8, c[0x0][0x2d0], -R2 ;  /* 0x0000b40008037a23 */ /* 0x008fe20000010802 */
[----:B------:R-:W-:-:S02]  /*48c0*/  F2FP.BF16.PACK_AB R8, R14, R97 ;  /* 0x000000610e08723e */ /* 0x000fc400000010ff */
[----:B----4-:R-:W-:-:S03]  /*48d0*/  F2FP.BF16.PACK_AB R11, R88, R85 ;  /* 0x00000055580b723e */ /* 0x010fc600000010ff */
[----:B------:R2:W-:Y:S04]  /*48e0*/  MUFU.EX2 R87, R3 ;  /* 0x0000000300577308 */ /* 0x0005e80000000800 */
[C---:B-1----:R-:W-:Y:S08]  /*48f0*/  HMMA.16816.F32.BF16 R20, R8.reuse, R16, RZ ;  /* 0x000000100814723c */ /* 0x042ff000000418ff */
[----:B------:R-:W-:Y:S01]  /*4900*/  HMMA.16816.F32.BF16 R16, R8, R18, RZ ;  /* 0x000000120810723c */ /* 0x000fe200000418ff */
[----:B--2---:R-:W-:-:S04]  /*4910*/  FFMA.FTZ R3, R7, c[0x0][0x2d0], -R2 ;  /* 0x0000b40007037a23 */ /* 0x004fc80000010802 */
[----:B------:R1:W2:Y:S03]  /*4920*/  MUFU.EX2 R103, R3 ;  /* 0x0000000300677308 */ /* 0x0002a60000000800 */
[----:B------:R-:W-:Y:S01]  /*4930*/  HMMA.16816.F32.BF16 R36, R8, R28, RZ ;  /* 0x0000001c0824723c */ /* 0x000fe200000418ff */
[----:B-1----:R-:W-:Y:S01]  /*4940*/  FFMA.FTZ R3, R13, c[0x0][0x2d0], -R2 ;  /* 0x0000b4000d037a23 */ /* 0x002fe20000010802 */
[----:B--2---:R-:W-:-:S03]  /*4950*/  F2FP.BF16.PACK_AB R5, R103, R87 ;  /* 0x000000576705723e */ /* 0x004fc600000010ff */
[----:B------:R1:W-:Y:S02]  /*4960*/  MUFU.EX2 R105, R3 ;  /* 0x0000000300697308 */ /* 0x0003e40000000800 */
[----:B-1----:R-:W-:-:S06]  /*4970*/  FFMA.FTZ R3, R15, c[0x0][0x2d0], -R2 ;  /* 0x0000b4000f037a23 */ /* 0x002fcc0000010802 */
[----:B------:R-:W1:Y:S02]  /*4980*/  MUFU.EX2 R134, R3 ;  /* 0x0000000300867308 */ /* 0x000e640000000800 */
[----:B-1----:R-:W-:-:S07]  /*4990*/  F2FP.BF16.PACK_AB R7, R134, R105 ;  /* 0x000000698607723e */ /* 0x002fce00000010ff */
[C---:B------:R-:W-:Y:S08]  /*49a0*/  HMMA.16816.F32.BF16 R156, R4.reuse, R24, R20 ;  /* 0x00000018049c723c */ /* 0x040ff00000041814 */
[----:B------:R-:W-:Y:S08]  /*49b0*/  HMMA.16816.F32.BF16 R52, R4, R26, R16 ;  /* 0x0000001a0434723c */ /* 0x000ff00000041810 */
[C---:B------:R-:W-:Y:S01]  /*49c0*/  HMMA.16816.F32.BF16 R24, R8.reuse, R30, RZ ;  /* 0x0000001e0818723c */ /* 0x040fe200000418ff */
[----:B------:R-:W1:Y:S07]  /*49d0*/  LDSM.16.MT88.4 R28, [R236+0x1900] ;  /* 0x00190000ec1c783b */ /* 0x000e6e0000004200 */
[C---:B------:R-:W-:Y:S08]  /*49e0*/  HMMA.16816.F32.BF16 R20, R8.reuse, R44, RZ ;  /* 0x0000002c0814723c */ /* 0x040ff000000418ff */
[----:B------:R-:W-:Y:S01]  /*49f0*/  HMMA.16816.F32.BF16 R16, R8, R46, RZ ;  /* 0x0000002e0810723c */ /* 0x000fe200000418ff */
[----:B------:R-:W-:Y:S01]  /*4a00*/  IMAD.MOV.U32 R104, RZ, RZ, R52 ;  /* 0x000000ffff687224 */ /* 0x000fe200078e0034 */
[----:B------:R-:W-:Y:S01]  /*4a10*/  MOV R169, R53 ;  /* 0x0000003500a97202 */ /* 0x000fe20000000f00 */
[----:B------:R-:W-:-:S02]  /*4a20*/  IMAD.MOV.U32 R100, RZ, RZ, R55 ;  /* 0x000000ffff647224 */ /* 0x000fc400078e0037 */
[----:B------:R-:W-:Y:S02]  /*4a30*/  IMAD.MOV.U32 R168, RZ, RZ, R54 ;  /* 0x000000ffffa87224 */ /* 0x000fe400078e0036 */
[----:B------:R-:W2:Y:S01]  /*4a40*/  LDSM.16.MT88.4 R52, [R240+0x2100] ;  /* 0x00210000f034783b */ /* 0x000ea20000004200 */
[C---:B------:R-:W-:Y:S08]  /*4a50*/  HMMA.16816.F32.BF16 R148, R4.reuse, R48, R36 ;  /* 0x000000300494723c */ /* 0x040ff00000041824 */
[C---:B------:R-:W-:Y:S08]  /*4a60*/  HMMA.16816.F32.BF16 R140, R4.reuse, R40, R20 ;  /* 0x00000028048c723c */ /* 0x040ff00000041814 */
[C---:B------:R-:W-:Y:S08]  /*4a70*/  HMMA.16816.F32.BF16 R108, R4.reuse, R42, R16 ;  /* 0x0000002a046c723c */ /* 0x040ff00000041810 */
[----:B------:R-:W-:Y:S08]  /*4a80*/  HMMA.16816.F32.BF16 R136, R4, R50, R24 ;  /* 0x000000320488723c */ /* 0x000ff00000041818 */
[C---:B-1----:R-:W-:Y:S08]  /*4a90*/  HMMA.16816.F32.BF16 R40, R8.reuse, R28, RZ ;  /* 0x0000001c0828723c */ /* 0x042ff000000418ff */
[----:B------:R-:W-:Y:S01]  /*4aa0*/  HMMA.16816.F32.BF16 R48, R8, R32, RZ ;  /* 0x000000200830723c */ /* 0x000fe200000418ff */
[----:B------:R-:W-:Y:S01]  /*4ab0*/  IMAD.MOV.U32 R154, RZ, RZ, R108 ;  /* 0x000000ffff9a7224 */ /* 0x000fe200078e006c */
[----:B------:R-:W-:Y:S01]  /*4ac0*/  MOV R153, R109 ;  /* 0x0000006d00997202 */ /* 0x000fe20000000f00 */
[----:B------:R-:W-:-:S02]  /*4ad0*/  IMAD.MOV.U32 R152, RZ, RZ, R110 ;  /* 0x000000ffff987224 */ /* 0x000fc400078e006e */
[----:B------:R-:W-:-:S03]  /*4ae0*/  IMAD.MOV.U32 R147, RZ, RZ, R111 ;  /* 0x000000ffff937224 */ /* 0x000fc600078e006f */
[C---:B------:R-:W-:Y:S08]  /*4af0*/  HMMA.16816.F32.BF16 R24, R8.reuse, R68, RZ ;  /* 0x000000440818723c */ /* 0x040ff000000418ff */
[----:B------:R-:W-:Y:S08]  /*4b00*/  HMMA.16816.F32.BF16 R44, R8, R34, RZ ;  /* 0x00000022082c723c */ /* 0x000ff000000418ff */
[----:B------:R-:W-:Y:S08]  /*4b10*/  HMMA.16816.F32.BF16 R40, R4, R60, R40 ;  /* 0x0000003c0428723c */ /* 0x000ff00000041828 */
[----:B------:R-:W-:Y:S08]  /*4b20*/  HMMA.16816.F32.BF16 R36, R8, R30, RZ ;  /* 0x0000001e0824723c */ /* 0x000ff000000418ff */
[----:B------:R-:W-:Y:S08]  /*4b30*/  HMMA.16816.F32.BF16 R48, R4, R72, R48 ;  /* 0x000000480430723c */ /* 0x000ff00000041830 */
[----:B------:R-:W-:Y:S01]  /*4b40*/  HMMA.16816.F32.BF16 R16, R8, R76, RZ ;  /* 0x0000004c0810723c */ /* 0x000fe200000418ff */
[----:B------:R-:W-:Y:S01]  /*4b50*/  IMAD.MOV.U32 R146, RZ, RZ, R40 ;  /* 0x000000ffff927224 */ /* 0x000fe200078e0028 */
[----:B------:R-:W-:Y:S01]  /*4b60*/  MOV R145, R41 ;  /* 0x0000002900917202 */ /* 0x000fe20000000f00 */
[----:B------:R-:W-:-:S02]  /*4b70*/  IMAD.MOV.U32 R144, RZ, RZ, R42 ;  /* 0x000000ffff907224 */ /* 0x000fc400078e002a */
[----:B------:R-:W-:-:S03]  /*4b80*/  IMAD.MOV.U32 R131, RZ, RZ, R43 ;  /* 0x000000ffff837224 */ /* 0x000fc600078e002b */
[C---:B------:R-:W-:Y:S08]  /*4b90*/  HMMA.16816.F32.BF16 R32, R8.reuse, R64, RZ ;  /* 0x000000400820723c */ /* 0x040ff000000418ff */
[----:B------:R-:W-:Y:S01]  /*4ba0*/  HMMA.16816.F32.BF16 R28, R8, R66, RZ ;  /* 0x00000042081c723c */ /* 0x000fe200000418ff */
[----:B------:R-:W1:Y:S01]  /*4bb0*/  LDSM.16.MT88.4 R64, [R236+0x3100] ;  /* 0x00310000ec40783b */ /* 0x000e620000004200 */
[----:B------:R-:W-:Y:S01]  /*4bc0*/  MOV R161, R48 ;  /* 0x0000003000a17202 */ /* 0x000fe20000000f00 */
[----:B------:R-:W-:Y:S01]  /*4bd0*/  IMAD.MOV.U32 R160, RZ, RZ, R49 ;  /* 0x000000ffffa07224 */ /* 0x000fe200078e0031 */
[----:B------:R-:W-:Y:S01]  /*4be0*/  MOV R155, R51 ;  /* 0x00000033009b7202 */ /* 0x000fe20000000f00 */
[----:B------:R-:W-:-:S02]  /*4bf0*/  IMAD.MOV.U32 R135, RZ, RZ, R50 ;  /* 0x000000ffff877224 */ /* 0x000fc400078e0032 */
[----:B------:R-:W3:Y:S01]  /*4c00*/  LDSM.16.MT88.4 R48, [R237+0x3100] ;  /* 0x00310000ed30783b */ /* 0x000ee20000004200 */
[C---:B--2---:R-:W-:Y:S08]  /*4c10*/  HMMA.16816.F32.BF16 R24, R4.reuse, R52, R24 ;  /* 0x000000340418723c */ /* 0x044ff00000041818 */
[C---:B------:R-:W-:Y:S08]  /*4c20*/  HMMA.16816.F32.BF16 R44, R4.reuse, R74, R44 ;  /* 0x0000004a042c723c */ /* 0x040ff0000004182c */
[----:B------:R-:W-:Y:S01]  /*4c30*/  HMMA.16816.F32.BF16 R40, R4, R62, R36 ;  /* 0x0000003e0428723c */ /* 0x000fe20000041824 */
[----:B------:R-:W-:Y:S07]  /*4c40*/  LDSM.16.MT88.4 R60, [R236+0x4900] ;  /* 0x00490000ec3c783b */ /* 0x000fee0000004200 */
[----:B------:R-:W-:Y:S01]  /*4c50*/  HMMA.16816.F32.BF16 R20, R8, R70, RZ ;  /* 0x000000460814723c */ /* 0x000fe200000418ff */
[----:B------:R-:W-:Y:S01]  /*4c60*/  IMAD.MOV.U32 R119, RZ, RZ, R25 ;  /* 0x000000ffff777224 */ /* 0x000fe200078e0019 */
[----:B------:R-:W-:Y:S01]  /*4c70*/  MOV R118, R26 ;  /* 0x0000001a00767202 */ /* 0x000fe20000000f00 */
[----:B------:R-:W-:-:S02]  /*4c80*/  IMAD.MOV.U32 R117, RZ, RZ, R27 ;  /* 0x000000ffff757224 */ /* 0x000fc400078e001b */
[----:B------:R-:W-:Y:S02]  /*4c90*/  IMAD.MOV.U32 R116, RZ, RZ, R24 ;  /* 0x000000ffff747224 */ /* 0x000fe400078e0018 */
[----:B------:R-:W2:Y:S01]  /*4ca0*/  LDSM.16.MT88.4 R24, [R236+0x3900] ;  /* 0x00390000ec18783b */ /* 0x000ea20000004200 */
[C---:B------:R-:W-:Y:S01]  /*4cb0*/  HMMA.16816.F32.BF16 R16, R4.reuse, R80, R16 ;  /* 0x000000500410723c */ /* 0x040fe20000041810 */
[----:B------:R-:W-:Y:S01]  /*4cc0*/  IMAD.MOV.U32 R102, RZ, RZ, R45 ;  /* 0x000000ffff667224 */ /* 0x000fe200078e002d */
[----:B------:R-:W-:Y:S01]  /*4cd0*/  MOV R163, R46 ;  /* 0x0000002e00a37202 */ /* 0x000fe20000000f00 */
[----:B------:R-:W-:Y:S02]  /*4ce0*/  IMAD.MOV.U32 R101, RZ, RZ, R44 ;  /* 0x000000ffff657224 */ /* 0x000fe400078e002c */
[----:B------:R-:W-:Y:S02]  /*4cf0*/  IMAD.MOV.U32 R162, RZ, RZ, R47 ;  /* 0x000000ffffa27224 */ /* 0x000fe400078e002f */
[----:B------:R-:W4:Y:S01]  /*4d00*/  LDSM.16.MT88.4 R44, [R240+0x3100] ;  /* 0x00310000f02c783b */ /* 0x000f220000004200 */
[----:B------:R-:W-:Y:S01]  /*4d10*/  HMMA.16816.F32.BF16 R32, R4, R56, R32 ;  /* 0x000000380420723c */ /* 0x000fe20000041820 */
[----:B------:R-:W-:Y:S01]  /*4d20*/  MOV R36, R41 ;  /* 0x0000002900247202 */ /* 0x000fe20000000f00 */
[----:B------:R-:W-:Y:S01]  /*4d30*/  IMAD.MOV.U32 R127, RZ, RZ, R42 ;  /* 0x000000ffff7f7224 */ /* 0x000fe200078e002a */
[----:B------:R-:W-:Y:S01]  /*4d40*/  MOV R125, R40 ;  /* 0x00000028007d7202 */ /* 0x000fe20000000f00 */
[----:B------:R-:W-:-:S02]  /*4d50*/  IMAD.MOV.U32 R126, RZ, RZ, R43 ;  /* 0x000000ffff7e7224 */ /* 0x000fc400078e002b */
[----:B------:R-:W2:Y:S02]  /*4d60*/  LDSM.16.MT88.4 R40, [R237+0x3900] ;  /* 0x00390000ed28783b */ /* 0x000ea40000004200 */
[C---:B------:R-:W-:Y:S02]  /*4d70*/  HMMA.16816.F32.BF16 R20, R4.reuse, R54, R20 ;  /* 0x000000360414723c */ /* 0x040fe40000041814 */
[----:B------:R-:W2:Y:S06]  /*4d80*/  LDSM.16.MT88.4 R52, [R239+0x3100] ;  /* 0x00310000ef34783b */ /* 0x000eac0000004200 */
[----:B------:R-:W-:Y:S01]  /*4d90*/  IMAD.MOV.U32 R15, RZ, RZ, R17 ;  /* 0x000000ffff0f7224 */ /* 0x000fe200078e0011 */
[----:B------:R-:W-:Y:S01]  /*4da0*/  MOV R3, R19 ;  /* 0x0000001300037202 */ /* 0x000fe20000000f00 */
[----:B------:R-:W-:Y:S01]  /*4db0*/  IMAD.MOV.U32 R13, RZ, RZ, R18 ;  /* 0x000000ffff0d7224 */ /* 0x000fe200078e0012 */
[----:B------:R-:W-:Y:S01]  /*4dc0*/  HMMA.16816.F32.BF16 R72, R4, R58, R28 ;  /* 0x0000003a0448723c */ /* 0x000fe2000004181c */
[----:B------:R-:W-:Y:S01]  /*4dd0*/  IMAD.MOV.U32 R0, RZ, RZ, R16 ;  /* 0x000000ffff007224 */ /* 0x000fe200078e0010 */
[----:B------:R-:W4:Y:S03]  /*4de0*/  LDSM.16.MT88.4 R56, [R240+0x3900] ;  /* 0x00390000f038783b */ /* 0x000f260000004200 */
[----:B------:R-:W-:Y:S01]  /*4df0*/  IMAD.MOV.U32 R124, RZ, RZ, R33 ;  /* 0x000000ffff7c7224 */ /* 0x000fe200078e0021 */
[----:B------:R-:W-:Y:S01]  /*4e00*/  MOV R122, R35 ;  /* 0x00000023007a7202 */ /* 0x000fe20000000f00 */
[----:B------:R-:W-:Y:S01]  /*4e10*/  IMAD.MOV.U32 R123, RZ, RZ, R34 ;  /* 0x000000ffff7b7224 */ /* 0x000fe200078e0022 */
[----:B-1----:R-:W-:Y:S01]  /*4e20*/  HMMA.16816.F32.BF16 R16, R8, R64, RZ ;  /* 0x000000400810723c */ /* 0x002fe200000418ff */
[----:B------:R-:W-:-:S04]  /*4e30*/  IMAD.MOV.U32 R121, RZ, RZ, R32 ;  /* 0x000000ffff797224 */ /* 0x000fc800078e0020 */
[----:B------:R-:W-:Y:S01]  /*4e40*/  MOV R111, R23 ;  /* 0x00000017006f7202 */ /* 0x000fe20000000f00 */
[----:B------:R-:W-:Y:S01]  /*4e50*/  IMAD.MOV.U32 R110, RZ, RZ, R21 ;  /* 0x000000ffff6e7224 */ /* 0x000fe200078e0015 */
[----:B------:R-:W-:Y:S01]  /*4e60*/  MOV R108, R20 ;  /* 0x00000014006c7202 */ /* 0x000fe20000000f00 */
[----:B---3--:R-:W-:Y:S01]  /*4e70*/  HMMA.16816.F32.BF16 R32, R8, R48, RZ ;  /* 0x000000300820723c */ /* 0x008fe200000418ff */
[----:B------:R-:W-:Y:S02]  /*4e80*/  IMAD.MOV.U32 R65, RZ, RZ, R36 ;  /* 0x000000ffff417224 */ /* 0x000fe400078e0024 */
[----:B------:R-:W-:-:S05]  /*4e90*/  IMAD.MOV.U32 R109, RZ, RZ, R22 ;  /* 0x000000ffff6d7224 */ /* 0x000fca00078e0016 */
[C---:B------:R-:W-:Y:S01]  /*4ea0*/  HMMA.16816.F32.BF16 R28, R8.reuse, R50, RZ ;  /* 0x00000032081c723c */ /* 0x040fe200000418ff */
[----:B------:R-:W1:Y:S07]  /*4eb0*/  LDSM.16.MT88.4 R48, [R239+0x3900] ;  /* 0x00390000ef30783b */ /* 0x000e6e0000004200 */
[----:B------:R-:W-:Y:S08]  /*4ec0*/  HMMA.16816.F32.BF16 R36, R8, R66, RZ ;  /* 0x000000420824723c */ /* 0x000ff000000418ff */
[----:B--2---:R-:W-:Y:S08]  /*4ed0*/  HMMA.16816.F32.BF16 R68, R4, R24, R16 ;  /* 0x000000180444723c */ /* 0x004ff00000041810 */
[C---:B----4-:R-:W-:Y:S07]  /*4ee0*/  HMMA.16816.F32.BF16 R16, R8.reuse, R44, RZ ;  /* 0x0000002c0810723c */ /* 0x050fee00000418ff */
[----:B------:R-:W-:Y:S01]  /*4ef0*/  MOV R45, R105 ;  /* 0x00000069002d7202 */ /* 0x000fe20000000f00 */
[----:B------:R-:W-:Y:S08]  /*4f00*/  HMMA.16816.F32.BF16 R20, R8, R78, RZ ;  /* 0x0000004e0814723c */ /* 0x000ff000000418ff */
[C---:B------:R-:W-:Y:S08]  /*4f10*/  HMMA.16816.F32.BF16 R76, R4.reuse, R40, R32 ;  /* 0x00000028044c723c */ /* 0x040ff00000041820 */
[----:B------:R-:W-:Y:S01]  /*4f20*/  HMMA.16816.F32.BF16 R172, R4, R42, R28 ;  /* 0x0000002a04ac723c */ /* 0x000fe2000004181c */
[----:B------:R-:W-:Y:S07]  /*4f30*/  LDSM.16.MT88.4 R40, [R237+0x4900] ;  /* 0x00490000ed28783b */ /* 0x000fee0000004200 */
[C---:B------:R-:W-:Y:S07]  /*4f40*/  HMMA.16816.F32.BF16 R32, R8.reuse, R46, RZ ;  /* 0x0000002e0820723c */ /* 0x040fee00000418ff */
[----:B------:R-:W-:Y:S01]  /*4f50*/  MOV R46, R123 ;  /* 0x0000007b002e7202 */ /* 0x000fe20000000f00 */
[----:B------:R-:W-:Y:S01]  /*4f60*/  HMMA.16816.F32.BF16 R28, R8, R52, RZ ;  /* 0x00000034081c723c */ /* 0x000fe200000418ff */
[----:B------:R-:W-:-:S06]  /*4f70*/  IMAD.MOV.U32 R47, RZ, RZ, R122 ;  /* 0x000000ffff2f7224 */ /* 0x000fcc00078e007a */
[----:B------:R-:W-:Y:S01]  /*4f80*/  IMAD.MOV.U32 R53, RZ, RZ, R119 ;  /* 0x000000ffff357224 */ /* 0x000fe200078e0077 */
[----:B------:R-:W-:Y:S01]  /*4f90*/  HMMA.16816.F32.BF16 R176, R4, R26, R36 ;  /* 0x0000001a04b0723c */ /* 0x000fe20000041824 */
[----:B------:R-:W2:Y:S01]  /*4fa0*/  LDSM.16.MT88.4 R36, [R236+0x5100] ;  /* 0x00510000ec24783b */ /* 0x000ea20000004200 */
[----:B------:R-:W-:-:S06]  /*4fb0*/  IMAD.MOV.U32 R52, RZ, RZ, R116 ;  /* 0x000000ffff347224 */ /* 0x000fcc00078e0074 */
[----:B------:R-:W-:Y:S07]  /*4fc0*/  HMMA.16816.F32.BF16 R24, R8, R54, RZ ;  /* 0x000000360818723c */ /* 0x000fee00000418ff */
[----:B------:R-:W-:Y:S01]  /*4fd0*/  IMAD.MOV.U32 R54, RZ, RZ, R118 ;  /* 0x000000ffff367224 */ /* 0x000fe200078e0076 */
[----:B------:R-:W-:Y:S01]  /*4fe0*/  HMMA.16816.F32.BF16 R16, R4, R56, R16 ;  /* 0x000000380410723c */ /* 0x000fe20000041810 */
[----:B------:R-:W-:-:S06]  /*4ff0*/  MOV R55, R117 ;  /* 0x0000007500377202 */ /* 0x000fcc0000000f00 */
[----:B------:R-:W-:Y:S01]  /*5000*/  IMAD.MOV.U32 R56, RZ, RZ, R104 ;  /* 0x000000ffff387224 */ /* 0x000fe200078e0068 */
[----:B------:R-:W-:Y:S01]  /*5010*/  HMMA.16816.F32.BF16 R80, R4, R82, R20 ;  /* 0x000000520450723c */ /* 0x000fe20000041814 */
[----:B------:R-:W-:-:S07]  /*5020*/  MOV R57, R103 ;  /* 0x0000006700397202 */ /* 0x000fce0000000f00 */
[----:B------:R-:W-:Y:S07]  /*5030*/  HMMA.16816.F32.BF16 R20, R8, R60, RZ ;  /* 0x0000003c0814723c */ /* 0x000fee00000418ff */
[----:B------:R-:W-:Y:S01]  /*5040*/  MOV R60, R0 ;  /* 0x00000000003c7202 */ /* 0x000fe20000000f00 */
[----:B------:R-:W-:Y:S01]  /*5050*/  HMMA.16816.F32.BF16 R112, R4, R58, R32 ;  /* 0x0000003a0470723c */ /* 0x000fe20000041820 */
[----:B------:R-:W-:Y:S01]  /*5060*/  IMAD.MOV.U32 R44, RZ, RZ, R16 ;  /* 0x000000ffff2c7224 */ /* 0x000fe200078e0010 */
[----:B------:R-:W-:Y:S01]  /*5070*/  MOV R66, R18 ;  /* 0x0000001200427202 */ /* 0x000fe20000000f00 */
[----:B------:R-:W-:Y:S01]  /*5080*/  IMAD.MOV.U32 R67, RZ, RZ, R17 ;  /* 0x000000ffff437224 */ /* 0x000fe200078e0011 */
[----:B------:R-:W-:Y:S01]  /*5090*/  MOV R61, R15 ;  /* 0x0000000f003d7202 */ /* 0x000fe20000000f00 */
[----:B------:R-:W-:-:S02]  /*50a0*/  IMAD.MOV.U32 R64, RZ, RZ, R19 ;  /* 0x000000ffff407224 */ /* 0x000fc400078e0013 */
[----:B------:R-:W-:Y:S01]  /*50b0*/  IMAD.MOV.U32 R32, RZ, RZ, R102 ;  /* 0x000000ffff207224 */ /* 0x000fe200078e0066 */
[----:B-1----:R-:W-:Y:S01]  /*50c0*/  HMMA.16816.F32.BF16 R104, R4, R48, R28 ;  /* 0x000000300468723c */ /* 0x002fe2000004181c */
[----:B------:R-:W-:Y:S01]  /*50d0*/  LDSM.16.MT88.4 R28, [R240+0x4900] ;  /* 0x00490000f01c783b */ /* 0x000fe20000004200 */
[----:B------:R-:W-:Y:S01]  /*50e0*/  IMAD.MOV.U32 R33, RZ, RZ, R57 ;  /* 0x000000ffff217224 */ /* 0x000fe200078e0039 */
[----:B------:R-:W-:Y:S01]  /*50f0*/  MOV R35, R44 ;  /* 0x0000002c00237202 */ /* 0x000fe20000000f00 */
[----:B------:R-:W-:Y:S01]  /*5100*/  IMAD.MOV.U32 R57, RZ, RZ, R65 ;  /* 0x000000ffff397224 */ /* 0x000fe200078e0041 */
[----:B------:R-:W-:Y:S01]  /*5110*/  MOV R65, R120 ;  /* 0x0000007800417202 */ /* 0x000fe20000000f00 */
[----:B------:R-:W-:Y:S01]  /*5120*/  IMAD.MOV.U32 R44, RZ, RZ, R121 ;  /* 0x000000ffff2c7224 */ /* 0x000fe200078e0079 */
[----:B------:R-:W-:Y:S01]  /*5130*/  MOV R48, R100 ;  /* 0x0000006400307202 */ /* 0x000fe20000000f00 */
[----:B------:R-:W-:Y:S01]  /*5140*/  IMAD.MOV.U32 R49, RZ, RZ, R101 ;  /* 0x000000ffff317224 */ /* 0x000fe200078e0065 */
[----:B------:R-:W-:Y:S01]  /*5150*/  HMMA.16816.F32.BF16 R16, R8, R62, RZ ;  /* 0x0000003e0810723c */ /* 0x000fe200000418ff */
[----:B------:R-:W-:Y:S01]  /*5160*/  IMAD.MOV.U32 R34, RZ, RZ, R45 ;  /* 0x000000ffff227224 */ /* 0x000fe200078e002d */
[----:B------:R-:W-:Y:S01]  /*5170*/  MOV R59, R126 ;  /* 0x0000007e003b7202 */ /* 0x000fe20000000f00 */
[----:B------:R-:W-:-:S02]  /*5180*/  IMAD.MOV.U32 R58, RZ, RZ, R127 ;  /* 0x000000ffff3a7224 */ /* 0x000fc400078e007f */
[----:B------:R-:W-:Y:S02]  /*5190*/  IMAD.MOV.U32 R45, RZ, RZ, R124 ;  /* 0x000000ffff2d7224 */ /* 0x000fe400078e007c */
[----:B------:R-:W-:Y:S01]  /*51a0*/  FADD.FTZ R0, R97, R14 ;  /* 0x0000000e61007221 */ /* 0x000fe20000010000 */
[----:B------:R-:W-:Y:S01]  /*51b0*/  HMMA.16816.F32.BF16 R100, R4, R50, R24 ;  /* 0x000000320464723c */ /* 0x000fe20000041818 */
[----:B------:R-:W1:Y:S01]  /*51c0*/  LDSM.16.MT88.4 R24, [R237+0x5100] ;  /* 0x00510000ed18783b */ /* 0x000e620000004200 */
[----:B------:R-:W-:Y:S02]  /*51d0*/  IMAD.MOV.U32 R62, RZ, RZ, R13 ;  /* 0x000000ffff3e7224 */ /* 0x000fe400078e000d */
[----:B------:R-:W-:Y:S02]  /*51e0*/  FADD.FTZ R13, R98, R0 ;  /* 0x00000000620d7221 */ /* 0x000fe40000010000 */
[----:B------:R-:W-:Y:S02]  /*51f0*/  IMAD.MOV.U32 R63, RZ, RZ, R3 ;  /* 0x000000ffff3f7224 */ /* 0x000fe400078e0003 */
[----:B------:R-:W-:-:S02]  /*5200*/  IMAD.MOV.U32 R50, RZ, RZ, R169 ;  /* 0x000000ffff327224 */ /* 0x000fc400078e00a9 */
[----:B------:R-:W-:Y:S02]  /*5210*/  IMAD.MOV.U32 R51, RZ, RZ, R168 ;  /* 0x000000ffff337224 */ /* 0x000fe400078e00a8 */
[----:B--2---:R-:W-:Y:S01]  /*5220*/  HMMA.16816.F32.BF16 R168, R4, R36, R20 ;  /* 0x0000002404a8723c */ /* 0x004fe20000041814 */
[--C-:B------:R-:W-:Y:S02]  /*5230*/  FFMA.FTZ R3, R94, c[0x0][0x2d0], -R12.reuse ;  /* 0x0000b4005e037a23 */ /* 0x100fe4000001080c */
[----:B------:R-:W-:Y:S02]  /*5240*/  FFMA.FTZ R0, R93, c[0x0][0x2d0], -R12 ;  /* 0x0000b4005d007a23 */ /* 0x000fe4000001080c */
[----:B------:R-:W-:Y:S01]  /*5250*/  IMAD.MOV.U32 R97, RZ, RZ, R50 ;  /* 0x000000ffff617224 */ /* 0x000fe200078e0032 */
[----:B------:R-:W-:Y:S01]  /*5260*/  MOV R50, R163 ;  /* 0x000000a300327202 */ /* 0x000fe20000000f00 */
[----:B------:R-:W-:Y:S01]  /*5270*/  IMAD.MOV.U32 R36, RZ, RZ, R111 ;  /* 0x000000ffff247224 */ /* 0x000fe200078e006f */
[----:B------:R-:W-:Y:S01]  /*5280*/  HMMA.16816.F32.BF16 R20, R8, R40, RZ ;  /* 0x000000280814723c */ /* 0x000fe200000418ff */
[----:B------:R-:W-:Y:S01]  /*5290*/  MOV R37, R56 ;  /* 0x0000003800257202 */ /* 0x000fe20000000f00 */
[----:B------:R-:W-:Y:S01]  /*52a0*/  IMAD.MOV.U32 R56, RZ, RZ, R125 ;  /* 0x000000ffff387224 */ /* 0x000fe200078e007d */
[----:B------:R2:W3:Y:S01]  /*52b0*/  MUFU.EX2 R40, R0 ;  /* 0x0000000000287308 */ /* 0x0004e20000000800 */
[----:B------:R-:W-:Y:S01]  /*52c0*/  IMAD.MOV.U32 R98, RZ, RZ, R51 ;  /* 0x000000ffff627224 */ /* 0x000fe200078e0033 */
[----:B------:R4:W5:Y:S02]  /*52d0*/  LDL.LU R163, [R1+0x98] ;  /* 0x0000980001a37983 */ /* 0x0009640000300800 */
[----:B------:R-:W-:Y:S01]  /*52e0*/  IMAD.MOV.U32 R41, RZ, RZ, R108 ;  /* 0x000000ffff297224 */ /* 0x000fe200078e006c */
[----:B------:R-:W-:Y:S07]  /*52f0*/  HMMA.16816.F32.BF16 R120, R4, R38, R16 ;  /* 0x000000260478723c */ /* 0x000fee0000041810 */
[----:B------:R-:W-:Y:S01]  /*5300*/  MOV R38, R110 ;  /* 0x0000006e00267202 */ /* 0x000fe20000000f00 */
[----:B------:R-:W-:Y:S01]  /*5310*/  HMMA.16816.F32.BF16 R16, R8, R42, RZ ;  /* 0x0000002a0810723c */ /* 0x000fe200000418ff */
[----:B------:R-:W-:-:S02]  /*5320*/  IMAD.MOV.U32 R39, RZ, RZ, R109 ;  /* 0x000000ffff277224 */ /* 0x000fc400078e006d */
[----:B------:R-:W-:Y:S01]  /*5330*/  MOV R93, R38 ;  /* 0x00000026005d7202 */ /* 0x000fe20000000f00 */
[----:B--2---:R-:W-:-:S04]  /*5340*/  FFMA.FTZ R0, R92, c[0x0][0x2d0], -R2 ;  /* 0x0000b4005c007a23 */ /* 0x004fc80000010802 */
[C---:B-1----:R-:W-:Y:S01]  /*5350*/  HMMA.16816.F32.BF16 R108, R4.reuse, R24, R20 ;  /* 0x00000018046c723c */ /* 0x042fe20000041814 */
[----:B------:R-:W1:Y:S11]  /*5360*/  LDSM.16.MT88.4 R20, [R240+0x5100] ;  /* 0x00510000f014783b */ /* 0x000e760000004200 */
[----:B------:R-:W-:Y:S04]  /*5370*/  @!UPT UIADD3 URZ, URZ, URZ, URZ ;  /* 0x0000003f3f3ff290 */ /* 0x000fe8000fffe03f */
[----:B------:R-:W-:Y:S01]  /*5380*/  HMMA.16816.F32.BF16 R116, R4, R26, R16 ;  /* 0x0000001a0474723c */ /* 0x000fe20000041810 */
[----:B------:R-:W-:Y:S01]  /*5390*/  MOV R38, R144 ;  /* 0x0000009000267202 */ /* 0x000fe20000000f00 */
[----:B------:R-:W-:Y:S02]  /*53a0*/  IMAD.MOV.U32 R43, RZ, RZ, R155 ;  /* 0x000000ffff2b7224 */ /* 0x000fe400078e009b */
[----:B------:R-:W-:Y:S02]  /*53b0*/  IMAD.MOV.U32 R94, RZ, RZ, R39 ;  /* 0x000000ffff5e7224 */ /* 0x000fe400078e0027 */
[----:B------:R-:W-:Y:S02]  /*53c0*/  IMAD.MOV.U32 R92, RZ, RZ, R41 ;  /* 0x000000ffff5c7224 */ /* 0x000fe400078e0029 */
[----:B------:R-:W-:Y:S11]  /*53d0*/  HMMA.16816.F32.BF16 R16, R8, R28, RZ ;  /* 0x0000001c0810723c */ /* 0x000ff600000418ff */
[----:B------:R-:W-:Y:S11]  /*53e0*/  @!UPT UIADD3 URZ, URZ, URZ, URZ ;  /* 0x0000003f3f3ff290 */ /* 0x000ff6000fffe03f */
[----:B------:R-:W-:Y:S02]  /*53f0*/  @!UPT UIADD3 URZ, URZ, URZ, URZ ;  /* 0x0000003f3f3ff290 */ /* 0x000fe4000fffe03f */
[----:B-1----:R-:W-:Y:S07]  /*5400*/  HMMA.16816.F32.BF16 R124, R4, R20, R16 ;  /* 0x00000014047c723c */ /* 0x002fee0000041810 */
[--C-:B------:R-:W-:Y:S01]  /*5410*/  FFMA.FTZ R21, R96, c[0x0][0x2d0], -R12.reuse ;  /* 0x0000b40060157a23 */ /* 0x100fe2000001080c */
[----:B------:R-:W-:Y:S01]  /*5420*/  HMMA.16816.F32.BF16 R16, R8, R30, RZ ;  /* 0x0000001e0810723c */ /* 0x000fe200000418ff */
[----:B------:R-:W-:Y:S01]  /*5430*/  FFMA.FTZ R20, R95, c[0x0][0x2d0], -R12 ;  /* 0x0000b4005f147a23 */ /* 0x000fe2000001080c */
[----:B------:R-:W-:Y:S01]  /*5440*/  MOV R96, R37 ;  /* 0x0000002500607202 */ /* 0x000fe20000000f00 */
[----:B------:R-:W-:Y:S01]  /*5450*/  IMAD.MOV.U32 R95, RZ, RZ, R36 ;  /* 0x000000ffff5f7224 */ /* 0x000fe200078e0024 */
[----:B------:R-:W-:Y:S01]  /*5460*/  MOV R28, R154 ;  /* 0x0000009a001c7202 */ /* 0x000fe20000000f00 */
[----:B------:R-:W-:Y:S01]  /*5470*/  IMAD.MOV.U32 R29, RZ, RZ, R153 ;  /* 0x000000ffff1d7224 */ /* 0x000fe200078e0099 */
[----:B------:R-:W-:Y:S11]  /*5480*/  MUFU.EX2 R21, R21 ;  /* 0x0000001500157308 */ /* 0x000ff60000000800 */
[----:B------:R-:W-:Y:S07]  /*5490*/  @!UPT UIADD3 URZ, URZ, URZ, URZ ;  /* 0x0000003f3f3ff290 */ /* 0x000fee000fffe03f */
[----:B------:R-:W-:Y:S01]  /*54a0*/  HMMA.16816.F32.BF16 R24, R4, R22, R16 ;  /* 0x000000160418723c */ /* 0x000fe20000041810 */
[----:B------:R-:W-:Y:S01]  /*54b0*/  MOV R31, R147 ;  /* 0x00000093001f7202 */ /* 0x000fe20000000f00 */
[----:B------:R-:W-:Y:S01]  /*54c0*/  IMAD.MOV.U32 R36, RZ, RZ, R146 ;  /* 0x000000ffff247224 */ /* 0x000fe200078e0092 */
[----:B------:R1:W-:Y:S04]  /*54d0*/  MUFU.EX2 R23, R3 ;  /* 0x0000000300177308 */ /* 0x0003e80000000800 */
[----:B------:R-:W-:Y:S01]  /*54e0*/  FADD.FTZ R22, R99, R13 ;  /* 0x0000000d63167221 */ /* 0x000fe20000010000 */
[----:B------:R-:W-:Y:S01]  /*54f0*/  MOV R99, R48 ;  /* 0x0000003000637202 */ /* 0x000fe20000000f00 */
[----:B------:R-:W2:Y:S01]  /*5500*/  LDSM.16.MT88.4 R12, [R239+0x4900] ;  /* 0x00490000ef0c783b */ /* 0x000ea20000004200 */
[----:B------:R-:W-:Y:S01]  /*5510*/  IMAD.MOV.U32 R37, RZ, RZ, R145 ;  /* 0x000000ffff257224 */ /* 0x000fe200078e0091 */
[----:B------:R-:W2:Y:S01]  /*5520*/  MUFU.EX2 R20, R20 ;  /* 0x0000001400147308 */ /* 0x000ea20000000800 */
[----:B------:R-:W-:Y:S01]  /*5530*/  IMAD.MOV.U32 R30, RZ, RZ, R152 ;  /* 0x000000ffff1e7224 */ /* 0x000fe200078e0098 */
[----:B------:R-:W-:Y:S01]  /*5540*/  LDSM.16.MT88.4 R144, [R237+0x1100] ;  /* 0x00110000ed90783b */ /* 0x000fe20000004200 */
[----:B------:R-:W-:-:S02]  /*5550*/  IMAD.MOV.U32 R39, RZ, RZ, R131 ;  /* 0x000000ffff277224 */ /* 0x000fc400078e0083 */
[----:B------:R-:W-:Y:S01]  /*5560*/  IMAD.MOV.U32 R48, RZ, RZ, R49 ;  /* 0x000000ffff307224 */ /* 0x000fe200078e0031 */
[----:B------:R-:W-:Y:S01]  /*5570*/  LDSM.16.MT88.4 R152, [R236+0x1100] ;  /* 0x00110000ec98783b */ /* 0x000fe20000004200 */
[----:B------:R-:W-:Y:S02]  /*5580*/  IMAD.MOV.U32 R49, RZ, RZ, R32 ;  /* 0x000000ffff317224 */ /* 0x000fe400078e0020 */
[----:B-1----:R-:W-:Y:S01]  /*5590*/  FFMA.FTZ R3, R90, c[0x0][0x2d0], -R2 ;  /* 0x0000b4005a037a23 */ /* 0x002fe20000010802 */
[C---:B--2---:R-:W-:Y:S08]  /*55a0*/  HMMA.16816.F32.BF16 R16, R8.reuse, R12, RZ ;  /* 0x0000000c0810723c */ /* 0x044ff000000418ff */
[----:B------:R-:W-:Y:S01]  /*55b0*/  HMMA.16816.F32.BF16 R8, R8, R14, RZ ;  /* 0x0000000e0808723c */ /* 0x000fe200000418ff */
[----:B------:R-:W1:Y:S11]  /*55c0*/  LDSM.16.MT88.4 R12, [R239+0x5100] ;  /* 0x00510000ef0c783b */ /* 0x000e760000004200 */
[----:B------:R-:W-:Y:S04]  /*55d0*/  @!UPT UIADD3 URZ, URZ, URZ, URZ ;  /* 0x0000003f3f3ff290 */ /* 0x000fe8000fffe03f */
[C---:B-1----:R-:W-:Y:S08]  /*55e0*/  HMMA.16816.F32.BF16 R16, R4.reuse, R12, R16 ;  /* 0x0000000c0410723c */ /* 0x042ff00000041810 */
[----:B------:R-:W-:Y:S01]  /*55f0*/  HMMA.16816.F32.BF16 R12, R4, R14, R8 ;  /* 0x0000000e040c723c */ /* 0x000fe20000041808 */
[----:B------:R1:W-:Y:S06]  /*5600*/  MUFU.EX2 R7, R0 ;  /* 0x0000000000077308 */ /* 0x0003ec0000000800 */
[----:B------:R-:W-:-:S02]  /*5610*/  FADD.FTZ R4, R128, R22 ;  /* 0x0000001680047221 */ /* 0x000fc40000010000 */
[----:B------:R-:W-:Y:S01]  /*5620*/  MUFU.EX2 R5, R3 ;  /* 0x0000000300057308 */ /* 0x000fe20000000800 */
[----:B---3--:R-:W-:Y:S02]  /*5630*/  IMAD.MOV.U32 R22, RZ, RZ, R40 ;  /* 0x000000ffff167224 */ /* 0x008fe400078e0028 */
[--C-:B-1----:R-:W-:Y:S02]  /*5640*/  FFMA.FTZ R0, R91, c[0x0][0x2d0], -R2.reuse ;  /* 0x0000b4005b007a23 */ /* 0x102fe40000010802 */
[----:B------:R-:W-:-:S03]  /*5650*/  FFMA.FTZ R2, R89, c[0x0][0x2d0], -R2 ;  /* 0x0000b40059027a23 */ /* 0x000fc60000010802 */
[----:B------:R1:W-:Y:S08]  /*5660*/  MUFU.EX2 R6, R0 ;  /* 0x0000000000067308 */ /* 0x0003f00000000800 */
[----:B------:R2:W3:Y:S01]  /*5670*/  MUFU.EX2 R3, R2 ;  /* 0x0000000200037308 */ /* 0x0004e20000000800 */
[----:B------:R-:W-:Y:S01]  /*5680*/  F2FP.BF16.PACK_AB R128, R20, R21 ;  /* 0x000000151480723e */ /* 0x000fe200000010ff */
[----:B------:R-:W-:Y:S01]  /*5690*/  IMAD.MOV.U32 R8, RZ, RZ, R35 ;  /* 0x000000ffff087224 */ /* 0x000fe200078e0023 */
[----:B------:R-:W-:Y:S01]  /*56a0*/  MOV R41, R160 ;  /* 0x000000a000297202 */ /* 0x000fe20000000f00 */
[----:B------:R-:W-:-:S02]  /*56b0*/  IMAD.MOV.U32 R40, RZ, RZ, R161 ;  /* 0x000000ffff287224 */ /* 0x000fc400078e00a1 */
[----:B------:R-:W-:Y:S02]  /*56c0*/  IMAD.MOV.U32 R42, RZ, RZ, R135 ;  /* 0x000000ffff2a7224 */ /* 0x000fe400078e0087 */
[----:B------:R-:W-:Y:S02]  /*56d0*/  IMAD.MOV.U32 R51, RZ, RZ, R162 ;  /* 0x000000ffff337224 */ /* 0x000fe400078e00a2 */
[----:B-1----:R-:W-:Y:S01]  /*56e0*/  FADD.FTZ R0, R86, R84 ;  /* 0x0000005456007221 */ /* 0x002fe20000010000 */
[----:B------:R-:W-:Y:S01]  /*56f0*/  MOV R10, R66 ;  /* 0x00000042000a7202 */ /* 0x000fe20000000f00 */
[----:B------:R-:W-:Y:S01]  /*5700*/  IMAD.MOV.U32 R9, RZ, RZ, R67 ;  /* 0x000000ffff097224 */ /* 0x000fe200078e0043 */
[----:B------:R4:W5:Y:S01]  /*5710*/  LDL.LU R162, [R1+0x94] ;  /* 0x0000940001a27983 */ /* 0x0009620000300800 */
[----:B--2---:R-:W-:Y:S01]  /*5720*/  FADD.FTZ R2, R130, R4 ;  /* 0x0000000482027221 */ /* 0x004fe20000010000 */
[----:B------:R-:W-:Y:S02]  /*5730*/  F2FP.BF16.PACK_AB R130, R22, R23 ;  /* 0x000000171682723e */ /* 0x000fe400000010ff */
[----:B---3--:R-:W-:Y:S01]  /*5740*/  F2FP.BF16.PACK_AB R131, R3, R5 ;  /* 0x000000050383723e */ /* 0x008fe200000010ff */
[----:B------:R-:W-:Y:S01]  /*5750*/  FADD.FTZ R4, R129, R2 ;  /* 0x0000000281047221 */ /* 0x000fe20000010000 */
[----:B------:R-:W-:Y:S01]  /*5760*/  F2FP.BF16.PACK_AB R129, R6, R7 ;  /* 0x000000070681723e */ /* 0x000fe200000010ff */
[----:B------:R-:W-:Y:S01]  /*5770*/  FADD.FTZ R0, R85, R0 ;  /* 0x0000000055007221 */ /* 0x000fe20000010000 */
[----:B------:R4:W5:Y:S05]  /*5780*/  LDL.LU R161, [R1+0x90] ;  /* 0x0000900001a17983 */ /* 0x00096a0000300800 */
[C---:B------:R-:W-:Y:S08]  /*5790*/  HMMA.16816.F32.BF16 R148, R128.reuse, R144, R148 ;  /* 0x000000908094723c */ /* 0x040ff00000041894 */
[C---:B------:R-:W-:Y:S01]  /*57a0*/  HMMA.16816.F32.BF16 R156, R128.reuse, R152, R156 ;  /* 0x00000098809c723c */ /* 0x040fe2000004189c */
[----:B------:R-:W-:Y:S01]  /*57b0*/  FADD.FTZ R0, R88, R0 ;  /* 0x0000000058007221 */ /* 0x000fe20000010000 */
[----:B------:R4:W5:Y:S06]  /*57c0*/  LDL.LU R160, [R1+0x8c] ;  /* 0x00008c0001a07983 */ /* 0x00096c0000300800 */
[C---:B------:R-:W-:Y:S01]  /*57d0*/  HMMA.16816.F32.BF16 R144, R128.reuse, R146, R136 ;  /* 0x000000928090723c */ /* 0x040fe20000041888 */
[----:B------:R-:W1:Y:S07]  /*57e0*/  LDSM.16.MT88.4 R136, [R240+0x1100] ;  /* 0x00110000f088783b */ /* 0x000e6e0000004200 */
[----:B------:R-:W-:Y:S01]  /*57f0*/  HMMA.16816.F32.BF16 R152, R128, R154, R96 ;  /* 0x0000009a8098723c */ /* 0x000fe20000041860 */
[----:B------:R-:W-:Y:S01]  /*5800*/  FADD.FTZ R2, R87, R0 ;  /* 0x0000000057027221 */ /* 0x000fe20000010000 */
[----:B------:R-:W-:Y:S01]  /*5810*/  LDSM.16.MT88.4 R88, [R240+0x4100] ;  /* 0x00410000f058783b */ /* 0x000fe20000004200 */
[----:B------:R-:W-:-:S03]  /*5820*/  IMAD.MOV.U32 R11, RZ, RZ, R64 ;  /* 0x000000ffff0b7224 */ /* 0x000fc600078e0040 */
[----:B------:R4:W5:Y:S01]  /*5830*/  LDL.LU R135, [R1+0x88] ;  /* 0x0000880001877983 */ /* 0x0009620000300800 */
[----:B------:R-:W-:Y:S01]  /*5840*/  IMAD.MOV.U32 R98, RZ, RZ, R33 ;  /* 0x000000ffff627224 */ /* 0x000fe200078e0021 */
[----:B------:R-:W-:Y:S02]  /*5850*/  MOV R97, R34 ;  /* 0x0000002200617202 */ /* 0x000fe40000000f00 */
[----:B------:R-:W2:Y:S01]  /*5860*/  LDSM.16.MT88.4 R32, [R239+0x1100] ;  /* 0x00110000ef20783b */ /* 0x000ea20000004200 */
[C---:B-1----:R-:W-:Y:S08]  /*5870*/  HMMA.16816.F32.BF16 R140, R128.reuse, R136, R140 ;  /* 0x00000088808c723c */ /* 0x042ff0000004188c */
[C---:B------:R-:W-:Y:S08]  /*5880*/  HMMA.16816.F32.BF16 R136, R128.reuse, R138, R28 ;  /* 0x0000008a8088723c */ /* 0x040ff0000004181c */
[C---:B--2---:R-:W-:Y:S01]  /*5890*/  HMMA.16816.F32.BF16 R28, R128.reuse, R32, R40 ;  /* 0x00000020801c723c */ /* 0x044fe20000041828 */
[----:B------:R-:W-:Y:S07]  /*58a0*/  LDSM.16.MT88.4 R40, [R236+0x2900] ;  /* 0x00290000ec28783b */ /* 0x000fee0000004200 */
[C---:B------:R-:W-:Y:S01]  /*58b0*/  HMMA.16816.F32.BF16 R32, R128.reuse, R34, R48 ;  /* 0x000000228020723c */ /* 0x040fe20000041830 */
[----:B------:R-:W1:Y:S07]  /*58c0*/  LDSM.16.MT88.4 R48, [R237+0x2900] ;  /* 0x00290000ed30783b */ /* 0x000e6e0000004200 */
[C---:B-1----:R-:W-:Y:S08]  /*58d0*/  HMMA.16816.F32.BF16 R44, R128.reuse, R48, R44 ;  /* 0x00000030802c723c */ /* 0x042ff0000004182c */
[C---:B------:R-:W-:Y:S01]  /*58e0*/  HMMA.16816.F32.BF16 R48, R128.reuse, R50, R72 ;  /* 0x000000328030723c */ /* 0x040fe20000041848 */
[----:B------:R-:W1:Y:S07]  /*58f0*/  LDSM.16.MT88.4 R72, [R236+0x4100] ;  /* 0x00410000ec48783b */ /* 0x000e6e0000004200 */
[C---:B------:R-:W-:Y:S08]  /*5900*/  HMMA.16816.F32.BF16 R36, R128.reuse, R40, R36 ;  /* 0x000000288024723c */ /* 0x040ff00000041824 */
[C---:B------:R-:W-:Y:S01]  /*5910*/  HMMA.16816.F32.BF16 R40, R128.reuse, R42, R56 ;  /* 0x0000002a8028723c */ /* 0x040fe20000041838 */
[----:B------:R-:W2:Y:S07]  /*5920*/  LDSM.16.MT88.4 R56, [R240+0x2900] ;  /* 0x00290000f038783b */ /* 0x000eae0000004200 */
[C---:B-1----:R-:W-:Y:S08]  /*5930*/  HMMA.16816.F32.BF16 R68, R128.reuse, R72, R68 ;  /* 0x000000488044723c */ /* 0x042ff00000041844 */
[----:B------:R-:W-:Y:S07]  /*5940*/  HMMA.16816.F32.BF16 R72, R128, R74, R176 ;  /* 0x0000004a8048723c */ /* 0x000fee00000418b0 */
[----:B------:R-:W-:Y:S01]  /*5950*/  MOV R178, R98 ;  /* 0x0000006200b27202 */ /* 0x000fe20000000f00 */
[----:B------:R-:W-:-:S02]  /*5960*/  IMAD.MOV.U32 R179, RZ, RZ, R97 ;  /* 0x000000ffffb37224 */ /* 0x000fc400078e0061 */
[----:B------:R-:W1:Y:S01]  /*5970*/  LDSM.16.MT88.4 R96, [R239+0x4100] ;  /* 0x00410000ef60783b */ /* 0x000e620000004200 */
[C---:B--2---:R-:W-:Y:S01]  /*5980*/  HMMA.16816.F32.BF16 R52, R128.reuse, R56, R52 ;  /* 0x000000388034723c */ /* 0x044fe20000041834 */
[----:B------:R-:W-:Y:S02]  /*5990*/  IMAD.MOV.U32 R0, RZ, RZ, R65 ;  /* 0x000000ffff007224 */ /* 0x000fe400078e0041 */
[----:B------:R-:W2:Y:S05]  /*59a0*/  LDSM.16.MT88.4 R64, [R239+0x2900] ;  /* 0x00290000ef40783b */ /* 0x000eaa0000004200 */
[C---:B------:R-:W-:Y:S08]  /*59b0*/  HMMA.16816.F32.BF16 R56, R128.reuse, R58, R92 ;  /* 0x0000003a8038723c */ /* 0x040ff0000004185c */
[----:B-1----:R-:W-:Y:S01]  /*59c0*/  HMMA.16816.F32.BF16 R92, R128, R96, R104 ;  /* 0x00000060805c723c */ /* 0x002fe20000041868 */
[----:B------:R-:W1:Y:S01]  /*59d0*/  LDSM.16.MT88.4 R104, [R236+0x5900] ;  /* 0x00590000ec68783b */ /* 0x000e620000004200 */
[----:B------:R-:W-:-:S02]  /*59e0*/  FADD.FTZ R0, R0, R4 ;  /* 0x0000000400007221 */ /* 0x000fc40000010000 */
[----:B------:R-:W-:Y:S02]  /*59f0*/  FADD.FTZ R2, R178, R2 ;  /* 0x00000002b2027221 */ /* 0x000fe40000010000 */
[----:B------:R-:W-:Y:S02]  /*5a00*/  FADD.FTZ R4, R21, R0 ;  /* 0x0000000015047221 */ /* 0x000fe40000010000 */
[C---:B------:R-:W-:Y:S01]  /*5a10*/  HMMA.16816.F32.BF16 R84, R128.reuse, R88, R8 ;  /* 0x000000588054723c */ /* 0x040fe20000041808 */
[----:B------:R-:W-:Y:S01]  /*5a20*/  FADD.FTZ R0, R179, R2 ;  /* 0x00000002b3007221 */ /* 0x000fe20000010000 */
[----:B------:R-:W-:Y:S06]  /*5a30*/  LDSM.16.MT88.4 R8, [R239+0x5900] ;  /* 0x00590000ef08783b */ /* 0x000fec0000004200 */
[----:B------:R-:W-:Y:S01]  /*5a40*/  HMMA.16816.F32.BF16 R88, R128, R90, R112 ;  /* 0x0000005a8058723c */ /* 0x000fe20000041870 */
[----:B------:R-:W3:Y:S01]  /*5a50*/  LDSM.16.MT88.4 R112, [R237+0x5900] ;  /* 0x00590000ed70783b */ /* 0x000ee20000004200 */
[----:B------:R-:W-:-:S06]  /*5a60*/  FADD.FTZ R0, R134, R0 ;  /* 0x0000000086007221 */ /* 0x000fcc0000010000 */
[C---:B------:R-:W-:Y:S08]  /*5a70*/  HMMA.16816.F32.BF16 R96, R128.reuse, R98, R100 ;  /* 0x000000628060723c */ /* 0x040ff00000041864 */
[C---:B--2---:R-:W-:Y:S08]  /*5a80*/  HMMA.16816.F32.BF16 R60, R128.reuse, R64, R60 ;  /* 0x00000040803c723c */ /* 0x044ff0000004183c */
[C---:B------:R-:W-:Y:S01]  /*5a90*/  HMMA.16816.F32.BF16 R64, R128.reuse, R66, R80 ;  /* 0x000000428040723c */ /* 0x040fe20000041850 */
[----:B------:R-:W2:Y:S07]  /*5aa0*/  LDSM.16.MT88.4 R80, [R237+0x4100] ;  /* 0x00410000ed50783b */ /* 0x000eae0000004200 */
[C---:B-1----:R-:W-:Y:S08]  /*5ab0*/  HMMA.16816.F32.BF16 R100, R128.reuse, R104, R168 ;  /* 0x000000688064723c */ /* 0x042ff000000418a8 */
[----:B------:R-:W-:Y:S01]  /*5ac0*/  HMMA.16816.F32.BF16 R104, R128, R106, R120 ;  /* 0x0000006a8068723c */ /* 0x000fe20000041878 */
[----:B------:R-:W1:Y:S01]  /*5ad0*/  LDSM.16.MT88.4 R120, [R240+0x5900] ;  /* 0x00590000f078783b */ /* 0x000e620000004200 */
[----:B------:R-:W-:-:S02]  /*5ae0*/  FADD.FTZ R7, R7, R0 ;  /* 0x0000000007077221 */ /* 0x000fc40000010000 */
[----:B------:R-:W-:Y:S02]  /*5af0*/  FADD.FTZ R2, R20, R4 ;  /* 0x0000000414027221 */ /* 0x000fe40000010000 */
[----:B------:R-:W-:Y:S02]  /*5b00*/  FADD.FTZ R6, R6, R7 ;  /* 0x0000000706067221 */ /* 0x000fe40000010000 */
[----:B------:R-:W-:Y:S02]  /*5b10*/  FADD.FTZ R0, R23, R2 ;  /* 0x0000000217007221 */ /* 0x000fe40000010000 */
[----:B------:R-:W-:Y:S02]  /*5b20*/  FADD.FTZ R5, R5, R6 ;  /* 0x0000000605057221 */ /* 0x000fe40000010000 */
[----:B------:R-:W-:Y:S02]  /*5b30*/  FADD.FTZ R2, R22, R0 ;  /* 0x0000000016027221 */ /* 0x000fe40000010000 */
[----:B------:R-:W-:-:S05]  /*5b40*/  FADD.FTZ R0, R3, R5 ;  /* 0x0000000503007221 */ /* 0x000fca0000010000 */
[----:B------:R4:W-:Y:S04]  /*5b50*/  STL [R1+0x24], R0 ;  /* 0x0000240001007387 */ /* 0x0009e80000100800 */
[----:B------:R4:W-:Y:S01]  /*5b60*/  STL [R1+0x20], R2 ;  /* 0x0000200201007387 */ /* 0x0009e20000100800 */
[----:B------:R-:W-:Y:S01]  /*5b70*/  UIMAD.WIDE.U32 UR18, UR11, UR4, URZ ;  /* 0x000000040b1272a5 */ /* 0x000fe2000f8e003f */
[----:B------:R-:W-:-:S03]  /*5b80*/  PLOP3.LUT P0, PT, PT, PT, UP6, 0x40, 0x0 ;  /* 0x000000000000781c */ /* 0x000fc60003f0e868 */
[----:B------:R-:W-:Y:S01]  /*5b90*/  @UP5 USHF.R.U32.HI UR11, URZ, UR5, UR19 ;  /* 0x000000053f0b5299 */ /* 0x000fe20008011613 */
[----:B---3--:R-:W-:Y:S03]  /*5ba0*/  HMMA.16816.F32.BF16 R108, R128, R112, R108 ;  /* 0x00000070806c723c */ /* 0x008fe6000004186c */
[----:B------:R-:W-:-:S03]  /*5bb0*/  UIADD3 UR4, UR10, UR11, URZ ;  /* 0x0000000b0a047290 */ /* 0x000fc6000fffe03f */
[----:B------:R-:W-:Y:S02]  /*5bc0*/  ULDC UR11, c[0x0][0x328] ;  /* 0x0000ca00000b7ab9 */ /* 0x000fe40000000800 */
[----:B------:R-:W-:Y:S01]  /*5bd0*/  HMMA.16816.F32.BF16 R112, R128, R114, R116 ;  /* 0x000000728070723c */ /* 0x000fe20000041874 */
[----:B------:R-:W-:Y:S02]  /*5be0*/  UIADD3 UR8, UR8, -0x2, URZ ;  /* 0xfffffffe08087890 */ /* 0x000fe4000fffe03f */
[----:B------:R-:W-:-:S05]  /*5bf0*/  UIADD3 UR11, UR4, UR11, URZ ;  /* 0x0000000b040b7290 */ /* 0x000fca000fffe03f */
[C---:B--2---:R-:W-:Y:S08]  /*5c00*/  HMMA.16816.F32.BF16 R76, R128.reuse, R80, R76 ;  /* 0x00000050804c723c */ /* 0x044ff0000004184c */
[C---:B-1----:R-:W-:Y:S08]  /*5c10*/  HMMA.16816.F32.BF16 R116, R128.reuse, R120, R124 ;  /* 0x000000788074723c */ /* 0x042ff0000004187c */
[C---:B------:R-:W-:Y:S08]  /*5c20*/  HMMA.16816.F32.BF16 R80, R128.reuse, R82, R172 ;  /* 0x000000528050723c */ /* 0x040ff000000418ac */
[C---:B------:R-:W-:Y:S08]  /*5c30*/  HMMA.16816.F32.BF16 R120, R128.reuse, R122, R24 ;  /* 0x0000007a8078723c */ /* 0x040ff00000041818 */
[C---:B------:R-:W-:Y:S08]  /*5c40*/  HMMA.16816.F32.BF16 R124, R128.reuse, R8, R16 ;  /* 0x00000008807c723c */ /* 0x040ff00000041810 */
[----:B------:R-:W-:Y:S01]  /*5c50*/  HMMA.16816.F32.BF16 R128, R128, R10, R12 ;  /* 0x0000000a8080723c */ /* 0x000fe2000004180c */
[----:B------:R-:W-:Y:S07]  /*5c60*/  @P0 BRA `(.L_x_343) ;  /* 0x0000015000000947 */ /* 0x000fee0003800000 */
[----:B----4-:R-:W-:Y:S01]  /*5c70*/  ISETP.LT.AND P0, PT, RZ, UR4, PT ;  /* 0x00000004ff007c0c */ /* 0x010fe2000bf01270 */
[----:B------:R-:W-:-:S02]  /*5c80*/  UIADD3 UR18, UR4, -0x1, URZ ;  /* 0xffffffff04127890 */ /* 0x000fc4000fffe03f */
[----:B------:R-:W-:-:S10]  /*5c90*/  ULDC UR10, c[0x0][0x32c] ;  /* 0x0000cb00000a7ab9 */ /* 0x000fd40000000800 */
[----:B------:R-:W-:Y:S05]  /*5ca0*/  @P0 BRA `(.L_x_344) ;  /* 0x0000008000000947 */ /* 0x000fea0003800000 */
[----:B------:R-:W-:Y:S02]  /*5cb0*/  UISETP.NE.AND UP0, UPT, UR10, 0x1, UPT ;  /* 0x000000010a00788c */ /* 0x000fe4000bf05270 */
[----:B------:R-:W-:-:S03]  /*5cc0*/  UIADD3 UR18, -UR4, URZ, URZ ;  /* 0x0000003f04127290 */ /* 0x000fc6000fffe13f */
[----:B------:R-:W-:Y:S02]  /*5cd0*/  ULDC.64 UR4, c[0x0][0x330] ;  /* 0x0000cc0000047ab9 */ /* 0x000fe40000000a00 */
[----:B------:R-:W-:-:S07]  /*5ce0*/  UIMAD.WIDE.U32 UR20, UR18, UR4, URZ ;  /* 0x00000004121472a5 */ /* 0x000fce000f8e003f */
[----:B------:R-:W-:Y:S02]  /*5cf0*/  @UP0 UMOV UR19, UR21 ;  /* 0x0000001500130c82 */ /* 0x000fe40008000000 */
[----:B------:R-:W-:-:S04]  /*5d00*/  @UP0 USHF.R.U32.HI UR18, URZ, UR5, UR19 ;  /* 0x000000053f120299 */ /* 0x000fc80008011613 */
[----:B------:R-:W-:Y:S01]  /*5d10*/  ULOP3.LUT UR18, URZ, UR18, URZ, 0x33, !UPT ;  /* 0x000000123f127292 */ /* 0x000fe2000f8e333f */
[----:B------:R-:W-:Y:S05]  /*5d20*/  BRA `(.L_x_345) ;  /* 0x0000005000007947 */ /* 0x000fea0003800000 */
.L_x_344:
[----:B------:R-:W-:Y:S02]  /*5d30*/  UISETP.NE.AND UP0, UPT, UR10, 0x1, UPT ;  /* 0x000000010a00788c */ /* 0x000fe4000bf05270 */
[----:B------:R-:W-:Y:S02]  /*5d40*/  ULDC.64 UR4, c[0x0][0x330] ;  /* 0x0000cc0000047ab9 */ /* 0x000fe40000000a00 */
[----:B------:R-:W-:-:S07]  /*5d50*/  UIMAD.WIDE.U32 UR20, UR18, UR4, URZ ;  /* 0x00000004121472a5 */ /* 0x000fce000f8e003f */
[----:B------:R-:W-:Y:S02]  /*5d60*/  @UP0 UMOV UR19, UR21 ;  /* 0x0000001500130c82 */ /* 0x000fe40008000000 */
[----:B------:R-:W-:Y:S02]  /*5d70*/  @UP0 USHF.R.U32.HI UR18, URZ, UR5, UR19 ;  /* 0x000000053f120299 */ /* 0x000fe40008011613 */
.L_x_345:
[----:B------:R-:W-:Y:S02]  /*5d80*/  ULDC UR4, c[0x0][0x32c] ;  /* 0x0000cb0000047ab9 */ /* 0x000fe40000000800 */
[----:B------:R-:W-:-:S04]  /*5d90*/  UIMAD UR4, UR18, UR10, UR4 ;  /* 0x0000000a120472a4 */ /* 0x000fc8000f8e0204 */
[----:B------:R-:W-:-:S04]  /*5da0*/  UISETP.LT.AND UP0, UPT, UR11, UR4, UPT ;  /* 0x000000040b00728c */ /* 0x000fc8000bf01270 */
[----:B------:R-:W-:-:S04]  /*5db0*/  USEL UR11, UR11, UR4, UP0 ;  /* 0x000000040b0b7287 */ /* 0x000fc80008000000 */
.L_x_343:
[----:B----4-:R-:W-:-:S04]  /*5dc0*/  UIMAD.WIDE UR4, UR11, 0x2aaaaaab, URZ ;  /* 0x2aaaaaab0b0478a5 */ /* 0x010fc8000f8e023f */
[----:B------:R-:W-:-:S04]  /*5dd0*/  USHF.R.U32.HI UR4, URZ, 0x1f, UR5 ;  /* 0x0000001f3f047899 */ /* 0x000fc80008011605 */
[----:B------:R-:W-:-:S04]  /*5de0*/  ULEA.HI.SX32 UR4, UR5, UR4, 0x1d ;  /* 0x0000000405047291 */ /* 0x000fc8000f8fea3f */
[----:B------:R-:W-:-:S04]  /*5df0*/  UISETP.LT.AND UP0, UPT, UR9, UR4, UPT ;  /* 0x000000040900728c */ /* 0x000fc8000bf01270 */
[----:B------:R-:W-:-:S04]  /*5e00*/  USEL UR10, UR9, UR4, !UP0 ;  /* 0x00000004090a7287 */ /* 0x000fc8000c000000 */
[----:B------:R-:W-:-:S06]  /*5e10*/  UISETP.GE.AND UP0, UPT, UR8, UR10, UPT ;  /* 0x0000000a0800728c */ /* 0x000fcc000bf06270 */
[----:B------:R-:W-:-:S13]  /*5e20*/  PLOP3.LUT P0, PT, PT, PT, UP0, 0x40, 0x0 ;  /* 0x000000000000781c */ /* 0x000fda0003f0e808 */
[----:B------:R-:W-:Y:S05]  /*5e30*/  @P0 BRA `(.L_x_346) ;  /* 0x00003f9000000947 */ /* 0x000fea0003800000 */
[----:B------:R-:W2:Y:S04]  /*5e40*/  LDL.64 R8, [R1+0x48] ;  /* 0x0000480001087983 */ /* 0x000ea80000100a00 */
[----:B------:R-:W3:Y:S04]  /*5e50*/  LDL.64 R6, [R1+0x40] ;  /* 0x0000400001067983 */ /* 0x000ee80000100a00 */
[----:B------:R-:W4:Y:S04]  /*5e60*/  LDL.64 R2, [R1+0x38] ;  /* 0x0000380001027983 */ /* 0x000f280000100a00 */
[----:B------:R-:W4:Y:S01]  /*5e70*/  LDL.64 R4, [R1+0x30] ;  /* 0x0000300001047983 */ /* 0x000f220000100a00 */
[----:B------:R-:W-:-:S02]  /*5e80*/  MOV R134, R132 ;  /* 0x0000008400867202 */ /* 0x000fc40000000f00 */
[C---:B--2---:R-:W-:Y:S02]  /*5e90*/  IADD3 R0, P0, R8.reuse, 0x40, RZ ;  /* 0x0000004008007810 */ /* 0x044fe40007f1e0ff */
[----:B------:R-:W-:-:S03]  /*5ea0*/  IADD3 R11, P1, R8, 0x80, RZ ;  /* 0x00000080080b7810 */ /* 0x000fc60007f3e0ff */
[--C-:B---3--:R-:W-:Y:S01]  /*5eb0*/  IMAD.X R10, RZ, RZ, R7.reuse, P0 ;  /* 0x000000ffff0a7224 */ /* 0x108fe200000e0607 */
[----:B------:R1:W-:Y:S01]  /*5ec0*/  STL [R1+0x68], R0 ;  /* 0x0000680001007387 */ /* 0x0003e20000100800 */
[----:B------:R-:W-:-:S03]  /*5ed0*/  IMAD.X R9, RZ, RZ, R7, P1 ;  /* 0x000000ffff097224 */ /* 0x000fc600008e0607 */
[----:B------:R-:W-:Y:S04]  /*5ee0*/  STL [R1+0x60], R11 ;  /* 0x0000600b01007387 */ /* 0x000fe80000100800 */
[----:B------:R-:W-:Y:S01]  /*5ef0*/  STL [R1+0x64], R10 ;  /* 0x0000640a01007387 */ /* 0x000fe20000100800 */
[----:B-1----:R-:W-:Y:S02]  /*5f00*/  IADD3 R0, P0, R8, 0xc0, RZ ;  /* 0x000000c008007810 */ /* 0x002fe40007f1e0ff */
[----:B----4-:R-:W-:-:S03]  /*5f10*/  IADD3 R8, P2, R2, 0x40, RZ ;  /* 0x0000004002087810 */ /* 0x010fc60007f5e0ff */
[----:B------:R1:W-:Y:S02]  /*5f20*/  STL [R1+0x58], R0 ;  /* 0x0000580001007387 */ /* 0x0003e40000100800 */
[----:B------:R-:W-:Y:S02]  /*5f30*/  IMAD.X R6, RZ, RZ, R5, P2 ;  /* 0x000000ffff067224 */ /* 0x000fe400010e0605 */
[----:B------:R-:W-:Y:S04]  /*5f40*/  STL [R1+0x5c], R9 ;  /* 0x00005c0901007387 */ /* 0x000fe80000100800 */
[----:B------:R-:W-:Y:S01]  /*5f50*/  STL [R1+0x50], R8 ;  /* 0x0000500801007387 */ /* 0x000fe20000100800 */
[----:B-1----:R-:W-:Y:S01]  /*5f60*/  IMAD.X R0, RZ, RZ, R7, P0 ;  /* 0x000000ffff007224 */ /* 0x002fe200000e0607 */
[----:B------:R-:W-:-:S04]  /*5f70*/  IADD3 R7, P1, R2, 0x80, RZ ;  /* 0x0000008002077810 */ /* 0x000fc80007f3e0ff */
[----:B------:R1:W-:Y:S01]  /*5f80*/  STL [R1+0x54], R0 ;  /* 0x0000540001007387 */ /* 0x0003e20000100800 */
[----:B------:R-:W-:-:S03]  /*5f90*/  IMAD.X R3, RZ, RZ, R5, P1 ;  /* 0x000000ffff037224 */ /* 0x000fc600008e0605 */
[----:B------:R-:W-:Y:S04]  /*5fa0*/  STL [R1+0x1c], R7 ;  /* 0x00001c0701007387 */ /* 0x000fe80000100800 */
[----:B------:R-:W-:Y:S01]  /*5fb0*/  STL [R1+0x2c], R6 ;  /* 0x00002c0601007387 */ /* 0x000fe20000100800 */
[----:B-1----:R-:W-:-:S05]  /*5fc0*/  IADD3 R0, P0, R2, 0xc0, RZ ;  /* 0x000000c002007810 */ /* 0x002fca0007f1e0ff */
[----:B------:R1:W-:Y:S04]  /*5fd0*/  STL [R1+0x14], R0 ;  /* 0x0000140001007387 */ /* 0x0003e80000100800 */
[----:B------:R2:W-:Y:S01]  /*5fe0*/  STL [R1+0x18], R3 ;  /* 0x0000180301007387 */ /* 0x0005e20000100800 */
[----:B-1----:R-:W-:-:S05]  /*5ff0*/  IADD3.X R0, RZ, R5, RZ, P0, !PT ;  /* 0x00000005ff007210 */ /* 0x002fca00007fe4ff */
[----:B------:R2:W-:Y:S01]  /*6000*/  STL [R1+0x10], R0 ;  /* 0x0000100001007387 */ /* 0x0005e20000100800 */
[----:B------:R-:W-:-:S03]  /*6010*/  IMAD.MOV.U32 R2, RZ, RZ, R133 ;  /* 0x000000ffff027224 */ /* 0x000fc600078e0085 */
.L_x_357:
[----:B-12---:R-:W2:Y:S01]  /*6020*/  LDL R0, [R1] ;  /* 0x0000000001007983 */ /* 0x006ea20000100800 */
[----:B------:R-:W-:Y:S04]  /*6030*/  DEPBAR.LE SB0, 0x0 ;  /* 0x000080000000791a */ /* 0x000fe80000000000 */
[----:B------:R-:W-:Y:S01]  /*6040*/  BAR.SYNC.DEFER_BLOCKING 0x0 ;  /* 0x0000000000007b1d */ /* 0x000fe20000010000 */
[----:B------:R-:W-:Y:S06]  /*6050*/  UISETP.GT.AND UP0, UPT, UR9, UR8, UPT ;  /* 0x000000080900728c */ /* 0x000fec000bf04270 */
[----:B------:R-:W-:Y:S01]  /*6060*/  PLOP3.LUT P0, PT, PT, PT, UP0, 0x80, 0x0 ;  /* 0x000000000000781c */ /* 0x000fe20003f0f008 */
[----:B-----5:R1:W3:Y:S04]  /*6070*/  LDSM.16.M88.4 R8, [R135+0x10100] ;  /* 0x010100008708783b */ /* 0x0202e80000000200 */
[----:B------:R1:W4:Y:S04]  /*6080*/  LDSM.16.M88.4 R16, [R135+0x10900] ;  /* 0x010900008710783b */ /* 0x0003280000000200 */
[----:B------:R1:W1:Y:S04]  /*6090*/  LDSM.16.M88.4 R24, [R135+0x11100] ;  /* 0x011100008718783b */ /* 0x0002680000000200 */
[----:B------:R1:W1:Y:S04]  /*60a0*/  LDSM.16.M88.4 R168, [R242] ;  /* 0x00000000f2a8783b */ /* 0x0002680000000200 */
[----:B------:R1:W1:Y:S04]  /*60b0*/  LDSM.16.M88.4 R176, [R252] ;  /* 0x00000000fcb0783b */ /* 0x0002680000000200 */
[----:B--2---:R2:W1:Y:S01]  /*60c0*/  LDSM.16.M88.4 R172, [R0] ;  /* 0x0000000000ac783b */ /* 0x0044620000000200 */
[----:B------:R-:W-:-:S05]  /*60d0*/  @P0 BRA `(.L_x_347) ;  /* 0x0000043000000947 */ /* 0x000fca0003800000 */
[----:B--234-:R-:W2:Y:S01]  /*60e0*/  LDL R0, [R1+0x28] ;  /* 0x0000280001007983 */ /* 0x01cea20000100800 */
[----:B------:R-:W-:Y:S02]  /*60f0*/  ULDC.64 UR4, c[0x0][0x208] ;  /* 0x0000820000047ab9 */ /* 0x000fe40000000a00 */
[----:B------:R-:W-:Y:S01]  /*6100*/  UIMAD.WIDE.U32 UR18, UR8, UR4, URZ ;  /* 0x00000004081272a5 */ /* 0x000fe2000f8e003f */
[----:B------:R-:W3:Y:S01]  /*6110*/  LDL.64 R6, [R1+0x48] ;  /* 0x0000480001067983 */ /* 0x000ee20000100a00 */
[----:B------:R-:W-:Y:S03]  /*6120*/  USHF.R.S32.HI UR11, URZ, 0x1f, UR8 ;  /* 0x0000001f3f0b7899 */ /* 0x000fe60008011408 */
[----:B------:R-:W4:Y:S01]  /*6130*/  LDL.64 R132, [R1+0x40] ;  /* 0x0000400001847983 */ /* 0x000f220000100a00 */
[----:B------:R-:W-:Y:S03]  /*6140*/  UIMAD UR11, UR11, UR4, URZ ;  /* 0x000000040b0b72a4 */ /* 0x000fe6000f8e023f */
[----:B------:R-:W5:Y:S01]  /*6150*/  LDL R12, [R1+0x4] ;  /* 0x00000400010c7983 */ /* 0x000f620000100800 */
[----:B------:R-:W-:Y:S03]  /*6160*/  UIMAD UR11, UR8, UR5, UR11 ;  /* 0x00000005080b72a4 */ /* 0x000fe6000f8e020b */
[----:B------:R-:W5:Y:S01]  /*6170*/  LDL R22, [R1+0x68] ;  /* 0x0000680001167983 */ /* 0x000f620000100800 */
[----:B------:R-:W-:Y:S02]  /*6180*/  UIADD3 UR4, UR19, UR11, URZ ;  /* 0x0000000b13047290 */ /* 0x000fe4000fffe03f */
[----:B------:R-:W-:Y:S01]  /*6190*/  UIMAD.WIDE.U32 UR18, UR18, 0x30, URZ ;  /* 0x00000030121278a5 */ /* 0x000fe2000f8e003f */
[----:B------:R-:W5:Y:S01]  /*61a0*/  LDL R21, [R1+0x64] ;  /* 0x0000640001157983 */ /* 0x000f620000100800 */
[----:B------:R-:W-:Y:S03]  /*61b0*/  UIMAD UR4, UR4, 0x30, URZ ;  /* 0x00000030040478a4 */ /* 0x000fe6000f8e023f */
[----:B------:R-:W5:Y:S01]  /*61c0*/  LDL R20, [R1+0x60] ;  /* 0x0000600001147983 */ /* 0x000f620000100800 */
[----:B------:R-:W-:Y:S03]  /*61d0*/  UIADD3 UR4, UR19, UR4, URZ ;  /* 0x0000000413047290 */ /* 0x000fe6000fffe03f */
[----:B------:R-:W5:Y:S04]  /*61e0*/  LDL R15, [R1+0x5c] ;  /* 0x00005c00010f7983 */ /* 0x000f680000100800 */
[----:B------:R-:W5:Y:S04]  /*61f0*/  LDL R14, [R1+0x58] ;  /* 0x00005800010e7983 */ /* 0x000f680000100800 */
[----:B------:R-:W5:Y:S01]  /*6200*/  LDL R13, [R1+0x54] ;  /* 0x00005400010d7983 */ /* 0x000f620000100800 */
[----:B--2---:R-:W-:Y:S02]  /*6210*/  LOP3.LUT P2, RZ, R0, 0x1, RZ, 0xc0, !PT ;  /* 0x0000000100ff7812 */ /* 0x004fe4000784c0ff */
[----:B---3--:R-:W-:Y:S04]  /*6220*/  IADD3 R0, P1, R6, UR18, RZ ;  /* 0x0000001206007c10 */ /* 0x008fe8000ff3e0ff */
[C---:B------:R-:W-:Y:S02]  /*6230*/  LEA R4, P0, R0.reuse, c[0x0][0x1f8], 0x1 ;  /* 0x00007e0000047a11 */ /* 0x040fe400078008ff */
[----:B----4-:R-:W-:Y:S04]  /*6240*/  IADD3.X R3, R133, UR4, RZ, P1, !PT ;  /* 0x0000000485037c10 */ /* 0x010fe80008ffe4ff */
[----:B------:R-:W-:Y:S02]  /*6250*/  LEA.HI.X R5, R0, c[0x0][0x1fc], R3, 0x1, P0 ;  /* 0x00007f0000057a11 */ /* 0x000fe400000f0c03 */
[----:B-----5:R-:W-:Y:S03]  /*6260*/  IADD3 R0, P1, R22, UR18, RZ ;  /* 0x0000001216007c10 */ /* 0x020fe6000ff3e0ff */
[----:B------:R-:W-:Y:S01]  /*6270*/  @!PT LDS RZ, [RZ] ;  /* 0x00000000fffff984 */ /* 0x000fe20000000800 */
[----:B------:R-:W-:Y:S01]  /*6280*/  @!PT LDS RZ, [RZ] ;  /* 0x00000000fffff984 */ /* 0x000fe20000000800 */
[----:B------:R-:W-:Y:S01]  /*6290*/  @!PT LDS RZ, [RZ] ;  /* 0x00000000fffff984 */ /* 0x000fe20000000800 */
[----:B------:R2:W-:Y:S01]  /*62a0*/  LDGSTS.E.BYPASS.LTC128B.128 [R12+0x100], [R4.64], !P6 ;  /* 0x00100000040c7fae */ /* 0x0005e2000f101d50 */
[----:B------:R-:W-:Y:S02]  /*62b0*/  IADD3.X R3, R21, UR4, RZ, P1, !PT ;  /* 0x0000000415037c10 */ /* 0x000fe40008ffe4ff */
[C---:B--2---:R-:W-:Y:S04]  /*62c0*/  LEA R4, P0, R0.reuse, c[0x0][0x1f8], 0x1 ;  /* 0x00007e0000047a11 */ /* 0x044fe800078008ff */
[----:B------:R-:W-:Y:S02]  /*62d0*/  LEA.HI.X R5, R0, c[0x0][0x1fc], R3, 0x1, P0 ;  /* 0x00007f0000057a11 */ /* 0x000fe400000f0c03 */
[----:B------:R-:W-:Y:S03]  /*62e0*/  IADD3 R0, P1, R20, UR18, RZ ;  /* 0x0000001214007c10 */ /* 0x000fe6000ff3e0ff */
        /* <DEDUP_REMOVED lines=8> */
[----:B------:R-:W-:Y:S01]  /*6370*/  LEA.HI.X R5, R0, c[0x0][0x1fc], R3, 0x1, P0 ;  /* 0x00007f0000057a11 */ /* 0x000fe200000f0c03 */
[----:B------:R-:W-:Y:S04]  /*6380*/  @!P3 IMAD.MOV.U32 R0, RZ, RZ, c[0x0][0x208] ;  /* 0x00008200ff00b624 */ /* 0x000fe800078e00ff */
[----:B------:R2:W-:Y:S01]  /*6390*/  LDGSTS.E.BYPASS.LTC128B.128 [R12+0x4900], [R4.64], !P4 ;  /* 0x04900000040c7fae */ /* 0x0005e2000e101d50 */
[C---:B------:R-:W-:Y:S01]  /*63a0*/  @!P3 LEA R3, P0, R0.reuse, UR18, 0x5 ;  /* 0x000000120003bc11 */ /* 0x040fe2000f8028ff */
[----:B--2---:R-:W-:Y:S05]  /*63b0*/  @!P3 IMAD.MOV.U32 R4, RZ, RZ, c[0x0][0x20c] ;  /* 0x00008300ff04b624 */ /* 0x004fea00078e00ff */
[----:B------:R-:W-:Y:S02]  /*63c0*/  @!P3 LEA.HI.X R0, R0, UR4, R4, 0x5, P0 ;  /* 0x000000040000bc11 */ /* 0x000fe400080f2c04 */
[C---:B------:R-:W-:Y:S04]  /*63d0*/  @!P3 IADD3 R4, P1, R3.reuse, R6, RZ ;  /* 0x000000060304b210 */ /* 0x040fe80007f3e0ff */
[----:B------:R-:W-:Y:S01]  /*63e0*/  @!P3 LEA R6, P0, R4, c[0x0][0x1f8], 0x1 ;  /* 0x00007e000406ba11 */ /* 0x000fe200078008ff */
[----:B------:R-:W-:Y:S05]  /*63f0*/  @!P3 IMAD.X R5, R0, 0x1, R133, P1 ;  /* 0x000000010005b824 */ /* 0x000fea00008e0685 */
[----:B------:R-:W-:Y:S02]  /*6400*/  @!P3 LEA.HI.X R7, R4, c[0x0][0x1fc], R5, 0x1, P0 ;  /* 0x00007f000407ba11 */ /* 0x000fe400000f0c05 */
[----:B------:R-:W-:Y:S03]  /*6410*/  @!P3 IADD3 R5, P1, R3, R22, RZ ;  /* 0x000000160305b210 */ /* 0x000fe60007f3e0ff */
[----:B------:R2:W-:Y:S01]  /*6420*/  @!P3 LDGSTS.E.BYPASS.LTC128B.128 [R12+0x1100], [R6.64], !P6 ;  /* 0x01100000060cbfae */ /* 0x0005e2000f101d50 */
[C---:B------:R-:W-:Y:S01]  /*6430*/  @!P3 LEA R4, P0, R5.reuse, c[0x0][0x1f8], 0x1 ;  /* 0x00007e000504ba11 */ /* 0x040fe200078008ff */
[C---:B--2---:R-:W-:Y:S05]  /*6440*/  @!P3 IMAD.X R6, R0.reuse, 0x1, R21, P1 ;  /* 0x000000010006b824 */ /* 0x044fea00008e0615 */
[----:B------:R-:W-:Y:S05]  /*6450*/  @!P3 LEA.HI.X R5, R5, c[0x0][0x1fc], R6, 0x1, P0 ;  /* 0x00007f000505ba11 */ /* 0x000fea00000f0c06 */
[----:B------:R2:W-:Y:S02]  /*6460*/  @!P3 LDGSTS.E.BYPASS.LTC128B.128 [R12+0x2900], [R4.64], !P2 ;  /* 0x02900000040cbfae */ /* 0x0005e4000d101d50 */
[----:B--2---:R-:W-:Y:S04]  /*6470*/  @!P3 IADD3 R5, P1, R3, R20, RZ ;  /* 0x000000140305b210 */ /* 0x004fe80007f3e0ff */
[----:B------:R-:W-:Y:S01]  /*6480*/  @!P3 LEA R4, P0, R5, c[0x0][0x1f8], 0x1 ;  /* 0x00007e000504ba11 */ /* 0x000fe200078008ff */
[C---:B------:R-:W-:Y:S01]  /*6490*/  @!P3 IMAD.X R6, R0.reuse, 0x1, R15, P1 ;  /* 0x000000010006b824 */ /* 0x040fe200008e060f */
[----:B------:R-:W-:Y:S04]  /*64a0*/  @!P3 IADD3 R3, P1, R3, R14, RZ ;  /* 0x0000000e0303b210 */ /* 0x000fe80007f3e0ff */
[----:B------:R-:W-:Y:S01]  /*64b0*/  @!P3 LEA.HI.X R5, R5, c[0x0][0x1fc], R6, 0x1, P0 ;  /* 0x00007f000505ba11 */ /* 0x000fe200000f0c06 */
[----:B------:R-:W-:Y:S04]  /*64c0*/  @!P3 IMAD.X R0, R0, 0x1, R13, P1 ;  /* 0x000000010000b824 */ /* 0x000fe800008e060d */
[----:B------:R2:W-:Y:S02]  /*64d0*/  @!P3 LDGSTS.E.BYPASS.LTC128B.128 [R12+0x4100], [R4.64], !P5 ;  /* 0x04100000040cbfae */ /* 0x0005e4000e901d50 */
[C---:B--2---:R-:W-:Y:S04]  /*64e0*/  @!P3 LEA R4, P0, R3.reuse, c[0x0][0x1f8], 0x1 ;  /* 0x00007e000304ba11 */ /* 0x044fe800078008ff */
[----:B------:R-:W-:Y:S05]  /*64f0*/  @!P3 LEA.HI.X R5, R3, c[0x0][0x1fc], R0, 0x1, P0 ;  /* 0x00007f000305ba11 */ /* 0x000fea00000f0c00 */
[----:B------:R2:W-:Y:S04]  /*6500*/  @!P3 LDGSTS.E.BYPASS.LTC128B.128 [R12+0x5900], [R4.64], !P4 ;  /* 0x05900000040cbfae */ /* 0x0005e8000e101d50 */
.L_x_347:
[C---:B--234-:R-:W-:Y:S01]  /*6510*/  HMMA.16816.F32.BF16 R4, R160.reuse, R8, RZ ;  /* 0x00000008a004723c */ /* 0x05cfe200000418ff */
[----:B------:R-:W0:Y:S01]  /*6520*/  LDGDEPBAR ;  /* 0x00000000000079af */ /* 0x000e220000000000 */
[----:B------:R-:W-:Y:S06]  /*6530*/  UISETP.GT.AND UP0, UPT, UR8, UR9, UPT ;  /* 0x000000090800728c */ /* 0x000fec000bf04270 */
[C---:B------:R-:W-:Y:S01]  /*6540*/  HMMA.16816.F32.BF16 R8, R160.reuse, R10, RZ ;  /* 0x0000000aa008723c */ /* 0x040fe200000418ff */
[----:B------:R-:W-:Y:S07]  /*6550*/  PLOP3.LUT P0, PT, PT, PT, UP0, 0x40, 0x0 ;  /* 0x000000000000781c */ /* 0x000fee0003f0e808 */
[C---:B------:R-:W-:Y:S08]  /*6560*/  HMMA.16816.F32.BF16 R12, R160.reuse, R16, RZ ;  /* 0x00000010a00c723c */ /* 0x040ff000000418ff */
[C---:B------:R-:W-:Y:S08]  /*6570*/  HMMA.16816.F32.BF16 R16, R160.reuse, R18, RZ ;  /* 0x00000012a010723c */ /* 0x040ff000000418ff */
[C---:B-1----:R-:W-:Y:S08]  /*6580*/  HMMA.16816.F32.BF16 R20, R160.reuse, R24, RZ ;  /* 0x00000018a014723c */ /* 0x042ff000000418ff */
[----:B------:R-:W-:Y:S08]  /*6590*/  HMMA.16816.F32.BF16 R24, R160, R26, RZ ;  /* 0x0000001aa018723c */ /* 0x000ff000000418ff */
[C---:B------:R-:W-:Y:S08]  /*65a0*/  HMMA.16816.F32.BF16 R4, R164.reuse, R168, R4 ;  /* 0x000000a8a404723c */ /* 0x040ff00000041804 */
[C---:B------:R-:W-:Y:S01]  /*65b0*/  HMMA.16816.F32.BF16 R8, R164.reuse, R170, R8 ;  /* 0x000000aaa408723c */ /* 0x040fe20000041808 */
[----:B------:R-:W1:Y:S07]  /*65c0*/  LDSM.16.M88.4 R168, [R241+0x10100] ;  /* 0x01010000f1a8783b */ /* 0x000e6e0000000200 */
[C---:B------:R-:W-:Y:S08]  /*65d0*/  HMMA.16816.F32.BF16 R12, R164.reuse, R172, R12 ;  /* 0x000000aca40c723c */ /* 0x040ff0000004180c */
[C---:B------:R-:W-:Y:S01]  /*65e0*/  HMMA.16816.F32.BF16 R16, R164.reuse, R174, R16 ;  /* 0x000000aea410723c */ /* 0x040fe20000041810 */
[----:B------:R-:W2:Y:S07]  /*65f0*/  LDSM.16.M88.4 R172, [R241+0x10900] ;  /* 0x01090000f1ac783b */ /* 0x000eae0000000200 */
[C---:B------:R-:W-:Y:S08]  /*6600*/  HMMA.16816.F32.BF16 R20, R164.reuse, R176, R20 ;  /* 0x000000b0a414723c */ /* 0x040ff00000041814 */
[----:B------:R-:W-:Y:S08]  /*6610*/  HMMA.16816.F32.BF16 R24, R164, R178, R24 ;  /* 0x000000b2a418723c */ /* 0x000ff00000041818 */
[C---:B-1----:R-:W-:Y:S08]  /*6620*/  HMMA.16816.F32.BF16 R4, R180.reuse, R168, R4 ;  /* 0x000000a8b404723c */ /* 0x042ff00000041804 */
[C---:B------:R-:W-:Y:S01]  /*6630*/  HMMA.16816.F32.BF16 R8, R180.reuse, R170, R8 ;  /* 0x000000aab408723c */ /* 0x040fe20000041808 */
[----:B------:R-:W1:Y:S07]  /*6640*/  LDSM.16.M88.4 R168, [R241+0x11100] ;  /* 0x01110000f1a8783b */ /* 0x000e6e0000000200 */
[C---:B--2---:R-:W-:Y:S08]  /*6650*/  HMMA.16816.F32.BF16 R12, R180.reuse, R172, R12 ;  /* 0x000000acb40c723c */ /* 0x044ff0000004180c */
[C---:B------:R-:W-:Y:S01]  /*6660*/  HMMA.16816.F32.BF16 R16, R180.reuse, R174, R16 ;  /* 0x000000aeb410723c */ /* 0x040fe20000041810 */
[----:B------:R-:W2:Y:S07]  /*6670*/  LDSM.16.M88.4 R172, [R238] ;  /* 0x00000000eeac783b */ /* 0x000eae0000000200 */
[C---:B-1----:R-:W-:Y:S08]  /*6680*/  HMMA.16816.F32.BF16 R20, R180.reuse, R168, R20 ;  /* 0x000000a8b414723c */ /* 0x042ff00000041814 */
[----:B------:R-:W-:Y:S01]  /*6690*/  HMMA.16816.F32.BF16 R24, R180, R170, R24 ;  /* 0x000000aab418723c */ /* 0x000fe20000041818 */
[----:B------:R-:W1:Y:S07]  /*66a0*/  LDSM.16.M88.4 R168, [R238+0x800] ;  /* 0x00080000eea8783b */ /* 0x000e6e0000000200 */
[C---:B--2---:R-:W-:Y:S08]  /*66b0*/  HMMA.16816.F32.BF16 R4, R184.reuse, R172, R4 ;  /* 0x000000acb804723c */ /* 0x044ff00000041804 */
[C---:B------:R-:W-:Y:S01]  /*66c0*/  HMMA.16816.F32.BF16 R8, R184.reuse, R174, R8 ;  /* 0x000000aeb808723c */ /* 0x040fe20000041808 */
[----:B------:R-:W2:Y:S07]  /*66d0*/  LDSM.16.M88.4 R172, [R238+0x1000] ;  /* 0x00100000eeac783b */ /* 0x000eae0000000200 */
[C---:B-1----:R-:W-:Y:S08]  /*66e0*/  HMMA.16816.F32.BF16 R12, R184.reuse, R168, R12 ;  /* 0x000000a8b80c723c */ /* 0x042ff0000004180c */
[C---:B------:R-:W-:Y:S01]  /*66f0*/  HMMA.16816.F32.BF16 R16, R184.reuse, R170, R16 ;  /* 0x000000aab810723c */ /* 0x040fe20000041810 */
[----:B------:R-:W1:Y:S07]  /*6700*/  LDSM.16.M88.4 R168, [R135+0x11900] ;  /* 0x0119000087a8783b */ /* 0x000e6e0000000200 */
[C---:B--2---:R-:W-:Y:S08]  /*6710*/  HMMA.16816.F32.BF16 R20, R184.reuse, R172, R20 ;  /* 0x000000acb814723c */ /* 0x044ff00000041814 */
[----:B------:R-:W-:Y:S01]  /*6720*/  HMMA.16816.F32.BF16 R24, R184, R174, R24 ;  /* 0x000000aeb818723c */ /* 0x000fe20000041818 */
[----:B------:R-:W2:Y:S07]  /*6730*/  LDSM.16.M88.4 R172, [R135+0x12100] ;  /* 0x0121000087ac783b */ /* 0x000eae0000000200 */
        /* <DEDUP_REMOVED lines=8> */
[----:B------:R-:W1:Y:S07]  /*67c0*/  LDSM.16.M88.4 R168, [R250] ;  /* 0x00000000faa8783b */ /* 0x000e6e0000000200 */
[C---:B--2---:R-:W-:Y:S08]  /*67d0*/  HMMA.16816.F32.BF16 R4, R192.reuse, R172, R4 ;  /* 0x000000acc004723c */ /* 0x044ff00000041804 */
[C---:B------:R-:W-:Y:S01]  /*67e0*/  HMMA.16816.F32.BF16 R8, R192.reuse, R174, R8 ;  /* 0x000000aec008723c */ /* 0x040fe20000041808 */
[----:B------:R-:W2:Y:S07]  /*67f0*/  LDSM.16.M88.4 R172, [R249] ;  /* 0x00000000f9ac783b */ /* 0x000eae0000000200 */
        /* <DEDUP_REMOVED lines=11> */
[----:B------:R-:W2:Y:S07]  /*68b0*/  LDSM.16.M88.4 R172, [R238+0x1800] ;  /* 0x00180000eeac783b */ /* 0x000eae0000000200 */
        /* <DEDUP_REMOVED lines=76> */
[C---:B------:R-:W-:Y:S11]  /*6d80*/  HMMA.16816.F32.BF16 R8, R232.reuse, R174, R8 ;  /* 0x000000aee808723c */ /* 0x040ff60000041808 */
[----:B------:R-:W-:Y:S05]  /*6d90*/  @!UPT UIADD3 URZ, URZ, URZ, URZ ;  /* 0x0000003f3f3ff290 */ /* 0x000fea000fffe03f */
[----:B------:R-:W-:Y:S02]  /*6da0*/  FMUL.FTZ R4, R4, c[0x0][0x320] ;  /* 0x0000c80004047a20 */ /* 0x000fe40000410000 */
[----:B------:R-:W-:Y:S02]  /*6db0*/  FMUL.FTZ R5, R5, c[0x0][0x320] ;  /* 0x0000c80005057a20 */ /* 0x000fe40000410000 */
[----:B------:R-:W-:Y:S01]  /*6dc0*/  MUFU.TANH R174, R4 ;  /* 0x0000000400ae7308 */ /* 0x000fe20000002400 */
[----:B------:R-:W-:Y:S02]  /*6dd0*/  FMUL.FTZ R6, R6, c[0x0][0x320] ;  /* 0x0000c80006067a20 */ /* 0x000fe40000410000 */
[----:B------:R-:W-:Y:S01]  /*6de0*/  FMUL.FTZ R7, R7, c[0x0][0x320] ;  /* 0x0000c80007077a20 */ /* 0x000fe20000410000 */
[C---:B-1----:R-:W-:Y:S03]  /*6df0*/  HMMA.16816.F32.BF16 R12, R232.reuse, R168, R12 ;  /* 0x000000a8e80c723c */ /* 0x042fe6000004180c */
[----:B------:R-:W-:Y:S03]  /*6e00*/  FMUL.FTZ R9, R9, c[0x0][0x320] ;  /* 0x0000c80009097a20 */ /* 0x000fe60000410000 */
[----:B------:R-:W-:Y:S01]  /*6e10*/  MUFU.TANH R173, R5 ;  /* 0x0000000500ad7308 */ /* 0x000fe20000002400 */
[----:B------:R-:W-:Y:S01]  /*6e20*/  FMUL.FTZ R10, R10, c[0x0][0x320] ;  /* 0x0000c8000a0a7a20 */ /* 0x000fe20000410000 */
[C---:B------:R-:W-:Y:S04]  /*6e30*/  HMMA.16816.F32.BF16 R16, R232.reuse, R170, R16 ;  /* 0x000000aae810723c */ /* 0x040fe80000041810 */
[----:B------:R-:W-:Y:S02]  /*6e40*/  FMUL.FTZ R11, R11, c[0x0][0x320] ;  /* 0x0000c8000b0b7a20 */ /* 0x000fe40000410000 */
[----:B------:R-:W-:Y:S02]  /*6e50*/  FMUL.FTZ R8, R8, c[0x0][0x320] ;  /* 0x0000c80008087a20 */ /* 0x000fe40000410000 */
[----:B------:R-:W1:Y:S08]  /*6e60*/  MUFU.TANH R0, R6 ;  /* 0x0000000600007308 */ /* 0x000e700000002400 */
[----:B------:R-:W-:Y:S02]  /*6e70*/  FMUL.FTZ R12, R12, c[0x0][0x320] ;  /* 0x0000c8000c0c7a20 */ /* 0x000fe40000410000 */
[----:B------:R2:W3:Y:S01]  /*6e80*/  MUFU.TANH R179, R7 ;  /* 0x0000000700b37308 */ /* 0x0004e20000002400 */
[----:B------:R-:W-:Y:S02]  /*6e90*/  FMUL.FTZ R13, R13, c[0x0][0x320] ;  /* 0x0000c8000d0d7a20 */ /* 0x000fe40000410000 */
[----:B------:R-:W-:Y:S02]  /*6ea0*/  FMUL.FTZ R14, R14, c[0x0][0x320] ;  /* 0x0000c8000e0e7a20 */ /* 0x000fe40000410000 */
[----:B------:R-:W-:Y:S02]  /*6eb0*/  FMUL.FTZ R15, R15, c[0x0][0x320] ;  /* 0x0000c8000f0f7a20 */ /* 0x000fe40000410000 */
[----:B------:R-:W-:Y:S02]  /*6ec0*/  FMUL.FTZ R19, R19, c[0x0][0x320] ;  /* 0x0000c80013137a20 */ /* 0x000fe40000410000 */
[----:B------:R-:W-:Y:S01]  /*6ed0*/  FMUL.FTZ R18, R18, c[0x0][0x320] ;  /* 0x0000c80012127a20 */ /* 0x000fe20000410000 */
[----:B------:R-:W4:Y:S01]  /*6ee0*/  MUFU.TANH R168, R9 ;  /* 0x0000000900a87308 */ /* 0x000f220000002400 */
[----:B-1----:R-:W-:Y:S09]  /*6ef0*/  STL [R1+0x8], R0 ;  /* 0x0000080001007387 */ /* 0x002ff20000100800 */
[----:B------:R-:W1:Y:S01]  /*6f00*/  MUFU.TANH R178, R10 ;  /* 0x0000000a00b27308 */ /* 0x000e620000002400 */
[----:B--2---:R-:W2:Y:S01]  /*6f10*/  LDSM.16.M88.4 R4, [R238+0x5800] ;  /* 0x00580000ee04783b */ /* 0x004ea20000000200 */
[----:B------:R-:W-:Y:S08]  /*6f20*/  DEPBAR.LE SB0, 0x0 ;  /* 0x000080000000791a */ /* 0x000ff00000000000 */
[----:B------:R-:W1:Y:S01]  /*6f30*/  MUFU.TANH R177, R11 ;  /* 0x0000000b00b17308 */ /* 0x000e620000002400 */
[----:B------:R-:W-:Y:S09]  /*6f40*/  BAR.SYNC.DEFER_BLOCKING 0x0 ;  /* 0x0000000000007b1d */ /* 0x000ff20000010000 */
[----:B------:R5:W1:Y:S10]  /*6f50*/  MUFU.TANH R133, R12 ;  /* 0x0000000c00857308 */ /* 0x000a740000002400 */
[----:B------:R1:W1:Y:S10]  /*6f60*/  MUFU.TANH R132, R13 ;  /* 0x0000000d00847308 */ /* 0x0002740000002400 */
[----:B------:R3:W3:Y:S01]  /*6f70*/  MUFU.TANH R169, R19 ;  /* 0x0000001300a97308 */ /* 0x0006e20000002400 */
[C---:B--2---:R-:W-:Y:S05]  /*6f80*/  HMMA.16816.F32.BF16 R20, R232.reuse, R4, R20 ;  /* 0x00000004e814723c */ /* 0x044fea0000041814 */
[----:B-----5:R-:W-:Y:S04]  /*6f90*/  FMUL.FTZ R12, R17, c[0x0][0x320] ;  /* 0x0000c800110c7a20 */ /* 0x020fe80000410000 */
[----:B------:R2:W2:Y:S01]  /*6fa0*/  MUFU.TANH R172, R8 ;  /* 0x0000000800ac7308 */ /* 0x0004a20000002400 */
[----:B------:R-:W-:Y:S03]  /*6fb0*/  HMMA.16816.F32.BF16 R24, R232, R6, R24 ;  /* 0x00000006e818723c */ /* 0x000fe60000041818 */
[----:B-1----:R-:W-:Y:S06]  /*6fc0*/  FMUL.FTZ R13, R16, c[0x0][0x320] ;  /* 0x0000c800100d7a20 */ /* 0x002fec0000410000 */
[----:B------:R1:W1:Y:S05]  /*6fd0*/  MUFU.TANH R176, R14 ;  /* 0x0000000e00b07308 */ /* 0x00026a0000002400 */
[----:B------:R-:W-:Y:S05]  /*6fe0*/  FMUL.FTZ R11, R20, c[0x0][0x320] ;  /* 0x0000c800140b7a20 */ /* 0x000fea0000410000 */
[----:B------:R1:W1:Y:S01]  /*6ff0*/  MUFU.TANH R175, R15 ;  /* 0x0000000f00af7308 */ /* 0x0002620000002400 */
[----:B------:R-:W-:Y:S02]  /*7000*/  FMUL.FTZ R10, R21, c[0x0][0x320] ;  /* 0x0000c800150a7a20 */ /* 0x000fe40000410000 */
[----:B------:R-:W-:Y:S02]  /*7010*/  FMUL.FTZ R21, R22, c[0x0][0x320] ;  /* 0x0000c80016157a20 */ /* 0x000fe40000410000 */
[----:B------:R-:W-:Y:S02]  /*7020*/  FMUL.FTZ R20, R23, c[0x0][0x320] ;  /* 0x0000c80017147a20 */ /* 0x000fe40000410000 */
[----:B------:R-:W-:Y:S02]  /*7030*/  FMUL.FTZ R9, R24, c[0x0][0x320] ;  /* 0x0000c80018097a20 */ /* 0x000fe40000410000 */
[----:B---3--:R-:W-:Y:S01]  /*7040*/  FMUL.FTZ R19, R25, c[0x0][0x320] ;  /* 0x0000c80019137a20 */ /* 0x008fe20000410000 */
[----:B------:R-:W3:Y:S01]  /*7050*/  MUFU.TANH R13, R13 ;  /* 0x0000000d000d7308 */ /* 0x000ee20000002400 */
[----:B------:R-:W-:Y:S02]  /*7060*/  FMUL.FTZ R23, R26, c[0x0][0x320] ;  /* 0x0000c8001a177a20 */ /* 0x000fe40000410000 */
[----:B------:R-:W-:Y:S07]  /*7070*/  FMUL.FTZ R22, R27, c[0x0][0x320] ;  /* 0x0000c8001b167a20 */ /* 0x000fee0000410000 */
[----:B------:R-:W1:Y:S10]  /*7080*/  MUFU.TANH R12, R12 ;  /* 0x0000000c000c7308 */ /* 0x000e740000002400 */
[----:B------:R1:W1:Y:S10]  /*7090*/  MUFU.TANH R170, R18 ;  /* 0x0000001200aa7308 */ /* 0x0002740000002400 */
[----:B------:R-:W1:Y:S10]  /*70a0*/  MUFU.TANH R11, R11 ;  /* 0x0000000b000b7308 */ /* 0x000e740000002400 */
[----:B------:R-:W1:Y:S10]  /*70b0*/  MUFU.TANH R10, R10 ;  /* 0x0000000a000a7308 */ /* 0x000e740000002400 */
[----:B------:R-:W1:Y:S10]  /*70c0*/  MUFU.TANH R21, R21 ;  /* 0x0000001500157308 */ /* 0x000e740000002400 */
[----:B------:R-:W1:Y:S10]  /*70d0*/  MUFU.TANH R20, R20 ;  /* 0x0000001400147308 */ /* 0x000e740000002400 */
[----:B------:R-:W1:Y:S10]  /*70e0*/  MUFU.TANH R9, R9 ;  /* 0x0000000900097308 */ /* 0x000e740000002400 */
[----:B------:R-:W1:Y:S10]  /*70f0*/  MUFU.TANH R19, R19 ;  /* 0x0000001300137308 */ /* 0x000e740000002400 */
[----:B------:R-:W1:Y:S10]  /*7100*/  MUFU.TANH R23, R23 ;  /* 0x0000001700177308 */ /* 0x000e740000002400 */
[----:B------:R-:W1:Y:S01]  /*7110*/  MUFU.TANH R22, R22 ;  /* 0x0000001600167308 */ /* 0x000e620000002400 */
[----:B------:R-:W-:-:S05]  /*7120*/  @P0 BRA `(.L_x_348) ;  /* 0x000004e000000947 */ /* 0x000fca0003800000 */
[----:B--234-:R-:W2:Y:S01]  /*7130*/  LDL.64 R24, [R1+0x38] ;  /* 0x0000380001187983 */ /* 0x01cea20000100a00 */
[----:B------:R-:W-:Y:S02]  /*7140*/  UIADD3 UR18, UR8, -0x1, URZ ;  /* 0xffffffff08127890 */ /* 0x000fe4000fffe03f */
[----:B------:R-:W-:Y:S01]  /*7150*/  ULDC.64 UR4, c[0x0][0x1e0] ;  /* 0x0000780000047ab9 */ /* 0x000fe20000000a00 */
[----:B------:R-:W3:Y:S01]  /*7160*/  LDL.64 R6, [R1+0x30] ;  /* 0x0000300001067983 */ /* 0x000ee20000100a00 */
[----:B------:R-:W-:Y:S02]  /*7170*/  USHF.R.S32.HI UR11, URZ, 0x1f, UR18 ;  /* 0x0000001f3f0b7899 */ /* 0x000fe40008011412 */
[----:B------:R-:W-:Y:S01]  /*7180*/  UIMAD.WIDE.U32 UR20, UR18, UR4, URZ ;  /* 0x00000004121472a5 */ /* 0x000fe2000f8e003f */
[----:B------:R-:W4:Y:S01]  /*7190*/  LDL R8, [R1+0x4] ;  /* 0x0000040001087983 */ /* 0x000f220000100800 */
[----:B------:R-:W-:Y:S03]  /*71a0*/  UIMAD UR11, UR11, UR4, URZ ;  /* 0x000000040b0b72a4 */ /* 0x000fe6000f8e023f */
[----:B-1----:R-:W5:Y:S01]  /*71b0*/  LDL R18, [R1+0x50] ;  /* 0x0000500001127983 */ /* 0x002f620000100800 */
[----:B------:R-:W-:Y:S03]  /*71c0*/  UIMAD UR11, UR18, UR5, UR11 ;  /* 0x00000005120b72a4 */ /* 0x000fe6000f8e020b */
[----:B------:R-:W4:Y:S01]  /*71d0*/  LDL R17, [R1+0x2c] ;  /* 0x00002c0001117983 */ /* 0x000f220000100800 */
[----:B------:R-:W-:Y:S02]  /*71e0*/  UIADD3 UR11, UR21, UR11, URZ ;  /* 0x0000000b150b7290 */ /* 0x000fe4000fffe03f */
[----:B------:R-:W-:Y:S01]  /*71f0*/  UIMAD.WIDE.U32 UR20, UR20, 0x30, URZ ;  /* 0x00000030141478a5 */ /* 0x000fe2000f8e003f */
[----:B------:R-:W4:Y:S01]  /*7200*/  LDL R26, [R1+0x28] ;  /* 0x00002800011a7983 */ /* 0x000f220000100800 */
[----:B------:R-:W-:Y:S03]  /*7210*/  UIMAD UR4, UR11, 0x30, URZ ;  /* 0x000000300b0478a4 */ /* 0x000fe6000f8e023f */
[----:B------:R-:W4:Y:S01]  /*7220*/  LDL R16, [R1+0x1c] ;  /* 0x00001c0001107983 */ /* 0x000f220000100800 */
[----:B------:R-:W-:Y:S03]  /*7230*/  UIADD3 UR4, UR21, UR4, URZ ;  /* 0x0000000415047290 */ /* 0x000fe6000fffe03f */
[----:B------:R-:W4:Y:S04]  /*7240*/  LDL R15, [R1+0x18] ;  /* 0x00001800010f7983 */ /* 0x000f280000100800 */
[----:B------:R-:W4:Y:S04]  /*7250*/  LDL R14, [R1+0x14] ;  /* 0x00001400010e7983 */ /* 0x000f280000100800 */
[----:B------:R-:W4:Y:S04]  /*7260*/  LDL R171, [R1+0x10] ;  /* 0x0000100001ab7983 */ /* 0x000f280000100800 */
[----:B------:R-:W1:Y:S04]  /*7270*/  S2R R0, SR_TID.X ;  /* 0x0000000000007919 */ /* 0x000e680000002100 */
[----:B------:R-:W1:Y:S02]  /*7280*/  S2R R3, SR_TID.X ;  /* 0x0000000000037919 */ /* 0x000e640000002100 */
[----:B-1----:R-:W-:Y:S04]  /*7290*/  SHF.R.S32.HI R0, RZ, 0x1f, R0 ;  /* 0x0000001fff007819 */ /* 0x002fe80000011400 */
[----:B------:R-:W-:Y:S04]  /*72a0*/  LEA.HI R0, R0, R3, RZ, 0x3 ;  /* 0x0000000300007211 */ /* 0x000fe800078f18ff */
[----:B------:R-:W-:Y:S04]  /*72b0*/  SHF.R.S32.HI R0, RZ, 0x3, R0 ;  /* 0x00000003ff007819 */ /* 0x000fe80000011400 */
[----:B------:R-:W-:Y:S04]  /*72c0*/  IADD3 R0, -R0, 0x30, RZ ;  /* 0x0000003000007810 */ /* 0x000fe80007ffe1ff */
[C---:B------:R-:W-:Y:S02]  /*72d0*/  ISETP.GE.AND P1, PT, R0.reuse, 0x1, PT ;  /* 0x000000010000780c */ /* 0x040fe40003f26270 */
[----:B------:R-:W-:Y:S11]  /*72e0*/  ISETP.GE.AND P0, PT, R0, 0x21, PT ;  /* 0x000000210000780c */ /* 0x000ff60003f06270 */
[----:B------:R-:W-:Y:S02]  /*72f0*/  @!UPT UIADD3 URZ, URZ, URZ, URZ ;  /* 0x0000003f3f3ff290 */ /* 0x000fe4000fffe03f */
[----:B------:R-:W-:Y:S01]  /*7300*/  VOTEU.ANY UP0, P0 ;  /* 0x00000000003f7886 */ /* 0x000fe20000000100 */
[----:B--2---:R-:W-:Y:S04]  /*7310*/  @P1 IADD3 R0, P2, R24, UR20, RZ ;  /* 0x0000001418001c10 */ /* 0x004fe8000ff5e0ff */
[----:B---3--:R-:W-:Y:S02]  /*7320*/  @P1 IADD3.X R3, R7, UR4, RZ, P2, !PT ;  /* 0x0000000407031c10 */ /* 0x008fe400097fe4ff */
[C---:B------:R-:W-:Y:S04]  /*7330*/  @P1 LEA R4, P2, R0.reuse, c[0x0][0x1c8], 0x1 ;  /* 0x0000720000041a11 */ /* 0x040fe800078408ff */
[----:B------:R-:W-:Y:S02]  /*7340*/  @P1 LEA.HI.X R5, R0, c[0x0][0x1cc], R3, 0x1, P2 ;  /* 0x0000730000051a11 */ /* 0x000fe400010f0c03 */
[----:B-----5:R-:W-:Y:S03]  /*7350*/  @P1 IADD3 R0, P2, R18, UR20, RZ ;  /* 0x0000001412001c10 */ /* 0x020fe6000ff5e0ff */
[----:B------:R-:W-:Y:S01]  /*7360*/  @!PT LDS RZ, [RZ] ;  /* 0x00000000fffff984 */ /* 0x000fe20000000800 */
[----:B------:R-:W-:Y:S01]  /*7370*/  @!PT LDS RZ, [RZ] ;  /* 0x00000000fffff984 */ /* 0x000fe20000000800 */
[----:B------:R-:W-:Y:S01]  /*7380*/  @!PT LDS RZ, [RZ] ;  /* 0x00000000fffff984 */ /* 0x000fe20000000800 */
[----:B----4-:R1:W-:Y:S01]  /*7390*/  @P1 LDGSTS.E.BYPASS.LTC128B.128 [R8+0x10100], [R4.64], !P6 ;  /* 0x1010000004081fae */ /* 0x0103e2000f101d50 */
[----:B------:R-:W-:Y:S02]  /*73a0*/  @P1 IADD3.X R3, R17, UR4, RZ, P2, !PT ;  /* 0x0000000411031c10 */ /* 0x000fe400097fe4ff */
[C---:B-1----:R-:W-:Y:S04]  /*73b0*/  @P1 LEA R4, P2, R0.reuse, c[0x0][0x1c8], 0x1 ;  /* 0x0000720000041a11 */ /* 0x042fe800078408ff */
[----:B------:R-:W-:Y:S02]  /*73c0*/  @P1 LEA.HI.X R5, R0, c[0x0][0x1cc], R3, 0x1, P2 ;  /* 0x0000730000051a11 */ /* 0x000fe400010f0c03 */
[----:B------:R-:W-:Y:S11]  /*73d0*/  LOP3.LUT P2, RZ, R26, 0x1, RZ, 0xc0, !PT ;  /* 0x000000011aff7812 */ /* 0x000ff6000784c0ff */
[----:B------:R-:W-:Y:S02]  /*73e0*/  @!UPT UIADD3 URZ, URZ, URZ, URZ ;  /* 0x0000003f3f3ff290 */ /* 0x000fe4000fffe03f */
[----:B------:R1:W-:Y:S01]  /*73f0*/  @P1 LDGSTS.E.BYPASS.LTC128B.128 [R8+0x11900], [R4.64], !P2 ;  /* 0x1190000004081fae */ /* 0x0003e2000d101d50 */
[----:B------:R-:W-:Y:S04]  /*7400*/  @P1 IADD3 R0, P2, R16, UR20, RZ ;  /* 0x0000001410001c10 */ /* 0x000fe8000ff5e0ff */
        /* <DEDUP_REMOVED lines=10> */
[----:B------:R-:W-:Y:S03]  /*74b0*/  LOP3.LUT P2, RZ, R26, 0x1, RZ, 0xc0, !PT ;  /* 0x000000011aff7812 */ /* 0x000fe6000784c0ff */
[----:B------:R1:W-:Y:S01]  /*74c0*/  @P1 LDGSTS.E.BYPASS.LTC128B.128 [R8+0x14900], [R4.64], !P4 ;  /* 0x1490000004081fae */ /* 0x0003e2000e101d50 */
[----:B------:R-:W-:Y:S04]  /*74d0*/  @P0 IADD3 R0, P1, R24, UR20, RZ ;  /* 0x0000001418000c10 */ /* 0x000fe8000ff3e0ff */
        /* <DEDUP_REMOVED lines=17> */
[----:B------:R-:W-:Y:S05]  /*75f0*/  @P0 LEA.HI.X R5, R0, c[0x0][0x1cc], R3, 0x1, P1 ;  /* 0x0000730000050a11 */ /* 0x000fea00008f0c03 */
[----:B------:R1:W-:Y:S04]  /*7600*/  @P0 LDGSTS.E.BYPASS.LTC128B.128 [R8+0x15900], [R4.64], !P4 ;  /* 0x1590000004080fae */ /* 0x0003e8000e101d50 */
.L_x_348:
[----:B--234-:R-:W2:Y:S01]  /*7610*/  LDL R3, [R1+0x84] ;  /* 0x0000840001037983 */ /* 0x01cea20000100800 */
[----:B------:R-:W-:Y:S02]  /*7620*/  UISETP.NE.AND UP1, UPT, UR14, URZ, UPT ;  /* 0x0000003f0e00728c */ /* 0x000fe4000bf25270 */
[----:B------:R-:W-:Y:S01]  /*7630*/  UIMAD UR4, UR8, -0x30, URZ ;  /* 0xffffffd0080478a4 */ /* 0x000fe2000f8e023f */
[----:B------:R-:W3:Y:S01]  /*7640*/  LDL R24, [R1+0x7c] ;  /* 0x00007c0001187983 */ /* 0x000ee20000100800 */
[----:B------:R-:W-:Y:S02]  /*7650*/  UISETP.NE.AND UP0, UPT, UR13, URZ, UPT ;  /* 0x0000003f0d00728c */ /* 0x000fe4000bf05270 */
[----:B------:R-:W-:Y:S01]  /*7660*/  PLOP3.LUT P1, PT, PT, PT, UP1, 0x80, 0x0 ;  /* 0x000000000000781c */ /* 0x000fe20003f2f018 */
[----:B------:R-:W0:Y:S01]  /*7670*/  LDGDEPBAR ;  /* 0x00000000000079af */ /* 0x000e220000000000 */
[----:B------:R-:W-:Y:S11]  /*7680*/  PLOP3.LUT P0, PT, PT, PT, UP1, 0x80, 0x0 ;  /* 0x000000000000781c */ /* 0x000ff60003f0f018 */
[----:B--2---:R-:W-:Y:S04]  /*7690*/  @P1 IMAD.HI.U32 R0, R3, c[0x0][0x2c8], RZ ;  /* 0x0000b20003001a27 */ /* 0x004fe800078e00ff */
[----:B-1----:R-:W-:Y:S01]  /*76a0*/  IMAD.MOV.U32 R5, RZ, RZ, R3 ;  /* 0x000000ffff057224 */ /* 0x002fe200078e0003 */
[----:B------:R-:W-:Y:S01]  /*76b0*/  @P0 SHF.R.U32.HI R5, RZ, c[0x0][0x2cc], R0 ;  /* 0x0000b300ff050a19 */ /* 0x000fe20000011600 */
[----:B------:R-:W-:Y:S01]  /*76c0*/  IMAD.U32 R0, RZ, RZ, UR4 ;  /* 0x00000004ff007e24 */ /* 0x000fe2000f8e00ff */
[----:B------:R-:W-:Y:S03]  /*76d0*/  PLOP3.LUT P0, PT, PT, PT, UP0, 0x40, 0x0 ;  /* 0x000000000000781c */ /* 0x000fe60003f0e808 */
[----:B------:R-:W1:Y:S01]  /*76e0*/  SHFL.IDX PT, R4, R5, RZ, 0x1c1f ;  /* 0x001c1fff05047589 */ /* 0x000e6200000e0000 */
[----:B---3--:R-:W-:Y:S04]  /*76f0*/  IADD3 R0, -R24, 0x1, R0 ;  /* 0x0000000118007810 */ /* 0x008fe80007ffe100 */
[----:B------:R-:W-:Y:S04]  /*7700*/  IADD3 R0, R0, c[0x0][0x1d0], RZ ;  /* 0x0000740000007a10 */ /* 0x000fe80007ffe0ff */
[----:B------:R-:W-:Y:S04]  /*7710*/  IADD3 R0, R0, -c[0x0][0x168], RZ ;  /* 0x80005a0000007a10 */ /* 0x000fe80007ffe0ff */
[C---:B------:R-:W-:Y:S02]  /*7720*/  IADD3 R7, R0.reuse, c[0x0][0x328], RZ ;  /* 0x0000ca0000077a10 */ /* 0x040fe40007ffe0ff */
[----:B------:R-:W-:Y:S03]  /*7730*/  IADD3 R6, R0, UR7, RZ ;  /* 0x0000000700067c10 */ /* 0x000fe6000fffe0ff */
[----:B-1----:R-:W-:Y:S02]  /*7740*/  IMAD.IADD R3, R7, 0x1, R4 ;  /* 0x0000000107037824 */ /* 0x002fe400078e0204 */
[----:B------:R-:W-:Y:S01]  /*7750*/  IMAD.IADD R0, R4, 0x1, R6 ;  /* 0x0000000104007824 */ /* 0x000fe200078e0206 */
[----:B------:R-:W-:-:S05]  /*7760*/  @P0 BRA `(.L_x_349) ;  /* 0x0000019000000947 */ /* 0x000fca0003800000 */
[----:B------:R-:W-:Y:S01]  /*7770*/  IADD3 R4, R4, c[0x0][0x1d0], RZ ;  /* 0x0000740004047a10 */ /* 0x000fe20007ffe0ff */
[----:B------:R-:W-:Y:S03]  /*7780*/  BSSY B0, `(.L_x_350) ;  /* 0x0000012000007945 */ /* 0x000fe60003800000 */
[----:B------:R-:W-:Y:S04]  /*7790*/  IADD3 R4, R4, -c[0x0][0x168], RZ ;  /* 0x80005a0004047a10 */ /* 0x000fe80007ffe0ff */
[----:B------:R-:W-:Y:S11]  /*77a0*/  ISETP.GT.AND P0, PT, R4, -0x1, PT ;  /* 0xffffffff0400780c */ /* 0x000ff60003f04270 */
[----:B------:R-:W-:Y:S02]  /*77b0*/  @!UPT UIADD3 URZ, URZ, URZ, URZ ;  /* 0x0000003f3f3ff290 */ /* 0x000fe4000fffe03f */
[----:B------:R-:W-:-:S05]  /*77c0*/  @P0 BRA `(.L_x_351) ;  /* 0x0000008000000947 */ /* 0x000fca0003800000 */
[----:B------:R-:W-:Y:S01]  /*77d0*/  LOP3.LUT R4, RZ, R4, RZ, 0x33, !PT ;  /* 0x00000004ff047212 */ /* 0x000fe200078e33ff */
[----:B------:R-:W-:Y:S05]  /*77e0*/  IMAD.MOV.U32 R8, RZ, RZ, c[0x0][0x32c] ;  /* 0x0000cb00ff087624 */ /* 0x000fea00078e00ff */
[----:B------:R-:W-:Y:S11]  /*77f0*/  ISETP.NE.AND P0, PT, R8, 0x1, PT ;  /* 0x000000010800780c */ /* 0x000ff60003f05270 */
[----:B------:R-:W-:Y:S02]  /*7800*/  @!UPT UIADD3 URZ, URZ, URZ, URZ ;  /* 0x0000003f3f3ff290 */ /* 0x000fe4000fffe03f */
[----:B------:R-:W-:Y:S05]  /*7810*/  @P0 IMAD.HI.U32 R8, R4, c[0x0][0x330], RZ ;  /* 0x0000cc0004080a27 */ /* 0x000fea00078e00ff */
[----:B------:R-:W-:Y:S04]  /*7820*/  @P0 SHF.R.U32.HI R4, RZ, c[0x0][0x334], R8 ;  /* 0x0000cd00ff040a19 */ /* 0x000fe80000011608 */
[----:B------:R-:W-:Y:S01]  /*7830*/  LOP3.LUT R4, RZ, R4, RZ, 0x33, !PT ;  /* 0x00000004ff047212 */ /* 0x000fe200078e33ff */
[----:B------:R-:W-:-:S05]  /*7840*/  BRA `(.L_x_352) ;  /* 0x0000005000007947 */ /* 0x000fca0003800000 */
.L_x_351:
[----:B------:R-:W-:Y:S04]  /*7850*/  MOV R8, c[0x0][0x32c] ;  /* 0x0000cb0000087a02 */ /* 0x000fe80000000f00 */
[----:B------:R-:W-:Y:S11]  /*7860*/  ISETP.NE.AND P0, PT, R8, 0x1, PT ;  /* 0x000000010800780c */ /* 0x000ff60003f05270 */
[----:B------:R-:W-:Y:S02]  /*7870*/  @!UPT UIADD3 URZ, URZ, URZ, URZ ;  /* 0x0000003f3f3ff290 */ /* 0x000fe4000fffe03f */
[----:B------:R-:W-:Y:S05]  /*7880*/  @P0 IMAD.HI.U32 R8, R4, c[0x0][0x330], RZ ;  /* 0x0000cc0004080a27 */ /* 0x000fea00078e00ff */
[----:B------:R-:W-:Y:S02]  /*7890*/  @P0 SHF.R.U32.HI R4, RZ, c[0x0][0x334], R8 ;  /* 0x0000cd00ff040a19 */ /* 0x000fe40000011608 */
.L_x_352:
[----:B------:R-:W-:Y:S05]  /*78a0*/  BSYNC B0 ;  /* 0x0000000000007941 */ /* 0x000fea0003800000 */
.L_x_350:
[----:B------:R-:W-:Y:S05]  /*78b0*/  IADD3 R8, -R24, UR4, RZ ;  /* 0x0000000418087c10 */ /* 0x000fea000fffe1ff */
[----:B------:R-:W-:Y:S05]  /*78c0*/  IMAD R4, R4, c[0x0][0x32c], R8 ;  /* 0x0000cb0004047a24 */ /* 0x000fea00078e0208 */
[----:B------:R-:W-:Y:S02]  /*78d0*/  IMNMX R0, R0, R4, !PT ;  /* 0x0000000400007217 */ /* 0x000fe40007800200 */
[----:B------:R-:W-:Y:S04]  /*78e0*/  IADD3 R4, R4, c[0x0][0x32c], RZ ;  /* 0x0000cb0004047a10 */ /* 0x000fe80007ffe0ff */
[----:B------:R-:W-:Y:S02]  /*78f0*/  IMNMX R3, R3, R4, PT ;  /* 0x0000000403037217 */ /* 0x000fe40003800200 */
.L_x_349:
[----:B------:R-:W-:Y:S01]  /*7900*/  UISETP.GE.AND UP1, UPT, UR4, 0x1, UPT ;  /* 0x000000010400788c */ /* 0x000fe2000bf26270 */
[----:B------:R-:W1:Y:S01]  /*7910*/  SHFL.IDX PT, R5, R5, 0x1, 0x1c1f ;  /* 0x003c1f0005057f89 */ /* 0x000e6200000e0000 */
[----:B------:R-:W-:Y:S02]  /*7920*/  UISETP.GE.AND UP0, UPT, UR4, 0x2, UPT ;  /* 0x000000020400788c */ /* 0x000fe4000bf06270 */
[----:B------:R-:W-:Y:S02]  /*7930*/  UP2UR UR20, UPR, URZ, 0x2 ;  /* 0x000000023f147883 */ /* 0x000fe40008000000 */
        /* <DEDUP_REMOVED lines=15> */
[----:B------:R-:W-:Y:S01]  /*7a30*/  UISETP.GE.AND UP3, UPT, UR4, 0x21, UPT ;  /* 0x000000210400788c */ /* 0x000fe2000bf66270 */
[----:B------:R-:W-:Y:S01]  /*7a40*/  FSEL R18, R173, -INF , !P0 ;  /* 0xff800000ad127808 */ /* 0x000fe20004000000 */
[----:B------:R-:W-:Y:S01]  /*7a50*/  UISETP.GE.AND UP2, UPT, UR4, 0x22, UPT ;  /* 0x000000220400788c */ /* 0x000fe2000bf46270 */
[----:B------:R-:W-:Y:S01]  /*7a60*/  PLOP3.LUT P0, PT, PT, PT, UP0, 0x40, 0x0 ;  /* 0x000000000000781c */ /* 0x000fe20003f0e808 */
[----:B------:R-:W-:Y:S01]  /*7a70*/  UISETP.GE.AND UP0, UPT, UR4, 0x11, UPT ;  /* 0x000000110400788c */ /* 0x000fe2000bf06270 */
[C---:B------:R-:W-:Y:S01]  /*7a80*/  ISETP.GT.AND P1, PT, R0.reuse, 0x8, P1 ;  /* 0x000000080000780c */ /* 0x040fe20000f24270 */
[----:B------:R-:W-:Y:S01]  /*7a90*/  UP2UR UR18, UPR, URZ, 0x2 ;  /* 0x000000023f127883 */ /* 0x000fe20008000000 */
[----:B------:R-:W-:Y:S01]  /*7aa0*/  ISETP.GT.AND P0, PT, R0, 0x9, P0 ;  /* 0x000000090000780c */ /* 0x000fe20000704270 */
[----:B------:R-:W-:Y:S01]  /*7ab0*/  UP2UR UR5, UPR, URZ, 0x1 ;  /* 0x000000013f057883 */ /* 0x000fe20008000000 */
[C---:B------:R-:W-:Y:S01]  /*7ac0*/  ISETP.LT.OR P1, PT, R3.reuse, 0x9, P1 ;  /* 0x000000090300780c */ /* 0x040fe20000f21670 */
[----:B------:R-:W-:Y:S01]  /*7ad0*/  UISETP.GE.AND UP1, UPT, UR4, 0x29, UPT ;  /* 0x000000290400788c */ /* 0x000fe2000bf26270 */
[----:B------:R-:W-:Y:S01]  /*7ae0*/  ISETP.LT.OR P0, PT, R3, 0xa, P0 ;  /* 0x0000000a0300780c */ /* 0x000fe20000701670 */
[----:B------:R-:W-:Y:S01]  /*7af0*/  UP2UR UR21, UPR, URZ, 0x40 ;  /* 0x000000403f157883 */ /* 0x000fe20008000000 */
[----:B------:R-:W-:Y:S01]  /*7b00*/  FSEL R17, R172, -INF , !P1 ;  /* 0xff800000ac117808 */ /* 0x000fe20004800000 */
[--C-:B-1----:R-:W-:Y:S01]  /*7b10*/  IMAD.IADD R4, R7, 0x1, R5.reuse ;  /* 0x0000000107047824 */ /* 0x102fe200078e0205 */
[----:B------:R-:W-:Y:S01]  /*7b20*/  PLOP3.LUT P1, PT, PT, PT, UP0, 0x40, 0x0 ;  /* 0x000000000000781c */ /* 0x000fe20003f2e808 */
[----:B------:R-:W-:Y:S01]  /*7b30*/  UISETP.GE.AND UP0, UPT, UR4, 0x2a, UPT ;  /* 0x0000002a0400788c */ /* 0x000fe2000bf06270 */
[----:B------:R-:W-:Y:S02]  /*7b40*/  FSEL R16, R168, -INF , !P0 ;  /* 0xff800000a8107808 */ /* 0x000fe40004000000 */
[----:B------:R-:W-:Y:S01]  /*7b50*/  PLOP3.LUT P0, PT, PT, PT, UP6, 0x40, 0x0 ;  /* 0x000000000000781c */ /* 0x000fe20003f0e868 */
[----:B------:R-:W-:Y:S01]  /*7b60*/  UISETP.NE.AND UP6, UPT, UR13, URZ, UPT ;  /* 0x0000003f0d00728c */ /* 0x000fe2000bfc5270 */
[C---:B------:R-:W-:Y:S02]  /*7b70*/  ISETP.GT.AND P1, PT, R0.reuse, 0x10, P1 ;  /* 0x000000100000780c */ /* 0x040fe40000f24270 */
[----:B------:R-:W-:Y:S02]  /*7b80*/  ISETP.GT.AND P0, PT, R0, 0x11, P0 ;  /* 0x000000110000780c */ /* 0x000fe40000704270 */
[C---:B------:R-:W-:Y:S02]  /*7b90*/  ISETP.LT.OR P1, PT, R3.reuse, 0x11, P1 ;  /* 0x000000110300780c */ /* 0x040fe40000f21670 */
[----:B------:R-:W-:Y:S02]  /*7ba0*/  ISETP.LT.OR P0, PT, R3, 0x12, P0 ;  /* 0x000000120300780c */ /* 0x000fe40000701670 */
[----:B------:R-:W-:Y:S02]  /*7bb0*/  FSEL R15, R133, -INF , !P1 ;  /* 0xff800000850f7808 */ /* 0x000fe40004800000 */
[----:B------:R-:W-:Y:S02]  /*7bc0*/  PLOP3.LUT P1, PT, PT, PT, UP5, 0x40, 0x0 ;  /* 0x000000000000781c */ /* 0x000fe40003f2e858 */
[----:B------:R-:W-:Y:S02]  /*7bd0*/  FSEL R14, R132, -INF , !P0 ;  /* 0xff800000840e7808 */ /* 0x000fe40004000000 */
[----:B------:R-:W-:Y:S02]  /*7be0*/  PLOP3.LUT P0, PT, PT, PT, UP4, 0x40, 0x0 ;  /* 0x000000000000781c */ /* 0x000fe40003f0e848 */
        /* <DEDUP_REMOVED lines=19> */
[----:B------:R-:W-:Y:S01]  /*7d20*/  ISETP.LT.OR P1, PT, R3, 0x2a, P0 ;  /* 0x0000002a0300780c */ /* 0x000fe20000721670 */
[----:B------:R-:W-:Y:S01]  /*7d30*/  IMAD.IADD R3, R6, 0x1, R5 ;  /* 0x0000000106037824 */ /* 0x000fe200078e0205 */
[----:B------:R-:W-:Y:S01]  /*7d40*/  PLOP3.LUT P0, PT, PT, PT, UP6, 0x40, 0x0 ;  /* 0x000000000000781c */ /* 0x000fe20003f0e868 */
[----:B------:R-:W-:Y:S01]  /*7d50*/  UISETP.NE.AND UP6, UPT, UR21, URZ, UPT ;  /* 0x0000003f1500728c */ /* 0x000fe2000bfc5270 */
[----:B------:R-:W-:Y:S02]  /*7d60*/  FSEL R9, R9, -INF , !P2 ;  /* 0xff80000009097808 */ /* 0x000fe40005000000 */
[----:B------:R-:W-:Y:S09]  /*7d70*/  FSEL R6, R19, -INF , !P1 ;  /* 0xff80000013067808 */ /* 0x000ff20004800000 */
        /* <DEDUP_REMOVED lines=15> */
.L_x_355:
[----:B------:R-:W-:Y:S04]  /*7e70*/  MOV R5, c[0x0][0x32c] ;  /* 0x0000cb0000057a02 */ /* 0x000fe80000000f00 */
[----:B------:R-:W-:Y:S11]  /*7e80*/  ISETP.NE.AND P0, PT, R5, 0x1, PT ;  /* 0x000000010500780c */ /* 0x000ff60003f05270 */
[----:B------:R-:W-:Y:S02]  /*7e90*/  @!UPT UIADD3 URZ, URZ, URZ, URZ ;  /* 0x0000003f3f3ff290 */ /* 0x000fe4000fffe03f */
[----:B------:R-:W-:Y:S05]  /*7ea0*/  @P0 IMAD.HI.U32 R5, R0, c[0x0][0x330], RZ ;  /* 0x0000cc0000050a27 */ /* 0x000fea00078e00ff */
[----:B------:R-:W-:Y:S02]  /*7eb0*/  @P0 SHF.R.U32.HI R0, RZ, c[0x0][0x334], R5 ;  /* 0x0000cd00ff000a19 */ /* 0x000fe40000011605 */
.L_x_356:
[----:B------:R-:W-:Y:S05]  /*7ec0*/  BSYNC B0 ;  /* 0x0000000000007941 */ /* 0x000fea0003800000 */
.L_x_354:
[----:B------:R-:W-:Y:S05]  /*7ed0*/  IADD3 R5, -R24, UR4, RZ ;  /* 0x0000000418057c10 */ /* 0x000fea000fffe1ff */
[----:B------:R-:W-:Y:S05]  /*7ee0*/  IMAD R0, R0, c[0x0][0x32c], R5 ;  /* 0x0000cb0000007a24 */ /* 0x000fea00078e0205 */
[----:B------:R-:W-:Y:S02]  /*7ef0*/  IMNMX R3, R3, R0, !PT ;  /* 0x0000000003037217 */ /* 0x000fe40007800200 */
[----:B------:R-:W-:Y:S04]  /*7f00*/  IADD3 R0, R0, c[0x0][0x32c], RZ ;  /* 0x0000cb0000007a10 */ /* 0x000fe80007ffe0ff */
[----:B------:R-:W-:Y:S02]  /*7f10*/  IMNMX R4, R4, R0, PT ;  /* 0x0000000004047217 */ /* 0x000fe40003800200 */
.L_x_353:
[----:B------:R-:W2:Y:S01]  /*7f20*/  LDL.LU R5, [R1+0x8] ;  /* 0x0000080001057983 */ /* 0x000ea20000300800 */
[----:B------:R-:W-:Y:S01]  /*7f30*/  FMNMX.FTZ R133, R8, R2, !PT ;  /* 0x0000000208857209 */ /* 0x000fe20007810000 */
[----:B------:R-:W-:Y:S02]  /*7f40*/  UP2UR UR4, UPR, URZ, 0x10 ;  /* 0x000000103f047883 */ /* 0x000fe40008000000 */
[----:B------:R-:W-:Y:S01]  /*7f50*/  UISETP.NE.AND UP4, UPT, UR20, URZ, UPT ;  /* 0x0000003f1400728c */ /* 0x000fe2000bf85270 */
[----:B------:R-:W-:Y:S01]  /*7f60*/  FMNMX.FTZ R133, R18, R133, !PT ;  /* 0x0000008512857209 */ /* 0x000fe20007810000 */
[----:B------:R-:W-:Y:S02]  /*7f70*/  UP2UR UR20, UPR, URZ, 0x8 ;  /* 0x000000083f147883 */ /* 0x000fe40008000000 */
[----:B------:R-:W-:Y:S01]  /*7f80*/  UISETP.NE.AND UP3, UPT, UR19, URZ, UPT ;  /* 0x0000003f1300728c */ /* 0x000fe2000bf65270 */
[----:B------:R-:W-:Y:S01]  /*7f90*/  FMNMX.FTZ R133, R17, R133, !PT ;  /* 0x0000008511857209 */ /* 0x000fe20007810000 */
[----:B------:R-:W-:Y:S02]  /*7fa0*/  UP2UR UR19, UPR, URZ, 0x4 ;  /* 0x000000043f137883 */ /* 0x000fe40008000000 */
[----:B------:R-:W-:Y:S01]  /*7fb0*/  UISETP.NE.AND UP2, UPT, UR18, URZ, UPT ;  /* 0x0000003f1200728c */ /* 0x000fe2000bf45270 */
[----:B------:R-:W-:Y:S01]  /*7fc0*/  FMNMX.FTZ R133, R16, R133, !PT ;  /* 0x0000008510857209 */ /* 0x000fe20007810000 */
[----:B------:R-:W-:Y:S01]  /*7fd0*/  UP2UR UR18, UPR, URZ, 0x2 ;  /* 0x000000023f127883 */ /* 0x000fe20008000000 */
[----:B------:R-:W-:Y:S01]  /*7fe0*/  PLOP3.LUT P2, PT, PT, PT, UP3, 0x40, 0x0 ;  /* 0x000000000000781c */ /* 0x000fe20003f4e838 */
[----:B------:R-:W-:Y:S01]  /*7ff0*/  UISETP.NE.AND UP1, UPT, UR11, URZ, UPT ;  /* 0x0000003f0b00728c */ /* 0x000fe2000bf25270 */
[----:B------:R-:W-:Y:S01]  /*8000*/  FMNMX.FTZ R133, R15, R133, !PT ;  /* 0x000000850f857209 */ /* 0x000fe20007810000 */
[----:B------:R-:W-:Y:S01]  /*8010*/  UP2UR UR11, UPR, URZ, 0x1 ;  /* 0x000000013f0b7883 */ /* 0x000fe20008000000 */
[----:B------:R-:W-:Y:S01]  /*8020*/  PLOP3.LUT P1, PT, PT, PT, UP2, 0x40, 0x0 ;  /* 0x000000000000781c */ /* 0x000fe20003f2e828 */
[----:B------:R-:W-:Y:S01]  /*8030*/  UISETP.NE.AND UP0, UPT, UR5, URZ, UPT ;  /* 0x0000003f0500728c */ /* 0x000fe2000bf05270 */
[----:B------:R-:W-:Y:S01]  /*8040*/  FMNMX.FTZ R133, R14, R133, !PT ;  /* 0x000000850e857209 */ /* 0x000fe20007810000 */
[----:B------:R-:W-:Y:S02]  /*8050*/  UISETP.NE.AND UP3, UPT, UR20, URZ, UPT ;  /* 0x0000003f1400728c */ /* 0x000fe4000bf65270 */
[----:B------:R-:W-:Y:S01]  /*8060*/  UISETP.NE.AND UP2, UPT, UR19, URZ, UPT ;  /* 0x0000003f1300728c */ /* 0x000fe2000bf45270 */
        /* <DEDUP_REMOVED lines=9> */
[----:B-1----:R-:W-:Y:S04]  /*8100*/  FMNMX.FTZ R133, R133, R0, !PT ;  /* 0x0000000085857209 */ /* 0x002fe80007810000 */
[C---:B------:R-:W-:Y:S04]  /*8110*/  FSETP.NEU.FTZ.AND P0, PT, R133.reuse, -INF , PT ;  /* 0xff8000008500780b */ /* 0x040fe80003f1d000 */
[C---:B------:R-:W-:Y:S05]  /*8120*/  FSEL R0, R133.reuse, RZ, P0 ;  /* 0x000000ff85007208 */ /* 0x040fea0000000000 */
[----:B------:R-:W-:Y:S02]  /*8130*/  FADD.FTZ R0, -R0, R2 ;  /* 0x0000000200007221 */ /* 0x000fe40000010100 */
[----:B------:R-:W-:Y:S02]  /*8140*/  FMUL.FTZ R2, R133, c[0x0][0x2d0] ;  /* 0x0000b40085027a20 */ /* 0x000fe40000410000 */
[----:B------:R-:W-:Y:S03]  /*8150*/  FMUL.FTZ R0, R0, c[0x0][0x2d0] ;  /* 0x0000b40000007a20 */ /* 0x000fe60000410000 */
[----:B------:R-:W-:Y:S02]  /*8160*/  FSEL R2, R2, RZ, P0 ;  /* 0x000000ff02027208 */ /* 0x000fe40000000000 */
[----:B------:R-:W-:Y:S01]  /*8170*/  PLOP3.LUT P0, PT, PT, PT, UP4, 0x40, 0x0 ;  /* 0x000000000000781c */ /* 0x000fe20003f0e848 */
[----:B------:R-:W-:Y:S02]  /*8180*/  UISETP.NE.AND UP4, UPT, UR4, URZ, UPT ;  /* 0x0000003f0400728c */ /* 0x000fe4000bf85270 */
[--C-:B------:R-:W-:Y:S01]  /*8190*/  FFMA.FTZ R26, R6, c[0x0][0x2d0], -R2.reuse ;  /* 0x0000b400061a7a23 */ /* 0x100fe20000010802 */
[----:B------:R-:W-:Y:S01]  /*81a0*/  ISETP.GT.AND P0, PT, R3, RZ, P0 ;  /* 0x000000ff0300720c */ /* 0x000fe20000704270 */
[--C-:B------:R-:W-:Y:S02]  /*81b0*/  FFMA.FTZ R24, R10, c[0x0][0x2d0], -R2.reuse ;  /* 0x0000b4000a187a23 */ /* 0x100fe40000010802 */
[--C-:B------:R-:W-:Y:S01]  /*81c0*/  FFMA.FTZ R27, R13, c[0x0][0x2d0], -R2.reuse ;  /* 0x0000b4000d1b7a23 */ /* 0x100fe20000010802 */
[----:B------:R-:W-:Y:S01]  /*81d0*/  ISETP.LT.OR P0, PT, R4, 0x1, P0 ;  /* 0x000000010400780c */ /* 0x000fe20000701670 */
[--C-:B------:R-:W-:Y:S02]  /*81e0*/  FFMA.FTZ R19, R11, c[0x0][0x2d0], -R2.reuse ;  /* 0x0000b4000b137a23 */ /* 0x100fe40000010802 */
        /* <DEDUP_REMOVED lines=8> */
[----:B------:R-:W-:Y:S05]  /*8270*/  FFMA.FTZ R174, R12, c[0x0][0x2d0], -R2 ;  /* 0x0000b4000cae7a23 */ /* 0x000fea0000010802 */
[----:B------:R-:W1:Y:S10]  /*8280*/  MUFU.EX2 R2, R0 ;  /* 0x0000000000027308 */ /* 0x000e740000000800 */
[----:B------:R-:W3:Y:S10]  /*8290*/  MUFU.EX2 R18, R18 ;  /* 0x0000001200127308 */ /* 0x000ef40000000800 */
[----:B------:R-:W-:Y:S01]  /*82a0*/  MUFU.EX2 R17, R17 ;  /* 0x0000001100117308 */ /* 0x000fe20000000800 */
[C---:B-1----:R-:W-:Y:S01]  /*82b0*/  FMUL.FTZ R9, R2.reuse, R153 ;  /* 0x0000009902097220 */ /* 0x042fe20000410000 */
[----:B------:R-:W-:Y:S01]  /*82c0*/  MOV R153, R25 ;  /* 0x0000001900997202 */ /* 0x000fe20000000f00 */
[C---:B------:R-:W-:Y:S02]  /*82d0*/  FMUL.FTZ R25, R2.reuse, R137 ;  /* 0x0000008902197220 */ /* 0x040fe40000410000 */
[C---:B------:R-:W-:Y:S01]  /*82e0*/  FMUL.FTZ R12, R2.reuse, R148 ;  /* 0x00000094020c7220 */ /* 0x040fe20000410000 */
[----:B------:R-:W-:Y:S04]  /*82f0*/  MOV R148, R15 ;  /* 0x0000000f00947202 */ /* 0x000fe80000000f00 */
[----:B------:R-:W1:Y:S01]  /*8300*/  MUFU.EX2 R16, R16 ;  /* 0x0000001000107308 */ /* 0x000e620000000800 */
[C---:B------:R-:W-:Y:S02]  /*8310*/  FMUL.FTZ R13, R2.reuse, R149 ;  /* 0x00000095020d7220 */ /* 0x040fe40000410000 */
[----:B------:R-:W-:Y:S01]  /*8320*/  FMUL.FTZ R28, R2, R28 ;  /* 0x0000001c021c7220 */ /* 0x000fe20000410000 */
[----:B---3--:R-:W-:Y:S01]  /*8330*/  F2FP.BF16.PACK_AB R168, R18, R8 ;  /* 0x0000000812a8723e */ /* 0x008fe200000010ff */
        /* <DEDUP_REMOVED lines=51> */
[----:B------:R-:W-:Y:S01]  /*8670*/  FMUL.FTZ R129, R2, R129 ;  /* 0x0000008102817220 */ /* 0x000fe20000410000 */
[----:B--2---:R-:W-:Y:S02]  /*8680*/  FSEL R6, R5, -INF , !P0 ;  /* 0xff80000005067808 */ /* 0x004fe40004000000 */
[----:B------:R-:W2:Y:S01]  /*8690*/  LDL.LU R5, [R1+0x20] ;  /* 0x0000200001057983 */ /* 0x000ea20000300800 */
[----:B------:R-:W-:Y:S02]  /*86a0*/  ISETP.GT.AND P0, PT, R3, 0x1, P2 ;  /* 0x000000010300780c */ /* 0x000fe40001704270 */
[----:B------:R-:W-:Y:S01]  /*86b0*/  PLOP3.LUT P2, PT, PT, PT, UP1, 0x40, 0x0 ;  /* 0x000000000000781c */ /* 0x000fe20003f4e818 */
[----:B------:R-:W-:Y:S01]  /*86c0*/  UISETP.NE.AND UP1, UPT, UR18, URZ, UPT ;  /* 0x0000003f1200728c */ /* 0x000fe2000bf25270 */
[C---:B------:R-:W-:Y:S04]  /*86d0*/  ISETP.LT.OR P0, PT, R4.reuse, 0x2, P0 ;  /* 0x000000020400780c */ /* 0x040fe80000701670 */
[----:B------:R-:W-:Y:S02]  /*86e0*/  FSEL R7, R179, -INF , !P0 ;  /* 0xff800000b3077808 */ /* 0x000fe40004000000 */
[C---:B------:R-:W-:Y:S02]  /*86f0*/  ISETP.GT.AND P0, PT, R3.reuse, 0x8, P1 ;  /* 0x000000080300780c */ /* 0x040fe40000f04270 */
[----:B------:R-:W-:Y:S01]  /*8700*/  PLOP3.LUT P1, PT, PT, PT, UP0, 0x40, 0x0 ;  /* 0x000000000000781c */ /* 0x000fe20003f2e808 */
[----:B------:R-:W-:Y:S01]  /*8710*/  UISETP.NE.AND UP0, UPT, UR11, URZ, UPT ;  /* 0x0000003f0b00728c */ /* 0x000fe2000bf05270 */
[----:B------:R-:W-:Y:S04]  /*8720*/  ISETP.LT.OR P0, PT, R4, 0x9, P0 ;  /* 0x000000090400780c */ /* 0x000fe80000701670 */
[----:B------:R-:W-:Y:S02]  /*8730*/  FSEL R10, R178, -INF , !P0 ;  /* 0xff800000b20a7808 */ /* 0x000fe40004000000 */
[----:B------:R-:W-:Y:S02]  /*8740*/  ISETP.GT.AND P0, PT, R3, 0x9, P2 ;  /* 0x000000090300780c */ /* 0x000fe40001704270 */
[----:B------:R-:W-:Y:S02]  /*8750*/  PLOP3.LUT P2, PT, PT, PT, UP6, 0x40, 0x0 ;  /* 0x000000000000781c */ /* 0x000fe40003f4e868 */
[C---:B------:R-:W-:Y:S04]  /*8760*/  ISETP.LT.OR P0, PT, R4.reuse, 0xa, P0 ;  /* 0x0000000a0400780c */ /* 0x040fe80000701670 */
[----:B------:R-:W-:Y:S02]  /*8770*/  FSEL R171, R177, -INF , !P0 ;  /* 0xff800000b1ab7808 */ /* 0x000fe40004000000 */
[C---:B------:R-:W-:Y:S02]  /*8780*/  ISETP.GT.AND P0, PT, R3.reuse, 0x10, P1 ;  /* 0x000000100300780c */ /* 0x040fe40000f04270 */
[----:B------:R-:W-:Y:S02]  /*8790*/  PLOP3.LUT P1, PT, PT, PT, UP5, 0x40, 0x0 ;  /* 0x000000000000781c */ /* 0x000fe40003f2e858 */
[----:B------:R-:W-:Y:S02]  /*87a0*/  ISETP.LT.OR P0, PT, R4, 0x11, P0 ;  /* 0x000000110400780c */ /* 0x000fe40000701670 */
[C---:B------:R-:W-:Y:S02]  /*87b0*/  ISETP.GT.AND P1, PT, R3.reuse, 0x18, P1 ;  /* 0x000000180300780c */ /* 0x040fe40000f24270 */
[----:B------:R-:W-:Y:S02]  /*87c0*/  FSEL R176, R176, -INF , !P0 ;  /* 0xff800000b0b07808 */ /* 0x000fe40004000000 */
[----:B------:R-:W-:Y:S02]  /*87d0*/  ISETP.LT.OR P1, PT, R4, 0x19, P1 ;  /* 0x000000190400780c */ /* 0x000fe40000f21670 */
[C---:B------:R-:W-:Y:S02]  /*87e0*/  ISETP.GT.AND P0, PT, R3.reuse, 0x11, P2 ;  /* 0x000000110300780c */ /* 0x040fe40001704270 */
[----:B------:R-:W-:Y:S02]  /*87f0*/  FSEL R172, R170, -INF , !P1 ;  /* 0xff800000aaac7808 */ /* 0x000fe40004800000 */
[----:B------:R-:W-:Y:S02]  /*8800*/  PLOP3.LUT P1, PT, PT, PT, UP3, 0x40, 0x0 ;  /* 0x000000000000781c */ /* 0x000fe40003f2e838 */
[C---:B------:R-:W-:Y:S02]  /*8810*/  ISETP.LT.OR P0, PT, R4.reuse, 0x12, P0 ;  /* 0x000000120400780c */ /* 0x040fe40000701670 */
[----:B------:R-:W-:Y:S02]  /*8820*/  ISETP.GT.AND P1, PT, R3, 0x20, P1 ;  /* 0x000000200300780c */ /* 0x000fe40000f24270 */
[----:B------:R-:W-:Y:S02]  /*8830*/  FSEL R175, R175, -INF , !P0 ;  /* 0xff800000afaf7808 */ /* 0x000fe40004000000 */
[----:B------:R-:W-:Y:S02]  /*8840*/  ISETP.LT.OR P1, PT, R4, 0x21, P1 ;  /* 0x000000210400780c */ /* 0x000fe40000f21670 */
[----:B------:R-:W-:Y:S02]  /*8850*/  PLOP3.LUT P0, PT, PT, PT, UP4, 0x40, 0x0 ;  /* 0x000000000000781c */ /* 0x000fe40003f0e848 */
[----:B------:R-:W-:Y:S01]  /*8860*/  FSEL R178, R21, -INF , !P1 ;  /* 0xff80000015b27808 */ /* 0x000fe20004800000 */
[----:B------:R-:W-:Y:S01]  /*8870*/  FMUL.FTZ R21, R2, R141 ;  /* 0x0000008d02157220 */ /* 0x000fe20000410000 */
[C---:B------:R-:W-:Y:S01]  /*8880*/  ISETP.GT.AND P0, PT, R3.reuse, 0x19, P0 ;  /* 0x000000190300780c */ /* 0x040fe20000704270 */
[----:B------:R-:W3:Y:S01]  /*8890*/  LDL.LU R141, [R1+0x24] ;  /* 0x00002400018d7983 */ /* 0x000ee20000300800 */
[----:B------:R-:W-:Y:S02]  /*88a0*/  PLOP3.LUT P1, PT, PT, PT, UP1, 0x40, 0x0 ;  /* 0x000000000000781c */ /* 0x000fe40003f2e818 */
[C---:B------:R-:W-:Y:S02]  /*88b0*/  ISETP.LT.OR P0, PT, R4.reuse, 0x1a, P0 ;  /* 0x0000001a0400780c */ /* 0x040fe40000701670 */
[----:B------:R-:W-:Y:S02]  /*88c0*/  ISETP.GT.AND P1, PT, R3, 0x28, P1 ;  /* 0x000000280300780c */ /* 0x000fe40000f24270 */
[----:B------:R-:W-:Y:S02]  /*88d0*/  FSEL R173, R169, -INF , !P0 ;  /* 0xff800000a9ad7808 */ /* 0x000fe40004000000 */
[----:B------:R-:W-:Y:S02]  /*88e0*/  PLOP3.LUT P0, PT, PT, PT, UP2, 0x40, 0x0 ;  /* 0x000000000000781c */ /* 0x000fe40003f0e828 */
[C---:B------:R-:W-:Y:S02]  /*88f0*/  ISETP.LT.OR P1, PT, R4.reuse, 0x29, P1 ;  /* 0x000000290400780c */ /* 0x040fe40000f21670 */
[----:B------:R-:W-:Y:S02]  /*8900*/  ISETP.GT.AND P0, PT, R3, 0x21, P0 ;  /* 0x000000210300780c */ /* 0x000fe40000704270 */
[----:B------:R-:W-:Y:S02]  /*8910*/  FSEL R177, R23, -INF , !P1 ;  /* 0xff80000017b17808 */ /* 0x000fe40004800000 */
[----:B------:R-:W-:Y:S02]  /*8920*/  ISETP.LT.OR P0, PT, R4, 0x22, P0 ;  /* 0x000000220400780c */ /* 0x000fe40000701670 */
[----:B-1----:R-:W-:Y:S02]  /*8930*/  F2FP.BF16.PACK_AB R170, R16, R17 ;  /* 0x0000001110aa723e */ /* 0x002fe400000010ff */
[----:B------:R-:W-:Y:S01]  /*8940*/  FSEL R179, R20, -INF , !P0 ;  /* 0xff80000014b37808 */ /* 0x000fe20004000000 */
[----:B------:R-:W-:Y:S01]  /*8950*/  FMUL.FTZ R20, R2, R140 ;  /* 0x0000008c02147220 */ /* 0x000fe20000410000 */
[----:B------:R-:W-:Y:S01]  /*8960*/  PLOP3.LUT P0, PT, PT, PT, UP0, 0x40, 0x0 ;  /* 0x000000000000781c */ /* 0x000fe20003f0e808 */
[----:B------:R-:W-:Y:S01]  /*8970*/  UISETP.GT.AND UP0, UPT, UR8, UR10, UPT ;  /* 0x0000000a0800728c */ /* 0x000fe2000bf04270 */
[----:B------:R-:W-:Y:S01]  /*8980*/  MOV R140, R19 ;  /* 0x00000013008c7202 */ /* 0x000fe20000000f00 */
[----:B------:R-:W-:Y:S01]  /*8990*/  UIADD3 UR8, UR8, -0x1, URZ ;  /* 0xffffffff08087890 */ /* 0x000fe2000fffe03f */
[----:B------:R-:W-:Y:S04]  /*89a0*/  ISETP.GT.AND P0, PT, R3, 0x29, P0 ;  /* 0x000000290300780c */ /* 0x000fe80000704270 */
[----:B------:R-:W-:Y:S04]  /*89b0*/  ISETP.LT.OR P0, PT, R4, 0x2a, P0 ;  /* 0x0000002a0400780c */ /* 0x000fe80000701670 */
[----:B------:R-:W-:Y:S01]  /*89c0*/  FSEL R132, R22, -INF , !P0 ;  /* 0xff80000016847808 */ /* 0x000fe20004000000 */
[C---:B--2---:R-:W-:Y:S02]  /*89d0*/  FFMA.FTZ R0, R2.reuse, R5, R8 ;  /* 0x0000000502007223 */ /* 0x044fe40000010008 */
[----:B------:R-:W-:Y:S01]  /*89e0*/  FMUL.FTZ R8, R2, R152 ;  /* 0x0000009802087220 */ /* 0x000fe20000410000 */
[----:B------:R-:W-:Y:S01]  /*89f0*/  MOV R152, R24 ;  /* 0x0000001800987202 */ /* 0x000fe20000000f00 */
[----:B------:R-:W-:Y:S01]  /*8a00*/  FADD.FTZ R4, R18, R0 ;  /* 0x0000000012047221 */ /* 0x000fe20000010000 */
[----:B------:R-:W-:Y:S01]  /*8a10*/  FMNMX.FTZ R0, R6, R134, !PT ;  /* 0x0000008606007209 */ /* 0x000fe20007810000 */
[C---:B------:R-:W-:Y:S02]  /*8a20*/  FMUL.FTZ R24, R2.reuse, R136 ;  /* 0x0000008802187220 */ /* 0x040fe40000410000 */
[----:B------:R-:W-:Y:S01]  /*8a30*/  FMUL.FTZ R5, R2, R157 ;  /* 0x0000009d02057220 */ /* 0x000fe20000410000 */
[----:B------:R-:W-:Y:S01]  /*8a40*/  FMNMX.FTZ R0, R7, R0, !PT ;  /* 0x0000000007007209 */ /* 0x000fe20007810000 */
[----:B------:R-:W-:Y:S01]  /*8a50*/  MUFU.EX2 R152, R152 ;  /* 0x0000009800987308 */ /* 0x000fe20000000800 */
        /* <DEDUP_REMOVED lines=14> */
[----:B-1----:R-:W-:Y:S01]  /*8b40*/  FMNMX.FTZ R3, R0, R3, !PT ;  /* 0x0000000300037209 */ /* 0x002fe20007810000 */
[----:B------:R-:W-:Y:S02]  /*8b50*/  FADD.FTZ R0, R17, R4 ;  /* 0x0000000411007221 */ /* 0x000fe40000010000 */
[----:B------:R-:W-:Y:S01]  /*8b60*/  FMUL.FTZ R4, R2, R156 ;  /* 0x0000009c02047220 */ /* 0x000fe20000410000 */
[C---:B------:R-:W-:Y:S01]  /*8b70*/  FSETP.NEU.FTZ.AND P0, PT, R3.reuse, -INF , PT ;  /* 0xff8000000300780b */ /* 0x040fe20003f1d000 */
[----:B------:R-:W-:Y:S01]  /*8b80*/  FADD.FTZ R11, R16, R0 ;  /* 0x00000000100b7221 */ /* 0x000fe20000010000 */
[----:B------:R-:W-:Y:S01]  /*8b90*/  MOV R156, R27 ;  /* 0x0000001b009c7202 */ /* 0x000fe20000000f00 */
[C---:B------:R-:W-:Y:S01]  /*8ba0*/  FMUL.FTZ R16, R2.reuse, R144 ;  /* 0x0000009002107220 */ /* 0x040fe20000410000 */
[C---:B------:R-:W-:Y:S01]  /*8bb0*/  FSEL R0, R3.reuse, RZ, P0 ;  /* 0x000000ff03007208 */ /* 0x040fe20000000000 */
[----:B------:R-:W-:Y:S01]  /*8bc0*/  FMUL.FTZ R17, R2, R145 ;  /* 0x0000009102117220 */ /* 0x000fe20000410000 */
[----:B------:R-:W-:Y:S02]  /*8bd0*/  MOV R145, R26 ;  /* 0x0000001a00917202 */ /* 0x000fe40000000f00 */
[----:B------:R-:W-:Y:S01]  /*8be0*/  MOV R149, R11 ;  /* 0x0000000b00957202 */ /* 0x000fe20000000f00 */
[----:B------:R-:W-:Y:S01]  /*8bf0*/  FADD.FTZ R0, -R0, R134 ;  /* 0x0000008600007221 */ /* 0x000fe20000010100 */
[----:B------:R-:W-:Y:S01]  /*8c00*/  MUFU.EX2 R156, R156 ;  /* 0x0000009c009c7308 */ /* 0x000fe20000000800 */
[----:B------:R-:W-:Y:S02]  /*8c10*/  FMUL.FTZ R134, R3, c[0x0][0x2d0] ;  /* 0x0000b40003867a20 */ /* 0x000fe40000410000 */
[----:B------:R-:W-:Y:S03]  /*8c20*/  FMUL.FTZ R0, R0, c[0x0][0x2d0] ;  /* 0x0000b40000007a20 */ /* 0x000fe60000410000 */
[----:B------:R-:W-:Y:S02]  /*8c30*/  FSEL R134, R134, RZ, P0 ;  /* 0x000000ff86867208 */ /* 0x000fe40000000000 */
[----:B------:R-:W-:Y:S02]  /*8c40*/  PLOP3.LUT P0, PT, PT, PT, UP0, 0x80, 0x0 ;  /* 0x000000000000781c */ /* 0x000fe40003f0f008 */
[----:B------:R-:W1:Y:S01]  /*8c50*/  MUFU.EX2 R0, R0 ;  /* 0x0000000000007308 */ /* 0x000e620000000800 */
[--C-:B------:R-:W-:Y:S02]  /*8c60*/  FFMA.FTZ R169, R6, c[0x0][0x2d0], -R134.reuse ;  /* 0x0000b40006a97a23 */ /* 0x100fe40000010886 */
[--C-:B------:R-:W-:Y:S02]  /*8c70*/  FFMA.FTZ R7, R7, c[0x0][0x2d0], -R134.reuse ;  /* 0x0000b40007077a23 */ /* 0x100fe40000010886 */
[--C-:B------:R-:W-:Y:S05]  /*8c80*/  FFMA.FTZ R2, R10, c[0x0][0x2d0], -R134.reuse ;  /* 0x0000b4000a027a23 */ /* 0x100fea0000010886 */
[----:B------:R-:W3:Y:S10]  /*8c90*/  MUFU.EX2 R169, R169 ;  /* 0x000000a900a97308 */ /* 0x000ef40000000800 */
[----:B------:R-:W2:Y:S01]  /*8ca0*/  MUFU.EX2 R144, R7 ;  /* 0x0000000700907308 */ /* 0x000ea20000000800 */
[C---:B-1----:R-:W-:Y:S02]  /*8cb0*/  FMUL.FTZ R26, R0.reuse, R138 ;  /* 0x0000008a001a7220 */ /* 0x042fe40000410000 */
[C---:B------:R-:W-:Y:S02]  /*8cc0*/  FMUL.FTZ R27, R0.reuse, R139 ;  /* 0x0000008b001b7220 */ /* 0x040fe40000410000 */
[----:B------:R-:W1:Y:S01]  /*8cd0*/  LDSM.16.MT88.4 R136, [R236+0x100] ;  /* 0x00010000ec88783b */ /* 0x000e620000004200 */
[C---:B------:R-:W-:Y:S02]  /*8ce0*/  FMUL.FTZ R11, R0.reuse, R155 ;  /* 0x0000009b000b7220 */ /* 0x040fe40000410000 */
[C---:B------:R-:W-:Y:S02]  /*8cf0*/  FMUL.FTZ R22, R0.reuse, R142 ;  /* 0x0000008e00167220 */ /* 0x040fe40000410000 */
[C---:B------:R-:W-:Y:S02]  /*8d00*/  FMUL.FTZ R23, R0.reuse, R143 ;  /* 0x0000008f00177220 */ /* 0x040fe40000410000 */
[C---:B------:R-:W-:Y:S01]  /*8d10*/  FMUL.FTZ R6, R0.reuse, R158 ;  /* 0x0000009e00067220 */ /* 0x040fe20000410000 */
[----:B------:R-:W-:Y:S01]  /*8d20*/  MOV R158, R145 ;  /* 0x00000091009e7202 */ /* 0x000fe20000000f00 */
[C---:B------:R-:W-:Y:S01]  /*8d30*/  FMUL.FTZ R10, R0.reuse, R154 ;  /* 0x0000009a000a7220 */ /* 0x040fe20000410000 */
[----:B------:R-:W-:Y:S01]  /*8d40*/  MOV R154, R149 ;  /* 0x00000095009a7202 */ /* 0x000fe20000000f00 */
[C---:B------:R-:W-:Y:S01]  /*8d50*/  FMUL.FTZ R14, R0.reuse, R150 ;  /* 0x00000096000e7220 */ /* 0x040fe20000410000 */
[----:B------:R-:W-:Y:S01]  /*8d60*/  MUFU.EX2 R145, R157 ;  /* 0x0000009d00917308 */ /* 0x000fe20000000800 */
[C---:B------:R-:W-:Y:S02]  /*8d70*/  FMUL.FTZ R15, R0.reuse, R151 ;  /* 0x00000097000f7220 */ /* 0x040fe40000410000 */
[----:B---3--:R-:W-:Y:S01]  /*8d80*/  FFMA.FTZ R151, R0, R141, R169 ;  /* 0x0000008d00977223 */ /* 0x008fe200000100a9 */
[----:B--2---:R-:W-:Y:S01]  /*8d90*/  F2FP.BF16.PACK_AB R169, R144, R169 ;  /* 0x000000a990a9723e */ /* 0x004fe200000010ff */
[C---:B------:R-:W-:Y:S01]  /*8da0*/  FMUL.FTZ R7, R0.reuse, R159 ;  /* 0x0000009f00077220 */ /* 0x040fe20000410000 */
[----:B------:R-:W-:Y:S01]  /*8db0*/  MOV R159, R140 ;  /* 0x0000008c009f7202 */ /* 0x000fe20000000f00 */
[C---:B------:R-:W-:Y:S01]  /*8dc0*/  FMUL.FTZ R18, R0.reuse, R146 ;  /* 0x0000009200127220 */ /* 0x040fe20000410000 */
[----:B------:R-:W-:Y:S01]  /*8dd0*/  LDSM.16.MT88.4 R140, [R236+0x900] ;  /* 0x00090000ec8c783b */ /* 0x000fe20000004200 */
        /* <DEDUP_REMOVED lines=56> */
[--C-:B------:R-:W-:Y:S02]  /*9160*/  FFMA.FTZ R0, R171, c[0x0][0x2d0], -R134.reuse ;  /* 0x0000b400ab007a23 */ /* 0x100fe40000010886 */
[----:B------:R-:W-:Y:S02]  /*9170*/  FADD.FTZ R144, R144, R151 ;  /* 0x0000009790907221 */ /* 0x000fe40000010000 */
[----:B------:R-:W2:Y:S02]  /*9180*/  MUFU.EX2 R146, R0 ;  /* 0x0000000000927308 */ /* 0x000ea40000000800 */
[----:B--2---:R-:W-:Y:S01]  /*9190*/  F2FP.BF16.PACK_AB R171, R146, R147 ;  /* 0x0000009392ab723e */ /* 0x004fe200000010ff */
[--C-:B------:R-:W-:Y:S07]  /*91a0*/  FFMA.FTZ R0, R176, c[0x0][0x2d0], -R134.reuse ;  /* 0x0000b400b0007a23 */ /* 0x100fee0000010886 */
[----:B------:R-:W-:Y:S01]  /*91b0*/  MUFU.EX2 R176, R159 ;  /* 0x0000009f00b07308 */ /* 0x000fe20000000800 */
[C---:B-1----:R-:W-:Y:S09]  /*91c0*/  HMMA.16816.F32.BF16 R4, R168.reuse, R136, R4 ;  /* 0x00000088a804723c */ /* 0x042ff20000041804 */
[----:B------:R1:W-:Y:S01]  /*91d0*/  MUFU.EX2 R149, R0 ;  /* 0x0000000000957308 */ /* 0x0003e20000000800 */
[C---:B------:R-:W-:Y:S01]  /*91e0*/  HMMA.16816.F32.BF16 R8, R168.reuse, R138, R8 ;  /* 0x0000008aa808723c */ /* 0x040fe20000041808 */
[----:B------:R-:W2:Y:S02]  /*91f0*/  LDSM.16.MT88.4 R136, [R237+0x100] ;  /* 0x00010000ed88783b */ /* 0x000ea40000004200 */
[--C-:B-1----:R-:W-:Y:S06]  /*9200*/  FFMA.FTZ R0, R175, c[0x0][0x2d0], -R134.reuse ;  /* 0x0000b400af007a23 */ /* 0x102fec0000010886 */
[----:B------:R1:W3:Y:S01]  /*9210*/  MUFU.EX2 R150, R0 ;  /* 0x0000000000967308 */ /* 0x0002e20000000800 */
[C---:B--2---:R-:W-:Y:S08]  /*9220*/  HMMA.16816.F32.BF16 R12, R168.reuse, R136, R12 ;  /* 0x00000088a80c723c */ /* 0x044ff0000004180c */
[C---:B------:R-:W-:Y:S01]  /*9230*/  HMMA.16816.F32.BF16 R16, R168.reuse, R138, R16 ;  /* 0x0000008aa810723c */ /* 0x040fe20000041810 */
[----:B------:R-:W2:Y:S03]  /*9240*/  LDSM.16.MT88.4 R136, [R240+0x100] ;  /* 0x00010000f088783b */ /* 0x000ea60000004200 */
[--C-:B-1----:R-:W-:Y:S04]  /*9250*/  FFMA.FTZ R0, R172, c[0x0][0x2d0], -R134.reuse ;  /* 0x0000b400ac007a23 */ /* 0x102fe80000010886 */
[----:B------:R1:W-:Y:S04]  /*9260*/  MUFU.EX2 R148, R0 ;  /* 0x0000000000947308 */ /* 0x0003e80000000800 */
[----:B-1----:R-:W-:Y:S06]  /*9270*/  FFMA.FTZ R0, R173, c[0x0][0x2d0], -R134 ;  /* 0x0000b400ad007a23 */ /* 0x002fec0000010886 */
[----:B------:R1:W4:Y:S01]  /*9280*/  MUFU.EX2 R174, R0 ;  /* 0x0000000000ae7308 */ /* 0x0003220000000800 */
[C---:B--2---:R-:W-:Y:S08]  /*9290*/  HMMA.16816.F32.BF16 R20, R168.reuse, R136, R20 ;  /* 0x00000088a814723c */ /* 0x044ff00000041814 */
[C---:B------:R-:W-:Y:S01]  /*92a0*/  HMMA.16816.F32.BF16 R24, R168.reuse, R138, R24 ;  /* 0x0000008aa818723c */ /* 0x040fe20000041818 */
[----:B------:R-:W2:Y:S03]  /*92b0*/  LDSM.16.MT88.4 R136, [R239+0x100] ;  /* 0x00010000ef88783b */ /* 0x000ea60000004200 */
[----:B-1----:R-:W-:Y:S02]  /*92c0*/  FADD.FTZ R0, R2, R154 ;  /* 0x0000009a02007221 */ /* 0x002fe40000010000 */
[----:B------:R-:W1:Y:S02]  /*92d0*/  MUFU.EX2 R154, R158 ;  /* 0x0000009e009a7308 */ /* 0x000e640000000800 */
[----:B------:R-:W-:Y:S04]  /*92e0*/  FADD.FTZ R151, R145, R0 ;  /* 0x0000000091977221 */ /* 0x000fe80000010000 */
[----:B------:R-:W-:Y:S01]  /*92f0*/  FADD.FTZ R0, R147, R144 ;  /* 0x0000009093007221 */ /* 0x000fe20000010000 */
        /* <DEDUP_REMOVED lines=36> */
[C---:B--2---:R-:W-:Y:S07]  /*9540*/  HMMA.16816.F32.BF16 R124, R168.reuse, R136, R124 ;  /* 0x00000088a87c723c */ /* 0x044fee000004187c */
[----:B------:R-:W-:Y:S01]  /*9550*/  F2FP.BF16.PACK_AB R136, R145, R2 ;  /* 0x000000029188723e */ /* 0x000fe200000010ff */
[----:B------:R-:W-:Y:S04]  /*9560*/  HMMA.16816.F32.BF16 R128, R168, R138, R128 ;  /* 0x0000008aa880723c */ /* 0x000fe80000041880 */
[----:B---3--:R-:W-:Y:S01]  /*9570*/  F2FP.BF16.PACK_AB R137, R150, R149 ;  /* 0x000000959689723e */ /* 0x008fe200000010ff */
[----:B------:R-:W-:Y:S02]  /*9580*/  FADD.FTZ R2, R146, R0 ;  /* 0x0000000092027221 */ /* 0x000fe40000010000 */
[----:B------:R-:W-:Y:S01]  /*9590*/  F2FP.BF16.PACK_AB R138, R157, R156 ;  /* 0x0000009c9d8a723e */ /* 0x000fe200000010ff */
[----:B------:R-:W-:Y:S01]  /*95a0*/  LDSM.16.MT88.4 R144, [R239+0x5100] ;  /* 0x00510000ef90783b */ /* 0x000fe20000004200 */
[----:B----4-:R-:W-:Y:S03]  /*95b0*/  F2FP.BF16.PACK_AB R139, R174, R148 ;  /* 0x00000094ae8b723e */ /* 0x010fe600000010ff */
[----:B------:R-:W-:Y:S01]  /*95c0*/  FFMA.FTZ R0, R178, c[0x0][0x2d0], -R134 ;  /* 0x0000b400b2007a23 */ /* 0x000fe20000010886 */
[----:B-1----:R-:W-:Y:S01]  /*95d0*/  MOV R178, R154 ;  /* 0x0000009a00b27202 */ /* 0x002fe20000000f00 */
[----:B------:R-:W-:Y:S02]  /*95e0*/  FADD.FTZ R2, R149, R2 ;  /* 0x0000000295027221 */ /* 0x000fe40000010000 */
[C---:B------:R-:W-:Y:S01]  /*95f0*/  HMMA.16816.F32.BF16 R4, R136.reuse, R140, R4 ;  /* 0x0000008c8804723c */ /* 0x040fe20000041804 */
[----:B------:R1:W-:Y:S04]  /*9600*/  MUFU.EX2 R172, R0 ;  /* 0x0000000000ac7308 */ /* 0x0003e80000000800 */
[----:B------:R-:W-:Y:S03]  /*9610*/  FADD.FTZ R2, R150, R2 ;  /* 0x0000000296027221 */ /* 0x000fe60000010000 */
[C---:B------:R-:W-:Y:S01]  /*9620*/  HMMA.16816.F32.BF16 R8, R136.reuse, R142, R8 ;  /* 0x0000008e8808723c */ /* 0x040fe20000041808 */
[----:B------:R-:W2:Y:S03]  /*9630*/  LDSM.16.MT88.4 R140, [R237+0x900] ;  /* 0x00090000ed8c783b */ /* 0x000ea60000004200 */
[--C-:B-1----:R-:W-:Y:S01]  /*9640*/  FFMA.FTZ R0, R179, c[0x0][0x2d0], -R134.reuse ;  /* 0x0000b400b3007a23 */ /* 0x102fe20000010886 */
[----:B------:R-:W-:Y:S03]  /*9650*/  MOV R179, R153 ;  /* 0x0000009900b37202 */ /* 0x000fe60000000f00 */
[----:B------:R1:W3:Y:S01]  /*9660*/  MUFU.EX2 R173, R0 ;  /* 0x0000000000ad7308 */ /* 0x0002e20000000800 */
[----:B------:R-:W-:Y:S01]  /*9670*/  F2FP.BF16.PACK_AB R170, R178, R179 ;  /* 0x000000b3b2aa723e */ /* 0x000fe200000010ff */
[C---:B--2---:R-:W-:Y:S03]  /*9680*/  HMMA.16816.F32.BF16 R12, R136.reuse, R140, R12 ;  /* 0x0000008c880c723c */ /* 0x044fe6000004180c */
[--C-:B-1----:R-:W-:Y:S01]  /*9690*/  FFMA.FTZ R0, R177, c[0x0][0x2d0], -R134.reuse ;  /* 0x0000b400b1007a23 */ /* 0x102fe20000010886 */
[----:B------:R-:W-:Y:S01]  /*96a0*/  MOV R177, R152 ;  /* 0x0000009800b17202 */ /* 0x000fe20000000f00 */
[----:B------:R-:W-:Y:S01]  /*96b0*/  FFMA.FTZ R134, R132, c[0x0][0x2d0], -R134 ;  /* 0x0000b40084867a23 */ /* 0x000fe20000010886 */
[----:B------:R-:W-:Y:S02]  /*96c0*/  LDSM.16.MT88.4 R152, [R236+0x1100] ;  /* 0x00110000ec98783b */ /* 0x000fe40000004200 */
[C---:B------:R-:W-:Y:S01]  /*96d0*/  HMMA.16816.F32.BF16 R16, R136.reuse, R142, R16 ;  /* 0x0000008e8810723c */ /* 0x040fe20000041810 */
[----:B------:R1:W-:Y:S03]  /*96e0*/  MUFU.EX2 R132, R0 ;  /* 0x0000000000847308 */ /* 0x0003e60000000800 */
[----:B------:R-:W-:Y:S02]  /*96f0*/  F2FP.BF16.PACK_AB R168, R177, R176 ;  /* 0x000000b0b1a8723e */ /* 0x000fe400000010ff */
[----:B---3--:R-:W-:Y:S01]  /*9700*/  F2FP.BF16.PACK_AB R169, R173, R172 ;  /* 0x000000acada9723e */ /* 0x008fe200000010ff */
[----:B------:R-:W2:Y:S04]  /*9710*/  LDSM.16.MT88.4 R140, [R240+0x900] ;  /* 0x00090000f08c783b */ /* 0x000ea80000004200 */
[----:B------:R-:W3:Y:S01]  /*9720*/  MUFU.EX2 R134, R134 ;  /* 0x0000008600867308 */ /* 0x000ee20000000800 */
[----:B-1----:R-:W-:Y:S04]  /*9730*/  FADD.FTZ R0, R156, R151 ;  /* 0x000000979c007221 */ /* 0x002fe80000010000 */
[----:B------:R-:W-:Y:S02]  /*9740*/  FADD.FTZ R175, R157, R0 ;  /* 0x000000009daf7221 */ /* 0x000fe40000010000 */
[----:B------:R-:W-:Y:S02]  /*9750*/  FADD.FTZ R0, R148, R2 ;  /* 0x0000000294007221 */ /* 0x000fe40000010000 */
[----:B------:R-:W-:Y:S01]  /*9760*/  FADD.FTZ R2, R176, R175 ;  /* 0x000000afb0027221 */ /* 0x000fe20000010000 */
[----:B---3--:R-:W-:Y:S01]  /*9770*/  F2FP.BF16.PACK_AB R171, R134, R132 ;  /* 0x0000008486ab723e */ /* 0x008fe200000010ff */
[----:B------:R-:W-:Y:S02]  /*9780*/  FADD.FTZ R0, R174, R0 ;  /* 0x00000000ae007221 */ /* 0x000fe40000010000 */
[----:B------:R-:W-:Y:S02]  /*9790*/  FADD.FTZ R2, R177, R2 ;  /* 0x00000002b1027221 */ /* 0x000fe40000010000 */
[----:B------:R-:W-:Y:S02]  /*97a0*/  FADD.FTZ R0, R172, R0 ;  /* 0x00000000ac007221 */ /* 0x000fe40000010000 */
[----:B------:R-:W-:Y:S02]  /*97b0*/  FADD.FTZ R2, R179, R2 ;  /* 0x00000002b3027221 */ /* 0x000fe40000010000 */
[----:B------:R-:W-:Y:S01]  /*97c0*/  FADD.FTZ R0, R173, R0 ;  /* 0x00000000ad007221 */ /* 0x000fe20000010000 */
[C---:B--2---:R-:W-:Y:S03]  /*97d0*/  HMMA.16816.F32.BF16 R20, R136.reuse, R140, R20 ;  /* 0x0000008c8814723c */ /* 0x044fe60000041814 */
[----:B------:R-:W-:Y:S01]  /*97e0*/  FADD.FTZ R0, R132, R0 ;  /* 0x0000000084007221 */ /* 0x000fe20000010000 */
[-C--:B------:R-:W-:Y:S03]  /*97f0*/  MOV R132, R3.reuse ;  /* 0x0000000300847202 */ /* 0x080fe60000000f00 */
[----:B------:R-:W-:Y:S01]  /*9800*/  FADD.FTZ R0, R134, R0 ;  /* 0x0000000086007221 */ /* 0x000fe20000010000 */
[C---:B------:R-:W-:Y:S01]  /*9810*/  HMMA.16816.F32.BF16 R24, R136.reuse, R142, R24 ;  /* 0x0000008e8818723c */ /* 0x040fe20000041818 */
[----:B------:R-:W1:Y:S03]  /*9820*/  LDSM.16.MT88.4 R140, [R239+0x900] ;  /* 0x00090000ef8c783b */ /* 0x000e660000004200 */
[----:B------:R-:W-:Y:S04]  /*9830*/  MOV R134, R3 ;  /* 0x0000000300867202 */ /* 0x000fe80000000f00 */
        /* <DEDUP_REMOVED lines=34> */
[C---:B------:R-:W-:Y:S08]  /*9a60*/  HMMA.16816.F32.BF16 R120, R136.reuse, R142, R120 ;  /* 0x0000008e8878723c */ /* 0x040ff00000041878 */
[C---:B------:R-:W-:Y:S08]  /*9a70*/  HMMA.16816.F32.BF16 R124, R136.reuse, R144, R124 ;  /* 0x00000090887c723c */ /* 0x040ff0000004187c */
[----:B------:R-:W-:Y:S01]  /*9a80*/  HMMA.16816.F32.BF16 R128, R136, R146, R128 ;  /* 0x000000928880723c */ /* 0x000fe20000041880 */
[----:B------:R-:W1:Y:S07]  /*9a90*/  LDSM.16.MT88.4 R144, [R237+0x1100] ;  /* 0x00110000ed90783b */ /* 0x000e6e0000004200 */
[C---:B------:R-:W-:Y:S01]  /*9aa0*/  HMMA.16816.F32.BF16 R156, R168.reuse, R152, R4 ;  /* 0x00000098a89c723c */ /* 0x040fe20000041804 */
[----:B------:R-:W2:Y:S07]  /*9ab0*/  LDSM.16.MT88.4 R136, [R240+0x1100] ;  /* 0x00110000f088783b */ /* 0x000eae0000004200 */
[C---:B------:R-:W-:Y:S01]  /*9ac0*/  HMMA.16816.F32.BF16 R152, R168.reuse, R154, R8 ;  /* 0x0000009aa898723c */ /* 0x040fe20000041808 */
[----:B------:R-:W3:Y:S08]  /*9ad0*/  LDSM.16.MT88.4 R4, [R239+0x1100] ;  /* 0x00110000ef04783b */ /* 0x000ef00000004200 */
[----:B------:R-:W4:Y:S01]  /*9ae0*/  LDSM.16.MT88.4 R8, [R236+0x2900] ;  /* 0x00290000ec08783b */ /* 0x000f220000004200 */
[C---:B-1----:R-:W-:Y:S07]  /*9af0*/  HMMA.16816.F32.BF16 R148, R168.reuse, R144, R12 ;  /* 0x00000090a894723c */ /* 0x042fee000004180c */
[----:B------:R-:W1:Y:S01]  /*9b00*/  LDSM.16.MT88.4 R12, [R237+0x2900] ;  /* 0x00290000ed0c783b */ /* 0x000e620000004200 */
[C---:B------:R-:W-:Y:S08]  /*9b10*/  HMMA.16816.F32.BF16 R144, R168.reuse, R146, R16 ;  /* 0x00000092a890723c */ /* 0x040ff00000041810 */
[C---:B--2---:R-:W-:Y:S08]  /*9b20*/  HMMA.16816.F32.BF16 R140, R168.reuse, R136, R20 ;  /* 0x00000088a88c723c */ /* 0x044ff00000041814 */
[C---:B------:R-:W-:Y:S08]  /*9b30*/  HMMA.16816.F32.BF16 R136, R168.reuse, R138, R24 ;  /* 0x0000008aa888723c */ /* 0x040ff00000041818 */
[C---:B---3--:R-:W-:Y:S08]  /*9b40*/  HMMA.16816.F32.BF16 R28, R168.reuse, R4, R28 ;  /* 0x00000004a81c723c */ /* 0x048ff0000004181c */
[C---:B------:R-:W-:Y:S01]  /*9b50*/  HMMA.16816.F32.BF16 R32, R168.reuse, R6, R32 ;  /* 0x00000006a820723c */ /* 0x040fe20000041820 */
[----:B------:R-:W2:Y:S07]  /*9b60*/  LDSM.16.MT88.4 R4, [R240+0x2900] ;  /* 0x00290000f004783b */ /* 0x000eae0000004200 */
[C---:B----4-:R-:W-:Y:S08]  /*9b70*/  HMMA.16816.F32.BF16 R36, R168.reuse, R8, R36 ;  /* 0x00000008a824723c */ /* 0x050ff00000041824 */
        /* <DEDUP_REMOVED lines=30> */
[C---:B--2---:R-:W-:Y:S07]  /*9d60*/  HMMA.16816.F32.BF16 R124, R168.reuse, R4, R124 ;  /* 0x00000004a87c723c */ /* 0x044fee000004187c */
[----:B------:R-:W-:Y:S01]  /*9d70*/  FADD.FTZ R4, R178, R2 ;  /* 0x00000002b2047221 */ /* 0x000fe20000010000 */
[----:B------:R-:W-:Y:S04]  /*9d80*/  HMMA.16816.F32.BF16 R128, R168, R6, R128 ;  /* 0x00000006a880723c */ /* 0x000fe80000041880 */
[----:B------:R1:W-:Y:S01]  /*9d90*/  STL [R1+0x20], R4 ;  /* 0x0000200401007387 */ /* 0x0003e20000100800 */
[----:B------:R-:W-:Y:S03]  /*9da0*/  MOV R2, R133 ;  /* 0x0000008500027202 */ /* 0x000fe60000000f00 */
[----:B------:R1:W-:Y:S01]  /*9db0*/  STL [R1+0x24], R0 ;  /* 0x0000240001007387 */ /* 0x0003e20000100800 */
[----:B------:R-:W-:-:S05]  /*9dc0*/  @P0 BRA `(.L_x_357) ;  /* 0xffffc25000000947 */ /* 0x000fca000383ffff */
.L_x_346:
[----:B------:R-:W2:Y:S01]  /*9dd0*/  S2UR UR10, SR_CTAID.X ;  /* 0x00000000000a79c3 */ /* 0x000ea20000002500 */
[----:B------:R-:W-:-:S02]  /*9de0*/  UISETP.NE.AND UP1, UPT, UR14, URZ, UPT ;  /* 0x0000003f0e00728c */ /* 0x000fc4000bf25270 */
[----:B------:R-:W-:Y:S02]  /*9df0*/  UISETP.NE.AND UP0, UPT, UR13, URZ, UPT ;  /* 0x0000003f0d00728c */ /* 0x000fe4000bf05270 */
[----:B------:R-:W-:-:S04]  /*9e00*/  ULDC.64 UR4, c[0x0][0x2c8] ;  /* 0x0000b20000047ab9 */ /* 0x000fc80000000a00 */
[----:B------:R-:W-:Y:S01]  /*9e10*/  PLOP3.LUT P0, PT, PT, PT, UP0, 0x40, 0x0 ;  /* 0x000000000000781c */ /* 0x000fe20003f0e808 */
[----:B--2---:R-:W-:-:S04]  /*9e20*/  ULEA UR10, UR10, 0x7f, 0x7 ;  /* 0x0000007f0a0a7891 */ /* 0x004fc8000f8e383f */
[----:B------:R-:W-:-:S03]  /*9e30*/  UIMAD.WIDE.U32 UR18, UR10, UR4, URZ ;  /* 0x000000040a1272a5 */ /* 0x000fc6000f8e003f */
[----:B------:R-:W-:Y:S02]  /*9e40*/  ULDC UR4, c[0x0][0x168] ;  /* 0x00005a0000047ab9 */ /* 0x000fe40000000800 */
[----:B------:R-:W-:Y:S02]  /*9e50*/  @UP1 USHF.R.U32.HI UR10, URZ, UR5, UR19 ;  /* 0x000000053f0a1299 */ /* 0x000fe40008011613 */
[----:B------:R-:W-:Y:S02]  /*9e60*/  UIADD3 UR4, -UR4, 0x1, URZ ;  /* 0x0000000104047890 */ /* 0x000fe4000fffe13f */
[----:B------:R-:W-:Y:S02]  /*9e70*/  ULDC UR5, c[0x0][0x1d0] ;  /* 0x0000740000057ab9 */ /* 0x000fe40000000800 */
[----:B------:R-:W-:-:S03]  /*9e80*/  UIADD3 UR11, UR10, UR5, UR4 ;  /* 0x000000050a0b7290 */ /* 0x000fc6000fffe004 */
[----:B------:R-:W-:Y:S02]  /*9e90*/  ULDC UR10, c[0x0][0x324] ;  /* 0x0000c900000a7ab9 */ /* 0x000fe40000000800 */
[----:B------:R-:W-:Y:S01]  /*9ea0*/  UIADD3 UR10, UR11, -UR10, URZ ;  /* 0x8000000a0b0a7290 */ /* 0x000fe2000fffe03f */
[----:B------:R-:W-:Y:S05]  /*9eb0*/  @P0 BRA `(.L_x_358) ;  /* 0x0000014000000947 */ /* 0x000fea0003800000 */
        /* <DEDUP_REMOVED lines=11> */
.L_x_359:
[----:B------:R-:W-:Y:S02]  /*9f70*/  ULDC UR4, c[0x0][0x32c] ;  /* 0x0000cb0000047ab9 */ /* 0x000fe40000000800 */
[----:B------:R-:W-:-:S03]  /*9f80*/  UISETP.NE.AND UP0, UPT, UR4, 0x1, UPT ;  /* 0x000000010400788c */ /* 0x000fc6000bf05270 */
[----:B------:R-:W-:Y:S02]  /*9f90*/  ULDC.64 UR4, c[0x0][0x330] ;  /* 0x0000cc0000047ab9 */ /* 0x000fe40000000a00 */
[----:B------:R-:W-:-:S06]  /*9fa0*/  UIMAD.WIDE.U32 UR18, UR11, UR4, URZ ;  /* 0x000000040b1272a5 */ /* 0x000fcc000f8e003f */
[----:B------:R-:W-:Y:S02]  /*9fb0*/  @UP0 USHF.R.U32.HI UR11, URZ, UR5, UR19 ;  /* 0x000000053f0b0299 */ /* 0x000fe40008011613 */
.L_x_360:
[----:B------:R-:W-:Y:S02]  /*9fc0*/  ULDC UR4, c[0x0][0x32c] ;  /* 0x0000cb0000047ab9 */ /* 0x000fe40000000800 */
[----:B------:R-:W-:-:S04]  /*9fd0*/  UIMAD UR4, UR11, UR4, URZ ;  /* 0x000000040b0472a4 */ /* 0x000fc8000f8e023f */
[----:B------:R-:W-:-:S04]  /*9fe0*/  UISETP.LT.AND UP0, UPT, UR10, UR4, UPT ;  /* 0x000000040a00728c */ /* 0x000fc8000bf01270 */
[----:B------:R-:W-:-:S04]  /*9ff0*/  USEL UR10, UR10, UR4, !UP0 ;  /* 0x000000040a0a7287 */ /* 0x000fc8000c000000 */
.L_x_358:
[----:B------:R-:W-:-:S04]  /*a000*/  UIADD3 UR10, UR10, 0x2f, URZ ;  /* 0x0000002f0a0a7890 */ /* 0x000fc8000fffe03f */
[----:B------:R-:W-:-:S04]  /*a010*/  UIMAD.WIDE UR4, UR10, 0x2aaaaaab, URZ ;  /* 0x2aaaaaab0a0478a5 */ /* 0x000fc8000f8e023f */
        /* <DEDUP_REMOVED lines=9> */
[----:B-1----:R-:W4:Y:S04]  /*a0b0*/  LDL.64 R4, [R1+0x38] ;  /* 0x0000380001047983 */ /* 0x002f280000100a00 */
[----:B------:R-:W4:Y:S01]  /*a0c0*/  LDL.64 R2, [R1+0x30] ;  /* 0x0000300001027983 */ /* 0x000f220000100a00 */
[----:B--2---:R-:W-:-:S02]  /*a0d0*/  IADD3 R11, P0, R8, 0x40, RZ ;  /* 0x00000040080b7810 */ /* 0x004fc40007f1e0ff */
[----:B------:R-:W-:-:S03]  /*a0e0*/  IADD3 R10, P1, R8, 0x80, RZ ;  /* 0x00000080080a7810 */ /* 0x000fc60007f3e0ff */
[--C-:B---3--:R-:W-:Y:S01]  /*a0f0*/  IMAD.X R0, RZ, RZ, R7.reuse, P0 ;  /* 0x000000ffff007224 */ /* 0x108fe200000e0607 */
[----:B------:R-:W-:Y:S01]  /*a100*/  STL [R1+0x78], R11 ;  /* 0x0000780b01007387 */ /* 0x000fe20000100800 */
[----:B------:R-:W-:Y:S01]  /*a110*/  IADD3 R9, P0, R8, 0xc0, RZ ;  /* 0x000000c008097810 */ /* 0x000fe20007f1e0ff */
[--C-:B------:R-:W-:Y:S01]  /*a120*/  IMAD.X R8, RZ, RZ, R7.reuse, P1 ;  /* 0x000000ffff087224 */ /* 0x100fe200008e0607 */
[C---:B----4-:R-:W-:Y:S01]  /*a130*/  IADD3 R6, P1, R4.reuse, 0x80, RZ ;  /* 0x0000008004067810 */ /* 0x050fe20007f3e0ff */
[----:B------:R-:W-:Y:S02]  /*a140*/  STL [R1+0x70], R10 ;  /* 0x0000700a01007387 */ /* 0x000fe40000100800 */
[----:B------:R-:W-:Y:S01]  /*a150*/  IMAD.X R7, RZ, RZ, R7, P0 ;  /* 0x000000ffff077224 */ /* 0x000fe200000e0607 */
[C---:B------:R-:W-:Y:S01]  /*a160*/  IADD3 R5, P0, R4.reuse, 0xc0, RZ ;  /* 0x000000c004057810 */ /* 0x040fe20007f1e0ff */
[----:B------:R1:W-:Y:S04]  /*a170*/  STL [R1+0x74], R0 ;  /* 0x0000740001007387 */ /* 0x0003e80000100800 */
[----:B------:R-:W-:Y:S04]  /*a180*/  STL [R1+0x68], R9 ;  /* 0x0000680901007387 */ /* 0x000fe80000100800 */
[----:B------:R-:W-:Y:S01]  /*a190*/  STL [R1+0x6c], R8 ;  /* 0x00006c0801007387 */ /* 0x000fe20000100800 */
[----:B-1----:R-:W-:Y:S01]  /*a1a0*/  IADD3 R0, P2, R4, 0x40, RZ ;  /* 0x0000004004007810 */ /* 0x002fe20007f5e0ff */
[----:B------:R-:W-:-:S04]  /*a1b0*/  IMAD.X R4, RZ, RZ, R3, P1 ;  /* 0x000000ffff047224 */ /* 0x000fc800008e0603 */
[----:B------:R1:W-:Y:S04]  /*a1c0*/  STL [R1+0x60], R0 ;  /* 0x0000600001007387 */ /* 0x0003e80000100800 */
[----:B------:R-:W-:Y:S04]  /*a1d0*/  STL [R1+0x64], R7 ;  /* 0x0000640701007387 */ /* 0x000fe80000100800 */
[----:B------:R-:W-:Y:S01]  /*a1e0*/  STL [R1+0x58], R6 ;  /* 0x0000580601007387 */ /* 0x000fe20000100800 */
[----:B-1----:R-:W-:-:S05]  /*a1f0*/  IMAD.X R0, RZ, RZ, R3, P2 ;  /* 0x000000ffff007224 */ /* 0x002fca00010e0603 */
[----:B------:R1:W-:Y:S04]  /*a200*/  STL [R1+0x5c], R0 ;  /* 0x00005c0001007387 */ /* 0x0003e80000100800 */
[----:B------:R2:W-:Y:S01]  /*a210*/  STL [R1+0x50], R5 ;  /* 0x0000500501007387 */ /* 0x0005e20000100800 */
[----:B-1----:R-:W-:-:S05]  /*a220*/  IMAD.X R0, RZ, RZ, R3, P0 ;  /* 0x000000ffff007224 */ /* 0x002fca00000e0603 */
[----:B------:R2:W-:Y:S04]  /*a230*/  STL [R1+0x2c], R0 ;  /* 0x00002c0001007387 */ /* 0x0005e80000100800 */
[----:B------:R2:W-:Y:S02]  /*a240*/  STL [R1+0x54], R4 ;  /* 0x0000540401007387 */ /* 0x0005e40000100800 */
.L_x_364:
[----:B--2---:R-:W2:Y:S01]  /*a250*/  LDL R0, [R1] ;  /* 0x0000000001007983 */ /* 0x004ea20000100800 */
[----:B------:R-:W-:Y:S04]  /*a260*/  DEPBAR.LE SB0, 0x0 ;  /* 0x000080000000791a */ /* 0x000fe80000000000 */
[----:B------:R-:W-:Y:S01]  /*a270*/  BAR.SYNC.DEFER_BLOCKING 0x0 ;  /* 0x0000000000007b1d */ /* 0x000fe20000010000 */
[----:B------:R-:W-:Y:S01]  /*a280*/  UISETP.GT.AND UP0, UPT, UR9, UR8, UPT ;  /* 0x000000080900728c */ /* 0x000fe2000bf04270 */
[----:B------:R-:W-:Y:S05]  /*a290*/  MOV R2, R133 ;  /* 0x0000008500027202 */ /* 0x000fea0000000f00 */
        /* <DEDUP_REMOVED lines=13> */
[----:B------:R4:W-:Y:S01]  /*a370*/  STL.64 [R1+0x88], R8 ;  /* 0x0000880801007387 */ /* 0x0009e20000100a00 */
[----:B------:R-:W-:Y:S03]  /*a380*/  UIMAD UR11, UR11, UR4, URZ ;  /* 0x000000040b0b72a4 */ /* 0x000fe6000f8e023f */
[----:B------:R-:W3:Y:S01]  /*a390*/  LDL R12, [R1+0x4] ;  /* 0x00000400010c7983 */ /* 0x000ee20000100800 */
[----:B------:R-:W-:Y:S03]  /*a3a0*/  UIMAD UR11, UR8, UR5, UR11 ;  /* 0x00000005080b72a4 */ /* 0x000fe6000f8e020b */
[----:B------:R-:W3:Y:S01]  /*a3b0*/  LDL R22, [R1+0x78] ;  /* 0x0000780001167983 */ /* 0x000ee20000100800 */
[----:B------:R-:W-:Y:S02]  /*a3c0*/  UIADD3 UR4, UR19, UR11, URZ ;  /* 0x0000000b13047290 */ /* 0x000fe4000fffe03f */
[----:B------:R-:W-:Y:S01]  /*a3d0*/  UIMAD.WIDE.U32 UR18, UR18, 0x30, URZ ;  /* 0x00000030121278a5 */ /* 0x000fe2000f8e003f */
[----:B------:R-:W3:Y:S01]  /*a3e0*/  LDL R21, [R1+0x74] ;  /* 0x0000740001157983 */ /* 0x000ee20000100800 */
[----:B------:R-:W-:Y:S03]  /*a3f0*/  UIMAD UR4, UR4, 0x30, URZ ;  /* 0x00000030040478a4 */ /* 0x000fe6000f8e023f */
[----:B------:R-:W3:Y:S01]  /*a400*/  LDL R20, [R1+0x70] ;  /* 0x0000700001147983 */ /* 0x000ee20000100800 */
[----:B------:R-:W-:Y:S03]  /*a410*/  UIADD3 UR4, UR19, UR4, URZ ;  /* 0x0000000413047290 */ /* 0x000fe6000fffe03f */
[----:B------:R-:W3:Y:S04]  /*a420*/  LDL R15, [R1+0x6c] ;  /* 0x00006c00010f7983 */ /* 0x000ee80000100800 */
[----:B------:R-:W3:Y:S04]  /*a430*/  LDL R14, [R1+0x68] ;  /* 0x00006800010e7983 */ /* 0x000ee80000100800 */
[----:B----4-:R-:W4:Y:S04]  /*a440*/  LDL.64 R8, [R1+0x40] ;  /* 0x0000400001087983 */ /* 0x010f280000100a00 */
[----:B------:R-:W4:Y:S01]  /*a450*/  LDL R13, [R1+0x64] ;  /* 0x00006400010d7983 */ /* 0x000f220000100800 */
[----:B--2---:R-:W-:Y:S02]  /*a460*/  LOP3.LUT P2, RZ, R0, 0x1, RZ, 0xc0, !PT ;  /* 0x0000000100ff7812 */ /* 0x004fe4000784c0ff */
[----:B---3--:R-:W-:Y:S04]  /*a470*/  IADD3 R0, P1, R6, UR18, RZ ;  /* 0x0000001206007c10 */ /* 0x008fe8000ff3e0ff */
[C---:B------:R-:W-:Y:S02]  /*a480*/  LEA R4, P0, R0.reuse, c[0x0][0x1f8], 0x1 ;  /* 0x00007e0000047a11 */ /* 0x040fe400078008ff */
[----:B----4-:R-:W-:Y:S04]  /*a490*/  IADD3.X R3, R9, UR4, RZ, P1, !PT ;  /* 0x0000000409037c10 */ /* 0x010fe80008ffe4ff */
[----:B------:R-:W-:Y:S02]  /*a4a0*/  LEA.HI.X R5, R0, c[0x0][0x1fc], R3, 0x1, P0 ;  /* 0x00007f0000057a11 */ /* 0x000fe400000f0c03 */
[----:B------:R-:W-:Y:S03]  /*a4b0*/  IADD3 R0, P1, R22, UR18, RZ ;  /* 0x0000001216007c10 */ /* 0x000fe6000ff3e0ff */
        /* <DEDUP_REMOVED lines=24> */
[----:B------:R-:W-:Y:S02]  /*a640*/  @!P3 IMAD.X R5, R0, 0x1, R9, P1 ;  /* 0x000000010005b824 */ /* 0x000fe400008e0609 */
[----:B------:R2:W5:Y:S03]  /*a650*/  LDL.LU.64 R8, [R1+0x88] ;  /* 0x0000880001087983 */ /* 0x0005660000300a00 */
[----:B------:R-:W-:Y:S02]  /*a660*/  @!P3 LEA.HI.X R7, R4, c[0x0][0x1fc], R5, 0x1, P0 ;  /* 0x00007f000407ba11 */ /* 0x000fe400000f0c05 */
[----:B------:R-:W-:Y:S03]  /*a670*/  @!P3 IADD3 R5, P1, R3, R22, RZ ;  /* 0x000000160305b210 */ /* 0x000fe60007f3e0ff */
[----:B------:R3:W-:Y:S01]  /*a680*/  @!P3 LDGSTS.E.BYPASS.LTC128B.128 [R12+0x1100], [R6.64], !P6 ;  /* 0x01100000060cbfae */ /* 0x0007e2000f101d50 */
[C---:B------:R-:W-:Y:S01]  /*a690*/  @!P3 LEA R4, P0, R5.reuse, c[0x0][0x1f8], 0x1 ;  /* 0x00007e000504ba11 */ /* 0x040fe200078008ff */
[C---:B---3--:R-:W-:Y:S05]  /*a6a0*/  @!P3 IMAD.X R6, R0.reuse, 0x1, R21, P1 ;  /* 0x000000010006b824 */ /* 0x048fea00008e0615 */
[----:B------:R-:W-:Y:S05]  /*a6b0*/  @!P3 LEA.HI.X R5, R5, c[0x0][0x1fc], R6, 0x1, P0 ;  /* 0x00007f000505ba11 */ /* 0x000fea00000f0c06 */
[----:B------:R3:W-:Y:S02]  /*a6c0*/  @!P3 LDGSTS.E.BYPASS.LTC128B.128 [R12+0x2900], [R4.64], !P2 ;  /* 0x02900000040cbfae */ /* 0x0007e4000d101d50 */
[----:B---3--:R-:W-:Y:S04]  /*a6d0*/  @!P3 IADD3 R5, P1, R3, R20, RZ ;  /* 0x000000140305b210 */ /* 0x008fe80007f3e0ff */
[----:B------:R-:W-:Y:S01]  /*a6e0*/  @!P3 LEA R4, P0, R5, c[0x0][0x1f8], 0x1 ;  /* 0x00007e000504ba11 */ /* 0x000fe200078008ff */
[C---:B------:R-:W-:Y:S01]  /*a6f0*/  @!P3 IMAD.X R6, R0.reuse, 0x1, R15, P1 ;  /* 0x000000010006b824 */ /* 0x040fe200008e060f */
[----:B------:R-:W-:Y:S04]  /*a700*/  @!P3 IADD3 R3, P1, R3, R14, RZ ;  /* 0x0000000e0303b210 */ /* 0x000fe80007f3e0ff */
[----:B------:R-:W-:Y:S01]  /*a710*/  @!P3 LEA.HI.X R5, R5, c[0x0][0x1fc], R6, 0x1, P0 ;  /* 0x00007f000505ba11 */ /* 0x000fe200000f0c06 */
[----:B------:R-:W-:Y:S04]  /*a720*/  @!P3 IMAD.X R0, R0, 0x1, R13, P1 ;  /* 0x000000010000b824 */ /* 0x000fe800008e060d */
[----:B------:R3:W-:Y:S02]  /*a730*/  @!P3 LDGSTS.E.BYPASS.LTC128B.128 [R12+0x4100], [R4.64], !P5 ;  /* 0x04100000040cbfae */ /* 0x0007e4000e901d50 */
[C---:B---3--:R-:W-:Y:S04]  /*a740*/  @!P3 LEA R4, P0, R3.reuse, c[0x0][0x1f8], 0x1 ;  /* 0x00007e000304ba11 */ /* 0x048fe800078008ff */
[----:B------:R-:W-:Y:S05]  /*a750*/  @!P3 LEA.HI.X R5, R3, c[0x0][0x1fc], R0, 0x1, P0 ;  /* 0x00007f000305ba11 */ /* 0x000fea00000f0c00 */
[----:B------:R2:W-:Y:S04]  /*a760*/  @!P3 LDGSTS.E.BYPASS.LTC128B.128 [R12+0x5900], [R4.64], !P4 ;  /* 0x05900000040cbfae */ /* 0x0005e8000e101d50 */
.L_x_362:
[C---:B--2345:R-:W-:Y:S01]  /*a770*/  HMMA.16816.F32.BF16 R4, R160.reuse, R8, RZ ;  /* 0x00000008a004723c */ /* 0x07cfe200000418ff */
        /* <DEDUP_REMOVED lines=138> */
[----:B------:R-:W2:Y:S01]  /*b020*/  MUFU.TANH R175, R4 ;  /* 0x0000000400af7308 */ /* 0x000ea20000002400 */
[----:B------:R-:W-:Y:S02]  /*b030*/  FMUL.FTZ R6, R6, c[0x0][0x320] ;  /* 0x0000c80006067a20 */ /* 0x000fe40000410000 */
[----:B------:R-:W-:Y:S01]  /*b040*/  FMUL.FTZ R7, R7, c[0x0][0x320] ;  /* 0x0000c80007077a20 */ /* 0x000fe20000410000 */
[C---:B-1----:R-:W-:Y:S03]  /*b050*/  HMMA.16816.F32.BF16 R12, R232.reuse, R168, R12 ;  /* 0x000000a8e80c723c */ /* 0x042fe6000004180c */
[----:B------:R-:W-:Y:S03]  /*b060*/  FMUL.FTZ R8, R8, c[0x0][0x320] ;  /* 0x0000c80008087a20 */ /* 0x000fe60000410000 */
[----:B------:R-:W1:Y:S01]  /*b070*/  MUFU.TANH R174, R5 ;  /* 0x0000000500ae7308 */ /* 0x000e620000002400 */
[----:B------:R-:W-:Y:S01]  /*b080*/  FMUL.FTZ R9, R9, c[0x0][0x320] ;  /* 0x0000c80009097a20 */ /* 0x000fe20000410000 */
[C---:B------:R-:W-:Y:S04]  /*b090*/  HMMA.16816.F32.BF16 R16, R232.reuse, R170, R16 ;  /* 0x000000aae810723c */ /* 0x040fe80000041810 */
[----:B------:R-:W-:Y:S02]  /*b0a0*/  FMUL.FTZ R10, R10, c[0x0][0x320] ;  /* 0x0000c8000a0a7a20 */ /* 0x000fe40000410000 */
[----:B------:R-:W-:Y:S02]  /*b0b0*/  FMUL.FTZ R11, R11, c[0x0][0x320] ;  /* 0x0000c8000b0b7a20 */ /* 0x000fe40000410000 */
[----:B------:R-:W3:Y:S08]  /*b0c0*/  MUFU.TANH R178, R6 ;  /* 0x0000000600b27308 */ /* 0x000ef00000002400 */
[----:B------:R-:W-:Y:S02]  /*b0d0*/  FMUL.FTZ R12, R12, c[0x0][0x320] ;  /* 0x0000c8000c0c7a20 */ /* 0x000fe40000410000 */
[----:B------:R4:W1:Y:S01]  /*b0e0*/  MUFU.TANH R179, R7 ;  /* 0x0000000700b37308 */ /* 0x0008620000002400 */
[----:B------:R-:W-:Y:S02]  /*b0f0*/  FMUL.FTZ R13, R13, c[0x0][0x320] ;  /* 0x0000c8000d0d7a20 */ /* 0x000fe40000410000 */
[----:B------:R-:W-:Y:S02]  /*b100*/  FMUL.FTZ R14, R14, c[0x0][0x320] ;  /* 0x0000c8000e0e7a20 */ /* 0x000fe40000410000 */
[----:B------:R-:W-:Y:S05]  /*b110*/  FMUL.FTZ R15, R15, c[0x0][0x320] ;  /* 0x0000c8000f0f7a20 */ /* 0x000fea0000410000 */
[----:B------:R-:W1:Y:S10]  /*b120*/  MUFU.TANH R173, R8 ;  /* 0x0000000800ad7308 */ /* 0x000e740000002400 */
[----:B------:R-:W1:Y:S01]  /*b130*/  MUFU.TANH R169, R9 ;  /* 0x0000000900a97308 */ /* 0x000e620000002400 */
[----:B----4-:R-:W4:Y:S01]  /*b140*/  LDSM.16.M88.4 R4, [R238+0x5800] ;  /* 0x00580000ee04783b */ /* 0x010f220000000200 */
[----:B------:R-:W-:Y:S08]  /*b150*/  DEPBAR.LE SB0, 0x0 ;  /* 0x000080000000791a */ /* 0x000ff00000000000 */
[----:B------:R-:W1:Y:S01]  /*b160*/  MUFU.TANH R177, R10 ;  /* 0x0000000a00b17308 */ /* 0x000e620000002400 */
[----:B------:R-:W-:Y:S09]  /*b170*/  BAR.SYNC.DEFER_BLOCKING 0x0 ;  /* 0x0000000000007b1d */ /* 0x000ff20000010000 */
[----:B------:R1:W1:Y:S10]  /*b180*/  MUFU.TANH R176, R11 ;  /* 0x0000000b00b07308 */ /* 0x0002740000002400 */
[----:B------:R-:W2:Y:S10]  /*b190*/  MUFU.TANH R168, R12 ;  /* 0x0000000c00a87308 */ /* 0x000eb40000002400 */
[----:B------:R2:W2:Y:S01]  /*b1a0*/  MUFU.TANH R134, R13 ;  /* 0x0000000d00867308 */ /* 0x0004a20000002400 */
[C---:B----4-:R-:W-:Y:S05]  /*b1b0*/  HMMA.16816.F32.BF16 R20, R232.reuse, R4, R20 ;  /* 0x00000004e814723c */ /* 0x050fea0000041814 */
[----:B-1----:R-:W-:Y:S04]  /*b1c0*/  FMUL.FTZ R11, R17, c[0x0][0x320] ;  /* 0x0000c800110b7a20 */ /* 0x002fe80000410000 */
[----:B------:R1:W4:Y:S01]  /*b1d0*/  MUFU.TANH R172, R14 ;  /* 0x0000000e00ac7308 */ /* 0x0003220000002400 */
[----:B------:R-:W-:Y:S09]  /*b1e0*/  HMMA.16816.F32.BF16 R24, R232, R6, R24 ;  /* 0x00000006e818723c */ /* 0x000ff20000041818 */
[----:B------:R3:W3:Y:S03]  /*b1f0*/  MUFU.TANH R171, R15 ;  /* 0x0000000f00ab7308 */ /* 0x0006e60000002400 */
[----:B--2---:R-:W-:Y:S02]  /*b200*/  FMUL.FTZ R13, R16, c[0x0][0x320] ;  /* 0x0000c800100d7a20 */ /* 0x004fe40000410000 */
[----:B------:R-:W-:Y:S02]  /*b210*/  FMUL.FTZ R16, R18, c[0x0][0x320] ;  /* 0x0000c80012107a20 */ /* 0x000fe40000410000 */
[----:B------:R-:W-:Y:S03]  /*b220*/  FMUL.FTZ R10, R20, c[0x0][0x320] ;  /* 0x0000c800140a7a20 */ /* 0x000fe60000410000 */
[----:B------:R-:W2:Y:S01]  /*b230*/  MUFU.TANH R13, R13 ;  /* 0x0000000d000d7308 */ /* 0x000ea20000002400 */
[----:B------:R-:W-:Y:S02]  /*b240*/  FMUL.FTZ R9, R21, c[0x0][0x320] ;  /* 0x0000c80015097a20 */ /* 0x000fe40000410000 */
[----:B------:R-:W-:Y:S02]  /*b250*/  FMUL.FTZ R12, R23, c[0x0][0x320] ;  /* 0x0000c800170c7a20 */ /* 0x000fe40000410000 */
[----:B-1----:R-:W-:Y:S02]  /*b260*/  FMUL.FTZ R14, R22, c[0x0][0x320] ;  /* 0x0000c800160e7a20 */ /* 0x002fe40000410000 */
[----:B------:R-:W-:Y:S02]  /*b270*/  FMUL.FTZ R8, R24, c[0x0][0x320] ;  /* 0x0000c80018087a20 */ /* 0x000fe40000410000 */
[----:B------:R-:W-:Y:S01]  /*b280*/  FMUL.FTZ R5, R25, c[0x0][0x320] ;  /* 0x0000c80019057a20 */ /* 0x000fe20000410000 */
[----:B------:R-:W1:Y:S01]  /*b290*/  MUFU.TANH R11, R11 ;  /* 0x0000000b000b7308 */ /* 0x000e620000002400 */
[----:B------:R-:W-:Y:S02]  /*b2a0*/  FMUL.FTZ R4, R26, c[0x0][0x320] ;  /* 0x0000c8001a047a20 */ /* 0x000fe40000410000 */
[----:B------:R-:W-:Y:S02]  /*b2b0*/  FMUL.FTZ R0, R27, c[0x0][0x320] ;  /* 0x0000c8001b007a20 */ /* 0x000fe40000410000 */
[----:B---3--:R-:W-:Y:S05]  /*b2c0*/  FMUL.FTZ R15, R19, c[0x0][0x320] ;  /* 0x0000c800130f7a20 */ /* 0x008fea0000410000 */
[----:B------:R-:W3:Y:S10]  /*b2d0*/  MUFU.TANH R16, R16 ;  /* 0x0000001000107308 */ /* 0x000ef40000002400 */
[----:B------:R-:W1:Y:S10]  /*b2e0*/  MUFU.TANH R15, R15 ;  /* 0x0000000f000f7308 */ /* 0x000e740000002400 */
[----:B------:R-:W1:Y:S10]  /*b2f0*/  MUFU.TANH R10, R10 ;  /* 0x0000000a000a7308 */ /* 0x000e740000002400 */
[----:B------:R-:W1:Y:S10]  /*b300*/  MUFU.TANH R9, R9 ;  /* 0x0000000900097308 */ /* 0x000e740000002400 */
[----:B------:R-:W1:Y:S10]  /*b310*/  MUFU.TANH R14, R14 ;  /* 0x0000000e000e7308 */ /* 0x000e740000002400 */
[----:B------:R-:W1:Y:S10]  /*b320*/  MUFU.TANH R12, R12 ;  /* 0x0000000c000c7308 */ /* 0x000e740000002400 */
[----:B------:R-:W1:Y:S10]  /*b330*/  MUFU.TANH R8, R8 ;  /* 0x0000000800087308 */ /* 0x000e740000002400 */
[----:B------:R-:W1:Y:S10]  /*b340*/  MUFU.TANH R5, R5 ;  /* 0x0000000500057308 */ /* 0x000e740000002400 */
[----:B------:R-:W1:Y:S10]  /*b350*/  MUFU.TANH R4, R4 ;  /* 0x0000000400047308 */ /* 0x000e740000002400 */
[----:B------:R1:W1:Y:S01]  /*b360*/  MUFU.TANH R3, R0 ;  /* 0x0000000000037308 */ /* 0x0002620000002400 */
[----:B------:R-:W-:-:S05]  /*b370*/  @!P0 BRA `(.L_x_363) ;  /* 0x0000049000008947 */ /* 0x000fca0003800000 */
[----:B--234-:R-:W2:Y:S01]  /*b380*/  LDL R17, [R1+0x80] ;  /* 0x0000800001117983 */ /* 0x01cea20000100800 */
[----:B------:R-:W-:Y:S02]  /*b390*/  ULDC.64 UR4, c[0x0][0x1e0] ;  /* 0x0000780000047ab9 */ /* 0x000fe40000000a00 */
[----:B------:R-:W-:Y:S01]  /*b3a0*/  UIADD3 UR18, UR8, -0x1, URZ ;  /* 0xffffffff08127890 */ /* 0x000fe2000fffe03f */
[----:B------:R-:W3:Y:S03]  /*b3b0*/  LDL.64 R26, [R1+0x38] ;  /* 0x00003800011a7983 */ /* 0x000ee60000100a00 */
[----:B------:R-:W-:Y:S01]  /*b3c0*/  UIMAD.WIDE.U32 UR20, UR18, UR4, URZ ;  /* 0x00000004121472a5 */ /* 0x000fe2000f8e003f */
[----:B------:R-:W4:Y:S01]  /*b3d0*/  LDL.64 R24, [R1+0x30] ;  /* 0x0000300001187983 */ /* 0x000f220000100a00 */
[----:B------:R-:W-:Y:S03]  /*b3e0*/  USHF.R.S32.HI UR11, URZ, 0x1f, UR18 ;  /* 0x0000001f3f0b7899 */ /* 0x000fe60008011412 */
[----:B------:R-:W5:Y:S01]  /*b3f0*/  LDL R170, [R1+0x4] ;  /* 0x0000040001aa7983 */ /* 0x000f620000100800 */
[----:B------:R-:W-:Y:S03]  /*b400*/  UIMAD UR11, UR11, UR4, URZ ;  /* 0x000000040b0b72a4 */ /* 0x000fe6000f8e023f */
[----:B------:R-:W3:Y:S01]  /*b410*/  LDL R22, [R1+0x60] ;  /* 0x0000600001167983 */ /* 0x000ee20000100800 */
[----:B------:R-:W-:Y:S03]  /*b420*/  UIMAD UR11, UR18, UR5, UR11 ;  /* 0x00000005120b72a4 */ /* 0x000fe6000f8e020b */
[----:B------:R-:W4:Y:S01]  /*b430*/  LDL R21, [R1+0x5c] ;  /* 0x00005c0001157983 */ /* 0x000f220000100800 */
[----:B------:R-:W-:Y:S02]  /*b440*/  UIADD3 UR11, UR21, UR11, URZ ;  /* 0x0000000b150b7290 */ /* 0x000fe4000fffe03f */
[----:B------:R-:W-:Y:S01]  /*b450*/  UIMAD.WIDE.U32 UR20, UR20, 0x30, URZ ;  /* 0x00000030141478a5 */ /* 0x000fe2000f8e003f */
[----:B------:R-:W5:Y:S01]  /*b460*/  LDL R23, [R1+0x28] ;  /* 0x0000280001177983 */ /* 0x000f620000100800 */
[----:B------:R-:W-:Y:S03]  /*b470*/  UIMAD UR4, UR11, 0x30, URZ ;  /* 0x000000300b0478a4 */ /* 0x000fe6000f8e023f */
[----:B------:R-:W5:Y:S01]  /*b480*/  LDL R20, [R1+0x58] ;  /* 0x0000580001147983 */ /* 0x000f620000100800 */
[----:B------:R-:W-:Y:S03]  /*b490*/  UIADD3 UR4, UR21, UR4, URZ ;  /* 0x0000000415047290 */ /* 0x000fe6000fffe03f */
[----:B------:R-:W5:Y:S04]  /*b4a0*/  LDL R19, [R1+0x54] ;  /* 0x0000540001137983 */ /* 0x000f680000100800 */
[----:B------:R-:W5:Y:S01]  /*b4b0*/  LDL R18, [R1+0x50] ;  /* 0x0000500001127983 */ /* 0x000f620000100800 */
[----:B-12---:R-:W-:Y:S03]  /*b4c0*/  IADD3 R0, -R17, 0x30, RZ ;  /* 0x0000003011007810 */ /* 0x006fe60007ffe1ff */
[----:B------:R-:W2:Y:S01]  /*b4d0*/  LDL R17, [R1+0x2c] ;  /* 0x00002c0001117983 */ /* 0x000ea20000100800 */
[C---:B------:R-:W-:Y:S02]  /*b4e0*/  ISETP.GE.AND P1, PT, R0.reuse, 0x1, PT ;  /* 0x000000010000780c */ /* 0x040fe40003f26270 */
[----:B------:R-:W-:Y:S11]  /*b4f0*/  ISETP.GE.AND P0, PT, R0, 0x21, PT ;  /* 0x000000210000780c */ /* 0x000ff60003f06270 */
[----:B---3--:R-:W-:Y:S02]  /*b500*/  @P1 IADD3 R0, P2, R26, UR20, RZ ;  /* 0x000000141a001c10 */ /* 0x008fe4000ff5e0ff */
[----:B------:R-:W-:Y:S02]  /*b510*/  VOTEU.ANY UP0, P0 ;  /* 0x00000000003f7886 */ /* 0x000fe40000000100 */
[----:B----4-:R-:W-:Y:S02]  /*b520*/  @P1 IADD3.X R7, R25, UR4, RZ, P2, !PT ;  /* 0x0000000419071c10 */ /* 0x010fe400097fe4ff */
[C---:B------:R-:W-:Y:S04]  /*b530*/  @P1 LEA R6, P2, R0.reuse, c[0x0][0x1c8], 0x1 ;  /* 0x0000720000061a11 */ /* 0x040fe800078408ff */
[----:B------:R-:W-:Y:S02]  /*b540*/  @P1 LEA.HI.X R7, R0, c[0x0][0x1cc], R7, 0x1, P2 ;  /* 0x0000730000071a11 */ /* 0x000fe400010f0c07 */
[----:B------:R-:W-:Y:S03]  /*b550*/  @P1 IADD3 R0, P2, R22, UR20, RZ ;  /* 0x0000001416001c10 */ /* 0x000fe6000ff5e0ff */
[----:B------:R-:W-:Y:S01]  /*b560*/  @!PT LDS RZ, [RZ] ;  /* 0x00000000fffff984 */ /* 0x000fe20000000800 */
[----:B------:R-:W-:Y:S01]  /*b570*/  @!PT LDS RZ, [RZ] ;  /* 0x00000000fffff984 */ /* 0x000fe20000000800 */
[----:B------:R-:W-:Y:S01]  /*b580*/  @!PT LDS RZ, [RZ] ;  /* 0x00000000fffff984 */ /* 0x000fe20000000800 */
[----:B-----5:R1:W-:Y:S02]  /*b590*/  @P1 LDGSTS.E.BYPASS.LTC128B.128 [R170+0x10100], [R6.64], !P6 ;  /* 0x1010000006aa1fae */ /* 0x0203e4000f101d50 */
[----:B-1----:R-:W-:Y:S02]  /*b5a0*/  @P1 IADD3.X R7, R21, UR4, RZ, P2, !PT ;  /* 0x0000000415071c10 */ /* 0x002fe400097fe4ff */
[C---:B------:R-:W-:Y:S04]  /*b5b0*/  @P1 LEA R6, P2, R0.reuse, c[0x0][0x1c8], 0x1 ;  /* 0x0000720000061a11 */ /* 0x040fe800078408ff */
[----:B------:R-:W-:Y:S02]  /*b5c0*/  @P1 LEA.HI.X R7, R0, c[0x0][0x1cc], R7, 0x1, P2 ;  /* 0x0000730000071a11 */ /* 0x000fe400010f0c07 */
[----:B------:R-:W-:Y:S11]  /*b5d0*/  LOP3.LUT P2, RZ, R23, 0x1, RZ, 0xc0, !PT ;  /* 0x0000000117ff7812 */ /* 0x000ff6000784c0ff */
[----:B------:R-:W-:Y:S02]  /*b5e0*/  @!UPT UIADD3 URZ, URZ, URZ, URZ ;  /* 0x0000003f3f3ff290 */ /* 0x000fe4000fffe03f */
[----:B------:R1:W-:Y:S01]  /*b5f0*/  @P1 LDGSTS.E.BYPASS.LTC128B.128 [R170+0x11900], [R6.64], !P2 ;  /* 0x1190000006aa1fae */ /* 0x0003e2000d101d50 */
[----:B------:R-:W-:Y:S04]  /*b600*/  @P1 IADD3 R0, P2, R20, UR20, RZ ;  /* 0x0000001414001c10 */ /* 0x000fe8000ff5e0ff */
[----:B-1----:R-:W-:Y:S02]  /*b610*/  @P1 IADD3.X R7, R19, UR4, RZ, P2, !PT ;  /* 0x0000000413071c10 */ /* 0x002fe400097fe4ff */
[C---:B------:R-:W-:Y:S04]  /*b620*/  @P1 LEA R6, P2, R0.reuse, c[0x0][0x1c8], 0x1 ;  /* 0x0000720000061a11 */ /* 0x040fe800078408ff */
[----:B------:R-:W-:Y:S02]  /*b630*/  @P1 LEA.HI.X R7, R0, c[0x0][0x1cc], R7, 0x1, P2 ;  /* 0x0000730000071a11 */ /* 0x000fe400010f0c07 */
[----:B------:R-:W-:Y:S01]  /*b640*/  @P1 IADD3 R0, P2, R18, UR20, RZ ;  /* 0x0000001412001c10 */ /* 0x000fe2000ff5e0ff */
[----:B------:R-:W-:Y:S02]  /*b650*/  @UP0 UIADD3 UR20, UP1, UR15, UR20, URZ ;  /* 0x000000140f140290 */ /* 0x000fe4000ff3e03f */
[----:B------:R2:W-:Y:S02]  /*b660*/  @P1 LDGSTS.E.BYPASS.LTC128B.128 [R170+0x13100], [R6.64], !P5 ;  /* 0x1310000006aa1fae */ /* 0x0005e4000e901d50 */
[----:B--2---:R-:W-:Y:S01]  /*b670*/  @P1 IADD3.X R7, R17, UR4, RZ, P2, !PT ;  /* 0x0000000411071c10 */ /* 0x004fe200097fe4ff */
[----:B------:R-:W-:Y:S01]  /*b680*/  @UP0 UIADD3.X UR4, UR6, UR4, URZ, UP1, !UPT ;  /* 0x0000000406040290 */ /* 0x000fe20008ffe43f */
[C---:B------:R-:W-:Y:S04]  /*b690*/  @P1 LEA R6, P2, R0.reuse, c[0x0][0x1c8], 0x1 ;  /* 0x0000720000061a11 */ /* 0x040fe800078408ff */
[----:B------:R-:W-:Y:S02]  /*b6a0*/  @P1 LEA.HI.X R7, R0, c[0x0][0x1cc], R7, 0x1, P2 ;  /* 0x0000730000071a11 */ /* 0x000fe400010f0c07 */
[----:B------:R-:W-:Y:S03]  /*b6b0*/  LOP3.LUT P2, RZ, R23, 0x1, RZ, 0xc0, !PT ;  /* 0x0000000117ff7812 */ /* 0x000fe6000784c0ff */
[----:B------:R1:W-:Y:S01]  /*b6c0*/  @P1 LDGSTS.E.BYPASS.LTC128B.128 [R170+0x14900], [R6.64], !P4 ;  /* 0x1490000006aa1fae */ /* 0x0003e2000e101d50 */
[----:B------:R-:W-:Y:S04]  /*b6d0*/  @P0 IADD3 R0, P1, R26, UR20, RZ ;  /* 0x000000141a000c10 */ /* 0x000fe8000ff3e0ff */
[----:B-1----:R-:W-:Y:S02]  /*b6e0*/  @P0 IADD3.X R7, R25, UR4, RZ, P1, !PT ;  /* 0x0000000419070c10 */ /* 0x002fe40008ffe4ff */
[C---:B------:R-:W-:Y:S04]  /*b6f0*/  @P0 LEA R6, P1, R0.reuse, c[0x0][0x1c8], 0x1 ;  /* 0x0000720000060a11 */ /* 0x040fe800078208ff */
[----:B------:R-:W-:Y:S02]  /*b700*/  @P0 LEA.HI.X R7, R0, c[0x0][0x1cc], R7, 0x1, P1 ;  /* 0x0000730000070a11 */ /* 0x000fe400008f0c07 */
[----:B------:R-:W-:Y:S03]  /*b710*/  @P0 IADD3 R0, P1, R22, UR20, RZ ;  /* 0x0000001416000c10 */ /* 0x000fe6000ff3e0ff */
[----:B------:R1:W-:Y:S02]  /*b720*/  @P0 LDGSTS.E.BYPASS.LTC128B.128 [R170+0x11100], [R6.64], !P6 ;  /* 0x1110000006aa0fae */ /* 0x0003e4000f101d50 */
        /* <DEDUP_REMOVED lines=12> */
[----:B------:R-:W-:Y:S05]  /*b7f0*/  @P0 LEA.HI.X R7, R0, c[0x0][0x1cc], R7, 0x1, P1 ;  /* 0x0000730000070a11 */ /* 0x000fea00008f0c07 */
[----:B------:R1:W-:Y:S04]  /*b800*/  @P0 LDGSTS.E.BYPASS.LTC128B.128 [R170+0x15900], [R6.64], !P4 ;  /* 0x1590000006aa0fae */ /* 0x0003e8000e101d50 */
.L_x_363:
[----:B--234-:R-:W2:Y:S01]  /*b810*/  LDL.LU R17, [R1+0x20] ;  /* 0x0000200001117983 */ /* 0x01cea20000300800 */
[----:B------:R-:W-:Y:S01]  /*b820*/  FMNMX.FTZ R133, R175, R133, !PT ;  /* 0x00000085af857209 */ /* 0x000fe20007810000 */
[----:B------:R-:W-:Y:S02]  /*b830*/  UISETP.GT.AND UP0, UPT, UR8, UR10, UPT ;  /* 0x0000000a0800728c */ /* 0x000fe4000bf04270 */
[----:B------:R-:W0:Y:S01]  /*b840*/  LDGDEPBAR ;  /* 0x00000000000079af */ /* 0x000e220000000000 */
[----:B------:R-:W-:Y:S01]  /*b850*/  FMNMX.FTZ R133, R174, R133, !PT ;  /* 0x00000085ae857209 */ /* 0x000fe20007810000 */
[----:B------:R-:W-:Y:S02]  /*b860*/  UIADD3 UR8, UR8, -0x1, URZ ;  /* 0xffffffff08087890 */ /* 0x000fe4000fffe03f */
[----:B------:R-:W-:Y:S02]  /*b870*/  PLOP3.LUT P0, PT, PT, PT, UP0, 0x80, 0x0 ;  /* 0x000000000000781c */ /* 0x000fe40003f0f008 */
[----:B------:R-:W-:Y:S04]  /*b880*/  FMNMX.FTZ R133, R173, R133, !PT ;  /* 0x00000085ad857209 */ /* 0x000fe80007810000 */
[----:B------:R-:W-:Y:S04]  /*b890*/  FMNMX.FTZ R133, R169, R133, !PT ;  /* 0x00000085a9857209 */ /* 0x000fe80007810000 */
[----:B------:R-:W-:Y:S04]  /*b8a0*/  FMNMX.FTZ R133, R168, R133, !PT ;  /* 0x00000085a8857209 */ /* 0x000fe80007810000 */
[----:B------:R-:W-:Y:S04]  /*b8b0*/  FMNMX.FTZ R133, R134, R133, !PT ;  /* 0x0000008586857209 */ /* 0x000fe80007810000 */
[----:B------:R-:W-:Y:S04]  /*b8c0*/  FMNMX.FTZ R133, R13, R133, !PT ;  /* 0x000000850d857209 */ /* 0x000fe80007810000 */
[----:B-1----:R-:W-:Y:S04]  /*b8d0*/  FMNMX.FTZ R133, R11, R133, !PT ;  /* 0x000000850b857209 */ /* 0x002fe80007810000 */
        /* <DEDUP_REMOVED lines=12> */
[----:B------:R-:W3:Y:S01]  /*b9a0*/  LDL.LU R8, [R1+0x24] ;  /* 0x0000240001087983 */ /* 0x000ee20000300800 */
[--C-:B------:R-:W-:Y:S01]  /*b9b0*/  FFMA.FTZ R175, R175, c[0x0][0x2d0], -R2.reuse ;  /* 0x0000b400afaf7a23 */ /* 0x100fe20000010802 */
[----:B------:R-:W1:Y:S01]  /*b9c0*/  MUFU.EX2 R6, R0 ;  /* 0x0000000000067308 */ /* 0x000e620000000800 */
[--C-:B------:R-:W-:Y:S02]  /*b9d0*/  FFMA.FTZ R174, R174, c[0x0][0x2d0], -R2.reuse ;  /* 0x0000b400aeae7a23 */ /* 0x100fe40000010802 */
[--C-:B------:R-:W-:Y:S02]  /*b9e0*/  FFMA.FTZ R18, R168, c[0x0][0x2d0], -R2.reuse ;  /* 0x0000b400a8127a23 */ /* 0x100fe40000010802 */
[--C-:B------:R-:W-:Y:S02]  /*b9f0*/  FFMA.FTZ R173, R173, c[0x0][0x2d0], -R2.reuse ;  /* 0x0000b400adad7a23 */ /* 0x100fe40000010802 */
[--C-:B------:R-:W-:Y:S02]  /*ba00*/  FFMA.FTZ R169, R169, c[0x0][0x2d0], -R2.reuse ;  /* 0x0000b400a9a97a23 */ /* 0x100fe40000010802 */
[--C-:B------:R-:W-:Y:S01]  /*ba10*/  FFMA.FTZ R19, R134, c[0x0][0x2d0], -R2.reuse ;  /* 0x0000b40086137a23 */ /* 0x100fe20000010802 */
[----:B------:R-:W2:Y:S01]  /*ba20*/  MUFU.EX2 R175, R175 ;  /* 0x000000af00af7308 */ /* 0x000ea20000000800 */
[--C-:B------:R-:W-:Y:S02]  /*ba30*/  FFMA.FTZ R134, R11, c[0x0][0x2d0], -R2.reuse ;  /* 0x0000b4000b867a23 */ /* 0x100fe40000010802 */
[--C-:B------:R-:W-:Y:S02]  /*ba40*/  FFMA.FTZ R22, R13, c[0x0][0x2d0], -R2.reuse ;  /* 0x0000b4000d167a23 */ /* 0x100fe40000010802 */
[--C-:B------:R-:W-:Y:S02]  /*ba50*/  FFMA.FTZ R24, R10, c[0x0][0x2d0], -R2.reuse ;  /* 0x0000b4000a187a23 */ /* 0x100fe40000010802 */
[--C-:B------:R-:W-:Y:S02]  /*ba60*/  FFMA.FTZ R21, R5, c[0x0][0x2d0], -R2.reuse ;  /* 0x0000b40005157a23 */ /* 0x100fe40000010802 */
[----:B------:R-:W-:Y:S01]  /*ba70*/  FFMA.FTZ R7, R9, c[0x0][0x2d0], -R2 ;  /* 0x0000b40009077a23 */ /* 0x000fe20000010802 */
[----:B------:R-:W4:Y:S01]  /*ba80*/  MUFU.EX2 R168, R174 ;  /* 0x000000ae00a87308 */ /* 0x000f220000000800 */
[C---:B-1----:R-:W-:Y:S02]  /*ba90*/  FMUL.FTZ R25, R6.reuse, R137 ;  /* 0x0000008906197220 */ /* 0x042fe40000410000 */
[C---:B------:R-:W-:Y:S02]  /*baa0*/  FMUL.FTZ R9, R6.reuse, R153 ;  /* 0x0000009906097220 */ /* 0x040fe40000410000 */
[C---:B------:R-:W-:Y:S01]  /*bab0*/  FMUL.FTZ R13, R6.reuse, R149 ;  /* 0x00000095060d7220 */ /* 0x040fe20000410000 */
[----:B------:R-:W-:Y:S04]  /*bac0*/  MOV R149, R19 ;  /* 0x0000001300957202 */ /* 0x000fe80000000f00 */
[----:B------:R-:W1:Y:S01]  /*bad0*/  MUFU.EX2 R170, R173 ;  /* 0x000000ad00aa7308 */ /* 0x000e620000000800 */
[C---:B------:R-:W-:Y:S02]  /*bae0*/  FMUL.FTZ R28, R6.reuse, R28 ;  /* 0x0000001c061c7220 */ /* 0x040fe40000410000 */
[C---:B------:R-:W-:Y:S02]  /*baf0*/  FMUL.FTZ R29, R6.reuse, R29 ;  /* 0x0000001d061d7220 */ /* 0x040fe40000410000 */
[C---:B------:R-:W-:Y:S02]  /*bb00*/  FMUL.FTZ R32, R6.reuse, R32 ;  /* 0x0000002006207220 */ /* 0x040fe40000410000 */
[C---:B------:R-:W-:Y:S02]  /*bb10*/  FMUL.FTZ R33, R6.reuse, R33 ;  /* 0x0000002106217220 */ /* 0x040fe40000410000 */
[C---:B------:R-:W-:Y:S01]  /*bb20*/  FMUL.FTZ R36, R6.reuse, R36 ;  /* 0x0000002406247220 */ /* 0x040fe20000410000 */
[----:B------:R-:W5:Y:S01]  /*bb30*/  MUFU.EX2 R169, R169 ;  /* 0x000000a900a97308 */ /* 0x000f620000000800 */
        /* <DEDUP_REMOVED lines=48> */
[C---:B--2---:R-:W-:Y:S02]  /*be40*/  FFMA.FTZ R0, R6.reuse, R17, R175 ;  /* 0x0000001106007223 */ /* 0x044fe400000100af */
[----:B------:R-:W-:Y:S01]  /*be50*/  FMUL.FTZ R17, R6, R145 ;  /* 0x0000009106117220 */ /* 0x000fe20000410000 */
[----:B------:R-:W-:Y:S01]  /*be60*/  MOV R145, R24 ;  /* 0x0000001800917202 */ /* 0x000fe20000000f00 */
[C---:B----4-:R-:W-:Y:S01]  /*be70*/  FADD.FTZ R0, R168.reuse, R0 ;  /* 0x00000000a8007221 */ /* 0x050fe20000010000 */
[----:B------:R-:W-:Y:S01]  /*be80*/  F2FP.BF16.PACK_AB R168, R168, R175 ;  /* 0x000000afa8a8723e */ /* 0x000fe200000010ff */
[----:B------:R-:W-:Y:S02]  /*be90*/  FMUL.FTZ R24, R6, R136 ;  /* 0x0000008806187220 */ /* 0x000fe40000410000 */
[----:B-1----:R-:W-:Y:S01]  /*bea0*/  FADD.FTZ R0, R170, R0 ;  /* 0x00000000aa007221 */ /* 0x002fe20000010000 */
[C---:B-----5:R-:W-:Y:S03]  /*beb0*/  F2FP.BF16.PACK_AB R170, R169.reuse, R170 ;  /* 0x000000aaa9aa723e */ /* 0x060fe600000010ff */
[----:B------:R-:W-:Y:S01]  /*bec0*/  FADD.FTZ R11, R169, R0 ;  /* 0x00000000a90b7221 */ /* 0x000fe20000010000 */
        /* <DEDUP_REMOVED lines=16> */
[C---:B------:R-:W-:Y:S01]  /*bfd0*/  FADD.FTZ R0, -R2.reuse, R132 ;  /* 0x0000008402007221 */ /* 0x040fe20000010100 */
[----:B------:R-:W-:Y:S01]  /*bfe0*/  MOV R132, R21 ;  /* 0x0000001500847202 */ /* 0x000fe20000000f00 */
[----:B------:R-:W-:Y:S02]  /*bff0*/  FMUL.FTZ R5, R2, c[0x0][0x2d0] ;  /* 0x0000b40002057a20 */ /* 0x000fe40000410000 */
[----:B------:R-:W-:Y:S01]  /*c000*/  FMUL.FTZ R0, R0, c[0x0][0x2d0] ;  /* 0x0000b40000007a20 */ /* 0x000fe20000410000 */
[----:B------:R-:W-:Y:S01]  /*c010*/  MOV R153, R132 ;  /* 0x0000008400997202 */ /* 0x000fe20000000f00 */
[--C-:B------:R-:W-:Y:S01]  /*c020*/  FFMA.FTZ R178, R178, c[0x0][0x2d0], -R5.reuse ;  /* 0x0000b400b2b27a23 */ /* 0x100fe20000010805 */
[----:B------:R-:W-:Y:S01]  /*c030*/  MOV R132, R18 ;  /* 0x0000001200847202 */ /* 0x000fe20000000f00 */
[--C-:B------:R-:W-:Y:S02]  /*c040*/  FFMA.FTZ R27, R14, c[0x0][0x2d0], -R5.reuse ;  /* 0x0000b4000e1b7a23 */ /* 0x100fe40000010805 */
[----:B------:R-:W1:Y:S01]  /*c050*/  MUFU.EX2 R0, R0 ;  /* 0x0000000000007308 */ /* 0x000e620000000800 */
[--C-:B------:R-:W-:Y:S02]  /*c060*/  FFMA.FTZ R26, R12, c[0x0][0x2d0], -R5.reuse ;  /* 0x0000b4000c1a7a23 */ /* 0x100fe40000010805 */
[--C-:B------:R-:W-:Y:S02]  /*c070*/  FFMA.FTZ R174, R16, c[0x0][0x2d0], -R5.reuse ;  /* 0x0000b40010ae7a23 */ /* 0x100fe40000010805 */
[--C-:B------:R-:W-:Y:S02]  /*c080*/  FFMA.FTZ R23, R4, c[0x0][0x2d0], -R5.reuse ;  /* 0x0000b40004177a23 */ /* 0x100fe40000010805 */
[--C-:B------:R-:W-:Y:S02]  /*c090*/  FFMA.FTZ R179, R179, c[0x0][0x2d0], -R5.reuse ;  /* 0x0000b400b3b37a23 */ /* 0x100fe40000010805 */
[--C-:B------:R-:W-:Y:S01]  /*c0a0*/  FFMA.FTZ R177, R177, c[0x0][0x2d0], -R5.reuse ;  /* 0x0000b400b1b17a23 */ /* 0x100fe20000010805 */
[----:B------:R-:W3:Y:S01]  /*c0b0*/  MUFU.EX2 R178, R178 ;  /* 0x000000b200b27308 */ /* 0x000ee20000000800 */
[--C-:B------:R-:W-:Y:S02]  /*c0c0*/  FFMA.FTZ R176, R176, c[0x0][0x2d0], -R5.reuse ;  /* 0x0000b400b0b07a23 */ /* 0x100fe40000010805 */
[--C-:B------:R-:W-:Y:S02]  /*c0d0*/  FFMA.FTZ R173, R172, c[0x0][0x2d0], -R5.reuse ;  /* 0x0000b400acad7a23 */ /* 0x100fe40000010805 */
[--C-:B------:R-:W-:Y:S01]  /*c0e0*/  FFMA.FTZ R172, R171, c[0x0][0x2d0], -R5.reuse ;  /* 0x0000b400abac7a23 */ /* 0x100fe20000010805 */
[----:B------:R-:W-:Y:S01]  /*c0f0*/  MOV R171, R20 ;  /* 0x0000001400ab7202 */ /* 0x000fe20000000f00 */
[--C-:B------:R-:W-:Y:S01]  /*c100*/  FFMA.FTZ R175, R15, c[0x0][0x2d0], -R5.reuse ;  /* 0x0000b4000faf7a23 */ /* 0x100fe20000010805 */
[----:B------:R-:W-:Y:S01]  /*c110*/  MOV R15, R7 ;  /* 0x00000007000f7202 */ /* 0x000fe20000000f00 */
[----:B------:R-:W-:Y:S01]  /*c120*/  FFMA.FTZ R10, R3, c[0x0][0x2d0], -R5 ;  /* 0x0000b400030a7a23 */ /* 0x000fe20000010805 */
[----:B------:R-:W2:Y:S01]  /*c130*/  MUFU.EX2 R169, R179 ;  /* 0x000000b300a97308 */ /* 0x000ea20000000800 */
[C---:B------:R-:W-:Y:S01]  /*c140*/  FMUL.FTZ R5, R6.reuse, R157 ;  /* 0x0000009d06057220 */ /* 0x040fe20000410000 */
[----:B------:R-:W-:Y:S01]  /*c150*/  MOV R157, R26 ;  /* 0x0000001a009d7202 */ /* 0x000fe20000000f00 */
[----:B------:R-:W-:Y:S02]  /*c160*/  FMUL.FTZ R20, R6, R140 ;  /* 0x0000008c06147220 */ /* 0x000fe40000410000 */
[----:B-1----:R-:W-:Y:S02]  /*c170*/  FMUL.FTZ R26, R0, R138 ;  /* 0x0000008a001a7220 */ /* 0x002fe40000410000 */
[C---:B------:R-:W-:Y:S02]  /*c180*/  FMUL.FTZ R21, R6.reuse, R141 ;  /* 0x0000008d06157220 */ /* 0x040fe40000410000 */
[C---:B------:R-:W-:Y:S01]  /*c190*/  FMUL.FTZ R4, R6.reuse, R156 ;  /* 0x0000009c06047220 */ /* 0x040fe20000410000 */
[----:B------:R-:W-:Y:S01]  /*c1a0*/  MOV R156, R23 ;  /* 0x00000017009c7202 */ /* 0x000fe20000000f00 */
[C---:B------:R-:W-:Y:S01]  /*c1b0*/  FMUL.FTZ R12, R6.reuse, R148 ;  /* 0x00000094060c7220 */ /* 0x040fe20000410000 */
[----:B------:R-:W-:Y:S01]  /*c1c0*/  MUFU.EX2 R132, R132 ;  /* 0x0000008400847308 */ /* 0x000fe20000000800 */
[----:B------:R-:W-:Y:S02]  /*c1d0*/  FMUL.FTZ R16, R6, R144 ;  /* 0x0000009006107220 */ /* 0x000fe40000410000 */
[----:B---3--:R-:W-:Y:S02]  /*c1e0*/  FFMA.FTZ R3, R0, R8, R178 ;  /* 0x0000000800037223 */ /* 0x008fe400000100b2 */
[----:B------:R-:W-:Y:S01]  /*c1f0*/  FMUL.FTZ R8, R6, R152 ;  /* 0x0000009806087220 */ /* 0x000fe20000410000 */
[----:B------:R-:W-:Y:S01]  /*c200*/  MOV R152, R27 ;  /* 0x0000001b00987202 */ /* 0x000fe20000000f00 */
[C---:B------:R-:W-:Y:S02]  /*c210*/  FMUL.FTZ R27, R0.reuse, R139 ;  /* 0x0000008b001b7220 */ /* 0x040fe40000410000 */
[----:B------:R-:W1:Y:S01]  /*c220*/  LDSM.16.MT88.4 R136, [R236+0x100] ;  /* 0x00010000ec88783b */ /* 0x000e620000004200 */
[C---:B------:R-:W-:Y:S01]  /*c230*/  FMUL.FTZ R6, R0.reuse, R158 ;  /* 0x0000009e00067220 */ /* 0x040fe20000410000 */
[----:B------:R-:W-:Y:S01]  /*c240*/  MOV R158, R171 ;  /* 0x000000ab009e7202 */ /* 0x000fe20000000f00 */
[C---:B------:R-:W-:Y:S01]  /*c250*/  FMUL.FTZ R14, R0.reuse, R150 ;  /* 0x00000096000e7220 */ /* 0x040fe20000410000 */
[----:B------:R-:W3:Y:S01]  /*c260*/  MUFU.EX2 R171, R177 ;  /* 0x000000b100ab7308 */ /* 0x000ee20000000800 */
[C---:B--2---:R-:W-:Y:S01]  /*c270*/  FADD.FTZ R3, R169.reuse, R3 ;  /* 0x00000003a9037221 */ /* 0x044fe20000010000 */
[----:B------:R-:W-:Y:S01]  /*c280*/  F2FP.BF16.PACK_AB R169, R169, R178 ;  /* 0x000000b2a9a9723e */ /* 0x000fe200000010ff */
[C---:B------:R-:W-:Y:S01]  /*c290*/  FMUL.FTZ R7, R0.reuse, R159 ;  /* 0x0000009f00077220 */ /* 0x040fe20000410000 */
[----:B------:R-:W-:Y:S01]  /*c2a0*/  MOV R179, R10 ;  /* 0x0000000a00b37202 */ /* 0x000fe20000000f00 */
[C---:B------:R-:W-:Y:S01]  /*c2b0*/  FMUL.FTZ R10, R0.reuse, R154 ;  /* 0x0000009a000a7220 */ /* 0x040fe20000410000 */
[----:B------:R-:W-:Y:S01]  /*c2c0*/  MOV R154, R11 ;  /* 0x0000000b009a7202 */ /* 0x000fe20000000f00 */
[C---:B------:R-:W-:Y:S01]  /*c2d0*/  FMUL.FTZ R11, R0.reuse, R155 ;  /* 0x0000009b000b7220 */ /* 0x040fe20000410000 */
[----:B------:R-:W-:Y:S01]  /*c2e0*/  MOV R159, R15 ;  /* 0x0000000f009f7202 */ /* 0x000fe20000000f00 */
[C---:B------:R-:W-:Y:S01]  /*c2f0*/  FMUL.FTZ R15, R0.reuse, R151 ;  /* 0x00000097000f7220 */ /* 0x040fe20000410000 */
[----:B------:R-:W2:Y:S01]  /*c300*/  MUFU.EX2 R150, R176 ;  /* 0x000000b000967308 */ /* 0x000ea20000000800 */
[C---:B------:R-:W-:Y:S01]  /*c310*/  FMUL.FTZ R18, R0.reuse, R146 ;  /* 0x0000009200127220 */ /* 0x040fe20000410000 */
[----:B------:R-:W-:Y:S01]  /*c320*/  MOV R178, R22 ;  /* 0x0000001600b27202 */ /* 0x000fe20000000f00 */
[C---:B------:R-:W-:Y:S02]  /*c330*/  FMUL.FTZ R19, R0.reuse, R147 ;  /* 0x0000009300137220 */ /* 0x040fe40000410000 */
[C---:B------:R-:W-:Y:S02]  /*c340*/  FMUL.FTZ R22, R0.reuse, R142 ;  /* 0x0000008e00167220 */ /* 0x040fe40000410000 */
[C---:B------:R-:W-:Y:S02]  /*c350*/  FMUL.FTZ R23, R0.reuse, R143 ;  /* 0x0000008f00177220 */ /* 0x040fe40000410000 */
[C---:B------:R-:W-:Y:S01]  /*c360*/  FMUL.FTZ R30, R0.reuse, R30 ;  /* 0x0000001e001e7220 */ /* 0x040fe20000410000 */
[----:B------:R-:W-:Y:S01]  /*c370*/  LDSM.16.MT88.4 R140, [R236+0x900] ;  /* 0x00090000ec8c783b */ /* 0x000fe20000004200 */
[C---:B------:R-:W-:Y:S01]  /*c380*/  FMUL.FTZ R31, R0.reuse, R31 ;  /* 0x0000001f001f7220 */ /* 0x040fe20000410000 */
[----:B------:R-:W-:Y:S01]  /*c390*/  MUFU.EX2 R144, R178 ;  /* 0x000000b200907308 */ /* 0x000fe20000000800 */
[C---:B------:R-:W-:Y:S02]  /*c3a0*/  FMUL.FTZ R34, R0.reuse, R34 ;  /* 0x0000002200227220 */ /* 0x040fe40000410000 */
[----:B---3--:R-:W-:Y:S02]  /*c3b0*/  FADD.FTZ R148, R171, R3 ;  /* 0x00000003ab947221 */ /* 0x008fe40000010000 */
[C---:B------:R-:W-:Y:S02]  /*c3c0*/  FMUL.FTZ R35, R0.reuse, R35 ;  /* 0x0000002300237220 */ /* 0x040fe40000410000 */
[C---:B------:R-:W-:Y:S02]  /*c3d0*/  FMUL.FTZ R38, R0.reuse, R38 ;  /* 0x0000002600267220 */ /* 0x040fe40000410000 */
[C---:B------:R-:W-:Y:S01]  /*c3e0*/  FMUL.FTZ R39, R0.reuse, R39 ;  /* 0x0000002700277220 */ /* 0x040fe20000410000 */
[----:B------:R-:W3:Y:S01]  /*c3f0*/  MUFU.EX2 R3, R149 ;  /* 0x0000009500037308 */ /* 0x000ee20000000800 */
[----:B------:R-:W-:Y:S01]  /*c400*/  FMUL.FTZ R42, R0, R42 ;  /* 0x0000002a002a7220 */ /* 0x000fe20000410000 */
[----:B--2---:R-:W-:Y:S01]  /*c410*/  F2FP.BF16.PACK_AB R171, R150, R171 ;  /* 0x000000ab96ab723e */ /* 0x004fe200000010ff */
[C---:B------:R-:W-:Y:S02]  /*c420*/  FMUL.FTZ R43, R0.reuse, R43 ;  /* 0x0000002b002b7220 */ /* 0x040fe40000410000 */
[C---:B------:R-:W-:Y:S02]  /*c430*/  FMUL.FTZ R46, R0.reuse, R46 ;  /* 0x0000002e002e7220 */ /* 0x040fe40000410000 */
[C---:B------:R-:W-:Y:S02]  /*c440*/  FMUL.FTZ R47, R0.reuse, R47 ;  /* 0x0000002f002f7220 */ /* 0x040fe40000410000 */
[C---:B-1----:R-:W-:Y:S01]  /*c450*/  HMMA.16816.F32.BF16 R4, R168.reuse, R136, R4 ;  /* 0x00000088a804723c */ /* 0x042fe20000041804 */
[----:B------:R-:W-:Y:S04]  /*c460*/  MUFU.EX2 R149, R173 ;  /* 0x000000ad00957308 */ /* 0x000fe80000000800 */
[C---:B------:R-:W-:Y:S02]  /*c470*/  FMUL.FTZ R50, R0.reuse, R50 ;  /* 0x0000003200327220 */ /* 0x040fe40000410000 */
[C---:B------:R-:W-:Y:S01]  /*c480*/  FMUL.FTZ R51, R0.reuse, R51 ;  /* 0x0000003300337220 */ /* 0x040fe20000410000 */
[C---:B------:R-:W-:Y:S01]  /*c490*/  HMMA.16816.F32.BF16 R8, R168.reuse, R138, R8 ;  /* 0x0000008aa808723c */ /* 0x040fe20000041808 */
[----:B------:R-:W1:Y:S02]  /*c4a0*/  LDSM.16.MT88.4 R136, [R237+0x100] ;  /* 0x00010000ed88783b */ /* 0x000e640000004200 */
[----:B------:R-:W2:Y:S01]  /*c4b0*/  MUFU.EX2 R178, R172 ;  /* 0x000000ac00b27308 */ /* 0x000ea20000000800 */
[C---:B------:R-:W-:Y:S02]  /*c4c0*/  FMUL.FTZ R54, R0.reuse, R54 ;  /* 0x0000003600367220 */ /* 0x040fe40000410000 */
[C---:B------:R-:W-:Y:S02]  /*c4d0*/  FMUL.FTZ R55, R0.reuse, R55 ;  /* 0x0000003700377220 */ /* 0x040fe40000410000 */
[C---:B------:R-:W-:Y:S04]  /*c4e0*/  FMUL.FTZ R58, R0.reuse, R58 ;  /* 0x0000003a003a7220 */ /* 0x040fe80000410000 */
        /* <DEDUP_REMOVED lines=13> */
[----:B------:R-:W4:Y:S01]  /*c5c0*/  MUFU.EX2 R176, R175 ;  /* 0x000000af00b07308 */ /* 0x000f220000000800 */
[C---:B------:R-:W-:Y:S02]  /*c5d0*/  FMUL.FTZ R82, R0.reuse, R82 ;  /* 0x0000005200527220 */ /* 0x040fe40000410000 */
[C---:B------:R-:W-:Y:S02]  /*c5e0*/  FMUL.FTZ R83, R0.reuse, R83 ;  /* 0x0000005300537220 */ /* 0x040fe40000410000 */
[C---:B------:R-:W-:Y:S02]  /*c5f0*/  FMUL.FTZ R86, R0.reuse, R86 ;  /* 0x0000005600567220 */ /* 0x040fe40000410000 */
[C---:B------:R-:W-:Y:S01]  /*c600*/  FMUL.FTZ R87, R0.reuse, R87 ;  /* 0x0000005700577220 */ /* 0x040fe20000410000 */
[C---:B-1----:R-:W-:Y:S02]  /*c610*/  HMMA.16816.F32.BF16 R12, R168.reuse, R136, R12 ;  /* 0x00000088a80c723c */ /* 0x042fe4000004180c */
[----:B------:R-:W1:Y:S01]  /*c620*/  MUFU.EX2 R175, R157 ;  /* 0x0000009d00af7308 */ /* 0x000e620000000800 */
[C---:B------:R-:W-:Y:S02]  /*c630*/  FMUL.FTZ R90, R0.reuse, R90 ;  /* 0x0000005a005a7220 */ /* 0x040fe40000410000 */
[C---:B------:R-:W-:Y:S02]  /*c640*/  FMUL.FTZ R91, R0.reuse, R91 ;  /* 0x0000005b005b7220 */ /* 0x040fe40000410000 */
[C---:B------:R-:W-:Y:S01]  /*c650*/  FMUL.FTZ R94, R0.reuse, R94 ;  /* 0x0000005e005e7220 */ /* 0x040fe20000410000 */
[C---:B------:R-:W-:Y:S01]  /*c660*/  HMMA.16816.F32.BF16 R16, R168.reuse, R138, R16 ;  /* 0x0000008aa810723c */ /* 0x040fe20000041810 */
[----:B------:R-:W5:Y:S03]  /*c670*/  LDSM.16.MT88.4 R136, [R240+0x100] ;  /* 0x00010000f088783b */ /* 0x000f660000004200 */
[C---:B------:R-:W-:Y:S01]  /*c680*/  FMUL.FTZ R95, R0.reuse, R95 ;  /* 0x0000005f005f7220 */ /* 0x040fe20000410000 */
[----:B------:R-:W-:Y:S01]  /*c690*/  MUFU.EX2 R172, R156 ;  /* 0x0000009c00ac7308 */ /* 0x000fe20000000800 */
[C---:B------:R-:W-:Y:S02]  /*c6a0*/  FMUL.FTZ R98, R0.reuse, R98 ;  /* 0x0000006200627220 */ /* 0x040fe40000410000 */
[C---:B------:R-:W-:Y:S04]  /*c6b0*/  FMUL.FTZ R99, R0.reuse, R99 ;  /* 0x0000006300637220 */ /* 0x040fe80000410000 */
[C---:B------:R-:W-:Y:S02]  /*c6c0*/  FMUL.FTZ R102, R0.reuse, R102 ;  /* 0x0000006600667220 */ /* 0x040fe40000410000 */
[C---:B------:R-:W-:Y:S01]  /*c6d0*/  FMUL.FTZ R103, R0.reuse, R103 ;  /* 0x0000006700677220 */ /* 0x040fe20000410000 */
[----:B------:R-:W1:Y:S01]  /*c6e0*/  MUFU.EX2 R173, R179 ;  /* 0x000000b300ad7308 */ /* 0x000e620000000800 */
        /* <DEDUP_REMOVED lines=12> */
[C---:B------:R-:W-:Y:S01]  /*c7b0*/  FMUL.FTZ R130, R0.reuse, R130 ;  /* 0x0000008200827220 */ /* 0x040fe20000410000 */
[C---:B-----5:R-:W-:Y:S03]  /*c7c0*/  HMMA.16816.F32.BF16 R20, R168.reuse, R136, R20 ;  /* 0x00000088a814723c */ /* 0x060fe60000041814 */
[----:B------:R-:W-:Y:S02]  /*c7d0*/  FMUL.FTZ R131, R0, R131 ;  /* 0x0000008300837220 */ /* 0x000fe40000410000 */
[----:B------:R-:W-:Y:S01]  /*c7e0*/  FADD.FTZ R0, R132, R154 ;  /* 0x0000009a84007221 */ /* 0x000fe20000010000 */
[----:B------:R-:W-:Y:S02]  /*c7f0*/  MOV R154, R145 ;  /* 0x00000091009a7202 */ /* 0x000fe40000000f00 */
[C---:B------:R-:W-:Y:S01]  /*c800*/  HMMA.16816.F32.BF16 R24, R168.reuse, R138, R24 ;  /* 0x0000008aa818723c */ /* 0x040fe20000041818 */
[----:B------:R-:W5:Y:S03]  /*c810*/  LDSM.16.MT88.4 R136, [R239+0x100] ;  /* 0x00010000ef88783b */ /* 0x000f660000004200 */
[C---:B---3--:R-:W-:Y:S04]  /*c820*/  FADD.FTZ R0, R3.reuse, R0 ;  /* 0x0000000003007221 */ /* 0x048fe80000010000 */
[----:B------:R-:W-:Y:S04]  /*c830*/  FADD.FTZ R0, R144, R0 ;  /* 0x0000000090007221 */ /* 0x000fe80000010000 */
[----:B------:R-:W-:Y:S01]  /*c840*/  FADD.FTZ R0, R134, R0 ;  /* 0x0000000086007221 */ /* 0x000fe20000010000 */
[C---:B-----5:R-:W-:Y:S08]  /*c850*/  HMMA.16816.F32.BF16 R28, R168.reuse, R136, R28 ;  /* 0x00000088a81c723c */ /* 0x060ff0000004181c */
[C---:B------:R-:W-:Y:S01]  /*c860*/  HMMA.16816.F32.BF16 R32, R168.reuse, R138, R32 ;  /* 0x0000008aa820723c */ /* 0x040fe20000041820 */
[----:B------:R-:W3:Y:S07]  /*c870*/  LDSM.16.MT88.4 R136, [R236+0x1900] ;  /* 0x00190000ec88783b */ /* 0x000eee0000004200 */
[C---:B---3--:R-:W-:Y:S08]  /*c880*/  HMMA.16816.F32.BF16 R36, R168.reuse, R136, R36 ;  /* 0x00000088a824723c */ /* 0x048ff00000041824 */
        /* <DEDUP_REMOVED lines=32> */
[C---:B---3--:R-:W-:Y:S07]  /*ca90*/  HMMA.16816.F32.BF16 R124, R168.reuse, R136, R124 ;  /* 0x00000088a87c723c */ /* 0x048fee000004187c */
[----:B------:R-:W-:Y:S01]  /*caa0*/  F2FP.BF16.PACK_AB R136, R3, R132 ;  /* 0x000000840388723e */ /* 0x000fe200000010ff */
[----:B------:R-:W-:Y:S01]  /*cab0*/  HMMA.16816.F32.BF16 R128, R168, R138, R128 ;  /* 0x0000008aa880723c */ /* 0x000fe20000041880 */
[----:B------:R-:W3:Y:S03]  /*cac0*/  MUFU.EX2 R132, R154 ;  /* 0x0000009a00847308 */ /* 0x000ee60000000800 */
[----:B--2---:R-:W-:Y:S01]  /*cad0*/  F2FP.BF16.PACK_AB R137, R178, R149 ;  /* 0x00000095b289723e */ /* 0x004fe200000010ff */
[----:B------:R-:W-:Y:S02]  /*cae0*/  FADD.FTZ R3, R150, R148 ;  /* 0x0000009496037221 */ /* 0x000fe40000010000 */
[----:B------:R-:W-:Y:S02]  /*caf0*/  F2FP.BF16.PACK_AB R138, R134, R144 ;  /* 0x00000090868a723e */ /* 0x000fe400000010ff */
[----:B------:R-:W2:Y:S02]  /*cb00*/  LDSM.16.MT88.4 R144, [R237+0x900] ;  /* 0x00090000ed90783b */ /* 0x000ea40000004200 */
[----:B------:R5:W-:Y:S01]  /*cb10*/  MUFU.EX2 R170, R153 ;  /* 0x0000009900aa7308 */ /* 0x000be20000000800 */
[----:B----4-:R-:W-:Y:S02]  /*cb20*/  F2FP.BF16.PACK_AB R139, R176, R177 ;  /* 0x000000b1b08b723e */ /* 0x010fe400000010ff */
[----:B-1----:R-:W-:Y:S02]  /*cb30*/  F2FP.BF16.PACK_AB R169, R175, R174 ;  /* 0x000000aeafa9723e */ /* 0x002fe400000010ff */
[----:B------:R-:W-:Y:S03]  /*cb40*/  F2FP.BF16.PACK_AB R171, R173, R172 ;  /* 0x000000acadab723e */ /* 0x000fe600000010ff */
[C---:B------:R-:W-:Y:S02]  /*cb50*/  HMMA.16816.F32.BF16 R4, R136.reuse, R140, R4 ;  /* 0x0000008c8804723c */ /* 0x040fe40000041804 */
[----:B------:R-:W1:Y:S03]  /*cb60*/  MUFU.EX2 R168, R159 ;  /* 0x0000009f00a87308 */ /* 0x000e660000000800 */
[----:B---3--:R-:W-:Y:S03]  /*cb70*/  FADD.FTZ R0, R132, R0 ;  /* 0x0000000084007221 */ /* 0x008fe60000010000 */
[C---:B------:R-:W-:Y:S01]  /*cb80*/  HMMA.16816.F32.BF16 R8, R136.reuse, R142, R8 ;  /* 0x0000008e8808723c */ /* 0x040fe20000041808 */
[----:B------:R-:W3:Y:S03]  /*cb90*/  LDSM.16.MT88.4 R140, [R240+0x900] ;  /* 0x00090000f08c783b */ /* 0x000ee60000004200 */
[----:B------:R-:W4:Y:S05]  /*cba0*/  MUFU.EX2 R134, R158 ;  /* 0x0000009e00867308 */ /* 0x000f2a0000000800 */
[----:B-----5:R-:W-:Y:S03]  /*cbb0*/  LDSM.16.MT88.4 R152, [R236+0x1100] ;  /* 0x00110000ec98783b */ /* 0x020fe60000004200 */
[C---:B-1----:R-:W-:Y:S01]  /*cbc0*/  FADD.FTZ R0, R168.reuse, R0 ;  /* 0x00000000a8007221 */ /* 0x042fe20000010000 */
[----:B------:R-:W-:Y:S01]  /*cbd0*/  F2FP.BF16.PACK_AB R168, R168, R132 ;  /* 0x00000084a8a8723e */ /* 0x000fe200000010ff */
[C---:B--2---:R-:W-:Y:S03]  /*cbe0*/  HMMA.16816.F32.BF16 R12, R136.reuse, R144, R12 ;  /* 0x00000090880c723c */ /* 0x044fe6000004180c */
[----:B----4-:R-:W-:Y:S05]  /*cbf0*/  FADD.FTZ R0, R134, R0 ;  /* 0x0000000086007221 */ /* 0x010fea0000010000 */
[C---:B------:R-:W-:Y:S01]  /*cc00*/  HMMA.16816.F32.BF16 R16, R136.reuse, R146, R16 ;  /* 0x000000928810723c */ /* 0x040fe20000041810 */
[----:B------:R-:W1:Y:S03]  /*cc10*/  LDSM.16.MT88.4 R144, [R239+0x900] ;  /* 0x00090000ef90783b */ /* 0x000e660000004200 */
[C---:B------:R-:W-:Y:S01]  /*cc20*/  FADD.FTZ R132, R170.reuse, R0 ;  /* 0x00000000aa847221 */ /* 0x040fe20000010000 */
[----:B------:R-:W-:Y:S01]  /*cc30*/  F2FP.BF16.PACK_AB R170, R170, R134 ;  /* 0x00000086aaaa723e */ /* 0x000fe200000010ff */
[----:B------:R-:W-:Y:S03]  /*cc40*/  FADD.FTZ R0, R149, R3 ;  /* 0x0000000395007221 */ /* 0x000fe60000010000 */
[----:B------:R2:W-:Y:S01]  /*cc50*/  STL [R1+0x20], R132 ;  /* 0x0000208401007387 */ /* 0x0005e20000100800 */
[C---:B---3--:R-:W-:Y:S03]  /*cc60*/  HMMA.16816.F32.BF16 R20, R136.reuse, R140, R20 ;  /* 0x0000008c8814723c */ /* 0x048fe60000041814 */
[----:B------:R-:W-:Y:S04]  /*cc70*/  FADD.FTZ R0, R178, R0 ;  /* 0x00000000b2007221 */ /* 0x000fe80000010000 */
[----:B------:R-:W-:Y:S01]  /*cc80*/  FADD.FTZ R0, R177, R0 ;  /* 0x00000000b1007221 */ /* 0x000fe20000010000 */
[C---:B------:R-:W-:Y:S01]  /*cc90*/  HMMA.16816.F32.BF16 R24, R136.reuse, R142, R24 ;  /* 0x0000008e8818723c */ /* 0x040fe20000041818 */
[----:B------:R-:W3:Y:S03]  /*cca0*/  LDSM.16.MT88.4 R140, [R236+0x2100] ;  /* 0x00210000ec8c783b */ /* 0x000ee60000004200 */
[----:B------:R-:W-:Y:S04]  /*ccb0*/  FADD.FTZ R0, R176, R0 ;  /* 0x00000000b0007221 */ /* 0x000fe80000010000 */
[----:B------:R-:W-:Y:S04]  /*ccc0*/  FADD.FTZ R0, R174, R0 ;  /* 0x00000000ae007221 */ /* 0x000fe80000010000 */
[----:B------:R-:W-:Y:S01]  /*ccd0*/  FADD.FTZ R0, R175, R0 ;  /* 0x00000000af007221 */ /* 0x000fe20000010000 */
[----:B--2---:R-:W-:Y:S03]  /*cce0*/  MOV R132, R2 ;  /* 0x0000000200847202 */ /* 0x004fe60000000f00 */
[----:B------:R-:W-:Y:S04]  /*ccf0*/  FADD.FTZ R0, R172, R0 ;  /* 0x00000000ac007221 */ /* 0x000fe80000010000 */
[----:B------:R-:W-:Y:S01]  /*cd00*/  FADD.FTZ R0, R173, R0 ;  /* 0x00000000ad007221 */ /* 0x000fe20000010000 */
[C---:B-1----:R-:W-:Y:S04]  /*cd10*/  HMMA.16816.F32.BF16 R28, R136.reuse, R144, R28 ;  /* 0x00000090881c723c */ /* 0x042fe8000004181c */
[----:B------:R-:W-:Y:S04]  /*cd20*/  STL [R1+0x24], R0 ;  /* 0x0000240001007387 */ /* 0x000fe80000100800 */
[C---:B------:R-:W-:Y:S01]  /*cd30*/  HMMA.16816.F32.BF16 R32, R136.reuse, R146, R32 ;  /* 0x000000928820723c */ /* 0x040fe20000041820 */
[----:B------:R-:W1:Y:S07]  /*cd40*/  LDSM.16.MT88.4 R144, [R237+0x2100] ;  /* 0x00210000ed90783b */ /* 0x000e6e0000004200 */
[C---:B---3--:R-:W-:Y:S08]  /*cd50*/  HMMA.16816.F32.BF16 R36, R136.reuse, R140, R36 ;  /* 0x0000008c8824723c */ /* 0x048ff00000041824 */
        /* <DEDUP_REMOVED lines=30> */
[C---:B------:R-:W-:Y:S08]  /*cf40*/  HMMA.16816.F32.BF16 R120, R136.reuse, R142, R120 ;  /* 0x0000008e8878723c */ /* 0x040ff00000041878 */
[C---:B-1----:R-:W-:Y:S08]  /*cf50*/  HMMA.16816.F32.BF16 R124, R136.reuse, R144, R124 ;  /* 0x00000090887c723c */ /* 0x042ff0000004187c */
        /* <DEDUP_REMOVED lines=49> */
.L_x_361:
[----:B------:R-:W-:-:S06]  /*d270*/  UISETP.GE.AND UP0, UPT, UR8, UR9, UPT ;  /* 0x000000090800728c */ /* 0x000fcc000bf06270 */
[----:B------:R-:W-:-:S13]  /*d280*/  PLOP3.LUT P0, PT, PT, PT, UP0, 0x40, 0x0 ;  /* 0x000000000000781c */ /* 0x000fda0003f0e808 */
[----:B------:R-:W-:Y:S05]  /*d290*/  @P0 BRA `(.L_x_365) ;  /* 0x00003f6000000947 */ /* 0x000fea0003800000 */
[----:B------:R-:W2:Y:S01]  /*d2a0*/  LDL.64 R8, [R1+0x48] ;  /* 0x0000480001087983 */ /* 0x000ea20000100a00 */
[----:B------:R-:W-:-:S03]  /*d2b0*/  ULDC.64 UR4, c[0x0][0x208] ;  /* 0x0000820000047ab9 */ /* 0x000fc60000000a00 */
[----:B------:R-:W3:Y:S04]  /*d2c0*/  LDL.64 R2, [R1+0x40] ;  /* 0x0000400001027983 */ /* 0x000ee80000100a00 */
[----:B------:R-:W4:Y:S04]  /*d2d0*/  LDL.64 R6, [R1+0x38] ;  /* 0x0000380001067983 */ /* 0x000f280000100a00 */
[----:B-1----:R-:W4:Y:S01]  /*d2e0*/  LDL.64 R4, [R1+0x30] ;  /* 0x0000300001047983 */ /* 0x002f220000100a00 */
[----:B------:R-:W-:Y:S01]  /*d2f0*/  UIMAD.WIDE.U32 UR18, UR4, 0x30, URZ ;  /* 0x00000030041278a5 */ /* 0x000fe2000f8e003f */
[----:B------:R-:W-:Y:S01]  /*d300*/  IMAD.MOV.U32 R134, RZ, RZ, R132 ;  /* 0x000000ffff867224 */ /* 0x000fe200078e0084 */
[----:B------:R-:W-:-:S04]  /*d310*/  UIMAD UR5, UR5, 0x30, URZ ;  /* 0x00000030050578a4 */ /* 0x000fc8000f8e023f */
[----:B------:R-:W-:Y:S01]  /*d320*/  UIADD3 UR10, UR19, UR5, URZ ;  /* 0x00000005130a7290 */ /* 0x000fe2000fffe03f */
[C---:B--2---:R-:W-:Y:S02]  /*d330*/  IADD3 R10, P0, R8.reuse, 0x40, RZ ;  /* 0x00000040080a7810 */ /* 0x044fe40007f1e0ff */
[C---:B------:R-:W-:Y:S01]  /*d340*/  IADD3 R0, P1, R8.reuse, 0x80, RZ ;  /* 0x0000008008007810 */ /* 0x040fe20007f3e0ff */
[----:B---3--:R-:W1:Y:S04]  /*d350*/  S2R R2, SR_TID.X ;  /* 0x0000000000027919 */ /* 0x008e680000002100 */
[--C-:B------:R-:W-:Y:S01]  /*d360*/  IMAD.X R9, RZ, RZ, R3.reuse, P1 ;  /* 0x000000ffff097224 */ /* 0x100fe200008e0603 */
[----:B------:R2:W-:Y:S04]  /*d370*/  STL [R1+0x6c], R10 ;  /* 0x00006c0a01007387 */ /* 0x0005e80000100800 */
[----:B------:R3:W-:Y:S01]  /*d380*/  STL [R1+0x64], R0 ;  /* 0x0000640001007387 */ /* 0x0007e20000100800 */
[----:B--2---:R-:W-:Y:S01]  /*d390*/  IMAD.X R10, RZ, RZ, R3, P0 ;  /* 0x000000ffff0a7224 */ /* 0x004fe200000e0603 */
[----:B---3--:R-:W-:-:S04]  /*d3a0*/  IADD3 R0, P0, R8, 0xc0, RZ ;  /* 0x000000c008007810 */ /* 0x008fc80007f1e0ff */
[----:B------:R-:W-:Y:S01]  /*d3b0*/  STL [R1+0x68], R10 ;  /* 0x0000680a01007387 */ /* 0x000fe20000100800 */
[----:B----4-:R-:W-:-:S03]  /*d3c0*/  IADD3 R8, P2, R6, 0x40, RZ ;  /* 0x0000004006087810 */ /* 0x010fc60007f5e0ff */
[----:B------:R2:W-:Y:S04]  /*d3d0*/  STL [R1+0x5c], R0 ;  /* 0x00005c0001007387 */ /* 0x0005e80000100800 */
[----:B------:R-:W-:Y:S04]  /*d3e0*/  STL [R1+0x60], R9 ;  /* 0x0000600901007387 */ /* 0x000fe80000100800 */
[----:B------:R-:W-:Y:S01]  /*d3f0*/  STL [R1+0x54], R8 ;  /* 0x0000540801007387 */ /* 0x000fe20000100800 */
[----:B--2---:R-:W-:Y:S01]  /*d400*/  IMAD.X R0, RZ, RZ, R3, P0 ;  /* 0x000000ffff007224 */ /* 0x004fe200000e0603 */
[----:B------:R-:W-:-:S04]  /*d410*/  IADD3 R3, P1, R6, 0x80, RZ ;  /* 0x0000008006037810 */ /* 0x000fc80007f3e0ff */
[----:B------:R2:W-:Y:S04]  /*d420*/  STL [R1+0x58], R0 ;  /* 0x0000580001007387 */ /* 0x0005e80000100800 */
[----:B------:R3:W-:Y:S04]  /*d430*/  STL [R1+0x2c], R3 ;  /* 0x00002c0301007387 */ /* 0x0007e80000100800 */
[----:B--2---:R-:W2:Y:S01]  /*d440*/  S2R R0, SR_TID.X ;  /* 0x0000000000007919 */ /* 0x004ea20000002100 */
[----:B---3--:R-:W-:-:S05]  /*d450*/  IMAD.X R3, RZ, RZ, R5, P2 ;  /* 0x000000ffff037224 */ /* 0x008fca00010e0605 */
[----:B------:R3:W-:Y:S01]  /*d460*/  STL [R1+0x50], R3 ;  /* 0x0000500301007387 */ /* 0x0007e20000100800 */
[----:B--2---:R-:W-:-:S04]  /*d470*/  SHF.R.S32.HI R0, RZ, 0x1f, R0 ;  /* 0x0000001fff007819 */ /* 0x004fc80000011400 */
[----:B-1----:R-:W-:Y:S02]  /*d480*/  LEA.HI R0, R0, R2, RZ, 0x3 ;  /* 0x0000000200007211 */ /* 0x002fe400078f18ff */
[----:B------:R-:W-:Y:S02]  /*d490*/  IADD3 R2, P0, R6, 0xc0, RZ ;  /* 0x000000c006027810 */ /* 0x000fe40007f1e0ff */
[----:B------:R-:W-:Y:S01]  /*d4a0*/  SHF.R.S32.HI R0, RZ, 0x3, R0 ;  /* 0x00000003ff007819 */ /* 0x000fe20000011400 */
[----:B---3--:R-:W-:Y:S02]  /*d4b0*/  IMAD.X R3, RZ, RZ, R5, P1 ;  /* 0x000000ffff037224 */ /* 0x008fe400008e0605 */
[----:B------:R1:W-:Y:S01]  /*d4c0*/  STL [R1+0x18], R2 ;  /* 0x0000180201007387 */ /* 0x0003e20000100800 */
[----:B------:R-:W-:-:S05]  /*d4d0*/  IADD3 R0, -R0, 0x30, RZ ;  /* 0x0000003000007810 */ /* 0x000fca0007ffe1ff */
[----:B------:R2:W-:Y:S01]  /*d4e0*/  STL [R1+0xc], R0 ;  /* 0x00000c0001007387 */ /* 0x0005e20000100800 */
[----:B-1----:R-:W-:Y:S02]  /*d4f0*/  IMAD.MOV.U32 R2, RZ, RZ, R133 ;  /* 0x000000ffff027224 */ /* 0x002fe400078e0085 */
[----:B--2---:R-:W-:-:S05]  /*d500*/  IMAD.X R0, RZ, RZ, R5, P0 ;  /* 0x000000ffff007224 */ /* 0x004fca00000e0605 */
[----:B------:R1:W-:Y:S04]  /*d510*/  STL [R1+0x14], R0 ;  /* 0x0000140001007387 */ /* 0x0003e80000100800 */
[----:B------:R1:W-:Y:S02]  /*d520*/  STL [R1+0x1c], R3 ;  /* 0x00001c0301007387 */ /* 0x0003e40000100800 */
.L_x_375:
[----:B------:R-:W2:Y:S01]  /*d530*/  LDL.64 R132, [R1+0x48] ;  /* 0x0000480001847983 */ /* 0x000ea20000100a00 */
[----:B------:R-:W-:Y:S01]  /*d540*/  USHF.R.S32.HI UR5, URZ, 0x1f, UR8 ;  /* 0x0000001f3f057899 */ /* 0x000fe20008011408 */
[----:B------:R-:W-:Y:S01]  /*d550*/  IMAD.MOV.U32 R24, RZ, RZ, c[0x0][0x208] ;  /* 0x00008200ff187624 */ /* 0x000fe200078e00ff */
[----:B------:R-:W-:Y:S01]  /*d560*/  UIMAD UR4, UR10, UR8, URZ ;  /* 0x000000080a0472a4 */ /* 0x000fe2000f8e023f */
[----:B------:R-:W-:Y:S01]  /*d570*/  IMAD.MOV.U32 R27, RZ, RZ, c[0x0][0x20c] ;  /* 0x00008300ff1b7624 */ /* 0x000fe200078e00ff */
[----:B------:R-:W-:Y:S01]  /*d580*/  UIMAD.WIDE.U32 UR20, UR18, UR8, URZ ;  /* 0x00000008121472a5 */ /* 0x000fe2000f8e003f */
[----:B------:R-:W3:Y:S01]  /*d590*/  LDL.64 R18, [R1+0x40] ;  /* 0x0000400001127983 */ /* 0x000ee20000100a00 */
[----:B------:R-:W-:Y:S01]  /*d5a0*/  UIMAD UR4, UR5, UR18, UR4 ;  /* 0x00000012050472a4 */ /* 0x000fe2000f8e0204 */
[----:B------:R-:W-:Y:S04]  /*d5b0*/  DEPBAR.LE SB0, 0x0 ;  /* 0x000080000000791a */ /* 0x000fe80000000000 */
[----:B------:R-:W4:Y:S01]  /*d5c0*/  LDL R22, [R1+0x6c] ;  /* 0x00006c0001167983 */ /* 0x000f220000100800 */
[----:B------:R-:W-:Y:S02]  /*d5d0*/  UIADD3 UR4, UR21, UR4, URZ ;  /* 0x0000000415047290 */ /* 0x000fe4000fffe03f */
[----:B------:R-:W-:Y:S03]  /*d5e0*/  UISETP.GT.AND UP0, UPT, UR8, UR9, UPT ;  /* 0x000000090800728c */ /* 0x000fe6000bf04270 */
[----:B------:R-:W4:Y:S06]  /*d5f0*/  LDL R17, [R1+0x68] ;  /* 0x0000680001117983 */ /* 0x000f2c0000100800 */
[----:B------:R-:W4:Y:S06]  /*d600*/  LDL R26, [R1+0x64] ;  /* 0x00006400011a7983 */ /* 0x000f2c0000100800 */
[----:B------:R-:W4:Y:S06]  /*d610*/  LDL R25, [R1+0x5c] ;  /* 0x00005c0001197983 */ /* 0x000f2c0000100800 */
[----:B------:R-:W4:Y:S06]  /*d620*/  LDL R174, [R1+0x60] ;  /* 0x0000600001ae7983 */ /* 0x000f2c0000100800 */
[----:B------:R-:W4:Y:S06]  /*d630*/  LDL R173, [R1+0x58] ;  /* 0x0000580001ad7983 */ /* 0x000f2c0000100800 */
[----:B------:R-:W4:Y:S06]  /*d640*/  LDL R23, [R1+0x28] ;  /* 0x0000280001177983 */ /* 0x000f2c0000100800 */
[----:B-1----:R1:W-:Y:S06]  /*d650*/  STL.64 [R1+0x90], R30 ;  /* 0x0000901e01007387 */ /* 0x0023ec0000100a00 */
[----:B------:R1:W-:Y:S06]  /*d660*/  STL.64 [R1+0x88], R28 ;  /* 0x0000881c01007387 */ /* 0x0003ec0000100a00 */
[----:B------:R-:W4:Y:S06]  /*d670*/  LDL R172, [R1] ;  /* 0x0000000001ac7983 */ /* 0x000f2c0000100800 */
[----:B------:R-:W-:Y:S06]  /*d680*/  BAR.SYNC.DEFER_BLOCKING 0x0 ;  /* 0x0000000000007b1d */ /* 0x000fec0000010000 */
[----:B-----5:R-:W1:Y:S06]  /*d690*/  LDSM.16.M88.4 R8, [R135+0x10100] ;  /* 0x010100008708783b */ /* 0x020e6c0000000200 */
[----:B------:R-:W-:Y:S06]  /*d6a0*/  LDSM.16.M88.4 R168, [R242] ;  /* 0x00000000f2a8783b */ /* 0x000fec0000000200 */
[----:B------:R-:W-:Y:S01]  /*d6b0*/  LDSM.16.M88.4 R176, [R252] ;  /* 0x00000000fcb0783b */ /* 0x000fe20000000200 */
[----:B-12---:R-:W-:Y:S04]  /*d6c0*/  IADD3 R0, P1, R132, UR20, RZ ;  /* 0x0000001484007c10 */ /* 0x006fe8000ff3e0ff */
[----:B---3--:R-:W-:Y:S02]  /*d6d0*/  IADD3.X R4, R19, UR4, RZ, P1, !PT ;  /* 0x0000000413047c10 */ /* 0x008fe40008ffe4ff */
[----:B------:R-:W-:Y:S02]  /*d6e0*/  LEA R14, P1, R0, c[0x0][0x1f8], 0x1 ;  /* 0x00007e00000e7a11 */ /* 0x000fe400078208ff */
[----:B----4-:R-:W-:Y:S02]  /*d6f0*/  IADD3 R3, P0, R22, UR20, RZ ;  /* 0x0000001416037c10 */ /* 0x010fe4000ff1e0ff */
[----:B------:R-:W-:Y:S02]  /*d700*/  LEA.HI.X R15, R0, c[0x0][0x1fc], R4, 0x1, P1 ;  /* 0x00007f00000f7a11 */ /* 0x000fe400008f0c04 */
[----:B------:R-:W-:Y:S02]  /*d710*/  IADD3.X R5, R17, UR4, RZ, P0, !PT ;  /* 0x0000000411057c10 */ /* 0x000fe400087fe4ff */
[C---:B------:R-:W-:Y:S02]  /*d720*/  LEA R12, P0, R3.reuse, c[0x0][0x1f8], 0x1 ;  /* 0x00007e00030c7a11 */ /* 0x040fe400078008ff */
[----:B------:R-:W-:Y:S02]  /*d730*/  IADD3 R0, P1, R26, UR20, RZ ;  /* 0x000000141a007c10 */ /* 0x000fe4000ff3e0ff */
[----:B------:R-:W-:Y:S02]  /*d740*/  LEA.HI.X R13, R3, c[0x0][0x1fc], R5, 0x1, P0 ;  /* 0x00007f00030d7a11 */ /* 0x000fe400000f0c05 */
[----:B------:R-:W-:Y:S02]  /*d750*/  LEA R6, P0, R0, c[0x0][0x1f8], 0x1 ;  /* 0x00007e0000067a11 */ /* 0x000fe400078008ff */
[----:B------:R-:W-:Y:S02]  /*d760*/  IADD3.X R3, R174, UR4, RZ, P1, !PT ;  /* 0x00000004ae037c10 */ /* 0x000fe40008ffe4ff */
[----:B------:R-:W-:Y:S02]  /*d770*/  IADD3 R4, P1, R25, UR20, RZ ;  /* 0x0000001419047c10 */ /* 0x000fe4000ff3e0ff */
[----:B------:R-:W-:Y:S02]  /*d780*/  LEA.HI.X R7, R0, c[0x0][0x1fc], R3, 0x1, P0 ;  /* 0x00007f0000077a11 */ /* 0x000fe400000f0c03 */
[----:B------:R-:W-:Y:S02]  /*d790*/  IADD3.X R16, R173, UR4, RZ, P1, !PT ;  /* 0x00000004ad107c10 */ /* 0x000fe40008ffe4ff */
[----:B------:R-:W-:Y:S02]  /*d7a0*/  LEA R20, P2, R4, c[0x0][0x1f8], 0x1 ;  /* 0x00007e0004147a11 */ /* 0x000fe400078408ff */
[----:B------:R-:W-:Y:S02]  /*d7b0*/  @!P3 LEA R0, P0, R24, UR20, 0x5 ;  /* 0x000000141800bc11 */ /* 0x000fe4000f8028ff */
[----:B------:R-:W-:Y:S02]  /*d7c0*/  LEA.HI.X R21, R4, c[0x0][0x1fc], R16, 0x1, P2 ;  /* 0x00007f0004157a11 */ /* 0x000fe400010f0c10 */
[----:B------:R-:W-:Y:S02]  /*d7d0*/  @!P3 LEA.HI.X R3, R24, UR4, R27, 0x5, P0 ;  /* 0x000000041803bc11 */ /* 0x000fe400080f2c1b */
[C---:B------:R-:W-:Y:S02]  /*d7e0*/  @!P3 IADD3 R5, P1, R0.reuse, R132, RZ ;  /* 0x000000840005b210 */ /* 0x040fe40007f3e0ff */
[----:B------:R-:W-:Y:S02]  /*d7f0*/  @!P3 IADD3 R4, P0, R0, R22, RZ ;  /* 0x000000160004b210 */ /* 0x000fe40007f1e0ff */
[----:B------:R-:W-:Y:S01]  /*d800*/  LOP3.LUT P2, RZ, R23, 0x1, RZ, 0xc0, !PT ;  /* 0x0000000117ff7812 */ /* 0x000fe2000784c0ff */
[----:B------:R-:W-:Y:S01]  /*d810*/  @!P3 IMAD.X R23, R3, 0x1, R19, P1 ;  /* 0x000000010317b824 */ /* 0x000fe200008e0613 */
[----:B------:R-:W-:Y:S01]  /*d820*/  @!P3 LEA R22, P1, R5, c[0x0][0x1f8], 0x1 ;  /* 0x00007e000516ba11 */ /* 0x000fe200078208ff */
[----:B------:R-:W-:Y:S01]  /*d830*/  @!P3 IMAD.X R24, R3, 0x1, R17, P0 ;  /* 0x000000010318b824 */ /* 0x000fe200000e0611 */
[C---:B------:R-:W-:Y:S01]  /*d840*/  @!P3 LEA R132, P0, R4.reuse, c[0x0][0x1f8], 0x1 ;  /* 0x00007e000484ba11 */ /* 0x040fe200078008ff */
[----:B------:R-:W1:Y:S01]  /*d850*/  LDSM.16.M88.4 R16, [R135+0x10900] ;  /* 0x010900008710783b */ /* 0x000e620000000200 */
[----:B------:R-:W-:Y:S02]  /*d860*/  @!P3 LEA.HI.X R23, R5, c[0x0][0x1fc], R23, 0x1, P1 ;  /* 0x00007f000517ba11 */ /* 0x000fe400008f0c17 */
[----:B------:R-:W-:Y:S02]  /*d870*/  @!P3 LEA.HI.X R133, R4, c[0x0][0x1fc], R24, 0x1, P0 ;  /* 0x00007f000485ba11 */ /* 0x000fe400000f0c18 */
[C---:B------:R-:W-:Y:S02]  /*d880*/  @!P3 IADD3 R4, P1, R0.reuse, R26, RZ ;  /* 0x0000001a0004b210 */ /* 0x040fe40007f3e0ff */
[----:B------:R-:W-:Y:S02]  /*d890*/  @!P3 IADD3 R0, P0, R0, R25, RZ ;  /* 0x000000190000b210 */ /* 0x000fe40007f1e0ff */
[----:B------:R-:W2:Y:S01]  /*d8a0*/  LDSM.16.M88.4 R24, [R135+0x11100] ;  /* 0x011100008718783b */ /* 0x000ea20000000200 */
[C---:B------:R-:W-:Y:S01]  /*d8b0*/  @!P3 IMAD.X R5, R3.reuse, 0x1, R174, P1 ;  /* 0x000000010305b824 */ /* 0x040fe200008e06ae */
[----:B------:R-:W-:Y:S01]  /*d8c0*/  @!P3 LEA R30, P1, R4, c[0x0][0x1f8], 0x1 ;  /* 0x00007e00041eba11 */ /* 0x000fe200078208ff */
[----:B------:R-:W-:Y:S01]  /*d8d0*/  @!P3 IMAD.X R3, R3, 0x1, R173, P0 ;  /* 0x000000010303b824 */ /* 0x000fe200000e06ad */
[----:B------:R-:W-:Y:S02]  /*d8e0*/  @!P3 LEA R28, P0, R0, c[0x0][0x1f8], 0x1 ;  /* 0x00007e00001cba11 */ /* 0x000fe400078008ff */
[----:B------:R-:W3:Y:S01]  /*d8f0*/  LDSM.16.M88.4 R172, [R172] ;  /* 0x00000000acac783b */ /* 0x000ee20000000200 */
[----:B------:R-:W-:Y:S02]  /*d900*/  @!P3 LEA.HI.X R31, R4, c[0x0][0x1fc], R5, 0x1, P1 ;  /* 0x00007f00041fba11 */ /* 0x000fe400008f0c05 */
[----:B------:R-:W-:Y:S02]  /*d910*/  @!P3 LEA.HI.X R29, R0, c[0x0][0x1fc], R3, 0x1, P0 ;  /* 0x00007f00001dba11 */ /* 0x000fe400000f0c03 */
[----:B------:R-:W-:Y:S01]  /*d920*/  PLOP3.LUT P0, PT, PT, PT, UP0, 0x40, 0x0 ;  /* 0x000000000000781c */ /* 0x000fe20003f0e808 */
[----:B------:R-:W4:Y:S06]  /*d930*/  LDL R3, [R1+0x4] ;  /* 0x0000040001037983 */ /* 0x000f2c0000100800 */
[----:B------:R-:W-:Y:S01]  /*d940*/  @!PT LDS RZ, [RZ] ;  /* 0x00000000fffff984 */ /* 0x000fe20000000800 */
[----:B------:R-:W-:Y:S01]  /*d950*/  @!PT LDS RZ, [RZ] ;  /* 0x00000000fffff984 */ /* 0x000fe20000000800 */
[----:B------:R-:W-:Y:S01]  /*d960*/  @!PT LDS RZ, [RZ] ;  /* 0x00000000fffff984 */ /* 0x000fe20000000800 */
[----:B----4-:R1:W-:Y:S06]  /*d970*/  LDGSTS.E.BYPASS.LTC128B.128 [R3+0x100], [R14.64], !P6 ;  /* 0x001000000e037fae */ /* 0x0103ec000f101d50 */
[----:B------:R1:W-:Y:S06]  /*d980*/  LDGSTS.E.BYPASS.LTC128B.128 [R3+0x1900], [R12.64], !P2 ;  /* 0x019000000c037fae */ /* 0x0003ec000d101d50 */
[----:B------:R4:W-:Y:S06]  /*d990*/  LDGSTS.E.BYPASS.LTC128B.128 [R3+0x3100], [R6.64], !P5 ;  /* 0x0310000006037fae */ /* 0x0009ec000e901d50 */
[----:B------:R2:W-:Y:S06]  /*d9a0*/  LDGSTS.E.BYPASS.LTC128B.128 [R3+0x4900], [R20.64], !P4 ;  /* 0x0490000014037fae */ /* 0x0005ec000e101d50 */
[----:B------:R2:W-:Y:S06]  /*d9b0*/  @!P3 LDGSTS.E.BYPASS.LTC128B.128 [R3+0x1100], [R22.64], !P6 ;  /* 0x011000001603bfae */ /* 0x0005ec000f101d50 */
[----:B------:R2:W-:Y:S06]  /*d9c0*/  @!P3 LDGSTS.E.BYPASS.LTC128B.128 [R3+0x2900], [R132.64], !P2 ;  /* 0x029000008403bfae */ /* 0x0005ec000d101d50 */
[----:B------:R2:W-:Y:S01]  /*d9d0*/  @!P3 LDGSTS.E.BYPASS.LTC128B.128 [R3+0x4100], [R30.64], !P5 ;  /* 0x041000001e03bfae */ /* 0x0005e2000e901d50 */
[C---:B----4-:R-:W-:Y:S05]  /*d9e0*/  HMMA.16816.F32.BF16 R4, R160.reuse, R8, RZ ;  /* 0x00000008a004723c */ /* 0x050fea00000418ff */
[----:B------:R4:W-:Y:S03]  /*d9f0*/  @!P3 LDGSTS.E.BYPASS.LTC128B.128 [R3+0x5900], [R28.64], !P4 ;  /* 0x059000001c03bfae */ /* 0x0009e6000e101d50 */
[C---:B------:R-:W-:Y:S03]  /*da00*/  HMMA.16816.F32.BF16 R8, R160.reuse, R10, RZ ;  /* 0x0000000aa008723c */ /* 0x040fe600000418ff */
[----:B------:R-:W0:Y:S05]  /*da10*/  LDGDEPBAR ;  /* 0x00000000000079af */ /* 0x000e2a0000000000 */
[C---:B-1----:R-:W-:Y:S08]  /*da20*/  HMMA.16816.F32.BF16 R12, R160.reuse, R16, RZ ;  /* 0x00000010a00c723c */ /* 0x042ff000000418ff */
[C---:B------:R-:W-:Y:S01]  /*da30*/  HMMA.16816.F32.BF16 R16, R160.reuse, R18, RZ ;  /* 0x00000012a010723c */ /* 0x040fe200000418ff */
[----:B--2---:R1:W5:Y:S06]  /*da40*/  LDL.LU.64 R30, [R1+0x90] ;  /* 0x00009000011e7983 */ /* 0x00436c0000300a00 */
[----:B----4-:R1:W5:Y:S01]  /*da50*/  LDL.LU.64 R28, [R1+0x88] ;  /* 0x00008800011c7983 */ /* 0x0103620000300a00 */
[C---:B------:R-:W-:Y:S08]  /*da60*/  HMMA.16816.F32.BF16 R20, R160.reuse, R24, RZ ;  /* 0x00000018a014723c */ /* 0x040ff000000418ff */
[----:B------:R-:W-:Y:S08]  /*da70*/  HMMA.16816.F32.BF16 R24, R160, R26, RZ ;  /* 0x0000001aa018723c */ /* 0x000ff000000418ff */
[C---:B------:R-:W-:Y:S08]  /*da80*/  HMMA.16816.F32.BF16 R4, R164.reuse, R168, R4 ;  /* 0x000000a8a404723c */ /* 0x040ff00000041804 */
[C---:B------:R-:W-:Y:S01]  /*da90*/  HMMA.16816.F32.BF16 R8, R164.reuse, R170, R8 ;  /* 0x000000aaa408723c */ /* 0x040fe20000041808 */
[----:B------:R-:W2:Y:S07]  /*daa0*/  LDSM.16.M88.4 R168, [R241+0x10100] ;  /* 0x01010000f1a8783b */ /* 0x000eae0000000200 */
[C---:B---3--:R-:W-:Y:S08]  /*dab0*/  HMMA.16816.F32.BF16 R12, R164.reuse, R172, R12 ;  /* 0x000000aca40c723c */ /* 0x048ff0000004180c */
[C---:B------:R-:W-:Y:S01]  /*dac0*/  HMMA.16816.F32.BF16 R16, R164.reuse, R174, R16 ;  /* 0x000000aea410723c */ /* 0x040fe20000041810 */
[----:B------:R-:W3:Y:S07]  /*dad0*/  LDSM.16.M88.4 R172, [R241+0x10900] ;  /* 0x01090000f1ac783b */ /* 0x000eee0000000200 */
[C---:B------:R-:W-:Y:S08]  /*dae0*/  HMMA.16816.F32.BF16 R20, R164.reuse, R176, R20 ;  /* 0x000000b0a414723c */ /* 0x040ff00000041814 */
[----:B------:R-:W-:Y:S01]  /*daf0*/  HMMA.16816.F32.BF16 R24, R164, R178, R24 ;  /* 0x000000b2a418723c */ /* 0x000fe20000041818 */
[----:B------:R-:W4:Y:S07]  /*db00*/  LDSM.16.M88.4 R176, [R241+0x11100] ;  /* 0x01110000f1b0783b */ /* 0x000f2e0000000200 */
[C---:B--2---:R-:W-:Y:S08]  /*db10*/  HMMA.16816.F32.BF16 R4, R180.reuse, R168, R4 ;  /* 0x000000a8b404723c */ /* 0x044ff00000041804 */
[C---:B------:R-:W-:Y:S01]  /*db20*/  HMMA.16816.F32.BF16 R8, R180.reuse, R170, R8 ;  /* 0x000000aab408723c */ /* 0x040fe20000041808 */
[----:B------:R-:W2:Y:S07]  /*db30*/  LDSM.16.M88.4 R168, [R238] ;  /* 0x00000000eea8783b */ /* 0x000eae0000000200 */
[C---:B---3--:R-:W-:Y:S08]  /*db40*/  HMMA.16816.F32.BF16 R12, R180.reuse, R172, R12 ;  /* 0x000000acb40c723c */ /* 0x048ff0000004180c */
[C---:B------:R-:W-:Y:S01]  /*db50*/  HMMA.16816.F32.BF16 R16, R180.reuse, R174, R16 ;  /* 0x000000aeb410723c */ /* 0x040fe20000041810 */
[----:B------:R-:W3:Y:S07]  /*db60*/  LDSM.16.M88.4 R172, [R238+0x800] ;  /* 0x00080000eeac783b */ /* 0x000eee0000000200 */
[C---:B----4-:R-:W-:Y:S08]  /*db70*/  HMMA.16816.F32.BF16 R20, R180.reuse, R176, R20 ;  /* 0x000000b0b414723c */ /* 0x050ff00000041814 */
[----:B------:R-:W-:Y:S01]  /*db80*/  HMMA.16816.F32.BF16 R24, R180, R178, R24 ;  /* 0x000000b2b418723c */ /* 0x000fe20000041818 */
[----:B------:R-:W4:Y:S07]  /*db90*/  LDSM.16.M88.4 R176, [R238+0x1000] ;  /* 0x00100000eeb0783b */ /* 0x000f2e0000000200 */
[C---:B--2---:R-:W-:Y:S08]  /*dba0*/  HMMA.16816.F32.BF16 R4, R184.reuse, R168, R4 ;  /* 0x000000a8b804723c */ /* 0x044ff00000041804 */
[C---:B------:R-:W-:Y:S01]  /*dbb0*/  HMMA.16816.F32.BF16 R8, R184.reuse, R170, R8 ;  /* 0x000000aab808723c */ /* 0x040fe20000041808 */
[----:B------:R-:W2:Y:S07]  /*dbc0*/  LDSM.16.M88.4 R168, [R135+0x11900] ;  /* 0x0119000087a8783b */ /* 0x000eae0000000200 */
        /* <DEDUP_REMOVED lines=8> */
[----:B------:R-:W2:Y:S07]  /*dc50*/  LDSM.16.M88.4 R168, [R251] ;  /* 0x00000000fba8783b */ /* 0x000eae0000000200 */
[C---:B---3--:R-:W-:Y:S08]  /*dc60*/  HMMA.16816.F32.BF16 R12, R188.reuse, R172, R12 ;  /* 0x000000acbc0c723c */ /* 0x048ff0000004180c */
[C---:B------:R-:W-:Y:S01]  /*dc70*/  HMMA.16816.F32.BF16 R16, R188.reuse, R174, R16 ;  /* 0x000000aebc10723c */ /* 0x040fe20000041810 */
[----:B------:R-:W3:Y:S07]  /*dc80*/  LDSM.16.M88.4 R172, [R250] ;  /* 0x00000000faac783b */ /* 0x000eee0000000200 */
[C---:B----4-:R-:W-:Y:S08]  /*dc90*/  HMMA.16816.F32.BF16 R20, R188.reuse, R176, R20 ;  /* 0x000000b0bc14723c */ /* 0x050ff00000041814 */
[----:B------:R-:W-:Y:S01]  /*dca0*/  HMMA.16816.F32.BF16 R24, R188, R178, R24 ;  /* 0x000000b2bc18723c */ /* 0x000fe20000041818 */
[----:B------:R-:W4:Y:S07]  /*dcb0*/  LDSM.16.M88.4 R176, [R249] ;  /* 0x00000000f9b0783b */ /* 0x000f2e0000000200 */
        /* <DEDUP_REMOVED lines=88> */
[----:B------:R-:W-:Y:S08]  /*e240*/  HMMA.16816.F32.BF16 R24, R228, R178, R24 ;  /* 0x000000b2e418723c */ /* 0x000ff00000041818 */
[C---:B--2---:R-:W-:Y:S08]  /*e250*/  HMMA.16816.F32.BF16 R4, R232.reuse, R168, R4 ;  /* 0x000000a8e804723c */ /* 0x044ff00000041804 */
[C---:B------:R-:W-:Y:S08]  /*e260*/  HMMA.16816.F32.BF16 R8, R232.reuse, R170, R8 ;  /* 0x000000aae808723c */ /* 0x040ff00000041808 */
[C---:B---3--:R-:W-:Y:S08]  /*e270*/  HMMA.16816.F32.BF16 R12, R232.reuse, R172, R12 ;  /* 0x000000ace80c723c */ /* 0x048ff0000004180c */
[----:B------:R-:W-:Y:S01]  /*e280*/  FMUL.FTZ R4, R4, c[0x0][0x320] ;  /* 0x0000c80004047a20 */ /* 0x000fe20000410000 */
[C---:B------:R-:W-:Y:S03]  /*e290*/  HMMA.16816.F32.BF16 R16, R232.reuse, R174, R16 ;  /* 0x000000aee810723c */ /* 0x040fe60000041810 */
[----:B------:R-:W2:Y:S01]  /*e2a0*/  MUFU.TANH R171, R4 ;  /* 0x0000000400ab7308 */ /* 0x000ea20000002400 */
[----:B------:R-:W-:Y:S02]  /*e2b0*/  FMUL.FTZ R5, R5, c[0x0][0x320] ;  /* 0x0000c80005057a20 */ /* 0x000fe40000410000 */
[----:B------:R-:W-:Y:S02]  /*e2c0*/  FMUL.FTZ R6, R6, c[0x0][0x320] ;  /* 0x0000c80006067a20 */ /* 0x000fe40000410000 */
[----:B------:R-:W-:Y:S04]  /*e2d0*/  FMUL.FTZ R7, R7, c[0x0][0x320] ;  /* 0x0000c80007077a20 */ /* 0x000fe80000410000 */
[----:B------:R-:W-:Y:S01]  /*e2e0*/  FMUL.FTZ R9, R9, c[0x0][0x320] ;  /* 0x0000c80009097a20 */ /* 0x000fe20000410000 */
[----:B------:R-:W3:Y:S01]  /*e2f0*/  MUFU.TANH R170, R5 ;  /* 0x0000000500aa7308 */ /* 0x000ee20000002400 */
[----:B------:R-:W-:Y:S02]  /*e300*/  FMUL.FTZ R11, R11, c[0x0][0x320] ;  /* 0x0000c8000b0b7a20 */ /* 0x000fe40000410000 */
[----:B------:R-:W-:Y:S02]  /*e310*/  FMUL.FTZ R12, R12, c[0x0][0x320] ;  /* 0x0000c8000c0c7a20 */ /* 0x000fe40000410000 */
[----:B------:R-:W-:Y:S02]  /*e320*/  FMUL.FTZ R13, R13, c[0x0][0x320] ;  /* 0x0000c8000d0d7a20 */ /* 0x000fe40000410000 */
[----:B------:R-:W-:Y:S02]  /*e330*/  FMUL.FTZ R14, R14, c[0x0][0x320] ;  /* 0x0000c8000e0e7a20 */ /* 0x000fe40000410000 */
[----:B------:R-:W-:Y:S01]  /*e340*/  FMUL.FTZ R8, R8, c[0x0][0x320] ;  /* 0x0000c80008087a20 */ /* 0x000fe20000410000 */
[----:B------:R-:W4:Y:S01]  /*e350*/  MUFU.TANH R179, R6 ;  /* 0x0000000600b37308 */ /* 0x000f220000002400 */
[----:B------:R-:W-:Y:S02]  /*e360*/  FMUL.FTZ R10, R10, c[0x0][0x320] ;  /* 0x0000c8000a0a7a20 */ /* 0x000fe40000410000 */
[----:B------:R-:W-:Y:S02]  /*e370*/  FMUL.FTZ R15, R15, c[0x0][0x320] ;  /* 0x0000c8000f0f7a20 */ /* 0x000fe40000410000 */
[----:B------:R-:W-:Y:S02]  /*e380*/  FMUL.FTZ R18, R18, c[0x0][0x320] ;  /* 0x0000c80012127a20 */ /* 0x000fe40000410000 */
[----:B------:R-:W-:Y:S03]  /*e390*/  FMUL.FTZ R19, R19, c[0x0][0x320] ;  /* 0x0000c80013137a20 */ /* 0x000fe60000410000 */
[----:B------:R1:W1:Y:S10]  /*e3a0*/  MUFU.TANH R178, R7 ;  /* 0x0000000700b27308 */ /* 0x0002740000002400 */
[----:B------:R-:W2:Y:S10]  /*e3b0*/  MUFU.TANH R168, R9 ;  /* 0x0000000900a87308 */ /* 0x000eb40000002400 */
[----:B------:R-:W2:Y:S01]  /*e3c0*/  MUFU.TANH R176, R11 ;  /* 0x0000000b00b07308 */ /* 0x000ea20000002400 */
[----:B-1----:R-:W1:Y:S01]  /*e3d0*/  LDSM.16.M88.4 R4, [R238+0x5800] ;  /* 0x00580000ee04783b */ /* 0x002e620000000200 */
[----:B------:R-:W-:Y:S08]  /*e3e0*/  DEPBAR.LE SB0, 0x0 ;  /* 0x000080000000791a */ /* 0x000ff00000000000 */
[----:B------:R-:W1:Y:S01]  /*e3f0*/  MUFU.TANH R133, R12 ;  /* 0x0000000c00857308 */ /* 0x000e620000002400 */
[----:B------:R-:W-:Y:S09]  /*e400*/  BAR.SYNC.DEFER_BLOCKING 0x0 ;  /* 0x0000000000007b1d */ /* 0x000ff20000010000 */
[----:B------:R1:W1:Y:S10]  /*e410*/  MUFU.TANH R132, R13 ;  /* 0x0000000d00847308 */ /* 0x0002740000002400 */
[----:B------:R2:W2:Y:S10]  /*e420*/  MUFU.TANH R175, R14 ;  /* 0x0000000e00af7308 */ /* 0x0004b40000002400 */
[----:B------:R3:W3:Y:S01]  /*e430*/  MUFU.TANH R169, R8 ;  /* 0x0000000800a97308 */ /* 0x0006e20000002400 */
[C---:B-1----:R-:W-:Y:S05]  /*e440*/  HMMA.16816.F32.BF16 R20, R232.reuse, R4, R20 ;  /* 0x00000004e814723c */ /* 0x042fea0000041814 */
[----:B------:R-:W-:Y:S04]  /*e450*/  FMUL.FTZ R13, R17, c[0x0][0x320] ;  /* 0x0000c800110d7a20 */ /* 0x000fe80000410000 */
[----:B------:R1:W1:Y:S01]  /*e460*/  MUFU.TANH R177, R10 ;  /* 0x0000000a00b17308 */ /* 0x0002620000002400 */
[----:B------:R-:W-:Y:S03]  /*e470*/  HMMA.16816.F32.BF16 R24, R232, R6, R24 ;  /* 0x00000006e818723c */ /* 0x000fe60000041818 */
[----:B--2---:R-:W-:Y:S06]  /*e480*/  FMUL.FTZ R14, R16, c[0x0][0x320] ;  /* 0x0000c800100e7a20 */ /* 0x004fec0000410000 */
[----:B------:R2:W1:Y:S05]  /*e490*/  MUFU.TANH R174, R15 ;  /* 0x0000000f00ae7308 */ /* 0x00046a0000002400 */
[----:B------:R-:W-:Y:S05]  /*e4a0*/  FMUL.FTZ R12, R20, c[0x0][0x320] ;  /* 0x0000c800140c7a20 */ /* 0x000fea0000410000 */
[----:B------:R-:W1:Y:S01]  /*e4b0*/  MUFU.TANH R14, R14 ;  /* 0x0000000e000e7308 */ /* 0x000e620000002400 */
[----:B------:R-:W-:Y:S02]  /*e4c0*/  FMUL.FTZ R11, R21, c[0x0][0x320] ;  /* 0x0000c800150b7a20 */ /* 0x000fe40000410000 */
[----:B------:R-:W-:Y:S02]  /*e4d0*/  FMUL.FTZ R22, R22, c[0x0][0x320] ;  /* 0x0000c80016167a20 */ /* 0x000fe40000410000 */
[----:B------:R-:W-:Y:S02]  /*e4e0*/  FMUL.FTZ R21, R23, c[0x0][0x320] ;  /* 0x0000c80017157a20 */ /* 0x000fe40000410000 */
[----:B------:R-:W-:Y:S02]  /*e4f0*/  FMUL.FTZ R9, R24, c[0x0][0x320] ;  /* 0x0000c80018097a20 */ /* 0x000fe40000410000 */
[----:B------:R-:W-:Y:S01]  /*e500*/  FMUL.FTZ R20, R25, c[0x0][0x320] ;  /* 0x0000c80019147a20 */ /* 0x000fe20000410000 */
[----:B------:R-:W1:Y:S01]  /*e510*/  MUFU.TANH R13, R13 ;  /* 0x0000000d000d7308 */ /* 0x000e620000002400 */
[----:B------:R-:W-:Y:S02]  /*e520*/  FMUL.FTZ R24, R26, c[0x0][0x320] ;  /* 0x0000c8001a187a20 */ /* 0x000fe40000410000 */
[----:B------:R-:W-:Y:S07]  /*e530*/  FMUL.FTZ R23, R27, c[0x0][0x320] ;  /* 0x0000c8001b177a20 */ /* 0x000fee0000410000 */
[----:B------:R2:W1:Y:S10]  /*e540*/  MUFU.TANH R173, R18 ;  /* 0x0000001200ad7308 */ /* 0x0004740000002400 */
        /* <DEDUP_REMOVED lines=10> */
[----:B--234-:R-:W2:Y:S01]  /*e5f0*/  LDL R25, [R1+0xc] ;  /* 0x00000c0001197983 */ /* 0x01cea20000100800 */
[----:B------:R-:W-:Y:S02]  /*e600*/  ULDC.64 UR4, c[0x0][0x1e0] ;  /* 0x0000780000047ab9 */ /* 0x000fe40000000a00 */
[----:B------:R-:W-:Y:S01]  /*e610*/  UIADD3 UR20, UR8, -0x1, URZ ;  /* 0xffffffff08147890 */ /* 0x000fe2000fffe03f */
[----:B------:R-:W3:Y:S03]  /*e620*/  LDL.64 R26, [R1+0x38] ;  /* 0x00003800011a7983 */ /* 0x000ee60000100a00 */
[----:B------:R-:W-:Y:S01]  /*e630*/  USHF.R.S32.HI UR11, URZ, 0x1f, UR20 ;  /* 0x0000001f3f0b7899 */ /* 0x000fe20008011414 */
[----:B------:R-:W4:Y:S01]  /*e640*/  LDL.64 R6, [R1+0x30] ;  /* 0x0000300001067983 */ /* 0x000f220000100a00 */
[----:B------:R-:W-:Y:S02]  /*e650*/  UIMAD.WIDE.U32 UR22, UR20, UR4, URZ ;  /* 0x00000004141672a5 */ /* 0x000fe4000f8e003f */
[----:B------:R-:W-:Y:S01]  /*e660*/  UIMAD UR11, UR11, UR4, URZ ;  /* 0x000000040b0b72a4 */ /* 0x000fe2000f8e023f */
[----:B------:R-:W3:Y:S03]  /*e670*/  LDL R8, [R1+0x4] ;  /* 0x0000040001087983 */ /* 0x000ee60000100800 */
[----:B------:R-:W-:Y:S01]  /*e680*/  UIMAD UR11, UR20, UR5, UR11 ;  /* 0x00000005140b72a4 */ /* 0x000fe2000f8e020b */
[----:B------:R-:W4:Y:S03]  /*e690*/  LDL R19, [R1+0x54] ;  /* 0x0000540001137983 */ /* 0x000f260000100800 */
[----:B------:R-:W-:Y:S01]  /*e6a0*/  UIADD3 UR11, UR23, UR11, URZ ;  /* 0x0000000b170b7290 */ /* 0x000fe2000fffe03f */
[----:B------:R-:W4:Y:S01]  /*e6b0*/  LDL R18, [R1+0x50] ;  /* 0x0000500001127983 */ /* 0x000f220000100800 */
[----:B------:R-:W-:Y:S02]  /*e6c0*/  UIMAD.WIDE.U32 UR22, UR22, 0x30, URZ ;  /* 0x00000030161678a5 */ /* 0x000fe4000f8e003f */
[----:B------:R-:W-:Y:S01]  /*e6d0*/  UIMAD UR4, UR11, 0x30, URZ ;  /* 0x000000300b0478a4 */ /* 0x000fe2000f8e023f */
[----:B------:R-:W4:Y:S03]  /*e6e0*/  LDL R17, [R1+0x2c] ;  /* 0x00002c0001117983 */ /* 0x000f260000100800 */
[----:B------:R-:W-:Y:S01]  /*e6f0*/  UIADD3 UR4, UR23, UR4, URZ ;  /* 0x0000000417047290 */ /* 0x000fe2000fffe03f */
[----:B------:R-:W4:Y:S04]  /*e700*/  LDL R16, [R1+0x1c] ;  /* 0x00001c0001107983 */ /* 0x000f280000100800 */
[----:B------:R-:W4:Y:S04]  /*e710*/  LDL R15, [R1+0x18] ;  /* 0x00001800010f7983 */ /* 0x000f280000100800 */
[----:B-1----:R-:W4:Y:S01]  /*e720*/  LDL R10, [R1+0x14] ;  /* 0x00001400010a7983 */ /* 0x002f220000100800 */
[----:B--2---:R-:W-:Y:S11]  /*e730*/  ISETP.GE.AND P0, PT, R25, 0x1, PT ;  /* 0x000000011900780c */ /* 0x004ff60003f06270 */
[----:B------:R-:W-:Y:S02]  /*e740*/  @!UPT UIADD3 URZ, URZ, URZ, URZ ;  /* 0x0000003f3f3ff290 */ /* 0x000fe4000fffe03f */
[----:B---3--:R-:W-:Y:S04]  /*e750*/  @P0 IADD3 R0, P1, R26, UR22, RZ ;  /* 0x000000161a000c10 */ /* 0x008fe8000ff3e0ff */
[----:B----4-:R-:W-:Y:S02]  /*e760*/  @P0 IADD3.X R3, R7, UR4, RZ, P1, !PT ;  /* 0x0000000407030c10 */ /* 0x010fe40008ffe4ff */
[C---:B------:R-:W-:Y:S04]  /*e770*/  @P0 LEA R4, P1, R0.reuse, c[0x0][0x1c8], 0x1 ;  /* 0x0000720000040a11 */ /* 0x040fe800078208ff */
[----:B------:R-:W-:Y:S02]  /*e780*/  @P0 LEA.HI.X R5, R0, c[0x0][0x1cc], R3, 0x1, P1 ;  /* 0x0000730000050a11 */ /* 0x000fe400008f0c03 */
[----:B------:R-:W-:Y:S03]  /*e790*/  @P0 IADD3 R0, P1, R19, UR22, RZ ;  /* 0x0000001613000c10 */ /* 0x000fe6000ff3e0ff */
[----:B------:R-:W-:Y:S01]  /*e7a0*/  @!PT LDS RZ, [RZ] ;  /* 0x00000000fffff984 */ /* 0x000fe20000000800 */
[----:B------:R-:W-:Y:S01]  /*e7b0*/  @!PT LDS RZ, [RZ] ;  /* 0x00000000fffff984 */ /* 0x000fe20000000800 */
[----:B------:R-:W-:Y:S01]  /*e7c0*/  @!PT LDS RZ, [RZ] ;  /* 0x00000000fffff984 */ /* 0x000fe20000000800 */
        /* <DEDUP_REMOVED lines=14> */
[----:B------:R1:W-:Y:S01]  /*e8b0*/  @P0 LDGSTS.E.BYPASS.LTC128B.128 [R8+0x14900], [R4.64], !P4 ;  /* 0x1490000004080fae */ /* 0x0003e2000e101d50 */
[----:B------:R-:W-:Y:S11]  /*e8c0*/  ISETP.GE.AND P0, PT, R25, 0x21, PT ;  /* 0x000000211900780c */ /* 0x000ff60003f06270 */
[----:B------:R-:W-:Y:S02]  /*e8d0*/  @!UPT UIADD3 URZ, URZ, URZ, URZ ;  /* 0x0000003f3f3ff290 */ /* 0x000fe4000fffe03f */
[----:B------:R-:W-:Y:S05]  /*e8e0*/  VOTEU.ANY UP0, P0 ;  /* 0x00000000003f7886 */ /* 0x000fea0000000100 */
[----:B------:R-:W-:Y:S04]  /*e8f0*/  @UP0 UIADD3 UR22, UP1, UR15, UR22, URZ ;  /* 0x000000160f160290 */ /* 0x000fe8000ff3e03f */
[----:B------:R-:W-:Y:S02]  /*e900*/  @UP0 UIADD3.X UR4, UR6, UR4, URZ, UP1, !UPT ;  /* 0x0000000406040290 */ /* 0x000fe40008ffe43f */
        /* <DEDUP_REMOVED lines=20> */
.L_x_366:
[----:B-1234-:R-:W2:Y:S01]  /*ea50*/  LDL R4, [R1+0x84] ;  /* 0x0000840001047983 */ /* 0x01eea20000100800 */
[----:B------:R-:W-:Y:S02]  /*ea60*/  UISETP.NE.AND UP1, UPT, UR14, URZ, UPT ;  /* 0x0000003f0e00728c */ /* 0x000fe4000bf25270 */
[----:B------:R-:W-:Y:S01]  /*ea70*/  UIMAD UR4, UR8, -0x30, URZ ;  /* 0xffffffd0080478a4 */ /* 0x000fe2000f8e023f */
[----:B------:R-:W3:Y:S01]  /*ea80*/  LDL R3, [R1+0x7c] ;  /* 0x00007c0001037983 */ /* 0x000ee20000100800 */
[----:B------:R-:W-:Y:S02]  /*ea90*/  UISETP.NE.AND UP0, UPT, UR13, URZ, UPT ;  /* 0x0000003f0d00728c */ /* 0x000fe4000bf05270 */
[----:B------:R-:W-:Y:S01]  /*eaa0*/  PLOP3.LUT P1, PT, PT, PT, UP1, 0x80, 0x0 ;  /* 0x000000000000781c */ /* 0x000fe20003f2f018 */
[----:B------:R-:W0:Y:S01]  /*eab0*/  LDGDEPBAR ;  /* 0x00000000000079af */ /* 0x000e220000000000 */
[----:B------:R-:W-:Y:S02]  /*eac0*/  PLOP3.LUT P0, PT, PT, PT, UP1, 0x80, 0x0 ;  /* 0x000000000000781c */ /* 0x000fe40003f0f018 */
[C---:B---3--:R-:W-:Y:S09]  /*ead0*/  IADD3 R10, -R3.reuse, UR4, RZ ;  /* 0x00000004030a7c10 */ /* 0x048ff2000fffe1ff */
[----:B--2---:R-:W-:Y:S04]  /*eae0*/  @P1 IMAD.HI.U32 R0, R4, c[0x0][0x2c8], RZ ;  /* 0x0000b20004001a27 */ /* 0x004fe800078e00ff */
[----:B------:R-:W-:Y:S01]  /*eaf0*/  IMAD.MOV.U32 R5, RZ, RZ, R4 ;  /* 0x000000ffff057224 */ /* 0x000fe200078e0004 */
[----:B------:R-:W-:Y:S01]  /*eb00*/  @P0 SHF.R.U32.HI R5, RZ, c[0x0][0x2cc], R0 ;  /* 0x0000b300ff050a19 */ /* 0x000fe20000011600 */
[----:B------:R-:W-:Y:S01]  /*eb10*/  IMAD.U32 R0, RZ, RZ, UR4 ;  /* 0x00000004ff007e24 */ /* 0x000fe2000f8e00ff */
[----:B------:R-:W-:Y:S03]  /*eb20*/  PLOP3.LUT P0, PT, PT, PT, UP0, 0x40, 0x0 ;  /* 0x000000000000781c */ /* 0x000fe60003f0e808 */
[----:B------:R-:W1:Y:S01]  /*eb30*/  SHFL.IDX PT, R4, R5, RZ, 0x1c1f ;  /* 0x001c1fff05047589 */ /* 0x000e6200000e0000 */
[----:B------:R-:W-:Y:S04]  /*eb40*/  IADD3 R0, -R3, 0x1, R0 ;  /* 0x0000000103007810 */ /* 0x000fe80007ffe100 */
[----:B------:R-:W-:Y:S04]  /*eb50*/  IADD3 R0, R0, c[0x0][0x1d0], RZ ;  /* 0x0000740000007a10 */ /* 0x000fe80007ffe0ff */
[----:B------:R-:W-:Y:S04]  /*eb60*/  IADD3 R0, R0, -c[0x0][0x168], RZ ;  /* 0x80005a0000007a10 */ /* 0x000fe80007ffe0ff */
[C---:B------:R-:W-:Y:S02]  /*eb70*/  IADD3 R7, R0.reuse, c[0x0][0x328], RZ ;  /* 0x0000ca0000077a10 */ /* 0x040fe40007ffe0ff */
[----:B------:R-:W-:Y:S03]  /*eb80*/  IADD3 R6, R0, UR7, RZ ;  /* 0x0000000700067c10 */ /* 0x000fe6000fffe0ff */
[--C-:B-1----:R-:W-:Y:S02]  /*eb90*/  IMAD.IADD R3, R7, 0x1, R4.reuse ;  /* 0x0000000107037824 */ /* 0x102fe400078e0204 */
        /* <DEDUP_REMOVED lines=16> */
.L_x_369:
[----:B------:R-:W-:Y:S04]  /*eca0*/  MOV R8, c[0x0][0x32c] ;  /* 0x0000cb0000087a02 */ /* 0x000fe80000000f00 */
[----:B------:R-:W-:Y:S11]  /*ecb0*/  ISETP.NE.AND P0, PT, R8, 0x1, PT ;  /* 0x000000010800780c */ /* 0x000ff60003f05270 */
[----:B------:R-:W-:Y:S02]  /*ecc0*/  @!UPT UIADD3 URZ, URZ, URZ, URZ ;  /* 0x0000003f3f3ff290 */ /* 0x000fe4000fffe03f */
[----:B------:R-:W-:Y:S05]  /*ecd0*/  @P0 IMAD.HI.U32 R8, R4, c[0x0][0x330], RZ ;  /* 0x0000cc0004080a27 */ /* 0x000fea00078e00ff */
[----:B------:R-:W-:Y:S02]  /*ece0*/  @P0 SHF.R.U32.HI R4, RZ, c[0x0][0x334], R8 ;  /* 0x0000cd00ff040a19 */ /* 0x000fe40000011608 */
.L_x_370:
[----:B------:R-:W-:Y:S05]  /*ecf0*/  BSYNC B0 ;  /* 0x0000000000007941 */ /* 0x000fea0003800000 */
.L_x_368:
[----:B------:R-:W-:Y:S05]  /*ed00*/  IMAD R4, R4, c[0x0][0x32c], R10 ;  /* 0x0000cb0004047a24 */ /* 0x000fea00078e020a */
[----:B------:R-:W-:Y:S02]  /*ed10*/  IMNMX R0, R0, R4, !PT ;  /* 0x0000000400007217 */ /* 0x000fe40007800200 */
[----:B------:R-:W-:Y:S04]  /*ed20*/  IADD3 R4, R4, c[0x0][0x32c], RZ ;  /* 0x0000cb0004047a10 */ /* 0x000fe80007ffe0ff */
[----:B------:R-:W-:Y:S02]  /*ed30*/  IMNMX R3, R3, R4, PT ;  /* 0x0000000403037217 */ /* 0x000fe40003800200 */
.L_x_367:
        /* <DEDUP_REMOVED lines=87> */
.L_x_373:
[----:B------:R-:W-:Y:S04]  /*f2b0*/  MOV R5, c[0x0][0x32c] ;  /* 0x0000cb0000057a02 */ /* 0x000fe80000000f00 */
[----:B------:R-:W-:Y:S11]  /*f2c0*/  ISETP.NE.AND P0, PT, R5, 0x1, PT ;  /* 0x000000010500780c */ /* 0x000ff60003f05270 */
[----:B------:R-:W-:Y:S02]  /*f2d0*/  @!UPT UIADD3 URZ, URZ, URZ, URZ ;  /* 0x0000003f3f3ff290 */ /* 0x000fe4000fffe03f */
[----:B------:R-:W-:Y:S05]  /*f2e0*/  @P0 IMAD.HI.U32 R5, R0, c[0x0][0x330], RZ ;  /* 0x0000cc0000050a27 */ /* 0x000fea00078e00ff */
[----:B------:R-:W-:Y:S02]  /*f2f0*/  @P0 SHF.R.U32.HI R0, RZ, c[0x0][0x334], R5 ;  /* 0x0000cd00ff000a19 */ /* 0x000fe40000011605 */
.L_x_374:
[----:B------:R-:W-:Y:S05]  /*f300*/  BSYNC B0 ;  /* 0x0000000000007941 */ /* 0x000fea0003800000 */
.L_x_372:
[----:B------:R-:W-:Y:S05]  /*f310*/  IMAD R0, R0, c[0x0][0x32c], R10 ;  /* 0x0000cb0000007a24 */ /* 0x000fea00078e020a */
[----:B------:R-:W-:Y:S02]  /*f320*/  IMNMX R3, R3, R0, !PT ;  /* 0x0000000003037217 */ /* 0x000fe40007800200 */
[----:B------:R-:W-:Y:S04]  /*f330*/  IADD3 R0, R0, c[0x0][0x32c], RZ ;  /* 0x0000cb0000007a10 */ /* 0x000fe80007ffe0ff */
[----:B------:R-:W-:Y:S02]  /*f340*/  IMNMX R4, R4, R0, PT ;  /* 0x0000000004047217 */ /* 0x000fe40003800200 */
.L_x_371:
[----:B------:R-:W-:Y:S01]  /*f350*/  FMNMX.FTZ R133, R8, R2, !PT ;  /* 0x0000000208857209 */ /* 0x000fe20007810000 */
[----:B------:R-:W2:Y:S01]  /*f360*/  LDL.LU R132, [R1+0x20] ;  /* 0x0000200001847983 */ /* 0x000ea20000300800 */
[----:B------:R-:W-:Y:S02]  /*f370*/  UP2UR UR4, UPR, URZ, 0x10 ;  /* 0x000000103f047883 */ /* 0x000fe40008000000 */
[----:B------:R-:W-:Y:S01]  /*f380*/  FMNMX.FTZ R133, R19, R133, !PT ;  /* 0x0000008513857209 */ /* 0x000fe20007810000 */
[----:B------:R-:W-:Y:S02]  /*f390*/  UISETP.NE.AND UP4, UPT, UR22, URZ, UPT ;  /* 0x0000003f1600728c */ /* 0x000fe4000bf85270 */
[----:B------:R-:W-:Y:S01]  /*f3a0*/  UP2UR UR22, UPR, URZ, 0x8 ;  /* 0x000000083f167883 */ /* 0x000fe20008000000 */
[----:B------:R-:W-:Y:S01]  /*f3b0*/  FMNMX.FTZ R133, R18, R133, !PT ;  /* 0x0000008512857209 */ /* 0x000fe20007810000 */
[----:B------:R-:W-:Y:S02]  /*f3c0*/  UISETP.NE.AND UP3, UPT, UR21, URZ, UPT ;  /* 0x0000003f1500728c */ /* 0x000fe4000bf65270 */
[----:B------:R-:W-:Y:S01]  /*f3d0*/  UP2UR UR21, UPR, URZ, 0x4 ;  /* 0x000000043f157883 */ /* 0x000fe20008000000 */
[----:B------:R-:W-:Y:S01]  /*f3e0*/  FMNMX.FTZ R133, R17, R133, !PT ;  /* 0x0000008511857209 */ /* 0x000fe20007810000 */
[----:B------:R-:W-:Y:S02]  /*f3f0*/  UISETP.NE.AND UP2, UPT, UR20, URZ, UPT ;  /* 0x0000003f1400728c */ /* 0x000fe4000bf45270 */
[----:B------:R-:W-:Y:S01]  /*f400*/  PLOP3.LUT P2, PT, PT, PT, UP3, 0x40, 0x0 ;  /* 0x000000000000781c */ /* 0x000fe20003f4e838 */
[----:B------:R-:W-:Y:S01]  /*f410*/  UP2UR UR20, UPR, URZ, 0x2 ;  /* 0x000000023f147883 */ /* 0x000fe20008000000 */
[----:B------:R-:W-:Y:S01]  /*f420*/  FMNMX.FTZ R133, R16, R133, !PT ;  /* 0x0000008510857209 */ /* 0x000fe20007810000 */
[----:B------:R-:W-:Y:S01]  /*f430*/  UISETP.NE.AND UP1, UPT, UR11, URZ, UPT ;  /* 0x0000003f0b00728c */ /* 0x000fe2000bf25270 */
[----:B------:R-:W-:Y:S01]  /*f440*/  PLOP3.LUT P1, PT, PT, PT, UP2, 0x40, 0x0 ;  /* 0x000000000000781c */ /* 0x000fe20003f2e828 */
[----:B------:R-:W-:Y:S01]  /*f450*/  UP2UR UR11, UPR, URZ, 0x1 ;  /* 0x000000013f0b7883 */ /* 0x000fe20008000000 */
[----:B------:R-:W-:Y:S01]  /*f460*/  FMNMX.FTZ R133, R15, R133, !PT ;  /* 0x000000850f857209 */ /* 0x000fe20007810000 */
[----:B------:R-:W-:Y:S02]  /*f470*/  UISETP.NE.AND UP0, UPT, UR5, URZ, UPT ;  /* 0x0000003f0500728c */ /* 0x000fe4000bf05270 */
[----:B------:R-:W-:Y:S01]  /*f480*/  UISETP.NE.AND UP2, UPT, UR21, URZ, UPT ;  /* 0x0000003f1500728c */ /* 0x000fe2000bf45270 */
[----:B------:R-:W-:Y:S01]  /*f490*/  FMNMX.FTZ R133, R14, R133, !PT ;  /* 0x000000850e857209 */ /* 0x000fe20007810000 */
[----:B------:R-:W-:Y:S03]  /*f4a0*/  UISETP.NE.AND UP3, UPT, UR22, URZ, UPT ;  /* 0x0000003f1600728c */ /* 0x000fe6000bf65270 */
        /* <DEDUP_REMOVED lines=23> */
[--C-:B------:R-:W-:Y:S01]  /*f620*/  FFMA.FTZ R8, R8, c[0x0][0x2d0], -R2.reuse ;  /* 0x0000b40008087a23 */ /* 0x100fe20000010802 */
[----:B------:R-:W-:Y:S01]  /*f630*/  FSEL R6, R179, -INF , !P0 ;  /* 0xff800000b3067808 */ /* 0x000fe20004000000 */
[--C-:B------:R-:W-:Y:S01]  /*f640*/  FFMA.FTZ R19, R19, c[0x0][0x2d0], -R2.reuse ;  /* 0x0000b40013137a23 */ /* 0x100fe20000010802 */
[----:B------:R-:W-:Y:S01]  /*f650*/  ISETP.GT.AND P0, PT, R3, 0x1, P2 ;  /* 0x000000010300780c */ /* 0x000fe20001704270 */
[--C-:B------:R-:W-:Y:S01]  /*f660*/  FFMA.FTZ R18, R18, c[0x0][0x2d0], -R2.reuse ;  /* 0x0000b40012127a23 */ /* 0x100fe20000010802 */
[----:B------:R-:W-:Y:S01]  /*f670*/  PLOP3.LUT P2, PT, PT, PT, UP1, 0x40, 0x0 ;  /* 0x000000000000781c */ /* 0x000fe20003f4e818 */
[--C-:B------:R-:W-:Y:S01]  /*f680*/  FFMA.FTZ R17, R17, c[0x0][0x2d0], -R2.reuse ;  /* 0x0000b40011117a23 */ /* 0x100fe20000010802 */
[----:B------:R-:W-:Y:S01]  /*f690*/  ISETP.LT.OR P0, PT, R4, 0x2, P0 ;  /* 0x000000020400780c */ /* 0x000fe20000701670 */
[--C-:B------:R-:W-:Y:S01]  /*f6a0*/  FFMA.FTZ R5, R16, c[0x0][0x2d0], -R2.reuse ;  /* 0x0000b40010057a23 */ /* 0x100fe20000010802 */
[----:B------:R-:W-:Y:S01]  /*f6b0*/  MUFU.EX2 R8, R8 ;  /* 0x0000000800087308 */ /* 0x000fe20000000800 */
[--C-:B------:R-:W-:Y:S01]  /*f6c0*/  FFMA.FTZ R20, R15, c[0x0][0x2d0], -R2.reuse ;  /* 0x0000b4000f147a23 */ /* 0x100fe20000010802 */
[----:B------:R-:W-:Y:S01]  /*f6d0*/  FSEL R7, R178, -INF , !P0 ;  /* 0xff800000b2077808 */ /* 0x000fe20004000000 */
[--C-:B------:R-:W-:Y:S01]  /*f6e0*/  FFMA.FTZ R14, R14, c[0x0][0x2d0], -R2.reuse ;  /* 0x0000b4000e0e7a23 */ /* 0x100fe20000010802 */
[----:B------:R-:W-:Y:S01]  /*f6f0*/  ISETP.GT.AND P0, PT, R3, 0x8, P1 ;  /* 0x000000080300780c */ /* 0x000fe20000f04270 */
[----:B------:R-:W-:Y:S01]  /*f700*/  FFMA.FTZ R15, R13, c[0x0][0x2d0], -R2 ;  /* 0x0000b4000d0f7a23 */ /* 0x000fe20000010802 */
[----:B------:R-:W-:Y:S01]  /*f710*/  PLOP3.LUT P1, PT, PT, PT, UP0, 0x40, 0x0 ;  /* 0x000000000000781c */ /* 0x000fe20003f2e808 */
[----:B------:R-:W-:Y:S01]  /*f720*/  UISETP.NE.AND UP1, UPT, UR20, URZ, UPT ;  /* 0x0000003f1400728c */ /* 0x000fe2000bf25270 */
[C---:B------:R-:W-:Y:S01]  /*f730*/  ISETP.LT.OR P0, PT, R4.reuse, 0x9, P0 ;  /* 0x000000090400780c */ /* 0x040fe20000701670 */
[----:B------:R-:W-:Y:S01]  /*f740*/  UISETP.NE.AND UP0, UPT, UR11, URZ, UPT ;  /* 0x0000003f0b00728c */ /* 0x000fe2000bf05270 */
[----:B------:R-:W1:Y:S01]  /*f750*/  MUFU.EX2 R2, R0 ;  /* 0x0000000000027308 */ /* 0x000e620000000800 */
[----:B------:R-:W-:Y:S02]  /*f760*/  MOV R11, R20 ;  /* 0x00000014000b7202 */ /* 0x000fe40000000f00 */
[----:B------:R-:W-:Y:S02]  /*f770*/  FSEL R10, R177, -INF , !P0 ;  /* 0xff800000b10a7808 */ /* 0x000fe40004000000 */
[C---:B------:R-:W-:Y:S02]  /*f780*/  ISETP.GT.AND P0, PT, R3.reuse, 0x9, P2 ;  /* 0x000000090300780c */ /* 0x040fe40001704270 */
[----:B------:R-:W-:Y:S02]  /*f790*/  PLOP3.LUT P2, PT, PT, PT, UP6, 0x40, 0x0 ;  /* 0x000000000000781c */ /* 0x000fe40003f4e868 */
[----:B------:R-:W-:Y:S01]  /*f7a0*/  ISETP.LT.OR P0, PT, R4, 0xa, P0 ;  /* 0x0000000a0400780c */ /* 0x000fe20000701670 */
[----:B------:R-:W3:Y:S03]  /*f7b0*/  MUFU.EX2 R19, R19 ;  /* 0x0000001300137308 */ /* 0x000ee60000000800 */
[----:B------:R-:W-:Y:S02]  /*f7c0*/  FSEL R171, R176, -INF , !P0 ;  /* 0xff800000b0ab7808 */ /* 0x000fe40004000000 */
[C---:B------:R-:W-:Y:S02]  /*f7d0*/  ISETP.GT.AND P0, PT, R3.reuse, 0x10, P1 ;  /* 0x000000100300780c */ /* 0x040fe40000f04270 */
[----:B------:R-:W-:Y:S02]  /*f7e0*/  PLOP3.LUT P1, PT, PT, PT, UP5, 0x40, 0x0 ;  /* 0x000000000000781c */ /* 0x000fe40003f2e858 */
[----:B------:R-:W-:Y:S01]  /*f7f0*/  ISETP.LT.OR P0, PT, R4, 0x11, P0 ;  /* 0x000000110400780c */ /* 0x000fe20000701670 */
[----:B------:R-:W-:Y:S01]  /*f800*/  MUFU.EX2 R18, R18 ;  /* 0x0000001200127308 */ /* 0x000fe20000000800 */
[----:B------:R-:W-:Y:S02]  /*f810*/  ISETP.GT.AND P1, PT, R3, 0x18, P1 ;  /* 0x000000180300780c */ /* 0x000fe40000f24270 */
[----:B------:R-:W-:Y:S01]  /*f820*/  FSEL R175, R175, -INF , !P0 ;  /* 0xff800000afaf7808 */ /* 0x000fe20004000000 */
[C---:B-1----:R-:W-:Y:S01]  /*f830*/  FMUL.FTZ R13, R2.reuse, R149 ;  /* 0x00000095020d7220 */ /* 0x042fe20000410000 */
[----:B------:R-:W-:Y:S01]  /*f840*/  ISETP.GT.AND P0, PT, R3, 0x11, P2 ;  /* 0x000000110300780c */ /* 0x000fe20001704270 */
[----:B------:R-:W-:Y:S01]  /*f850*/  FMUL.FTZ R16, R2, R144 ;  /* 0x0000009002107220 */ /* 0x000fe20000410000 */
[----:B------:R-:W-:Y:S01]  /*f860*/  ISETP.LT.OR P1, PT, R4, 0x19, P1 ;  /* 0x000000190400780c */ /* 0x000fe20000f21670 */
[----:B------:R-:W-:Y:S01]  /*f870*/  FMUL.FTZ R9, R2, R153 ;  /* 0x0000009902097220 */ /* 0x000fe20000410000 */
[----:B------:R-:W-:Y:S01]  /*f880*/  ISETP.LT.OR P0, PT, R4, 0x12, P0 ;  /* 0x000000120400780c */ /* 0x000fe20000701670 */
[----:B------:R-:W1:Y:S01]  /*f890*/  MUFU.EX2 R17, R17 ;  /* 0x0000001100117308 */ /* 0x000e620000000800 */
[----:B------:R-:W-:Y:S01]  /*f8a0*/  FSEL R173, R173, -INF , !P1 ;  /* 0xff800000adad7808 */ /* 0x000fe20004800000 */
[----:B------:R-:W-:Y:S01]  /*f8b0*/  FMUL.FTZ R12, R2, R148 ;  /* 0x00000094020c7220 */ /* 0x000fe20000410000 */
[----:B------:R-:W-:Y:S01]  /*f8c0*/  FSEL R174, R174, -INF , !P0 ;  /* 0xff800000aeae7808 */ /* 0x000fe20004000000 */
[C---:B------:R-:W-:Y:S01]  /*f8d0*/  FMUL.FTZ R20, R2.reuse, R140 ;  /* 0x0000008c02147220 */ /* 0x040fe20000410000 */
[----:B------:R-:W-:Y:S01]  /*f8e0*/  PLOP3.LUT P0, PT, PT, PT, UP4, 0x40, 0x0 ;  /* 0x000000000000781c */ /* 0x000fe20003f0e848 */
[C---:B-----5:R-:W-:Y:S01]  /*f8f0*/  FMUL.FTZ R28, R2.reuse, R28 ;  /* 0x0000001c021c7220 */ /* 0x060fe20000410000 */
[----:B------:R-:W-:Y:S01]  /*f900*/  PLOP3.LUT P1, PT, PT, PT, UP3, 0x40, 0x0 ;  /* 0x000000000000781c */ /* 0x000fe20003f2e838 */
[C---:B------:R-:W-:Y:S01]  /*f910*/  FMUL.FTZ R29, R2.reuse, R29 ;  /* 0x0000001d021d7220 */ /* 0x040fe20000410000 */
[C---:B------:R-:W-:Y:S01]  /*f920*/  ISETP.GT.AND P0, PT, R3.reuse, 0x19, P0 ;  /* 0x000000190300780c */ /* 0x040fe20000704270 */
[C---:B------:R-:W-:Y:S01]  /*f930*/  FMUL.FTZ R32, R2.reuse, R32 ;  /* 0x0000002002207220 */ /* 0x040fe20000410000 */
[C---:B------:R-:W-:Y:S01]  /*f940*/  ISETP.GT.AND P1, PT, R3.reuse, 0x20, P1 ;  /* 0x000000200300780c */ /* 0x040fe20000f24270 */
[----:B------:R-:W-:Y:S01]  /*f950*/  FMUL.FTZ R33, R2, R33 ;  /* 0x0000002102217220 */ /* 0x000fe20000410000 */
[----:B------:R-:W-:Y:S01]  /*f960*/  ISETP.LT.OR P0, PT, R4, 0x1a, P0 ;  /* 0x0000001a0400780c */ /* 0x000fe20000701670 */
[----:B------:R-:W-:Y:S01]  /*f970*/  FMUL.FTZ R36, R2, R36 ;  /* 0x0000002402247220 */ /* 0x000fe20000410000 */
[----:B------:R-:W-:Y:S01]  /*f980*/  ISETP.LT.OR P1, PT, R4, 0x21, P1 ;  /* 0x000000210400780c */ /* 0x000fe20000f21670 */
[----:B------:R-:W-:Y:S01]  /*f990*/  FMUL.FTZ R37, R2, R37 ;  /* 0x0000002502257220 */ /* 0x000fe20000410000 */
[----:B------:R-:W-:Y:S01]  /*f9a0*/  FSEL R172, R172, -INF , !P0 ;  /* 0xff800000acac7808 */ /* 0x000fe20004000000 */
[C---:B------:R-:W-:Y:S01]  /*f9b0*/  FMUL.FTZ R40, R2.reuse, R40 ;  /* 0x0000002802287220 */ /* 0x040fe20000410000 */
[----:B------:R-:W-:Y:S01]  /*f9c0*/  PLOP3.LUT P0, PT, PT, PT, UP2, 0x40, 0x0 ;  /* 0x000000000000781c */ /* 0x000fe20003f0e828 */
[----:B------:R-:W-:Y:S01]  /*f9d0*/  FMUL.FTZ R41, R2, R41 ;  /* 0x0000002902297220 */ /* 0x000fe20000410000 */
[----:B------:R-:W-:Y:S01]  /*f9e0*/  FSEL R177, R22, -INF , !P1 ;  /* 0xff80000016b17808 */ /* 0x000fe20004800000 */
[C---:B------:R-:W-:Y:S01]  /*f9f0*/  FMUL.FTZ R44, R2.reuse, R44 ;  /* 0x0000002c022c7220 */ /* 0x040fe20000410000 */
[C---:B------:R-:W-:Y:S01]  /*fa00*/  ISETP.GT.AND P0, PT, R3.reuse, 0x21, P0 ;  /* 0x000000210300780c */ /* 0x040fe20000704270 */
[C---:B------:R-:W-:Y:S01]  /*fa10*/  FMUL.FTZ R45, R2.reuse, R45 ;  /* 0x0000002d022d7220 */ /* 0x040fe20000410000 */
[----:B------:R-:W-:Y:S01]  /*fa20*/  PLOP3.LUT P1, PT, PT, PT, UP1, 0x40, 0x0 ;  /* 0x000000000000781c */ /* 0x000fe20003f2e818 */
[----:B------:R-:W-:Y:S01]  /*fa30*/  FMUL.FTZ R48, R2, R48 ;  /* 0x0000003002307220 */ /* 0x000fe20000410000 */
[----:B------:R-:W-:Y:S01]  /*fa40*/  ISETP.LT.OR P0, PT, R4, 0x22, P0 ;  /* 0x000000220400780c */ /* 0x000fe20000701670 */
[C---:B------:R-:W-:Y:S01]  /*fa50*/  FMUL.FTZ R49, R2.reuse, R49 ;  /* 0x0000003102317220 */ /* 0x040fe20000410000 */
[----:B------:R-:W-:Y:S01]  /*fa60*/  ISETP.GT.AND P1, PT, R3, 0x28, P1 ;  /* 0x000000280300780c */ /* 0x000fe20000f24270 */
[C---:B------:R-:W-:Y:S01]  /*fa70*/  FMUL.FTZ R52, R2.reuse, R52 ;  /* 0x0000003402347220 */ /* 0x040fe20000410000 */
[----:B------:R-:W-:Y:S01]  /*fa80*/  FSEL R178, R21, -INF , !P0 ;  /* 0xff80000015b27808 */ /* 0x000fe20004000000 */
[----:B------:R-:W-:Y:S01]  /*fa90*/  FMUL.FTZ R21, R2, R141 ;  /* 0x0000008d02157220 */ /* 0x000fe20000410000 */
[----:B------:R-:W-:Y:S01]  /*faa0*/  PLOP3.LUT P0, PT, PT, PT, UP0, 0x40, 0x0 ;  /* 0x000000000000781c */ /* 0x000fe20003f0e808 */
[----:B------:R-:W4:Y:S01]  /*fab0*/  LDL.LU R141, [R1+0x24] ;  /* 0x00002400018d7983 */ /* 0x000f220000300800 */
[----:B------:R-:W-:Y:S01]  /*fac0*/  ISETP.LT.OR P1, PT, R4, 0x29, P1 ;  /* 0x000000290400780c */ /* 0x000fe20000f21670 */
[C---:B------:R-:W-:Y:S01]  /*fad0*/  FMUL.FTZ R53, R2.reuse, R53 ;  /* 0x0000003502357220 */ /* 0x040fe20000410000 */
[----:B------:R-:W-:Y:S01]  /*fae0*/  ISETP.GT.AND P0, PT, R3, 0x29, P0 ;  /* 0x000000290300780c */ /* 0x000fe20000704270 */
[----:B------:R-:W-:Y:S01]  /*faf0*/  FMUL.FTZ R56, R2, R56 ;  /* 0x0000003802387220 */ /* 0x000fe20000410000 */
[----:B------:R-:W-:Y:S01]  /*fb00*/  FSEL R176, R24, -INF , !P1 ;  /* 0xff80000018b07808 */ /* 0x000fe20004800000 */
[----:B------:R-:W-:Y:S01]  /*fb10*/  FMUL.FTZ R24, R2, R136 ;  /* 0x0000008802187220 */ /* 0x000fe20000410000 */
[----:B------:R-:W-:Y:S01]  /*fb20*/  ISETP.LT.OR P0, PT, R4, 0x2a, P0 ;  /* 0x0000002a0400780c */ /* 0x000fe20000701670 */
[C---:B------:R-:W-:Y:S01]  /*fb30*/  FMUL.FTZ R57, R2.reuse, R57 ;  /* 0x0000003902397220 */ /* 0x040fe20000410000 */
[----:B------:R-:W-:Y:S01]  /*fb40*/  MOV R149, R169 ;  /* 0x000000a900957202 */ /* 0x000fe20000000f00 */
[C---:B------:R-:W-:Y:S01]  /*fb50*/  FMUL.FTZ R60, R2.reuse, R60 ;  /* 0x0000003c023c7220 */ /* 0x040fe20000410000 */
[----:B---3--:R-:W-:Y:S01]  /*fb60*/  F2FP.BF16.PACK_AB R168, R19, R8 ;  /* 0x0000000813a8723e */ /* 0x008fe200000010ff */
[C---:B------:R-:W-:Y:S01]  /*fb70*/  FMUL.FTZ R61, R2.reuse, R61 ;  /* 0x0000003d023d7220 */ /* 0x040fe20000410000 */
[----:B------:R-:W-:Y:S01]  /*fb80*/  MOV R153, R27 ;  /* 0x0000001b00997202 */ /* 0x000fe20000000f00 */
[C---:B------:R-:W-:Y:S01]  /*fb90*/  FMUL.FTZ R64, R2.reuse, R64 ;  /* 0x0000004002407220 */ /* 0x040fe20000410000 */
[----:B------:R-:W-:Y:S01]  /*fba0*/  MOV R148, R25 ;  /* 0x0000001900947202 */ /* 0x000fe20000000f00 */
[C---:B------:R-:W-:Y:S01]  /*fbb0*/  FMUL.FTZ R25, R2.reuse, R137 ;  /* 0x0000008902197220 */ /* 0x040fe20000410000 */
[----:B------:R-:W-:Y:S01]  /*fbc0*/  MOV R22, R5 ;  /* 0x0000000500167202 */ /* 0x000fe20000000f00 */
[C---:B------:R-:W-:Y:S01]  /*fbd0*/  FMUL.FTZ R5, R2.reuse, R157 ;  /* 0x0000009d02057220 */ /* 0x040fe20000410000 */
[----:B-1----:R-:W-:Y:S01]  /*fbe0*/  F2FP.BF16.PACK_AB R170, R17, R18 ;  /* 0x0000001211aa723e */ /* 0x002fe200000010ff */
[C---:B------:R-:W-:Y:S01]  /*fbf0*/  FMUL.FTZ R65, R2.reuse, R65 ;  /* 0x0000004102417220 */ /* 0x040fe20000410000 */
[----:B------:R-:W-:Y:S01]  /*fc00*/  MOV R140, R22 ;  /* 0x00000016008c7202 */ /* 0x000fe20000000f00 */
[C---:B------:R-:W-:Y:S01]  /*fc10*/  FMUL.FTZ R68, R2.reuse, R68 ;  /* 0x0000004402447220 */ /* 0x040fe20000410000 */
[----:B------:R-:W-:Y:S01]  /*fc20*/  MOV R157, R15 ;  /* 0x0000000f009d7202 */ /* 0x000fe20000000f00 */
[C---:B------:R-:W-:Y:S01]  /*fc30*/  FMUL.FTZ R69, R2.reuse, R69 ;  /* 0x0000004502457220 */ /* 0x040fe20000410000 */
[----:B------:R-:W-:Y:S01]  /*fc40*/  MUFU.EX2 R153, R153 ;  /* 0x0000009900997308 */ /* 0x000fe20000000800 */
[C---:B------:R-:W-:Y:S01]  /*fc50*/  FMUL.FTZ R72, R2.reuse, R72 ;  /* 0x0000004802487220 */ /* 0x040fe20000410000 */
[----:B------:R-:W-:Y:S01]  /*fc60*/  UISETP.GT.AND UP0, UPT, UR8, UR9, UPT ;  /* 0x000000090800728c */ /* 0x000fe2000bf04270 */
[C---:B------:R-:W-:Y:S01]  /*fc70*/  FMUL.FTZ R73, R2.reuse, R73 ;  /* 0x0000004902497220 */ /* 0x040fe20000410000 */
[----:B------:R-:W-:Y:S01]  /*fc80*/  UIADD3 UR8, UR8, -0x1, URZ ;  /* 0xffffffff08087890 */ /* 0x000fe2000fffe03f */
        /* <DEDUP_REMOVED lines=27> */
[C---:B--2---:R-:W-:Y:S01]  /*fe40*/  FFMA.FTZ R0, R2.reuse, R132, R8 ;  /* 0x0000008402007223 */ /* 0x044fe20000010008 */
[----:B------:R-:W-:Y:S01]  /*fe50*/  FSEL R132, R23, -INF , !P0 ;  /* 0xff80000017847808 */ /* 0x000fe20004000000 */
[----:B------:R-:W-:Y:S01]  /*fe60*/  FMUL.FTZ R8, R2, R152 ;  /* 0x0000009802087220 */ /* 0x000fe20000410000 */
[----:B------:R-:W-:Y:S01]  /*fe70*/  MOV R152, R26 ;  /* 0x0000001a00987202 */ /* 0x000fe20000000f00 */
[----:B------:R-:W-:Y:S01]  /*fe80*/  FADD.FTZ R4, R19, R0 ;  /* 0x0000000013047221 */ /* 0x000fe20000010000 */
[----:B------:R-:W-:Y:S01]  /*fe90*/  FMNMX.FTZ R0, R6, R134, !PT ;  /* 0x0000008606007209 */ /* 0x000fe20007810000 */
[C---:B------:R-:W-:Y:S02]  /*fea0*/  FMUL.FTZ R128, R2.reuse, R128 ;  /* 0x0000008002807220 */ /* 0x040fe40000410000 */
[----:B------:R-:W-:Y:S01]  /*feb0*/  FMUL.FTZ R129, R2, R129 ;  /* 0x0000008102817220 */ /* 0x000fe20000410000 */
[----:B------:R-:W-:Y:S01]  /*fec0*/  FMNMX.FTZ R0, R7, R0, !PT ;  /* 0x0000000007007209 */ /* 0x000fe20007810000 */
[----:B------:R-:W-:Y:S03]  /*fed0*/  MUFU.EX2 R152, R152 ;  /* 0x0000009800987308 */ /* 0x000fe60000000800 */
        /* <DEDUP_REMOVED lines=15> */
[C---:B------:R-:W-:Y:S01]  /*ffd0*/  FMUL.FTZ R4, R2.reuse, R156 ;  /* 0x0000009c02047220 */ /* 0x040fe20000410000 */
[----:B------:R-:W-:Y:S01]  /*ffe0*/  FSETP.NEU.FTZ.AND P0, PT, R3, -INF , PT ;  /* 0xff8000000300780b */ /* 0x000fe20003f1d000 */
[----:B------:R-:W-:Y:S01]  /*fff0*/  FADD.FTZ R179, R17, R0 ;  /* 0x0000000011b37221 */ /* 0x000fe20000010000 */
[----:B------:R-:W-:Y:S01]  /*10000*/  MOV R156, R14 ;  /* 0x0000000e009c7202 */ /* 0x000fe20000000f00 */
[----:B------:R-:W-:Y:S01]  /*10010*/  FMUL.FTZ R17, R2, R145 ;  /* 0x0000009102117220 */ /* 0x000fe20000410000 */
[C---:B------:R-:W-:Y:S02]  /*10020*/  FSEL R0, R3.reuse, RZ, P0 ;  /* 0x000000ff03007208 */ /* 0x040fe40000000000 */
[----:B------:R-:W-:Y:S02]  /*10030*/  MOV R145, R11 ;  /* 0x0000000b00917202 */ /* 0x000fe40000000f00 */
[----:B------:R-:W-:Y:S01]  /*10040*/  MUFU.EX2 R156, R156 ;  /* 0x0000009c009c7308 */ /* 0x000fe20000000800 */
[----:B------:R-:W-:Y:S02]  /*10050*/  FADD.FTZ R0, -R0, R134 ;  /* 0x0000008600007221 */ /* 0x000fe40000010100 */
[----:B------:R-:W-:Y:S02]  /*10060*/  FMUL.FTZ R134, R3, c[0x0][0x2d0] ;  /* 0x0000b40003867a20 */ /* 0x000fe40000410000 */
[----:B------:R-:W-:Y:S03]  /*10070*/  FMUL.FTZ R0, R0, c[0x0][0x2d0] ;  /* 0x0000b40000007a20 */ /* 0x000fe60000410000 */
[----:B------:R-:W-:Y:S02]  /*10080*/  FSEL R134, R134, RZ, P0 ;  /* 0x000000ff86867208 */ /* 0x000fe40000000000 */
[----:B------:R-:W-:Y:S01]  /*10090*/  MUFU.EX2 R145, R145 ;  /* 0x0000009100917308 */ /* 0x000fe20000000800 */
[----:B------:R-:W-:Y:S02]  /*100a0*/  PLOP3.LUT P0, PT, PT, PT, UP0, 0x80, 0x0 ;  /* 0x000000000000781c */ /* 0x000fe40003f0f008 */
[--C-:B------:R-:W-:Y:S02]  /*100b0*/  FFMA.FTZ R169, R6, c[0x0][0x2d0], -R134.reuse ;  /* 0x0000b40006a97a23 */ /* 0x100fe40000010886 */
[--C-:B------:R-:W-:Y:S02]  /*100c0*/  FFMA.FTZ R7, R7, c[0x0][0x2d0], -R134.reuse ;  /* 0x0000b40007077a23 */ /* 0x100fe40000010886 */
[--C-:B------:R-:W-:Y:S03]  /*100d0*/  FFMA.FTZ R2, R10, c[0x0][0x2d0], -R134.reuse ;  /* 0x0000b4000a027a23 */ /* 0x100fe60000010886 */
[----:B------:R-:W1:Y:S10]  /*100e0*/  MUFU.EX2 R0, R0 ;  /* 0x0000000000007308 */ /* 0x000e740000000800 */
[----:B------:R-:W4:Y:S10]  /*100f0*/  MUFU.EX2 R169, R169 ;  /* 0x000000a900a97308 */ /* 0x000f340000000800 */
[----:B------:R2:W3:Y:S01]  /*10100*/  MUFU.EX2 R144, R7 ;  /* 0x0000000700907308 */ /* 0x0004e20000000800 */
        /* <DEDUP_REMOVED lines=8> */
[C---:B------:R-:W-:Y:S02]  /*10190*/  FMUL.FTZ R10, R0.reuse, R154 ;  /* 0x0000009a000a7220 */ /* 0x040fe40000410000 */
[C---:B------:R-:W-:Y:S01]  /*101a0*/  FMUL.FTZ R14, R0.reuse, R150 ;  /* 0x00000096000e7220 */ /* 0x040fe20000410000 */
[----:B------:R-:W-:Y:S01]  /*101b0*/  MUFU.EX2 R154, R158 ;  /* 0x0000009e009a7308 */ /* 0x000fe20000000800 */
[C---:B------:R-:W-:Y:S02]  /*101c0*/  FMUL.FTZ R15, R0.reuse, R151 ;  /* 0x00000097000f7220 */ /* 0x040fe40000410000 */
[C---:B------:R-:W-:Y:S02]  /*101d0*/  FMUL.FTZ R18, R0.reuse, R146 ;  /* 0x0000009200127220 */ /* 0x040fe40000410000 */
[C---:B--2---:R-:W-:Y:S01]  /*101e0*/  FMUL.FTZ R7, R0.reuse, R159 ;  /* 0x0000009f00077220 */ /* 0x044fe20000410000 */
[----:B------:R-:W-:Y:S01]  /*101f0*/  MOV R159, R148 ;  /* 0x00000094009f7202 */ /* 0x000fe20000000f00 */
        /* <DEDUP_REMOVED lines=8> */
[----:B------:R2:W-:Y:S01]  /*10280*/  MUFU.EX2 R2, R140 ;  /* 0x0000008c00027308 */ /* 0x0005e20000000800 */
        /* <DEDUP_REMOVED lines=9> */
[----:B----4-:R-:W-:Y:S01]  /*10320*/  FFMA.FTZ R151, R0, R141, R169 ;  /* 0x0000008d00977223 */ /* 0x010fe200000100a9 */
[----:B---3--:R-:W-:Y:S01]  /*10330*/  F2FP.BF16.PACK_AB R169, R144, R169 ;  /* 0x000000a990a9723e */ /* 0x008fe200000010ff */
[C---:B------:R-:W-:Y:S02]  /*10340*/  FMUL.FTZ R59, R0.reuse, R59 ;  /* 0x0000003b003b7220 */ /* 0x040fe40000410000 */
[C---:B------:R-:W-:Y:S01]  /*10350*/  FMUL.FTZ R62, R0.reuse, R62 ;  /* 0x0000003e003e7220 */ /* 0x040fe20000410000 */
[----:B--2---:R-:W-:Y:S01]  /*10360*/  LDSM.16.MT88.4 R140, [R236+0x900] ;  /* 0x00090000ec8c783b */ /* 0x004fe20000004200 */
        /* <DEDUP_REMOVED lines=40> */
[----:B------:R2:W-:Y:S01]  /*105f0*/  MUFU.EX2 R149, R0 ;  /* 0x0000000000957308 */ /* 0x0005e20000000800 */
[C---:B-1----:R-:W-:Y:S08]  /*10600*/  HMMA.16816.F32.BF16 R4, R168.reuse, R136, R4 ;  /* 0x00000088a804723c */ /* 0x042ff00000041804 */
[C---:B------:R-:W-:Y:S01]  /*10610*/  HMMA.16816.F32.BF16 R8, R168.reuse, R138, R8 ;  /* 0x0000008aa808723c */ /* 0x040fe20000041808 */
[----:B------:R-:W1:Y:S03]  /*10620*/  LDSM.16.MT88.4 R136, [R237+0x100] ;  /* 0x00010000ed88783b */ /* 0x000e660000004200 */
[--C-:B--2---:R-:W-:Y:S04]  /*10630*/  FFMA.FTZ R0, R174, c[0x0][0x2d0], -R134.reuse ;  /* 0x0000b400ae007a23 */ /* 0x104fe80000010886 */
[----:B------:R2:W3:Y:S01]  /*10640*/  MUFU.EX2 R150, R0 ;  /* 0x0000000000967308 */ /* 0x0004e20000000800 */
[C---:B-1----:R-:W-:Y:S03]  /*10650*/  HMMA.16816.F32.BF16 R12, R168.reuse, R136, R12 ;  /* 0x00000088a80c723c */ /* 0x042fe6000004180c */
[--C-:B--2---:R-:W-:Y:S06]  /*10660*/  FFMA.FTZ R0, R173, c[0x0][0x2d0], -R134.reuse ;  /* 0x0000b400ad007a23 */ /* 0x104fec0000010886 */
[----:B------:R1:W-:Y:S01]  /*10670*/  MUFU.EX2 R148, R0 ;  /* 0x0000000000947308 */ /* 0x0003e20000000800 */
[C---:B------:R-:W-:Y:S01]  /*10680*/  HMMA.16816.F32.BF16 R16, R168.reuse, R138, R16 ;  /* 0x0000008aa810723c */ /* 0x040fe20000041810 */
[----:B------:R-:W2:Y:S02]  /*10690*/  LDSM.16.MT88.4 R136, [R240+0x100] ;  /* 0x00010000f088783b */ /* 0x000ea40000004200 */
        /* <DEDUP_REMOVED lines=54> */
[----:B------:R-:W-:Y:S01]  /*10a00*/  MOV R177, R154 ;  /* 0x0000009a00b17202 */ /* 0x000fe20000000f00 */
[----:B------:R-:W-:Y:S02]  /*10a10*/  FADD.FTZ R2, R149, R2 ;  /* 0x0000000295027221 */ /* 0x000fe40000010000 */
[C---:B------:R-:W-:Y:S01]  /*10a20*/  HMMA.16816.F32.BF16 R4, R136.reuse, R140, R4 ;  /* 0x0000008c8804723c */ /* 0x040fe20000041804 */
[----:B------:R2:W-:Y:S04]  /*10a30*/  MUFU.EX2 R172, R0 ;  /* 0x0000000000ac7308 */ /* 0x0005e80000000800 */
[----:B------:R-:W-:Y:S03]  /*10a40*/  FADD.FTZ R2, R150, R2 ;  /* 0x0000000296027221 */ /* 0x000fe60000010000 */
[C---:B------:R-:W-:Y:S01]  /*10a50*/  HMMA.16816.F32.BF16 R8, R136.reuse, R142, R8 ;  /* 0x0000008e8808723c */ /* 0x040fe20000041808 */
[----:B------:R-:W3:Y:S03]  /*10a60*/  LDSM.16.MT88.4 R140, [R237+0x900] ;  /* 0x00090000ed8c783b */ /* 0x000ee60000004200 */
[--C-:B--2---:R-:W-:Y:S01]  /*10a70*/  FFMA.FTZ R0, R178, c[0x0][0x2d0], -R134.reuse ;  /* 0x0000b400b2007a23 */ /* 0x104fe20000010886 */
[----:B------:R-:W-:Y:S03]  /*10a80*/  MOV R178, R153 ;  /* 0x0000009900b27202 */ /* 0x000fe60000000f00 */
[----:B------:R2:W4:Y:S01]  /*10a90*/  MUFU.EX2 R173, R0 ;  /* 0x0000000000ad7308 */ /* 0x0005220000000800 */
[----:B------:R-:W-:Y:S01]  /*10aa0*/  F2FP.BF16.PACK_AB R170, R177, R178 ;  /* 0x000000b2b1aa723e */ /* 0x000fe200000010ff */
[C---:B---3--:R-:W-:Y:S03]  /*10ab0*/  HMMA.16816.F32.BF16 R12, R136.reuse, R140, R12 ;  /* 0x0000008c880c723c */ /* 0x048fe6000004180c */
[--C-:B--2---:R-:W-:Y:S01]  /*10ac0*/  FFMA.FTZ R0, R176, c[0x0][0x2d0], -R134.reuse ;  /* 0x0000b400b0007a23 */ /* 0x104fe20000010886 */
[----:B------:R-:W-:Y:S01]  /*10ad0*/  MOV R176, R152 ;  /* 0x0000009800b07202 */ /* 0x000fe20000000f00 */
[----:B------:R-:W-:Y:S01]  /*10ae0*/  FFMA.FTZ R134, R132, c[0x0][0x2d0], -R134 ;  /* 0x0000b40084867a23 */ /* 0x000fe20000010886 */
[----:B------:R-:W-:Y:S02]  /*10af0*/  LDSM.16.MT88.4 R152, [R236+0x1100] ;  /* 0x00110000ec98783b */ /* 0x000fe40000004200 */
[C---:B------:R-:W-:Y:S01]  /*10b00*/  HMMA.16816.F32.BF16 R16, R136.reuse, R142, R16 ;  /* 0x0000008e8810723c */ /* 0x040fe20000041810 */
[----:B------:R2:W-:Y:S03]  /*10b10*/  MUFU.EX2 R132, R0 ;  /* 0x0000000000847308 */ /* 0x0005e60000000800 */
[----:B-1----:R-:W-:Y:S02]  /*10b20*/  F2FP.BF16.PACK_AB R168, R176, R179 ;  /* 0x000000b3b0a8723e */ /* 0x002fe400000010ff */
[----:B----4-:R-:W-:Y:S01]  /*10b30*/  F2FP.BF16.PACK_AB R169, R173, R172 ;  /* 0x000000acada9723e */ /* 0x010fe200000010ff */
[----:B------:R-:W1:Y:S04]  /*10b40*/  LDSM.16.MT88.4 R140, [R240+0x900] ;  /* 0x00090000f08c783b */ /* 0x000e680000004200 */
[----:B------:R-:W3:Y:S01]  /*10b50*/  MUFU.EX2 R134, R134 ;  /* 0x0000008600867308 */ /* 0x000ee20000000800 */
[----:B--2---:R-:W-:Y:S04]  /*10b60*/  FADD.FTZ R0, R156, R151 ;  /* 0x000000979c007221 */ /* 0x004fe80000010000 */
        /* <DEDUP_REMOVED lines=9> */
[C---:B-1----:R-:W-:Y:S03]  /*10c00*/  HMMA.16816.F32.BF16 R20, R136.reuse, R140, R20 ;  /* 0x0000008c8814723c */ /* 0x042fe60000041814 */
        /* <DEDUP_REMOVED lines=95> */
.L_x_365:
[----:B------:R-:W2:Y:S04]  /*11200*/  LDL.LU R3, [R1+0x20] ;  /* 0x0000200001037983 */ /* 0x000ea80000300800 */
[----:B-1----:R-:W3:Y:S01]  /*11210*/  LDL.LU R0, [R1+0x24] ;  /* 0x0000240001007983 */ /* 0x002ee20000300800 */
        /* <DEDUP_REMOVED lines=155> */
.L_x_333:
        /* <DEDUP_REMOVED lines=83> */
[----:B------:R-:W-:-:S04]  /*12100*/  IMAD.WIDE.U32 R2, R9, c[0x0][0x4c8], R2 ;  /* 0x0001320009027a25 */ /* 0x000fc800078e0002 */
        /* <DEDUP_REMOVED lines=11> */
[----:B------:R-:W-:Y:S01]  /*121c0*/  SHFL.IDX PT, R6, R6, 0x1, 0x1c1f ;  /* 0x003c1f0006067f89 */ /* 0x000fe200000e0000 */
[----:B------:R-:W-:-:S02]  /*121d0*/  LOP3.LUT P0, RZ, R14, 0x3, RZ, 0xc0, !PT ;  /* 0x000000030eff7812 */ /* 0x000fc4000780c0ff */
[----:B------:R-:W-:Y:S01]  /*121e0*/  IADD3 R3, R5, R0, RZ ;  /* 0x0000000005037210 */ /* 0x000fe20007ffe0ff */
[----:B------:R-:W-:Y:S01]  /*121f0*/  IMAD R0, R7, c[0x0][0x428], RZ ;  /* 0x00010a0007007a24 */ /* 0x000fe200078e02ff */
[----:B------:R-:W1:Y:S01]  /*12200*/  SHFL.IDX PT, R9, R2, RZ, 0x1c1f ;  /* 0x001c1fff02097589 */ /* 0x000e6200000e0000 */
[----:B------:R-:W-:Y:S02]  /*12210*/  IMAD R5, R20, c[0x0][0x388], RZ ;  /* 0x0000e20014057a24 */ /* 0x000fe400078e02ff */
        /* <DEDUP_REMOVED lines=16> */
[----:B------:R2:W3:Y:S02]  /*12320*/  SHFL.IDX PT, R2, R20, RZ, 0x1c1f ;  /* 0x001c1fff14027589 */ /* 0x0004e400000e0000 */
[----:B-1----:R-:W-:-:S02]  /*12330*/  P2R R16, PR, RZ, 0x2 ;  /* 0x00000002ff107803 */ /* 0x002fc40000000000 */
[----:B------:R2:W1:Y:S01]  /*12340*/  SHFL.IDX PT, R3, R19, RZ, 0x1c1f ;  /* 0x001c1fff13037589 */ /* 0x00046200000e0000 */
[----:B------:R-:W-:-:S04]  /*12350*/  SHF.L.U32 R0, R0, 0x1, RZ ;  /* 0x0000000100007819 */ /* 0x000fc800000006ff */
[----:B------:R-:W-:Y:S05]  /*12360*/  @P0 BRA `(.L_x_378) ;  /* 0x00000bd000000947 */ /* 0x000fea0003800000 */
[C---:B------:R-:W-:Y:S02]  /*12370*/  ISETP.GE.AND P0, PT, R0.reuse, c[0x0][0x3c8], PT ;  /* 0x0000f20000007a0c */ /* 0x040fe40003f06270 */
[C---:B------:R-:W-:Y:S02]  /*12380*/  IADD3 R5, R0.reuse, 0x8, RZ ;  /* 0x0000000800057810 */ /* 0x040fe40007ffe0ff */
[----:B------:R-:W-:Y:S02]  /*12390*/  IADD3 R4, R0, 0x10, RZ ;  /* 0x0000001000047810 */ /* 0x000fe40007ffe0ff */
[----:B------:R-:W-:Y:S02]  /*123a0*/  ISETP.GE.AND P5, PT, R5, c[0x0][0x3c8], PT ;  /* 0x0000f20005007a0c */ /* 0x000fe40003fa6270 */
[----:B------:R-:W-:Y:S02]  /*123b0*/  ISETP.GE.AND P4, PT, R4, c[0x0][0x3c8], PT ;  /* 0x0000f20004007a0c */ /* 0x000fe40003f86270 */
[----:B------:R-:W-:-:S02]  /*123c0*/  IADD3 R8, R0, 0x18, RZ ;  /* 0x0000001800087810 */ /* 0x000fc40007ffe0ff */
[C---:B------:R-:W-:Y:S01]  /*123d0*/  IADD3 R10, R0.reuse, 0x20, RZ ;  /* 0x00000020000a7810 */ /* 0x040fe20007ffe0ff */
[C---:B-123--:R-:W-:Y:S01]  /*123e0*/  @!P0 IMAD.WIDE R6, R0.reuse, 0x4, R2 ;  /* 0x0000000400068825 */ /* 0x04efe200078e0202 */
        /* <DEDUP_REMOVED lines=87> */
[----:B------:R-:W-:-:S02]  /*12960*/  IADD3 R13, R0, 0xa0, RZ ;  /* 0x000000a0000d7810 */ /* 0x000fc40007ffe0ff */
[----:B------:R-:W-:Y:S01]  /*12970*/  ISETP.GE.AND P5, PT, R12, c[0x0][0x3c8], PT ;  /* 0x0000f2000c007a0c */ /* 0x000fe20003fa6270 */
[----:B------:R2:W-:Y:S01]  /*12980*/  @!P4 ST.E.64 [R4.64], R60 ;  /* 0x0000003c0400c985 */ /* 0x0005e2000c101b10 */
        /* <DEDUP_REMOVED lines=91> */
.L_x_378:
[----:B------:R-:W-:Y:S05]  /*12f40*/  BSYNC B0 ;  /* 0x0000000000007941 */ /* 0x000fea0003800000 */
.L_x_377:
[----:B------:R-:W-:Y:S01]  /*12f50*/  ISETP.NE.AND P0, PT, R16, RZ, PT ;  /* 0x000000ff1000720c */ /* 0x000fe20003f05270 */
[----:B-1----:R1:W4:Y:S04]  /*12f60*/  SHFL.IDX PT, R3, R19, 0x1, 0x1c1f ;  /* 0x003c1f0013037f89 */ /* 0x00232800000e0000 */
[----:B---3--:R1:W3:Y:S08]  /*12f70*/  SHFL.IDX PT, R2, R20, 0x1, 0x1c1f ;  /* 0x003c1f0014027f89 */ /* 0x0082f000000e0000 */
        /* <DEDUP_REMOVED lines=12> */
[--C-:B---34-:R-:W-:Y:S01]  /*13040*/  @!P2 IMAD.WIDE R8, R0, 0x4, R2.reuse ;  /* 0x000000040008a825 */ /* 0x118fe200078e0202 */
[----:B------:R-:W-:Y:S02]  /*13050*/  @!P1 LOP3.LUT R5, R5, 0xfffffffe, RZ, 0xc0, !PT ;  /* 0xfffffffe05059812 */ /* 0x000fe400078ec0ff */
[----:B------:R-:W-:Y:S02]  /*13060*/  @!P0 LOP3.LUT R4, R4, 0xfffffffe, RZ, 0xc0, !PT ;  /* 0xfffffffe04048812 */ /* 0x000fe400078ec0ff */
[----:B------:R3:W-:Y:S01]  /*13070*/  @!P2 ST.E.64 [R8.64], R158 ;  /* 0x0000009e0800a985 */ /* 0x0007e2000c101b10 */
[----:B--2---:R-:W-:Y:S01]  /*13080*/  @!P1 IMAD.WIDE R6, R5, 0x4, R2 ;  /* 0x0000000405069825 */ /* 0x004fe200078e0202 */
        /* <DEDUP_REMOVED lines=11> */
[C---:B---3--:R-:W-:Y:S02]  /*13140*/  IADD3 R8, R0.reuse, 0x28, RZ ;  /* 0x0000002800087810 */ /* 0x048fe40007ffe0ff */
[----:B------:R-:W-:Y:S02]  /*13150*/  IADD3 R9, R0, 0x30, RZ ;  /* 0x0000003000097810 */ /* 0x000fe40007ffe0ff */
[----:B------:R-:W-:Y:S02]  /*13160*/  ISETP.GE.AND P4, PT, R8, c[0x0][0x3c8], PT ;  /* 0x0000f20008007a0c */ /* 0x000fe40003f86270 */
[----:B------:R-:W-:Y:S02]  /*13170*/  ISETP.GE.AND P3, PT, R9, c[0x0][0x3c8], PT ;  /* 0x0000f20009007a0c */ /* 0x000fe40003f66270 */
[----:B--2---:R-:W-:-:S02]  /*13180*/  @!P6 LEA.HI R4, R11, R11, RZ, 0x1 ;  /* 0x0000000b0b04e211 */ /* 0x004fc400078f08ff */
        /* <DEDUP_REMOVED lines=159> */
.L_x_376:
        /* <DEDUP_REMOVED lines=50> */
.L_x_379:
        /* <DEDUP_REMOVED lines=14> */
.L_x_2595:


//--------------------- .text._ZN7cutlass13device_kernelIN5flash19enable_sm80_to_sm89INS1_16FlashAttnFwdSm80INS1_25CollectiveMainloopFwdSm80ILi8ELi1ELb1EN4cute5tupleIJNS5_1CILi128EEENS7_ILi48EEENS7_ILi256EEEEEELi256ENS_10bfloat16_tEfNS_4arch4Sm80ELb0ELb1ELb1ELb1ELb0ELb0ELb1ELb1EEENS1_21CollectiveEpilogueFwdINS6_IJS8_SA_S9_EEENS6_IJNS7_ILi1EEESI_SI_EEESC_SE_Li256ELb1ELb1ELb1ELb0EEENS1_36VarlenDynamicPersistentTileSchedulerILi128ELi48ELi256ELi256ELb1ELb1ELb0ELb1ELb0ELb1EEEEEEEEEvNT_6ParamsE --------------------------
	.section	.text._ZN7cutlass13device_kernelIN5flash19enable_sm80_to_sm89INS1_16FlashAttnFwdSm80INS1_25CollectiveMainloopFwdSm80ILi8ELi1ELb1EN4cute5tupleIJNS5_1CILi128EEENS7_ILi48EEENS7_ILi256EEEEEELi256ENS_10bfloat16_tEfNS_4arch4Sm80ELb0ELb1ELb1ELb1ELb0ELb0ELb1ELb1EEENS1_21CollectiveEpilogueFwdINS6_IJS8_SA_S9_EEENS6_IJNS7_ILi1EEESI_SI_EEESC_SE_Li256ELb1ELb1ELb1ELb0EEENS1_36VarlenDynamicPersistentTileSchedulerILi128ELi48ELi256ELi256ELb1ELb1ELb0ELb1ELb0ELb1EEEEEEEEEvNT_6ParamsE,"ax",@progbits
	.sectioninfo	@"SHI_REGISTERS=255"
	.align	128
.text._ZN7cutlass13device_kernelIN5flash19enable_sm80_to_sm89INS1_16FlashAttnFwdSm80INS1_25CollectiveMainloopFwdSm80ILi8ELi1ELb1EN4cute5tupleIJNS5_1CILi128EEENS7_ILi48EEENS7_ILi256EEEEEELi256ENS_10bfloat16_tEfNS_4arch4Sm80ELb0ELb1ELb1ELb1ELb0ELb0ELb1ELb1EEENS1_21CollectiveEpilogueFwdINS6_IJS8_SA_S9_EEENS6_IJNS7_ILi1EEESI_SI_EEESC_SE_Li256ELb1ELb1ELb1ELb0EEENS1_36VarlenDynamicPersistentTileSchedulerILi128ELi48ELi256ELi256ELb1ELb1ELb0ELb1ELb0ELb1EEEEEEEEEvNT_6ParamsE:
        .type           _ZN7cutlass13device_kernelIN5flash19enable_sm80_to_sm89INS1_16FlashAttnFwdSm80INS1_25CollectiveMainloopFwdSm80ILi8ELi1ELb1EN4cute5tupleIJNS5_1CILi128EEENS7_ILi48EEENS7_ILi256EEEEEELi256ENS_10bfloat16_tEfNS_4arch4Sm80ELb0ELb1ELb1ELb1ELb0ELb0ELb1ELb1EEENS1_21CollectiveEpilogueFwdINS6_IJS8_SA_S9_EEENS6_IJNS7_ILi1EEESI_SI_EEESC_SE_Li256ELb1ELb1ELb1ELb0EEENS1_36VarlenDynamicPersistentTileSchedulerILi128ELi48ELi256ELi256ELb1ELb1ELb0ELb1ELb0ELb1EEEEEEEEEvNT_6ParamsE,@function
        .size           _ZN7cutlass13device_kernelIN5flash19enable_sm80_to_sm89INS1_16FlashAttnFwdSm80INS1_25CollectiveMainloopFwdSm80ILi8ELi1ELb1EN4cute5tupleIJNS5_1CILi128EEENS7_ILi48EEENS7_ILi256EEEEEELi256ENS_10bfloat16_tEfNS_4arch4Sm80ELb0ELb1ELb1ELb1ELb0ELb0ELb1ELb1EEENS1_21CollectiveEpilogueFwdINS6_IJS8_SA_S9_EEENS6_IJNS7_ILi1EEESI_SI_EEESC_SE_Li256ELb1ELb1ELb1ELb0EEENS1_36VarlenDynamicPersistentTileSchedulerILi128ELi48ELi256ELi256ELb1ELb1ELb0ELb1ELb0ELb1EEEEEEEEEvNT_6ParamsE,(.L_x_2596 - _ZN7cutlass13device_kernelIN5flash19enable_sm80_to_sm89INS1_16FlashAttnFwdSm80INS1_25CollectiveMainloopFwdSm80ILi8ELi1ELb1EN4cute5tupleIJNS5_1CILi128EEENS7_ILi48EEENS7_ILi256EEEEEELi256ENS_10bfloat16_tEfNS_4arch4Sm80ELb0ELb1ELb1ELb1ELb0ELb0ELb1ELb1EEENS1_21CollectiveEpilogueFwdINS6_IJS8_SA_S9_EEENS6_IJNS7_ILi1EEESI_SI_EEESC_SE_Li256ELb1ELb1ELb1ELb0EEENS1_36VarlenDynamicPersistentTileSchedulerILi128ELi48ELi256ELi256ELb1ELb1ELb0ELb1ELb0ELb1EEEEEEEEEvNT_6ParamsE)
        .other          _ZN7cutlass13device_kernelIN5flash19enable_sm80_to_sm89INS1_16FlashAttnFwdSm80INS1_25CollectiveMainloopFwdSm80ILi8ELi1ELb1EN4cute5tupleIJNS5_1CILi128EEENS7_ILi48EEENS7_ILi256EEEEEELi256ENS_10bfloat16_tEfNS_4arch4Sm80ELb0ELb1ELb1ELb1ELb0ELb0ELb1ELb1EEENS1_21CollectiveEpilogueFwdINS6_IJS8_SA_S9_EEENS6_IJNS7_ILi1EEESI_SI_EEESC_SE_Li256ELb1ELb1ELb1ELb0EEENS1_36VarlenDynamicPersistentTileSchedulerILi128ELi48ELi256ELi256ELb1ELb1ELb0ELb1ELb0ELb1EEEEEEEEEvNT_6ParamsE,@"STO_CUDA_ENTRY STV_DEFAULT"
_ZN7cutlass13device_kernelIN5flash19enable_sm80_to_sm89INS1_16FlashAttnFwdSm80INS1_25CollectiveMainloopFwdSm80ILi8ELi1ELb1EN4cute5tupleIJNS5_1CILi128EEENS7_ILi48EEENS7_ILi256EEEEEELi256ENS_10bfloat16_tEfNS_4arch4Sm80ELb0ELb1ELb1ELb1ELb0ELb0ELb1ELb1EEENS1_21CollectiveEpilogueFwdINS6_IJS8_SA_S9_EEENS6_IJNS7_ILi1EEESI_SI_EEESC_SE_Li256ELb1ELb1ELb1ELb0EEENS1_36VarlenDynamicPersistentTileSchedulerILi128ELi48ELi256ELi256ELb1ELb1ELb0ELb1ELb0ELb1EEEEEEEEEvNT_6ParamsE:
        /* <DEDUP_REMOVED lines=15> */
[----:B------:R-:W-:-:S03]  /*00f0*/  CS2R R8, SRZ ;  /* 0x0000000000087805 */ /* 0x000fc6000001ff00 */
[----:B------:R-:W-:-:S04]  /*0100*/  ISETP.NE.AND P6, PT, R13, 0x1f, PT ;  /* 0x0000001f0d00780c */ /* 0x000fc80003fc5270 */
[----:B------:R-:W-:-:S13]  /*0110*/  ISETP.GE.OR P0, PT, R13, c[0x0][0x53c], !P6 ;  /* 0x00014f000d007a0c */ /* 0x000fda0007706670 */
[----:B-1----:R-:W-:Y:S02]  /*0120*/  @!P0 IMAD.MOV.U32 R4, RZ, RZ, 0x4 ;  /* 0x00000004ff048424 */ /* 0x002fe400078e00ff */
[----:B------:R-:W-:Y:S02]  /*0130*/  @!P0 IMAD.MOV.U32 R2, RZ, RZ, 0x4 ;  /* 0x00000004ff028424 */ /* 0x000fe400078e00ff */
[----:B------:R-:W-:-:S04]  /*0140*/  @!P0 IMAD.WIDE.U32 R4, R13, R4, c[0x0][0x580] ;  /* 0x000160000d048625 */ /* 0x000fc800078e0004 */
[C---:B------:R-:W-:Y:S01]  /*0150*/  @!P0 IMAD.WIDE.U32 R2, R13.reuse, R2, c[0x0][0x578] ;  /* 0x00015e000d028625 */ /* 0x040fe200078e0002 */
[----:B------:R-:W2:Y:S04]  /*0160*/  @!P0 LDG.E R9, [R4.64] ;  /* 0x0000000604098981 */ /* 0x000ea8000c1e1900 */
[----:B------:R-:W2:Y:S01]  /*0170*/  @!P0 LDG.E R8, [R2.64] ;  /* 0x0000000602088981 */ /* 0x000ea2000c1e1900 */
[C---:B------:R-:W-:Y:S01]  /*0180*/  ISETP.NE.AND P5, PT, R13.reuse, RZ, PT ;  /* 0x000000ff0d00720c */ /* 0x040fe20003fa5270 */
[----:B------:R-:W1:Y:S01]  /*0190*/  S2UR UR4, SR_CTAID.X ;  /* 0x00000000000479c3 */ /* 0x000e620000002500 */
[C---:B------:R-:W-:Y:S01]  /*01a0*/  ISETP.GE.U32.AND P4, PT, R13.reuse, 0x2, PT ;  /* 0x000000020d00780c */ /* 0x040fe20003f86070 */
[----:B------:R-:W-:Y:S01]  /*01b0*/  IMAD.MOV.U32 R7, RZ, RZ, RZ ;  /* 0x000000ffff077224 */ /* 0x000fe200078e00ff */
        /* <DEDUP_REMOVED lines=26> */
.L_x_385:
[----:B------:R-:W-:-:S04]  /*0360*/  IADD3 R0, R7, 0x1f, RZ ;  /* 0x0000001f07007810 */ /* 0x000fc80007ffe0ff */
[----:B------:R-:W-:-:S13]  /*0370*/  ISETP.GE.AND P0, PT, R0, c[0x0][0x53c], PT ;  /* 0x00014f0000007a0c */ /* 0x000fda0003f06270 */
[----:B------:R-:W-:Y:S05]  /*0380*/  @P0 BRA `(.L_x_382) ;  /* 0x00000c4000000947 */ /* 0x000fea0003800000 */
[----:B------:R-:W-:Y:S01]  /*0390*/  MOV R7, R0 ;  /* 0x0000000000077202 */ /* 0x000fe20000000f00 */
[----:B------:R-:W-:-:S03]  /*03a0*/  CS2R R8, SRZ ;  /* 0x0000000000087805 */ /* 0x000fc6000001ff00 */
[----:B------:R-:W-:-:S04]  /*03b0*/  IADD3 R0, R13, R7, RZ ;  /* 0x000000070d007210 */ /* 0x000fc80007ffe0ff */
[----:B------:R-:W-:-:S13]  /*03c0*/  ISETP.GE.OR P0, PT, R0, c[0x0][0x53c], !P6 ;  /* 0x00014f0000007a0c */ /* 0x000fda0007706670 */
[----:B------:R-:W-:Y:S02]  /*03d0*/  @!P0 MOV R2, 0x4 ;  /* 0x0000000400028802 */ /* 0x000fe40000000f00 */
[----:B------:R-:W-:-:S03]  /*03e0*/  @!P0 MOV R3, 0x4 ;  /* 0x0000000400038802 */ /* 0x000fc60000000f00 */
[----:B------:R-:W-:-:S04]  /*03f0*/  @!P0 IMAD.WIDE R4, R0, R2, c[0x0][0x580] ;  /* 0x0001600000048625 */ /* 0x000fc800078e0202 */
[----:B------:R-:W-:Y:S01]  /*0400*/  @!P0 IMAD.WIDE R2, R0, R3, c[0x0][0x578] ;  /* 0x00015e0000028625 */ /* 0x000fe200078e0203 */
[----:B------:R-:W2:Y:S04]  /*0410*/  @!P0 LDG.E R9, [R4.64] ;  /* 0x0000000604098981 */ /* 0x000ea8000c1e1900 */
[----:B------:R-:W2:Y:S02]  /*0420*/  @!P0 LDG.E R8, [R2.64] ;  /* 0x0000000602088981 */ /* 0x000ea4000c1e1900 */
[----:B--2---:R-:W-:Y:S01]  /*0430*/  IMAD R5, R9, R8, RZ ;  /* 0x0000000809057224 */ /* 0x004fe200078e02ff */
[----:B------:R-:W-:Y:S05]  /*0440*/  BRA.DIV ~URZ, `(.L_x_383) ;  /* 0x000166927f007947 */ /* 0x000fea000b800000 */
[----:B------:R1:W2:Y:S02]  /*0450*/  SHFL.UP PT, R0, R5, 0x1, RZ ;  /* 0x0420000005007989 */ /* 0x0002a400000e00ff */
.L_x_522:
        /* <DEDUP_REMOVED lines=16> */
.L_x_523:
[----:B--2---:R-:W-:-:S05]  /*0560*/  IMAD R0, R0, c[0x0][0x538], RZ ;  /* 0x00014e0000007a24 */ /* 0x004fca00078e02ff */
[----:B------:R-:W-:-:S04]  /*0570*/  IADD3 R6, R0, R6, RZ ;  /* 0x0000000600067210 */ /* 0x000fc80007ffe0ff */
[----:B------:R-:W-:-:S13]  /*0580*/  ISETP.GT.AND P0, PT, R6, UR4, PT ;  /* 0x0000000406007c0c */ /* 0x000fda000bf04270 */
[----:B-1----:R-:W-:Y:S05]  /*0590*/  @!P0 BRA `(.L_x_385) ;  /* 0xfffffdc000008947 */ /* 0x002fea000383ffff */
.L_x_381:
[----:B------:R-:W-:-:S05]  /*05a0*/  IADD3 R11, -R0, R6, RZ ;  /* 0x00000006000b7210 */ /* 0x000fca0007ffe1ff */
[----:B------:R-:W-:-:S05]  /*05b0*/  IMAD R0, R4, c[0x0][0x538], R11 ;  /* 0x00014e0004007a24 */ /* 0x000fca00078e020b */
[----:B------:R-:W-:Y:S01]  /*05c0*/  ISETP.GT.AND P0, PT, R0, UR4, PT ;  /* 0x0000000400007c0c */ /* 0x000fe2000bf04270 */
[----:B------:R-:W-:-:S12]  /*05d0*/  BRA.DIV ~URZ, `(.L_x_386) ;  /* 0x000167127f007947 */ /* 0x000fd8000b800000 */
[----:B------:R-:W-:-:S04]  /*05e0*/  VOTE.ANY R10, PT, !P0 ;  /* 0x00000000000a7806 */ /* 0x000fc800040e0100 */
.L_x_524:
[----:B------:R-:W1:Y:S02]  /*05f0*/  POPC R6, R10 ;  /* 0x0000000a00067309 */ /* 0x000e640000000000 */
[----:B-1----:R-:W-:-:S05]  /*0600*/  IADD3 R0, R6, R7, RZ ;  /* 0x0000000706007210 */ /* 0x002fca0007ffe0ff */
[----:B------:R1:W-:Y:S01]  /*0610*/  STL [R1+0x7c], R0 ;  /* 0x00007c0001007387 */ /* 0x0003e20000100800 */
[----:B------:R-:W-:Y:S05]  /*0620*/  BRA.DIV ~URZ, `(.L_x_387) ;  /* 0x000167127f007947 */ /* 0x000fea000b800000 */
[----:B------:R2:W3:Y:S01]  /*0630*/  SHFL.IDX PT, R12, R9, R6, 0x1f ;  /* 0x00001f06090c7589 */ /* 0x0004e200000e0000 */
[----:B------:R-:W-:-:S03]  /*0640*/  MOV R7, RZ ;  /* 0x000000ff00077202 */ /* 0x000fc60000000f00 */
[----:B------:R2:W4:Y:S04]  /*0650*/  SHFL.IDX PT, R9, R8, R6, 0x1f ;  /* 0x00001f0608097589 */ /* 0x00052800000e0000 */
.L_x_525:
[----:B------:R-:W-:Y:S01]  /*0660*/  ISETP.NE.AND P0, PT, R10, RZ, PT ;  /* 0x000000ff0a00720c */ /* 0x000fe20003f05270 */
[----:B------:R-:W-:-:S12]  /*0670*/  BSSY B0, `(.L_x_388) ;  /* 0x0000005000007945 */ /* 0x000fd80003800000 */
[----:B------:R-:W-:Y:S05]  /*0680*/  @!P0 BRA `(.L_x_389) ;  /* 0x0000003000008947 */ /* 0x000fea0003800000 */
[----:B------:R-:W-:Y:S01]  /*0690*/  IADD3 R3, R6, -0x1, RZ ;  /* 0xffffffff06037810 */ /* 0x000fe20007ffe0ff */
[----:B------:R-:W-:Y:S05]  /*06a0*/  BRA.DIV ~URZ, `(.L_x_390) ;  /* 0x000167727f007947 */ /* 0x000fea000b800000 */
[----:B------:R1:W2:Y:S02]  /*06b0*/  SHFL.IDX PT, R7, R4, R3, 0x1f ;  /* 0x00001f0304077589 */ /* 0x0002a400000e0000 */
.L_x_389:
[----:B------:R-:W-:Y:S05]  /*06c0*/  BSYNC B0 ;  /* 0x0000000000007941 */ /* 0x000fea0003800000 */
.L_x_388:
[----:B-12---:R-:W-:Y:S01]  /*06d0*/  IMAD R0, R7, c[0x0][0x538], R11 ;  /* 0x00014e0007007a24 */ /* 0x006fe200078e020b */
[----:B----4-:R-:W-:Y:S01]  /*06e0*/  ISETP.NE.AND P0, PT, R9, 0x1, PT ;  /* 0x000000010900780c */ /* 0x010fe20003f05270 */
[----:B------:R-:W-:Y:S03]  /*06f0*/  BSSY B0, `(.L_x_391) ;  /* 0x0000089000007945 */ /* 0x000fe60003800000 */
[----:B------:R1:W-:Y:S01]  /*0700*/  STL [R1+0x70], R0 ;  /* 0x0000700001007387 */ /* 0x0003e20000100800 */
[----:B------:R-:W-:-:S08]  /*0710*/  IADD3 R11, -R0, UR4, RZ ;  /* 0x00000004000b7c10 */ /* 0x000fd0000fffe1ff */
[----:B------:R-:W-:Y:S05]  /*0720*/  @!P0 BRA `(.L_x_392) ;  /* 0x000003f000008947 */ /* 0x000fea0003800000 */
[-C--:B-1-3--:R-:W-:Y:S02]  /*0730*/  IABS R0, R12.reuse ;  /* 0x0000000c00007213 */ /* 0x08afe40000000000 */
[----:B------:R-:W-:-:S03]  /*0740*/  IABS R6, R12 ;  /* 0x0000000c00067213 */ /* 0x000fc60000000000 */
[----:B------:R-:W-:Y:S01]  /*0750*/  IMAD.MOV.U32 R5, RZ, RZ, R0 ;  /* 0x000000ffff057224 */ /* 0x000fe200078e0000 */
[----:B------:R-:W-:-:S03]  /*0760*/  IABS R0, R9 ;  /* 0x0000000900007213 */ /* 0x000fc60000000000 */
[----:B------:R-:W1:Y:S02]  /*0770*/  I2F.RP R2, R5 ;  /* 0x0000000500027306 */ /* 0x000e640000209400 */
[----:B------:R-:W-:Y:S01]  /*0780*/  IMAD.MOV.U32 R8, RZ, RZ, R0 ;  /* 0x000000ffff087224 */ /* 0x000fe200078e0000 */
[----:B------:R-:W-:-:S05]  /*0790*/  IABS R0, R11 ;  /* 0x0000000b00007213 */ /* 0x000fca0000000000 */
[----:B------:R-:W-:Y:S08]  /*07a0*/  I2F.RP R7, R8 ;  /* 0x0000000800077306 */ /* 0x000ff00000209400 */
[----:B-1----:R-:W1:Y:S02]  /*07b0*/  MUFU.RCP R2, R2 ;  /* 0x0000000200027308 */ /* 0x002e640000001000 */
[----:B-1----:R-:W-:-:S06]  /*07c0*/  IADD3 R2, R2, 0xffffffe, RZ ;  /* 0x0ffffffe02027810 */ /* 0x002fcc0007ffe0ff */
[----:B------:R-:W1:Y:S02]  /*07d0*/  F2I.FTZ.U32.TRUNC.NTZ R3, R2 ;  /* 0x0000000200037305 */ /* 0x000e64000021f000 */
[----:B-1----:R-:W-:-:S04]  /*07e0*/  IMAD.MOV R2, RZ, RZ, -R3 ;  /* 0x000000ffff027224 */ /* 0x002fc800078e0a03 */
[----:B------:R-:W-:Y:S02]  /*07f0*/  IMAD R4, R2, R5, RZ ;  /* 0x0000000502047224 */ /* 0x000fe400078e02ff */
[----:B------:R-:W-:-:S04]  /*0800*/  IMAD.MOV.U32 R2, RZ, RZ, RZ ;  /* 0x000000ffff027224 */ /* 0x000fc800078e00ff */
[----:B------:R-:W-:Y:S01]  /*0810*/  IMAD.HI.U32 R2, R3, R4, R2 ;  /* 0x0000000403027227 */ /* 0x000fe200078e0002 */
[----:B------:R-:W-:-:S03]  /*0820*/  MOV R3, R0 ;  /* 0x0000000000037202 */ /* 0x000fc60000000f00 */
[----:B------:R-:W-:Y:S02]  /*0830*/  IMAD.MOV R0, RZ, RZ, -R6 ;  /* 0x000000ffff007224 */ /* 0x000fe400078e0a06 */
        /* <DEDUP_REMOVED lines=28> */
[----:B------:R-:W-:-:S03]  /*0a00*/  IMAD.MOV R5, RZ, RZ, -R4 ;  /* 0x000000ffff057224 */ /* 0x000fc600078e0a04 */
        /* <DEDUP_REMOVED lines=10> */
[----:B------:R-:W-:-:S04]  /*0ab0*/  IMAD.MOV R2, RZ, RZ, -R0 ;  /* 0x000000ffff027224 */ /* 0x000fc800078e0a00 */
[C---:B------:R-:W-:Y:S01]  /*0ac0*/  IMAD R3, R9.reuse, R2, R4 ;  /* 0x0000000209037224 */ /* 0x040fe200078e0204 */
[----:B------:R-:W-:Y:S01]  /*0ad0*/  LEA R2, R9, R0, 0x18 ;  /* 0x0000000009027211 */ /* 0x000fe200078ec0ff */
[----:B------:R-:W-:-:S04]  /*0ae0*/  IMAD R0, R12, R5, R11 ;  /* 0x000000050c007224 */ /* 0x000fc800078e020b */
[----:B------:R-:W-:-:S05]  /*0af0*/  IMAD R2, R3, 0x10000, R2 ;  /* 0x0001000003027824 */ /* 0x000fca00078e0202 */
[----:B------:R1:W-:Y:S01]  /*0b00*/  STL [R1+0x78], R2 ;  /* 0x0000780201007387 */ /* 0x0003e20000100800 */
[----:B------:R-:W-:Y:S05]  /*0b10*/  BRA `(.L_x_393) ;  /* 0x0000046000007947 */ /* 0x000fea0003800000 */
.L_x_392:
[----:B------:R-:W2:Y:S01]  /*0b20*/  LDL R3, [R1+0x7c] ;  /* 0x00007c0001037983 */ /* 0x000ea20000100800 */
[----:B------:R-:W-:-:S04]  /*0b30*/  IMAD.MOV.U32 R2, RZ, RZ, 0x4 ;  /* 0x00000004ff027424 */ /* 0x000fc800078e00ff */
[----:B--2---:R-:W-:-:S05]  /*0b40*/  IMAD.WIDE R2, R3, R2, c[0x0][0x590] ;  /* 0x0001640003027625 */ /* 0x004fca00078e0202 */
[----:B------:R-:W2:Y:S02]  /*0b50*/  LDG.E R7, [R2.64] ;  /* 0x0000000602077981 */ /* 0x000ea4000c1e1900 */
[----:B--23--:R-:W-:-:S05]  /*0b60*/  IMAD R9, R7, R12, RZ ;  /* 0x0000000c07097224 */ /* 0x00cfca00078e02ff */
[-C--:B-1----:R-:W-:Y:S02]  /*0b70*/  IABS R0, R9.reuse ;  /* 0x0000000900007213 */ /* 0x082fe40000000000 */
[----:B------:R-:W-:-:S03]  /*0b80*/  IABS R8, R9 ;  /* 0x0000000900087213 */ /* 0x000fc60000000000 */
[----:B------:R-:W-:-:S04]  /*0b90*/  IMAD.MOV.U32 R6, RZ, RZ, R0 ;  /* 0x000000ffff067224 */ /* 0x000fc800078e0000 */
[----:B------:R-:W1:Y:S08]  /*0ba0*/  I2F.RP R2, R6 ;  /* 0x0000000600027306 */ /* 0x000e700000209400 */
[----:B-1----:R-:W1:Y:S02]  /*0bb0*/  MUFU.RCP R2, R2 ;  /* 0x0000000200027308 */ /* 0x002e640000001000 */
[----:B-1----:R-:W-:-:S06]  /*0bc0*/  IADD3 R2, R2, 0xffffffe, RZ ;  /* 0x0ffffffe02027810 */ /* 0x002fcc0007ffe0ff */
[----:B------:R-:W1:Y:S02]  /*0bd0*/  F2I.FTZ.U32.TRUNC.NTZ R3, R2 ;  /* 0x0000000200037305 */ /* 0x000e64000021f000 */
[----:B-1----:R-:W-:-:S04]  /*0be0*/  IMAD.MOV R0, RZ, RZ, -R3 ;  /* 0x000000ffff007224 */ /* 0x002fc800078e0a03 */
[----:B------:R-:W-:Y:S01]  /*0bf0*/  IMAD.MOV.U32 R2, RZ, RZ, R0 ;  /* 0x000000ffff027224 */ /* 0x000fe200078e0000 */
[----:B------:R-:W-:-:S03]  /*0c00*/  IABS R0, R11 ;  /* 0x0000000b00007213 */ /* 0x000fc60000000000 */
[----:B------:R-:W-:Y:S01]  /*0c10*/  IMAD R4, R2, R6, RZ ;  /* 0x0000000602047224 */ /* 0x000fe200078e02ff */
[----:B------:R-:W-:Y:S01]  /*0c20*/  MOV R5, R0 ;  /* 0x0000000000057202 */ /* 0x000fe20000000f00 */
[----:B------:R-:W-:-:S04]  /*0c30*/  IMAD.MOV.U32 R2, RZ, RZ, RZ ;  /* 0x000000ffff027224 */ /* 0x000fc800078e00ff */
[----:B------:R-:W-:-:S04]  /*0c40*/  IMAD.HI.U32 R0, R3, R4, R2 ;  /* 0x0000000403007227 */ /* 0x000fc800078e0002 */
[----:B------:R-:W-:Y:S02]  /*0c50*/  IMAD.MOV R2, RZ, RZ, -R8 ;  /* 0x000000ffff027224 */ /* 0x000fe400078e0a08 */
        /* <DEDUP_REMOVED lines=9> */
[----:B------:R-:W-:-:S04]  /*0cf0*/  @P2 IADD3 R0, R0, 0x1, RZ ;  /* 0x0000000100002810 */ /* 0x000fc80007ffe0ff */
[----:B------:R-:W-:-:S05]  /*0d00*/  MOV R4, R0 ;  /* 0x0000000000047202 */ /* 0x000fca0000000f00 */
[----:B------:R-:W-:Y:S01]  /*0d10*/  @!P1 IMAD.MOV R4, RZ, RZ, -R4 ;  /* 0x000000ffff049224 */ /* 0x000fe200078e0a04 */
[----:B------:R-:W-:-:S05]  /*0d20*/  @!P0 LOP3.LUT R4, RZ, R9, RZ, 0x33, !PT ;  /* 0x00000009ff048212 */ /* 0x000fca00078e33ff */
[----:B------:R-:W-:-:S05]  /*0d30*/  IMAD R10, R7, R4, RZ ;  /* 0x00000004070a7224 */ /* 0x000fca00078e02ff */
[----:B------:R-:W-:-:S04]  /*0d40*/  IADD3 R0, -R10, c[0x0][0x538], RZ ;  /* 0x00014e000a007a10 */ /* 0x000fc80007ffe1ff */
[----:B------:R-:W-:-:S04]  /*0d50*/  IMNMX R6, R7, R0, PT ;  /* 0x0000000007067217 */ /* 0x000fc80003800200 */
[----:B------:R-:W-:-:S05]  /*0d60*/  IABS R0, R6 ;  /* 0x0000000600007213 */ /* 0x000fca0000000000 */
[----:B------:R-:W-:-:S04]  /*0d70*/  IMAD.MOV.U32 R5, RZ, RZ, R0 ;  /* 0x000000ffff057224 */ /* 0x000fc800078e0000 */
[----:B------:R-:W1:Y:S08]  /*0d80*/  I2F.RP R2, R5 ;  /* 0x0000000500027306 */ /* 0x000e700000209400 */
[----:B-1----:R-:W1:Y:S02]  /*0d90*/  MUFU.RCP R2, R2 ;  /* 0x0000000200027308 */ /* 0x002e640000001000 */
[----:B-1----:R-:W-:-:S06]  /*0da0*/  IADD3 R2, R2, 0xffffffe, RZ ;  /* 0x0ffffffe02027810 */ /* 0x002fcc0007ffe0ff */
[----:B------:R1:W2:Y:S02]  /*0db0*/  F2I.FTZ.U32.TRUNC.NTZ R3, R2 ;  /* 0x0000000200037305 */ /* 0x0002a4000021f000 */
[----:B-1----:R-:W-:Y:S01]  /*0dc0*/  IMAD.MOV R2, RZ, RZ, -R4 ;  /* 0x000000ffff027224 */ /* 0x002fe200078e0a04 */
[----:B--2---:R-:W-:-:S03]  /*0dd0*/  IADD3 R0, RZ, -R3, RZ ;  /* 0x80000003ff007210 */ /* 0x004fc60007ffe0ff */
[----:B------:R-:W-:Y:S01]  /*0de0*/  IMAD R8, R9, R2, R11 ;  /* 0x0000000209087224 */ /* 0x000fe200078e020b */
[----:B------:R-:W-:Y:S01]  /*0df0*/  IABS R9, R6 ;  /* 0x0000000600097213 */ /* 0x000fe20000000000 */
[----:B------:R-:W-:-:S03]  /*0e00*/  IMAD.MOV.U32 R2, RZ, RZ, R0 ;  /* 0x000000ffff027224 */ /* 0x000fc600078e0000 */
[----:B------:R-:W-:Y:S01]  /*0e10*/  IABS R0, R8 ;  /* 0x0000000800007213 */ /* 0x000fe20000000000 */
[----:B------:R-:W-:Y:S02]  /*0e20*/  IMAD R7, R2, R5, RZ ;  /* 0x0000000502077224 */ /* 0x000fe400078e02ff */
[----:B------:R-:W-:Y:S02]  /*0e30*/  IMAD.MOV.U32 R2, RZ, RZ, RZ ;  /* 0x000000ffff027224 */ /* 0x000fe400078e00ff */
[----:B------:R-:W-:Y:S01]  /*0e40*/  IMAD.MOV.U32 R4, RZ, RZ, R0 ;  /* 0x000000ffff047224 */ /* 0x000fe200078e0000 */
[----:B------:R-:W-:Y:S01]  /*0e50*/  IADD3 R0, RZ, -R9, RZ ;  /* 0x80000009ff007210 */ /* 0x000fe20007ffe0ff */
[----:B------:R-:W-:-:S04]  /*0e60*/  IMAD.HI.U32 R3, R3, R7, R2 ;  /* 0x0000000703037227 */ /* 0x000fc800078e0002 */
[----:B------:R-:W-:Y:S02]  /*0e70*/  IMAD.MOV.U32 R2, RZ, RZ, R0 ;  /* 0x000000ffff027224 */ /* 0x000fe400078e0000 */
[----:B------:R-:W-:Y:S01]  /*0e80*/  IMAD.HI.U32 R0, R3, R4, RZ ;  /* 0x0000000403007227 */ /* 0x000fe200078e00ff */
[----:B------:R-:W-:-:S03]  /*0e90*/  IADD3 R3, R10, 0x1000000, R8 ;  /* 0x010000000a037810 */ /* 0x000fc60007ffe008 */
[----:B------:R-:W-:-:S05]  /*0ea0*/  IMAD R2, R0, R2, R4 ;  /* 0x0000000200027224 */ /* 0x000fca00078e0204 */
[----:B------:R-:W-:-:S13]  /*0eb0*/  ISETP.GT.U32.AND P0, PT, R5, R2, PT ;  /* 0x000000020500720c */ /* 0x000fda0003f04070 */
[----:B------:R-:W-:Y:S01]  /*0ec0*/  @!P0 IMAD.IADD R2, R2, 0x1, -R5 ;  /* 0x0000000102028824 */ /* 0x000fe200078e0a05 */
[----:B------:R-:W-:Y:S02]  /*0ed0*/  @!P0 IADD3 R0, R0, 0x1, RZ ;  /* 0x0000000100008810 */ /* 0x000fe40007ffe0ff */
[----:B------:R-:W-:Y:S02]  /*0ee0*/  ISETP.NE.AND P0, PT, R6, RZ, PT ;  /* 0x000000ff0600720c */ /* 0x000fe40003f05270 */
[----:B------:R-:W-:Y:S02]  /*0ef0*/  ISETP.GE.U32.AND P2, PT, R2, R5, PT ;  /* 0x000000050200720c */ /* 0x000fe40003f46070 */
[----:B------:R-:W-:-:S04]  /*0f00*/  LOP3.LUT R2, R8, R6, RZ, 0x3c, !PT ;  /* 0x0000000608027212 */ /* 0x000fc800078e3cff */
[----:B------:R-:W-:Y:S01]  /*0f10*/  ISETP.GE.AND P1, PT, R2, RZ, PT ;  /* 0x000000ff0200720c */ /* 0x000fe20003f26270 */
[----:B------:R-:W-:-:S06]  /*0f20*/  IMAD.MOV R2, RZ, RZ, -R6 ;  /* 0x000000ffff027224 */ /* 0x000fcc00078e0a06 */
[----:B------:R-:W-:-:S06]  /*0f30*/  @P2 IADD3 R0, R0, 0x1, RZ ;  /* 0x0000000100002810 */ /* 0x000fcc0007ffe0ff */
[----:B------:R-:W-:Y:S02]  /*0f40*/  @!P1 IADD3 R0, -R0, RZ, RZ ;  /* 0x000000ff00009210 */ /* 0x000fe40007ffe1ff */
[----:B------:R-:W-:-:S05]  /*0f50*/  @!P0 LOP3.LUT R0, RZ, R6, RZ, 0x33, !PT ;  /* 0x00000006ff008212 */ /* 0x000fca00078e33ff */
[----:B------:R-:W-:-:S05]  /*0f60*/  IMAD R2, R0, R2, R3 ;  /* 0x0000000200027224 */ /* 0x000fca00078e0203 */
[----:B------:R1:W-:Y:S02]  /*0f70*/  STL [R1+0x78], R2 ;  /* 0x0000780201007387 */ /* 0x0003e40000100800 */
.L_x_393:
[----:B------:R-:W-:Y:S05]  /*0f80*/  BSYNC B0 ;  /* 0x0000000000007941 */ /* 0x000fea0003800000 */
.L_x_391:
[----:B------:R-:W-:-:S04]  /*0f90*/  LOP3.LUT R0, RZ, R0, RZ, 0x33, !PT ;  /* 0x00000000ff007212 */ /* 0x000fc800078e33ff */
[----:B------:R-:W-:-:S05]  /*0fa0*/  IADD3 R0, R0, R12, RZ ;  /* 0x0000000c00007210 */ /* 0x000fca0007ffe0ff */
[----:B------:R2:W-:Y:S01]  /*0fb0*/  STL [R1+0x74], R0 ;  /* 0x0000740001007387 */ /* 0x0005e20000100800 */
[----:B------:R-:W-:Y:S05]  /*0fc0*/  BRA `(.L_x_394) ;  /* 0x0000006000007947 */ /* 0x000fea0003800000 */
.L_x_382:
[----:B------:R-:W-:Y:S01]  /*0fd0*/  MOV R0, UR4 ;  /* 0x0000000400007c02 */ /* 0x000fe20008000f00 */
[----:B------:R-:W-:Y:S04]  /*0fe0*/  STL [R1+0x74], RZ ;  /* 0x000074ff01007387 */ /* 0x000fe80000100800 */
[----:B------:R-:W-:Y:S04]  /*0ff0*/  STL [R1+0x78], RZ ;  /* 0x000078ff01007387 */ /* 0x000fe80000100800 */
[----:B------:R1:W-:Y:S02]  /*1000*/  STL [R1+0x70], R0 ;  /* 0x0000700001007387 */ /* 0x0003e40000100800 */
[----:B-1----:R-:W-:-:S05]  /*1010*/  MOV R0, c[0x0][0x53c] ;  /* 0x00014f0000007a02 */ /* 0x002fca0000000f00 */
[----:B------:R1:W-:Y:S02]  /*1020*/  STL [R1+0x7c], R0 ;  /* 0x00007c0001007387 */ /* 0x0003e40000100800 */
.L_x_394:
[----:B------:R-:W3:Y:S04]  /*1030*/  LDL R4, [R1+0x70] ;  /* 0x0000700001047983 */ /* 0x000ee80000100800 */
[----:B------:R-:W3:Y:S04]  /*1040*/  LDL R5, [R1+0x74] ;  /* 0x0000740001057983 */ /* 0x000ee80000100800 */
[----:B------:R-:W3:Y:S04]  /*1050*/  LDL R6, [R1+0x78] ;  /* 0x0000780001067983 */ /* 0x000ee80000100800 */
[----:B------:R-:W3:Y:S01]  /*1060*/  LDL R7, [R1+0x7c] ;  /* 0x00007c0001077983 */ /* 0x000ee20000100800 */
[----:B------:R-:W-:Y:S01]  /*1070*/  ISETP.NE.AND P0, PT, R13, RZ, PT ;  /* 0x000000ff0d00720c */ /* 0x000fe20003f05270 */
[----:B------:R-:W-:-:S12]  /*1080*/  WARPSYNC 0xffffffff ;  /* 0xffffffff00007948 */ /* 0x000fd80003800000 */
[----:B---3--:R3:W-:Y:S04]  /*1090*/  @!P0 STS.128 [0x1a080], R4 ;  /* 0x01a08004ff008388 */ /* 0x0087e80000000c00 */
[----:B------:R-:W-:Y:S06]  /*10a0*/  BAR.ARV 0x5, 0x100 ;  /* 0x0144000000007b1d */ /* 0x000fec0000002000 */
.L_x_380:
[----:B-12---:R-:W2:Y:S02]  /*10b0*/  LDL R0, [R1+0x7c] ;  /* 0x00007c0001007983 */ /* 0x006ea40000100800 */
[----:B--2---:R-:W-:-:S13]  /*10c0*/  ISETP.GE.AND P0, PT, R0, c[0x0][0x53c], PT ;  /* 0x00014f0000007a0c */ /* 0x004fda0003f06270 */
[----:B------:R-:W-:Y:S05]  /*10d0*/  @P0 EXIT ;  /* 0x000000000000094d */ /* 0x000fea0003800000 */
[----:B------:R-:W1:Y:S02]  /*10e0*/  S2R R17, SR_TID.X ;  /* 0x0000000000117919 */ /* 0x000e640000002100 */
[----:B-1-3--:R-:W-:-:S04]  /*10f0*/  SHF.R.S32.HI R7, RZ, 0x1f, R17 ;  /* 0x0000001fff077819 */ /* 0x00afc80000011411 */
[CC--:B------:R-:W-:Y:S02]  /*1100*/  LEA.HI R0, R7.reuse, R17.reuse, RZ, 0x4 ;  /* 0x0000001107007211 */ /* 0x0c0fe400078f20ff */
[-C--:B------:R-:W-:Y:S02]  /*1110*/  LEA.HI R14, R7, R17.reuse, RZ, 0x3 ;  /* 0x00000011070e7211 */ /* 0x080fe400078f18ff */
[----:B------:R-:W-:Y:S02]  /*1120*/  SHF.R.S32.HI R2, RZ, 0x4, R0 ;  /* 0x00000004ff027819 */ /* 0x000fe40000011400 */
[----:B------:R-:W-:Y:S02]  /*1130*/  SHF.R.S32.HI R4, RZ, 0x3, R14 ;  /* 0x00000003ff047819 */ /* 0x000fe4000001140e */
[----:B------:R-:W-:Y:S02]  /*1140*/  LOP3.LUT R3, R14, 0xfffffff8, RZ, 0xc0, !PT ;  /* 0xfffffff80e037812 */ /* 0x000fe400078ec0ff */
[----:B------:R-:W-:Y:S01]  /*1150*/  LOP3.LUT R6, R0, 0xfffffff0, RZ, 0xc0, !PT ;  /* 0xfffffff000067812 */ /* 0x000fe200078ec0ff */
[----:B------:R-:W-:Y:S01]  /*1160*/  IMAD.SHL.U32 R4, R4, 0x40, RZ ;  /* 0x0000004004047824 */ /* 0x000fe200078e00ff */
[----:B------:R-:W-:Y:S01]  /*1170*/  LEA.HI R0, R0, R2, RZ, 0x1 ;  /* 0x0000000200007211 */ /* 0x000fe200078f08ff */
[----:B------:R-:W-:Y:S01]  /*1180*/  IMAD.IADD R10, R17, 0x1, -R3 ;  /* 0x00000001110a7824 */ /* 0x000fe200078e0a03 */
[----:B------:R-:W-:-:S02]  /*1190*/  LEA.HI R15, R7, R17, RZ, 0x2 ;  /* 0x00000011070f7211 */ /* 0x000fc400078f10ff */
[----:B------:R-:W-:Y:S02]  /*11a0*/  LOP3.LUT R3, R0, 0xfffffffe, RZ, 0xc0, !PT ;  /* 0xfffffffe00037812 */ /* 0x000fe400078ec0ff */
[--C-:B------:R-:W-:Y:S02]  /*11b0*/  SHF.R.S32.HI R8, RZ, 0x2, R15.reuse ;  /* 0x00000002ff087819 */ /* 0x100fe4000001140f */
[----:B------:R-:W-:Y:S01]  /*11c0*/  SHF.R.S32.HI R5, RZ, 0x1f, R15 ;  /* 0x0000001fff057819 */ /* 0x000fe2000001140f */
[----:B------:R-:W-:Y:S01]  /*11d0*/  IMAD.IADD R11, R2, 0x1, -R3 ;  /* 0x00000001020b7824 */ /* 0x000fe200078e0a03 */
[----:B------:R-:W-:Y:S01]  /*11e0*/  LOP3.LUT R0, R4, 0x1c0, RZ, 0xc0, !PT ;  /* 0x000001c004007812 */ /* 0x000fe200078ec0ff */
[----:B------:R-:W-:Y:S01]  /*11f0*/  IMAD.SHL.U32 R4, R10, 0x8, RZ ;  /* 0x000000080a047824 */ /* 0x000fe200078e00ff */
[----:B------:R-:W-:Y:S01]  /*1200*/  LEA.HI R5, R5, R8, RZ, 0x3 ;  /* 0x0000000805057211 */ /* 0x000fe200078f18ff */
[----:B------:R-:W-:Y:S01]  /*1210*/  IMAD.IADD R2, R17, 0x1, -R6 ;  /* 0x0000000111027824 */ /* 0x000fe200078e0a06 */
[----:B------:R-:W-:-:S02]  /*1220*/  LEA.HI R6, R7, R17, RZ, 0x5 ;  /* 0x0000001107067211 */ /* 0x000fc400078f28ff */
[----:B------:R-:W-:Y:S02]  /*1230*/  LOP3.LUT R4, R0, 0x38, R4, 0xf8, !PT ;  /* 0x0000003800047812 */ /* 0x000fe400078ef804 */
[----:B------:R-:W-:Y:S02]  /*1240*/  SHF.R.U32.HI R0, RZ, 0x3, R0 ;  /* 0x00000003ff007819 */ /* 0x000fe40000011600 */
[----:B------:R-:W-:Y:S02]  /*1250*/  LOP3.LUT R3, R5, 0xfffffff8, RZ, 0xc0, !PT ;  /* 0xfffffff805037812 */ /* 0x000fe400078ec0ff */
[----:B------:R-:W-:Y:S02]  /*1260*/  SHF.R.S32.HI R5, RZ, 0x1f, R2 ;  /* 0x0000001fff057819 */ /* 0x000fe40000011402 */
[----:B------:R-:W-:Y:S01]  /*1270*/  LOP3.LUT R12, R4, R0, RZ, 0x3c, !PT ;  /* 0x00000000040c7212 */ /* 0x000fe200078e3cff */
[----:B------:R-:W-:Y:S01]  /*1280*/  IMAD.IADD R8, R8, 0x1, -R3 ;  /* 0x0000000108087824 */ /* 0x000fe200078e0a03 */
[----:B------:R-:W-:Y:S01]  /*1290*/  LOP3.LUT R0, R6, 0xffffffe0, RZ, 0xc0, !PT ;  /* 0xffffffe006007812 */ /* 0x000fe200078ec0ff */
[----:B------:R-:W-:Y:S01]  /*12a0*/  IMAD.SHL.U32 R3, R10, 0x40, RZ ;  /* 0x000000400a037824 */ /* 0x000fe200078e00ff */
[----:B------:R-:W-:-:S02]  /*12b0*/  LEA.HI R13, R5, R2, RZ, 0x3 ;  /* 0x00000002050d7211 */ /* 0x000fc400078f18ff */
[--C-:B------:R-:W-:Y:S02]  /*12c0*/  SHF.R.S32.HI R9, RZ, 0x5, R6.reuse ;  /* 0x00000005ff097819 */ /* 0x100fe40000011406 */
[----:B------:R-:W-:Y:S01]  /*12d0*/  SHF.R.S32.HI R4, RZ, 0x1f, R6 ;  /* 0x0000001fff047819 */ /* 0x000fe20000011406 */
[----:B------:R-:W-:Y:S01]  /*12e0*/  IMAD.IADD R6, R17, 0x1, -R0 ;  /* 0x0000000111067824 */ /* 0x000fe200078e0a00 */
[----:B------:R-:W-:Y:S02]  /*12f0*/  LOP3.LUT R5, R13, 0xfffffff8, RZ, 0xc0, !PT ;  /* 0xfffffff80d057812 */ /* 0x000fe400078ec0ff */
[----:B------:R-:W-:Y:S02]  /*1300*/  LOP3.LUT R0, R3, 0x1c0, RZ, 0xc0, !PT ;  /* 0x000001c003007812 */ /* 0x000fe400078ec0ff */
[----:B------:R-:W-:Y:S01]  /*1310*/  SHF.R.S32.HI R10, RZ, 0x1f, R6 ;  /* 0x0000001fff0a7819 */ /* 0x000fe20000011406 */
[----:B------:R-:W-:Y:S01]  /*1320*/  IMAD.IADD R5, R2, 0x1, -R5 ;  /* 0x0000000102057824 */ /* 0x000fe200078e0a05 */
[----:B------:R-:W-:-:S02]  /*1330*/  LEA.HI R2, R4, R9, RZ, 0x3 ;  /* 0x0000000904027211 */ /* 0x000fc400078f18ff */
[----:B------:R-:W-:Y:S02]  /*1340*/  LOP3.LUT R4, R0, 0x8, R14, 0xf8, !PT ;  /* 0x0000000800047812 */ /* 0x000fe400078ef80e */
[----:B------:R-:W-:Y:S02]  /*1350*/  SHF.R.U32.HI R3, RZ, 0x3, R0 ;  /* 0x00000003ff037819 */ /* 0x000fe40000011600 */
[----:B------:R-:W-:Y:S02]  /*1360*/  LEA.HI R7, R7, R17, RZ, 0x6 ;  /* 0x0000001107077211 */ /* 0x000fe400078f30ff */
[----:B------:R-:W-:Y:S02]  /*1370*/  LEA.HI R0, R10, R6, RZ, 0x2 ;  /* 0x000000060a007211 */ /* 0x000fe400078f10ff */
[----:B------:R-:W-:Y:S01]  /*1380*/  LOP3.LUT R2, R2, 0xffffff8, RZ, 0xc0, !PT ;  /* 0x0ffffff802027812 */ /* 0x000fe200078ec0ff */
[----:B------:R-:W-:Y:S01]  /*1390*/  IMAD.SHL.U32 R7, R7, 0x8, RZ ;  /* 0x0000000807077824 */ /* 0x000fe200078e00ff */
[----:B------:R-:W-:-:S02]  /*13a0*/  LOP3.LUT R10, R4, R3, RZ, 0x3c, !PT ;  /* 0x00000003040a7212 */ /* 0x000fc400078e3cff */
[----:B------:R-:W-:Y:S01]  /*13b0*/  SHF.R.S32.HI R3, RZ, 0x2, R0 ;  /* 0x00000002ff037819 */ /* 0x000fe20000011400 */
[----:B------:R-:W-:Y:S01]  /*13c0*/  IMAD.IADD R4, R9, 0x1, -R2 ;  /* 0x0000000109047824 */ /* 0x000fe200078e0a02 */
[----:B------:R-:W-:Y:S02]  /*13d0*/  LOP3.LUT R0, R0, 0x7ffffffc, RZ, 0xc0, !PT ;  /* 0x7ffffffc00007812 */ /* 0x000fe400078ec0ff */
[----:B------:R-:W-:Y:S01]  /*13e0*/  LOP3.LUT R2, R8, 0x1, RZ, 0xc0, !PT ;  /* 0x0000000108027812 */ /* 0x000fe200078ec0ff */
[----:B------:R-:W-:Y:S01]  /*13f0*/  IMAD R16, R4, 0x10, R3 ;  /* 0x0000001004107824 */ /* 0x000fe200078e0203 */
[----:B------:R-:W-:Y:S01]  /*1400*/  LOP3.LUT R14, R12, 0x7ffffe00, R7, 0xf8, !PT ;  /* 0x7ffffe000c0e7812 */ /* 0x000fe200078ef807 */
[----:B------:R-:W-:Y:S01]  /*1410*/  IMAD.IADD R12, R6, 0x1, -R0 ;  /* 0x00000001060c7824 */ /* 0x000fe200078e0a00 */
[----:B------:R-:W-:Y:S01]  /*1420*/  ISETP.NE.U32.AND P4, PT, R2, 0x1, PT ;  /* 0x000000010200780c */ /* 0x000fe20003f85070 */
[----:B------:R-:W-:Y:S01]  /*1430*/  IMAD.SHL.U32 R0, R5, 0x40, RZ ;  /* 0x0000004005007824 */ /* 0x000fe200078e00ff */
[----:B------:R-:W-:Y:S01]  /*1440*/  LOP3.LUT R2, R15, 0xfffffffc, RZ, 0xc0, !PT ;  /* 0xfffffffc0f027812 */ /* 0x000fe200078ec0ff */
[----:B------:R-:W-:Y:S01]  /*1450*/  IMAD.SHL.U32 R4, R11, 0x8, RZ ;  /* 0x000000080b047824 */ /* 0x000fe200078e00ff */
[----:B------:R-:W-:Y:S01]  /*1460*/  LOP3.LUT P3, RZ, R5, 0x2, RZ, 0xc0, !PT ;  /* 0x0000000205ff7812 */ /* 0x000fe2000786c0ff */
[----:B------:R-:W-:Y:S01]  /*1470*/  IMAD.SHL.U32 R14, R14, 0x2, RZ ;  /* 0x000000020e0e7824 */ /* 0x000fe200078e00ff */
[----:B------:R-:W-:Y:S01]  /*1480*/  LOP3.LUT R3, R0, 0x1c0, RZ, 0xc0, !PT ;  /* 0x000001c000037812 */ /* 0x000fe200078ec0ff */
[----:B------:R-:W-:Y:S01]  /*1490*/  IMAD.IADD R2, R17, 0x1, -R2 ;  /* 0x0000000111027824 */ /* 0x000fe200078e0a02 */
[----:B------:R-:W-:Y:S01]  /*14a0*/  LOP3.LUT P0, RZ, R5, 0x4, RZ, 0xc0, !PT ;  /* 0x0000000405ff7812 */ /* 0x000fe2000780c0ff */
[----:B------:R-:W-:Y:S01]  /*14b0*/  IMAD.SHL.U32 R5, R8, 0x40, RZ ;  /* 0x0000004008057824 */ /* 0x000fe200078e00ff */
[----:B------:R-:W-:Y:S01]  /*14c0*/  LOP3.LUT R6, R3, 0x8, R4, 0xf8, !PT ;  /* 0x0000000803067812 */ /* 0x000fe200078ef804 */
[----:B------:R-:W-:Y:S01]  /*14d0*/  IMAD R0, R11, 0x200, R10 ;  /* 0x000002000b007824 */ /* 0x000fe200078e020a */
[----:B------:R-:W-:Y:S01]  /*14e0*/  SHF.R.U32.HI R4, RZ, 0x3, R3 ;  /* 0x00000003ff047819 */ /* 0x000fe20000011603 */
[----:B------:R-:W-:Y:S01]  /*14f0*/  IMAD.MOV.U32 R10, RZ, RZ, 0x20 ;  /* 0x00000020ff0a7424 */ /* 0x000fe200078e00ff */
[----:B------:R-:W-:Y:S01]  /*1500*/  LEA.HI R3, R2, R2, RZ, 0x1 ;  /* 0x0000000202037211 */ /* 0x000fe200078f08ff */
[----:B------:R-:W-:Y:S01]  /*1510*/  IMAD.MOV.U32 R11, RZ, RZ, 0x40 ;  /* 0x00000040ff0b7424 */ /* 0x000fe200078e00ff */
[----:B------:R-:W-:Y:S01]  /*1520*/  LOP3.LUT R7, R6, R4, RZ, 0x3c, !PT ;  /* 0x0000000406077212 */ /* 0x000fe200078e3cff */
[----:B------:R-:W-:Y:S01]  /*1530*/  IMAD.MOV.U32 R6, RZ, RZ, 0x10 ;  /* 0x00000010ff067424 */ /* 0x000fe200078e00ff */
[----:B------:R-:W-:Y:S01]  /*1540*/  LOP3.LUT R3, R3, 0x1ffffffe, RZ, 0xc0, !PT ;  /* 0x1ffffffe03037812 */ /* 0x000fe200078ec0ff */
[----:B------:R-:W-:Y:S01]  /*1550*/  STL [R1+0xac], R16 ;  /* 0x0000ac1001007387 */ /* 0x000fe20000100800 */
[----:B------:R-:W-:Y:S01]  /*1560*/  LOP3.LUT R4, R5, 0x1c0, RZ, 0xc0, !PT ;  /* 0x000001c005047812 */ /* 0x000fe200078ec0ff */
[----:B------:R-:W-:Y:S01]  /*1570*/  IMAD R5, R9, 0x200, R2 ;  /* 0x0000020009057824 */ /* 0x000fe200078e0202 */
[----:B------:R-:W-:Y:S01]  /*1580*/  R2P PR, R8, 0x6 ;  /* 0x0000000608007804 */ /* 0x000fe20000000000 */
[----:B------:R-:W-:Y:S01]  /*1590*/  IMAD.IADD R8, R2, 0x1, -R3 ;  /* 0x0000000102087824 */ /* 0x000fe200078e0a03 */
[----:B------:R-:W-:Y:S01]  /*15a0*/  LEA.HI R2, R4, R4, RZ, 0x1d ;  /* 0x0000000404027211 */ /* 0x000fe200078fe8ff */
[----:B------:R-:W-:Y:S01]  /*15b0*/  STL [R1+0x18], R14 ;  /* 0x0000180e01007387 */ /* 0x000fe20000100800 */
[----:B------:R-:W-:Y:S01]  /*15c0*/  SEL R4, R6, 0xfffffff0, !P3 ;  /* 0xfffffff006047807 */ /* 0x000fe20005800000 */
[----:B------:R-:W-:Y:S01]  /*15d0*/  IMAD.SHL.U32 R6, R13, 0x40, RZ ;  /* 0x000000400d067824 */ /* 0x000fe200078e00ff */
[----:B------:R-:W-:Y:S01]  /*15e0*/  SEL R3, R10, 0xffffffe0, !P0 ;  /* 0xffffffe00a037807 */ /* 0x000fe20004000000 */
[----:B------:R-:W-:Y:S01]  /*15f0*/  IMAD.U32 R2, R5, 0x2, R2 ;  /* 0x0000000205027824 */ /* 0x000fe200078e0002 */
[----:B------:R-:W-:-:S02]  /*1600*/  SEL R5, R11, 0xffffffc0, !P2 ;  /* 0xffffffc00b057807 */ /* 0x000fc40005000000 */
[----:B------:R-:W-:Y:S01]  /*1610*/  LEA R135, R0, 0x14080, 0x1 ;  /* 0x0001408000877811 */ /* 0x000fe200078e08ff */
[----:B------:R-:W-:Y:S01]  /*1620*/  IMAD.IADD R4, R4, 0x1, R3 ;  /* 0x0000000104047824 */ /* 0x000fe200078e0203 */
[----:B------:R-:W-:Y:S01]  /*1630*/  LOP3.LUT R3, R7, 0x7ffffe00, R6, 0xf8, !PT ;  /* 0x7ffffe0007037812 */ /* 0x000fe200078ef806 */
[----:B------:R-:W-:Y:S01]  /*1640*/  IMAD.SHL.U32 R7, R12, 0x2, RZ ;  /* 0x000000020c077824 */ /* 0x000fe200078e00ff */
[----:B------:R-:W-:Y:S02]  /*1650*/  SEL R6, R10, 0xffffffe0, !P1 ;  /* 0xffffffe00a067807 */ /* 0x000fe40004800000 */
[----:B------:R-:W-:Y:S01]  /*1660*/  LEA R13, R2, 0x80, 0x1 ;  /* 0x00000080020d7811 */ /* 0x000fe200078e08ff */
[----:B------:R-:W-:Y:S01]  /*1670*/  IMAD R2, R8, 0x8, R16 ;  /* 0x0000000808027824 */ /* 0x000fe200078e0210 */
[----:B------:R1:W-:Y:S01]  /*1680*/  STL [R1+0x2c], R7 ;  /* 0x00002c0701007387 */ /* 0x0003e20000100800 */
[----:B------:R-:W-:Y:S02]  /*1690*/  LEA R238, R3, 0x4080, 0x1 ;  /* 0x0000408003ee7811 */ /* 0x000fe400078e08ff */
[C---:B------:R-:W-:Y:S01]  /*16a0*/  IADD3 R12, R13.reuse, -0x10, RZ ;  /* 0xfffffff00d0c7810 */ /* 0x040fe20007ffe0ff */
[C---:B------:R-:W-:Y:S01]  /*16b0*/  IMAD.IADD R8, R13.reuse, 0x1, R5 ;  /* 0x000000010d087824 */ /* 0x040fe200078e0205 */
[----:B------:R-:W-:Y:S01]  /*16c0*/  @P4 IADD3 R12, R13, 0x10, RZ ;  /* 0x000000100d0c4810 */ /* 0x000fe20007ffe0ff */
[----:B------:R-:W-:Y:S01]  /*16d0*/  STL [R1+0x88], R13 ;  /* 0x0000880d01007387 */ /* 0x000fe20000100800 */
[----:B------:R-:W-:-:S03]  /*16e0*/  SEL R0, R11, 0xffffffc0, !P0 ;  /* 0xffffffc00b007807 */ /* 0x000fc60004000000 */
[----:B------:R2:W-:Y:S02]  /*16f0*/  STL [R1+0x80], R2 ;  /* 0x0000800201007387 */ /* 0x0005e40000100800 */
[----:B------:R-:W-:Y:S02]  /*1700*/  IMAD.IADD R239, R238, 0x1, R0 ;  /* 0x00000001eeef7824 */ /* 0x000fe400078e0200 */
[----:B-1----:R-:W-:-:S04]  /*1710*/  IMAD.IADD R7, R13, 0x1, R6 ;  /* 0x000000010d077824 */ /* 0x002fc800078e0206 */
[----:B------:R-:W-:Y:S01]  /*1720*/  IMAD.IADD R3, R7, 0x1, R5 ;  /* 0x0000000107037824 */ /* 0x000fe200078e0205 */
[----:B------:R1:W-:Y:S04]  /*1730*/  STL [R1+0x94], R7 ;  /* 0x0000940701007387 */ /* 0x0003e80000100800 */
[----:B------:R3:W-:Y:S01]  /*1740*/  STL [R1+0xa4], R8 ;  /* 0x0000a40801007387 */ /* 0x0007e20000100800 */
[----:B--2---:R-:W-:-:S03]  /*1750*/  SEL R2, R10, 0xffffffe0, !P3 ;  /* 0xffffffe00a027807 */ /* 0x004fc60005800000 */
[----:B------:R-:W-:Y:S01]  /*1760*/  STL [R1+0x8c], R12 ;  /* 0x00008c0c01007387 */ /* 0x000fe20000100800 */
[--C-:B------:R-:W-:Y:S01]  /*1770*/  IADD3 R241, R0, R238, R2.reuse ;  /* 0x000000ee00f17210 */ /* 0x100fe20007ffe002 */
[----:B------:R-:W-:Y:S02]  /*1780*/  IMAD.IADD R240, R238, 0x1, R2 ;  /* 0x00000001eef07824 */ /* 0x000fe400078e0202 */
[----:B------:R2:W-:Y:S01]  /*1790*/  STL [R1+0xa0], R3 ;  /* 0x0000a00301007387 */ /* 0x0005e20000100800 */
[----:B-1----:R-:W-:Y:S02]  /*17a0*/  IMAD.IADD R7, R6, 0x1, R12 ;  /* 0x0000000106077824 */ /* 0x002fe400078e020c */
[----:B------:R-:W-:Y:S02]  /*17b0*/  IMAD R6, R9, 0x800, R238 ;  /* 0x0000080009067824 */ /* 0x000fe400078e02ee */
[----:B---3--:R-:W-:-:S05]  /*17c0*/  IMAD.IADD R8, R5, 0x1, R12 ;  /* 0x0000000105087824 */ /* 0x008fca00078e020c */
[----:B------:R-:W-:Y:S01]  /*17d0*/  STL [R1+0x9c], R8 ;  /* 0x00009c0801007387 */ /* 0x000fe20000100800 */
[----:B--2---:R-:W-:-:S03]  /*17e0*/  IMAD R3, R4, 0x2, R238 ;  /* 0x0000000204037824 */ /* 0x004fc600078e02ee */
[----:B------:R-:W-:Y:S01]  /*17f0*/  STL [R1+0x90], R7 ;  /* 0x0000900701007387 */ /* 0x000fe20000100800 */
[----:B------:R-:W-:-:S03]  /*1800*/  IMAD.IADD R4, R7, 0x1, R5 ;  /* 0x0000000107047824 */ /* 0x000fc600078e0205 */
[----:B------:R1:W-:Y:S04]  /*1810*/  STL [R1+0x4], R3 ;  /* 0x0000040301007387 */ /* 0x0003e80000100800 */
[----:B------:R2:W-:Y:S01]  /*1820*/  STL [R1+0x98], R4 ;  /* 0x0000980401007387 */ /* 0x0005e20000100800 */
[--C-:B-1----:R-:W-:Y:S02]  /*1830*/  IMAD.IADD R3, R2, 0x1, R6.reuse ;  /* 0x0000000102037824 */ /* 0x102fe400078e0206 */
[C---:B------:R-:W-:Y:S02]  /*1840*/  IMAD.IADD R2, R0.reuse, 0x1, R6 ;  /* 0x0000000100027824 */ /* 0x040fe400078e0206 */
[----:B------:R-:W-:Y:S01]  /*1850*/  IMAD.IADD R0, R0, 0x1, R3 ;  /* 0x0000000100007824 */ /* 0x000fe200078e0203 */
[----:B------:R2:W-:Y:S04]  /*1860*/  STL [R1+0x8], R3 ;  /* 0x0000080301007387 */ /* 0x0005e80000100800 */
[----:B------:R2:W-:Y:S04]  /*1870*/  STL [R1+0x10], R2 ;  /* 0x0000100201007387 */ /* 0x0005e80000100800 */
[----:B------:R2:W-:Y:S02]  /*1880*/  STL [R1+0xc], R0 ;  /* 0x00000c0001007387 */ /* 0x0005e40000100800 */
.L_x_521:
[----:B------:R-:W3:Y:S01]  /*1890*/  LDL R16, [R1+0x7c] ;  /* 0x00007c0001107983 */ /* 0x000ee20000100800 */
[----:B------:R-:W-:-:S02]  /*18a0*/  ISETP.NE.U32.AND P0, PT, RZ, c[0x0][0x370], PT ;  /* 0x0000dc00ff007a0c */ /* 0x000fc40003f05070 */
[----:B------:R-:W-:Y:S01]  /*18b0*/  ISETP.NE.U32.AND P2, PT, RZ, c[0x0][0x360], PT ;  /* 0x0000d800ff007a0c */ /* 0x000fe20003f45070 */
[----:B------:R-:W4:Y:S01]  /*18c0*/  LDL R15, [R1+0x78] ;  /* 0x00007800010f7983 */ /* 0x000f220000100800 */
[----:B------:R-:W-:Y:S02]  /*18d0*/  ISETP.NE.AND.EX P1, PT, RZ, c[0x0][0x374], PT, P0 ;  /* 0x0000dd00ff007a0c */ /* 0x000fe40003f25300 */
[----:B------:R-:W-:Y:S01]  /*18e0*/  ISETP.NE.AND.EX P0, PT, RZ, c[0x0][0x364], PT, P2 ;  /* 0x0000d900ff007a0c */ /* 0x000fe20003f05320 */
[----:B------:R-:W-:Y:S01]  /*18f0*/  IMAD.MOV.U32 R14, RZ, RZ, 0x4 ;  /* 0x00000004ff0e7424 */ /* 0x000fe200078e00ff */
[----:B------:R-:W-:Y:S02]  /*1900*/  ISETP.NE.U32.AND P3, PT, RZ, c[0x0][0x348], PT ;  /* 0x0000d200ff007a0c */ /* 0x000fe40003f65070 */
[----:B------:R-:W-:Y:S02]  /*1910*/  ISETP.NE.U32.AND P4, PT, RZ, c[0x0][0x350], PT ;  /* 0x0000d400ff007a0c */ /* 0x000fe40003f85070 */
[----:B------:R-:W-:-:S02]  /*1920*/  ISETP.NE.AND.EX P3, PT, RZ, c[0x0][0x34c], PT, P3 ;  /* 0x0000d300ff007a0c */ /* 0x000fc40003f65330 */
[----:B------:R-:W-:Y:S01]  /*1930*/  ISETP.NE.AND.EX P4, PT, RZ, c[0x0][0x354], PT, P4 ;  /* 0x0000d500ff007a0c */ /* 0x000fe20003f85340 */
[----:B--2---:R-:W-:Y:S01]  /*1940*/  IMAD.MOV.U32 R4, RZ, RZ, RZ ;  /* 0x000000ffff047224 */ /* 0x004fe200078e00ff */
[----:B------:R-:W-:-:S03]  /*1950*/  CS2R R12, SRZ ;  /* 0x00000000000c7805 */ /* 0x000fc6000001ff00 */
[----:B---3--:R-:W-:-:S05]  /*1960*/  @P0 IMAD.WIDE R8, R16, R14, c[0x0][0x360] ;  /* 0x0000d80010080625 */ /* 0x008fca00078e020e */
[----:B------:R-:W2:Y:S01]  /*1970*/  @P0 LDG.E R0, [R8.64] ;  /* 0x0000000608000981 */ /* 0x000ea2000c1e1900 */
[----:B------:R-:W-:-:S04]  /*1980*/  @P1 IMAD.WIDE R10, R16, R14, c[0x0][0x370] ;  /* 0x0000dc00100a1625 */ /* 0x000fc800078e020e */
[CC--:B------:R-:W-:Y:S01]  /*1990*/  IMAD.WIDE R6, R16.reuse, R14.reuse, c[0x0][0x348] ;  /* 0x0000d20010067625 */ /* 0x0c0fe200078e020e */
[----:B------:R1:W5:Y:S03]  /*19a0*/  @P1 LDG.E R4, [R10.64] ;  /* 0x000000060a041981 */ /* 0x000366000c1e1900 */
[----:B------:R-:W-:Y:S01]  /*19b0*/  IMAD.WIDE R2, R16, R14, c[0x0][0x350] ;  /* 0x0000d40010027625 */ /* 0x000fe200078e020e */
[----:B------:R1:W5:Y:S04]  /*19c0*/  @P3 LDG.E R13, [R6.64] ;  /* 0x00000006060d3981 */ /* 0x000368000c1e1900 */
[----:B------:R1:W5:Y:S01]  /*19d0*/  @P4 LDG.E R12, [R2.64] ;  /* 0x00000006020c4981 */ /* 0x000362000c1e1900 */
[----:B----4-:R-:W-:-:S05]  /*19e0*/  LOP3.LUT R29, R15, 0xffff, RZ, 0xc0, !PT ;  /* 0x0000ffff0f1d7812 */ /* 0x010fca00078ec0ff */
[----:B------:R1:W-:Y:S01]  /*19f0*/  STL [R1+0x84], R29 ;  /* 0x0000841d01007387 */ /* 0x0003e20000100800 */
[----:B------:R-:W-:Y:S03]  /*1a00*/  YIELD ;  /* 0x0000000000007946 */ /* 0x000fe60003800000 */
[----:B--2---:R1:W-:Y:S01]  /*1a10*/  @P0 STL [R1+0x34], R0 ;  /* 0x0000340001000387 */ /* 0x0043e20000100800 */
[----:B------:R-:W-:Y:S05]  /*1a20*/  @P0 BRA `(.L_x_395) ;  /* 0x0000007000000947 */ /* 0x000fea0003800000 */
[----:B-1----:R-:W-:-:S05]  /*1a30*/  MOV R0, c[0x0][0x168] ;  /* 0x00005a0000007a02 */ /* 0x002fca0000000f00 */
[----:B------:R1:W-:Y:S01]  /*1a40*/  STL [R1+0x34], R0 ;  /* 0x0000340001007387 */ /* 0x0003e20000100800 */
[----:B------:R-:W-:Y:S05]  /*1a50*/  @!P3 BRA `(.L_x_395) ;  /* 0x000000400000b947 */ /* 0x000fea0003800000 */
[----:B------:R-:W2:Y:S04]  /*1a60*/  LDG.E R5, [R6.64] ;  /* 0x0000000606057981 */ /* 0x000ea8000c1e1900 */
[----:B-1----:R-:W2:Y:S02]  /*1a70*/  LDG.E R0, [R6.64+0x4] ;  /* 0x0000040606007981 */ /* 0x002ea4000c1e1900 */
[----:B--2---:R-:W-:-:S05]  /*1a80*/  IADD3 R0, -R5, R0, RZ ;  /* 0x0000000005007210 */ /* 0x004fca0007ffe1ff */
[----:B------:R1:W-:Y:S02]  /*1a90*/  STL [R1+0x34], R0 ;  /* 0x0000340001007387 */ /* 0x0003e40000100800 */
.L_x_395:
[----:B------:R-:W-:-:S04]  /*1aa0*/  ISETP.NE.U32.AND P0, PT, RZ, c[0x0][0x368], PT ;  /* 0x0000da00ff007a0c */ /* 0x000fc80003f05070 */
[----:B------:R-:W-:-:S13]  /*1ab0*/  ISETP.NE.AND.EX P0, PT, RZ, c[0x0][0x36c], PT, P0 ;  /* 0x0000db00ff007a0c */ /* 0x000fda0003f05300 */
[----:B------:R-:W-:Y:S05]  /*1ac0*/  @!P0 BRA `(.L_x_396) ;  /* 0x0000003000008947 */ /* 0x000fea0003800000 */
[----:B-1----:R-:W-:-:S05]  /*1ad0*/  IMAD.WIDE R2, R16, R14, c[0x0][0x368] ;  /* 0x0000da0010027625 */ /* 0x002fca00078e020e */
[----:B------:R1:W5:Y:S01]  /*1ae0*/  LDG.E R0, [R2.64] ;  /* 0x0000000602007981 */ /* 0x000362000c1e1900 */
[----:B------:R-:W-:Y:S05]  /*1af0*/  BRA `(.L_x_397) ;  /* 0x0000005000007947 */ /* 0x000fea0003800000 */
.L_x_396:
[----:B-1----:R-:W-:Y:S01]  /*1b00*/  MOV R0, c[0x0][0x1d0] ;  /* 0x0000740000007a02 */ /* 0x002fe20000000f00 */
[----:B------:R-:W-:Y:S05]  /*1b10*/  @!P4 BRA `(.L_x_397) ;  /* 0x000000300000c947 */ /* 0x000fea0003800000 */
[----:B------:R-:W2:Y:S04]  /*1b20*/  LDG.E R5, [R2.64] ;  /* 0x0000000602057981 */ /* 0x000ea8000c1e1900 */
[----:B------:R-:W2:Y:S02]  /*1b30*/  LDG.E R0, [R2.64+0x4] ;  /* 0x0000040602007981 */ /* 0x000ea4000c1e1900 */
[----:B--2---:R-:W-:Y:S02]  /*1b40*/  IADD3 R0, -R5, R0, RZ ;  /* 0x0000000005007210 */ /* 0x004fe40007ffe1ff */
.L_x_397:
[----:B-1----:R-:W2:Y:S04]  /*1b50*/  LDL R3, [R1+0x34] ;  /* 0x0000340001037983 */ /* 0x002ea80000100800 */
[----:B------:R-:W3:Y:S04]  /*1b60*/  LDL.LU R2, [R1+0x74] ;  /* 0x0000740001027983 */ /* 0x000ee80000300800 */
[----:B------:R-:W4:Y:S01]  /*1b70*/  LDL.LU R28, [R1+0x14] ;  /* 0x00001400011c7983 */ /* 0x000f220000300800 */
[----:B------:R-:W-:-:S02]  /*1b80*/  IMAD.MOV.U32 R111, RZ, RZ, c[0x0][0x2c4] ;  /* 0x0000b100ff6f7624 */ /* 0x000fc400078e00ff */
[----:B------:R-:W-:Y:S02]  /*1b90*/  IMAD.MOV.U32 R110, RZ, RZ, c[0x0][0x32c] ;  /* 0x0000cb00ff6e7624 */ /* 0x000fe400078e00ff */
[--C-:B-----5:R-:W-:Y:S01]  /*1ba0*/  IMAD.IADD R122, R0, 0x1, -R4.reuse ;  /* 0x00000001007a7824 */ /* 0x120fe200078e0a04 */
[----:B------:R-:W-:Y:S01]  /*1bb0*/  ISETP.NE.AND P5, PT, R111, 0x1, PT ;  /* 0x000000016f00780c */ /* 0x000fe20003fa5270 */
[----:B------:R-:W-:Y:S01]  /*1bc0*/  IMAD.IADD R23, R12, 0x1, R4 ;  /* 0x000000010c177824 */ /* 0x000fe200078e0204 */
[----:B------:R-:W-:Y:S01]  /*1bd0*/  ISETP.GE.AND P1, PT, R110, 0x1, PT ;  /* 0x000000016e00780c */ /* 0x000fe20003f26270 */
[----:B--2---:R-:W-:Y:S02]  /*1be0*/  IMAD.MOV.U32 R114, RZ, RZ, R3 ;  /* 0x000000ffff727224 */ /* 0x004fe400078e0003 */
[----:B---3--:R-:W-:Y:S01]  /*1bf0*/  IMAD.SHL.U32 R115, R2, 0x80, RZ ;  /* 0x0000008002737824 */ /* 0x008fe200078e00ff */
[----:B----4-:R-:W-:-:S04]  /*1c00*/  LOP3.LUT R28, R28, 0xfffff7ff, RZ, 0xc0, !PT ;  /* 0xfffff7ff1c1c7812 */ /* 0x010fc800078ec0ff */
[----:B------:R1:W-:Y:S01]  /*1c10*/  STL [R1+0x68], R115 ;  /* 0x0000687301007387 */ /* 0x0003e20000100800 */
[----:B------:R-:W-:Y:S02]  /*1c20*/  IADD3 R2, R115, 0x7f, RZ ;  /* 0x0000007f73027810 */ /* 0x000fe40007ffe0ff */
[----:B------:R-:W-:Y:S01]  /*1c30*/  @P5 LOP3.LUT R28, R28, 0x800, RZ, 0xfc, !PT ;  /* 0x000008001c1c5812 */ /* 0x000fe200078efcff */
[----:B------:R1:W-:Y:S02]  /*1c40*/  STL [R1+0x38], R122 ;  /* 0x0000387a01007387 */ /* 0x0003e40000100800 */
[----:B------:R-:W-:Y:S01]  /*1c50*/  @P5 IMAD.HI.U32 R3, R2, c[0x0][0x2c8], RZ ;  /* 0x0000b20002035a27 */ /* 0x000fe200078e00ff */
[----:B------:R-:W-:-:S03]  /*1c60*/  LOP3.LUT R28, R28, 0xffffefff, RZ, 0xc0, !PT ;  /* 0xffffefff1c1c7812 */ /* 0x000fc600078ec0ff */
[----:B------:R-:W-:Y:S01]  /*1c70*/  IMAD.MOV.U32 R0, RZ, RZ, R2 ;  /* 0x000000ffff007224 */ /* 0x000fe200078e0002 */
[----:B------:R-:W-:Y:S02]  /*1c80*/  @P1 LOP3.LUT R28, R28, 0x1000, RZ, 0xfc, !PT ;  /* 0x000010001c1c1812 */ /* 0x000fe400078efcff */
[----:B------:R-:W-:Y:S02]  /*1c90*/  IADD3 R2, R122, 0x1, -R114 ;  /* 0x000000017a027810 */ /* 0x000fe40007ffe872 */
[----:B------:R-:W-:Y:S01]  /*1ca0*/  @P5 SHF.R.U32.HI R0, RZ, c[0x0][0x2cc], R3 ;  /* 0x0000b300ff005a19 */ /* 0x000fe20000011603 */
[----:B------:R1:W-:Y:S04]  /*1cb0*/  STL [R1+0x14], R28 ;  /* 0x0000141c01007387 */ /* 0x0003e80000100800 */
[----:B------:R-:W-:-:S05]  /*1cc0*/  IMAD.IADD R0, R2, 0x1, R0 ;  /* 0x0000000102007824 */ /* 0x000fca00078e0200 */
[----:B------:R-:W-:Y:S01]  /*1cd0*/  IADD3 R3, R0, c[0x0][0x328], RZ ;  /* 0x0000ca0000037a10 */ /* 0x000fe20007ffe0ff */
[----:B------:R-:W-:Y:S05]  /*1ce0*/  @!P1 BRA `(.L_x_398) ;  /* 0x0000010000009947 */ /* 0x000fea0003800000 */
[C---:B------:R-:W-:Y:S01]  /*1cf0*/  ISETP.GT.AND P0, PT, R0.reuse, RZ, PT ;  /* 0x000000ff0000720c */ /* 0x040fe20003f04270 */
[----:B------:R-:W-:Y:S01]  /*1d00*/  BSSY B0, `(.L_x_399) ;  /* 0x000000c000007945 */ /* 0x000fe20003800000 */
[----:B------:R-:W-:-:S11]  /*1d10*/  IADD3 R2, R0, -0x1, RZ ;  /* 0xffffffff00027810 */ /* 0x000fd60007ffe0ff */
[----:B------:R-:W-:Y:S05]  /*1d20*/  @P0 BRA `(.L_x_400) ;  /* 0x0000006000000947 */ /* 0x000fea0003800000 */
[----:B------:R-:W-:Y:S01]  /*1d30*/  ISETP.NE.AND P0, PT, R110, 0x1, PT ;  /* 0x000000016e00780c */ /* 0x000fe20003f05270 */
[----:B------:R-:W-:-:S12]  /*1d40*/  IMAD.MOV R0, RZ, RZ, -R0 ;  /* 0x000000ffff007224 */ /* 0x000fd800078e0a00 */
[----:B------:R-:W-:-:S05]  /*1d50*/  @P0 IMAD.HI.U32 R2, R0, c[0x0][0x330], RZ ;  /* 0x0000cc0000020a27 */ /* 0x000fca00078e00ff */
[----:B------:R-:W-:-:S04]  /*1d60*/  @P0 SHF.R.U32.HI R0, RZ, c[0x0][0x334], R2 ;  /* 0x0000cd00ff000a19 */ /* 0x000fc80000011602 */
[----:B------:R-:W-:Y:S01]  /*1d70*/  LOP3.LUT R2, RZ, R0, RZ, 0x33, !PT ;  /* 0x00000000ff027212 */ /* 0x000fe200078e33ff */
[----:B------:R-:W-:Y:S05]  /*1d80*/  BRA `(.L_x_401) ;  /* 0x0000003000007947 */ /* 0x000fea0003800000 */
.L_x_400:
[----:B------:R-:W-:-:S13]  /*1d90*/  ISETP.NE.AND P0, PT, R110, 0x1, PT ;  /* 0x000000016e00780c */ /* 0x000fda0003f05270 */
[----:B------:R-:W-:-:S05]  /*1da0*/  @P0 IMAD.HI.U32 R0, R2, c[0x0][0x330], RZ ;  /* 0x0000cc0002000a27 */ /* 0x000fca00078e00ff */
[----:B------:R-:W-:Y:S02]  /*1db0*/  @P0 SHF.R.U32.HI R2, RZ, c[0x0][0x334], R0 ;  /* 0x0000cd00ff020a19 */ /* 0x000fe40000011600 */
.L_x_401:
[----:B------:R-:W-:Y:S05]  /*1dc0*/  BSYNC B0 ;  /* 0x0000000000007941 */ /* 0x000fea0003800000 */
.L_x_399:
[----:B------:R-:W-:-:S05]  /*1dd0*/  IMAD R2, R2, R110, c[0x0][0x32c] ;  /* 0x0000cb0002027624 */ /* 0x000fca00078e026e */
[----:B------:R-:W-:-:S04]  /*1de0*/  IMNMX R3, R3, R2, PT ;  /* 0x0000000203037217 */ /* 0x000fc80003800200 */
.L_x_398:
[----:B------:R-:W-:Y:S01]  /*1df0*/  IADD3 R3, R3, 0x2f, RZ ;  /* 0x0000002f03037810 */ /* 0x000fe20007ffe0ff */
[----:B------:R-:W-:Y:S01]  /*1e00*/  @P5 IMAD.HI.U32 R4, R115, c[0x0][0x2c8], RZ ;  /* 0x0000b20073045a27 */ /* 0x000fe200078e00ff */
[----:B------:R-:W-:-:S03]  /*1e10*/  IADD3 R2, R122, 0x2f, RZ ;  /* 0x0000002f7a027810 */ /* 0x000fc60007ffe0ff */
[----:B------:R-:W-:-:S04]  /*1e20*/  IMAD.HI R6, R3, 0x2aaaaaab, RZ ;  /* 0x2aaaaaab03067827 */ /* 0x000fc800078e02ff */
[----:B------:R-:W-:Y:S01]  /*1e30*/  IMAD.HI R2, R2, 0x2aaaaaab, RZ ;  /* 0x2aaaaaab02027827 */ /* 0x000fe200078e02ff */
[----:B------:R-:W-:-:S03]  /*1e40*/  SHF.R.U32.HI R5, RZ, 0x1f, R6 ;  /* 0x0000001fff057819 */ /* 0x000fc60000011606 */
[----:B------:R-:W-:Y:S01]  /*1e50*/  IMAD.MOV.U32 R0, RZ, RZ, R115 ;  /* 0x000000ffff007224 */ /* 0x000fe200078e0073 */
[----:B------:R-:W-:Y:S01]  /*1e60*/  @P5 SHF.R.U32.HI R0, RZ, c[0x0][0x2cc], R4 ;  /* 0x0000b300ff005a19 */ /* 0x000fe20000011604 */
[----:B------:R-:W-:Y:S01]  /*1e70*/  IMAD.IADD R3, R122, 0x1, -R114 ;  /* 0x000000017a037824 */ /* 0x000fe200078e0a72 */
[----:B------:R-:W-:Y:S02]  /*1e80*/  SHF.R.U32.HI R4, RZ, 0x1f, R2 ;  /* 0x0000001fff047819 */ /* 0x000fe40000011602 */
[----:B------:R-:W-:Y:S01]  /*1e90*/  LEA.HI.SX32 R5, R6, R5, 0x1d ;  /* 0x0000000506057211 */ /* 0x000fe200078feaff */
[----:B------:R-:W-:Y:S01]  /*1ea0*/  IMAD.IADD R0, R3, 0x1, R0 ;  /* 0x0000000103007824 */ /* 0x000fe200078e0200 */
[----:B------:R-:W-:-:S04]  /*1eb0*/  LEA.HI.SX32 R3, R2, R4, 0x1d ;  /* 0x0000000402037211 */ /* 0x000fc800078feaff */
[----:B------:R-:W-:Y:S02]  /*1ec0*/  IADD3 R2, R0, -c[0x0][0x324], RZ ;  /* 0x8000c90000027a10 */ /* 0x000fe40007ffe0ff */
[----:B------:R-:W-:Y:S01]  /*1ed0*/  IMNMX R11, R3, R5, PT ;  /* 0x00000005030b7217 */ /* 0x000fe20003800200 */
[----:B------:R-:W-:Y:S05]  /*1ee0*/  @!P1 BRA `(.L_x_402) ;  /* 0x000000f000009947 */ /* 0x000fea0003800000 */
[----:B------:R-:W-:Y:S01]  /*1ef0*/  ISETP.GT.AND P0, PT, R0, -0x1, PT ;  /* 0xffffffff0000780c */ /* 0x000fe20003f04270 */
[----:B------:R-:W-:-:S12]  /*1f00*/  BSSY B0, `(.L_x_403) ;  /* 0x000000b000007945 */ /* 0x000fd80003800000 */
[----:B------:R-:W-:Y:S05]  /*1f10*/  @P0 BRA `(.L_x_404) ;  /* 0x0000006000000947 */ /* 0x000fea0003800000 */
[----:B------:R-:W-:Y:S02]  /*1f20*/  ISETP.NE.AND P0, PT, R110, 0x1, PT ;  /* 0x000000016e00780c */ /* 0x000fe40003f05270 */
[----:B------:R-:W-:-:S11]  /*1f30*/  LOP3.LUT R0, RZ, R0, RZ, 0x33, !PT ;  /* 0x00000000ff007212 */ /* 0x000fd600078e33ff */
[----:B------:R-:W-:-:S05]  /*1f40*/  @P0 IMAD.HI.U32 R3, R0, c[0x0][0x330], RZ ;  /* 0x0000cc0000030a27 */ /* 0x000fca00078e00ff */
[----:B------:R-:W-:-:S04]  /*1f50*/  @P0 SHF.R.U32.HI R0, RZ, c[0x0][0x334], R3 ;  /* 0x0000cd00ff000a19 */ /* 0x000fc80000011603 */
[----:B------:R-:W-:Y:S01]  /*1f60*/  LOP3.LUT R0, RZ, R0, RZ, 0x33, !PT ;  /* 0x00000000ff007212 */ /* 0x000fe200078e33ff */
[----:B------:R-:W-:Y:S05]  /*1f70*/  BRA `(.L_x_405) ;  /* 0x0000003000007947 */ /* 0x000fea0003800000 */
.L_x_404:
[----:B------:R-:W-:-:S13]  /*1f80*/  ISETP.NE.AND P0, PT, R110, 0x1, PT ;  /* 0x000000016e00780c */ /* 0x000fda0003f05270 */
[----:B------:R-:W-:-:S05]  /*1f90*/  @P0 IMAD.HI.U32 R3, R0, c[0x0][0x330], RZ ;  /* 0x0000cc0000030a27 */ /* 0x000fca00078e00ff */
[----:B------:R-:W-:Y:S02]  /*1fa0*/  @P0 SHF.R.U32.HI R0, RZ, c[0x0][0x334], R3 ;  /* 0x0000cd00ff000a19 */ /* 0x000fe40000011603 */
.L_x_405:
[----:B------:R-:W-:Y:S05]  /*1fb0*/  BSYNC B0 ;  /* 0x0000000000007941 */ /* 0x000fea0003800000 */
.L_x_403:
[----:B------:R-:W-:-:S05]  /*1fc0*/  IMAD R0, R0, c[0x0][0x32c], RZ ;  /* 0x0000cb0000007a24 */ /* 0x000fca00078e02ff */
[----:B------:R-:W-:-:S05]  /*1fd0*/  IMNMX R2, R2, R0, !PT ;  /* 0x0000000002027217 */ /* 0x000fca0007800200 */
.L_x_402:
[----:B------:R-:W-:Y:S01]  /*1fe0*/  IMAD.HI R2, R2, 0x2aaaaaab, RZ ;  /* 0x2aaaaaab02027827 */ /* 0x000fe200078e02ff */
[C---:B------:R-:W-:Y:S01]  /*1ff0*/  LOP3.LUT R3, R15.reuse, 0xff000000, RZ, 0xc0, !PT ;  /* 0xff0000000f037812 */ /* 0x040fe200078ec0ff */
[----:B------:R-:W-:Y:S03]  /*2000*/  BSSY B0, `(.L_x_406) ;  /* 0x000002d000007945 */ /* 0x000fe60003800000 */
[----:B------:R-:W-:Y:S02]  /*2010*/  SHF.R.U32.HI R0, RZ, 0x1f, R2 ;  /* 0x0000001fff007819 */ /* 0x000fe40000011602 */
[----:B------:R-:W-:Y:S02]  /*2020*/  SHF.R.U32.HI R3, RZ, 0x8, R3 ;  /* 0x00000008ff037819 */ /* 0x000fe40000011603 */
[----:B------:R-:W-:Y:S02]  /*2030*/  LEA.HI.SX32 R2, R2, R0, 0x1d ;  /* 0x0000000002027211 */ /* 0x000fe400078feaff */
[----:B------:R-:W-:-:S02]  /*2040*/  LOP3.LUT R0, R15, 0xff0000, RZ, 0xc0, !PT ;  /* 0x00ff00000f007812 */ /* 0x000fc400078ec0ff */
[----:B------:R-:W-:Y:S01]  /*2050*/  IMNMX R6, RZ, R2, !PT ;  /* 0x00000002ff067217 */ /* 0x000fe20007800200 */
[----:B------:R-:W-:Y:S01]  /*2060*/  IMAD.MOV.U32 R2, RZ, RZ, RZ ;  /* 0x000000ffff027224 */ /* 0x000fe200078e00ff */
[----:B------:R-:W-:Y:S02]  /*2070*/  LEA.HI R0, R0, R3, RZ, 0x10 ;  /* 0x0000000300007211 */ /* 0x000fe400078f80ff */
[----:B------:R-:W-:Y:S02]  /*2080*/  ISETP.GT.AND P0, PT, R11, R6, PT ;  /* 0x000000060b00720c */ /* 0x000fe40003f04270 */
[----:B------:R-:W-:Y:S02]  /*2090*/  LOP3.LUT R12, R0, 0xff, RZ, 0xc0, !PT ;  /* 0x000000ff000c7812 */ /* 0x000fe400078ec0ff */
[----:B------:R-:W-:-:S03]  /*20a0*/  SHF.R.U32.HI R5, RZ, 0x10, R0 ;  /* 0x00000010ff057819 */ /* 0x000fc60000011600 */
[----:B------:R2:W-:Y:S04]  /*20b0*/  STL [R1+0x78], R12 ;  /* 0x0000780c01007387 */ /* 0x0005e80000100800 */
[----:B------:R2:W-:Y:S02]  /*20c0*/  STL [R1+0x74], R5 ;  /* 0x0000740501007387 */ /* 0x0005e40000100800 */
[----:B------:R-:W-:Y:S05]  /*20d0*/  @!P0 BRA `(.L_x_407) ;  /* 0x000001f000008947 */ /* 0x000fea0003800000 */
[----:B------:R-:W-:-:S04]  /*20e0*/  ISETP.NE.AND P0, PT, R5, RZ, PT ;  /* 0x000000ff0500720c */ /* 0x000fc80003f05270 */
[----:B------:R-:W-:-:S04]  /*20f0*/  SEL R0, R5, c[0x0][0x338], P0 ;  /* 0x0000ce0005007a07 */ /* 0x000fc80000000000 */
[----:B------:R-:W-:Y:S02]  /*2100*/  IABS R3, R0 ;  /* 0x0000000000037213 */ /* 0x000fe40000000000 */
[----:B------:R-:W-:Y:S02]  /*2110*/  IADD3 R7, R0, -0x1, R11 ;  /* 0xffffffff00077810 */ /* 0x000fe40007ffe00b */
[----:B------:R-:W3:Y:S03]  /*2120*/  I2F.RP R2, R3 ;  /* 0x0000000300027306 */ /* 0x000ee60000209400 */
[----:B------:R-:W-:-:S05]  /*2130*/  IMAD.IADD R7, R7, 0x1, -R6 ;  /* 0x0000000107077824 */ /* 0x000fca00078e0a06 */
[----:B------:R-:W-:Y:S01]  /*2140*/  IABS R10, R7 ;  /* 0x00000007000a7213 */ /* 0x000fe20000000000 */
[----:B---3--:R-:W3:Y:S02]  /*2150*/  MUFU.RCP R2, R2 ;  /* 0x0000000200027308 */ /* 0x008ee40000001000 */
[----:B---3--:R-:W-:-:S06]  /*2160*/  IADD3 R2, R2, 0xffffffe, RZ ;  /* 0x0ffffffe02027810 */ /* 0x008fcc0007ffe0ff */
[----:B--2---:R-:W2:Y:S02]  /*2170*/  F2I.FTZ.U32.TRUNC.NTZ R5, R2 ;  /* 0x0000000200057305 */ /* 0x004ea4000021f000 */
[----:B--2---:R-:W-:-:S04]  /*2180*/  IMAD.MOV R2, RZ, RZ, -R5 ;  /* 0x000000ffff027224 */ /* 0x004fc800078e0a05 */
        /* <DEDUP_REMOVED lines=20> */
.L_x_407:
[----:B------:R-:W-:Y:S05]  /*22d0*/  BSYNC B0 ;  /* 0x0000000000007941 */ /* 0x000fea0003800000 */
.L_x_406:
[----:B------:R-:W-:Y:S01]  /*22e0*/  IMAD R126, R12, R2, R6 ;  /* 0x000000020c7e7224 */ /* 0x000fe200078e0206 */
        /* <DEDUP_REMOVED lines=72> */
[----:B---3--:R-:W-:Y:S01]  /*2770*/  ISETP.NE.U32.AND P1, PT, RZ, c[0x0][0x340], PT ;  /* 0x0000d000ff007a0c */ /* 0x008fe20003f25070 */
[----:B------:R-:W3:Y:S03]  /*2780*/  LDL R118, [R1+0x18] ;  /* 0x0000180001767983 */ /* 0x000ee60000100800 */
[----:B------:R-:W-:Y:S01]  /*2790*/  ISETP.NE.AND.EX P1, PT, RZ, c[0x0][0x344], PT, P1 ;  /* 0x0000d100ff007a0c */ /* 0x000fe20003f25310 */
[----:B------:R-:W4:-:S12]  /*27a0*/  S2R R4, SR_TID.X ;  /* 0x0000000000047919 */ /* 0x000f180000002100 */
[----:B------:R-:W-:-:S05]  /*27b0*/  @P1 IMAD.WIDE R2, R16, R14, c[0x0][0x340] ;  /* 0x0000d00010021625 */ /* 0x000fca00078e020e */
[----:B--2---:R5:W2:Y:S01]  /*27c0*/  @P1 LDG.E R9, [R2.64] ;  /* 0x0000000602091981 */ /* 0x004aa2000c1e1900 */
[----:B------:R-:W-:Y:S01]  /*27d0*/  SHF.R.S32.HI R0, RZ, 0x1f, R13 ;  /* 0x0000001fff007819 */ /* 0x000fe2000001140d */
[----:B------:R-:W-:Y:S01]  /*27e0*/  WARPSYNC 0xffffffff ;  /* 0xffffffff00007948 */ /* 0x000fe20003800000 */
[----:B------:R-:W-:Y:S01]  /*27f0*/  SHF.R.S32.HI R8, RZ, 0x1f, R16 ;  /* 0x0000001fff087819 */ /* 0x000fe20000011410 */
[----:B------:R-:W-:Y:S01]  /*2800*/  IMAD R18, R114, c[0x0][0x2c4], RZ ;  /* 0x0000b10072127a24 */ /* 0x000fe200078e02ff */
[----:B------:R-:W-:Y:S01]  /*2810*/  BAR.SYNC.DEFER_BLOCKING 0x0 ;  /* 0x0000000000007b1d */ /* 0x000fe20000010000 */
[----:B------:R-:W-:Y:S01]  /*2820*/  IMAD R0, R0, c[0x0][0x178], RZ ;  /* 0x00005e0000007a24 */ /* 0x000fe200078e02ff */
[----:B----4-:R-:W-:Y:S01]  /*2830*/  SHF.R.S32.HI R27, RZ, 0x1f, R4 ;  /* 0x0000001fff1b7819 */ /* 0x010fe20000011404 */
[----:B------:R-:W-:Y:S01]  /*2840*/  IMAD.MOV.U32 R123, RZ, RZ, R28 ;  /* 0x000000ffff7b7224 */ /* 0x000fe200078e001c */
[----:B------:R-:W-:Y:S01]  /*2850*/  SHF.R.S32.HI R119, RZ, 0x1f, R4 ;  /* 0x0000001fff777819 */ /* 0x000fe20000011404 */
[----:B------:R-:W-:Y:S01]  /*2860*/  IMAD R0, R13, c[0x0][0x17c], R0 ;  /* 0x00005f000d007a24 */ /* 0x000fe200078e0200 */
[----:B------:R-:W-:-:S02]  /*2870*/  LEA.HI R27, R27, R4, RZ, 0x3 ;  /* 0x000000041b1b7211 */ /* 0x000fc400078f18ff */
[----:B------:R-:W-:Y:S02]  /*2880*/  LEA.HI R119, R119, R4, RZ, 0x3 ;  /* 0x0000000477777211 */ /* 0x000fe400078f18ff */
[----:B------:R-:W-:Y:S02]  /*2890*/  LOP3.LUT R27, R27, 0xfffffff8, RZ, 0xc0, !PT ;  /* 0xfffffff81b1b7812 */ /* 0x000fe400078ec0ff */
[----:B------:R-:W-:Y:S02]  /*28a0*/  SHF.R.S32.HI R119, RZ, 0x3, R119 ;  /* 0x00000003ff777819 */ /* 0x000fe40000011477 */
[----:B------:R-:W-:Y:S01]  /*28b0*/  SEL R6, R8, RZ, !P3 ;  /* 0x000000ff08067207 */ /* 0x000fe20005800000 */
[----:B------:R-:W-:Y:S01]  /*28c0*/  IMAD.IADD R27, R4, 0x1, -R27 ;  /* 0x00000001041b7824 */ /* 0x000fe200078e0a1b */
[----:B------:R-:W-:Y:S01]  /*28d0*/  SEL R4, R16, RZ, !P3 ;  /* 0x000000ff10047207 */ /* 0x000fe20005800000 */
[----:B------:R-:W-:Y:S01]  /*28e0*/  IMAD.IADD R17, R119, 0x1, R115 ;  /* 0x0000000177117824 */ /* 0x000fe200078e0273 */
[----:B------:R-:W-:Y:S01]  /*28f0*/  IADD3 R77, R134, -0x1, RZ ;  /* 0xffffffff864d7810 */ /* 0x000fe20007ffe0ff */
[----:B------:R-:W-:-:S02]  /*2900*/  IMAD R5, R27, 0x20, R119 ;  /* 0x000000201b057824 */ /* 0x000fc400078e0277 */
[----:B-----5:R-:W-:-:S04]  /*2910*/  IMAD.WIDE.U32 R2, R13, c[0x0][0x178], RZ ;  /* 0x00005e000d027a25 */ /* 0x020fc800078e00ff */
[----:B------:R-:W-:Y:S02]  /*2920*/  IMAD.IADD R5, R115, 0x1, R5 ;  /* 0x0000000173057824 */ /* 0x000fe400078e0205 */
[----:B------:R-:W-:Y:S02]  /*2930*/  IMAD.IADD R3, R3, 0x1, R0 ;  /* 0x0000000103037824 */ /* 0x000fe400078e0200 */
[----:B------:R-:W-:-:S04]  /*2940*/  @P5 IMAD.HI.U32 R7, R5, c[0x0][0x2c8], RZ ;  /* 0x0000b20005075a27 */ /* 0x000fc800078e00ff */
[----:B------:R-:W-:-:S04]  /*2950*/  IMAD.WIDE.U32 R2, R29, c[0x0][0x1b8], R2 ;  /* 0x00006e001d027a25 */ /* 0x000fc800078e0002 */
[----:B------:R-:W-:Y:S01]  /*2960*/  IMAD.MOV.U32 R0, RZ, RZ, R5 ;  /* 0x000000ffff007224 */ /* 0x000fe200078e0005 */
[----:B------:R-:W-:Y:S01]  /*2970*/  @P5 SHF.R.U32.HI R0, RZ, c[0x0][0x2cc], R7 ;  /* 0x0000b300ff005a19 */ /* 0x000fe20000011607 */
[----:B------:R-:W-:Y:S02]  /*2980*/  IMAD R3, R29, c[0x0][0x1bc], R3 ;  /* 0x00006f001d037a24 */ /* 0x000fe400078e0203 */
[----:B------:R-:W-:Y:S01]  /*2990*/  IMAD R6, R6, c[0x0][0x1c0], RZ ;  /* 0x0000700006067a24 */ /* 0x000fe200078e02ff */
[----:B------:R-:W-:Y:S01]  /*29a0*/  SHF.R.S32.HI R7, RZ, 0x1f, R0 ;  /* 0x0000001fff077819 */ /* 0x000fe20000011400 */
[----:B------:R-:W-:-:S04]  /*29b0*/  IMAD.WIDE.U32 R2, R4, c[0x0][0x1c0], R2 ;  /* 0x0000700004027a25 */ /* 0x000fc800078e0002 */
[----:B------:R-:W-:Y:S02]  /*29c0*/  IMAD R6, R4, c[0x0][0x1c4], R6 ;  /* 0x0000710004067a24 */ /* 0x000fe400078e0206 */
[----:B------:R-:W-:Y:S02]  /*29d0*/  IMAD.MOV R4, RZ, RZ, -R0 ;  /* 0x000000ffff047224 */ /* 0x000fe400078e0a00 */
[----:B------:R-:W-:Y:S02]  /*29e0*/  IMAD.IADD R3, R3, 0x1, R6 ;  /* 0x0000000103037824 */ /* 0x000fe400078e0206 */
        /* <DEDUP_REMOVED lines=11> */
[----:B------:R-:W4:Y:S03]  /*2aa0*/  SHFL.IDX PT, R6, R14, RZ, 0x181f ;  /* 0x00181fff0e067589 */ /* 0x000f2600000e0000 */
[----:B------:R-:W-:Y:S01]  /*2ab0*/  LEA.HI.X R15, R2, c[0x0][0x164], R0, 0x1, P0 ;  /* 0x00005900020f7a11 */ /* 0x000fe200000f0c00 */
[----:B------:R-:W-:Y:S01]  /*2ac0*/  IMAD.SHL.U32 R2, R27, 0x8, RZ ;  /* 0x000000081b027824 */ /* 0x000fe200078e00ff */
[----:B------:R-:W-:-:S03]  /*2ad0*/  ISETP.GE.AND P0, PT, R17, R18, PT ;  /* 0x000000121100720c */ /* 0x000fc60003f06270 */
[----:B------:R-:W5:Y:S01]  /*2ae0*/  SHFL.IDX PT, R7, R15, RZ, 0x181f ;  /* 0x00181fff0f077589 */ /* 0x000f6200000e0000 */
[C---:B------:R-:W-:Y:S02]  /*2af0*/  IADD3 R0, R2.reuse, 0x40, RZ ;  /* 0x0000004002007810 */ /* 0x040fe40007ffe0ff */
[C---:B------:R-:W-:Y:S02]  /*2b00*/  IADD3 R25, R2.reuse, 0x80, RZ ;  /* 0x0000008002197810 */ /* 0x040fe40007ffe0ff */
[----:B------:R-:W-:Y:S02]  /*2b10*/  SHF.R.S32.HI R19, RZ, 0x1f, R0 ;  /* 0x0000001fff137819 */ /* 0x000fe40000011400 */
[----:B------:R-:W-:Y:S02]  /*2b20*/  IADD3 R24, R2, 0xc0, RZ ;  /* 0x000000c002187810 */ /* 0x000fe40007ffe0ff */
[----:B------:R-:W-:Y:S02]  /*2b30*/  SHF.R.S32.HI R3, RZ, 0x1f, R2 ;  /* 0x0000001fff037819 */ /* 0x000fe40000011402 */
[----:B------:R-:W-:-:S02]  /*2b40*/  ISETP.GE.AND P5, PT, R25, c[0x0][0x198], PT ;  /* 0x0000660019007a0c */ /* 0x000fc40003fa6270 */
[----:B------:R-:W-:Y:S02]  /*2b50*/  ISETP.GE.AND P6, PT, R24, c[0x0][0x198], PT ;  /* 0x0000660018007a0c */ /* 0x000fe40003fc6270 */
[----:B------:R-:W-:Y:S02]  /*2b60*/  SHF.R.S32.HI R22, RZ, 0x1f, R25 ;  /* 0x0000001fff167819 */ /* 0x000fe40000011419 */
[CC--:B----4-:R-:W-:Y:S02]  /*2b70*/  @!P0 LEA R12, P3, R0.reuse, R6.reuse, 0x1 ;  /* 0x00000006000c8211 */ /* 0x0d0fe400078608ff */
[----:B------:R-:W-:Y:S02]  /*2b80*/  @!P0 LEA R10, P2, R25, R6, 0x1 ;  /* 0x00000006190a8211 */ /* 0x000fe400078408ff */
[----:B------:R-:W-:Y:S02]  /*2b90*/  SHF.R.S32.HI R26, RZ, 0x1f, R24 ;  /* 0x0000001fff1a7819 */ /* 0x000fe40000011418 */
[----:B-----5:R-:W-:-:S02]  /*2ba0*/  @!P0 LEA.HI.X R13, R0, R7, R19, 0x1, P3 ;  /* 0x00000007000d8211 */ /* 0x020fc400018f0c13 */
[----:B------:R-:W-:Y:S02]  /*2bb0*/  ISETP.GE.AND P3, PT, R0, c[0x0][0x198], PT ;  /* 0x0000660000007a0c */ /* 0x000fe40003f66270 */
[----:B------:R-:W-:Y:S02]  /*2bc0*/  @!P0 LEA.HI.X R11, R25, R7, R22, 0x1, P2 ;  /* 0x00000007190b8211 */ /* 0x000fe400010f0c16 */
[--C-:B--2---:R-:W-:Y:S01]  /*2bd0*/  @P1 SHF.R.S32.HI R5, RZ, 0x1f, R9.reuse ;  /* 0x0000001fff051819 */ /* 0x104fe20000011409 */
[----:B------:R-:W-:Y:S02]  /*2be0*/  @P1 IMAD.MOV.U32 R4, RZ, RZ, R9 ;  /* 0x000000ffff041224 */ /* 0x000fe400078e0009 */
[----:B------:R-:W-:Y:S02]  /*2bf0*/  @!P1 IMAD.MOV.U32 R4, RZ, RZ, R16 ;  /* 0x000000ffff049224 */ /* 0x000fe400078e0010 */
[----:B------:R-:W-:Y:S01]  /*2c00*/  @!P1 IMAD.MOV.U32 R5, RZ, RZ, R8 ;  /* 0x000000ffff059224 */ /* 0x000fe200078e0008 */
[----:B------:R-:W-:Y:S01]  /*2c10*/  @!P0 LEA R8, P1, R2, R6, 0x1 ;  /* 0x0000000602088211 */ /* 0x000fe200078208ff */
[----:B------:R-:W-:Y:S01]  /*2c20*/  SHFL.IDX PT, R16, R14, 0x3, 0x181f ;  /* 0x00781f000e107f89 */ /* 0x000fe200000e0000 */
[----:B------:R-:W-:-:S02]  /*2c30*/  SEL R21, R4, RZ, !P4 ;  /* 0x000000ff04157207 */ /* 0x000fc40006000000 */
[----:B------:R-:W-:Y:S01]  /*2c40*/  SEL R20, R5, RZ, !P4 ;  /* 0x000000ff05147207 */ /* 0x000fe20006000000 */
[----:B------:R-:W2:Y:S01]  /*2c50*/  SHFL.IDX PT, R4, R14, 0x1, 0x181f ;  /* 0x00381f000e047f89 */ /* 0x000ea200000e0000 */
[C---:B------:R-:W-:Y:S02]  /*2c60*/  ISETP.GE.AND P4, PT, R2.reuse, c[0x0][0x198], PT ;  /* 0x0000660002007a0c */ /* 0x040fe40003f86270 */
[----:B------:R-:W-:Y:S01]  /*2c70*/  @!P0 LEA.HI.X R9, R2, R7, R3, 0x1, P1 ;  /* 0x0000000702098211 */ /* 0x000fe200008f0c03 */
[----:B------:R-:W4:Y:S01]  /*2c80*/  SHFL.IDX PT, R5, R15, 0x1, 0x181f ;  /* 0x00381f000f057f89 */ /* 0x000f2200000e0000 */
[----:B------:R-:W-:-:S04]  /*2c90*/  @!P0 LEA R6, P1, R24, R6, 0x1 ;  /* 0x0000000618068211 */ /* 0x000fc800078208ff */
[----:B------:R-:W-:-:S05]  /*2ca0*/  @!P0 LEA.HI.X R7, R24, R7, R26, 0x1, P1 ;  /* 0x0000000718078211 */ /* 0x000fca00008f0c1a */
[----:B---3--:R3:W-:Y:S04]  /*2cb0*/  @!P0 LDGSTS.E.BYPASS.LTC128B.128 [R118+0x4080], [R8.64], !P4 ;  /* 0x0408000008768fae */ /* 0x0087e8000e101d46 */
[----:B------:R5:W-:Y:S04]  /*2cc0*/  @!P0 LDGSTS.E.BYPASS.LTC128B.128 [R118+0x8080], [R12.64], !P3 ;  /* 0x080800000c768fae */ /* 0x000be8000d901d46 */
[----:B------:R1:W-:Y:S04]  /*2cd0*/  @!P0 LDGSTS.E.BYPASS.LTC128B.128 [R118+0xc080], [R10.64], !P5 ;  /* 0x0c0800000a768fae */ /* 0x0003e8000e901d46 */
[----:B------:R1:W-:Y:S01]  /*2ce0*/  @!P0 LDGSTS.E.BYPASS.LTC128B.128 [R118+0x10080], [R6.64], !P6 ;  /* 0x1008000006768fae */ /* 0x0003e2000f101d46 */
[----:B---3--:R-:W-:-:S04]  /*2cf0*/  IADD3 R8, R17, 0x20, RZ ;  /* 0x0000002011087810 */ /* 0x008fc80007ffe0ff */
[----:B------:R-:W-:-:S13]  /*2d00*/  ISETP.GE.AND P0, PT, R8, R18, PT ;  /* 0x000000120800720c */ /* 0x000fda0003f06270 */
[----:B--2---:R-:W-:-:S04]  /*2d10*/  @!P0 LEA R8, P1, R2, R4, 0x1 ;  /* 0x0000000402088211 */ /* 0x004fc800078208ff */
[----:B----4-:R-:W-:Y:S02]  /*2d20*/  @!P0 LEA.HI.X R9, R2, R5, R3, 0x1, P1 ;  /* 0x0000000502098211 */ /* 0x010fe400008f0c03 */
[----:B-----5:R-:W-:-:S03]  /*2d30*/  @!P0 LEA R12, P1, R0, R4, 0x1 ;  /* 0x00000004000c8211 */ /* 0x020fc600078208ff */
[----:B------:R2:W-:Y:S01]  /*2d40*/  @!P0 LDGSTS.E.BYPASS.LTC128B.128 [R118+0x5080], [R8.64], !P4 ;  /* 0x0508000008768fae */ /* 0x0005e2000e101d46 */
[----:B------:R-:W-:Y:S02]  /*2d50*/  @!P0 LEA.HI.X R13, R0, R5, R19, 0x1, P1 ;  /* 0x00000005000d8211 */ /* 0x000fe400008f0c13 */
[----:B-1----:R-:W-:-:S03]  /*2d60*/  @!P0 LEA R10, P1, R25, R4, 0x1 ;  /* 0x00000004190a8211 */ /* 0x002fc600078208ff */
[----:B------:R1:W-:Y:S01]  /*2d70*/  @!P0 LDGSTS.E.BYPASS.LTC128B.128 [R118+0x9080], [R12.64], !P3 ;  /* 0x090800000c768fae */ /* 0x0003e2000d901d46 */
[-C--:B------:R-:W-:Y:S02]  /*2d80*/  @!P0 LEA.HI.X R11, R25, R5.reuse, R22, 0x1, P1 ;  /* 0x00000005190b8211 */ /* 0x080fe400008f0c16 */
[C---:B------:R-:W-:Y:S02]  /*2d90*/  @!P0 LEA R6, P1, R24.reuse, R4, 0x1 ;  /* 0x0000000418068211 */ /* 0x040fe400078208ff */
[----:B------:R3:W4:Y:S02]  /*2da0*/  SHFL.IDX PT, R4, R14, 0x2, 0x181f ;  /* 0x00581f000e047f89 */ /* 0x00072400000e0000 */
[----:B------:R-:W-:Y:S02]  /*2db0*/  @!P0 LEA.HI.X R7, R24, R5, R26, 0x1, P1 ;  /* 0x0000000518078211 */ /* 0x000fe400008f0c1a */
[----:B------:R-:W5:Y:S04]  /*2dc0*/  SHFL.IDX PT, R5, R15, 0x2, 0x181f ;  /* 0x00581f000f057f89 */ /* 0x000f6800000e0000 */
[----:B------:R4:W-:Y:S04]  /*2dd0*/  @!P0 LDGSTS.E.BYPASS.LTC128B.128 [R118+0xd080], [R10.64], !P5 ;  /* 0x0d0800000a768fae */ /* 0x0009e8000e901d46 */
[----:B------:R1:W-:Y:S01]  /*2de0*/  @!P0 LDGSTS.E.BYPASS.LTC128B.128 [R118+0x11080], [R6.64], !P6 ;  /* 0x1108000006768fae */ /* 0x0003e2000f101d46 */
[----:B--2---:R-:W-:-:S03]  /*2df0*/  IADD3 R8, R17, 0x40, RZ ;  /* 0x0000004011087810 */ /* 0x004fc60007ffe0ff */
[----:B------:R-:W2:Y:S01]  /*2e00*/  SHFL.IDX PT, R15, R15, 0x3, 0x181f ;  /* 0x00781f000f0f7f89 */ /* 0x000ea200000e0000 */
[----:B------:R-:W-:Y:S01]  /*2e10*/  ISETP.GE.AND P0, PT, R8, R18, PT ;  /* 0x000000120800720c */ /* 0x000fe20003f06270 */
[----:B---3--:R-:W-:-:S04]  /*2e20*/  IMAD.MOV.U32 R14, RZ, RZ, 0x30 ;  /* 0x00000030ff0e7424 */ /* 0x008fc800078e00ff */
[----:B------:R-:W-:-:S04]  /*2e30*/  IMAD R14, R134, -0x30, R14 ;  /* 0xffffffd0860e7824 */ /* 0x000fc800078e020e */
[----:B------:R-:W-:-:S04]  /*2e40*/  IMAD.IADD R76, R122, 0x1, R14 ;  /* 0x000000017a4c7824 */ /* 0x000fc800078e020e */
[----:B----4-:R-:W-:-:S04]  /*2e50*/  @!P0 LEA R10, P1, R2, R4, 0x1 ;  /* 0x00000004020a8211 */ /* 0x010fc800078208ff */
[----:B-----5:R-:W-:Y:S02]  /*2e60*/  @!P0 LEA.HI.X R11, R2, R5, R3, 0x1, P1 ;  /* 0x00000005020b8211 */ /* 0x020fe400008f0c03 */
[----:B------:R-:W-:-:S03]  /*2e70*/  @!P0 LEA R8, P1, R0, R4, 0x1 ;  /* 0x0000000400088211 */ /* 0x000fc600078208ff */
[----:B------:R3:W-:Y:S01]  /*2e80*/  @!P0 LDGSTS.E.BYPASS.LTC128B.128 [R118+0x6080], [R10.64], !P4 ;  /* 0x060800000a768fae */ /* 0x0007e2000e101d46 */
[----:B------:R-:W-:Y:S02]  /*2e90*/  @!P0 LEA.HI.X R9, R0, R5, R19, 0x1, P1 ;  /* 0x0000000500098211 */ /* 0x000fe400008f0c13 */
[----:B-1----:R-:W-:-:S03]  /*2ea0*/  @!P0 LEA R6, P1, R25, R4, 0x1 ;  /* 0x0000000419068211 */ /* 0x002fc600078208ff */
[----:B------:R1:W-:Y:S01]  /*2eb0*/  @!P0 LDGSTS.E.BYPASS.LTC128B.128 [R118+0xa080], [R8.64], !P3 ;  /* 0x0a08000008768fae */ /* 0x0003e2000d901d46 */
[----:B------:R-:W-:Y:S02]  /*2ec0*/  @!P0 LEA.HI.X R7, R25, R5, R22, 0x1, P1 ;  /* 0x0000000519078211 */ /* 0x000fe400008f0c16 */
[----:B------:R-:W-:-:S03]  /*2ed0*/  @!P0 LEA R4, P1, R24, R4, 0x1 ;  /* 0x0000000418048211 */ /* 0x000fc600078208ff */
[----:B------:R4:W-:Y:S01]  /*2ee0*/  @!P0 LDGSTS.E.BYPASS.LTC128B.128 [R118+0xe080], [R6.64], !P5 ;  /* 0x0e08000006768fae */ /* 0x0009e2000e901d46 */
[----:B------:R-:W-:-:S05]  /*2ef0*/  @!P0 LEA.HI.X R5, R24, R5, R26, 0x1, P1 ;  /* 0x0000000518058211 */ /* 0x000fca00008f0c1a */
[----:B------:R5:W-:Y:S01]  /*2f00*/  @!P0 LDGSTS.E.BYPASS.LTC128B.128 [R118+0x12080], [R4.64], !P6 ;  /* 0x1208000004768fae */ /* 0x000be2000f101d46 */
[----:B----4-:R-:W-:Y:S02]  /*2f10*/  IADD3 R6, R17, 0x60, RZ ;  /* 0x0000006011067810 */ /* 0x010fe40007ffe0ff */
[----:B------:R-:W-:Y:S02]  /*2f20*/  SHF.R.S32.HI R17, RZ, 0x1f, R77 ;  /* 0x0000001fff117819 */ /* 0x000fe4000001144d */
[----:B------:R-:W-:Y:S02]  /*2f30*/  ISETP.GE.AND P1, PT, R6, R18, PT ;  /* 0x000000120600720c */ /* 0x000fe40003f26270 */
[----:B-----5:R-:W-:Y:S02]  /*2f40*/  SHF.R.S32.HI R5, RZ, 0x1f, R23 ;  /* 0x0000001fff057819 */ /* 0x020fe40000011417 */
[----:B------:R-:W-:-:S04]  /*2f50*/  IADD3 R4, P0, R119, R23, RZ ;  /* 0x0000001777047210 */ /* 0x000fc80007f1e0ff */
[----:B------:R-:W-:Y:S01]  /*2f60*/  LEA.HI.X.SX32 R5, R119, R5, 0x1, P0 ;  /* 0x0000000577057211 */ /* 0x000fe200000f0eff */
[----:B---3--:R-:W-:-:S04]  /*2f70*/  IMAD.WIDE.U32 R10, R4, c[0x0][0x1e0], R2 ;  /* 0x00007800040a7a25 */ /* 0x008fc800078e0002 */
[CC--:B------:R-:W-:Y:S01]  /*2f80*/  @!P1 LEA R6, P0, R2.reuse, R16.reuse, 0x1 ;  /* 0x0000001002069211 */ /* 0x0c0fe200078008ff */
[C---:B-1----:R-:W-:Y:S02]  /*2f90*/  IMAD R8, R5.reuse, c[0x0][0x1e0], RZ ;  /* 0x0000780005087a24 */ /* 0x042fe400078e02ff */
[----:B------:R-:W-:Y:S01]  /*2fa0*/  IMAD R5, R5, c[0x0][0x208], RZ ;  /* 0x0000820005057a24 */ /* 0x000fe200078e02ff */
[--C-:B--2---:R-:W-:Y:S01]  /*2fb0*/  @!P1 LEA.HI.X R7, R2, R15, R3.reuse, 0x1, P0 ;  /* 0x0000000f02079211 */ /* 0x104fe200000f0c03 */
[----:B------:R-:W-:Y:S01]  /*2fc0*/  IMAD R9, R4, c[0x0][0x1e4], R8 ;  /* 0x0000790004097a24 */ /* 0x000fe200078e0208 */
[----:B------:R-:W-:Y:S01]  /*2fd0*/  @!P1 LEA R8, P0, R0, R16, 0x1 ;  /* 0x0000001000089211 */ /* 0x000fe200078008ff */
[C---:B------:R-:W-:Y:S02]  /*2fe0*/  IMAD.WIDE.U32 R12, R4.reuse, c[0x0][0x208], R2 ;  /* 0x00008200040c7a25 */ /* 0x040fe400078e0002 */
[----:B------:R1:W-:Y:S02]  /*2ff0*/  @!P1 LDGSTS.E.BYPASS.LTC128B.128 [R118+0x7080], [R6.64], !P4 ;  /* 0x0708000006769fae */ /* 0x0003e4000e101d46 */
[----:B------:R-:W-:-:S02]  /*3000*/  IMAD R3, R4, c[0x0][0x20c], R5 ;  /* 0x0000830004037a24 */ /* 0x000fc400078e0205 */
[----:B------:R-:W-:Y:S02]  /*3010*/  IMAD.MOV.U32 R4, RZ, RZ, R12 ;  /* 0x000000ffff047224 */ /* 0x000fe400078e000c */
[----:B------:R-:W-:Y:S01]  /*3020*/  IMAD.IADD R5, R13, 0x1, R3 ;  /* 0x000000010d057824 */ /* 0x000fe200078e0203 */
[----:B------:R-:W-:Y:S01]  /*3030*/  IMNMX R3, R76, 0x30, PT ;  /* 0x000000304c037817 */ /* 0x000fe20003800200 */
[----:B------:R-:W-:-:S04]  /*3040*/  IMAD.WIDE.U32 R12, R77, c[0x0][0x1e0], RZ ;  /* 0x000078004d0c7a25 */ /* 0x000fc800078e00ff */
[----:B------:R-:W-:Y:S02]  /*3050*/  IMAD.IADD R3, R3, 0x1, -R119 ;  /* 0x0000000103037824 */ /* 0x000fe400078e0a77 */
[----:B------:R-:W-:-:S03]  /*3060*/  IMAD.WIDE.U32 R4, R29, c[0x0][0x210], R4 ;  /* 0x000084001d047a25 */ /* 0x000fc600078e0004 */
[----:B------:R-:W-:Y:S01]  /*3070*/  ISETP.GE.AND P2, PT, R3, 0x21, PT ;  /* 0x000000210300780c */ /* 0x000fe20003f46270 */
[----:B------:R-:W-:Y:S02]  /*3080*/  IMAD R5, R29, c[0x0][0x214], R5 ;  /* 0x000085001d057a24 */ /* 0x000fe400078e0205 */
[----:B-1----:R-:W-:Y:S01]  /*3090*/  IMAD.IADD R7, R11, 0x1, R9 ;  /* 0x000000010b077824 */ /* 0x002fe200078e0209 */
[----:B------:R-:W-:Y:S01]  /*30a0*/  @!P1 LEA.HI.X R9, R0, R15, R19, 0x1, P0 ;  /* 0x0000000f00099211 */ /* 0x000fe200000f0c13 */
[----:B------:R-:W-:Y:S02]  /*30b0*/  IMAD.MOV.U32 R6, RZ, RZ, R10 ;  /* 0x000000ffff067224 */ /* 0x000fe400078e000a */
[----:B------:R-:W-:Y:S02]  /*30c0*/  IMAD R11, R17, c[0x0][0x1e0], RZ ;  /* 0x00007800110b7a24 */ /* 0x000fe400078e02ff */
[----:B------:R1:W-:Y:S01]  /*30d0*/  @!P1 LDGSTS.E.BYPASS.LTC128B.128 [R118+0xb080], [R8.64], !P3 ;  /* 0x0b08000008769fae */ /* 0x0003e2000d901d46 */
[----:B------:R-:W-:Y:S01]  /*30e0*/  IMAD.WIDE.U32 R6, R29, c[0x0][0x1e8], R6 ;  /* 0x00007a001d067a25 */ /* 0x000fe200078e0006 */
[----:B------:R-:W-:-:S03]  /*30f0*/  ISETP.GE.AND P3, PT, R3, 0x1, PT ;  /* 0x000000010300780c */ /* 0x000fc60003f66270 */
[----:B------:R-:W-:Y:S02]  /*3100*/  IMAD R7, R29, c[0x0][0x1ec], R7 ;  /* 0x00007b001d077a24 */ /* 0x000fe400078e0207 */
[----:B------:R-:W-:Y:S02]  /*3110*/  IMAD R3, R20, c[0x0][0x1f0], RZ ;  /* 0x00007c0014037a24 */ /* 0x000fe400078e02ff */
[----:B------:R-:W-:-:S04]  /*3120*/  IMAD.WIDE.U32 R80, R21, c[0x0][0x1f0], R6 ;  /* 0x00007c0015507a25 */ /* 0x000fc800078e0006 */
[C---:B------:R-:W-:Y:S01]  /*3130*/  IMAD R6, R21.reuse, c[0x0][0x1f4], R3 ;  /* 0x00007d0015067a24 */ /* 0x040fe200078e0203 */
[----:B------:R-:W-:Y:S01]  /*3140*/  STL.64 [R1+0x50], R80 ;  /* 0x0000505001007387 */ /* 0x000fe20000100a00 */
[----:B------:R-:W-:-:S04]  /*3150*/  IMAD.WIDE.U32 R28, R21, c[0x0][0x218], R4 ;  /* 0x00008600151c7a25 */ /* 0x000fc800078e0004 */
[----:B------:R-:W-:Y:S02]  /*3160*/  IMAD.IADD R79, R81, 0x1, R6 ;  /* 0x00000001514f7824 */ /* 0x000fe400078e0206 */
[----:B------:R-:W-:Y:S02]  /*3170*/  IMAD.MOV.U32 R78, RZ, RZ, R80 ;  /* 0x000000ffff4e7224 */ /* 0x000fe400078e0050 */
[----:B------:R-:W-:Y:S02]  /*3180*/  IMAD R11, R77, c[0x0][0x1e4], R11 ;  /* 0x000079004d0b7a24 */ /* 0x000fe400078e020b */
[----:B------:R-:W-:Y:S01]  /*3190*/  IMAD.WIDE.U32 R6, R12, 0x30, R78 ;  /* 0x000000300c067825 */ /* 0x000fe200078e004e */
[----:B------:R-:W-:Y:S01]  /*31a0*/  STL.64 [R1+0x40], R78 ;  /* 0x0000404e01007387 */ /* 0x000fe20000100a00 */
[-C--:B-1----:R-:W-:Y:S02]  /*31b0*/  @!P1 LEA R8, P0, R25, R16.reuse, 0x1 ;  /* 0x0000001019089211 */ /* 0x082fe400078008ff */
[----:B------:R-:W-:Y:S01]  /*31c0*/  IMAD.IADD R3, R13, 0x1, R11 ;  /* 0x000000010d037824 */ /* 0x000fe200078e020b */
[----:B------:R-:W-:Y:S01]  /*31d0*/  STL.64 [R1+0x58], R28 ;  /* 0x0000581c01007387 */ /* 0x000fe20000100a00 */
[----:B------:R-:W-:Y:S01]  /*31e0*/  @!P1 LEA.HI.X R9, R25, R15, R22, 0x1, P0 ;  /* 0x0000000f19099211 */ /* 0x000fe200000f0c16 */
[----:B------:R-:W-:Y:S01]  /*31f0*/  IMAD.MOV.U32 R22, RZ, RZ, R28 ;  /* 0x000000ffff167224 */ /* 0x000fe200078e001c */
[----:B------:R-:W-:Y:S01]  /*3200*/  @!P1 LEA R10, P0, R24, R16, 0x1 ;  /* 0x00000010180a9211 */ /* 0x000fe200078008ff */
[----:B------:R-:W-:-:S02]  /*3210*/  IMAD R12, R17, c[0x0][0x208], RZ ;  /* 0x00008200110c7a24 */ /* 0x000fc400078e02ff */
[----:B------:R1:W-:Y:S01]  /*3220*/  @!P1 LDGSTS.E.BYPASS.LTC128B.128 [R118+0xf080], [R8.64], !P5 ;  /* 0x0f08000008769fae */ /* 0x0003e2000e901d46 */
[----:B------:R-:W-:Y:S01]  /*3230*/  @!P1 LEA.HI.X R11, R24, R15, R26, 0x1, P0 ;  /* 0x0000000f180b9211 */ /* 0x000fe200000f0c1a */
[----:B------:R-:W-:Y:S01]  /*3240*/  IMAD R3, R3, 0x30, RZ ;  /* 0x0000003003037824 */ /* 0x000fe200078e02ff */
[----:B------:R-:W-:Y:S01]  /*3250*/  @P3 LEA R4, P0, R6, c[0x0][0x1c8], 0x1 ;  /* 0x0000720006043a11 */ /* 0x000fe200078008ff */
[----:B------:R-:W-:Y:S02]  /*3260*/  IMAD.MOV.U32 R13, RZ, RZ, 0x20 ;  /* 0x00000020ff0d7424 */ /* 0x000fe400078e00ff */
[----:B------:R-:W-:Y:S01]  /*3270*/  IMAD.IADD R3, R7, 0x1, R3 ;  /* 0x0000000107037824 */ /* 0x000fe200078e0203 */
[----:B------:R2:W-:Y:S01]  /*3280*/  @!P1 LDGSTS.E.BYPASS.LTC128B.128 [R118+0x13080], [R10.64], !P6 ;  /* 0x130800000a769fae */ /* 0x0005e2000f101d46 */
[----:B------:R-:W-:-:S04]  /*3290*/  IMAD.WIDE.U32 R18, R13, c[0x0][0x1e0], RZ ;  /* 0x000078000d127a25 */ /* 0x000fc800078e00ff */
[----:B------:R-:W-:Y:S02]  /*32a0*/  IMAD R12, R77, c[0x0][0x20c], R12 ;  /* 0x000083004d0c7a24 */ /* 0x000fe400078e020c */
[----:B-1----:R-:W-:Y:S01]  /*32b0*/  IMAD R8, R20, c[0x0][0x218], RZ ;  /* 0x0000860014087a24 */ /* 0x002fe200078e02ff */
[----:B------:R-:W-:Y:S01]  /*32c0*/  LOP3.LUT R123, R123, 0xfffffbff, RZ, 0xc0, !PT ;  /* 0xfffffbff7b7b7812 */ /* 0x000fe200078ec0ff */
[----:B------:R-:W-:Y:S01]  /*32d0*/  IMAD R13, R13, c[0x0][0x1e4], RZ ;  /* 0x000079000d0d7a24 */ /* 0x000fe200078e02ff */
[----:B------:R-:W-:Y:S01]  /*32e0*/  ISETP.GE.AND P4, PT, R2, c[0x0][0x1d4], PT ;  /* 0x0000750002007a0c */ /* 0x000fe20003f86270 */
[----:B------:R-:W-:Y:S01]  /*32f0*/  IMAD R5, R21, c[0x0][0x21c], R8 ;  /* 0x0000870015057a24 */ /* 0x000fe200078e0208 */
[----:B------:R-:W-:Y:S01]  /*3300*/  ISETP.GE.AND P1, PT, R0, c[0x0][0x1d4], PT ;  /* 0x0000750000007a0c */ /* 0x000fe20003f26270 */
[----:B------:R-:W-:Y:S01]  /*3310*/  IMAD.WIDE.U32 R8, R77, c[0x0][0x208], RZ ;  /* 0x000082004d087a25 */ /* 0x000fe200078e00ff */
[----:B------:R-:W-:Y:S01]  /*3320*/  ISETP.GE.AND P6, PT, R25, c[0x0][0x1d4], PT ;  /* 0x0000750019007a0c */ /* 0x000fe20003fc6270 */
[----:B------:R-:W0:Y:S02]  /*3330*/  LDGDEPBAR ;  /* 0x00000000000079af */ /* 0x000e240000000000 */
[----:B------:R-:W-:Y:S01]  /*3340*/  IMAD.IADD R23, R29, 0x1, R5 ;  /* 0x000000011d177824 */ /* 0x000fe200078e0205 */
[----:B------:R-:W-:-:S02]  /*3350*/  @P3 LEA.HI.X R5, R6, c[0x0][0x1cc], R3, 0x1, P0 ;  /* 0x0000730006053a11 */ /* 0x000fc400000f0c03 */
[----:B------:R-:W-:Y:S01]  /*3360*/  @P2 IADD3 R7, P0, R6, R18, RZ ;  /* 0x0000001206072210 */ /* 0x000fe20007f1e0ff */
[----:B------:R-:W-:Y:S01]  /*3370*/  IMAD.IADD R6, R9, 0x1, R12 ;  /* 0x0000000109067824 */ /* 0x000fe200078e020c */
[----:B------:R1:W-:Y:S01]  /*3380*/  STL.64 [R1+0x48], R22 ;  /* 0x0000481601007387 */ /* 0x0003e20000100a00 */
[----:B------:R-:W-:-:S03]  /*3390*/  IMAD.WIDE.U32 R8, R8, 0x30, R22 ;  /* 0x0000003008087825 */ /* 0x000fc600078e0016 */
[----:B------:R-:W3:Y:S04]  /*33a0*/  LDL R17, [R1+0x8] ;  /* 0x0000080001117983 */ /* 0x000ee80000100800 */
[----:B------:R-:W4:Y:S04]  /*33b0*/  LDL R16, [R1+0x10] ;  /* 0x0000100001107983 */ /* 0x000f280000100800 */
[----:B------:R-:W5:Y:S01]  /*33c0*/  LDL R15, [R1+0xc] ;  /* 0x00000c00010f7983 */ /* 0x000f620000100800 */
[----:B------:R-:W-:Y:S01]  /*33d0*/  @P2 IADD3.X R12, R3, R19, R13, P0, !PT ;  /* 0x00000013030c2210 */ /* 0x000fe200007fe40d */
[----:B------:R-:W-:Y:S01]  /*33e0*/  IMAD R3, R6, 0x30, RZ ;  /* 0x0000003006037824 */ /* 0x000fe200078e02ff */
[----:B------:R-:W-:Y:S01]  /*33f0*/  @P2 LEA R6, P0, R7, c[0x0][0x1c8], 0x1 ;  /* 0x0000720007062a11 */ /* 0x000fe200078008ff */
[----:B------:R2:W-:Y:S01]  /*3400*/  @P3 LDGSTS.E.BYPASS.LTC128B.128 [R118+0x14080], [R4.64], !P4 ;  /* 0x1408000004763fae */ /* 0x0005e2000e101d46 */
[----:B------:R-:W-:Y:S01]  /*3410*/  SEL R2, RZ, 0xffffffff, P1 ;  /* 0xffffffffff027807 */ /* 0x000fe20000800000 */
[----:B------:R-:W-:Y:S01]  /*3420*/  IMAD.IADD R3, R9, 0x1, R3 ;  /* 0x0000000109037824 */ /* 0x000fe200078e0203 */
[----:B------:R-:W-:Y:S01]  /*3430*/  @P2 LEA.HI.X R7, R7, c[0x0][0x1cc], R12, 0x1, P0 ;  /* 0x0000730007072a11 */ /* 0x000fe200000f0c0c */
[----:B------:R2:W-:Y:S01]  /*3440*/  @P3 LDGSTS.E.BYPASS.LTC128B.128 [R118+0x15880], [R4.64+0x80], !P1 ;  /* 0x1588008004763fae */ /* 0x0005e2000c901d46 */
[----:B------:R-:W-:Y:S01]  /*3450*/  LEA R12, P0, R8, c[0x0][0x1f8], 0x1 ;  /* 0x00007e00080c7a11 */ /* 0x000fe200078008ff */
[----:B------:R-:W-:Y:S01]  /*3460*/  IMAD.SHL.U32 R2, R2, 0x2, RZ ;  /* 0x0000000202027824 */ /* 0x000fe200078e00ff */
[----:B------:R-:W-:Y:S01]  /*3470*/  IADD3 R242, R135, 0x20, RZ ;  /* 0x0000002087f27810 */ /* 0x000fe20007ffe0ff */
[----:B------:R2:W-:Y:S01]  /*3480*/  @P3 LDGSTS.E.BYPASS.LTC128B.128 [R118+0x17080], [R4.64+0x100], !P6 ;  /* 0x1708010004763fae */ /* 0x0005e2000f101d46 */
[----:B------:R-:W-:Y:S01]  /*3490*/  LEA.HI.X R13, R8, c[0x0][0x1fc], R3, 0x1, P0 ;  /* 0x00007f00080d7a11 */ /* 0x000fe200000f0c03 */
[----:B------:R-:W-:Y:S01]  /*34a0*/  IMAD.MOV.U32 R0, RZ, RZ, 0x40 ;  /* 0x00000040ff007424 */ /* 0x000fe200078e00ff */
[----:B------:R-:W-:Y:S01]  /*34b0*/  BSSY B0, `(.L_x_409) ;  /* 0x000014d000007945 */ /* 0x000fe20003800000 */
[----:B-1----:R-:W1:Y:S04]  /*34c0*/  S2R R22, SR_TID.X ;  /* 0x0000000000167919 */ /* 0x002e680000002100 */
[----:B------:R-:W2:Y:S01]  /*34d0*/  S2R R21, SR_TID.X ;  /* 0x0000000000157919 */ /* 0x000ea20000002100 */
[----:B-1----:R-:W-:-:S02]  /*34e0*/  ISETP.GT.AND P5, PT, R22, 0x7f, PT ;  /* 0x0000007f1600780c */ /* 0x002fc40003fa4270 */
[----:B--2---:R-:W-:-:S04]  /*34f0*/  SHF.R.S32.HI R20, RZ, 0x1f, R21 ;  /* 0x0000001fff147819 */ /* 0x004fc80000011415 */
[----:B------:R-:W-:-:S04]  /*3500*/  LEA.HI R20, R20, R21, RZ, 0x5 ;  /* 0x0000001514147211 */ /* 0x000fc800078f28ff */
[----:B------:R-:W-:-:S03]  /*3510*/  SHF.R.S32.HI R20, RZ, 0x5, R20 ;  /* 0x00000005ff147819 */ /* 0x000fc60000011414 */
[----:B------:R-:W-:Y:S01]  /*3520*/  @!P5 IMAD.MOV.U32 R3, RZ, RZ, c[0x0][0x208] ;  /* 0x00008200ff03d624 */ /* 0x000fe200078e00ff */
[----:B------:R-:W-:Y:S01]  /*3530*/  @P5 LOP3.LUT R123, R123, 0x400, RZ, 0xfc, !PT ;  /* 0x000004007b7b5812 */ /* 0x000fe200078efcff */
[----:B------:R-:W-:Y:S02]  /*3540*/  @!P5 IMAD.MOV.U32 R8, RZ, RZ, c[0x0][0x20c] ;  /* 0x00008300ff08d624 */ /* 0x000fe400078e00ff */
[----:B------:R-:W-:Y:S01]  /*3550*/  IMAD R20, R20, 0x800, R238 ;  /* 0x0000080014147824 */ /* 0x000fe200078e02ee */
[----:B------:R-:W-:Y:S02]  /*3560*/  @!P5 LEA R10, P0, R3, R12, 0x6 ;  /* 0x0000000c030ad211 */ /* 0x000fe400078030ff */
[----:B------:R-:W-:Y:S02]  /*3570*/  LOP3.LUT R123, R123, 0xfffffdff, RZ, 0xc0, !PT ;  /* 0xfffffdff7b7b7812 */ /* 0x000fe400078ec0ff */
[----:B------:R-:W-:Y:S02]  /*3580*/  @!P5 LEA.HI.X R11, R3, R13, R8, 0x6, P0 ;  /* 0x0000000d030bd211 */ /* 0x000fe400000f3408 */
[----:B------:R-:W-:-:S02]  /*3590*/  ISETP.GE.AND P5, PT, R24, c[0x0][0x1d4], PT ;  /* 0x0000750018007a0c */ /* 0x000fc40003fa6270 */
[----:B------:R-:W-:Y:S02]  /*35a0*/  LOP3.LUT P0, RZ, R27, 0x2, RZ, 0xc0, !PT ;  /* 0x000000021bff7812 */ /* 0x000fe4000780c0ff */
[----:B------:R-:W-:Y:S02]  /*35b0*/  SEL R3, RZ, 0x1, P4 ;  /* 0x00000001ff037807 */ /* 0x000fe40002000000 */
[----:B------:R-:W-:-:S04]  /*35c0*/  @P4 LOP3.LUT R123, R123, 0x200, RZ, 0xfc, !PT ;  /* 0x000002007b7b4812 */ /* 0x000fc800078efcff */
[----:B------:R-:W-:-:S03]  /*35d0*/  LOP3.LUT R123, R123, 0xfffffeff, RZ, 0xc0, !PT ;  /* 0xfffffeff7b7b7812 */ /* 0x000fc600078ec0ff */
[----:B------:R1:W-:Y:S01]  /*35e0*/  @P3 LDGSTS.E.BYPASS.LTC128B.128 [R118+0x18880], [R4.64+0x180], !P5 ;  /* 0x1888018004763fae */ /* 0x0003e2000e901d46 */
[----:B------:R-:W-:Y:S02]  /*35f0*/  @P1 LOP3.LUT R123, R123, 0x100, RZ, 0xfc, !PT ;  /* 0x000001007b7b1812 */ /* 0x000fe400078efcff */
[----:B------:R-:W-:Y:S01]  /*3600*/  @P0 IADD3 R242, R135, -0x20, RZ ;  /* 0xffffffe087f20810 */ /* 0x000fe20007ffe0ff */
[----:B------:R2:W-:Y:S01]  /*3610*/  @P2 LDGSTS.E.BYPASS.LTC128B.128 [R118+0x15080], [R6.64], !P4 ;  /* 0x1508000006762fae */ /* 0x0005e2000e101d46 */
[----:B------:R-:W-:Y:S02]  /*3620*/  LOP3.LUT P0, RZ, R27, 0x4, RZ, 0xc0, !PT ;  /* 0x000000041bff7812 */ /* 0x000fe4000780c0ff */
[----:B------:R-:W-:Y:S01]  /*3630*/  LOP3.LUT R123, R123, 0xffffff7f, RZ, 0xc0, !PT ;  /* 0xffffff7f7b7b7812 */ /* 0x000fe200078ec0ff */
[----:B------:R2:W-:Y:S01]  /*3640*/  @P2 LDGSTS.E.BYPASS.LTC128B.128 [R118+0x16880], [R6.64+0x80], !P1 ;  /* 0x1688008006762fae */ /* 0x0005e2000c901d46 */
[----:B------:R-:W-:Y:S02]  /*3650*/  SEL R0, R0, 0xffffffc0, !P0 ;  /* 0xffffffc000007807 */ /* 0x000fe40004000000 */
[----:B------:R-:W-:Y:S01]  /*3660*/  @P6 LOP3.LUT R123, R123, 0x80, RZ, 0xfc, !PT ;  /* 0x000000807b7b6812 */ /* 0x000fe200078efcff */
[----:B------:R2:W-:Y:S01]  /*3670*/  @P2 LDGSTS.E.BYPASS.LTC128B.128 [R118+0x18080], [R6.64+0x100], !P6 ;  /* 0x1808010006762fae */ /* 0x0005e2000f101d46 */
[C---:B------:R-:W-:Y:S01]  /*3680*/  IADD3 R252, R242.reuse, 0x800, RZ ;  /* 0x00000800f2fc7810 */ /* 0x040fe20007ffe0ff */
[--C-:B------:R-:W-:Y:S01]  /*3690*/  IMAD.IADD R237, R135, 0x1, R0.reuse ;  /* 0x0000000187ed7824 */ /* 0x100fe200078e0200 */
[----:B------:R-:W-:Y:S01]  /*36a0*/  LOP3.LUT R123, R123, 0xffffffbf, RZ, 0xc0, !PT ;  /* 0xffffffbf7b7b7812 */ /* 0x000fe200078ec0ff */
[----:B------:R2:W-:Y:S01]  /*36b0*/  @P2 LDGSTS.E.BYPASS.LTC128B.128 [R118+0x19880], [R6.64+0x180], !P5 ;  /* 0x1988018006762fae */ /* 0x0005e2000e901d46 */
[C---:B------:R-:W-:Y:S01]  /*36c0*/  IMAD.IADD R236, R242.reuse, 0x1, R0 ;  /* 0x00000001f2ec7824 */ /* 0x040fe200078e0200 */
[----:B------:R-:W-:-:S02]  /*36d0*/  IADD3 R251, R242, 0x4800, RZ ;  /* 0x00004800f2fb7810 */ /* 0x000fc40007ffe0ff */
[----:B------:R-:W0:Y:S01]  /*36e0*/  LDGDEPBAR ;  /* 0x00000000000079af */ /* 0x000e220000000000 */
[----:B------:R-:W-:Y:S02]  /*36f0*/  @P5 LOP3.LUT R123, R123, 0x40, RZ, 0xfc, !PT ;  /* 0x000000407b7b5812 */ /* 0x000fe400078efcff */
[C---:B------:R-:W-:Y:S02]  /*3700*/  IADD3 R250, R242.reuse, 0x5800, RZ ;  /* 0x00005800f2fa7810 */ /* 0x040fe40007ffe0ff */
[----:B------:R-:W-:Y:S01]  /*3710*/  IADD3 R249, R242, 0x5000, RZ ;  /* 0x00005000f2f97810 */ /* 0x000fe20007ffe0ff */
[----:B------:R-:W-:Y:S01]  /*3720*/  STL [R1+0x14], R123 ;  /* 0x0000147b01007387 */ /* 0x000fe20000100800 */
[----:B-1----:R-:W-:Y:S02]  /*3730*/  LOP3.LUT R4, R2, 0x2, R3, 0xe2, !PT ;  /* 0x0000000202047812 */ /* 0x002fe400078ee203 */
[----:B------:R-:W-:Y:S02]  /*3740*/  SEL R3, RZ, 0x4, P6 ;  /* 0x00000004ff037807 */ /* 0x000fe40003000000 */
[----:B------:R-:W-:-:S02]  /*3750*/  SEL R2, RZ, 0x8, P5 ;  /* 0x00000008ff027807 */ /* 0x000fc40002800000 */
[----:B------:R-:W-:Y:S02]  /*3760*/  IADD3 R248, R242, 0x3000, RZ ;  /* 0x00003000f2f87810 */ /* 0x000fe40007ffe0ff */
[----:B------:R-:W-:Y:S02]  /*3770*/  LOP3.LUT R3, R2, R4, R3, 0xfe, !PT ;  /* 0x0000000402037212 */ /* 0x000fe400078efe03 */
[----:B------:R-:W-:Y:S02]  /*3780*/  IADD3 R2, R14, R122, -R119 ;  /* 0x0000007a0e027210 */ /* 0x000fe40007ffe877 */
[C---:B------:R-:W-:Y:S02]  /*3790*/  LOP3.LUT P3, RZ, R3.reuse, 0x1, RZ, 0xc0, !PT ;  /* 0x0000000103ff7812 */ /* 0x040fe4000786c0ff */
[----:B------:R-:W-:Y:S02]  /*37a0*/  LOP3.LUT P2, RZ, R3, 0x2, RZ, 0xc0, !PT ;  /* 0x0000000203ff7812 */ /* 0x000fe4000784c0ff */
[----:B------:R-:W-:Y:S01]  /*37b0*/  ISETP.LT.OR P0, PT, R2, 0x1, !P3 ;  /* 0x000000010200780c */ /* 0x000fe20005f01670 */
[----:B------:R-:W-:-:S04]  /*37c0*/  DEPBAR.LE SB0, 0x1 ;  /* 0x000080400000791a */ /* 0x000fc80000000000 */
[----:B------:R-:W-:Y:S01]  /*37d0*/  BAR.SYNC.DEFER_BLOCKING 0x0 ;  /* 0x0000000000007b1d */ /* 0x000fe20000010000 */
[----:B------:R-:W-:Y:S02]  /*37e0*/  LOP3.LUT P1, RZ, R3, 0x4, RZ, 0xc0, !PT ;  /* 0x0000000403ff7812 */ /* 0x000fe4000782c0ff */
[C---:B------:R-:W-:Y:S02]  /*37f0*/  IADD3 R247, R242.reuse, 0x4000, RZ ;  /* 0x00004000f2f77810 */ /* 0x040fe40007ffe0ff */
[C---:B------:R-:W-:Y:S02]  /*3800*/  IADD3 R246, R242.reuse, 0x3800, RZ ;  /* 0x00003800f2f67810 */ /* 0x040fe40007ffe0ff */
[C---:B------:R-:W-:Y:S02]  /*3810*/  IADD3 R245, R242.reuse, 0x1800, RZ ;  /* 0x00001800f2f57810 */ /* 0x040fe40007ffe0ff */
[C---:B------:R-:W-:Y:S02]  /*3820*/  IADD3 R244, R242.reuse, 0x2800, RZ ;  /* 0x00002800f2f47810 */ /* 0x040fe40007ffe0ff */
[----:B------:R-:W-:Y:S01]  /*3830*/  IADD3 R243, R242, 0x2000, RZ ;  /* 0x00002000f2f37810 */ /* 0x000fe20007ffe0ff */
[----:B------:R-:W-:Y:S04]  /*3840*/  LDSM.16.M88.4 R160, [R20] ;  /* 0x0000000014a0783b */ /* 0x000fe80000000200 */
[----:B------:R-:W-:Y:S04]  /*3850*/  LDSM.16.M88.4 R188, [R20+0x4000] ;  /* 0x0040000014bc783b */ /* 0x000fe80000000200 */
[----:B------:R-:W-:Y:S04]  /*3860*/  LDSM.16.M88.4 R204, [R20+0x8000] ;  /* 0x0080000014cc783b */ /* 0x000fe80000000200 */
[----:B------:R-:W-:Y:S04]  /*3870*/  LDSM.16.M88.4 R220, [R20+0xc000] ;  /* 0x00c0000014dc783b */ /* 0x000fe80000000200 */
[----:B---3--:R-:W-:Y:S04]  /*3880*/  LDSM.16.M88.4 R164, [R17] ;  /* 0x0000000011a4783b */ /* 0x008fe80000000200 */
[----:B----4-:R-:W-:Y:S04]  /*3890*/  LDSM.16.M88.4 R180, [R16] ;  /* 0x0000000010b4783b */ /* 0x010fe80000000200 */
[----:B-----5:R-:W-:Y:S04]  /*38a0*/  LDSM.16.M88.4 R184, [R15] ;  /* 0x000000000fb8783b */ /* 0x020fe80000000200 */
        /* <DEDUP_REMOVED lines=12> */
[----:B------:R-:W2:Y:S04]  /*3970*/  LDSM.16.M88.4 R16, [R135] ;  /* 0x000000008710783b */ /* 0x000ea80000000200 */
[----:B------:R-:W-:Y:S04]  /*3980*/  LDSM.16.M88.4 R28, [R135+0x800] ;  /* 0x00080000871c783b */ /* 0x000fe80000000200 */
[----:B------:R-:W-:Y:S04]  /*3990*/  LDSM.16.M88.4 R32, [R135+0x1000] ;  /* 0x001000008720783b */ /* 0x000fe80000000200 */
[----:B------:R-:W1:Y:S04]  /*39a0*/  LDSM.16.M88.4 R24, [R242] ;  /* 0x00000000f218783b */ /* 0x000e680000000200 */
[----:B------:R-:W3:Y:S04]  /*39b0*/  LDSM.16.M88.4 R48, [R242+0x800] ;  /* 0x00080000f230783b */ /* 0x000ee80000000200 */
[----:B------:R-:W4:Y:S04]  /*39c0*/  LDSM.16.M88.4 R56, [R242+0x1000] ;  /* 0x00100000f238783b */ /* 0x000f280000000200 */
[----:B------:R-:W-:Y:S01]  /*39d0*/  @!PT LDS RZ, [RZ] ;  /* 0x00000000fffff984 */ /* 0x000fe20000000800 */
[----:B------:R-:W-:Y:S01]  /*39e0*/  @!PT LDS RZ, [RZ] ;  /* 0x00000000fffff984 */ /* 0x000fe20000000800 */
[----:B------:R-:W-:Y:S01]  /*39f0*/  @!PT LDS RZ, [RZ] ;  /* 0x00000000fffff984 */ /* 0x000fe20000000800 */
[----:B------:R5:W-:Y:S01]  /*3a00*/  LDGSTS.E.BYPASS.LTC128B.128 [R118+0x4080], [R12.64], !P0 ;  /* 0x040800000c767fae */ /* 0x000be2000c101d46 */
[----:B------:R-:W-:-:S13]  /*3a10*/  ISETP.LT.OR P0, PT, R2, 0x1, !P2 ;  /* 0x000000010200780c */ /* 0x000fda0005701670 */
[----:B------:R5:W-:Y:S01]  /*3a20*/  LDGSTS.E.BYPASS.LTC128B.128 [R118+0x5880], [R12.64+0x80], !P0 ;  /* 0x058800800c767fae */ /* 0x000be2000c101d46 */
[----:B------:R-:W-:Y:S01]  /*3a30*/  ISETP.LT.OR P0, PT, R2, 0x1, !P1 ;  /* 0x000000010200780c */ /* 0x000fe20004f01670 */
[C---:B--2---:R-:W-:Y:S08]  /*3a40*/  HMMA.16816.F32.BF16 R4, R160.reuse, R16, RZ ;  /* 0x00000010a004723c */ /* 0x044ff000000418ff */
[----:B------:R-:W-:Y:S04]  /*3a50*/  HMMA.16816.F32.BF16 R16, R160, R18, RZ ;  /* 0x00000012a010723c */ /* 0x000fe800000418ff */
[----:B------:R5:W-:Y:S01]  /*3a60*/  LDGSTS.E.BYPASS.LTC128B.128 [R118+0x7080], [R12.64+0x100], !P0 ;  /* 0x070801000c767fae */ /* 0x000be2000c101d46 */
[----:B------:R-:W-:-:S04]  /*3a70*/  LOP3.LUT P0, RZ, R3, 0x8, RZ, 0xc0, !PT ;  /* 0x0000000803ff7812 */ /* 0x000fc8000780c0ff */
[----:B------:R-:W-:-:S07]  /*3a80*/  ISETP.LT.OR P4, PT, R2, 0x1, !P0 ;  /* 0x000000010200780c */ /* 0x000fce0004781670 */
[C---:B-1----:R-:W-:Y:S06]  /*3a90*/  HMMA.16816.F32.BF16 R44, R164.reuse, R24, R4 ;  /* 0x00000018a42c723c */ /* 0x042fec0000041804 */
[----:B------:R5:W-:Y:S01]  /*3aa0*/  LDGSTS.E.BYPASS.LTC128B.128 [R118+0x8880], [R12.64+0x180], !P4 ;  /* 0x088801800c767fae */ /* 0x000be2000e101d46 */
[----:B------:R-:W-:Y:S01]  /*3ab0*/  ISETP.GT.AND P4, PT, R22, 0x7f, PT ;  /* 0x0000007f1600780c */ /* 0x000fe20003f84270 */
[----:B------:R-:W-:Y:S08]  /*3ac0*/  HMMA.16816.F32.BF16 R40, R164, R26, R16 ;  /* 0x0000001aa428723c */ /* 0x000ff00000041810 */
[----:B------:R-:W-:Y:S04]  /*3ad0*/  HMMA.16816.F32.BF16 R20, R160, R28, RZ ;  /* 0x0000001ca014723c */ /* 0x000fe800000418ff */
[----:B------:R-:W-:-:S02]  /*3ae0*/  @!P4 ISETP.LT.OR P3, PT, R2, 0x21, !P3 ;  /* 0x000000210200c80c */ /* 0x000fc40005f61670 */
[C---:B------:R-:W-:Y:S02]  /*3af0*/  @!P4 ISETP.LT.OR P2, PT, R2.reuse, 0x21, !P2 ;  /* 0x000000210200c80c */ /* 0x040fe40005741670 */
[C---:B------:R-:W-:Y:S01]  /*3b00*/  @!P4 ISETP.LT.OR P1, PT, R2.reuse, 0x21, !P1 ;  /* 0x000000210200c80c */ /* 0x040fe20004f21670 */
[----:B------:R-:W-:Y:S01]  /*3b10*/  HMMA.16816.F32.BF16 R4, R160, R30, RZ ;  /* 0x0000001ea004723c */ /* 0x000fe200000418ff */
[----:B------:R-:W-:-:S07]  /*3b20*/  @!P4 ISETP.LT.OR P0, PT, R2, 0x21, !P0 ;  /* 0x000000210200c80c */ /* 0x000fce0004701670 */
[----:B------:R1:W-:Y:S01]  /*3b30*/  @!P4 LDGSTS.E.BYPASS.LTC128B.128 [R118+0x5080], [R10.64], !P3 ;  /* 0x050800000a76cfae */ /* 0x0003e2000d901d46 */
[C---:B------:R-:W-:Y:S03]  /*3b40*/  HMMA.16816.F32.BF16 R16, R160.reuse, R32, RZ ;  /* 0x00000020a010723c */ /* 0x040fe600000418ff */
[----:B------:R1:W-:Y:S04]  /*3b50*/  @!P4 LDGSTS.E.BYPASS.LTC128B.128 [R118+0x6880], [R10.64+0x80], !P2 ;  /* 0x068800800a76cfae */ /* 0x0003e8000d101d46 */
[----:B------:R1:W-:Y:S01]  /*3b60*/  @!P4 LDGSTS.E.BYPASS.LTC128B.128 [R118+0x8080], [R10.64+0x100], !P1 ;  /* 0x080801000a76cfae */ /* 0x0003e2000c901d46 */
[----:B------:R-:W-:Y:S03]  /*3b70*/  HMMA.16816.F32.BF16 R24, R160, R34, RZ ;  /* 0x00000022a018723c */ /* 0x000fe600000418ff */
[----:B------:R1:W-:Y:S01]  /*3b80*/  @!P4 LDGSTS.E.BYPASS.LTC128B.128 [R118+0x9880], [R10.64+0x180], !P0 ;  /* 0x098801800a76cfae */ /* 0x0003e2000c101d46 */
[----:B------:R-:W-:-:S03]  /*3b90*/  ISETP.GT.AND P0, PT, R77, R126, PT ;  /* 0x0000007e4d00720c */ /* 0x000fc60003f04270 */
[----:B------:R-:W2:Y:S01]  /*3ba0*/  LDSM.16.M88.4 R36, [R237] ;  /* 0x00000000ed24783b */ /* 0x000ea20000000200 */
[C---:B---3--:R-:W-:Y:S03]  /*3bb0*/  HMMA.16816.F32.BF16 R4, R164.reuse, R50, R4 ;  /* 0x00000032a404723c */ /* 0x048fe60000041804 */
[----:B------:R-:W3:Y:S04]  /*3bc0*/  LDSM.16.M88.4 R52, [R237+0x800] ;  /* 0x00080000ed34783b */ /* 0x000ee80000000200 */
[----:B------:R-:W3:Y:S04]  /*3bd0*/  LDSM.16.M88.4 R32, [R237+0x1000] ;  /* 0x00100000ed20783b */ /* 0x000ee80000000200 */
[----:B------:R-:W3:Y:S04]  /*3be0*/  LDSM.16.M88.4 R60, [R236] ;  /* 0x00000000ec3c783b */ /* 0x000ee80000000200 */
[----:B------:R-:W3:Y:S01]  /*3bf0*/  LDSM.16.M88.4 R68, [R236+0x800] ;  /* 0x00080000ec44783b */ /* 0x000ee20000000200 */
[C---:B----4-:R-:W-:Y:S03]  /*3c00*/  HMMA.16816.F32.BF16 R24, R164.reuse, R58, R24 ;  /* 0x0000003aa418723c */ /* 0x050fe60000041818 */
[----:B------:R-:W-:Y:S04]  /*3c10*/  LDSM.16.M88.4 R64, [R135+0x2000] ;  /* 0x002000008740783b */ /* 0x000fe80000000200 */
[----:B------:R-:W0:Y:S01]  /*3c20*/  LDGDEPBAR ;  /* 0x00000000000079af */ /* 0x000e220000000000 */
[C---:B-1----:R-:W-:Y:S03]  /*3c30*/  HMMA.16816.F32.BF16 R8, R164.reuse, R48, R20 ;  /* 0x00000030a408723c */ /* 0x042fe60000041814 */
[----:B------:R-:W-:Y:S05]  /*3c40*/  LDSM.16.M88.4 R48, [R242+0x1800] ;  /* 0x00180000f230783b */ /* 0x000fea0000000200 */
[----:B------:R-:W-:Y:S01]  /*3c50*/  HMMA.16816.F32.BF16 R20, R164, R56, R16 ;  /* 0x00000038a414723c */ /* 0x000fe20000041810 */
[----:B------:R-:W1:Y:S04]  /*3c60*/  LDSM.16.M88.4 R16, [R236+0x1000] ;  /* 0x00100000ec10783b */ /* 0x000e680000000200 */
[----:B------:R-:W-:Y:S03]  /*3c70*/  LDSM.16.M88.4 R56, [R242+0x2000] ;  /* 0x00200000f238783b */ /* 0x000fe60000000200 */
[C---:B--2---:R-:W-:Y:S01]  /*3c80*/  HMMA.16816.F32.BF16 R28, R180.reuse, R36, R44 ;  /* 0x00000024b41c723c */ /* 0x044fe2000004182c */
[----:B------:R-:W2:Y:S07]  /*3c90*/  LDSM.16.M88.4 R44, [R135+0x1800] ;  /* 0x00180000872c783b */ /* 0x000eae0000000200 */
[C---:B------:R-:W-:Y:S01]  /*3ca0*/  HMMA.16816.F32.BF16 R36, R180.reuse, R38, R40 ;  /* 0x00000026b424723c */ /* 0x040fe20000041828 */
[----:B------:R-:W4:Y:S07]  /*3cb0*/  LDSM.16.M88.4 R40, [R135+0x2800] ;  /* 0x002800008728783b */ /* 0x000f2e0000000200 */
[C---:B---3--:R-:W-:Y:S08]  /*3cc0*/  HMMA.16816.F32.BF16 R8, R180.reuse, R52, R8 ;  /* 0x00000034b408723c */ /* 0x048ff00000041808 */
[C---:B------:R-:W-:Y:S01]  /*3cd0*/  HMMA.16816.F32.BF16 R4, R180.reuse, R54, R4 ;  /* 0x00000036b404723c */ /* 0x040fe20000041804 */
[----:B------:R-:W-:Y:S07]  /*3ce0*/  LDSM.16.M88.4 R52, [R236+0x1800] ;  /* 0x00180000ec34783b */ /* 0x000fee0000000200 */
[C---:B------:R-:W-:Y:S08]  /*3cf0*/  HMMA.16816.F32.BF16 R20, R180.reuse, R32, R20 ;  /* 0x00000020b414723c */ /* 0x040ff00000041814 */
[----:B------:R-:W-:Y:S01]  /*3d00*/  HMMA.16816.F32.BF16 R24, R180, R34, R24 ;  /* 0x00000022b418723c */ /* 0x000fe20000041818 */
[----:B------:R-:W3:Y:S07]  /*3d10*/  LDSM.16.M88.4 R32, [R242+0x2800] ;  /* 0x00280000f220783b */ /* 0x000eee0000000200 */
[C---:B------:R-:W-:Y:S08]  /*3d20*/  HMMA.16816.F32.BF16 R28, R184.reuse, R60, R28 ;  /* 0x0000003cb81c723c */ /* 0x040ff0000004181c */
[C---:B------:R-:W-:Y:S01]  /*3d30*/  HMMA.16816.F32.BF16 R36, R184.reuse, R62, R36 ;  /* 0x0000003eb824723c */ /* 0x040fe20000041824 */
[----:B------:R-:W-:Y:S07]  /*3d40*/  LDSM.16.M88.4 R60, [R135+0x3800] ;  /* 0x00380000873c783b */ /* 0x000fee0000000200 */
[C---:B------:R-:W-:Y:S08]  /*3d50*/  HMMA.16816.F32.BF16 R8, R184.reuse, R68, R8 ;  /* 0x00000044b808723c */ /* 0x040ff00000041808 */
[C---:B------:R-:W-:Y:S01]  /*3d60*/  HMMA.16816.F32.BF16 R4, R184.reuse, R70, R4 ;  /* 0x00000046b804723c */ /* 0x040fe20000041804 */
[----:B------:R-:W-:Y:S07]  /*3d70*/  LDSM.16.M88.4 R68, [R237+0x2000] ;  /* 0x00200000ed44783b */ /* 0x000fee0000000200 */
[C---:B-1----:R-:W-:Y:S08]  /*3d80*/  HMMA.16816.F32.BF16 R20, R184.reuse, R16, R20 ;  /* 0x00000010b814723c */ /* 0x042ff00000041814 */
[----:B------:R-:W-:Y:S08]  /*3d90*/  HMMA.16816.F32.BF16 R24, R184, R18, R24 ;  /* 0x00000012b818723c */ /* 0x000ff00000041818 */
[C---:B--2---:R-:W-:Y:S08]  /*3da0*/  HMMA.16816.F32.BF16 R28, R188.reuse, R44, R28 ;  /* 0x0000002cbc1c723c */ /* 0x044ff0000004181c */
[C---:B------:R-:W-:Y:S01]  /*3db0*/  HMMA.16816.F32.BF16 R36, R188.reuse, R46, R36 ;  /* 0x0000002ebc24723c */ /* 0x040fe20000041824 */
[----:B------:R-:W1:Y:S07]  /*3dc0*/  LDSM.16.M88.4 R44, [R237+0x1800] ;  /* 0x00180000ed2c783b */ /* 0x000e6e0000000200 */
[C---:B------:R-:W-:Y:S08]  /*3dd0*/  HMMA.16816.F32.BF16 R16, R188.reuse, R64, R8 ;  /* 0x00000040bc10723c */ /* 0x040ff00000041808 */
[C---:B------:R-:W-:Y:S01]  /*3de0*/  HMMA.16816.F32.BF16 R8, R188.reuse, R66, R4 ;  /* 0x00000042bc08723c */ /* 0x040fe20000041804 */
[----:B------:R-:W-:Y:S07]  /*3df0*/  LDSM.16.M88.4 R64, [R236+0x2000] ;  /* 0x00200000ec40783b */ /* 0x000fee0000000200 */
[C---:B----4-:R-:W-:Y:S08]  /*3e00*/  HMMA.16816.F32.BF16 R4, R188.reuse, R40, R20 ;  /* 0x00000028bc04723c */ /* 0x050ff00000041814 */
[----:B------:R-:W-:Y:S01]  /*3e10*/  HMMA.16816.F32.BF16 R24, R188, R42, R24 ;  /* 0x0000002abc18723c */ /* 0x000fe20000041818 */
[----:B------:R-:W2:Y:S07]  /*3e20*/  LDSM.16.M88.4 R40, [R237+0x2800] ;  /* 0x00280000ed28783b */ /* 0x000eae0000000200 */
[C---:B------:R-:W-:Y:S08]  /*3e30*/  HMMA.16816.F32.BF16 R28, R192.reuse, R48, R28 ;  /* 0x00000030c01c723c */ /* 0x040ff0000004181c */
[C---:B------:R-:W-:Y:S01]  /*3e40*/  HMMA.16816.F32.BF16 R36, R192.reuse, R50, R36 ;  /* 0x00000032c024723c */ /* 0x040fe20000041824 */
[----:B------:R-:W4:Y:S07]  /*3e50*/  LDSM.16.M88.4 R48, [R135+0x3000] ;  /* 0x003000008730783b */ /* 0x000f2e0000000200 */
[C---:B------:R-:W-:Y:S08]  /*3e60*/  HMMA.16816.F32.BF16 R20, R192.reuse, R56, R16 ;  /* 0x00000038c014723c */ /* 0x040ff00000041810 */
[C---:B------:R-:W-:Y:S01]  /*3e70*/  HMMA.16816.F32.BF16 R16, R192.reuse, R58, R8 ;  /* 0x0000003ac010723c */ /* 0x040fe20000041808 */
[----:B------:R-:W-:Y:S07]  /*3e80*/  LDSM.16.M88.4 R56, [R242+0x3800] ;  /* 0x00380000f238783b */ /* 0x000fee0000000200 */
[C---:B---3--:R-:W-:Y:S08]  /*3e90*/  HMMA.16816.F32.BF16 R8, R192.reuse, R32, R4 ;  /* 0x00000020c008723c */ /* 0x048ff00000041804 */
[----:B------:R-:W-:Y:S08]  /*3ea0*/  HMMA.16816.F32.BF16 R4, R192, R34, R24 ;  /* 0x00000022c004723c */ /* 0x000ff00000041818 */
[C---:B-1----:R-:W-:Y:S08]  /*3eb0*/  HMMA.16816.F32.BF16 R28, R196.reuse, R44, R28 ;  /* 0x0000002cc41c723c */ /* 0x042ff0000004181c */
[C---:B------:R-:W-:Y:S01]  /*3ec0*/  HMMA.16816.F32.BF16 R36, R196.reuse, R46, R36 ;  /* 0x0000002ec424723c */ /* 0x040fe20000041824 */
[----:B------:R-:W1:Y:S07]  /*3ed0*/  LDSM.16.M88.4 R44, [R236+0x2800] ;  /* 0x00280000ec2c783b */ /* 0x000e6e0000000200 */
[C---:B------:R-:W-:Y:S08]  /*3ee0*/  HMMA.16816.F32.BF16 R24, R196.reuse, R68, R20 ;  /* 0x00000044c418723c */ /* 0x040ff00000041814 */
[C---:B------:R-:W-:Y:S08]  /*3ef0*/  HMMA.16816.F32.BF16 R20, R196.reuse, R70, R16 ;  /* 0x00000046c414723c */ /* 0x040ff00000041810 */
[C---:B--2---:R-:W-:Y:S08]  /*3f00*/  HMMA.16816.F32.BF16 R16, R196.reuse, R40, R8 ;  /* 0x00000028c410723c */ /* 0x044ff00000041808 */
[----:B------:R-:W-:Y:S01]  /*3f10*/  HMMA.16816.F32.BF16 R8, R196, R42, R4 ;  /* 0x0000002ac408723c */ /* 0x000fe20000041804 */
[----:B------:R-:W-:Y:S07]  /*3f20*/  LDSM.16.M88.4 R40, [R135+0x4000] ;  /* 0x004000008728783b */ /* 0x000fee0000000200 */
[C---:B------:R-:W-:Y:S08]  /*3f30*/  HMMA.16816.F32.BF16 R4, R200.reuse, R52, R28 ;  /* 0x00000034c804723c */ /* 0x040ff0000004181c */
[C---:B------:R-:W-:Y:S01]  /*3f40*/  HMMA.16816.F32.BF16 R36, R200.reuse, R54, R36 ;  /* 0x00000036c824723c */ /* 0x040fe20000041824 */
[----:B------:R-:W2:Y:S07]  /*3f50*/  LDSM.16.M88.4 R52, [R242+0x3000] ;  /* 0x00300000f234783b */ /* 0x000eae0000000200 */
[----:B------:R-:W-:Y:S08]  /*3f60*/  HMMA.16816.F32.BF16 R32, R200, R64, R24 ;  /* 0x00000040c820723c */ /* 0x000ff00000041818 */
[----:B----4-:R-:W-:Y:S08]  /*3f70*/  HMMA.16816.F32.BF16 R4, R204, R48, R4 ;  /* 0x00000030cc04723c */ /* 0x010ff00000041804 */
[C---:B-1----:R-:W-:Y:S08]  /*3f80*/  HMMA.16816.F32.BF16 R24, R200.reuse, R44, R16 ;  /* 0x0000002cc818723c */ /* 0x042ff00000041810 */
[C---:B------:R-:W-:Y:S01]  /*3f90*/  HMMA.16816.F32.BF16 R28, R200.reuse, R66, R20 ;  /* 0x00000042c81c723c */ /* 0x040fe20000041814 */
[----:B------:R-:W-:Y:S07]  /*3fa0*/  LDSM.16.M88.4 R64, [R237+0x4000] ;  /* 0x00400000ed40783b */ /* 0x000fee0000000200 */
[----:B------:R-:W-:Y:S01]  /*3fb0*/  HMMA.16816.F32.BF16 R16, R200, R46, R8 ;  /* 0x0000002ec810723c */ /* 0x000fe20000041808 */
[----:B------:R-:W-:Y:S07]  /*3fc0*/  LDSM.16.M88.4 R44, [R242+0x4000] ;  /* 0x00400000f22c783b */ /* 0x000fee0000000200 */
[C---:B------:R-:W-:Y:S01]  /*3fd0*/  HMMA.16816.F32.BF16 R8, R204.reuse, R50, R36 ;  /* 0x00000032cc08723c */ /* 0x040fe20000041824 */
[----:B------:R-:W1:Y:S07]  /*3fe0*/  LDSM.16.M88.4 R48, [R237+0x3000] ;  /* 0x00300000ed30783b */ /* 0x000e6e0000000200 */
[----:B------:R-:W-:Y:S08]  /*3ff0*/  HMMA.16816.F32.BF16 R20, R204, R60, R32 ;  /* 0x0000003ccc14723c */ /* 0x000ff00000041820 */
[----:B--2---:R-:W-:Y:S08]  /*4000*/  HMMA.16816.F32.BF16 R4, R208, R52, R4 ;  /* 0x00000034d004723c */ /* 0x004ff00000041804 */
[C---:B------:R-:W-:Y:S01]  /*4010*/  HMMA.16816.F32.BF16 R32, R204.reuse, R62, R28 ;  /* 0x0000003ecc20723c */ /* 0x040fe2000004181c */
[----:B------:R-:W-:Y:S07]  /*4020*/  LDSM.16.M88.4 R60, [R135+0x5800] ;  /* 0x00580000873c783b */ /* 0x000fee0000000200 */
[C---:B------:R-:W-:Y:S08]  /*4030*/  HMMA.16816.F32.BF16 R28, R204.reuse, R40, R24 ;  /* 0x00000028cc1c723c */ /* 0x040ff00000041818 */
[----:B------:R-:W-:Y:S01]  /*4040*/  HMMA.16816.F32.BF16 R36, R204, R42, R16 ;  /* 0x0000002acc24723c */ /* 0x000fe20000041810 */
[----:B------:R-:W2:Y:S07]  /*4050*/  LDSM.16.M88.4 R40, [R236+0x3000] ;  /* 0x00300000ec28783b */ /* 0x000eae0000000200 */
[C---:B------:R-:W-:Y:S01]  /*4060*/  HMMA.16816.F32.BF16 R8, R208.reuse, R54, R8 ;  /* 0x00000036d008723c */ /* 0x040fe20000041808 */
[----:B------:R-:W-:Y:S07]  /*4070*/  LDSM.16.M88.4 R52, [R236+0x4800] ;  /* 0x00480000ec34783b */ /* 0x000fee0000000200 */
[----:B------:R-:W-:Y:S01]  /*4080*/  HMMA.16816.F32.BF16 R16, R208, R56, R20 ;  /* 0x00000038d010723c */ /* 0x000fe20000041814 */
[----:B------:R-:W3:Y:S07]  /*4090*/  LDSM.16.M88.4 R20, [R237+0x3800] ;  /* 0x00380000ed14783b */ /* 0x000eee0000000200 */
[----:B-1----:R-:W-:Y:S08]  /*40a0*/  HMMA.16816.F32.BF16 R4, R212, R48, R4 ;  /* 0x00000030d404723c */ /* 0x002ff00000041804 */
[C---:B------:R-:W-:Y:S08]  /*40b0*/  HMMA.16816.F32.BF16 R28, R208.reuse, R44, R28 ;  /* 0x0000002cd01c723c */ /* 0x040ff0000004181c */
[----:B------:R-:W-:Y:S01]  /*40c0*/  HMMA.16816.F32.BF16 R72, R208, R46, R36 ;  /* 0x0000002ed048723c */ /* 0x000fe20000041824 */
[----:B------:R-:W1:Y:S04]  /*40d0*/  LDSM.16.M88.4 R44, [R135+0x4800] ;  /* 0x00480000872c783b */ /* 0x000e680000000200 */
[----:B------:R-:W-:Y:S03]  /*40e0*/  LDSM.16.M88.4 R36, [R237+0x4800] ;  /* 0x00480000ed24783b */ /* 0x000fe60000000200 */
[----:B------:R-:W-:Y:S01]  /*40f0*/  HMMA.16816.F32.BF16 R8, R212, R50, R8 ;  /* 0x00000032d408723c */ /* 0x000fe20000041808 */
[----:B------:R-:W-:Y:S07]  /*4100*/  LDSM.16.M88.4 R48, [R242+0x5000] ;  /* 0x00500000f230783b */ /* 0x000fee0000000200 */
[----:B------:R-:W-:Y:S01]  /*4110*/  HMMA.16816.F32.BF16 R24, R208, R58, R32 ;  /* 0x0000003ad018723c */ /* 0x000fe20000041820 */
[----:B------:R-:W4:Y:S04]  /*4120*/  LDSM.16.M88.4 R32, [R236+0x3800] ;  /* 0x00380000ec20783b */ /* 0x000f280000000200 */
[----:B------:R-:W-:Y:S03]  /*4130*/  LDSM.16.M88.4 R56, [R135+0x5000] ;  /* 0x005000008738783b */ /* 0x000fe60000000200 */
[----:B--2---:R-:W-:Y:S08]  /*4140*/  HMMA.16816.F32.BF16 R4, R216, R40, R4 ;  /* 0x00000028d804723c */ /* 0x004ff00000041804 */
[C---:B------:R-:W-:Y:S01]  /*4150*/  HMMA.16816.F32.BF16 R68, R212.reuse, R64, R28 ;  /* 0x00000040d444723c */ /* 0x040fe2000004181c */
[----:B------:R-:W2:Y:S07]  /*4160*/  LDSM.16.M88.4 R28, [R242+0x4800] ;  /* 0x00480000f21c783b */ /* 0x000eae0000000200 */
[----:B---3--:R-:W-:Y:S08]  /*4170*/  HMMA.16816.F32.BF16 R16, R212, R20, R16 ;  /* 0x00000014d410723c */ /* 0x008ff00000041810 */
[----:B------:R-:W-:Y:S01]  /*4180*/  HMMA.16816.F32.BF16 R8, R216, R42, R8 ;  /* 0x0000002ad808723c */ /* 0x000fe20000041808 */
[----:B------:R-:W3:Y:S07]  /*4190*/  LDSM.16.M88.4 R40, [R236+0x4000] ;  /* 0x00400000ec28783b */ /* 0x000eee0000000200 */
[----:B-1----:R-:W-:Y:S08]  /*41a0*/  HMMA.16816.F32.BF16 R4, R220, R44, R4 ;  /* 0x0000002cdc04723c */ /* 0x002ff00000041804 */
[----:B------:R-:W-:Y:S08]  /*41b0*/  HMMA.16816.F32.BF16 R20, R212, R22, R24 ;  /* 0x00000016d414723c */ /* 0x000ff00000041818 */
[----:B----4-:R-:W-:Y:S08]  /*41c0*/  HMMA.16816.F32.BF16 R16, R216, R32, R16 ;  /* 0x00000020d810723c */ /* 0x010ff00000041810 */
[----:B------:R-:W-:Y:S01]  /*41d0*/  HMMA.16816.F32.BF16 R8, R220, R46, R8 ;  /* 0x0000002edc08723c */ /* 0x000fe20000041808 */
[----:B------:R-:W-:Y:S07]  /*41e0*/  LDSM.16.M88.4 R44, [R236+0x5000] ;  /* 0x00500000ec2c783b */ /* 0x000fee0000000200 */
[----:B--2---:R-:W-:Y:S08]  /*41f0*/  HMMA.16816.F32.BF16 R4, R224, R28, R4 ;  /* 0x0000001ce004723c */ /* 0x004ff00000041804 */
[----:B------:R-:W-:Y:S08]  /*4200*/  HMMA.16816.F32.BF16 R32, R216, R34, R20 ;  /* 0x00000022d820723c */ /* 0x000ff00000041814 */
[----:B------:R-:W-:Y:S08]  /*4210*/  HMMA.16816.F32.BF16 R24, R220, R56, R16 ;  /* 0x00000038dc18723c */ /* 0x000ff00000041810 */
[----:B------:R-:W-:Y:S08]  /*4220*/  HMMA.16816.F32.BF16 R16, R224, R30, R8 ;  /* 0x0000001ee010723c */ /* 0x000ff00000041808 */
[----:B------:R-:W-:Y:S01]  /*4230*/  HMMA.16816.F32.BF16 R8, R212, R66, R72 ;  /* 0x00000042d408723c */ /* 0x000fe20000041848 */
[----:B------:R-:W1:Y:S07]  /*4240*/  LDSM.16.M88.4 R64, [R237+0x5000] ;  /* 0x00500000ed40783b */ /* 0x000e6e0000000200 */
[----:B------:R-:W-:Y:S08]  /*4250*/  HMMA.16816.F32.BF16 R4, R228, R36, R4 ;  /* 0x00000024e404723c */ /* 0x000ff00000041804 */
[----:B---3--:R-:W-:Y:S08]  /*4260*/  HMMA.16816.F32.BF16 R20, R216, R40, R68 ;  /* 0x00000028d814723c */ /* 0x008ff00000041844 */
[----:B------:R-:W-:Y:S01]  /*4270*/  HMMA.16816.F32.BF16 R32, R220, R58, R32 ;  /* 0x0000003adc20723c */ /* 0x000fe20000041820 */
[----:B------:R-:W2:Y:S07]  /*4280*/  LDSM.16.M88.4 R56, [R242+0x5800] ;  /* 0x00580000f238783b */ /* 0x000eae0000000200 */
[----:B------:R-:W-:Y:S08]  /*4290*/  HMMA.16816.F32.BF16 R24, R224, R48, R24 ;  /* 0x00000030e018723c */ /* 0x000ff00000041818 */
[----:B------:R-:W-:Y:S08]  /*42a0*/  HMMA.16816.F32.BF16 R28, R228, R38, R16 ;  /* 0x00000026e41c723c */ /* 0x000ff00000041810 */
[----:B------:R-:W-:Y:S08]  /*42b0*/  HMMA.16816.F32.BF16 R36, R232, R52, R4 ;  /* 0x00000034e824723c */ /* 0x000ff00000041804 */
[----:B------:R-:W-:Y:S01]  /*42c0*/  HMMA.16816.F32.BF16 R8, R216, R42, R8 ;  /* 0x0000002ad808723c */ /* 0x000fe20000041808 */
[----:B------:R-:W3:Y:S07]  /*42d0*/  LDSM.16.M88.4 R40, [R237+0x5800] ;  /* 0x00580000ed28783b */ /* 0x000eee0000000200 */
[----:B------:R-:W-:Y:S08]  /*42e0*/  HMMA.16816.F32.BF16 R4, R220, R60, R20 ;  /* 0x0000003cdc04723c */ /* 0x000ff00000041814 */
[----:B------:R-:W-:Y:S01]  /*42f0*/  HMMA.16816.F32.BF16 R16, R224, R50, R32 ;  /* 0x00000032e010723c */ /* 0x000fe20000041820 */
[----:B------:R-:W-:Y:S01]  /*4300*/  FMUL.FTZ R0, R36, c[0x0][0x320] ;  /* 0x0000c80024007a20 */ /* 0x000fe20000410000 */
[----:B------:R-:W4:Y:S01]  /*4310*/  LDSM.16.M88.4 R32, [R236+0x5800] ;  /* 0x00580000ec20783b */ /* 0x000f220000000200 */
[----:B------:R-:W-:-:S04]  /*4320*/  DEPBAR.LE SB0, 0x0 ;  /* 0x000080000000791a */ /* 0x000fc80000000000 */
[----:B------:R2:W2:Y:S01]  /*4330*/  MUFU.TANH R51, R0 ;  /* 0x0000000000337308 */ /* 0x0004a20000002400 */
[----:B-1----:R-:W-:Y:S08]  /*4340*/  HMMA.16816.F32.BF16 R24, R228, R64, R24 ;  /* 0x00000040e418723c */ /* 0x002ff00000041818 */
[----:B------:R-:W-:Y:S01]  /*4350*/  HMMA.16816.F32.BF16 R28, R232, R54, R28 ;  /* 0x00000036e81c723c */ /* 0x000fe2000004181c */
[----:B--2---:R-:W-:-:S07]  /*4360*/  FMUL.FTZ R0, R37, c[0x0][0x320] ;  /* 0x0000c80025007a20 */ /* 0x004fce0000410000 */
[----:B------:R-:W-:Y:S01]  /*4370*/  HMMA.16816.F32.BF16 R20, R220, R62, R8 ;  /* 0x0000003edc14723c */ /* 0x000fe20000041808 */
[----:B------:R1:W2:Y:S07]  /*4380*/  MUFU.TANH R48, R0 ;  /* 0x0000000000307308 */ /* 0x0002ae0000002400 */
[----:B------:R-:W-:Y:S08]  /*4390*/  HMMA.16816.F32.BF16 R8, R224, R56, R4 ;  /* 0x00000038e008723c */ /* 0x000ff00000041804 */
[----:B------:R-:W-:Y:S01]  /*43a0*/  HMMA.16816.F32.BF16 R4, R228, R66, R16 ;  /* 0x00000042e404723c */ /* 0x000fe20000041810 */
[----:B-1----:R-:W-:-:S04]  /*43b0*/  FMUL.FTZ R0, R38, c[0x0][0x320] ;  /* 0x0000c80026007a20 */ /* 0x002fc80000410000 */
[----:B------:R1:W1:Y:S03]  /*43c0*/  MUFU.TANH R50, R0 ;  /* 0x0000000000327308 */ /* 0x0002660000002400 */
[----:B------:R-:W-:Y:S08]  /*43d0*/  HMMA.16816.F32.BF16 R24, R232, R44, R24 ;  /* 0x0000002ce818723c */ /* 0x000ff00000041818 */
[----:B------:R-:W-:Y:S01]  /*43e0*/  HMMA.16816.F32.BF16 R20, R224, R58, R20 ;  /* 0x0000003ae014723c */ /* 0x000fe20000041814 */
[----:B-1----:R-:W-:-:S07]  /*43f0*/  FMUL.FTZ R0, R39, c[0x0][0x320] ;  /* 0x0000c80027007a20 */ /* 0x002fce0000410000 */
[----:B---3--:R-:W-:Y:S01]  /*4400*/  HMMA.16816.F32.BF16 R16, R228, R40, R8 ;  /* 0x00000028e410723c */ /* 0x008fe20000041808 */
[----:B------:R1:W3:Y:S07]  /*4410*/  MUFU.TANH R49, R0 ;  /* 0x0000000000317308 */ /* 0x0002ee0000002400 */
[----:B------:R-:W-:Y:S08]  /*4420*/  HMMA.16816.F32.BF16 R4, R232, R46, R4 ;  /* 0x0000002ee804723c */ /* 0x000ff00000041804 */
[----:B------:R-:W-:Y:S01]  /*4430*/  HMMA.16816.F32.BF16 R8, R228, R42, R20 ;  /* 0x0000002ae408723c */ /* 0x000fe20000041814 */
[----:B-1----:R-:W-:-:S04]  /*4440*/  FMUL.FTZ R0, R28, c[0x0][0x320] ;  /* 0x0000c8001c007a20 */ /* 0x002fc80000410000 */
[----:B------:R1:W1:Y:S03]  /*4450*/  MUFU.TANH R44, R0 ;  /* 0x00000000002c7308 */ /* 0x0002660000002400 */
[----:B----4-:R-:W-:Y:S01]  /*4460*/  HMMA.16816.F32.BF16 R16, R232, R32, R16 ;  /* 0x00000020e810723c */ /* 0x010fe20000041810 */
[----:B-1----:R-:W-:-:S04]  /*4470*/  FMUL.FTZ R0, R29, c[0x0][0x320] ;  /* 0x0000c8001d007a20 */ /* 0x002fc80000410000 */
        /* <DEDUP_REMOVED lines=16> */
[----:B-----5:R1:W1:Y:S02]  /*4580*/  MUFU.TANH R13, R0 ;  /* 0x00000000000d7308 */ /* 0x0202640000002400 */
[----:B-1----:R-:W-:-:S06]  /*4590*/  FMUL.FTZ R0, R6, c[0x0][0x320] ;  /* 0x0000c80006007a20 */ /* 0x002fcc0000410000 */
[----:B------:R1:W1:Y:S02]  /*45a0*/  MUFU.TANH R32, R0 ;  /* 0x0000000000207308 */ /* 0x0002640000002400 */
[----:B-1----:R-:W-:Y:S02]  /*45b0*/  FMUL.FTZ R0, R7, c[0x0][0x320] ;  /* 0x0000c80007007a20 */ /* 0x002fe40000410000 */
[----:B------:R-:W-:Y:S04]  /*45c0*/  HMMA.16816.F32.BF16 R4, R232, R34, R8 ;  /* 0x00000022e804723c */ /* 0x000fe80000041808 */
[----:B------:R1:W1:Y:S02]  /*45d0*/  MUFU.TANH R31, R0 ;  /* 0x00000000001f7308 */ /* 0x0002640000002400 */
[----:B-1----:R-:W-:-:S06]  /*45e0*/  FMUL.FTZ R0, R16, c[0x0][0x320] ;  /* 0x0000c80010007a20 */ /* 0x002fcc0000410000 */
[----:B------:R1:W1:Y:S11]  /*45f0*/  MUFU.TANH R26, R0 ;  /* 0x00000000001a7308 */ /* 0x0002760000002400 */
[----:B------:R-:W-:Y:S01]  /*4600*/  @!UPT UIADD3 URZ, URZ, URZ, URZ ;  /* 0x0000003f3f3ff290 */ /* 0x000fe2000fffe03f */
[----:B------:R-:W-:Y:S02]  /*4610*/  FMUL.FTZ R2, R6, c[0x0][0x320] ;  /* 0x0000c80006027a20 */ /* 0x000fe40000410000 */
[----:B------:R-:W-:Y:S02]  /*4620*/  FMUL.FTZ R3, R7, c[0x0][0x320] ;  /* 0x0000c80007037a20 */ /* 0x000fe40000410000 */
[----:B------:R-:W2:Y:S01]  /*4630*/  MUFU.TANH R28, R2 ;  /* 0x00000002001c7308 */ /* 0x000ea20000002400 */
[----:B-1----:R-:W-:-:S07]  /*4640*/  FMUL.FTZ R0, R17, c[0x0][0x320] ;  /* 0x0000c80011007a20 */ /* 0x002fce0000410000 */
[----:B------:R-:W1:Y:S08]  /*4650*/  MUFU.TANH R27, R3 ;  /* 0x00000003001b7308 */ /* 0x000e700000002400 */
[----:B------:R5:W1:Y:S02]  /*4660*/  MUFU.TANH R25, R0 ;  /* 0x0000000000197308 */ /* 0x000a640000002400 */
[----:B-----5:R-:W-:-:S06]  /*4670*/  FMUL.FTZ R0, R18, c[0x0][0x320] ;  /* 0x0000c80012007a20 */ /* 0x020fcc0000410000 */
[----:B------:R5:W1:Y:S02]  /*4680*/  MUFU.TANH R30, R0 ;  /* 0x00000000001e7308 */ /* 0x000a640000002400 */
[----:B-----5:R-:W-:-:S06]  /*4690*/  FMUL.FTZ R0, R19, c[0x0][0x320] ;  /* 0x0000c80013007a20 */ /* 0x020fcc0000410000 */
[----:B------:R5:W1:Y:S02]  /*46a0*/  MUFU.TANH R29, R0 ;  /* 0x00000000001d7308 */ /* 0x000a640000002400 */
[----:B-----5:R-:W-:-:S06]  /*46b0*/  FMUL.FTZ R0, R4, c[0x0][0x320] ;  /* 0x0000c80004007a20 */ /* 0x020fcc0000410000 */
[----:B------:R5:W1:Y:S02]  /*46c0*/  MUFU.TANH R11, R0 ;  /* 0x00000000000b7308 */ /* 0x000a640000002400 */
[----:B-----5:R-:W-:-:S06]  /*46d0*/  FMUL.FTZ R0, R5, c[0x0][0x320] ;  /* 0x0000c80005007a20 */ /* 0x020fcc0000410000 */
[----:B------:R5:W1:Y:S02]  /*46e0*/  MUFU.TANH R24, R0 ;  /* 0x0000000000187308 */ /* 0x000a640000002400 */
[----:B-----5:R-:W-:-:S05]  /*46f0*/  IADD3 R0, R242, 0x1000, RZ ;  /* 0x00001000f2007810 */ /* 0x020fca0007ffe0ff */
[----:B------:R1:W-:Y:S04]  /*4700*/  STL [R1], R0 ;  /* 0x0000000001007387 */ /* 0x0003e80000100800 */
[----:B------:R-:W-:Y:S06]  /*4710*/  BAR.SYNC.DEFER_BLOCKING 0x0 ;  /* 0x0000000000007b1d */ /* 0x000fec0000010000 */
[----:B------:R-:W-:Y:S05]  /*4720*/  @!P0 BRA `(.L_x_410) ;  /* 0x0000025000008947 */ /* 0x000fea0003800000 */
[----:B--234-:R-:W-:Y:S02]  /*4730*/  IADD3 R4, -R119, 0x30, RZ ;  /* 0x0000003077047810 */ /* 0x01cfe40007ffe1ff */
[----:B-1----:R-:W-:-:S02]  /*4740*/  IADD3 R0, R134, -0x2, RZ ;  /* 0xfffffffe86007810 */ /* 0x002fc40007ffe0ff */
[----:B------:R-:W-:Y:S02]  /*4750*/  ISETP.GE.AND P0, PT, R4, 0x21, PT ;  /* 0x000000210400780c */ /* 0x000fe40003f06270 */
[----:B------:R-:W-:Y:S02]  /*4760*/  SHF.R.S32.HI R2, RZ, 0x1f, R0 ;  /* 0x0000001fff027819 */ /* 0x000fe40000011400 */
[C---:B------:R-:W-:Y:S02]  /*4770*/  LOP3.LUT P3, RZ, R123.reuse, 0x200, RZ, 0xc0, !PT ;  /* 0x000002007bff7812 */ /* 0x040fe4000786c0ff */
[----:B------:R-:W-:Y:S01]  /*4780*/  LOP3.LUT P4, RZ, R123, 0x100, RZ, 0xc0, !PT ;  /* 0x000001007bff7812 */ /* 0x000fe2000788c0ff */
[----:B------:R-:W-:-:S04]  /*4790*/  IMAD R2, R2, c[0x0][0x1e0], RZ ;  /* 0x0000780002027a24 */ /* 0x000fc800078e02ff */
[----:B------:R-:W-:Y:S02]  /*47a0*/  IMAD R5, R0, c[0x0][0x1e4], R2 ;  /* 0x0000790000057a24 */ /* 0x000fe400078e0202 */
[----:B------:R-:W-:Y:S02]  /*47b0*/  @P0 IMAD.MOV.U32 R6, RZ, RZ, c[0x0][0x1e0] ;  /* 0x00007800ff060624 */ /* 0x000fe400078e00ff */
[----:B------:R-:W-:Y:S02]  /*47c0*/  @P0 IMAD.MOV.U32 R3, RZ, RZ, 0x5 ;  /* 0x00000005ff030424 */ /* 0x000fe400078e00ff */
[----:B------:R-:W-:-:S03]  /*47d0*/  @P0 IMAD.SHL.U32 R2, R6, 0x20, RZ ;  /* 0x0000002006020824 */ /* 0x000fc600078e00ff */
[----:B------:R-:W-:Y:S01]  /*47e0*/  @P0 SHF.L.U64.HI R3, R6, R3, c[0x0][0x1e4] ;  /* 0x0000790006030619 */ /* 0x000fe20000010203 */
[----:B------:R-:W-:-:S04]  /*47f0*/  IMAD.WIDE.U32 R6, R0, c[0x0][0x1e0], RZ ;  /* 0x0000780000067a25 */ /* 0x000fc800078e00ff */
[----:B------:R-:W-:Y:S02]  /*4800*/  IMAD.IADD R0, R7, 0x1, R5 ;  /* 0x0000000107007824 */ /* 0x000fe400078e0205 */
[----:B------:R-:W-:-:S04]  /*4810*/  @P0 IMAD.WIDE.U32 R2, R6, 0x30, R2 ;  /* 0x0000003006020825 */ /* 0x000fc800078e0002 */
[----:B------:R-:W-:Y:S01]  /*4820*/  @P0 IMAD R5, R0, 0x30, RZ ;  /* 0x0000003000050824 */ /* 0x000fe200078e02ff */
[----:B------:R-:W-:-:S04]  /*4830*/  @P0 IADD3 R7, P1, R80, R2, RZ ;  /* 0x0000000250070210 */ /* 0x000fc80007f3e0ff */
[----:B------:R-:W-:Y:S02]  /*4840*/  @P0 IADD3.X R8, R79, R5, R3, P1, !PT ;  /* 0x000000054f080210 */ /* 0x000fe40000ffe403 */
[----:B------:R-:W-:-:S13]  /*4850*/  ISETP.GE.AND P1, PT, R4, 0x1, PT ;  /* 0x000000010400780c */ /* 0x000fda0003f26270 */
[----:B------:R-:W-:-:S04]  /*4860*/  @P1 IMAD.WIDE.U32 R2, R6, 0x30, R78 ;  /* 0x0000003006021825 */ /* 0x000fc800078e004e */
[----:B------:R-:W-:Y:S01]  /*4870*/  @P1 IMAD R0, R0, 0x30, RZ ;  /* 0x0000003000001824 */ /* 0x000fe200078e02ff */
[----:B------:R-:W-:-:S03]  /*4880*/  @P1 LEA R4, P2, R2, c[0x0][0x1c8], 0x1 ;  /* 0x0000720002041a11 */ /* 0x000fc600078408ff */
[----:B------:R-:W-:-:S05]  /*4890*/  @P1 IMAD.IADD R0, R3, 0x1, R0 ;  /* 0x0000000103001824 */ /* 0x000fca00078e0200 */
        /* <DEDUP_REMOVED lines=14> */
.L_x_410:
[----:B--234-:R-:W-:Y:S05]  /*4980*/  BSYNC B0 ;  /* 0x0000000000007941 */ /* 0x01cfea0003800000 */
.L_x_409:
[----:B-1----:R-:W2:Y:S04]  /*4990*/  LDL R0, [R1+0x80] ;  /* 0x0000800001007983 */ /* 0x002ea80000100800 */
[----:B------:R-:W3:Y:S01]  /*49a0*/  LDL R8, [R1+0x2c] ;  /* 0x00002c0001087983 */ /* 0x000ee20000100800 */
[----:B------:R-:W-:Y:S01]  /*49b0*/  ISETP.NE.AND P0, PT, R111, 0x1, PT ;  /* 0x000000016f00780c */ /* 0x000fe20003f05270 */
[----:B------:R-:W-:-:S02]  /*49c0*/  ULDC UR4, c[0x0][0x324] ;  /* 0x0000c90000047ab9 */ /* 0x000fc40000000800 */
[----:B------:R-:W-:Y:S01]  /*49d0*/  ULOP3.LUT UR4, URZ, UR4, URZ, 0x33, !UPT ;  /* 0x000000043f047292 */ /* 0x000fe2000f8e333f */
[----:B------:R-:W0:Y:S01]  /*49e0*/  LDGDEPBAR ;  /* 0x00000000000079af */ /* 0x000e220000000000 */
[----:B--2---:R-:W-:-:S08]  /*49f0*/  IMAD.IADD R0, R0, 0x1, R115 ;  /* 0x0000000100007824 */ /* 0x004fd000078e0273 */
[----:B------:R-:W-:Y:S01]  /*4a00*/  @P0 IMAD.HI.U32 R2, R0, c[0x0][0x2c8], RZ ;  /* 0x0000b20000020a27 */ /* 0x000fe200078e00ff */
[----:B---3--:R-:W-:-:S03]  /*4a10*/  IADD3 R7, -R8, R76, RZ ;  /* 0x0000004c08077210 */ /* 0x008fc60007ffe1ff */
[----:B------:R-:W-:Y:S01]  /*4a20*/  IMAD.MOV.U32 R4, RZ, RZ, R0 ;  /* 0x000000ffff047224 */ /* 0x000fe200078e0000 */
[----:B------:R-:W-:Y:S02]  /*4a30*/  @P0 SHF.R.U32.HI R4, RZ, c[0x0][0x2cc], R2 ;  /* 0x0000b300ff040a19 */ /* 0x000fe40000011602 */
[----:B------:R-:W-:Y:S01]  /*4a40*/  IADD3 R0, -R8, 0x1, R76 ;  /* 0x0000000108007810 */ /* 0x000fe20007ffe14c */
[----:B------:R-:W-:Y:S01]  /*4a50*/  IMAD.IADD R8, R14, 0x1, -R8 ;  /* 0x000000010e087824 */ /* 0x000fe200078e0a08 */
[----:B------:R-:W-:Y:S01]  /*4a60*/  ISETP.GE.AND P0, PT, R110, 0x1, PT ;  /* 0x000000016e00780c */ /* 0x000fe20003f06270 */
[----:B------:R-:W1:Y:S02]  /*4a70*/  SHFL.IDX PT, R3, R4, RZ, 0x1c1f ;  /* 0x001c1fff04037589 */ /* 0x000e6400000e0000 */
[----:B------:R-:W-:-:S05]  /*4a80*/  IMAD.IADD R0, R0, 0x1, -R114 ;  /* 0x0000000100007824 */ /* 0x000fca00078e0a72 */
[C---:B------:R-:W-:Y:S02]  /*4a90*/  IADD3 R5, R0.reuse, c[0x0][0x328], RZ ;  /* 0x0000ca0000057a10 */ /* 0x040fe40007ffe0ff */
[----:B------:R-:W-:-:S03]  /*4aa0*/  IADD3 R6, R0, UR4, RZ ;  /* 0x0000000400067c10 */ /* 0x000fc6000fffe0ff */
[----:B-1----:R-:W-:Y:S01]  /*4ab0*/  IMAD.IADD R2, R5, 0x1, R3 ;  /* 0x0000000105027824 */ /* 0x002fe200078e0203 */
[----:B------:R-:W-:-:S04]  /*4ac0*/  IADD3 R0, R6, R3, RZ ;  /* 0x0000000306007210 */ /* 0x000fc80007ffe0ff */
[----:B------:R-:W-:Y:S01]  /*4ad0*/  IMNMX R2, R7, R2, PT ;  /* 0x0000000207027217 */ /* 0x000fe20003800200 */
[----:B------:R-:W-:Y:S05]  /*4ae0*/  @!P0 BRA `(.L_x_411) ;  /* 0x0000012000008947 */ /* 0x000fea0003800000 */
[----:B------:R-:W-:Y:S01]  /*4af0*/  IADD3 R3, -R114, R122, R3 ;  /* 0x0000007a72037210 */ /* 0x000fe20007ffe103 */
[----:B------:R-:W-:Y:S03]  /*4b00*/  BSSY B0, `(.L_x_412) ;  /* 0x000000c000007945 */ /* 0x000fe60003800000 */
[----:B------:R-:W-:-:S13]  /*4b10*/  ISETP.GT.AND P0, PT, R3, -0x1, PT ;  /* 0xffffffff0300780c */ /* 0x000fda0003f04270 */
[----:B------:R-:W-:Y:S05]  /*4b20*/  @P0 BRA `(.L_x_413) ;  /* 0x0000006000000947 */ /* 0x000fea0003800000 */
[----:B------:R-:W-:Y:S02]  /*4b30*/  ISETP.NE.AND P0, PT, R110, 0x1, PT ;  /* 0x000000016e00780c */ /* 0x000fe40003f05270 */
[----:B------:R-:W-:-:S11]  /*4b40*/  LOP3.LUT R3, RZ, R3, RZ, 0x33, !PT ;  /* 0x00000003ff037212 */ /* 0x000fd600078e33ff */
[----:B------:R-:W-:-:S05]  /*4b50*/  @P0 IMAD.HI.U32 R9, R3, c[0x0][0x330], RZ ;  /* 0x0000cc0003090a27 */ /* 0x000fca00078e00ff */
[----:B------:R-:W-:-:S04]  /*4b60*/  @P0 SHF.R.U32.HI R3, RZ, c[0x0][0x334], R9 ;  /* 0x0000cd00ff030a19 */ /* 0x000fc80000011609 */
[----:B------:R-:W-:Y:S01]  /*4b70*/  LOP3.LUT R3, RZ, R3, RZ, 0x33, !PT ;  /* 0x00000003ff037212 */ /* 0x000fe200078e33ff */
[----:B------:R-:W-:Y:S05]  /*4b80*/  BRA `(.L_x_414) ;  /* 0x0000003000007947 */ /* 0x000fea0003800000 */
.L_x_413:
[----:B------:R-:W-:-:S13]  /*4b90*/  ISETP.NE.AND P0, PT, R110, 0x1, PT ;  /* 0x000000016e00780c */ /* 0x000fda0003f05270 */
[----:B------:R-:W-:-:S05]  /*4ba0*/  @P0 IMAD.HI.U32 R9, R3, c[0x0][0x330], RZ ;  /* 0x0000cc0003090a27 */ /* 0x000fca00078e00ff */
[----:B------:R-:W-:Y:S02]  /*4bb0*/  @P0 SHF.R.U32.HI R3, RZ, c[0x0][0x334], R9 ;  /* 0x0000cd00ff030a19 */ /* 0x000fe40000011609 */
.L_x_414:
[----:B------:R-:W-:Y:S05]  /*4bc0*/  BSYNC B0 ;  /* 0x0000000000007941 */ /* 0x000fea0003800000 */
.L_x_412:
[----:B------:R-:W-:-:S05]  /*4bd0*/  IMAD R3, R3, c[0x0][0x32c], R8 ;  /* 0x0000cb0003037a24 */ /* 0x000fca00078e0208 */
[----:B------:R-:W-:Y:S02]  /*4be0*/  IADD3 R9, R3, c[0x0][0x32c], RZ ;  /* 0x0000cb0003097a10 */ /* 0x000fe40007ffe0ff */
[----:B------:R-:W-:Y:S02]  /*4bf0*/  IMNMX R0, R0, R3, !PT ;  /* 0x0000000300007217 */ /* 0x000fe40007800200 */
[----:B------:R-:W-:Y:S02]  /*4c00*/  IMNMX R2, R2, R9, PT ;  /* 0x0000000902027217 */ /* 0x000fe40003800200 */
.L_x_411:
[C---:B------:R-:W-:Y:S01]  /*4c10*/  ISETP.GE.AND P0, PT, R14.reuse, 0x2, PT ;  /* 0x000000020e00780c */ /* 0x040fe20003f06270 */
[----:B------:R-:W1:Y:S01]  /*4c20*/  SHFL.IDX PT, R3, R4, 0x1, 0x1c1f ;  /* 0x003c1f0004037f89 */ /* 0x000e6200000e0000 */
[----:B------:R-:W-:Y:S02]  /*4c30*/  ISETP.GE.AND P1, PT, R14, 0x9, PT ;  /* 0x000000090e00780c */ /* 0x000fe40003f26270 */
[----:B------:R-:W-:Y:S02]  /*4c40*/  P2R R12, PR, RZ, 0x1 ;  /* 0x00000001ff0c7803 */ /* 0x000fe40000000000 */
[----:B------:R-:W-:-:S02]  /*4c50*/  ISETP.GT.AND P0, PT, R0, 0x1, !P0 ;  /* 0x000000010000780c */ /* 0x000fc40004704270 */
[----:B------:R-:W-:Y:S02]  /*4c60*/  P2R R20, PR, RZ, 0x2 ;  /* 0x00000002ff147803 */ /* 0x000fe40000000000 */
[----:B------:R-:W-:Y:S02]  /*4c70*/  ISETP.LT.OR P0, PT, R2, 0x2, P0 ;  /* 0x000000020200780c */ /* 0x000fe40000701670 */
[----:B------:R-:W-:Y:S02]  /*4c80*/  ISETP.GE.AND P6, PT, R14, 0x19, PT ;  /* 0x000000190e00780c */ /* 0x000fe40003fc6270 */
[----:B------:R-:W-:Y:S02]  /*4c90*/  FSEL R10, R48, -INF , !P0 ;  /* 0xff800000300a7808 */ /* 0x000fe40004000000 */
[----:B------:R-:W-:Y:S02]  /*4ca0*/  ISETP.GT.AND P0, PT, R0, 0x8, !P1 ;  /* 0x000000080000780c */ /* 0x000fe40004f04270 */
[----:B------:R-:W-:-:S02]  /*4cb0*/  ISETP.GE.AND P1, PT, R14, 0xa, PT ;  /* 0x0000000a0e00780c */ /* 0x000fc40003f26270 */
[----:B------:R-:W-:Y:S02]  /*4cc0*/  ISETP.LT.OR P0, PT, R2, 0x9, P0 ;  /* 0x000000090200780c */ /* 0x000fe40000701670 */
[----:B------:R-:W-:Y:S02]  /*4cd0*/  P2R R21, PR, RZ, 0x2 ;  /* 0x00000002ff157803 */ /* 0x000fe40000000000 */
[----:B------:R-:W-:Y:S02]  /*4ce0*/  FSEL R19, R44, -INF , !P0 ;  /* 0xff8000002c137808 */ /* 0x000fe40004000000 */
[----:B------:R-:W-:Y:S02]  /*4cf0*/  ISETP.GT.AND P0, PT, R0, 0x9, !P1 ;  /* 0x000000090000780c */ /* 0x000fe40004f04270 */
[----:B------:R-:W-:Y:S02]  /*4d00*/  ISETP.GE.AND P1, PT, R14, 0x11, PT ;  /* 0x000000110e00780c */ /* 0x000fe40003f26270 */
[----:B------:R-:W-:-:S02]  /*4d10*/  ISETP.LT.OR P0, PT, R2, 0xa, P0 ;  /* 0x0000000a0200780c */ /* 0x000fc40000701670 */
[----:B------:R-:W-:Y:S02]  /*4d20*/  P2R R22, PR, RZ, 0x2 ;  /* 0x00000002ff167803 */ /* 0x000fe40000000000 */
[----:B------:R-:W-:Y:S02]  /*4d30*/  FSEL R18, R39, -INF , !P0 ;  /* 0xff80000027127808 */ /* 0x000fe40004000000 */
[----:B------:R-:W-:Y:S02]  /*4d40*/  ISETP.GT.AND P0, PT, R0, 0x10, !P1 ;  /* 0x000000100000780c */ /* 0x000fe40004f04270 */
[----:B------:R-:W-:Y:S02]  /*4d50*/  ISETP.GE.AND P1, PT, R14, 0x12, PT ;  /* 0x000000120e00780c */ /* 0x000fe40003f26270 */
[----:B------:R-:W-:Y:S02]  /*4d60*/  ISETP.LT.OR P0, PT, R2, 0x11, P0 ;  /* 0x000000110200780c */ /* 0x000fe40000701670 */
[----:B------:R-:W-:-:S02]  /*4d70*/  ISETP.GE.AND P5, PT, R14, 0x1a, PT ;  /* 0x0000001a0e00780c */ /* 0x000fc40003fa6270 */
[----:B------:R-:W-:Y:S02]  /*4d80*/  FSEL R17, R37, -INF , !P0 ;  /* 0xff80000025117808 */ /* 0x000fe40004000000 */
[----:B------:R-:W-:Y:S02]  /*4d90*/  ISETP.GT.AND P0, PT, R0, 0x11, !P1 ;  /* 0x000000110000780c */ /* 0x000fe40004f04270 */
[----:B------:R-:W-:Y:S02]  /*4da0*/  ISETP.GE.AND P4, PT, R14, 0x21, PT ;  /* 0x000000210e00780c */ /* 0x000fe40003f86270 */
[----:B------:R-:W-:Y:S02]  /*4db0*/  ISETP.LT.OR P0, PT, R2, 0x12, P0 ;  /* 0x000000120200780c */ /* 0x000fe40000701670 */
[----:B------:R-:W-:Y:S02]  /*4dc0*/  ISETP.GE.AND P3, PT, R14, 0x22, PT ;  /* 0x000000220e00780c */ /* 0x000fe40003f66270 */
[----:B------:R-:W-:-:S02]  /*4dd0*/  FSEL R16, R36, -INF , !P0 ;  /* 0xff80000024107808 */ /* 0x000fc40004000000 */
[----:B------:R-:W-:Y:S02]  /*4de0*/  ISETP.GT.AND P0, PT, R0, 0x18, !P6 ;  /* 0x000000180000780c */ /* 0x000fe40007704270 */
[----:B------:R-:W-:Y:S02]  /*4df0*/  ISETP.GE.AND P2, PT, R14, 0x29, PT ;  /* 0x000000290e00780c */ /* 0x000fe40003f46270 */
[----:B------:R-:W-:Y:S02]  /*4e00*/  ISETP.LT.OR P0, PT, R2, 0x19, P0 ;  /* 0x000000190200780c */ /* 0x000fe40000701670 */
[----:B------:R-:W-:Y:S02]  /*4e10*/  P2R R23, PR, RZ, 0x2 ;  /* 0x00000002ff177803 */ /* 0x000fe40000000000 */
[----:B------:R-:W-:Y:S02]  /*4e20*/  FSEL R15, R15, -INF , !P0 ;  /* 0xff8000000f0f7808 */ /* 0x000fe40004000000 */
[----:B------:R-:W-:-:S02]  /*4e30*/  ISETP.GT.AND P0, PT, R0, 0x19, !P5 ;  /* 0x000000190000780c */ /* 0x000fc40006f04270 */
[----:B------:R-:W-:Y:S02]  /*4e40*/  ISETP.GE.AND P1, PT, R14, 0x1, PT ;  /* 0x000000010e00780c */ /* 0x000fe40003f26270 */
[----:B------:R-:W-:-:S04]  /*4e50*/  ISETP.LT.OR P0, PT, R2, 0x1a, P0 ;  /* 0x0000001a0200780c */ /* 0x000fc80000701670 */
[----:B------:R-:W-:Y:S02]  /*4e60*/  FSEL R13, R13, -INF , !P0 ;  /* 0xff8000000d0d7808 */ /* 0x000fe40004000000 */
[----:B------:R-:W-:-:S04]  /*4e70*/  ISETP.GT.AND P0, PT, R0, 0x20, !P4 ;  /* 0x000000200000780c */ /* 0x000fc80006704270 */
        /* <DEDUP_REMOVED lines=8> */
[----:B------:R-:W-:-:S04]  /*4f00*/  ISETP.GT.AND P0, PT, R0, RZ, !P1 ;  /* 0x000000ff0000720c */ /* 0x000fc80004f04270 */
[----:B------:R-:W-:-:S04]  /*4f10*/  ISETP.LT.OR P0, PT, R2, 0x1, P0 ;  /* 0x000000010200780c */ /* 0x000fc80000701670 */
[----:B------:R-:W-:Y:S02]  /*4f20*/  FSEL R11, R51, -INF , !P0 ;  /* 0xff800000330b7808 */ /* 0x000fe40004000000 */
[----:B------:R-:W-:-:S04]  /*4f30*/  ISETP.GE.AND P0, PT, R14, 0x2a, PT ;  /* 0x0000002a0e00780c */ /* 0x000fc80003f06270 */
[----:B------:R-:W-:Y:S02]  /*4f40*/  P2R R9, PR, RZ, 0x1 ;  /* 0x00000001ff097803 */ /* 0x000fe40000000000 */
[----:B------:R-:W-:Y:S01]  /*4f50*/  ISETP.GT.AND P0, PT, R0, 0x29, !P0 ;  /* 0x000000290000780c */ /* 0x000fe20004704270 */
[----:B-1----:R-:W-:-:S03]  /*4f60*/  IMAD.IADD R0, R6, 0x1, R3 ;  /* 0x0000000106007824 */ /* 0x002fc600078e0203 */
[----:B------:R-:W-:Y:S01]  /*4f70*/  ISETP.LT.OR P0, PT, R2, 0x2a, P0 ;  /* 0x0000002a0200780c */ /* 0x000fe20000701670 */
[----:B------:R-:W-:-:S03]  /*4f80*/  IMAD.IADD R2, R5, 0x1, R3 ;  /* 0x0000000105027824 */ /* 0x000fc600078e0203 */
[----:B------:R-:W-:Y:S02]  /*4f90*/  FSEL R92, R24, -INF , !P0 ;  /* 0xff800000185c7808 */ /* 0x000fe40004000000 */
[----:B------:R-:W-:Y:S02]  /*4fa0*/  ISETP.GE.AND P0, PT, R110, 0x1, PT ;  /* 0x000000016e00780c */ /* 0x000fe40003f06270 */
[----:B------:R-:W-:-:S11]  /*4fb0*/  IMNMX R2, R7, R2, PT ;  /* 0x0000000207027217 */ /* 0x000fd60003800200 */
        /* <DEDUP_REMOVED lines=11> */
.L_x_417:
[----:B------:R-:W-:-:S13]  /*5070*/  ISETP.NE.AND P0, PT, R110, 0x1, PT ;  /* 0x000000016e00780c */ /* 0x000fda0003f05270 */
[----:B------:R-:W-:-:S05]  /*5080*/  @P0 IMAD.HI.U32 R4, R3, c[0x0][0x330], RZ ;  /* 0x0000cc0003040a27 */ /* 0x000fca00078e00ff */
[----:B------:R-:W-:Y:S02]  /*5090*/  @P0 SHF.R.U32.HI R3, RZ, c[0x0][0x334], R4 ;  /* 0x0000cd00ff030a19 */ /* 0x000fe40000011604 */
.L_x_418:
[----:B------:R-:W-:Y:S05]  /*50a0*/  BSYNC B0 ;  /* 0x0000000000007941 */ /* 0x000fea0003800000 */
.L_x_416:
[----:B------:R-:W-:-:S05]  /*50b0*/  IMAD R3, R3, c[0x0][0x32c], R8 ;  /* 0x0000cb0003037a24 */ /* 0x000fca00078e0208 */
[----:B------:R-:W-:Y:S02]  /*50c0*/  IADD3 R4, R3, c[0x0][0x32c], RZ ;  /* 0x0000cb0003047a10 */ /* 0x000fe40007ffe0ff */
[----:B------:R-:W-:Y:S02]  /*50d0*/  IMNMX R0, R0, R3, !PT ;  /* 0x0000000300007217 */ /* 0x000fe40007800200 */
[----:B------:R-:W-:Y:S02]  /*50e0*/  IMNMX R2, R2, R4, PT ;  /* 0x0000000402027217 */ /* 0x000fe40003800200 */
.L_x_415:
[----:B------:R-:W-:Y:S01]  /*50f0*/  ISETP.GT.AND P0, PT, R0, RZ, !P1 ;  /* 0x000000ff0000720c */ /* 0x000fe20004f04270 */
[----:B------:R-:W2:Y:S01]  /*5100*/  LDL R36, [R1+0x4] ;  /* 0x0000040001247983 */ /* 0x000ea20000100800 */
[----:B------:R-:W-:Y:S02]  /*5110*/  ISETP.NE.AND P1, PT, R9, RZ, PT ;  /* 0x000000ff0900720c */ /* 0x000fe40003f25270 */
[----:B------:R-:W-:Y:S01]  /*5120*/  ISETP.LT.OR P0, PT, R2, 0x1, P0 ;  /* 0x000000010200780c */ /* 0x000fe20000701670 */
[----:B------:R-:W-:Y:S03]  /*5130*/  LDSM.16.MT88.4 R76, [R240+0x1800] ;  /* 0x00180000f04c783b */ /* 0x000fe60000004200 */
[----:B------:R-:W-:Y:S01]  /*5140*/  FSEL R4, R50, -INF , !P0 ;  /* 0xff80000032047808 */ /* 0x000fe20004000000 */
[----:B------:R-:W-:Y:S01]  /*5150*/  LDSM.16.MT88.4 R56, [R238+0x2000] ;  /* 0x00200000ee38783b */ /* 0x000fe20000004200 */
[----:B------:R-:W-:-:S03]  /*5160*/  ISETP.NE.AND P0, PT, R12, RZ, PT ;  /* 0x000000ff0c00720c */ /* 0x000fc60003f05270 */
[----:B------:R-:W-:Y:S01]  /*5170*/  LDSM.16.MT88.4 R84, [R240+0x2000] ;  /* 0x00200000f054783b */ /* 0x000fe20000004200 */
[----:B------:R-:W-:-:S03]  /*5180*/  ISETP.GT.AND P0, PT, R0, 0x1, !P0 ;  /* 0x000000010000780c */ /* 0x000fc60004704270 */
[----:B------:R-:W-:Y:S01]  /*5190*/  LDSM.16.MT88.4 R60, [R241+0x800] ;  /* 0x00080000f13c783b */ /* 0x000fe20000004200 */
[----:B------:R-:W-:-:S03]  /*51a0*/  ISETP.LT.OR P0, PT, R2, 0x2, P0 ;  /* 0x000000020200780c */ /* 0x000fc60000701670 */
[----:B------:R-:W-:Y:S01]  /*51b0*/  LDSM.16.MT88.4 R64, [R239+0x800] ;  /* 0x00080000ef40783b */ /* 0x000fe20000004200 */
[----:B------:R-:W-:Y:S02]  /*51c0*/  FSEL R3, R49, -INF , !P0 ;  /* 0xff80000031037808 */ /* 0x000fe40004000000 */
[----:B------:R-:W-:Y:S01]  /*51d0*/  ISETP.NE.AND P0, PT, R20, RZ, PT ;  /* 0x000000ff1400720c */ /* 0x000fe20003f05270 */
[----:B------:R-:W-:Y:S03]  /*51e0*/  LDSM.16.MT88.4 R48, [R238+0x1800] ;  /* 0x00180000ee30783b */ /* 0x000fe60000004200 */
[----:B------:R-:W-:Y:S01]  /*51f0*/  ISETP.GT.AND P0, PT, R0, 0x8, !P0 ;  /* 0x000000080000780c */ /* 0x000fe20004704270 */
[----:B------:R-:W-:Y:S03]  /*5200*/  LDSM.16.MT88.4 R72, [R240+0x800] ;  /* 0x00080000f048783b */ /* 0x000fe60000004200 */
[----:B------:R-:W-:Y:S01]  /*5210*/  ISETP.LT.OR P0, PT, R2, 0x9, P0 ;  /* 0x000000090200780c */ /* 0x000fe20000701670 */
[----:B------:R-:W-:Y:S03]  /*5220*/  LDSM.16.MT88.4 R68, [R241+0x1800] ;  /* 0x00180000f144783b */ /* 0x000fe60000004200 */
[----:B------:R-:W-:-:S02]  /*5230*/  FSEL R9, R45, -INF , !P0 ;  /* 0xff8000002d097808 */ /* 0x000fc40004000000 */
[----:B------:R-:W-:-:S04]  /*5240*/  ISETP.NE.AND P0, PT, R21, RZ, PT ;  /* 0x000000ff1500720c */ /* 0x000fc80003f05270 */
[----:B------:R-:W-:-:S04]  /*5250*/  ISETP.GT.AND P0, PT, R0, 0x9, !P0 ;  /* 0x000000090000780c */ /* 0x000fc80004704270 */
[----:B------:R-:W-:-:S04]  /*5260*/  ISETP.LT.OR P0, PT, R2, 0xa, P0 ;  /* 0x0000000a0200780c */ /* 0x000fc80000701670 */
[----:B------:R-:W-:Y:S02]  /*5270*/  FSEL R8, R40, -INF , !P0 ;  /* 0xff80000028087808 */ /* 0x000fe40004000000 */
[----:B------:R-:W-:-:S04]  /*5280*/  ISETP.NE.AND P0, PT, R22, RZ, PT ;  /* 0x000000ff1600720c */ /* 0x000fc80003f05270 */
[----:B------:R-:W-:-:S04]  /*5290*/  ISETP.GT.AND P0, PT, R0, 0x10, !P0 ;  /* 0x000000100000780c */ /* 0x000fc80004704270 */
[----:B------:R-:W-:-:S04]  /*52a0*/  ISETP.LT.OR P0, PT, R2, 0x11, P0 ;  /* 0x000000110200780c */ /* 0x000fc80000701670 */
[----:B------:R-:W-:Y:S02]  /*52b0*/  FSEL R7, R38, -INF , !P0 ;  /* 0xff80000026077808 */ /* 0x000fe40004000000 */
[----:B------:R-:W-:Y:S02]  /*52c0*/  ISETP.NE.AND P0, PT, R23, RZ, PT ;  /* 0x000000ff1700720c */ /* 0x000fe40003f05270 */
[----:B------:R-:W-:Y:S02]  /*52d0*/  LDSM.16.MT88.4 R20, [R239] ;  /* 0x00000000ef14783b */ /* 0x000fe40000004200 */
[----:B------:R-:W-:-:S04]  /*52e0*/  ISETP.GT.AND P0, PT, R0, 0x11, !P0 ;  /* 0x000000110000780c */ /* 0x000fc80004704270 */
[----:B------:R-:W-:-:S04]  /*52f0*/  ISETP.LT.OR P0, PT, R2, 0x12, P0 ;  /* 0x000000120200780c */ /* 0x000fc80000701670 */
[----:B------:R-:W-:Y:S02]  /*5300*/  FSEL R6, R33, -INF , !P0 ;  /* 0xff80000021067808 */ /* 0x000fe40004000000 */
[----:B------:R-:W-:-:S04]  /*5310*/  ISETP.GT.AND P0, PT, R0, 0x18, !P6 ;  /* 0x000000180000780c */ /* 0x000fc80007704270 */
[----:B------:R-:W-:-:S04]  /*5320*/  ISETP.LT.OR P0, PT, R2, 0x19, P0 ;  /* 0x000000190200780c */ /* 0x000fc80000701670 */
[----:B------:R-:W-:Y:S02]  /*5330*/  FSEL R5, R32, -INF , !P0 ;  /* 0xff80000020057808 */ /* 0x000fe40004000000 */
[----:B------:R-:W-:Y:S01]  /*5340*/  ISETP.GT.AND P0, PT, R0, 0x19, !P5 ;  /* 0x000000190000780c */ /* 0x000fe20006f04270 */
[----:B------:R-:W-:Y:S03]  /*5350*/  LDSM.16.MT88.4 R32, [R238] ;  /* 0x00000000ee20783b */ /* 0x000fe60000004200 */
        /* <DEDUP_REMOVED lines=11> */
[----:B------:R-:W-:Y:S01]  /*5410*/  ISETP.GT.AND P0, PT, R0, 0x29, !P1 ;  /* 0x000000290000780c */ /* 0x000fe20004f04270 */
[----:B------:R-:W-:Y:S01]  /*5420*/  LDSM.16.MT88.4 R28, [R238+0x800] ;  /* 0x00080000ee1c783b */ /* 0x000fe20000004200 */
[----:B------:R-:W-:Y:S02]  /*5430*/  FMNMX.FTZ R0, R11, R10, !PT ;  /* 0x0000000a0b007209 */ /* 0x000fe40007810000 */
[----:B------:R-:W-:Y:S02]  /*5440*/  ISETP.LT.OR P0, PT, R2, 0x2a, P0 ;  /* 0x0000002a0200780c */ /* 0x000fe40000701670 */
[----:B------:R-:W-:Y:S02]  /*5450*/  FMNMX.FTZ R0, R19, R0, !PT ;  /* 0x0000000013007209 */ /* 0x000fe40007810000 */
[----:B------:R-:W-:-:S02]  /*5460*/  FSEL R88, R27, -INF , !P0 ;  /* 0xff8000001b587808 */ /* 0x000fc40004000000 */
[----:B------:R-:W-:Y:S01]  /*5470*/  FMNMX.FTZ R0, R18, R0, !PT ;  /* 0x0000000012007209 */ /* 0x000fe20007810000 */
[----:B------:R-:W-:Y:S03]  /*5480*/  LDSM.16.MT88.4 R24, [R240] ;  /* 0x00000000f018783b */ /* 0x000fe60000004200 */
[----:B------:R-:W-:-:S04]  /*5490*/  FMNMX.FTZ R0, R17, R0, !PT ;  /* 0x0000000011007209 */ /* 0x000fc80007810000 */
[----:B------:R-:W-:-:S04]  /*54a0*/  FMNMX.FTZ R0, R16, R0, !PT ;  /* 0x0000000010007209 */ /* 0x000fc80007810000 */
[----:B------:R-:W-:-:S04]  /*54b0*/  FMNMX.FTZ R0, R15, R0, !PT ;  /* 0x000000000f007209 */ /* 0x000fc80007810000 */
[----:B------:R-:W-:-:S04]  /*54c0*/  FMNMX.FTZ R0, R13, R0, !PT ;  /* 0x000000000d007209 */ /* 0x000fc80007810000 */
[----:B------:R-:W-:-:S04]  /*54d0*/  FMNMX.FTZ R0, R95, R0, !PT ;  /* 0x000000005f007209 */ /* 0x000fc80007810000 */
[----:B------:R-:W-:-:S04]  /*54e0*/  FMNMX.FTZ R0, R94, R0, !PT ;  /* 0x000000005e007209 */ /* 0x000fc80007810000 */
[----:B------:R-:W-:-:S04]  /*54f0*/  FMNMX.FTZ R0, R93, R0, !PT ;  /* 0x000000005d007209 */ /* 0x000fc80007810000 */
[----:B------:R-:W-:-:S05]  /*5500*/  FMNMX.FTZ R0, R92, R0, !PT ;  /* 0x000000005c007209 */ /* 0x000fca0007810000 */
[----:B------:R-:W1:Y:S02]  /*5510*/  SHFL.BFLY PT, R2, R0, 0x2, 0x1f ;  /* 0x0c401f0000027f89 */ /* 0x000e6400000e0000 */
[----:B-1----:R-:W-:-:S05]  /*5520*/  FMNMX.FTZ R0, R0, R2, !PT ;  /* 0x0000000200007209 */ /* 0x002fca0007810000 */
[----:B------:R-:W1:Y:S02]  /*5530*/  SHFL.BFLY PT, R2, R0, 0x1, 0x1f ;  /* 0x0c201f0000027f89 */ /* 0x000e6400000e0000 */
[----:B-1----:R-:W-:Y:S02]  /*5540*/  FMNMX.FTZ R133, R0, R2, !PT ;  /* 0x0000000200857209 */ /* 0x002fe40007810000 */
[----:B------:R-:W-:Y:S02]  /*5550*/  FMNMX.FTZ R0, R4, R3, !PT ;  /* 0x0000000304007209 */ /* 0x000fe40007810000 */
[C---:B------:R-:W-:Y:S01]  /*5560*/  FSETP.NEU.FTZ.AND P0, PT, R133.reuse, -INF , PT ;  /* 0xff8000008500780b */ /* 0x040fe20003f1d000 */
[----:B------:R-:W-:Y:S01]  /*5570*/  FMUL.FTZ R2, R133, c[0x0][0x2d0] ;  /* 0x0000b40085027a20 */ /* 0x000fe20000410000 */
[----:B------:R-:W-:-:S04]  /*5580*/  FMNMX.FTZ R0, R9, R0, !PT ;  /* 0x0000000009007209 */ /* 0x000fc80007810000 */
[----:B------:R-:W-:Y:S02]  /*5590*/  FMNMX.FTZ R0, R8, R0, !PT ;  /* 0x0000000008007209 */ /* 0x000fe40007810000 */
[----:B------:R-:W-:Y:S02]  /*55a0*/  FSEL R2, R2, RZ, P0 ;  /* 0x000000ff02027208 */ /* 0x000fe40000000000 */
[----:B------:R-:W-:-:S03]  /*55b0*/  FMNMX.FTZ R0, R7, R0, !PT ;  /* 0x0000000007007209 */ /* 0x000fc60007810000 */
[--C-:B------:R-:W-:Y:S01]  /*55c0*/  FFMA.FTZ R10, R10, c[0x0][0x2d0], -R2.reuse ;  /* 0x0000b4000a0a7a23 */ /* 0x100fe20000010802 */
[----:B------:R-:W-:Y:S01]  /*55d0*/  FMNMX.FTZ R0, R6, R0, !PT ;  /* 0x0000000006007209 */ /* 0x000fe20007810000 */
[----:B------:R-:W-:Y:S02]  /*55e0*/  FFMA.FTZ R11, R11, c[0x0][0x2d0], -R2 ;  /* 0x0000b4000b0b7a23 */ /* 0x000fe40000010802 */
[----:B------:R1:W-:Y:S01]  /*55f0*/  MUFU.EX2 R100, R10 ;  /* 0x0000000a00647308 */ /* 0x0003e20000000800 */
[----:B------:R-:W-:-:S04]  /*5600*/  FMNMX.FTZ R0, R5, R0, !PT ;  /* 0x0000000005007209 */ /* 0x000fc80007810000 */
[----:B------:R-:W-:-:S03]  /*5610*/  FMNMX.FTZ R0, R12, R0, !PT ;  /* 0x000000000c007209 */ /* 0x000fc60007810000 */
[----:B------:R-:W-:Y:S01]  /*5620*/  MUFU.EX2 R101, R11 ;  /* 0x0000000b00657308 */ /* 0x000fe20000000800 */
[----:B------:R-:W-:-:S04]  /*5630*/  FMNMX.FTZ R0, R91, R0, !PT ;  /* 0x000000005b007209 */ /* 0x000fc80007810000 */
[----:B------:R-:W-:Y:S01]  /*5640*/  FMNMX.FTZ R0, R90, R0, !PT ;  /* 0x000000005a007209 */ /* 0x000fe20007810000 */
[----:B-1----:R-:W-:-:S03]  /*5650*/  FFMA.FTZ R10, R19, c[0x0][0x2d0], -R2 ;  /* 0x0000b400130a7a23 */ /* 0x002fc60000010802 */
[----:B------:R-:W-:Y:S01]  /*5660*/  FMNMX.FTZ R0, R89, R0, !PT ;  /* 0x0000000059007209 */ /* 0x000fe20007810000 */
[----:B------:R1:W-:Y:S03]  /*5670*/  MUFU.EX2 R102, R10 ;  /* 0x0000000a00667308 */ /* 0x0003e60000000800 */
[----:B------:R-:W-:-:S05]  /*5680*/  FMNMX.FTZ R0, R88, R0, !PT ;  /* 0x0000000058007209 */ /* 0x000fca0007810000 */
[----:B------:R-:W3:Y:S01]  /*5690*/  SHFL.BFLY PT, R14, R0, 0x2, 0x1f ;  /* 0x0c401f00000e7f89 */ /* 0x000ee200000e0000 */
[----:B-1----:R-:W-:-:S04]  /*56a0*/  FFMA.FTZ R10, R18, c[0x0][0x2d0], -R2 ;  /* 0x0000b400120a7a23 */ /* 0x002fc80000010802 */
[----:B------:R1:W-:Y:S01]  /*56b0*/  MUFU.EX2 R110, R10 ;  /* 0x0000000a006e7308 */ /* 0x0003e20000000800 */
[----:B---3--:R-:W-:Y:S01]  /*56c0*/  FMNMX.FTZ R0, R0, R14, !PT ;  /* 0x0000000e00007209 */ /* 0x008fe20007810000 */
[----:B--2---:R-:W-:Y:S04]  /*56d0*/  LDSM.16.MT88.4 R44, [R36] ;  /* 0x00000000242c783b */ /* 0x004fe80000004200 */
[----:B------:R-:W2:Y:S01]  /*56e0*/  SHFL.BFLY PT, R14, R0, 0x1, 0x1f ;  /* 0x0c201f00000e7f89 */ /* 0x000ea200000e0000 */
[----:B-1----:R-:W-:-:S04]  /*56f0*/  FFMA.FTZ R10, R17, c[0x0][0x2d0], -R2 ;  /* 0x0000b400110a7a23 */ /* 0x002fc80000010802 */
[----:B------:R1:W-:Y:S02]  /*5700*/  MUFU.EX2 R109, R10 ;  /* 0x0000000a006d7308 */ /* 0x0003e40000000800 */
[----:B-1----:R-:W-:Y:S01]  /*5710*/  FFMA.FTZ R10, R16, c[0x0][0x2d0], -R2 ;  /* 0x0000b400100a7a23 */ /* 0x002fe20000010802 */
[----:B--2---:R-:W-:-:S05]  /*5720*/  FMNMX.FTZ R132, R0, R14, !PT ;  /* 0x0000000e00847209 */ /* 0x004fca0007810000 */
[----:B------:R1:W-:Y:S01]  /*5730*/  MUFU.EX2 R116, R10 ;  /* 0x0000000a00747308 */ /* 0x0003e20000000800 */
[C---:B------:R-:W-:Y:S01]  /*5740*/  FSETP.NEU.FTZ.AND P0, PT, R132.reuse, -INF , PT ;  /* 0xff8000008400780b */ /* 0x040fe20003f1d000 */
[----:B------:R-:W-:-:S05]  /*5750*/  FMUL.FTZ R0, R132, c[0x0][0x2d0] ;  /* 0x0000b40084007a20 */ /* 0x000fca0000410000 */
[----:B------:R-:W-:-:S05]  /*5760*/  FSEL R0, R0, RZ, P0 ;  /* 0x000000ff00007208 */ /* 0x000fca0000000000 */
[--C-:B------:R-:W-:Y:S02]  /*5770*/  FFMA.FTZ R3, R3, c[0x0][0x2d0], -R0.reuse ;  /* 0x0000b40003037a23 */ /* 0x100fe40000010800 */
[----:B------:R-:W-:Y:S02]  /*5780*/  FFMA.FTZ R4, R4, c[0x0][0x2d0], -R0 ;  /* 0x0000b40004047a23 */ /* 0x000fe40000010800 */
[----:B------:R2:W-:Y:S01]  /*5790*/  MUFU.EX2 R108, R3 ;  /* 0x00000003006c7308 */ /* 0x0005e20000000800 */
[----:B-1----:R-:W-:-:S07]  /*57a0*/  FFMA.FTZ R10, R15, c[0x0][0x2d0], -R2 ;  /* 0x0000b4000f0a7a23 */ /* 0x002fce0000010802 */
[----:B------:R-:W1:Y:S01]  /*57b0*/  MUFU.EX2 R80, R4 ;  /* 0x0000000400507308 */ /* 0x000e620000000800 */
[----:B--2---:R-:W-:-:S07]  /*57c0*/  FFMA.FTZ R3, R9, c[0x0][0x2d0], -R0 ;  /* 0x0000b40009037a23 */ /* 0x004fce0000010800 */
[----:B------:R2:W-:Y:S01]  /*57d0*/  MUFU.EX2 R119, R10 ;  /* 0x0000000a00777308 */ /* 0x0005e20000000800 */
[----:B-1----:R-:W-:-:S07]  /*57e0*/  F2FP.BF16.PACK_AB R9, R108, R80 ;  /* 0x000000506c09723e */ /* 0x002fce00000010ff */
[----:B------:R1:W-:Y:S01]  /*57f0*/  MUFU.EX2 R111, R3 ;  /* 0x00000003006f7308 */ /* 0x0003e20000000800 */
[----:B------:R-:W-:Y:S01]  /*5800*/  F2FP.BF16.PACK_AB R4, R116, R109 ;  /* 0x0000006d7404723e */ /* 0x000fe200000010ff */
[----:B--2---:R-:W-:-:S06]  /*5810*/  FFMA.FTZ R10, R13, c[0x0][0x2d0], -R2 ;  /* 0x0000b4000d0a7a23 */ /* 0x004fcc0000010802 */
[----:B------:R2:W-:Y:S01]  /*5820*/  MUFU.EX2 R128, R10 ;  /* 0x0000000a00807308 */ /* 0x0005e20000000800 */
[----:B-1----:R-:W-:Y:S01]  /*5830*/  FFMA.FTZ R3, R8, c[0x0][0x2d0], -R0 ;  /* 0x0000b40008037a23 */ /* 0x002fe20000010800 */
[----:B------:R-:W-:-:S06]  /*5840*/  F2FP.BF16.PACK_AB R8, R100, R101 ;  /* 0x000000656408723e */ /* 0x000fcc00000010ff */
[----:B------:R1:W3:Y:S01]  /*5850*/  MUFU.EX2 R117, R3 ;  /* 0x0000000300757308 */ /* 0x0002e20000000800 */
[----:B--2---:R-:W-:Y:S01]  /*5860*/  F2FP.BF16.PACK_AB R10, R110, R102 ;  /* 0x000000666e0a723e */ /* 0x004fe200000010ff */
[----:B-1----:R-:W-:Y:S01]  /*5870*/  FFMA.FTZ R3, R7, c[0x0][0x2d0], -R0 ;  /* 0x0000b40007037a23 */ /* 0x002fe20000010800 */
[----:B---3--:R-:W-:-:S05]  /*5880*/  F2FP.BF16.PACK_AB R11, R117, R111 ;  /* 0x0000006f750b723e */ /* 0x008fca00000010ff */
[----:B------:R1:W-:Y:S02]  /*5890*/  MUFU.EX2 R118, R3 ;  /* 0x0000000300767308 */ /* 0x0003e40000000800 */
[C---:B------:R-:W-:Y:S08]  /*58a0*/  HMMA.16816.F32.BF16 R16, R8.reuse, R32, RZ ;  /* 0x000000200810723c */ /* 0x040ff000000418ff */
[----:B------:R-:W-:Y:S01]  /*58b0*/  HMMA.16816.F32.BF16 R36, R8, R20, RZ ;  /* 0x000000140824723c */ /* 0x000fe200000418ff */
[----:B-1----:R-:W-:Y:S01]  /*58c0*/  FFMA.FTZ R3, R6, c[0x0][0x2d0], -R0 ;  /* 0x0000b40006037a23 */ /* 0x002fe20000010800 */
[----:B------:R-:W-:-:S03]  /*58d0*/  F2FP.BF16.PACK_AB R6, R128, R119 ;  /* 0x000000778006723e */ /* 0x000fc600000010ff */
[----:B------:R1:W2:Y:S03]  /*58e0*/  MUFU.EX2 R81, R3 ;  /* 0x0000000300517308 */ /* 0x0002a60000000800 */
[C---:B------:R-:W-:Y:S08]  /*58f0*/  HMMA.16816.F32.BF16 R52, R8.reuse, R24, RZ ;  /* 0x000000180834723c */ /* 0x040ff000000418ff */
[----:B------:R-:W-:Y:S01]  /*5900*/  HMMA.16816.F32.BF16 R40, R8, R26, RZ ;  /* 0x0000001a0828723c */ /* 0x000fe200000418ff */
[----:B-1----:R-:W-:Y:S01]  /*5910*/  FFMA.FTZ R3, R5, c[0x0][0x2d0], -R0 ;  /* 0x0000b40005037a23 */ /* 0x002fe20000010800 */
[----:B--2---:R-:W-:-:S06]  /*5920*/  F2FP.BF16.PACK_AB R5, R81, R118 ;  /* 0x000000765105723e */ /* 0x004fcc00000010ff */
[----:B------:R-:W-:Y:S01]  /*5930*/  HMMA.16816.F32.BF16 R24, R8, R46, RZ ;  /* 0x0000002e0818723c */ /* 0x000fe200000418ff */
[----:B------:R1:W-:Y:S02]  /*5940*/  MUFU.EX2 R82, R3 ;  /* 0x0000000300527308 */ /* 0x0003e40000000800 */
[----:B-1----:R-:W-:-:S05]  /*5950*/  FFMA.FTZ R3, R12, c[0x0][0x2d0], -R0 ;  /* 0x0000b4000c037a23 */ /* 0x002fca0000010800 */
[C---:B------:R-:W-:Y:S01]  /*5960*/  HMMA.16816.F32.BF16 R12, R8.reuse, R34, RZ ;  /* 0x00000022080c723c */ /* 0x040fe200000418ff */
[----:B------:R-:W1:Y:S07]  /*5970*/  MUFU.EX2 R83, R3 ;  /* 0x0000000300537308 */ /* 0x000e6e0000000800 */
[C---:B------:R-:W-:Y:S08]  /*5980*/  HMMA.16816.F32.BF16 R32, R8.reuse, R22, RZ ;  /* 0x000000160820723c */ /* 0x040ff000000418ff */
[----:B------:R-:W-:Y:S01]  /*5990*/  HMMA.16816.F32.BF16 R20, R8, R48, RZ ;  /* 0x000000300814723c */ /* 0x000fe200000418ff */
[----:B-1----:R-:W-:-:S07]  /*59a0*/  F2FP.BF16.PACK_AB R7, R83, R82 ;  /* 0x000000525307723e */ /* 0x002fce00000010ff */
[----:B------:R-:W-:Y:S08]  /*59b0*/  HMMA.16816.F32.BF16 R144, R4, R30, R12 ;  /* 0x0000001e0490723c */ /* 0x000ff0000004180c */
[----:B------:R-:W-:Y:S08]  /*59c0*/  HMMA.16816.F32.BF16 R12, R8, R76, RZ ;  /* 0x0000004c080c723c */ /* 0x000ff000000418ff */
[----:B------:R-:W-:Y:S08]  /*59d0*/  HMMA.16816.F32.BF16 R156, R4, R28, R16 ;  /* 0x0000001c049c723c */ /* 0x000ff00000041810 */
[----:B------:R-:W-:Y:S01]  /*59e0*/  HMMA.16816.F32.BF16 R28, R8, R44, RZ ;  /* 0x0000002c081c723c */ /* 0x000fe200000418ff */
[----:B------:R-:W1:Y:S07]  /*59f0*/  LDSM.16.MT88.4 R44, [R239+0x1800] ;  /* 0x00180000ef2c783b */ /* 0x000e6e0000004200 */
[C---:B------:R-:W-:Y:S08]  /*5a00*/  HMMA.16816.F32.BF16 R20, R4.reuse, R56, R20 ;  /* 0x000000380414723c */ /* 0x040ff00000041814 */
[----:B------:R-:W-:Y:S08]  /*5a10*/  HMMA.16816.F32.BF16 R12, R4, R84, R12 ;  /* 0x00000054040c723c */ /* 0x000ff0000004180c */
[----:B------:R-:W-:Y:S01]  /*5a20*/  HMMA.16816.F32.BF16 R16, R8, R50, RZ ;  /* 0x000000320810723c */ /* 0x000fe200000418ff */
[----:B------:R-:W-:Y:S07]  /*5a30*/  LDSM.16.MT88.4 R48, [R240+0x3000] ;  /* 0x00300000f030783b */ /* 0x000fee0000004200 */
[----:B------:R-:W-:Y:S01]  /*5a40*/  IMAD.MOV.U32 R127, RZ, RZ, R20 ;  /* 0x000000ffff7f7224 */ /* 0x000fe200078e0014 */
[----:B------:R-:W-:Y:S01]  /*5a50*/  MOV R153, R23 ;  /* 0x0000001700997202 */ /* 0x000fe20000000f00 */
[----:B------:R-:W-:Y:S01]  /*5a60*/  IMAD.MOV.U32 R155, RZ, RZ, R21 ;  /* 0x000000ffff9b7224 */ /* 0x000fe200078e0015 */
[----:B------:R-:W-:Y:S01]  /*5a70*/  HMMA.16816.F32.BF16 R28, R4, R60, R28 ;  /* 0x0000003c041c723c */ /* 0x000fe2000004181c */
[----:B------:R-:W-:-:S02]  /*5a80*/  IMAD.MOV.U32 R154, RZ, RZ, R22 ;  /* 0x000000ffff9a7224 */ /* 0x000fc400078e0016 */
[----:B------:R-:W2:Y:S02]  /*5a90*/  LDSM.16.MT88.4 R20, [R239+0x2000] ;  /* 0x00200000ef14783b */ /* 0x000ea40000004200 */
[----:B------:R-:W-:Y:S01]  /*5aa0*/  IMAD.MOV.U32 R152, RZ, RZ, R12 ;  /* 0x000000ffff987224 */ /* 0x000fe200078e000c */
[----:B------:R-:W-:Y:S01]  /*5ab0*/  MOV R129, R15 ;  /* 0x0000000f00817202 */ /* 0x000fe20000000f00 */
[----:B------:R-:W-:Y:S01]  /*5ac0*/  IMAD.MOV.U32 R131, RZ, RZ, R13 ;  /* 0x000000ffff837224 */ /* 0x000fe200078e000d */
[----:B------:R-:W-:Y:S01]  /*5ad0*/  HMMA.16816.F32.BF16 R24, R4, R62, R24 ;  /* 0x0000003e0418723c */ /* 0x000fe20000041818 */
[----:B------:R-:W-:-:S07]  /*5ae0*/  IMAD.MOV.U32 R130, RZ, RZ, R14 ;  /* 0x000000ffff827224 */ /* 0x000fce00078e000e */
[----:B-1----:R-:W-:Y:S08]  /*5af0*/  HMMA.16816.F32.BF16 R12, R8, R44, RZ ;  /* 0x0000002c080c723c */ /* 0x002ff000000418ff */
[----:B------:R-:W-:Y:S01]  /*5b00*/  HMMA.16816.F32.BF16 R140, R4, R64, R36 ;  /* 0x00000040048c723c */ /* 0x000fe20000041824 */
[----:B------:R-:W1:Y:S01]  /*5b10*/  LDSM.16.MT88.4 R36, [R241+0x2000] ;  /* 0x00200000f124783b */ /* 0x000e620000004200 */
[----:B------:R-:W-:Y:S01]  /*5b20*/  IMAD.MOV.U32 R124, RZ, RZ, R31 ;  /* 0x000000ffff7c7224 */ /* 0x000fe200078e001f */
[----:B------:R-:W-:Y:S01]  /*5b30*/  MOV R120, R28 ;  /* 0x0000001c00787202 */ /* 0x000fe20000000f00 */
[----:B------:R-:W-:-:S02]  /*5b40*/  IMAD.MOV.U32 R123, RZ, RZ, R29 ;  /* 0x000000ffff7b7224 */ /* 0x000fc400078e001d */
[----:B------:R-:W-:Y:S02]  /*5b50*/  IMAD.MOV.U32 R121, RZ, RZ, R30 ;  /* 0x000000ffff797224 */ /* 0x000fe400078e001e */
[----:B------:R-:W-:Y:S01]  /*5b60*/  HMMA.16816.F32.BF16 R96, R4, R66, R32 ;  /* 0x000000420460723c */ /* 0x000fe20000041820 */
[----:B------:R-:W-:Y:S01]  /*5b70*/  IMAD.MOV.U32 R113, RZ, RZ, R25 ;  /* 0x000000ffff717224 */ /* 0x000fe200078e0019 */
[----:B------:R-:W-:Y:S01]  /*5b80*/  MOV R106, R24 ;  /* 0x00000018006a7202 */ /* 0x000fe20000000f00 */
[----:B------:R-:W-:Y:S02]  /*5b90*/  IMAD.MOV.U32 R112, RZ, RZ, R26 ;  /* 0x000000ffff707224 */ /* 0x000fe400078e001a */
[----:B------:R-:W-:-:S03]  /*5ba0*/  IMAD.MOV.U32 R107, RZ, RZ, R27 ;  /* 0x000000ffff6b7224 */ /* 0x000fc600078e001b */
[C---:B------:R-:W-:Y:S01]  /*5bb0*/  HMMA.16816.F32.BF16 R136, R4.reuse, R74, R40 ;  /* 0x0000004a0488723c */ /* 0x040fe20000041828 */
[----:B------:R-:W3:Y:S07]  /*5bc0*/  LDSM.16.MT88.4 R40, [R238+0x3000] ;  /* 0x00300000ee28783b */ /* 0x000eee0000004200 */
[C---:B------:R-:W-:Y:S01]  /*5bd0*/  HMMA.16816.F32.BF16 R16, R4.reuse, R58, R16 ;  /* 0x0000003a0410723c */ /* 0x040fe20000041810 */
[----:B------:R-:W4:Y:S07]  /*5be0*/  LDSM.16.MT88.4 R56, [R239+0x3000] ;  /* 0x00300000ef38783b */ /* 0x000f2e0000004200 */
[----:B--2---:R-:W-:Y:S01]  /*5bf0*/  HMMA.16816.F32.BF16 R60, R4, R20, R12 ;  /* 0x00000014043c723c */ /* 0x004fe2000004180c */
[----:B------:R-:W-:Y:S01]  /*5c00*/  IMAD.MOV.U32 R126, RZ, RZ, R99 ;  /* 0x000000ffff7e7224 */ /* 0x000fe200078e0063 */
[----:B------:R-:W-:Y:S01]  /*5c10*/  MOV R125, R96 ;  /* 0x00000060007d7202 */ /* 0x000fe20000000f00 */
[----:B------:R-:W-:-:S02]  /*5c20*/  IMAD.MOV.U32 R77, RZ, RZ, R97 ;  /* 0x000000ffff4d7224 */ /* 0x000fc400078e0061 */
[----:B------:R-:W-:-:S03]  /*5c30*/  IMAD.MOV.U32 R76, RZ, RZ, R98 ;  /* 0x000000ffff4c7224 */ /* 0x000fc600078e0062 */
[C---:B------:R-:W-:Y:S01]  /*5c40*/  HMMA.16816.F32.BF16 R32, R8.reuse, R46, RZ ;  /* 0x0000002e0820723c */ /* 0x040fe200000418ff */
[----:B------:R-:W2:Y:S07]  /*5c50*/  LDSM.16.MT88.4 R44, [R240+0x3800] ;  /* 0x00380000f02c783b */ /* 0x000eae0000004200 */
[----:B------:R-:W-:Y:S01]  /*5c60*/  HMMA.16816.F32.BF16 R28, R8, R68, RZ ;  /* 0x00000044081c723c */ /* 0x000fe200000418ff */
[----:B------:R-:W-:Y:S01]  /*5c70*/  IMAD.MOV.U32 R105, RZ, RZ, R17 ;  /* 0x000000ffff697224 */ /* 0x000fe200078e0011 */
[----:B------:R-:W-:Y:S01]  /*5c80*/  MOV R99, R16 ;  /* 0x0000001000637202 */ /* 0x000fe20000000f00 */
[----:B------:R-:W-:-:S02]  /*5c90*/  IMAD.MOV.U32 R104, RZ, RZ, R18 ;  /* 0x000000ffff687224 */ /* 0x000fc400078e0012 */
[----:B------:R-:W-:-:S03]  /*5ca0*/  IMAD.MOV.U32 R103, RZ, RZ, R19 ;  /* 0x000000ffff677224 */ /* 0x000fc600078e0013 */
[----:B------:R-:W-:Y:S01]  /*5cb0*/  HMMA.16816.F32.BF16 R24, R8, R70, RZ ;  /* 0x000000460818723c */ /* 0x000fe200000418ff */
[----:B------:R-:W-:Y:S01]  /*5cc0*/  IMAD.MOV.U32 R98, RZ, RZ, R61 ;  /* 0x000000ffff627224 */ /* 0x000fe200078e003d */
[----:B------:R-:W-:Y:S01]  /*5cd0*/  MOV R3, R60 ;  /* 0x0000003c00037202 */ /* 0x000fe20000000f00 */
[----:B------:R-:W-:Y:S02]  /*5ce0*/  IMAD.MOV.U32 R97, RZ, RZ, R62 ;  /* 0x000000ffff617224 */ /* 0x000fe400078e003e */
[----:B------:R-:W-:-:S03]  /*5cf0*/  IMAD.MOV.U32 R96, RZ, RZ, R63 ;  /* 0x000000ffff607224 */ /* 0x000fc600078e003f */
[----:B------:R-:W-:Y:S01]  /*5d00*/  HMMA.16816.F32.BF16 R148, R4, R72, R52 ;  /* 0x000000480494723c */ /* 0x000fe20000041834 */
[----:B------:R-:W5:Y:S07]  /*5d10*/  LDSM.16.MT88.4 R52, [R238+0x3800] ;  /* 0x00380000ee34783b */ /* 0x000f6e0000004200 */
[----:B------:R-:W-:Y:S08]  /*5d20*/  HMMA.16816.F32.BF16 R16, R8, R78, RZ ;  /* 0x0000004e0810723c */ /* 0x000ff000000418ff */
[C---:B------:R-:W-:Y:S01]  /*5d30*/  HMMA.16816.F32.BF16 R60, R4.reuse, R22, R32 ;  /* 0x00000016043c723c */ /* 0x040fe20000041820 */
[----:B------:R-:W2:Y:S07]  /*5d40*/  LDSM.16.MT88.4 R32, [R239+0x3800] ;  /* 0x00380000ef20783b */ /* 0x000eae0000004200 */
[C---:B-1----:R-:W-:Y:S08]  /*5d50*/  HMMA.16816.F32.BF16 R72, R4.reuse, R36, R28 ;  /* 0x000000240448723c */ /* 0x042ff0000004181c */
[----:B------:R-:W-:Y:S01]  /*5d60*/  HMMA.16816.F32.BF16 R68, R4, R38, R24 ;  /* 0x000000260444723c */ /* 0x000fe20000041818 */
[----:B------:R-:W1:Y:S07]  /*5d70*/  LDSM.16.MT88.4 R36, [R241+0x3000] ;  /* 0x00300000f124783b */ /* 0x000e6e0000004200 */
[C---:B------:R-:W-:Y:S07]  /*5d80*/  HMMA.16816.F32.BF16 R20, R8.reuse, R50, RZ ;  /* 0x000000320814723c */ /* 0x040fee00000418ff */
[----:B------:R-:W-:Y:S01]  /*5d90*/  IMAD.MOV.U32 R50, RZ, RZ, R104 ;  /* 0x000000ffff327224 */ /* 0x000fe200078e0068 */
[----:B---3--:R-:W-:Y:S01]  /*5da0*/  HMMA.16816.F32.BF16 R12, R8, R40, RZ ;  /* 0x00000028080c723c */ /* 0x008fe200000418ff */
[----:B------:R-:W-:-:S06]  /*5db0*/  MOV R51, R103 ;  /* 0x0000006700337202 */ /* 0x000fcc0000000f00 */
[----:B------:R-:W-:Y:S01]  /*5dc0*/  IMAD.MOV.U32 R40, RZ, RZ, R106 ;  /* 0x000000ffff287224 */ /* 0x000fe200078e006a */
[----:B------:R-:W-:Y:S01]  /*5dd0*/  HMMA.16816.F32.BF16 R64, R4, R86, R16 ;  /* 0x000000560440723c */ /* 0x000fe20000041810 */
[----:B------:R-:W-:-:S07]  /*5de0*/  IMAD.MOV.U32 R41, RZ, RZ, R113 ;  /* 0x000000ffff297224 */ /* 0x000fce00078e0071 */
[C---:B----4-:R-:W-:Y:S07]  /*5df0*/  HMMA.16816.F32.BF16 R16, R8.reuse, R56, RZ ;  /* 0x000000380810723c */ /* 0x050fee00000418ff */
[----:B------:R-:W-:Y:S01]  /*5e00*/  IMAD.MOV.U32 R57, RZ, RZ, R127 ;  /* 0x000000ffff397224 */ /* 0x000fe200078e007f */
[----:B------:R-:W-:Y:S01]  /*5e10*/  HMMA.16816.F32.BF16 R24, R8, R48, RZ ;  /* 0x000000300818723c */ /* 0x000fe200000418ff */
[----:B------:R-:W-:-:S06]  /*5e20*/  IMAD.MOV.U32 R56, RZ, RZ, R126 ;  /* 0x000000ffff387224 */ /* 0x000fcc00078e007e */
[----:B------:R-:W-:Y:S01]  /*5e30*/  IMAD.MOV.U32 R48, RZ, RZ, R99 ;  /* 0x000000ffff307224 */ /* 0x000fe200078e0063 */
[----:B--2---:R-:W-:Y:S01]  /*5e40*/  HMMA.16816.F32.BF16 R84, R4, R46, R20 ;  /* 0x0000002e0454723c */ /* 0x004fe20000041814 */
[----:B------:R-:W2:Y:S01]  /*5e50*/  LDSM.16.MT88.4 R20, [R241+0x3800] ;  /* 0x00380000f114783b */ /* 0x000ea20000004200 */
[----:B------:R-:W-:-:S05]  /*5e60*/  IMAD.MOV.U32 R49, RZ, RZ, R105 ;  /* 0x000000ffff317224 */ /* 0x000fca00078e0069 */
[----:B------:R-:W-:Y:S01]  /*5e70*/  IMAD.MOV.U32 R46, RZ, RZ, R123 ;  /* 0x000000ffff2e7224 */ /* 0x000fe200078e007b */
[----:B------:R-:W-:Y:S01]  /*5e80*/  HMMA.16816.F32.BF16 R28, R8, R42, RZ ;  /* 0x0000002a081c723c */ /* 0x000fe200000418ff */
[----:B------:R-:W-:-:S06]  /*5e90*/  MOV R47, R121 ;  /* 0x00000079002f7202 */ /* 0x000fcc0000000f00 */
[----:B------:R-:W-:Y:S01]  /*5ea0*/  MOV R43, R107 ;  /* 0x0000006b002b7202 */ /* 0x000fe20000000f00 */
[----:B-----5:R-:W-:Y:S01]  /*5eb0*/  HMMA.16816.F32.BF16 R176, R4, R52, R12 ;  /* 0x0000003404b0723c */ /* 0x020fe2000004180c */
[----:B------:R-:W-:-:S06]  /*5ec0*/  IMAD.MOV.U32 R42, RZ, RZ, R112 ;  /* 0x000000ffff2a7224 */ /* 0x000fcc00078e0070 */
[----:B------:R-:W-:Y:S01]  /*5ed0*/  IMAD.MOV.U32 R53, RZ, RZ, R98 ;  /* 0x000000ffff357224 */ /* 0x000fe200078e0062 */
[----:B------:R-:W-:Y:S01]  /*5ee0*/  HMMA.16816.F32.BF16 R12, R8, R58, RZ ;  /* 0x0000003a080c723c */ /* 0x000fe200000418ff */
[----:B------:R-:W-:Y:S02]  /*5ef0*/  IMAD.MOV.U32 R52, RZ, RZ, R3 ;  /* 0x000000ffff347224 */ /* 0x000fe400078e0003 */
[----:B------:R-:W-:-:S04]  /*5f00*/  FADD.FTZ R3, R101, R100 ;  /* 0x0000006465037221 */ /* 0x000fc80000010000 */
[----:B------:R-:W-:Y:S01]  /*5f10*/  IMAD.MOV.U32 R58, RZ, RZ, R77 ;  /* 0x000000ffff3a7224 */ /* 0x000fe200078e004d */
[----:B------:R-:W-:Y:S01]  /*5f20*/  HMMA.16816.F32.BF16 R168, R4, R32, R16 ;  /* 0x0000002004a8723c */ /* 0x000fe20000041810 */
[----:B------:R-:W-:Y:S01]  /*5f30*/  MOV R59, R76 ;  /* 0x0000004c003b7202 */ /* 0x000fe20000000f00 */
[----:B------:R-:W-:-:S04]  /*5f40*/  FADD.FTZ R3, R102, R3 ;  /* 0x0000000366037221 */ /* 0x000fc80000010000 */
[----:B------:R-:W-:Y:S02]  /*5f50*/  FADD.FTZ R3, R110, R3 ;  /* 0x000000036e037221 */ /* 0x000fe40000010000 */
[----:B------:R-:W-:Y:S01]  /*5f60*/  HMMA.16816.F32.BF16 R172, R4, R44, R24 ;  /* 0x0000002c04ac723c */ /* 0x000fe20000041818 */
[----:B------:R-:W3:Y:S01]  /*5f70*/  LDSM.16.MT88.4 R24, [R238+0x4800] ;  /* 0x00480000ee18783b */ /* 0x000ee20000004200 */
[----:B------:R-:W-:Y:S02]  /*5f80*/  IMAD.MOV.U32 R33, RZ, RZ, R120 ;  /* 0x000000ffff217224 */ /* 0x000fe400078e0078 */
[----:B------:R-:W-:Y:S02]  /*5f90*/  FFMA.FTZ R32, R89, c[0x0][0x2d0], -R0 ;  /* 0x0000b40059207a23 */ /* 0x000fe40000010800 */
[----:B------:R-:W-:Y:S02]  /*5fa0*/  IMAD.MOV.U32 R89, RZ, RZ, R58 ;  /* 0x000000ffff597224 */ /* 0x000fe400078e003a */
[----:B-1----:R-:W-:Y:S01]  /*5fb0*/  HMMA.16816.F32.BF16 R16, R8, R36, RZ ;  /* 0x000000240810723c */ /* 0x002fe200000418ff */
[----:B------:R-:W-:-:S02]  /*5fc0*/  IMAD.MOV.U32 R45, RZ, RZ, R125 ;  /* 0x000000ffff2d7224 */ /* 0x000fc400078e007d */
[----:B------:R-:W-:Y:S02]  /*5fd0*/  IMAD.MOV.U32 R44, RZ, RZ, R124 ;  /* 0x000000ffff2c7224 */ /* 0x000fe400078e007c */
[----:B------:R-:W-:Y:S02]  /*5fe0*/  IMAD.MOV.U32 R58, RZ, RZ, R130 ;  /* 0x000000ffff3a7224 */ /* 0x000fe400078e0082 */
[----:B------:R-:W-:Y:S01]  /*5ff0*/  MOV R37, R114 ;  /* 0x0000007200257202 */ /* 0x000fe20000000f00 */
[----:B------:R-:W-:Y:S01]  /*6000*/  HMMA.16816.F32.BF16 R76, R4, R54, R28 ;  /* 0x00000036044c723c */ /* 0x000fe2000004181c */
[----:B------:R-:W-:-:S06]  /*6010*/  MOV R36, R33 ;  /* 0x0000002100247202 */ /* 0x000fcc0000000f00 */
[----:B------:R-:W-:Y:S01]  /*6020*/  IMAD.MOV.U32 R54, RZ, RZ, R97 ;  /* 0x000000ffff367224 */ /* 0x000fe200078e0061 */
[----:B------:R-:W-:Y:S01]  /*6030*/  MOV R55, R96 ;  /* 0x0000006000377202 */ /* 0x000fe20000000f00 */
[--C-:B------:R-:W-:Y:S01]  /*6040*/  FFMA.FTZ R30, R95, c[0x0][0x2d0], -R2.reuse ;  /* 0x0000b4005f1e7a23 */ /* 0x100fe20000010802 */
[----:B------:R-:W-:Y:S01]  /*6050*/  HMMA.16816.F32.BF16 R96, R4, R34, R12 ;  /* 0x000000220460723c */ /* 0x000fe2000004180c */
[--C-:B------:R-:W-:Y:S02]  /*6060*/  FFMA.FTZ R29, R94, c[0x0][0x2d0], -R2.reuse ;  /* 0x0000b4005e1d7a23 */ /* 0x100fe40000010802 */
[----:B------:R-:W-:Y:S02]  /*6070*/  FFMA.FTZ R28, R93, c[0x0][0x2d0], -R2 ;  /* 0x0000b4005d1c7a23 */ /* 0x000fe40000010802 */
[----:B------:R-:W-:Y:S01]  /*6080*/  FFMA.FTZ R31, R88, c[0x0][0x2d0], -R0 ;  /* 0x0000b400581f7a23 */ /* 0x000fe20000010800 */
[----:B------:R-:W-:Y:S01]  /*6090*/  MOV R88, R45 ;  /* 0x0000002d00587202 */ /* 0x000fe20000000f00 */
[----:B------:R-:W-:Y:S01]  /*60a0*/  IMAD.MOV.U32 R34, RZ, RZ, R115 ;  /* 0x000000ffff227224 */ /* 0x000fe200078e0073 */
[----:B------:R-:W-:Y:S01]  /*60b0*/  HMMA.16816.F32.BF16 R12, R8, R38, RZ ;  /* 0x00000026080c723c */ /* 0x000fe200000418ff */
[----:B------:R-:W-:-:S02]  /*60c0*/  IMAD.MOV.U32 R35, RZ, RZ, R122 ;  /* 0x000000ffff237224 */ /* 0x000fc400078e007a */
[----:B------:R-:W-:Y:S02]  /*60d0*/  IMAD.MOV.U32 R95, RZ, RZ, R34 ;  /* 0x000000ffff5f7224 */ /* 0x000fe400078e0022 */
[----:B------:R-:W-:Y:S02]  /*60e0*/  IMAD.MOV.U32 R94, RZ, RZ, R35 ;  /* 0x000000ffff5e7224 */ /* 0x000fe400078e0023 */
[----:B------:R-:W-:Y:S01]  /*60f0*/  IMAD.MOV.U32 R39, RZ, RZ, R44 ;  /* 0x000000ffff277224 */ /* 0x000fe200078e002c */
[----:B--2---:R-:W-:Y:S01]  /*6100*/  HMMA.16816.F32.BF16 R124, R4, R20, R16 ;  /* 0x00000014047c723c */ /* 0x004fe20000041810 */
[----:B------:R-:W1:Y:S01]  /*6110*/  LDSM.16.MT88.4 R16, [R238+0x5000] ;  /* 0x00500000ee10783b */ /* 0x000e620000004200 */
[----:B------:R-:W-:Y:S01]  /*6120*/  IMAD.MOV.U32 R44, RZ, RZ, R57 ;  /* 0x000000ffff2c7224 */ /* 0x000fe200078e0039 */
[----:B------:R-:W-:Y:S01]  /*6130*/  MOV R57, R131 ;  /* 0x0000008300397202 */ /* 0x000fe20000000f00 */
[----:B------:R-:W-:Y:S02]  /*6140*/  IMAD.MOV.U32 R38, RZ, RZ, R47 ;  /* 0x000000ffff267224 */ /* 0x000fe400078e002f */
[----:B------:R-:W-:-:S02]  /*6150*/  IMAD.MOV.U32 R45, RZ, RZ, R155 ;  /* 0x000000ffff2d7224 */ /* 0x000fc400078e009b */
[----:B------:R-:W-:-:S08]  /*6160*/  IMAD.MOV.U32 R47, RZ, RZ, R153 ;  /* 0x000000ffff2f7224 */ /* 0x000fd000078e0099 */
[----:B------:R-:W-:Y:S01]  /*6170*/  HMMA.16816.F32.BF16 R104, R4, R22, R12 ;  /* 0x000000160468723c */ /* 0x000fe2000004180c */
[----:B------:R-:W2:Y:S07]  /*6180*/  LDSM.16.MT88.4 R20, [R240+0x4800] ;  /* 0x00480000f014783b */ /* 0x000eae0000004200 */
[----:B---3--:R-:W-:Y:S07]  /*6190*/  HMMA.16816.F32.BF16 R12, R8, R24, RZ ;  /* 0x00000018080c723c */ /* 0x008fee00000418ff */
[----:B------:R-:W-:Y:S01]  /*61a0*/  FFMA.FTZ R25, R91, c[0x0][0x2d0], -R0 ;  /* 0x0000b4005b197a23 */ /* 0x000fe20000010800 */
[----:B------:R-:W-:Y:S01]  /*61b0*/  MOV R91, R56 ;  /* 0x00000038005b7202 */ /* 0x000fe20000000f00 */
[----:B------:R-:W-:Y:S11]  /*61c0*/  IMAD.MOV.U32 R56, RZ, RZ, R152 ;  /* 0x000000ffff387224 */ /* 0x000ff600078e0098 */
[----:B------:R-:W-:Y:S04]  /*61d0*/  @!UPT UIADD3 URZ, URZ, URZ, URZ ;  /* 0x0000003f3f3ff290 */ /* 0x000fe8000fffe03f */
[----:B-1----:R-:W-:Y:S07]  /*61e0*/  HMMA.16816.F32.BF16 R100, R4, R16, R12 ;  /* 0x000000100464723c */ /* 0x002fee000004180c */
[----:B------:R-:W-:Y:S01]  /*61f0*/  FADD.FTZ R16, R109, R3 ;  /* 0x000000036d107221 */ /* 0x000fe20000010000 */
[----:B------:R-:W-:Y:S01]  /*6200*/  HMMA.16816.F32.BF16 R12, R8, R26, RZ ;  /* 0x0000001a080c723c */ /* 0x000fe200000418ff */
[----:B------:R-:W-:Y:S02]  /*6210*/  FADD.FTZ R3, R80, R108 ;  /* 0x0000006c50037221 */ /* 0x000fe40000010000 */
[----:B------:R-:W-:-:S02]  /*6220*/  FADD.FTZ R24, R116, R16 ;  /* 0x0000001074187221 */ /* 0x000fc40000010000 */
[----:B------:R-:W-:Y:S02]  /*6230*/  FADD.FTZ R3, R111, R3 ;  /* 0x000000036f037221 */ /* 0x000fe40000010000 */
[----:B------:R-:W-:Y:S02]  /*6240*/  FFMA.FTZ R27, R92, c[0x0][0x2d0], -R2 ;  /* 0x0000b4005c1b7a23 */ /* 0x000fe40000010802 */
[----:B------:R-:W-:Y:S02]  /*6250*/  FADD.FTZ R3, R117, R3 ;  /* 0x0000000375037221 */ /* 0x000fe40000010000 */
[----:B------:R-:W-:Y:S02]  /*6260*/  FFMA.FTZ R26, R90, c[0x0][0x2d0], -R0 ;  /* 0x0000b4005a1a7a23 */ /* 0x000fe40000010800 */
[----:B------:R-:W-:Y:S02]  /*6270*/  FADD.FTZ R2, R118, R3 ;  /* 0x0000000376027221 */ /* 0x000fe40000010000 */
[----:B------:R1:W-:Y:S01]  /*6280*/  MUFU.EX2 R0, R26 ;  /* 0x0000001a00007308 */ /* 0x0003e20000000800 */
[----:B------:R-:W-:-:S02]  /*6290*/  IMAD.MOV.U32 R90, RZ, RZ, R59 ;  /* 0x000000ffff5a7224 */ /* 0x000fc400078e003b */
[----:B------:R-:W-:Y:S02]  /*62a0*/  FADD.FTZ R2, R81, R2 ;  /* 0x0000000251027221 */ /* 0x000fe40000010000 */
[----:B------:R-:W-:Y:S02]  /*62b0*/  IMAD.MOV.U32 R59, RZ, RZ, R129 ;  /* 0x000000ffff3b7224 */ /* 0x000fe400078e0081 */
[----:B------:R-:W-:Y:S02]  /*62c0*/  IMAD.MOV.U32 R80, RZ, RZ, R37 ;  /* 0x000000ffff507224 */ /* 0x000fe400078e0025 */
[----:B------:R-:W-:Y:S01]  /*62d0*/  HMMA.16816.F32.BF16 R112, R4, R18, R12 ;  /* 0x000000120470723c */ /* 0x000fe2000004180c */
[----:B------:R-:W3:Y:S01]  /*62e0*/  LDSM.16.MT88.4 R16, [R240+0x5000] ;  /* 0x00500000f010783b */ /* 0x000ee20000004200 */
[----:B------:R-:W-:Y:S01]  /*62f0*/  IMAD.MOV.U32 R37, RZ, RZ, R46 ;  /* 0x000000ffff257224 */ /* 0x000fe200078e002e */
[----:B------:R-:W-:Y:S02]  /*6300*/  MOV R46, R154 ;  /* 0x0000009a002e7202 */ /* 0x000fe40000000f00 */
[----:B------:R-:W-:Y:S01]  /*6310*/  LDSM.16.MT88.4 R152, [R238+0x1000] ;  /* 0x00100000ee98783b */ /* 0x000fe20000004200 */
[----:B-1----:R-:W-:-:S02]  /*6320*/  IMAD.MOV.U32 R26, RZ, RZ, R80 ;  /* 0x000000ffff1a7224 */ /* 0x002fc400078e0050 */
[----:B--2---:R-:W-:Y:S11]  /*6330*/  HMMA.16816.F32.BF16 R12, R8, R20, RZ ;  /* 0x00000014080c723c */ /* 0x004ff600000418ff */
[----:B------:R-:W-:Y:S11]  /*6340*/  @!UPT UIADD3 URZ, URZ, URZ, URZ ;  /* 0x0000003f3f3ff290 */ /* 0x000ff6000fffe03f */
[----:B------:R-:W-:Y:S02]  /*6350*/  @!UPT UIADD3 URZ, URZ, URZ, URZ ;  /* 0x0000003f3f3ff290 */ /* 0x000fe4000fffe03f */
[----:B---3--:R-:W-:Y:S08]  /*6360*/  HMMA.16816.F32.BF16 R108, R4, R16, R12 ;  /* 0x00000010046c723c */ /* 0x008ff0000004180c */
[----:B------:R-:W-:Y:S01]  /*6370*/  HMMA.16816.F32.BF16 R12, R8, R22, RZ ;  /* 0x00000016080c723c */ /* 0x000fe200000418ff */
[----:B------:R-:W-:Y:S11]  /*6380*/  LDSM.16.MT88.4 R20, [R239+0x5000] ;  /* 0x00500000ef14783b */ /* 0x000ff60000004200 */
[----:B------:R-:W-:Y:S11]  /*6390*/  @!UPT UIADD3 URZ, URZ, URZ, URZ ;  /* 0x0000003f3f3ff290 */ /* 0x000ff6000fffe03f */
[----:B------:R-:W-:Y:S01]  /*63a0*/  @!UPT UIADD3 URZ, URZ, URZ, URZ ;  /* 0x0000003f3f3ff290 */ /* 0x000fe2000fffe03f */
[----:B------:R-:W-:Y:S01]  /*63b0*/  HMMA.16816.F32.BF16 R120, R4, R18, R12 ;  /* 0x000000120478723c */ /* 0x000fe2000004180c */
[----:B------:R-:W1:Y:S06]  /*63c0*/  LDSM.16.MT88.4 R16, [R239+0x4800] ;  /* 0x00480000ef10783b */ /* 0x000e6c0000004200 */
[----:B------:R-:W-:Y:S02]  /*63d0*/  FADD.FTZ R12, R119, R24 ;  /* 0x00000018770c7221 */ /* 0x000fe40000010000 */
[----:B------:R-:W-:Y:S02]  /*63e0*/  FADD.FTZ R24, R82, R2 ;  /* 0x0000000252187221 */ /* 0x000fe40000010000 */
[----:B------:R-:W-:Y:S01]  /*63f0*/  FADD.FTZ R3, R128, R12 ;  /* 0x0000000c80037221 */ /* 0x000fe20000010000 */
[----:B------:R-:W2:Y:S02]  /*6400*/  MUFU.EX2 R2, R25 ;  /* 0x0000001900027308 */ /* 0x000ea40000000800 */
[----:B--2---:R-:W-:-:S02]  /*6410*/  F2FP.BF16.PACK_AB R129, R0, R2 ;  /* 0x000000020081723e */ /* 0x004fc400000010ff */
[----:B------:R-:W-:Y:S01]  /*6420*/  MOV R25, R94 ;  /* 0x0000005e00197202 */ /* 0x000fe20000000f00 */
[----:B-1----:R-:W-:Y:S03]  /*6430*/  HMMA.16816.F32.BF16 R12, R8, R16, RZ ;  /* 0x00000010080c723c */ /* 0x002fe600000418ff */
[----:B------:R-:W1:Y:S08]  /*6440*/  MUFU.EX2 R17, R30 ;  /* 0x0000001e00117308 */ /* 0x000e700000000800 */
[----:B------:R-:W2:Y:S01]  /*6450*/  MUFU.EX2 R16, R29 ;  /* 0x0000001d00107308 */ /* 0x000ea20000000800 */
[----:B-1----:R-:W-:Y:S11]  /*6460*/  FADD.FTZ R3, R17, R3 ;  /* 0x0000000311037221 */ /* 0x002ff60000010000 */
[----:B------:R-:W-:Y:S01]  /*6470*/  @!UPT UIADD3 URZ, URZ, URZ, URZ ;  /* 0x0000003f3f3ff290 */ /* 0x000fe2000fffe03f */
[----:B------:R-:W-:Y:S01]  /*6480*/  HMMA.16816.F32.BF16 R116, R4, R20, R12 ;  /* 0x000000140474723c */ /* 0x000fe2000004180c */
[C---:B--2---:R-:W-:Y:S01]  /*6490*/  FADD.FTZ R3, R16.reuse, R3 ;  /* 0x0000000310037221 */ /* 0x044fe20000010000 */
[----:B------:R-:W-:-:S06]  /*64a0*/  F2FP.BF16.PACK_AB R128, R16, R17 ;  /* 0x000000111080723e */ /* 0x000fcc00000010ff */
[----:B------:R-:W-:Y:S01]  /*64b0*/  HMMA.16816.F32.BF16 R12, R8, R18, RZ ;  /* 0x00000012080c723c */ /* 0x000fe200000418ff */
[----:B------:R-:W1:Y:S08]  /*64c0*/  MUFU.EX2 R19, R28 ;  /* 0x0000001c00137308 */ /* 0x000e700000000800 */
[----:B------:R-:W2:Y:S01]  /*64d0*/  MUFU.EX2 R18, R27 ;  /* 0x0000001b00127308 */ /* 0x000ea20000000800 */
[----:B-1----:R-:W-:Y:S11]  /*64e0*/  FADD.FTZ R3, R19, R3 ;  /* 0x0000000313037221 */ /* 0x002ff60000010000 */
[----:B------:R-:W-:Y:S03]  /*64f0*/  @!UPT UIADD3 URZ, URZ, URZ, URZ ;  /* 0x0000003f3f3ff290 */ /* 0x000fe6000fffe03f */
[----:B------:R-:W-:Y:S01]  /*6500*/  HMMA.16816.F32.BF16 R20, R4, R22, R12 ;  /* 0x000000160414723c */ /* 0x000fe2000004180c */
[C---:B--2---:R-:W-:Y:S01]  /*6510*/  FADD.FTZ R3, R18.reuse, R3 ;  /* 0x0000000312037221 */ /* 0x044fe20000010000 */
[----:B------:R-:W-:Y:S02]  /*6520*/  F2FP.BF16.PACK_AB R130, R18, R19 ;  /* 0x000000131282723e */ /* 0x000fe400000010ff */
[----:B------:R-:W-:Y:S02]  /*6530*/  MOV R27, c[0x0][0x2c4] ;  /* 0x0000b100001b7a02 */ /* 0x000fe40000000f00 */
[----:B------:R1:W-:Y:S01]  /*6540*/  STL [R1+0x24], R3 ;  /* 0x0000240301007387 */ /* 0x0003e20000100800 */
[----:B------:R-:W-:Y:S01]  /*6550*/  FADD.FTZ R12, R83, R24 ;  /* 0x00000018530c7221 */ /* 0x000fe20000010000 */
[----:B------:R-:W-:Y:S01]  /*6560*/  ISETP.NE.AND P1, PT, R27, 0x1, PT ;  /* 0x000000011b00780c */ /* 0x000fe20003f25270 */
[----:B------:R-:W-:Y:S01]  /*6570*/  IMAD.MOV.U32 R24, RZ, RZ, R95 ;  /* 0x000000ffff187224 */ /* 0x000fe200078e005f */
[----:B------:R-:W-:Y:S01]  /*6580*/  LDSM.16.MT88.4 R80, [R240+0x4000] ;  /* 0x00400000f050783b */ /* 0x000fe20000004200 */
[----:B------:R-:W-:-:S02]  /*6590*/  FADD.FTZ R12, R2, R12 ;  /* 0x0000000c020c7221 */ /* 0x000fc40000010000 */
[----:B------:R2:W3:Y:S01]  /*65a0*/  MUFU.EX2 R2, R32 ;  /* 0x0000002000027308 */ /* 0x0004e20000000800 */
[----:B------:R-:W-:Y:S01]  /*65b0*/  IMAD.MOV.U32 R27, RZ, RZ, c[0x0][0x32c] ;  /* 0x0000cb00ff1b7624 */ /* 0x000fe200078e00ff */
[----:B--2---:R-:W2:Y:S01]  /*65c0*/  LDSM.16.MT88.4 R32, [R241+0x1000] ;  /* 0x00100000f120783b */ /* 0x004ea20000004200 */
[----:B-1----:R-:W-:-:S05]  /*65d0*/  FADD.FTZ R3, R0, R12 ;  /* 0x0000000c00037221 */ /* 0x002fca0000010000 */
[----:B------:R-:W1:Y:S01]  /*65e0*/  MUFU.EX2 R0, R31 ;  /* 0x0000001f00007308 */ /* 0x000e620000000800 */
[----:B------:R-:W4:Y:S01]  /*65f0*/  LDSM.16.MT88.4 R12, [R241+0x4800] ;  /* 0x00480000f10c783b */ /* 0x000f220000004200 */
[----:B---3--:R-:W-:Y:S01]  /*6600*/  FADD.FTZ R3, R2, R3 ;  /* 0x0000000302037221 */ /* 0x008fe20000010000 */
[----:B-1----:R-:W-:-:S03]  /*6610*/  F2FP.BF16.PACK_AB R131, R0, R2 ;  /* 0x000000020083723e */ /* 0x002fc600000010ff */
[----:B------:R-:W-:Y:S02]  /*6620*/  FADD.FTZ R3, R0, R3 ;  /* 0x0000000300037221 */ /* 0x000fe40000010000 */
[----:B------:R-:W-:-:S03]  /*6630*/  @P1 IMAD.HI.U32 R2, R24, c[0x0][0x2c8], RZ ;  /* 0x0000b20018021a27 */ /* 0x000fc600078e00ff */
[----:B------:R1:W-:Y:S01]  /*6640*/  STL [R1+0x28], R3 ;  /* 0x0000280301007387 */ /* 0x0003e20000100800 */
[C---:B------:R-:W-:Y:S01]  /*6650*/  HMMA.16816.F32.BF16 R156, R128.reuse, R152, R156 ;  /* 0x00000098809c723c */ /* 0x040fe2000004189c */
[----:B------:R-:W-:Y:S01]  /*6660*/  IMAD.MOV.U32 R0, RZ, RZ, R24 ;  /* 0x000000ffff007224 */ /* 0x000fe200078e0018 */
[----:B------:R-:W-:Y:S02]  /*6670*/  @P1 SHF.R.U32.HI R0, RZ, c[0x0][0x2cc], R2 ;  /* 0x0000b300ff001a19 */ /* 0x000fe40000011602 */
[----:B------:R-:W-:Y:S02]  /*6680*/  ISETP.GE.AND P1, PT, R27, 0x1, PT ;  /* 0x000000011b00780c */ /* 0x000fe40003f26270 */
[----:B------:R-:W-:Y:S02]  /*6690*/  IADD3 R2, R25, -R26, RZ ;  /* 0x8000001a19027210 */ /* 0x000fe40007ffe0ff */
[----:B------:R-:W-:Y:S01]  /*66a0*/  HMMA.16816.F32.BF16 R152, R128, R154, R144 ;  /* 0x0000009a8098723c */ /* 0x000fe20000041890 */
[----:B------:R-:W3:Y:S02]  /*66b0*/  LDSM.16.MT88.4 R144, [R240+0x1000] ;  /* 0x00100000f090783b */ /* 0x000ee40000004200 */
[----:B------:R-:W-:-:S05]  /*66c0*/  IMAD.IADD R0, R2, 0x1, R0 ;  /* 0x0000000102007824 */ /* 0x000fca00078e0200 */
[C---:B--2---:R-:W-:Y:S08]  /*66d0*/  HMMA.16816.F32.BF16 R28, R128.reuse, R32, R36 ;  /* 0x00000020801c723c */ /* 0x044ff00000041824 */
[----:B------:R-:W-:Y:S01]  /*66e0*/  HMMA.16816.F32.BF16 R32, R128, R34, R40 ;  /* 0x000000228020723c */ /* 0x000fe20000041828 */
[----:B------:R-:W2:Y:S01]  /*66f0*/  LDSM.16.MT88.4 R40, [R238+0x2800] ;  /* 0x00280000ee28783b */ /* 0x000ea20000004200 */
[----:B-1----:R-:W-:-:S06]  /*6700*/  IADD3 R3, R0, c[0x0][0x328], RZ ;  /* 0x0000ca0000037a10 */ /* 0x002fcc0007ffe0ff */
[C---:B----4-:R-:W-:Y:S08]  /*6710*/  HMMA.16816.F32.BF16 R16, R8.reuse, R12, RZ ;  /* 0x0000000c0810723c */ /* 0x050ff000000418ff */
[----:B------:R-:W-:Y:S01]  /*6720*/  HMMA.16816.F32.BF16 R8, R8, R14, RZ ;  /* 0x0000000e0808723c */ /* 0x000fe200000418ff */
[----:B------:R-:W1:Y:S07]  /*6730*/  LDSM.16.MT88.4 R12, [R241+0x5000] ;  /* 0x00500000f10c783b */ /* 0x000e6e0000004200 */
[C---:B---3--:R-:W-:Y:S08]  /*6740*/  HMMA.16816.F32.BF16 R148, R128.reuse, R144, R148 ;  /* 0x000000908094723c */ /* 0x048ff00000041894 */
[C---:B------:R-:W-:Y:S01]  /*6750*/  HMMA.16816.F32.BF16 R144, R128.reuse, R146, R136 ;  /* 0x000000928090723c */ /* 0x040fe20000041888 */
[----:B------:R-:W3:Y:S07]  /*6760*/  LDSM.16.MT88.4 R136, [R239+0x1000] ;  /* 0x00100000ef88783b */ /* 0x000eee0000004200 */
[C---:B--2---:R-:W-:Y:S08]  /*6770*/  HMMA.16816.F32.BF16 R36, R128.reuse, R40, R44 ;  /* 0x000000288024723c */ /* 0x044ff0000004182c */
[----:B------:R-:W-:Y:S01]  /*6780*/  HMMA.16816.F32.BF16 R40, R128, R42, R48 ;  /* 0x0000002a8028723c */ /* 0x000fe20000041830 */
[----:B------:R-:W2:Y:S07]  /*6790*/  LDSM.16.MT88.4 R48, [R240+0x2800] ;  /* 0x00280000f030783b */ /* 0x000eae0000004200 */
[C---:B-1----:R-:W-:Y:S08]  /*67a0*/  HMMA.16816.F32.BF16 R16, R4.reuse, R12, R16 ;  /* 0x0000000c0410723c */ /* 0x042ff00000041810 */
[----:B------:R-:W-:Y:S01]  /*67b0*/  HMMA.16816.F32.BF16 R8, R4, R14, R8 ;  /* 0x0000000e0408723c */ /* 0x000fe20000041808 */
[----:B------:R-:W-:Y:S07]  /*67c0*/  LDSM.16.MT88.4 R4, [R241+0x5800] ;  /* 0x00580000f104783b */ /* 0x000fee0000004200 */
[C---:B---3--:R-:W-:Y:S08]  /*67d0*/  HMMA.16816.F32.BF16 R140, R128.reuse, R136, R140 ;  /* 0x00000088808c723c */ /* 0x048ff0000004188c */
[C---:B------:R-:W-:Y:S01]  /*67e0*/  HMMA.16816.F32.BF16 R136, R128.reuse, R138, R88 ;  /* 0x0000008a8088723c */ /* 0x040fe20000041858 */
[----:B------:R-:W-:Y:S07]  /*67f0*/  LDSM.16.MT88.4 R88, [R239+0x4000] ;  /* 0x00400000ef58783b */ /* 0x000fee0000004200 */
[C---:B--2---:R-:W-:Y:S01]  /*6800*/  HMMA.16816.F32.BF16 R44, R128.reuse, R48, R56 ;  /* 0x00000030802c723c */ /* 0x044fe20000041838 */
        /* <DEDUP_REMOVED lines=8> */
[C---:B-1----:R-:W-:Y:S08]  /*6890*/  HMMA.16816.F32.BF16 R68, R128.reuse, R72, R176 ;  /* 0x000000488044723c */ /* 0x042ff000000418b0 */
[C---:B------:R-:W-:Y:S08]  /*68a0*/  HMMA.16816.F32.BF16 R72, R128.reuse, R74, R76 ;  /* 0x0000004a8048723c */ /* 0x040ff0000004184c */
[C---:B------:R-:W-:Y:S08]  /*68b0*/  HMMA.16816.F32.BF16 R76, R128.reuse, R80, R172 ;  /* 0x00000050804c723c */ /* 0x040ff000000418ac */
[C---:B------:R-:W-:Y:S08]  /*68c0*/  HMMA.16816.F32.BF16 R80, R128.reuse, R82, R84 ;  /* 0x000000528050723c */ /* 0x040ff00000041854 */
[C---:B------:R-:W-:Y:S08]  /*68d0*/  HMMA.16816.F32.BF16 R84, R128.reuse, R88, R168 ;  /* 0x000000588054723c */ /* 0x040ff000000418a8 */
[C---:B------:R-:W-:Y:S01]  /*68e0*/  HMMA.16816.F32.BF16 R88, R128.reuse, R90, R96 ;  /* 0x0000005a8058723c */ /* 0x040fe20000041860 */
[----:B------:R-:W1:Y:S07]  /*68f0*/  LDSM.16.MT88.4 R96, [R241+0x4000] ;  /* 0x00400000f160783b */ /* 0x000e6e0000004200 */
[C---:B-1----:R-:W-:Y:S08]  /*6900*/  HMMA.16816.F32.BF16 R92, R128.reuse, R96, R124 ;  /* 0x00000060805c723c */ /* 0x042ff0000004187c */
[C---:B------:R-:W-:Y:S01]  /*6910*/  HMMA.16816.F32.BF16 R96, R128.reuse, R98, R104 ;  /* 0x000000628060723c */ /* 0x040fe20000041868 */
[----:B------:R-:W1:Y:S07]  /*6920*/  LDSM.16.MT88.4 R104, [R238+0x5800] ;  /* 0x00580000ee68783b */ /* 0x000e6e0000004200 */
[----:B------:R-:W-:Y:S07]  /*6930*/  HMMA.16816.F32.BF16 R124, R128, R4, R16 ;  /* 0x00000004807c723c */ /* 0x000fee0000041810 */
[----:B------:R-:W-:-:S05]  /*6940*/  IADD3 R4, R134, -0x2, RZ ;  /* 0xfffffffe86047810 */ /* 0x000fca0007ffe0ff */
[----:B------:R-:W-:Y:S01]  /*6950*/  STL [R1+0x20], R4 ;  /* 0x0000200401007387 */ /* 0x000fe20000100800 */
        /* <DEDUP_REMOVED lines=8> */
[----:B------:R-:W-:Y:S01]  /*69e0*/  HMMA.16816.F32.BF16 R128, R128, R6, R8 ;  /* 0x000000068080723c */ /* 0x000fe20000041808 */
[----:B------:R-:W-:Y:S07]  /*69f0*/  @!P1 BRA `(.L_x_419) ;  /* 0x0000010000009947 */ /* 0x000fee0003800000 */
        /* <DEDUP_REMOVED lines=10> */
.L_x_421:
[----:B------:R-:W-:-:S13]  /*6aa0*/  ISETP.NE.AND P0, PT, R27, 0x1, PT ;  /* 0x000000011b00780c */ /* 0x000fda0003f05270 */
[----:B------:R-:W-:-:S05]  /*6ab0*/  @P0 IMAD.HI.U32 R0, R2, c[0x0][0x330], RZ ;  /* 0x0000cc0002000a27 */ /* 0x000fca00078e00ff */
[----:B------:R-:W-:Y:S02]  /*6ac0*/  @P0 SHF.R.U32.HI R2, RZ, c[0x0][0x334], R0 ;  /* 0x0000cd00ff020a19 */ /* 0x000fe40000011600 */
.L_x_422:
[----:B------:R-:W-:Y:S05]  /*6ad0*/  BSYNC B0 ;  /* 0x0000000000007941 */ /* 0x000fea0003800000 */
.L_x_420:
[----:B------:R-:W-:-:S05]  /*6ae0*/  IMAD R2, R2, R27, c[0x0][0x32c] ;  /* 0x0000cb0002027624 */ /* 0x000fca00078e021b */
[----:B------:R-:W-:-:S04]  /*6af0*/  IMNMX R3, R3, R2, PT ;  /* 0x0000000203037217 */ /* 0x000fc80003800200 */
.L_x_419:
[----:B------:R-:W2:Y:S01]  /*6b00*/  LDL R2, [R1+0x30] ;  /* 0x0000300001027983 */ /* 0x000ea20000100800 */
[----:B------:R-:W-:-:S05]  /*6b10*/  IMAD.HI R3, R3, 0x2aaaaaab, RZ ;  /* 0x2aaaaaab03037827 */ /* 0x000fca00078e02ff */
[----:B------:R-:W-:-:S04]  /*6b20*/  SHF.R.U32.HI R0, RZ, 0x1f, R3 ;  /* 0x0000001fff007819 */ /* 0x000fc80000011603 */
[----:B------:R-:W-:-:S04]  /*6b30*/  LEA.HI.SX32 R3, R3, R0, 0x1d ;  /* 0x0000000003037211 */ /* 0x000fc800078feaff */
[----:B--2---:R-:W-:-:S04]  /*6b40*/  IMNMX R2, R2, R3, !PT ;  /* 0x0000000302027217 */ /* 0x004fc80007800200 */
[----:B------:R-:W-:Y:S01]  /*6b50*/  ISETP.GE.AND P0, PT, R4, R2, PT ;  /* 0x000000020400720c */ /* 0x000fe20003f06270 */
[----:B------:R1:W-:-:S12]  /*6b60*/  STL [R1+0x60], R2 ;  /* 0x0000600201007387 */ /* 0x0003d80000100800 */
[----:B------:R-:W-:Y:S05]  /*6b70*/  @!P0 BRA `(.L_x_423) ;  /* 0x00003a2000008947 */ /* 0x000fea0003800000 */
[----:B------:R-:W-:Y:S02]  /*6b80*/  MOV R0, R4 ;  /* 0x0000000400007202 */ /* 0x000fe40000000f00 */
[----:B------:R-:W-:Y:S02]  /*6b90*/  MOV R134, R132 ;  /* 0x0000008400867202 */ /* 0x000fe40000000f00 */
[----:B-1----:R-:W-:Y:S01]  /*6ba0*/  MOV R2, R133 ;  /* 0x0000008500027202 */ /* 0x002fe20000000f00 */
[----:B------:R1:W-:Y:S04]  /*6bb0*/  STL [R1+0x1c], R0 ;  /* 0x00001c0001007387 */ /* 0x0003e80000100800 */
.L_x_436:
[----:B-1----:R-:W2:Y:S01]  /*6bc0*/  LDL R0, [R1] ;  /* 0x0000000001007983 */ /* 0x002ea20000100800 */
[----:B------:R-:W-:Y:S04]  /*6bd0*/  DEPBAR.LE SB0, 0x0 ;  /* 0x000080000000791a */ /* 0x000fe80000000000 */
[----:B------:R-:W3:Y:S01]  /*6be0*/  LDL R13, [R1+0x30] ;  /* 0x00003000010d7983 */ /* 0x000ee20000100800 */
[----:B------:R-:W-:Y:S01]  /*6bf0*/  WARPSYNC 0xffffffff ;  /* 0xffffffff00007948 */ /* 0x000fe20003800000 */
[----:B------:R-:W-:Y:S02]  /*6c00*/  BSSY B0, `(.L_x_424) ;  /* 0x0000034000007945 */ /* 0x000fe40003800000 */
[----:B------:R-:W3:Y:S04]  /*6c10*/  LDL R132, [R1+0x1c] ;  /* 0x00001c0001847983 */ /* 0x000ee80000100800 */
[----:B------:R-:W4:Y:S04]  /*6c20*/  LDL R133, [R1+0x14] ;  /* 0x0000140001857983 */ /* 0x000f280000100800 */
[----:B------:R-:W-:Y:S06]  /*6c30*/  BAR.SYNC.DEFER_BLOCKING 0x0 ;  /* 0x0000000000007b1d */ /* 0x000fec0000010000 */
[----:B------:R1:W1:Y:S04]  /*6c40*/  LDSM.16.M88.4 R8, [R135] ;  /* 0x000000008708783b */ /* 0x0002680000000200 */
[----:B------:R1:W1:Y:S04]  /*6c50*/  LDSM.16.M88.4 R16, [R135+0x800] ;  /* 0x000800008710783b */ /* 0x0002680000000200 */
[----:B------:R1:W1:Y:S04]  /*6c60*/  LDSM.16.M88.4 R24, [R135+0x1000] ;  /* 0x001000008718783b */ /* 0x0002680000000200 */
[----:B------:R1:W1:Y:S04]  /*6c70*/  LDSM.16.M88.4 R168, [R242] ;  /* 0x00000000f2a8783b */ /* 0x0002680000000200 */
[----:B------:R1:W1:Y:S01]  /*6c80*/  LDSM.16.M88.4 R172, [R252] ;  /* 0x00000000fcac783b */ /* 0x0002620000000200 */
[----:B---3--:R-:W-:Y:S03]  /*6c90*/  ISETP.GT.AND P0, PT, R13, R132, PT ;  /* 0x000000840d00720c */ /* 0x008fe60003f04270 */
[----:B--2---:R2:W3:Y:S01]  /*6ca0*/  LDSM.16.M88.4 R176, [R0] ;  /* 0x0000000000b0783b */ /* 0x0044e20000000200 */
[C---:B----4-:R-:W-:Y:S02]  /*6cb0*/  LOP3.LUT P6, RZ, R133.reuse, 0x100, RZ, 0xc0, !PT ;  /* 0x0000010085ff7812 */ /* 0x050fe400078cc0ff */
[C---:B------:R-:W-:Y:S02]  /*6cc0*/  LOP3.LUT P5, RZ, R133.reuse, 0x80, RZ, 0xc0, !PT ;  /* 0x0000008085ff7812 */ /* 0x040fe400078ac0ff */
[----:B------:R-:W-:Y:S05]  /*6cd0*/  LOP3.LUT P4, RZ, R133, 0x40, RZ, 0xc0, !PT ;  /* 0x0000004085ff7812 */ /* 0x000fea000788c0ff */
[----:B------:R-:W-:-:S05]  /*6ce0*/  @P0 BRA `(.L_x_425) ;  /* 0x0000025000000947 */ /* 0x000fca0003800000 */
[----:B-1----:R-:W4:Y:S01]  /*6cf0*/  LDL.64 R22, [R1+0x58] ;  /* 0x0000580001167983 */ /* 0x002f220000100a00 */
[----:B------:R-:W-:Y:S01]  /*6d00*/  LOP3.LUT P3, RZ, R133, 0x200, RZ, 0xc0, !PT ;  /* 0x0000020085ff7812 */ /* 0x000fe2000786c0ff */
[----:B------:R-:W-:Y:S01]  /*6d10*/  IMAD.WIDE.U32 R4, R132, c[0x0][0x208], RZ ;  /* 0x0000820084047a25 */ /* 0x000fe200078e00ff */
[----:B--2---:R-:W-:Y:S01]  /*6d20*/  SHF.R.S32.HI R0, RZ, 0x1f, R132 ;  /* 0x0000001fff007819 */ /* 0x004fe20000011484 */
[----:B------:R-:W2:Y:S04]  /*6d30*/  LDL.64 R20, [R1+0x48] ;  /* 0x0000480001147983 */ /* 0x000ea80000100a00 */
[----:B------:R-:W5:Y:S01]  /*6d40*/  LDL R14, [R1+0x18] ;  /* 0x00001800010e7983 */ /* 0x000f620000100800 */
[----:B------:R-:W-:Y:S03]  /*6d50*/  IMAD R0, R0, c[0x0][0x208], RZ ;  /* 0x0000820000007a24 */ /* 0x000fe600078e02ff */
[----:B------:R-:W1:Y:S01]  /*6d60*/  S2R R3, SR_TID.X ;  /* 0x0000000000037919 */ /* 0x000e620000002100 */
[----:B------:R-:W-:Y:S04]  /*6d70*/  IMAD R0, R132, c[0x0][0x20c], R0 ;  /* 0x0000830084007a24 */ /* 0x000fe800078e0200 */
[----:B------:R-:W-:Y:S02]  /*6d80*/  IMAD.IADD R0, R5, 0x1, R0 ;  /* 0x0000000105007824 */ /* 0x000fe400078e0200 */
[----:B------:R-:W-:Y:S01]  /*6d90*/  IMAD.WIDE.U32 R4, R4, 0x30, RZ ;  /* 0x0000003004047825 */ /* 0x000fe200078e00ff */
[----:B-1----:R-:W-:Y:S03]  /*6da0*/  ISETP.GT.AND P2, PT, R3, 0x7f, PT ;  /* 0x0000007f0300780c */ /* 0x002fe60003f44270 */
[----:B------:R-:W-:Y:S04]  /*6db0*/  IMAD R3, R0, 0x30, RZ ;  /* 0x0000003000037824 */ /* 0x000fe800078e02ff */
[----:B------:R-:W-:Y:S06]  /*6dc0*/  IMAD.IADD R3, R5, 0x1, R3 ;  /* 0x0000000105037824 */ /* 0x000fec00078e0203 */
[----:B------:R-:W-:Y:S05]  /*6dd0*/  @!P2 IMAD.MOV.U32 R0, RZ, RZ, c[0x0][0x208] ;  /* 0x00008200ff00a624 */ /* 0x000fea00078e00ff */
[-C--:B------:R-:W-:Y:S02]  /*6de0*/  @!P2 LEA R12, P0, R0, R4.reuse, 0x5 ;  /* 0x00000004000ca211 */ /* 0x080fe400078028ff */
[----:B----4-:R-:W-:Y:S01]  /*6df0*/  IADD3 R5, P1, R22, R4, RZ ;  /* 0x0000000416057210 */ /* 0x010fe20007f3e0ff */
[----:B------:R-:W-:Y:S05]  /*6e00*/  @!P2 IMAD.MOV.U32 R4, RZ, RZ, c[0x0][0x20c] ;  /* 0x00008300ff04a624 */ /* 0x000fea00078e00ff */
[----:B------:R-:W-:Y:S01]  /*6e10*/  @!P2 LEA.HI.X R4, R0, R3, R4, 0x5, P0 ;  /* 0x000000030004a211 */ /* 0x000fe200000f2c04 */
[----:B--2---:R-:W-:Y:S01]  /*6e20*/  IMAD.X R3, R3, 0x1, R21, P1 ;  /* 0x0000000103037824 */ /* 0x004fe200008e0615 */
[C---:B------:R-:W-:Y:S04]  /*6e30*/  LEA R6, P0, R5.reuse, c[0x0][0x1f8], 0x1 ;  /* 0x00007e0005067a11 */ /* 0x040fe800078008ff */
[----:B------:R-:W-:Y:S02]  /*6e40*/  LEA.HI.X R7, R5, c[0x0][0x1fc], R3, 0x1, P0 ;  /* 0x00007f0005077a11 */ /* 0x000fe400000f0c03 */
[----:B------:R-:W-:Y:S03]  /*6e50*/  @!P2 IADD3 R0, P0, R12, R22, RZ ;  /* 0x000000160c00a210 */ /* 0x000fe60007f1e0ff */
[----:B------:R-:W-:Y:S01]  /*6e60*/  @!PT LDS RZ, [RZ] ;  /* 0x00000000fffff984 */ /* 0x000fe20000000800 */
[----:B------:R-:W-:Y:S01]  /*6e70*/  @!PT LDS RZ, [RZ] ;  /* 0x00000000fffff984 */ /* 0x000fe20000000800 */
[----:B------:R-:W-:Y:S01]  /*6e80*/  @!PT LDS RZ, [RZ] ;  /* 0x00000000fffff984 */ /* 0x000fe20000000800 */
[----:B-----5:R1:W-:Y:S02]  /*6e90*/  LDGSTS.E.BYPASS.LTC128B.128 [R14+0x4080], [R6.64], !P3 ;  /* 0x04080000060e7fae */ /* 0x0203e4000d901d46 */
[----:B------:R-:W-:Y:S01]  /*6ea0*/  @!P2 IMAD.X R3, R4, 0x1, R21, P0 ;  /* 0x000000010403a824 */ /* 0x000fe200000e0615 */
[C---:B------:R-:W-:Y:S01]  /*6eb0*/  @!P2 LEA R4, P0, R0.reuse, c[0x0][0x1f8], 0x1 ;  /* 0x00007e000004aa11 */ /* 0x040fe200078008ff */
[----:B------:R1:W-:Y:S03]  /*6ec0*/  LDGSTS.E.BYPASS.LTC128B.128 [R14+0x5880], [R6.64+0x80], !P6 ;  /* 0x05880080060e7fae */ /* 0x0003e6000f101d46 */
[----:B------:R-:W-:Y:S01]  /*6ed0*/  @!P2 LEA.HI.X R5, R0, c[0x0][0x1fc], R3, 0x1, P0 ;  /* 0x00007f000005aa11 */ /* 0x000fe200000f0c03 */
[----:B------:R1:W-:Y:S04]  /*6ee0*/  LDGSTS.E.BYPASS.LTC128B.128 [R14+0x7080], [R6.64+0x100], !P5 ;  /* 0x07080100060e7fae */ /* 0x0003e8000e901d46 */
[----:B------:R1:W-:Y:S04]  /*6ef0*/  LDGSTS.E.BYPASS.LTC128B.128 [R14+0x8880], [R6.64+0x180], !P4 ;  /* 0x08880180060e7fae */ /* 0x0003e8000e101d46 */
[----:B------:R1:W-:Y:S04]  /*6f00*/  @!P2 LDGSTS.E.BYPASS.LTC128B.128 [R14+0x5080], [R4.64], !P3 ;  /* 0x05080000040eafae */ /* 0x0003e8000d901d46 */
[----:B------:R1:W-:Y:S04]  /*6f10*/  @!P2 LDGSTS.E.BYPASS.LTC128B.128 [R14+0x6880], [R4.64+0x80], !P6 ;  /* 0x06880080040eafae */ /* 0x0003e8000f101d46 */
[----:B------:R1:W-:Y:S04]  /*6f20*/  @!P2 LDGSTS.E.BYPASS.LTC128B.128 [R14+0x8080], [R4.64+0x100], !P5 ;  /* 0x08080100040eafae */ /* 0x0003e8000e901d46 */
[----:B------:R1:W-:Y:S02]  /*6f30*/  @!P2 LDGSTS.E.BYPASS.LTC128B.128 [R14+0x9880], [R4.64+0x180], !P4 ;  /* 0x09880180040eafae */ /* 0x0003e4000e101d46 */
.L_x_425:
[----:B-1----:R-:W-:Y:S05]  /*6f40*/  BSYNC B0 ;  /* 0x0000000000007941 */ /* 0x002fea0003800000 */
.L_x_424:
[C---:B------:R-:W-:Y:S01]  /*6f50*/  HMMA.16816.F32.BF16 R4, R160.reuse, R8, RZ ;  /* 0x00000008a004723c */ /* 0x040fe200000418ff */
[----:B------:R-:W0:Y:S01]  /*6f60*/  LDGDEPBAR ;  /* 0x00000000000079af */ /* 0x000e220000000000 */
[----:B------:R-:W-:Y:S02]  /*6f70*/  BSSY B0, `(.L_x_426) ;  /* 0x00000f1000007945 */ /* 0x000fe40003800000 */
[----:B------:R-:W-:Y:S04]  /*6f80*/  MOV R3, R13 ;  /* 0x0000000d00037202 */ /* 0x000fe80000000f00 */
[C---:B------:R-:W-:Y:S08]  /*6f90*/  HMMA.16816.F32.BF16 R8, R160.reuse, R10, RZ ;  /* 0x0000000aa008723c */ /* 0x040ff000000418ff */
[C---:B------:R-:W-:Y:S08]  /*6fa0*/  HMMA.16816.F32.BF16 R12, R160.reuse, R16, RZ ;  /* 0x00000010a00c723c */ /* 0x040ff000000418ff */
[C---:B------:R-:W-:Y:S08]  /*6fb0*/  HMMA.16816.F32.BF16 R16, R160.reuse, R18, RZ ;  /* 0x00000012a010723c */ /* 0x040ff000000418ff */
[C---:B------:R-:W-:Y:S08]  /*6fc0*/  HMMA.16816.F32.BF16 R20, R160.reuse, R24, RZ ;  /* 0x00000018a014723c */ /* 0x040ff000000418ff */
[----:B------:R-:W-:Y:S08]  /*6fd0*/  HMMA.16816.F32.BF16 R24, R160, R26, RZ ;  /* 0x0000001aa018723c */ /* 0x000ff000000418ff */
[C---:B------:R-:W-:Y:S08]  /*6fe0*/  HMMA.16816.F32.BF16 R4, R164.reuse, R168, R4 ;  /* 0x000000a8a404723c */ /* 0x040ff00000041804 */
[C---:B------:R-:W-:Y:S01]  /*6ff0*/  HMMA.16816.F32.BF16 R8, R164.reuse, R170, R8 ;  /* 0x000000aaa408723c */ /* 0x040fe20000041808 */
[----:B------:R-:W1:Y:S07]  /*7000*/  LDSM.16.M88.4 R168, [R237] ;  /* 0x00000000eda8783b */ /* 0x000e6e0000000200 */
[C---:B------:R-:W-:Y:S08]  /*7010*/  HMMA.16816.F32.BF16 R12, R164.reuse, R172, R12 ;  /* 0x000000aca40c723c */ /* 0x040ff0000004180c */
[C---:B------:R-:W-:Y:S01]  /*7020*/  HMMA.16816.F32.BF16 R16, R164.reuse, R174, R16 ;  /* 0x000000aea410723c */ /* 0x040fe20000041810 */
[----:B------:R-:W4:Y:S07]  /*7030*/  LDSM.16.M88.4 R172, [R237+0x800] ;  /* 0x00080000edac783b */ /* 0x000f2e0000000200 */
[C---:B---3--:R-:W-:Y:S08]  /*7040*/  HMMA.16816.F32.BF16 R20, R164.reuse, R176, R20 ;  /* 0x000000b0a414723c */ /* 0x048ff00000041814 */
[----:B------:R-:W-:Y:S08]  /*7050*/  HMMA.16816.F32.BF16 R24, R164, R178, R24 ;  /* 0x000000b2a418723c */ /* 0x000ff00000041818 */
[C---:B-1----:R-:W-:Y:S08]  /*7060*/  HMMA.16816.F32.BF16 R4, R180.reuse, R168, R4 ;  /* 0x000000a8b404723c */ /* 0x042ff00000041804 */
[C---:B------:R-:W-:Y:S01]  /*7070*/  HMMA.16816.F32.BF16 R8, R180.reuse, R170, R8 ;  /* 0x000000aab408723c */ /* 0x040fe20000041808 */
[----:B------:R-:W1:Y:S07]  /*7080*/  LDSM.16.M88.4 R168, [R237+0x1000] ;  /* 0x00100000eda8783b */ /* 0x000e6e0000000200 */
[C---:B----4-:R-:W-:Y:S08]  /*7090*/  HMMA.16816.F32.BF16 R12, R180.reuse, R172, R12 ;  /* 0x000000acb40c723c */ /* 0x050ff0000004180c */
[C---:B------:R-:W-:Y:S01]  /*70a0*/  HMMA.16816.F32.BF16 R16, R180.reuse, R174, R16 ;  /* 0x000000aeb410723c */ /* 0x040fe20000041810 */
[----:B------:R-:W3:Y:S07]  /*70b0*/  LDSM.16.M88.4 R172, [R236] ;  /* 0x00000000ecac783b */ /* 0x000eee0000000200 */
[C---:B-1----:R-:W-:Y:S08]  /*70c0*/  HMMA.16816.F32.BF16 R20, R180.reuse, R168, R20 ;  /* 0x000000a8b414723c */ /* 0x042ff00000041814 */
[----:B------:R-:W-:Y:S01]  /*70d0*/  HMMA.16816.F32.BF16 R24, R180, R170, R24 ;  /* 0x000000aab418723c */ /* 0x000fe20000041818 */
[----:B------:R-:W1:Y:S07]  /*70e0*/  LDSM.16.M88.4 R168, [R236+0x800] ;  /* 0x00080000eca8783b */ /* 0x000e6e0000000200 */
[C---:B---3--:R-:W-:Y:S08]  /*70f0*/  HMMA.16816.F32.BF16 R4, R184.reuse, R172, R4 ;  /* 0x000000acb804723c */ /* 0x048ff00000041804 */
[C---:B------:R-:W-:Y:S01]  /*7100*/  HMMA.16816.F32.BF16 R8, R184.reuse, R174, R8 ;  /* 0x000000aeb808723c */ /* 0x040fe20000041808 */
[----:B------:R-:W3:Y:S07]  /*7110*/  LDSM.16.M88.4 R172, [R236+0x1000] ;  /* 0x00100000ecac783b */ /* 0x000eee0000000200 */
[C---:B-1----:R-:W-:Y:S08]  /*7120*/  HMMA.16816.F32.BF16 R12, R184.reuse, R168, R12 ;  /* 0x000000a8b80c723c */ /* 0x042ff0000004180c */
[C---:B------:R-:W-:Y:S01]  /*7130*/  HMMA.16816.F32.BF16 R16, R184.reuse, R170, R16 ;  /* 0x000000aab810723c */ /* 0x040fe20000041810 */
[----:B------:R-:W1:Y:S07]  /*7140*/  LDSM.16.M88.4 R168, [R135+0x1800] ;  /* 0x0018000087a8783b */ /* 0x000e6e0000000200 */
[C---:B---3--:R-:W-:Y:S08]  /*7150*/  HMMA.16816.F32.BF16 R20, R184.reuse, R172, R20 ;  /* 0x000000acb814723c */ /* 0x048ff00000041814 */
[----:B------:R-:W-:Y:S01]  /*7160*/  HMMA.16816.F32.BF16 R24, R184, R174, R24 ;  /* 0x000000aeb818723c */ /* 0x000fe20000041818 */
[----:B------:R-:W3:Y:S07]  /*7170*/  LDSM.16.M88.4 R172, [R135+0x2000] ;  /* 0x0020000087ac783b */ /* 0x000eee0000000200 */
[C---:B-1----:R-:W-:Y:S08]  /*7180*/  HMMA.16816.F32.BF16 R4, R188.reuse, R168, R4 ;  /* 0x000000a8bc04723c */ /* 0x042ff00000041804 */
[C---:B------:R-:W-:Y:S01]  /*7190*/  HMMA.16816.F32.BF16 R8, R188.reuse, R170, R8 ;  /* 0x000000aabc08723c */ /* 0x040fe20000041808 */
[----:B------:R-:W1:Y:S07]  /*71a0*/  LDSM.16.M88.4 R168, [R135+0x2800] ;  /* 0x0028000087a8783b */ /* 0x000e6e0000000200 */
[C---:B---3--:R-:W-:Y:S08]  /*71b0*/  HMMA.16816.F32.BF16 R12, R188.reuse, R172, R12 ;  /* 0x000000acbc0c723c */ /* 0x048ff0000004180c */
[C---:B------:R-:W-:Y:S01]  /*71c0*/  HMMA.16816.F32.BF16 R16, R188.reuse, R174, R16 ;  /* 0x000000aebc10723c */ /* 0x040fe20000041810 */
[----:B------:R-:W3:Y:S07]  /*71d0*/  LDSM.16.M88.4 R172, [R245] ;  /* 0x00000000f5ac783b */ /* 0x000eee0000000200 */
[C---:B-1----:R-:W-:Y:S08]  /*71e0*/  HMMA.16816.F32.BF16 R20, R188.reuse, R168, R20 ;  /* 0x000000a8bc14723c */ /* 0x042ff00000041814 */
[----:B------:R-:W-:Y:S01]  /*71f0*/  HMMA.16816.F32.BF16 R24, R188, R170, R24 ;  /* 0x000000aabc18723c */ /* 0x000fe20000041818 */
[----:B------:R-:W1:Y:S07]  /*7200*/  LDSM.16.M88.4 R168, [R243] ;  /* 0x00000000f3a8783b */ /* 0x000e6e0000000200 */
[C---:B---3--:R-:W-:Y:S08]  /*7210*/  HMMA.16816.F32.BF16 R4, R192.reuse, R172, R4 ;  /* 0x000000acc004723c */ /* 0x048ff00000041804 */
[C---:B------:R-:W-:Y:S01]  /*7220*/  HMMA.16816.F32.BF16 R8, R192.reuse, R174, R8 ;  /* 0x000000aec008723c */ /* 0x040fe20000041808 */
[----:B------:R-:W3:Y:S07]  /*7230*/  LDSM.16.M88.4 R172, [R244] ;  /* 0x00000000f4ac783b */ /* 0x000eee0000000200 */
        /* <DEDUP_REMOVED lines=11> */
[----:B------:R-:W3:Y:S07]  /*72f0*/  LDSM.16.M88.4 R172, [R236+0x1800] ;  /* 0x00180000ecac783b */ /* 0x000eee0000000200 */
        /* <DEDUP_REMOVED lines=76> */
[C---:B------:R-:W-:Y:S11]  /*77c0*/  HMMA.16816.F32.BF16 R8, R232.reuse, R174, R8 ;  /* 0x000000aee808723c */ /* 0x040ff60000041808 */
[----:B------:R-:W-:Y:S05]  /*77d0*/  @!UPT UIADD3 URZ, URZ, URZ, URZ ;  /* 0x0000003f3f3ff290 */ /* 0x000fea000fffe03f */
[----:B--2---:R-:W-:Y:S04]  /*77e0*/  FMUL.FTZ R0, R4, c[0x0][0x320] ;  /* 0x0000c80004007a20 */ /* 0x004fe80000410000 */
[----:B------:R2:W-:Y:S04]  /*77f0*/  MUFU.TANH R174, R0 ;  /* 0x0000000000ae7308 */ /* 0x0005e80000002400 */
[----:B------:R-:W-:Y:S01]  /*7800*/  FMUL.FTZ R10, R10, c[0x0][0x320] ;  /* 0x0000c8000a0a7a20 */ /* 0x000fe20000410000 */
[C---:B-1----:R-:W-:Y:S03]  /*7810*/  HMMA.16816.F32.BF16 R12, R232.reuse, R168, R12 ;  /* 0x000000a8e80c723c */ /* 0x042fe6000004180c */
[----:B------:R-:W-:Y:S02]  /*7820*/  FMUL.FTZ R11, R11, c[0x0][0x320] ;  /* 0x0000c8000b0b7a20 */ /* 0x000fe40000410000 */
[----:B------:R1:W-:Y:S03]  /*7830*/  MUFU.TANH R178, R10 ;  /* 0x0000000a00b27308 */ /* 0x0003e60000002400 */
[C---:B------:R-:W-:Y:S07]  /*7840*/  HMMA.16816.F32.BF16 R16, R232.reuse, R170, R16 ;  /* 0x000000aae810723c */ /* 0x040fee0000041810 */
[----:B------:R-:W-:Y:S01]  /*7850*/  MUFU.TANH R169, R11 ;  /* 0x0000000b00a97308 */ /* 0x000fe20000002400 */
[----:B--2---:R-:W-:Y:S09]  /*7860*/  FMUL.FTZ R0, R5, c[0x0][0x320] ;  /* 0x0000c80005007a20 */ /* 0x004ff20000410000 */
[----:B------:R2:W-:Y:S01]  /*7870*/  MUFU.TANH R173, R0 ;  /* 0x0000000000ad7308 */ /* 0x0005e20000002400 */
[----:B-1----:R-:W-:Y:S01]  /*7880*/  MOV R10, R132 ;  /* 0x00000084000a7202 */ /* 0x002fe20000000f00 */
[----:B--2---:R-:W-:Y:S08]  /*7890*/  FMUL.FTZ R0, R6, c[0x0][0x320] ;  /* 0x0000c80006007a20 */ /* 0x004ff00000410000 */
[----:B------:R1:W2:Y:S02]  /*78a0*/  MUFU.TANH R4, R0 ;  /* 0x0000000000047308 */ /* 0x0002a40000002400 */
[----:B-1----:R-:W-:Y:S01]  /*78b0*/  FMUL.FTZ R0, R7, c[0x0][0x320] ;  /* 0x0000c80007007a20 */ /* 0x002fe20000410000 */
[----:B--2---:R-:W-:Y:S07]  /*78c0*/  STL [R1+0x20], R4 ;  /* 0x0000200401007387 */ /* 0x004fee0000100800 */
[----:B------:R1:W2:Y:S01]  /*78d0*/  MUFU.TANH R179, R0 ;  /* 0x0000000000b37308 */ /* 0x0002a20000002400 */
[----:B------:R-:W3:Y:S01]  /*78e0*/  LDSM.16.M88.4 R4, [R236+0x5800] ;  /* 0x00580000ec04783b */ /* 0x000ee20000000200 */
[----:B------:R-:W-:Y:S07]  /*78f0*/  DEPBAR.LE SB0, 0x0 ;  /* 0x000080000000791a */ /* 0x000fee0000000000 */
[----:B------:R-:W-:Y:S01]  /*7900*/  BAR.SYNC.DEFER_BLOCKING 0x0 ;  /* 0x0000000000007b1d */ /* 0x000fe20000010000 */
[----:B-1----:R-:W-:Y:S01]  /*7910*/  FMUL.FTZ R0, R8, c[0x0][0x320] ;  /* 0x0000c80008007a20 */ /* 0x002fe20000410000 */
[----:B------:R-:W-:Y:S01]  /*7920*/  MOV R8, R3 ;  /* 0x0000000300087202 */ /* 0x000fe20000000f00 */
[----:B------:R-:W-:Y:S03]  /*7930*/  FMUL.FTZ R3, R13, c[0x0][0x320] ;  /* 0x0000c8000d037a20 */ /* 0x000fe60000410000 */
[----:B------:R1:W4:Y:S10]  /*7940*/  MUFU.TANH R172, R0 ;  /* 0x0000000000ac7308 */ /* 0x0003340000002400 */
[----:B------:R-:W2:Y:S01]  /*7950*/  MUFU.TANH R132, R3 ;  /* 0x0000000300847308 */ /* 0x000ea20000002400 */
[C---:B---3--:R-:W-:Y:S08]  /*7960*/  HMMA.16816.F32.BF16 R20, R232.reuse, R4, R20 ;  /* 0x00000004e814723c */ /* 0x048ff00000041814 */
[----:B------:R-:W-:Y:S04]  /*7970*/  HMMA.16816.F32.BF16 R24, R232, R6, R24 ;  /* 0x00000006e818723c */ /* 0x000fe80000041818 */
[----:B-1----:R-:W-:Y:S01]  /*7980*/  FMUL.FTZ R0, R9, c[0x0][0x320] ;  /* 0x0000c80009007a20 */ /* 0x002fe20000410000 */
[----:B------:R-:W-:Y:S03]  /*7990*/  MOV R9, R133 ;  /* 0x0000008500097202 */ /* 0x000fe60000000f00 */
[----:B------:R1:W3:Y:S04]  /*79a0*/  MUFU.TANH R168, R0 ;  /* 0x0000000000a87308 */ /* 0x0002e80000002400 */
[----:B-1----:R-:W-:Y:S06]  /*79b0*/  FMUL.FTZ R0, R12, c[0x0][0x320] ;  /* 0x0000c8000c007a20 */ /* 0x002fec0000410000 */
[----:B------:R1:W1:Y:S02]  /*79c0*/  MUFU.TANH R133, R0 ;  /* 0x0000000000857308 */ /* 0x0002640000002400 */
[----:B-1----:R-:W-:Y:S08]  /*79d0*/  FMUL.FTZ R0, R14, c[0x0][0x320] ;  /* 0x0000c8000e007a20 */ /* 0x002ff00000410000 */
[----:B------:R1:W1:Y:S02]  /*79e0*/  MUFU.TANH R177, R0 ;  /* 0x0000000000b17308 */ /* 0x0002640000002400 */
[----:B-1----:R-:W-:Y:S08]  /*79f0*/  FMUL.FTZ R0, R15, c[0x0][0x320] ;  /* 0x0000c8000f007a20 */ /* 0x002ff00000410000 */
[----:B------:R1:W1:Y:S02]  /*7a00*/  MUFU.TANH R176, R0 ;  /* 0x0000000000b07308 */ /* 0x0002640000002400 */
[----:B-1----:R-:W-:Y:S01]  /*7a10*/  FMUL.FTZ R0, R16, c[0x0][0x320] ;  /* 0x0000c80010007a20 */ /* 0x002fe20000410000 */
[----:B------:R-:W-:Y:S07]  /*7a20*/  MOV R16, R9 ;  /* 0x0000000900107202 */ /* 0x000fee0000000f00 */
        /* <DEDUP_REMOVED lines=15> */
[----:B-1----:R-:W-:Y:S01]  /*7b20*/  FMUL.FTZ R0, R24, c[0x0][0x320] ;  /* 0x0000c80018007a20 */ /* 0x002fe20000410000 */
[----:B------:R-:W-:Y:S07]  /*7b30*/  MOV R24, R10 ;  /* 0x0000000a00187202 */ /* 0x000fee0000000f00 */
[----:B------:R1:W1:Y:S01]  /*7b40*/  MUFU.TANH R11, R0 ;  /* 0x00000000000b7308 */ /* 0x0002620000002400 */
[----:B------:R-:W-:Y:S01]  /*7b50*/  ISETP.GT.AND P0, PT, R24, R8, PT ;  /* 0x000000081800720c */ /* 0x000fe20003f04270 */
[----:B-1----:R-:W-:Y:S08]  /*7b60*/  FMUL.FTZ R0, R25, c[0x0][0x320] ;  /* 0x0000c80019007a20 */ /* 0x002ff00000410000 */
[----:B------:R1:W1:Y:S02]  /*7b70*/  MUFU.TANH R10, R0 ;  /* 0x00000000000a7308 */ /* 0x0002640000002400 */
[----:B-1----:R-:W-:Y:S08]  /*7b80*/  FMUL.FTZ R0, R26, c[0x0][0x320] ;  /* 0x0000c8001a007a20 */ /* 0x002ff00000410000 */
[----:B------:R1:W1:Y:S02]  /*7b90*/  MUFU.TANH R22, R0 ;  /* 0x0000000000167308 */ /* 0x0002640000002400 */
[----:B-1----:R-:W-:Y:S08]  /*7ba0*/  FMUL.FTZ R0, R27, c[0x0][0x320] ;  /* 0x0000c8001b007a20 */ /* 0x002ff00000410000 */
[----:B------:R1:W1:Y:S01]  /*7bb0*/  MUFU.TANH R21, R0 ;  /* 0x0000000000157308 */ /* 0x0002620000002400 */
[----:B------:R-:W-:-:S05]  /*7bc0*/  @!P0 BRA `(.L_x_427) ;  /* 0x000002b000008947 */ /* 0x000fca0003800000 */
[----:B--234-:R-:W2:Y:S01]  /*7bd0*/  LDL.64 R26, [R1+0x50] ;  /* 0x00005000011a7983 */ /* 0x01cea20000100a00 */
[----:B-1----:R-:W-:Y:S03]  /*7be0*/  IADD3 R0, R24, -0x1, RZ ;  /* 0xffffffff18007810 */ /* 0x002fe60007ffe0ff */
[----:B------:R-:W3:Y:S04]  /*7bf0*/  LDL.64 R18, [R1+0x40] ;  /* 0x0000400001127983 */ /* 0x000ee80000100a00 */
[----:B------:R-:W4:Y:S04]  /*7c00*/  LDL R8, [R1+0x18] ;  /* 0x0000180001087983 */ /* 0x000f280000100800 */
[----:B------:R-:W1:Y:S02]  /*7c10*/  S2R R3, SR_TID.X ;  /* 0x0000000000037919 */ /* 0x000e640000002100 */
[----:B-1----:R-:W-:Y:S04]  /*7c20*/  SHF.R.S32.HI R9, RZ, 0x1f, R3 ;  /* 0x0000001fff097819 */ /* 0x002fe80000011403 */
[----:B------:R-:W-:Y:S02]  /*7c30*/  LEA.HI R9, R9, R3, RZ, 0x3 ;  /* 0x0000000309097211 */ /* 0x000fe400078f18ff */
[----:B------:R-:W-:Y:S02]  /*7c40*/  SHF.R.S32.HI R3, RZ, 0x1f, R0 ;  /* 0x0000001fff037819 */ /* 0x000fe40000011400 */
[----:B------:R-:W-:Y:S03]  /*7c50*/  SHF.R.S32.HI R9, RZ, 0x3, R9 ;  /* 0x00000003ff097819 */ /* 0x000fe60000011409 */
[----:B------:R-:W-:Y:S01]  /*7c60*/  IMAD R3, R3, c[0x0][0x1e0], RZ ;  /* 0x0000780003037a24 */ /* 0x000fe200078e02ff */
[----:B------:R-:W-:Y:S03]  /*7c70*/  IADD3 R4, -R9, 0x30, RZ ;  /* 0x0000003009047810 */ /* 0x000fe60007ffe1ff */
[----:B------:R-:W-:Y:S01]  /*7c80*/  IMAD R3, R0, c[0x0][0x1e4], R3 ;  /* 0x0000790000037a24 */ /* 0x000fe200078e0203 */
        /* <DEDUP_REMOVED lines=19> */
[----:B------:R-:W-:Y:S05]  /*7dc0*/  @P1 LEA.HI.X R7, R3, c[0x0][0x1cc], R7, 0x1, P2 ;  /* 0x0000730003071a11 */ /* 0x000fea00010f0c07 */
[----:B------:R-:W-:Y:S01]  /*7dd0*/  @!PT LDS RZ, [RZ] ;  /* 0x00000000fffff984 */ /* 0x000fe20000000800 */
[----:B------:R-:W-:Y:S01]  /*7de0*/  @!PT LDS RZ, [RZ] ;  /* 0x00000000fffff984 */ /* 0x000fe20000000800 */
[----:B------:R-:W-:Y:S01]  /*7df0*/  @!PT LDS RZ, [RZ] ;  /* 0x00000000fffff984 */ /* 0x000fe20000000800 */
[----:B----4-:R1:W-:Y:S04]  /*7e00*/  @P1 LDGSTS.E.BYPASS.LTC128B.128 [R8+0x14080], [R6.64], !P3 ;  /* 0x1408000006081fae */ /* 0x0103e8000d901d46 */
[----:B------:R1:W-:Y:S04]  /*7e10*/  @P1 LDGSTS.E.BYPASS.LTC128B.128 [R8+0x15880], [R6.64+0x80], !P6 ;  /* 0x1588008006081fae */ /* 0x0003e8000f101d46 */
[----:B------:R1:W-:Y:S04]  /*7e20*/  @P1 LDGSTS.E.BYPASS.LTC128B.128 [R8+0x17080], [R6.64+0x100], !P5 ;  /* 0x1708010006081fae */ /* 0x0003e8000e901d46 */
[----:B------:R1:W-:Y:S04]  /*7e30*/  @P1 LDGSTS.E.BYPASS.LTC128B.128 [R8+0x18880], [R6.64+0x180], !P4 ;  /* 0x1888018006081fae */ /* 0x0003e8000e101d46 */
[----:B------:R1:W-:Y:S04]  /*7e40*/  @P0 LDGSTS.E.BYPASS.LTC128B.128 [R8+0x15080], [R4.64], !P3 ;  /* 0x1508000004080fae */ /* 0x0003e8000d901d46 */
[----:B------:R1:W-:Y:S04]  /*7e50*/  @P0 LDGSTS.E.BYPASS.LTC128B.128 [R8+0x16880], [R4.64+0x80], !P6 ;  /* 0x1688008004080fae */ /* 0x0003e8000f101d46 */
[----:B------:R1:W-:Y:S04]  /*7e60*/  @P0 LDGSTS.E.BYPASS.LTC128B.128 [R8+0x18080], [R4.64+0x100], !P5 ;  /* 0x1808010004080fae */ /* 0x0003e8000e901d46 */
[----:B------:R1:W-:Y:S02]  /*7e70*/  @P0 LDGSTS.E.BYPASS.LTC128B.128 [R8+0x19880], [R4.64+0x180], !P4 ;  /* 0x1988018004080fae */ /* 0x0003e4000e101d46 */
.L_x_427:
[----:B--234-:R-:W-:Y:S05]  /*7e80*/  BSYNC B0 ;  /* 0x0000000000007941 */ /* 0x01cfea0003800000 */
.L_x_426:
[----:B------:R-:W2:Y:S01]  /*7e90*/  LDL R3, [R1+0x68] ;  /* 0x0000680001037983 */ /* 0x000ea20000100800 */
[----:B-1----:R-:W-:Y:S01]  /*7ea0*/  IMAD.MOV.U32 R4, RZ, RZ, c[0x0][0x2c4] ;  /* 0x0000b100ff047624 */ /* 0x002fe200078e00ff */
[----:B------:R-:W-:Y:S02]  /*7eb0*/  ULDC UR4, c[0x0][0x324] ;  /* 0x0000c90000047ab9 */ /* 0x000fe40000000800 */
[----:B------:R-:W2:Y:S01]  /*7ec0*/  LDL R0, [R1+0x80] ;  /* 0x0000800001007983 */ /* 0x000ea20000100800 */
[----:B------:R-:W-:Y:S01]  /*7ed0*/  ULOP3.LUT UR4, URZ, UR4, URZ, 0x33, !UPT ;  /* 0x000000043f047292 */ /* 0x000fe2000f8e333f */
[----:B------:R-:W-:Y:S01]  /*7ee0*/  ISETP.NE.AND P0, PT, R4, 0x1, PT ;  /* 0x000000010400780c */ /* 0x000fe20003f05270 */
[----:B------:R-:W-:Y:S01]  /*7ef0*/  IMAD.MOV.U32 R4, RZ, RZ, c[0x0][0x32c] ;  /* 0x0000cb00ff047624 */ /* 0x000fe200078e00ff */
[----:B------:R-:W3:Y:S04]  /*7f00*/  LDL R25, [R1+0x2c] ;  /* 0x00002c0001197983 */ /* 0x000ee80000100800 */
[----:B------:R-:W4:Y:S04]  /*7f10*/  LDL R27, [R1+0x38] ;  /* 0x00003800011b7983 */ /* 0x000f280000100800 */
[----:B------:R-:W4:Y:S04]  /*7f20*/  LDL R26, [R1+0x34] ;  /* 0x00003400011a7983 */ /* 0x000f280000100800 */
[----:B------:R-:W0:Y:S01]  /*7f30*/  LDGDEPBAR ;  /* 0x00000000000079af */ /* 0x000e220000000000 */
[----:B--2---:R-:W-:Y:S04]  /*7f40*/  IMAD.IADD R6, R0, 0x1, R3 ;  /* 0x0000000100067824 */ /* 0x004fe800078e0203 */
[----:B------:R-:W-:Y:S05]  /*7f50*/  @P0 IMAD.HI.U32 R0, R6, c[0x0][0x2c8], RZ ;  /* 0x0000b20006000a27 */ /* 0x000fea00078e00ff */
[----:B------:R-:W-:Y:S01]  /*7f60*/  @P0 SHF.R.U32.HI R6, RZ, c[0x0][0x2cc], R0 ;  /* 0x0000b300ff060a19 */ /* 0x000fe20000011600 */
[----:B------:R-:W-:Y:S01]  /*7f70*/  IMAD R0, R24, -0x30, RZ ;  /* 0xffffffd018007824 */ /* 0x000fe200078e02ff */
[----:B------:R-:W-:Y:S03]  /*7f80*/  ISETP.GE.AND P0, PT, R4, 0x1, PT ;  /* 0x000000010400780c */ /* 0x000fe60003f06270 */
[----:B------:R-:W1:Y:S01]  /*7f90*/  SHFL.IDX PT, R5, R6, RZ, 0x1c1f ;  /* 0x001c1fff06057589 */ /* 0x000e6200000e0000 */
[----:B---3--:R-:W-:Y:S04]  /*7fa0*/  IADD3 R3, -R25, 0x1, R0 ;  /* 0x0000000119037810 */ /* 0x008fe80007ffe100 */
[----:B----4-:R-:W-:Y:S04]  /*7fb0*/  IADD3 R3, -R26, R3, R27 ;  /* 0x000000031a037210 */ /* 0x010fe80007ffe11b */
[C---:B------:R-:W-:Y:S02]  /*7fc0*/  IADD3 R8, R3.reuse, c[0x0][0x328], RZ ;  /* 0x0000ca0003087a10 */ /* 0x040fe40007ffe0ff */
[----:B------:R-:W-:Y:S03]  /*7fd0*/  IADD3 R7, R3, UR4, RZ ;  /* 0x0000000403077c10 */ /* 0x000fe6000fffe0ff */
[----:B-1----:R-:W-:Y:S02]  /*7fe0*/  IMAD.IADD R4, R8, 0x1, R5 ;  /* 0x0000000108047824 */ /* 0x002fe400078e0205 */
[----:B------:R-:W-:Y:S01]  /*7ff0*/  IMAD.IADD R3, R5, 0x1, R7 ;  /* 0x0000000105037824 */ /* 0x000fe200078e0207 */
[----:B------:R-:W-:-:S05]  /*8000*/  @!P0 BRA `(.L_x_428) ;  /* 0x0000018000008947 */ /* 0x000fca0003800000 */
[----:B------:R-:W-:Y:S01]  /*8010*/  IADD3 R5, -R26, R27, R5 ;  /* 0x0000001b1a057210 */ /* 0x000fe20007ffe105 */
[----:B------:R-:W-:Y:S03]  /*8020*/  BSSY B0, `(.L_x_429) ;  /* 0x0000011000007945 */ /* 0x000fe60003800000 */
        /* <DEDUP_REMOVED lines=11> */
.L_x_430:
[----:B------:R-:W-:Y:S04]  /*80e0*/  MOV R9, c[0x0][0x32c] ;  /* 0x0000cb0000097a02 */ /* 0x000fe80000000f00 */
[----:B------:R-:W-:Y:S11]  /*80f0*/  ISETP.NE.AND P0, PT, R9, 0x1, PT ;  /* 0x000000010900780c */ /* 0x000ff60003f05270 */
[----:B------:R-:W-:Y:S02]  /*8100*/  @!UPT UIADD3 URZ, URZ, URZ, URZ ;  /* 0x0000003f3f3ff290 */ /* 0x000fe4000fffe03f */
[----:B------:R-:W-:Y:S05]  /*8110*/  @P0 IMAD.HI.U32 R9, R5, c[0x0][0x330], RZ ;  /* 0x0000cc0005090a27 */ /* 0x000fea00078e00ff */
[----:B------:R-:W-:Y:S02]  /*8120*/  @P0 SHF.R.U32.HI R5, RZ, c[0x0][0x334], R9 ;  /* 0x0000cd00ff050a19 */ /* 0x000fe40000011609 */
.L_x_431:
[----:B------:R-:W-:Y:S05]  /*8130*/  BSYNC B0 ;  /* 0x0000000000007941 */ /* 0x000fea0003800000 */
.L_x_429:
[----:B------:R-:W-:Y:S04]  /*8140*/  IMAD.IADD R9, R0, 0x1, -R25 ;  /* 0x0000000100097824 */ /* 0x000fe800078e0a19 */
[----:B------:R-:W-:Y:S05]  /*8150*/  IMAD R5, R5, c[0x0][0x32c], R9 ;  /* 0x0000cb0005057a24 */ /* 0x000fea00078e0209 */
[----:B------:R-:W-:Y:S02]  /*8160*/  IMNMX R3, R3, R5, !PT ;  /* 0x0000000503037217 */ /* 0x000fe40007800200 */
[----:B------:R-:W-:Y:S04]  /*8170*/  IADD3 R5, R5, c[0x0][0x32c], RZ ;  /* 0x0000cb0005057a10 */ /* 0x000fe80007ffe0ff */
[----:B------:R-:W-:Y:S02]  /*8180*/  IMNMX R4, R4, R5, PT ;  /* 0x0000000504047217 */ /* 0x000fe40003800200 */
.L_x_428:
[----:B------:R-:W-:Y:S01]  /*8190*/  ISETP.GE.AND P0, PT, R0, 0x1, PT ;  /* 0x000000010000780c */ /* 0x000fe20003f06270 */
[----:B------:R-:W-:Y:S01]  /*81a0*/  IMAD.MOV.U32 R5, RZ, RZ, c[0x0][0x32c] ;  /* 0x0000cb00ff057624 */ /* 0x000fe200078e00ff */
[----:B------:R-:W-:Y:S02]  /*81b0*/  LOP3.LUT R16, R16, 0xffffffef, RZ, 0xc0, !PT ;  /* 0xffffffef10107812 */ /* 0x000fe400078ec0ff */
[C---:B------:R-:W-:Y:S02]  /*81c0*/  ISETP.GE.AND P1, PT, R0.reuse, 0x2, PT ;  /* 0x000000020000780c */ /* 0x040fe40003f26270 */
[C---:B------:R-:W-:Y:S02]  /*81d0*/  ISETP.GE.AND P6, PT, R0.reuse, 0x12, PT ;  /* 0x000000120000780c */ /* 0x040fe40003fc6270 */
[C---:B------:R-:W-:Y:S02]  /*81e0*/  ISETP.GE.AND P5, PT, R0.reuse, 0x19, PT ;  /* 0x000000190000780c */ /* 0x040fe40003fa6270 */
[C---:B------:R-:W-:Y:S02]  /*81f0*/  ISETP.GE.AND P4, PT, R0.reuse, 0x1a, PT ;  /* 0x0000001a0000780c */ /* 0x040fe40003f86270 */
[----:B------:R-:W-:Y:S02]  /*8200*/  ISETP.GE.AND P3, PT, R0, 0x21, PT ;  /* 0x000000210000780c */ /* 0x000fe40003f66270 */
[----:B------:R-:W-:Y:S02]  /*8210*/  @P0 LOP3.LUT R16, R16, 0x10, RZ, 0xfc, !PT ;  /* 0x0000001010100812 */ /* 0x000fe400078efcff */
[C---:B------:R-:W-:Y:S02]  /*8220*/  ISETP.GT.AND P0, PT, R3.reuse, RZ, !P0 ;  /* 0x000000ff0300720c */ /* 0x040fe40004704270 */
[----:B------:R-:W-:Y:S01]  /*8230*/  ISETP.GE.AND P2, PT, R0, 0x22, PT ;  /* 0x000000220000780c */ /* 0x000fe20003f46270 */
[----:B------:R1:W-:Y:S01]  /*8240*/  STL [R1+0x14], R16 ;  /* 0x0000141001007387 */ /* 0x0003e20000100800 */
[----:B------:R-:W-:Y:S04]  /*8250*/  ISETP.LT.OR P0, PT, R4, 0x1, P0 ;  /* 0x000000010400780c */ /* 0x000fe80000701670 */
[----:B------:R-:W-:Y:S01]  /*8260*/  FSEL R9, R174, -INF , !P0 ;  /* 0xff800000ae097808 */ /* 0x000fe20004000000 */
[----:B------:R-:W-:Y:S01]  /*8270*/  IMAD.MOV.U32 R174, RZ, RZ, R16 ;  /* 0x000000ffffae7224 */ /* 0x000fe200078e0010 */
[----:B------:R-:W-:Y:S04]  /*8280*/  ISETP.GT.AND P0, PT, R3, 0x1, !P1 ;  /* 0x000000010300780c */ /* 0x000fe80004f04270 */
[----:B------:R-:W-:Y:S02]  /*8290*/  LOP3.LUT R174, R174, 0xfffffff7, RZ, 0xc0, !PT ;  /* 0xfffffff7aeae7812 */ /* 0x000fe400078ec0ff */
[----:B------:R-:W-:Y:S02]  /*82a0*/  ISETP.LT.OR P0, PT, R4, 0x2, P0 ;  /* 0x000000020400780c */ /* 0x000fe40000701670 */
[----:B------:R-:W-:Y:S02]  /*82b0*/  @P1 LOP3.LUT R174, R174, 0x8, RZ, 0xfc, !PT ;  /* 0x00000008aeae1812 */ /* 0x000fe400078efcff */
[----:B------:R-:W-:Y:S02]  /*82c0*/  ISETP.GE.AND P1, PT, R0, 0x9, PT ;  /* 0x000000090000780c */ /* 0x000fe40003f26270 */
[----:B------:R-:W-:Y:S02]  /*82d0*/  LOP3.LUT R174, R174, 0xfffffffb, RZ, 0xc0, !PT ;  /* 0xfffffffbaeae7812 */ /* 0x000fe400078ec0ff */
[----:B------:R-:W-:Y:S02]  /*82e0*/  FSEL R20, R173, -INF , !P0 ;  /* 0xff800000ad147808 */ /* 0x000fe40004000000 */
[C---:B------:R-:W-:Y:S04]  /*82f0*/  ISETP.GT.AND P0, PT, R3.reuse, 0x8, !P1 ;  /* 0x000000080300780c */ /* 0x040fe80004f04270 */
[----:B------:R-:W-:Y:S03]  /*8300*/  ISETP.LT.OR P0, PT, R4, 0x9, P0 ;  /* 0x000000090400780c */ /* 0x000fe60000701670 */
[----:B------:R-:W-:Y:S02]  /*8310*/  @P1 LOP3.LUT R174, R174, 0x4, RZ, 0xfc, !PT ;  /* 0x00000004aeae1812 */ /* 0x000fe400078efcff */
[----:B------:R-:W-:Y:S02]  /*8320*/  ISETP.GE.AND P1, PT, R0, 0xa, PT ;  /* 0x0000000a0000780c */ /* 0x000fe40003f26270 */
[----:B------:R-:W-:Y:S02]  /*8330*/  FSEL R19, R172, -INF , !P0 ;  /* 0xff800000ac137808 */ /* 0x000fe40004000000 */
[----:B------:R-:W-:Y:S02]  /*8340*/  LOP3.LUT R174, R174, 0xfffffffd, RZ, 0xc0, !PT ;  /* 0xfffffffdaeae7812 */ /* 0x000fe400078ec0ff */
[C---:B------:R-:W-:Y:S04]  /*8350*/  ISETP.GT.AND P0, PT, R3.reuse, 0x9, !P1 ;  /* 0x000000090300780c */ /* 0x040fe80004f04270 */
[----:B------:R-:W-:Y:S03]  /*8360*/  ISETP.LT.OR P0, PT, R4, 0xa, P0 ;  /* 0x0000000a0400780c */ /* 0x000fe60000701670 */
[----:B------:R-:W-:Y:S02]  /*8370*/  @P1 LOP3.LUT R174, R174, 0x2, RZ, 0xfc, !PT ;  /* 0x00000002aeae1812 */ /* 0x000fe400078efcff */
[----:B------:R-:W-:Y:S02]  /*8380*/  ISETP.GE.AND P1, PT, R0, 0x11, PT ;  /* 0x000000110000780c */ /* 0x000fe40003f26270 */
[----:B------:R-:W-:Y:S02]  /*8390*/  FSEL R18, R168, -INF , !P0 ;  /* 0xff800000a8127808 */ /* 0x000fe40004000000 */
[----:B------:R-:W-:Y:S02]  /*83a0*/  ISETP.GT.AND P0, PT, R3, 0x10, !P1 ;  /* 0x000000100300780c */ /* 0x000fe40004f04270 */
[----:B------:R-:W-:Y:S02]  /*83b0*/  LOP3.LUT R174, R174, 0xfffffffe, RZ, 0xc0, !PT ;  /* 0xfffffffeaeae7812 */ /* 0x000fe400078ec0ff */
[----:B------:R-:W-:Y:S04]  /*83c0*/  ISETP.LT.OR P0, PT, R4, 0x11, P0 ;  /* 0x000000110400780c */ /* 0x000fe80000701670 */
[----:B------:R-:W-:Y:S02]  /*83d0*/  FSEL R17, R133, -INF , !P0 ;  /* 0xff80000085117808 */ /* 0x000fe40004000000 */
[C---:B------:R-:W-:Y:S02]  /*83e0*/  ISETP.GT.AND P0, PT, R3.reuse, 0x11, !P6 ;  /* 0x000000110300780c */ /* 0x040fe40007704270 */
[----:B------:R-:W-:Y:S02]  /*83f0*/  @P1 LOP3.LUT R174, R174, 0x1, RZ, 0xfc, !PT ;  /* 0x00000001aeae1812 */ /* 0x000fe400078efcff */
[----:B------:R-:W-:Y:S02]  /*8400*/  ISETP.LT.OR P0, PT, R4, 0x12, P0 ;  /* 0x000000120400780c */ /* 0x000fe40000701670 */
[----:B------:R-:W-:Y:S02]  /*8410*/  ISETP.GE.AND P1, PT, R0, 0x29, PT ;  /* 0x000000290000780c */ /* 0x000fe40003f26270 */
[----:B-1----:R-:W-:Y:S02]  /*8420*/  FSEL R16, R132, -INF , !P0 ;  /* 0xff80000084107808 */ /* 0x002fe40004000000 */
[----:B------:R-:W-:Y:S02]  /*8430*/  ISETP.GT.AND P0, PT, R3, 0x18, !P5 ;  /* 0x000000180300780c */ /* 0x000fe40006f04270 */
[----:B------:R-:W-:Y:S02]  /*8440*/  LOP3.LUT R174, R174, 0xffffffdf, RZ, 0xc0, !PT ;  /* 0xffffffdfaeae7812 */ /* 0x000fe400078ec0ff */
[C---:B------:R-:W-:Y:S04]  /*8450*/  ISETP.LT.OR P0, PT, R4.reuse, 0x19, P0 ;  /* 0x000000190400780c */ /* 0x040fe80000701670 */
[----:B------:R-:W-:Y:S02]  /*8460*/  FSEL R15, R15, -INF , !P0 ;  /* 0xff8000000f0f7808 */ /* 0x000fe40004000000 */
[C---:B------:R-:W-:Y:S04]  /*8470*/  ISETP.GT.AND P0, PT, R3.reuse, 0x19, !P4 ;  /* 0x000000190300780c */ /* 0x040fe80006704270 */
[----:B------:R-:W-:Y:S04]  /*8480*/  ISETP.LT.OR P0, PT, R4, 0x1a, P0 ;  /* 0x0000001a0400780c */ /* 0x000fe80000701670 */
[----:B------:R-:W-:Y:S02]  /*8490*/  FSEL R14, R14, -INF , !P0 ;  /* 0xff8000000e0e7808 */ /* 0x000fe40004000000 */
[----:B------:R-:W-:Y:S04]  /*84a0*/  ISETP.GT.AND P0, PT, R3, 0x20, !P3 ;  /* 0x000000200300780c */ /* 0x000fe80005f04270 */
[C---:B------:R-:W-:Y:S04]  /*84b0*/  ISETP.LT.OR P0, PT, R4.reuse, 0x21, P0 ;  /* 0x000000210400780c */ /* 0x040fe80000701670 */
[----:B------:R-:W-:Y:S02]  /*84c0*/  FSEL R13, R13, -INF , !P0 ;  /* 0xff8000000d0d7808 */ /* 0x000fe40004000000 */
[C---:B------:R-:W-:Y:S04]  /*84d0*/  ISETP.GT.AND P0, PT, R3.reuse, 0x21, !P2 ;  /* 0x000000210300780c */ /* 0x040fe80005704270 */
[----:B------:R-:W-:Y:S04]  /*84e0*/  ISETP.LT.OR P0, PT, R4, 0x22, P0 ;  /* 0x000000220400780c */ /* 0x000fe80000701670 */
[----:B------:R-:W-:Y:S02]  /*84f0*/  FSEL R12, R12, -INF , !P0 ;  /* 0xff8000000c0c7808 */ /* 0x000fe40004000000 */
[----:B------:R-:W-:Y:S04]  /*8500*/  ISETP.GT.AND P0, PT, R3, 0x28, !P1 ;  /* 0x000000280300780c */ /* 0x000fe80004f04270 */
[----:B------:R-:W-:Y:S04]  /*8510*/  ISETP.LT.OR P0, PT, R4, 0x29, P0 ;  /* 0x000000290400780c */ /* 0x000fe80000701670 */
[----:B------:R-:W-:Y:S02]  /*8520*/  FSEL R11, R11, -INF , !P0 ;  /* 0xff8000000b0b7808 */ /* 0x000fe40004000000 */
[----:B------:R-:W-:Y:S11]  /*8530*/  ISETP.GE.AND P0, PT, R0, 0x2a, PT ;  /* 0x0000002a0000780c */ /* 0x000ff60003f06270 */
[----:B------:R-:W-:Y:S02]  /*8540*/  @!UPT UIADD3 URZ, URZ, URZ, URZ ;  /* 0x0000003f3f3ff290 */ /* 0x000fe4000fffe03f */
[----:B------:R-:W-:Y:S02]  /*8550*/  @P0 LOP3.LUT R174, R174, 0x20, RZ, 0xfc, !PT ;  /* 0x00000020aeae0812 */ /* 0x000fe400078efcff */
[----:B------:R-:W-:Y:S03]  /*8560*/  ISETP.GT.AND P0, PT, R3, 0x29, !P0 ;  /* 0x000000290300780c */ /* 0x000fe60004704270 */
[----:B------:R-:W-:Y:S01]  /*8570*/  STL [R1+0x14], R174 ;  /* 0x000014ae01007387 */ /* 0x000fe20000100800 */
[----:B------:R-:W-:Y:S04]  /*8580*/  ISETP.LT.OR P0, PT, R4, 0x2a, P0 ;  /* 0x0000002a0400780c */ /* 0x000fe80000701670 */
[----:B------:R-:W-:Y:S02]  /*8590*/  FSEL R10, R10, -INF , !P0 ;  /* 0xff8000000a0a7808 */ /* 0x000fe40004000000 */
[----:B------:R-:W-:Y:S02]  /*85a0*/  ISETP.GE.AND P0, PT, R5, 0x1, PT ;  /* 0x000000010500780c */ /* 0x000fe40003f06270 */
[----:B------:R-:W1:Y:S02]  /*85b0*/  SHFL.IDX PT, R5, R6, 0x1, 0x1c1f ;  /* 0x003c1f0006057f89 */ /* 0x000e6400000e0000 */
[--C-:B-1----:R-:W-:Y:S02]  /*85c0*/  IMAD.IADD R4, R8, 0x1, R5.reuse ;  /* 0x0000000108047824 */ /* 0x102fe400078e0205 */
[----:B------:R-:W-:Y:S07]  /*85d0*/  IMAD.IADD R3, R7, 0x1, R5 ;  /* 0x0000000107037824 */ /* 0x000fee00078e0205 */
        /* <DEDUP_REMOVED lines=14> */
.L_x_434:
[----:B------:R-:W-:Y:S04]  /*86c0*/  MOV R6, c[0x0][0x32c] ;  /* 0x0000cb0000067a02 */ /* 0x000fe80000000f00 */
[----:B------:R-:W-:Y:S11]  /*86d0*/  ISETP.NE.AND P0, PT, R6, 0x1, PT ;  /* 0x000000010600780c */ /* 0x000ff60003f05270 */
[----:B------:R-:W-:Y:S02]  /*86e0*/  @!UPT UIADD3 URZ, URZ, URZ, URZ ;  /* 0x0000003f3f3ff290 */ /* 0x000fe4000fffe03f */
[----:B------:R-:W-:Y:S05]  /*86f0*/  @P0 IMAD.HI.U32 R6, R5, c[0x0][0x330], RZ ;  /* 0x0000cc0005060a27 */ /* 0x000fea00078e00ff */
[----:B------:R-:W-:Y:S02]  /*8700*/  @P0 SHF.R.U32.HI R5, RZ, c[0x0][0x334], R6 ;  /* 0x0000cd00ff050a19 */ /* 0x000fe40000011606 */
.L_x_435:
[----:B------:R-:W-:Y:S05]  /*8710*/  BSYNC B0 ;  /* 0x0000000000007941 */ /* 0x000fea0003800000 */
.L_x_433:
[----:B------:R-:W-:Y:S04]  /*8720*/  IMAD.IADD R0, R0, 0x1, -R25 ;  /* 0x0000000100007824 */ /* 0x000fe800078e0a19 */
[----:B------:R-:W-:Y:S05]  /*8730*/  IMAD R0, R5, c[0x0][0x32c], R0 ;  /* 0x0000cb0005007a24 */ /* 0x000fea00078e0200 */
[----:B------:R-:W-:Y:S02]  /*8740*/  IMNMX R3, R3, R0, !PT ;  /* 0x0000000003037217 */ /* 0x000fe40007800200 */
[----:B------:R-:W-:Y:S04]  /*8750*/  IADD3 R0, R0, c[0x0][0x32c], RZ ;  /* 0x0000cb0000007a10 */ /* 0x000fe80007ffe0ff */
[----:B------:R-:W-:Y:S02]  /*8760*/  IMNMX R4, R4, R0, PT ;  /* 0x0000000004047217 */ /* 0x000fe40003800200 */
.L_x_432:
[----:B------:R-:W-:Y:S01]  /*8770*/  FMNMX.FTZ R0, R9, R2, !PT ;  /* 0x0000000209007209 */ /* 0x000fe20007810000 */
[----:B------:R-:W2:Y:S01]  /*8780*/  LDL.LU R7, [R1+0x20] ;  /* 0x0000200001077983 */ /* 0x000ea20000300800 */
        /* <DEDUP_REMOVED lines=22> */
[----:B------:R-:W-:Y:S03]  /*88f0*/  LOP3.LUT P0, RZ, R174, 0x10, RZ, 0xc0, !PT ;  /* 0x00000010aeff7812 */ /* 0x000fe6000780c0ff */
[--C-:B------:R-:W-:Y:S01]  /*8900*/  FFMA.FTZ R168, R15, c[0x0][0x2d0], -R2.reuse ;  /* 0x0000b4000fa87a23 */ /* 0x100fe20000010802 */
[----:B------:R-:W-:Y:S01]  /*8910*/  ISETP.GT.AND P0, PT, R3, RZ, !P0 ;  /* 0x000000ff0300720c */ /* 0x000fe20004704270 */
[--C-:B------:R-:W-:Y:S02]  /*8920*/  FFMA.FTZ R15, R10, c[0x0][0x2d0], -R2.reuse ;  /* 0x0000b4000a0f7a23 */ /* 0x100fe40000010802 */
[----:B------:R-:W3:Y:S01]  /*8930*/  LDL.LU R10, [R1+0x24] ;  /* 0x00002400010a7983 */ /* 0x000ee20000300800 */
[----:B------:R-:W-:Y:S01]  /*8940*/  ISETP.LT.OR P0, PT, R4, 0x1, P0 ;  /* 0x000000010400780c */ /* 0x000fe20000701670 */
[--C-:B------:R-:W-:Y:S01]  /*8950*/  FFMA.FTZ R24, R17, c[0x0][0x2d0], -R2.reuse ;  /* 0x0000b40011187a23 */ /* 0x100fe20000010802 */
[----:B------:R-:W-:Y:S01]  /*8960*/  MOV R17, R6 ;  /* 0x0000000600117202 */ /* 0x000fe20000000f00 */
        /* <DEDUP_REMOVED lines=9> */
[----:B------:R-:W-:Y:S01]  /*8a00*/  FFMA.FTZ R20, R14, c[0x0][0x2d0], -R2 ;  /* 0x0000b4000e147a23 */ /* 0x000fe20000010802 */
[----:B------:R-:W-:Y:S01]  /*8a10*/  MOV R14, R17 ;  /* 0x00000011000e7202 */ /* 0x000fe20000000f00 */
[----:B------:R-:W1:Y:S02]  /*8a20*/  MUFU.EX2 R2, R0 ;  /* 0x0000000000027308 */ /* 0x000e640000000800 */
[C---:B-1----:R-:W-:Y:S01]  /*8a30*/  FMUL.FTZ R12, R2.reuse, R148 ;  /* 0x00000094020c7220 */ /* 0x042fe20000410000 */
[----:B------:R-:W-:Y:S01]  /*8a40*/  MOV R148, R26 ;  /* 0x0000001a00947202 */ /* 0x000fe20000000f00 */
[C---:B------:R-:W-:Y:S01]  /*8a50*/  FMUL.FTZ R13, R2.reuse, R149 ;  /* 0x00000095020d7220 */ /* 0x040fe20000410000 */
[----:B------:R-:W-:Y:S01]  /*8a60*/  MOV R149, R27 ;  /* 0x0000001b00957202 */ /* 0x000fe20000000f00 */
        /* <DEDUP_REMOVED lines=55> */
[----:B------:R-:W-:Y:S04]  /*8de0*/  LOP3.LUT P0, RZ, R174, 0x8, RZ, 0xc0, !PT ;  /* 0x00000008aeff7812 */ /* 0x000fe8000780c0ff */
[----:B------:R-:W-:Y:S04]  /*8df0*/  ISETP.GT.AND P0, PT, R3, 0x1, !P0 ;  /* 0x000000010300780c */ /* 0x000fe80004704270 */
[----:B------:R-:W-:Y:S04]  /*8e00*/  ISETP.LT.OR P0, PT, R4, 0x2, P0 ;  /* 0x000000020400780c */ /* 0x000fe80000701670 */
[----:B------:R-:W-:Y:S02]  /*8e10*/  FSEL R6, R179, -INF , !P0 ;  /* 0xff800000b3067808 */ /* 0x000fe40004000000 */
[----:B------:R-:W-:Y:S04]  /*8e20*/  LOP3.LUT P0, RZ, R174, 0x4, RZ, 0xc0, !PT ;  /* 0x00000004aeff7812 */ /* 0x000fe8000780c0ff */
[C---:B------:R-:W-:Y:S04]  /*8e30*/  ISETP.GT.AND P0, PT, R3.reuse, 0x8, !P0 ;  /* 0x000000080300780c */ /* 0x040fe80004704270 */
[----:B------:R-:W-:Y:S04]  /*8e40*/  ISETP.LT.OR P0, PT, R4, 0x9, P0 ;  /* 0x000000090400780c */ /* 0x000fe80000701670 */
[----:B------:R-:W-:Y:S02]  /*8e50*/  FSEL R7, R178, -INF , !P0 ;  /* 0xff800000b2077808 */ /* 0x000fe40004000000 */
[----:B------:R-:W-:Y:S04]  /*8e60*/  LOP3.LUT P0, RZ, R174, 0x2, RZ, 0xc0, !PT ;  /* 0x00000002aeff7812 */ /* 0x000fe8000780c0ff */
[----:B------:R-:W-:Y:S04]  /*8e70*/  ISETP.GT.AND P0, PT, R3, 0x9, !P0 ;  /* 0x000000090300780c */ /* 0x000fe80004704270 */
[----:B------:R-:W-:Y:S04]  /*8e80*/  ISETP.LT.OR P0, PT, R4, 0xa, P0 ;  /* 0x0000000a0400780c */ /* 0x000fe80000701670 */
[----:B------:R-:W-:Y:S02]  /*8e90*/  FSEL R169, R169, -INF , !P0 ;  /* 0xff800000a9a97808 */ /* 0x000fe40004000000 */
[----:B------:R-:W-:Y:S04]  /*8ea0*/  LOP3.LUT P0, RZ, R174, 0x1, RZ, 0xc0, !PT ;  /* 0x00000001aeff7812 */ /* 0x000fe8000780c0ff */
[----:B------:R-:W-:Y:S04]  /*8eb0*/  ISETP.GT.AND P0, PT, R3, 0x10, !P0 ;  /* 0x000000100300780c */ /* 0x000fe80004704270 */
[----:B------:R-:W-:Y:S04]  /*8ec0*/  ISETP.LT.OR P0, PT, R4, 0x11, P0 ;  /* 0x000000110400780c */ /* 0x000fe80000701670 */
[----:B------:R-:W-:Y:S02]  /*8ed0*/  FSEL R172, R177, -INF , !P0 ;  /* 0xff800000b1ac7808 */ /* 0x000fe40004000000 */
[C---:B------:R-:W-:Y:S02]  /*8ee0*/  ISETP.GT.AND P0, PT, R3.reuse, 0x11, !P6 ;  /* 0x000000110300780c */ /* 0x040fe40007704270 */
[----:B------:R-:W-:Y:S02]  /*8ef0*/  LOP3.LUT P6, RZ, R174, 0x20, RZ, 0xc0, !PT ;  /* 0x00000020aeff7812 */ /* 0x000fe400078cc0ff */
[----:B------:R-:W-:Y:S04]  /*8f00*/  ISETP.LT.OR P0, PT, R4, 0x12, P0 ;  /* 0x000000120400780c */ /* 0x000fe80000701670 */
[----:B------:R-:W-:Y:S02]  /*8f10*/  FSEL R173, R176, -INF , !P0 ;  /* 0xff800000b0ad7808 */ /* 0x000fe40004000000 */
[----:B------:R-:W-:Y:S04]  /*8f20*/  ISETP.GT.AND P0, PT, R3, 0x18, !P5 ;  /* 0x000000180300780c */ /* 0x000fe80006f04270 */
[C---:B------:R-:W-:Y:S04]  /*8f30*/  ISETP.LT.OR P0, PT, R4.reuse, 0x19, P0 ;  /* 0x000000190400780c */ /* 0x040fe80000701670 */
[----:B------:R-:W-:Y:S02]  /*8f40*/  FSEL R175, R175, -INF , !P0 ;  /* 0xff800000afaf7808 */ /* 0x000fe40004000000 */
[----:B------:R-:W-:Y:S04]  /*8f50*/  ISETP.GT.AND P0, PT, R3, 0x19, !P4 ;  /* 0x000000190300780c */ /* 0x000fe80006704270 */
[----:B------:R-:W-:Y:S04]  /*8f60*/  ISETP.LT.OR P0, PT, R4, 0x1a, P0 ;  /* 0x0000001a0400780c */ /* 0x000fe80000701670 */
[----:B------:R-:W-:Y:S02]  /*8f70*/  FSEL R174, R171, -INF , !P0 ;  /* 0xff800000abae7808 */ /* 0x000fe40004000000 */
[C---:B------:R-:W-:Y:S02]  /*8f80*/  ISETP.GT.AND P0, PT, R3.reuse, 0x20, !P3 ;  /* 0x000000200300780c */ /* 0x040fe40005f04270 */
[----:B------:R-:W-:Y:S01]  /*8f90*/  MOV R171, R20 ;  /* 0x0000001400ab7202 */ /* 0x000fe20000000f00 */
[----:B------:R-:W-:Y:S01]  /*8fa0*/  FMUL.FTZ R20, R2, R140 ;  /* 0x0000008c02147220 */ /* 0x000fe20000410000 */
[----:B------:R-:W-:Y:S04]  /*8fb0*/  ISETP.LT.OR P0, PT, R4, 0x21, P0 ;  /* 0x000000210400780c */ /* 0x000fe80000701670 */
[----:B------:R-:W-:Y:S02]  /*8fc0*/  FSEL R176, R170, -INF , !P0 ;  /* 0xff800000aab07808 */ /* 0x000fe40004000000 */
[----:B------:R-:W-:Y:S04]  /*8fd0*/  ISETP.GT.AND P0, PT, R3, 0x21, !P2 ;  /* 0x000000210300780c */ /* 0x000fe80005704270 */
[C---:B------:R-:W-:Y:S04]  /*8fe0*/  ISETP.LT.OR P0, PT, R4.reuse, 0x22, P0 ;  /* 0x000000220400780c */ /* 0x040fe80000701670 */
[----:B------:R-:W-:Y:S02]  /*8ff0*/  FSEL R177, R23, -INF , !P0 ;  /* 0xff80000017b17808 */ /* 0x000fe40004000000 */
[C---:B------:R-:W-:Y:S02]  /*9000*/  ISETP.GT.AND P0, PT, R3.reuse, 0x28, !P1 ;  /* 0x000000280300780c */ /* 0x040fe40004f04270 */
[----:B------:R-:W-:Y:S02]  /*9010*/  MOV R23, R168 ;  /* 0x000000a800177202 */ /* 0x000fe40000000f00 */
[----:B------:R-:W-:Y:S04]  /*9020*/  ISETP.LT.OR P0, PT, R4, 0x29, P0 ;  /* 0x000000290400780c */ /* 0x000fe80000701670 */
[----:B------:R-:W-:Y:S02]  /*9030*/  FSEL R178, R22, -INF , !P0 ;  /* 0xff80000016b27808 */ /* 0x000fe40004000000 */
[----:B------:R-:W-:Y:S02]  /*9040*/  ISETP.GT.AND P0, PT, R3, 0x29, !P6 ;  /* 0x000000290300780c */ /* 0x000fe40007704270 */
[----:B------:R-:W1:Y:S01]  /*9050*/  MUFU.EX2 R3, R8 ;  /* 0x0000000800037308 */ /* 0x000e620000000800 */
[----:B------:R-:W-:Y:S01]  /*9060*/  MOV R22, R25 ;  /* 0x0000001900167202 */ /* 0x000fe20000000f00 */
[----:B------:R-:W-:Y:S01]  /*9070*/  FMUL.FTZ R25, R2, R137 ;  /* 0x0000008902197220 */ /* 0x000fe20000410000 */
[----:B------:R-:W-:Y:S02]  /*9080*/  ISETP.LT.OR P0, PT, R4, 0x2a, P0 ;  /* 0x0000002a0400780c */ /* 0x000fe40000701670 */
[----:B------:R-:W-:Y:S02]  /*9090*/  MOV R145, R22 ;  /* 0x0000001600917202 */ /* 0x000fe40000000f00 */
[----:B------:R-:W-:Y:S01]  /*90a0*/  FSEL R132, R21, -INF , !P0 ;  /* 0xff80000015847808 */ /* 0x000fe20004000000 */
[C---:B------:R-:W-:Y:S01]  /*90b0*/  FMUL.FTZ R21, R2.reuse, R141 ;  /* 0x0000008d02157220 */ /* 0x040fe20000410000 */
[----:B------:R-:W-:Y:S01]  /*90c0*/  MOV R141, R11 ;  /* 0x0000000b008d7202 */ /* 0x000fe20000000f00 */
[----:B---3--:R-:W-:Y:S01]  /*90d0*/  FFMA.FTZ R0, R2, R10, R9 ;  /* 0x0000000a02007223 */ /* 0x008fe20000010009 */
[----:B------:R-:W-:Y:S10]  /*90e0*/  MUFU.EX2 R8, R18 ;  /* 0x0000001200087308 */ /* 0x000ff40000000800 */
[----:B------:R-:W-:Y:S01]  /*90f0*/  MUFU.EX2 R145, R145 ;  /* 0x0000009100917308 */ /* 0x000fe20000000800 */
[C---:B-1----:R-:W-:Y:S01]  /*9100*/  F2FP.BF16.PACK_AB R168, R3.reuse, R9 ;  /* 0x0000000903a8723e */ /* 0x042fe200000010ff */
[----:B------:R-:W-:Y:S01]  /*9110*/  FADD.FTZ R4, R3, R0 ;  /* 0x0000000003047221 */ /* 0x000fe20000010000 */
[----:B------:R-:W-:Y:S04]  /*9120*/  FMNMX.FTZ R0, R5, R134, !PT ;  /* 0x0000008605007209 */ /* 0x000fe80007810000 */
[----:B------:R-:W-:Y:S03]  /*9130*/  FMNMX.FTZ R0, R6, R0, !PT ;  /* 0x0000000006007209 */ /* 0x000fe60007810000 */
[----:B------:R-:W1:Y:S01]  /*9140*/  MUFU.EX2 R9, R19 ;  /* 0x0000001300097308 */ /* 0x000e620000000800 */
[----:B------:R-:W-:Y:S04]  /*9150*/  FMNMX.FTZ R0, R7, R0, !PT ;  /* 0x0000000007007209 */ /* 0x000fe80007810000 */
[----:B------:R-:W-:Y:S04]  /*9160*/  FMNMX.FTZ R0, R169, R0, !PT ;  /* 0x00000000a9007209 */ /* 0x000fe80007810000 */
[----:B------:R-:W-:Y:S04]  /*9170*/  FMNMX.FTZ R0, R172, R0, !PT ;  /* 0x00000000ac007209 */ /* 0x000fe80007810000 */
[----:B------:R-:W-:Y:S04]  /*9180*/  FMNMX.FTZ R0, R173, R0, !PT ;  /* 0x00000000ad007209 */ /* 0x000fe80007810000 */
[----:B------:R-:W-:Y:S04]  /*9190*/  FMNMX.FTZ R0, R175, R0, !PT ;  /* 0x00000000af007209 */ /* 0x000fe80007810000 */
[----:B------:R-:W-:Y:S01]  /*91a0*/  FMNMX.FTZ R0, R174, R0, !PT ;  /* 0x00000000ae007209 */ /* 0x000fe20007810000 */
[----:B-1----:R-:W-:Y:S01]  /*91b0*/  FADD.FTZ R4, R9, R4 ;  /* 0x0000000409047221 */ /* 0x002fe20000010000 */
[----:B------:R-:W-:Y:S01]  /*91c0*/  MOV R19, R24 ;  /* 0x0000001800137202 */ /* 0x000fe20000000f00 */
[----:B------:R-:W-:Y:S01]  /*91d0*/  FMUL.FTZ R24, R2, R136 ;  /* 0x0000008802187220 */ /* 0x000fe20000410000 */
[----:B------:R-:W-:Y:S01]  /*91e0*/  FMNMX.FTZ R0, R176, R0, !PT ;  /* 0x00000000b0007209 */ /* 0x000fe20007810000 */
[----:B------:R-:W2:Y:S01]  /*91f0*/  LDL.LU R136, [R1+0x28] ;  /* 0x0000280001887983 */ /* 0x000ea20000300800 */
[C---:B------:R-:W-:Y:S01]  /*9200*/  FADD.FTZ R179, R8.reuse, R4 ;  /* 0x0000000408b37221 */ /* 0x040fe20000010000 */
[----:B------:R-:W-:Y:S01]  /*9210*/  F2FP.BF16.PACK_AB R170, R8, R9 ;  /* 0x0000000908aa723e */ /* 0x000fe200000010ff */
[C---:B------:R-:W-:Y:S01]  /*9220*/  FMUL.FTZ R8, R2.reuse, R152 ;  /* 0x0000009802087220 */ /* 0x040fe20000410000 */
[----:B------:R-:W-:Y:S01]  /*9230*/  FMNMX.FTZ R0, R177, R0, !PT ;  /* 0x00000000b1007209 */ /* 0x000fe20007810000 */
[----:B------:R-:W-:Y:S01]  /*9240*/  FMUL.FTZ R9, R2, R153 ;  /* 0x0000009902097220 */ /* 0x000fe20000410000 */
[----:B------:R-:W-:Y:S02]  /*9250*/  MOV R153, R14 ;  /* 0x0000000e00997202 */ /* 0x000fe40000000f00 */
[----:B------:R-:W-:Y:S04]  /*9260*/  FMNMX.FTZ R0, R178, R0, !PT ;  /* 0x00000000b2007209 */ /* 0x000fe80007810000 */
[----:B------:R-:W-:Y:S05]  /*9270*/  FMNMX.FTZ R0, R132, R0, !PT ;  /* 0x0000000084007209 */ /* 0x000fea0007810000 */
[----:B------:R-:W1:Y:S02]  /*9280*/  SHFL.BFLY PT, R3, R0, 0x2, 0x1f ;  /* 0x0c401f0000037f89 */ /* 0x000e6400000e0000 */
[----:B-1----:R-:W-:Y:S06]  /*9290*/  FMNMX.FTZ R0, R0, R3, !PT ;  /* 0x0000000300007209 */ /* 0x002fec0007810000 */
[----:B------:R-:W1:Y:S02]  /*92a0*/  SHFL.BFLY PT, R3, R0, 0x1, 0x1f ;  /* 0x0c201f0000037f89 */ /* 0x000e6400000e0000 */
[----:B-1----:R-:W-:Y:S04]  /*92b0*/  FMNMX.FTZ R3, R0, R3, !PT ;  /* 0x0000000300037209 */ /* 0x002fe80007810000 */
[C---:B------:R-:W-:Y:S01]  /*92c0*/  FSETP.NEU.FTZ.AND P0, PT, R3.reuse, -INF , PT ;  /* 0xff8000000300780b */ /* 0x040fe20003f1d000 */
[C---:B------:R-:W-:Y:S03]  /*92d0*/  FMUL.FTZ R4, R3.reuse, c[0x0][0x2d0] ;  /* 0x0000b40003047a20 */ /* 0x040fe60000410000 */
[----:B------:R-:W-:Y:S05]  /*92e0*/  FSEL R0, R3, RZ, P0 ;  /* 0x000000ff03007208 */ /* 0x000fea0000000000 */
[----:B------:R-:W-:Y:S01]  /*92f0*/  FADD.FTZ R0, -R0, R134 ;  /* 0x0000008600007221 */ /* 0x000fe20000010100 */
[----:B------:R-:W-:Y:S01]  /*9300*/  FSEL R134, R4, RZ, P0 ;  /* 0x000000ff04867208 */ /* 0x000fe20000000000 */
[----:B------:R-:W-:Y:S01]  /*9310*/  FMUL.FTZ R4, R2, R156 ;  /* 0x0000009c02047220 */ /* 0x000fe20000410000 */
[----:B------:R-:W-:Y:S01]  /*9320*/  MOV R156, R23 ;  /* 0x00000017009c7202 */ /* 0x000fe20000000f00 */
[----:B------:R-:W-:Y:S02]  /*9330*/  FMUL.FTZ R0, R0, c[0x0][0x2d0] ;  /* 0x0000b40000007a20 */ /* 0x000fe40000410000 */
[--C-:B------:R-:W-:Y:S02]  /*9340*/  FFMA.FTZ R10, R5, c[0x0][0x2d0], -R134.reuse ;  /* 0x0000b400050a7a23 */ /* 0x100fe40000010886 */
[--C-:B------:R-:W-:Y:S01]  /*9350*/  FFMA.FTZ R6, R6, c[0x0][0x2d0], -R134.reuse ;  /* 0x0000b40006067a23 */ /* 0x100fe20000010886 */
[----:B------:R-:W-:Y:S01]  /*9360*/  MUFU.EX2 R156, R156 ;  /* 0x0000009c009c7308 */ /* 0x000fe20000000800 */
[----:B------:R-:W-:Y:S01]  /*9370*/  FMUL.FTZ R5, R2, R157 ;  /* 0x0000009d02057220 */ /* 0x000fe20000410000 */
[----:B------:R-:W-:Y:S01]  /*9380*/  MOV R157, R171 ;  /* 0x000000ab009d7202 */ /* 0x000fe20000000f00 */
[----:B------:R-:W-:Y:S07]  /*9390*/  FFMA.FTZ R2, R7, c[0x0][0x2d0], -R134 ;  /* 0x0000b40007027a23 */ /* 0x000fee0000010886 */
[----:B------:R-:W-:Y:S10]  /*93a0*/  MUFU.EX2 R140, R10 ;  /* 0x0000000a008c7308 */ /* 0x000ff40000000800 */
[----:B------:R-:W1:Y:S10]  /*93b0*/  MUFU.EX2 R0, R0 ;  /* 0x0000000000007308 */ /* 0x000e740000000800 */
[----:B------:R3:W4:Y:S10]  /*93c0*/  MUFU.EX2 R152, R6 ;  /* 0x0000000600987308 */ /* 0x0007340000000800 */
[----:B------:R-:W-:Y:S01]  /*93d0*/  MUFU.EX2 R157, R157 ;  /* 0x0000009d009d7308 */ /* 0x000fe20000000800 */
[C---:B-1----:R-:W-:Y:S02]  /*93e0*/  FMUL.FTZ R10, R0.reuse, R154 ;  /* 0x0000009a000a7220 */ /* 0x042fe40000410000 */
[----:B------:R-:W5:Y:S01]  /*93f0*/  LDL R154, [R1+0x4] ;  /* 0x00000400019a7983 */ /* 0x000f620000100800 */
[C---:B------:R-:W-:Y:S02]  /*9400*/  FMUL.FTZ R26, R0.reuse, R138 ;  /* 0x0000008a001a7220 */ /* 0x040fe40000410000 */
[C---:B------:R-:W-:Y:S02]  /*9410*/  FMUL.FTZ R27, R0.reuse, R139 ;  /* 0x0000008b001b7220 */ /* 0x040fe40000410000 */
[C---:B------:R-:W-:Y:S02]  /*9420*/  FMUL.FTZ R22, R0.reuse, R142 ;  /* 0x0000008e00167220 */ /* 0x040fe40000410000 */
[C---:B------:R-:W-:Y:S02]  /*9430*/  FMUL.FTZ R23, R0.reuse, R143 ;  /* 0x0000008f00177220 */ /* 0x040fe40000410000 */
[C---:B---3--:R-:W-:Y:S01]  /*9440*/  FMUL.FTZ R6, R0.reuse, R158 ;  /* 0x0000009e00067220 */ /* 0x048fe20000410000 */
[----:B------:R-:W-:Y:S01]  /*9450*/  MOV R158, R15 ;  /* 0x0000000f009e7202 */ /* 0x000fe20000000f00 */
[C---:B------:R-:W-:Y:S01]  /*9460*/  FMUL.FTZ R7, R0.reuse, R159 ;  /* 0x0000009f00077220 */ /* 0x040fe20000410000 */
[----:B------:R-:W-:Y:S01]  /*9470*/  MOV R159, R19 ;  /* 0x00000013009f7202 */ /* 0x000fe20000000f00 */
[C---:B------:R-:W-:Y:S01]  /*9480*/  FMUL.FTZ R11, R0.reuse, R155 ;  /* 0x0000009b000b7220 */ /* 0x040fe20000410000 */
[----:B------:R-:W-:Y:S01]  /*9490*/  MOV R155, R148 ;  /* 0x00000094009b7202 */ /* 0x000fe20000000f00 */
        /* <DEDUP_REMOVED lines=24> */
[----:B-1----:R-:W-:Y:S01]  /*9620*/  MOV R159, R141 ;  /* 0x0000008d009f7202 */ /* 0x002fe20000000f00 */
        /* <DEDUP_REMOVED lines=35> */
[----:B------:R-:W1:Y:S01]  /*9860*/  LDSM.16.MT88.4 R136, [R238] ;  /* 0x00000000ee88783b */ /* 0x000e620000004200 */
[----:B------:R-:W-:Y:S01]  /*9870*/  FFMA.FTZ R0, R169, c[0x0][0x2d0], -R134 ;  /* 0x0000b400a9007a23 */ /* 0x000fe20000010886 */
[C---:B----4-:R-:W-:Y:S01]  /*9880*/  F2FP.BF16.PACK_AB R169, R152.reuse, R140 ;  /* 0x0000008c98a9723e */ /* 0x050fe200000010ff */
[----:B------:R-:W-:Y:S02]  /*9890*/  FADD.FTZ R144, R152, R144 ;  /* 0x0000009098907221 */ /* 0x000fe40000010000 */
[----:B------:R-:W2:Y:S03]  /*98a0*/  MUFU.EX2 R146, R0 ;  /* 0x0000000000927308 */ /* 0x000ea60000000800 */
[----:B------:R-:W-:Y:S07]  /*98b0*/  LDSM.16.MT88.4 R140, [R238+0x800] ;  /* 0x00080000ee8c783b */ /* 0x000fee0000004200 */
[----:B------:R-:W-:Y:S01]  /*98c0*/  MUFU.EX2 R152, R158 ;  /* 0x0000009e00987308 */ /* 0x000fe20000000800 */
[----:B--2---:R-:W-:Y:S01]  /*98d0*/  F2FP.BF16.PACK_AB R171, R146, R147 ;  /* 0x0000009392ab723e */ /* 0x004fe200000010ff */
[--C-:B------:R-:W-:Y:S06]  /*98e0*/  FFMA.FTZ R0, R172, c[0x0][0x2d0], -R134.reuse ;  /* 0x0000b400ac007a23 */ /* 0x100fec0000010886 */
        /* <DEDUP_REMOVED lines=8> */
[----:B-----5:R1:W2:Y:S03]  /*9970*/  LDSM.16.MT88.4 R136, [R154] ;  /* 0x000000009a88783b */ /* 0x0202a60000004200 */
[----:B-1----:R-:W-:Y:S02]  /*9980*/  MOV R154, R149 ;  /* 0x00000095009a7202 */ /* 0x002fe40000000f00 */
[----:B------:R1:W-:Y:S02]  /*9990*/  MUFU.EX2 R149, R0 ;  /* 0x0000000000957308 */ /* 0x0003e40000000800 */
[C---:B--2---:R-:W-:Y:S08]  /*99a0*/  HMMA.16816.F32.BF16 R28, R168.reuse, R136, R28 ;  /* 0x00000088a81c723c */ /* 0x044ff0000004181c */
[C---:B------:R-:W-:Y:S01]  /*99b0*/  HMMA.16816.F32.BF16 R32, R168.reuse, R138, R32 ;  /* 0x0000008aa820723c */ /* 0x040fe20000041820 */
[----:B------:R-:W2:Y:S03]  /*99c0*/  LDSM.16.MT88.4 R136, [R238+0x1800] ;  /* 0x00180000ee88783b */ /* 0x000ea60000004200 */
[--C-:B-1----:R-:W-:Y:S04]  /*99d0*/  FFMA.FTZ R0, R173, c[0x0][0x2d0], -R134.reuse ;  /* 0x0000b400ad007a23 */ /* 0x102fe80000010886 */
[----:B------:R1:W3:Y:S04]  /*99e0*/  MUFU.EX2 R150, R0 ;  /* 0x0000000000967308 */ /* 0x0002e80000000800 */
[--C-:B-1----:R-:W-:Y:S06]  /*99f0*/  FFMA.FTZ R0, R175, c[0x0][0x2d0], -R134.reuse ;  /* 0x0000b400af007a23 */ /* 0x102fec0000010886 */
[----:B------:R-:W-:Y:S01]  /*9a00*/  MUFU.EX2 R175, R155 ;  /* 0x0000009b00af7308 */ /* 0x000fe20000000800 */
[C---:B--2---:R-:W-:Y:S09]  /*9a10*/  HMMA.16816.F32.BF16 R36, R168.reuse, R136, R36 ;  /* 0x00000088a824723c */ /* 0x044ff20000041824 */
[----:B------:R1:W-:Y:S01]  /*9a20*/  MUFU.EX2 R148, R0 ;  /* 0x0000000000947308 */ /* 0x0003e20000000800 */
[C---:B------:R-:W-:Y:S01]  /*9a30*/  HMMA.16816.F32.BF16 R40, R168.reuse, R138, R40 ;  /* 0x0000008aa828723c */ /* 0x040fe20000041828 */
[----:B------:R-:W2:Y:S02]  /*9a40*/  LDSM.16.MT88.4 R136, [R240+0x1800] ;  /* 0x00180000f088783b */ /* 0x000ea40000004200 */
[----:B-1----:R-:W-:Y:S06]  /*9a50*/  FFMA.FTZ R0, R174, c[0x0][0x2d0], -R134 ;  /* 0x0000b400ae007a23 */ /* 0x002fec0000010886 */
[----:B------:R1:W4:Y:S01]  /*9a60*/  MUFU.EX2 R174, R0 ;  /* 0x0000000000ae7308 */ /* 0x0003220000000800 */
[C---:B--2---:R-:W-:Y:S03]  /*9a70*/  HMMA.16816.F32.BF16 R44, R168.reuse, R136, R44 ;  /* 0x00000088a82c723c */ /* 0x044fe6000004182c */
[----:B-1----:R-:W-:Y:S05]  /*9a80*/  FADD.FTZ R0, R2, R179 ;  /* 0x000000b302007221 */ /* 0x002fea0000010000 */
[C---:B------:R-:W-:Y:S01]  /*9a90*/  HMMA.16816.F32.BF16 R48, R168.reuse, R138, R48 ;  /* 0x0000008aa830723c */ /* 0x040fe20000041830 */
[----:B------:R-:W1:Y:S01]  /*9aa0*/  LDSM.16.MT88.4 R136, [R239+0x1800] ;  /* 0x00180000ef88783b */ /* 0x000e620000004200 */
[----:B------:R-:W2:Y:S02]  /*9ab0*/  MUFU.EX2 R179, R154 ;  /* 0x0000009a00b37308 */ /* 0x000ea40000000800 */
[----:B------:R-:W-:Y:S02]  /*9ac0*/  FADD.FTZ R151, R145, R0 ;  /* 0x0000000091977221 */ /* 0x000fe40000010000 */
[----:B------:R-:W-:Y:S02]  /*9ad0*/  FADD.FTZ R0, R147, R144 ;  /* 0x0000009093007221 */ /* 0x000fe40000010000 */
        /* <DEDUP_REMOVED lines=31> */
[----:B---3--:R-:W-:Y:S01]  /*9cd0*/  F2FP.BF16.PACK_AB R137, R150, R149 ;  /* 0x000000959689723e */ /* 0x008fe200000010ff */
[----:B------:R-:W-:Y:S02]  /*9ce0*/  FADD.FTZ R2, R146, R0 ;  /* 0x0000000092027221 */ /* 0x000fe40000010000 */
[----:B------:R-:W-:Y:S01]  /*9cf0*/  F2FP.BF16.PACK_AB R138, R157, R156 ;  /* 0x0000009c9d8a723e */ /* 0x000fe200000010ff */
[----:B------:R-:W-:Y:S01]  /*9d00*/  FFMA.FTZ R0, R176, c[0x0][0x2d0], -R134 ;  /* 0x0000b400b0007a23 */ /* 0x000fe20000010886 */
[----:B----4-:R-:W-:Y:S03]  /*9d10*/  F2FP.BF16.PACK_AB R139, R174, R148 ;  /* 0x00000094ae8b723e */ /* 0x010fe600000010ff */
[----:B------:R-:W-:Y:S01]  /*9d20*/  MOV R176, R153 ;  /* 0x0000009900b07202 */ /* 0x000fe20000000f00 */
[----:B------:R1:W-:Y:S01]  /*9d30*/  MUFU.EX2 R172, R0 ;  /* 0x0000000000ac7308 */ /* 0x0003e20000000800 */
[----:B--2---:R-:W-:Y:S01]  /*9d40*/  F2FP.BF16.PACK_AB R168, R179, R175 ;  /* 0x000000afb3a8723e */ /* 0x004fe200000010ff */
[----:B------:R-:W-:Y:S01]  /*9d50*/  FADD.FTZ R2, R149, R2 ;  /* 0x0000000295027221 */ /* 0x000fe20000010000 */
[C---:B------:R-:W-:Y:S05]  /*9d60*/  HMMA.16816.F32.BF16 R4, R136.reuse, R140, R4 ;  /* 0x0000008c8804723c */ /* 0x040fea0000041804 */
[----:B------:R-:W-:Y:S03]  /*9d70*/  FADD.FTZ R2, R150, R2 ;  /* 0x0000000296027221 */ /* 0x000fe60000010000 */
[C---:B------:R-:W-:Y:S01]  /*9d80*/  HMMA.16816.F32.BF16 R8, R136.reuse, R142, R8 ;  /* 0x0000008e8808723c */ /* 0x040fe20000041808 */
[----:B------:R-:W2:Y:S03]  /*9d90*/  LDSM.16.MT88.4 R140, [R240+0x800] ;  /* 0x00080000f08c783b */ /* 0x000ea60000004200 */
[----:B------:R-:W-:Y:S04]  /*9da0*/  FADD.FTZ R2, R148, R2 ;  /* 0x0000000294027221 */ /* 0x000fe80000010000 */
[----:B------:R-:W-:Y:S04]  /*9db0*/  FADD.FTZ R2, R174, R2 ;  /* 0x00000002ae027221 */ /* 0x000fe80000010000 */
[--C-:B-1----:R-:W-:Y:S02]  /*9dc0*/  FFMA.FTZ R0, R177, c[0x0][0x2d0], -R134.reuse ;  /* 0x0000b400b1007a23 */ /* 0x102fe40000010886 */
[----:B------:R-:W3:Y:S02]  /*9dd0*/  LDL R177, [R1+0x60] ;  /* 0x0000600001b17983 */ /* 0x000ee40000100800 */
[----:B------:R1:W4:Y:S01]  /*9de0*/  MUFU.EX2 R173, R0 ;  /* 0x0000000000ad7308 */ /* 0x0003220000000800 */
[C---:B--2---:R-:W-:Y:S03]  /*9df0*/  HMMA.16816.F32.BF16 R12, R136.reuse, R140, R12 ;  /* 0x0000008c880c723c */ /* 0x044fe6000004180c */
[--C-:B-1----:R-:W-:Y:S01]  /*9e00*/  FFMA.FTZ R0, R178, c[0x0][0x2d0], -R134.reuse ;  /* 0x0000b400b2007a23 */ /* 0x102fe20000010886 */
[----:B------:R-:W-:Y:S01]  /*9e10*/  MOV R178, R152 ;  /* 0x0000009800b27202 */ /* 0x000fe20000000f00 */
[----:B------:R-:W-:Y:S01]  /*9e20*/  FFMA.FTZ R134, R132, c[0x0][0x2d0], -R134 ;  /* 0x0000b40084867a23 */ /* 0x000fe20000010886 */
[----:B------:R-:W-:Y:S01]  /*9e30*/  LDSM.16.MT88.4 R152, [R238+0x1000] ;  /* 0x00100000ee98783b */ /* 0x000fe20000004200 */
[----:B----4-:R-:W-:Y:S01]  /*9e40*/  F2FP.BF16.PACK_AB R169, R173, R172 ;  /* 0x000000acada9723e */ /* 0x010fe200000010ff */
[C---:B------:R-:W-:Y:S01]  /*9e50*/  HMMA.16816.F32.BF16 R16, R136.reuse, R142, R16 ;  /* 0x0000008e8810723c */ /* 0x040fe20000041810 */
[----:B------:R1:W-:Y:S05]  /*9e60*/  MUFU.EX2 R132, R0 ;  /* 0x0000000000847308 */ /* 0x0003ea0000000800 */
[----:B------:R-:W2:Y:S05]  /*9e70*/  LDSM.16.MT88.4 R140, [R239+0x800] ;  /* 0x00080000ef8c783b */ /* 0x000eaa0000004200 */
[----:B------:R-:W4:Y:S01]  /*9e80*/  MUFU.EX2 R134, R134 ;  /* 0x0000008600867308 */ /* 0x000f220000000800 */
[----:B-1----:R-:W-:Y:S04]  /*9e90*/  FADD.FTZ R0, R156, R151 ;  /* 0x000000979c007221 */ /* 0x002fe80000010000 */
[----:B------:R-:W-:Y:S04]  /*9ea0*/  FADD.FTZ R0, R157, R0 ;  /* 0x000000009d007221 */ /* 0x000fe80000010000 */
[----:B------:R-:W-:Y:S01]  /*9eb0*/  FADD.FTZ R0, R175, R0 ;  /* 0x00000000af007221 */ /* 0x000fe20000010000 */
[----:B----4-:R-:W-:Y:S01]  /*9ec0*/  F2FP.BF16.PACK_AB R171, R134, R132 ;  /* 0x0000008486ab723e */ /* 0x010fe200000010ff */
[C---:B--2---:R-:W-:Y:S08]  /*9ed0*/  HMMA.16816.F32.BF16 R20, R136.reuse, R140, R20 ;  /* 0x0000008c8814723c */ /* 0x044ff00000041814 */
        /* <DEDUP_REMOVED lines=13> */
[----:B------:R-:W1:Y:S02]  /*9fb0*/  LDSM.16.MT88.4 R140, [R241+0x2000] ;  /* 0x00200000f18c783b */ /* 0x000e640000004200 */
[----:B---3--:R-:W-:Y:S05]  /*9fc0*/  ISETP.GT.AND P0, PT, R176, R177, PT ;  /* 0x000000b1b000720c */ /* 0x008fea0003f04270 */
        /* <DEDUP_REMOVED lines=22> */
[----:B------:R-:W-:Y:S01]  /*a130*/  MOV R141, R145 ;  /* 0x00000091008d7202 */ /* 0x000fe20000000f00 */
[C---:B------:R-:W-:Y:S01]  /*a140*/  HMMA.16816.F32.BF16 R120, R136.reuse, R142, R120 ;  /* 0x0000008e8878723c */ /* 0x040fe20000041878 */
[----:B------:R-:W1:Y:S03]  /*a150*/  LDSM.16.MT88.4 R144, [R241+0x5000] ;  /* 0x00500000f190783b */ /* 0x000e660000004200 */
[-C--:B------:R-:W-:Y:S04]  /*a160*/  F2FP.BF16.PACK_AB R170, R178, R141.reuse ;  /* 0x0000008db2aa723e */ /* 0x080fe800000010ff */
        /* <DEDUP_REMOVED lines=10> */
[C---:B------:R-:W-:Y:S07]  /*a210*/  HMMA.16816.F32.BF16 R144, R168.reuse, R146, R16 ;  /* 0x00000092a890723c */ /* 0x040fee0000041810 */
[----:B------:R-:W-:Y:S02]  /*a220*/  MOV R19, R141 ;  /* 0x0000008d00137202 */ /* 0x000fe40000000f00 */
        /* <DEDUP_REMOVED lines=39> */
[----:B------:R-:W-:Y:S02]  /*a4a0*/  FADD.FTZ R2, R179, R0 ;  /* 0x00000000b3027221 */ /* 0x000fe40000010000 */
[----:B------:R-:W-:Y:S02]  /*a4b0*/  FADD.FTZ R0, R173, R4 ;  /* 0x00000004ad007221 */ /* 0x000fe40000010000 */
[----:B------:R-:W-:Y:S04]  /*a4c0*/  FADD.FTZ R2, R19, R2 ;  /* 0x0000000213027221 */ /* 0x000fe80000010000 */
[----:B------:R-:W-:Y:S01]  /*a4d0*/  FADD.FTZ R4, R178, R2 ;  /* 0x00000002b2047221 */ /* 0x000fe20000010000 */
[----:B------:R-:W-:Y:S01]  /*a4e0*/  IADD3 R2, R176, -0x1, RZ ;  /* 0xffffffffb0027810 */ /* 0x000fe20007ffe0ff */
[----:B------:R-:W-:Y:S01]  /*a4f0*/  FADD.FTZ R0, R132, R0 ;  /* 0x0000000084007221 */ /* 0x000fe20000010000 */
[-C--:B------:R-:W-:Y:S02]  /*a500*/  MOV R132, R3.reuse ;  /* 0x0000000300847202 */ /* 0x080fe40000000f00 */
[----:B------:R-:W-:Y:S01]  /*a510*/  STL [R1+0x24], R4 ;  /* 0x0000240401007387 */ /* 0x000fe20000100800 */
[----:B------:R-:W-:Y:S01]  /*a520*/  FADD.FTZ R0, R134, R0 ;  /* 0x0000000086007221 */ /* 0x000fe20000010000 */
[----:B------:R-:W-:Y:S04]  /*a530*/  MOV R134, R3 ;  /* 0x0000000300867202 */ /* 0x000fe80000000f00 */
[----:B------:R1:W-:Y:S04]  /*a540*/  STL [R1+0x28], R0 ;  /* 0x0000280001007387 */ /* 0x0003e80000100800 */
[----:B------:R2:W-:Y:S01]  /*a550*/  STL [R1+0x20], R2 ;  /* 0x0000200201007387 */ /* 0x0005e20000100800 */
[----:B-1----:R-:W-:Y:S02]  /*a560*/  MOV R0, R2 ;  /* 0x0000000200007202 */ /* 0x002fe40000000f00 */
[----:B--2---:R-:W-:Y:S03]  /*a570*/  MOV R2, R133 ;  /* 0x0000008500027202 */ /* 0x004fe60000000f00 */
[----:B------:R1:W-:Y:S01]  /*a580*/  STL [R1+0x1c], R0 ;  /* 0x00001c0001007387 */ /* 0x0003e20000100800 */
[----:B------:R-:W-:-:S05]  /*a590*/  @P0 BRA `(.L_x_436) ;  /* 0xffffc62000000947 */ /* 0x000fca000383ffff */
.L_x_423:
[----:B-1----:R-:W2:Y:S04]  /*a5a0*/  LDL R0, [R1+0x68] ;  /* 0x0000680001007983 */ /* 0x002ea80000100800 */
[----:B------:R-:W3:Y:S04]  /*a5b0*/  LDL R4, [R1+0x34] ;  /* 0x0000340001047983 */ /* 0x000ee80000100800 */
[----:B------:R-:W3:Y:S01]  /*a5c0*/  LDL R3, [R1+0x38] ;  /* 0x0000380001037983 */ /* 0x000ee20000100800 */
[----:B------:R-:W-:-:S05]  /*a5d0*/  IMAD.MOV.U32 R5, RZ, RZ, c[0x0][0x2c4] ;  /* 0x0000b100ff057624 */ /* 0x000fca00078e00ff */
[----:B------:R-:W-:Y:S01]  /*a5e0*/  ISETP.NE.AND P0, PT, R5, 0x1, PT ;  /* 0x000000010500780c */ /* 0x000fe20003f05270 */
[----:B------:R-:W-:Y:S01]  /*a5f0*/  IMAD.MOV.U32 R5, RZ, RZ, c[0x0][0x32c] ;  /* 0x0000cb00ff057624 */ /* 0x000fe200078e00ff */
[----:B--2---:R-:W-:-:S11]  /*a600*/  IADD3 R0, R0, 0x7f, RZ ;  /* 0x0000007f00007810 */ /* 0x004fd60007ffe0ff */
[----:B------:R-:W-:-:S05]  /*a610*/  @P0 IMAD.HI.U32 R2, R0, c[0x0][0x2c8], RZ ;  /* 0x0000b20000020a27 */ /* 0x000fca00078e00ff */
[----:B------:R-:W-:Y:S02]  /*a620*/  @P0 SHF.R.U32.HI R0, RZ, c[0x0][0x2cc], R2 ;  /* 0x0000b300ff000a19 */ /* 0x000fe40000011602 */
[----:B------:R-:W-:Y:S02]  /*a630*/  ISETP.GE.AND P0, PT, R5, 0x1, PT ;  /* 0x000000010500780c */ /* 0x000fe40003f06270 */
[----:B---3--:R-:W-:-:S05]  /*a640*/  IADD3 R2, R3, 0x1, -R4 ;  /* 0x0000000103027810 */ /* 0x008fca0007ffe804 */
[----:B------:R-:W-:-:S05]  /*a650*/  IMAD.IADD R0, R2, 0x1, R0 ;  /* 0x0000000102007824 */ /* 0x000fca00078e0200 */
[----:B------:R-:W-:Y:S01]  /*a660*/  IADD3 R2, R0, -c[0x0][0x324], RZ ;  /* 0x8000c90000027a10 */ /* 0x000fe20007ffe0ff */
[----:B------:R-:W-:Y:S05]  /*a670*/  @!P0 BRA `(.L_x_437) ;  /* 0x0000011000008947 */ /* 0x000fea0003800000 */
[----:B------:R-:W-:Y:S01]  /*a680*/  ISETP.GT.AND P0, PT, R0, -0x1, PT ;  /* 0xffffffff0000780c */ /* 0x000fe20003f04270 */
[----:B------:R-:W-:-:S12]  /*a690*/  BSSY B0, `(.L_x_438) ;  /* 0x000000d000007945 */ /* 0x000fd80003800000 */
        /* <DEDUP_REMOVED lines=8> */
.L_x_439:
[----:B------:R-:W-:-:S04]  /*a720*/  MOV R3, c[0x0][0x32c] ;  /* 0x0000cb0000037a02 */ /* 0x000fc80000000f00 */
[----:B------:R-:W-:-:S13]  /*a730*/  ISETP.NE.AND P0, PT, R3, 0x1, PT ;  /* 0x000000010300780c */ /* 0x000fda0003f05270 */
[----:B------:R-:W-:-:S05]  /*a740*/  @P0 IMAD.HI.U32 R3, R0, c[0x0][0x330], RZ ;  /* 0x0000cc0000030a27 */ /* 0x000fca00078e00ff */
[----:B------:R-:W-:Y:S02]  /*a750*/  @P0 SHF.R.U32.HI R0, RZ, c[0x0][0x334], R3 ;  /* 0x0000cd00ff000a19 */ /* 0x000fe40000011603 */
.L_x_440:
[----:B------:R-:W-:Y:S05]  /*a760*/  BSYNC B0 ;  /* 0x0000000000007941 */ /* 0x000fea0003800000 */
.L_x_438:
[----:B------:R-:W-:-:S05]  /*a770*/  IMAD R0, R0, c[0x0][0x32c], RZ ;  /* 0x0000cb0000007a24 */ /* 0x000fca00078e02ff */
[----:B------:R-:W-:Y:S02]  /*a780*/  IMNMX R2, R2, R0, !PT ;  /* 0x0000000002027217 */ /* 0x000fe40007800200 */
.L_x_437:
[----:B------:R-:W2:Y:S04]  /*a790*/  LDL R0, [R1+0x20] ;  /* 0x0000200001007983 */ /* 0x000ea80000100800 */
[----:B------:R-:W3:Y:S01]  /*a7a0*/  LDL R4, [R1+0x30] ;  /* 0x0000300001047983 */ /* 0x000ee20000100800 */
[----:B------:R-:W-:-:S05]  /*a7b0*/  IADD3 R2, R2, 0x2f, RZ ;  /* 0x0000002f02027810 */ /* 0x000fca0007ffe0ff */
[----:B------:R-:W-:-:S04]  /*a7c0*/  IMAD.HI R2, R2, 0x2aaaaaab, RZ ;  /* 0x2aaaaaab02027827 */ /* 0x000fc800078e02ff */
[----:B--2---:R-:W-:Y:S01]  /*a7d0*/  IMAD.MOV.U32 R3, RZ, RZ, R0 ;  /* 0x000000ffff037224 */ /* 0x004fe200078e0000 */
[----:B------:R-:W-:-:S04]  /*a7e0*/  SHF.R.U32.HI R0, RZ, 0x1f, R2 ;  /* 0x0000001fff007819 */ /* 0x000fc80000011602 */
[----:B------:R-:W-:-:S04]  /*a7f0*/  LEA.HI.SX32 R0, R2, R0, 0x1d ;  /* 0x0000000002007211 */ /* 0x000fc800078feaff */
[----:B---3--:R-:W-:-:S04]  /*a800*/  IMNMX R4, R4, R0, !PT ;  /* 0x0000000004047217 */ /* 0x008fc80007800200 */
[----:B------:R-:W-:Y:S01]  /*a810*/  ISETP.GE.AND P0, PT, R3, R4, PT ;  /* 0x000000040300720c */ /* 0x000fe20003f06270 */
[----:B------:R1:W-:-:S12]  /*a820*/  STL [R1+0x64], R4 ;  /* 0x0000640401007387 */ /* 0x0003d80000100800 */
[----:B------:R-:W-:Y:S05]  /*a830*/  @!P0 BRA `(.L_x_441) ;  /* 0x00002da000008947 */ /* 0x000fea0003800000 */
.L_x_446:
[----:B------:R-:W2:Y:S01]  /*a840*/  LDL R2, [R1] ;  /* 0x0000000001027983 */ /* 0x000ea20000100800 */
[----:B------:R-:W-:Y:S04]  /*a850*/  DEPBAR.LE SB0, 0x0 ;  /* 0x000080000000791a */ /* 0x000fe80000000000 */
[----:B------:R-:W3:Y:S01]  /*a860*/  LDL R134, [R1+0x20] ;  /* 0x0000200001867983 */ /* 0x000ee20000100800 */
[----:B------:R-:W-:Y:S01]  /*a870*/  WARPSYNC 0xffffffff ;  /* 0xffffffff00007948 */ /* 0x000fe20003800000 */
[----:B------:R-:W-:Y:S02]  /*a880*/  BSSY B0, `(.L_x_442) ;  /* 0x0000036000007945 */ /* 0x000fe40003800000 */
[----:B------:R-:W4:Y:S04]  /*a890*/  LDL R13, [R1+0x30] ;  /* 0x00003000010d7983 */ /* 0x000f280000100800 */
[----:B------:R-:W5:Y:S04]  /*a8a0*/  LDL R0, [R1+0x14] ;  /* 0x0000140001007983 */ /* 0x000f680000100800 */
[----:B------:R-:W-:Y:S06]  /*a8b0*/  BAR.SYNC.DEFER_BLOCKING 0x0 ;  /* 0x0000000000007b1d */ /* 0x000fec0000010000 */
[----:B------:R-:W1:Y:S04]  /*a8c0*/  LDSM.16.M88.4 R8, [R135] ;  /* 0x000000008708783b */ /* 0x000e680000000200 */
[----:B------:R-:W1:Y:S04]  /*a8d0*/  LDSM.16.M88.4 R16, [R135+0x800] ;  /* 0x000800008710783b */ /* 0x000e680000000200 */
[----:B------:R-:W1:Y:S04]  /*a8e0*/  LDSM.16.M88.4 R24, [R135+0x1000] ;  /* 0x001000008718783b */ /* 0x000e680000000200 */
[----:B------:R-:W1:Y:S04]  /*a8f0*/  LDSM.16.M88.4 R168, [R242] ;  /* 0x00000000f2a8783b */ /* 0x000e680000000200 */
[----:B------:R-:W1:Y:S04]  /*a900*/  LDSM.16.M88.4 R172, [R252] ;  /* 0x00000000fcac783b */ /* 0x000e680000000200 */
[----:B--2---:R2:W1:Y:S04]  /*a910*/  LDSM.16.M88.4 R176, [R2] ;  /* 0x0000000002b0783b */ /* 0x0044680000000200 */
[----:B---3--:R3:W-:Y:S01]  /*a920*/  STL [R1+0x60], R134 ;  /* 0x0000608601007387 */ /* 0x0087e20000100800 */
[----:B----4-:R-:W-:Y:S02]  /*a930*/  ISETP.GT.AND P0, PT, R13, R134, PT ;  /* 0x000000860d00720c */ /* 0x010fe40003f04270 */
[C---:B-----5:R-:W-:Y:S02]  /*a940*/  LOP3.LUT P6, RZ, R0.reuse, 0x100, RZ, 0xc0, !PT ;  /* 0x0000010000ff7812 */ /* 0x060fe400078cc0ff */
[C---:B------:R-:W-:Y:S02]  /*a950*/  LOP3.LUT P5, RZ, R0.reuse, 0x80, RZ, 0xc0, !PT ;  /* 0x0000008000ff7812 */ /* 0x040fe400078ac0ff */
[----:B------:R-:W-:Y:S01]  /*a960*/  LOP3.LUT P4, RZ, R0, 0x40, RZ, 0xc0, !PT ;  /* 0x0000004000ff7812 */ /* 0x000fe2000788c0ff */
[----:B--2---:R-:W-:Y:S06]  /*a970*/  IMAD.MOV.U32 R2, RZ, RZ, R133 ;  /* 0x000000ffff027224 */ /* 0x004fec00078e0085 */
[----:B------:R-:W-:-:S05]  /*a980*/  @P0 BRA `(.L_x_443) ;  /* 0x0000025000000947 */ /* 0x000fca0003800000 */
[----:B------:R-:W2:Y:S01]  /*a990*/  LDL.64 R22, [R1+0x58] ;  /* 0x0000580001167983 */ /* 0x000ea20000100a00 */
[----:B------:R-:W-:Y:S01]  /*a9a0*/  LOP3.LUT P3, RZ, R0, 0x200, RZ, 0xc0, !PT ;  /* 0x0000020000ff7812 */ /* 0x000fe2000786c0ff */
[----:B-1----:R-:W-:Y:S01]  /*a9b0*/  IMAD.WIDE.U32 R4, R134, c[0x0][0x208], RZ ;  /* 0x0000820086047a25 */ /* 0x002fe200078e00ff */
[----:B------:R-:W-:Y:S01]  /*a9c0*/  SHF.R.S32.HI R0, RZ, 0x1f, R134 ;  /* 0x0000001fff007819 */ /* 0x000fe20000011486 */
[----:B------:R-:W4:Y:S04]  /*a9d0*/  LDL.64 R20, [R1+0x48] ;  /* 0x0000480001147983 */ /* 0x000f280000100a00 */
        /* <DEDUP_REMOVED lines=11> */
[----:B--2---:R-:W-:Y:S01]  /*aa90*/  IADD3 R5, P1, R22, R4, RZ ;  /* 0x0000000416057210 */ /* 0x004fe20007f3e0ff */
[----:B------:R-:W-:Y:S05]  /*aaa0*/  @!P2 IMAD.MOV.U32 R4, RZ, RZ, c[0x0][0x20c] ;  /* 0x00008300ff04a624 */ /* 0x000fea00078e00ff */
[----:B------:R-:W-:Y:S01]  /*aab0*/  @!P2 LEA.HI.X R4, R0, R3, R4, 0x5, P0 ;  /* 0x000000030004a211 */ /* 0x000fe200000f2c04 */
[----:B----4-:R-:W-:Y:S01]  /*aac0*/  IMAD.X R3, R3, 0x1, R21, P1 ;  /* 0x0000000103037824 */ /* 0x010fe200008e0615 */
        /* <DEDUP_REMOVED lines=17> */
.L_x_443:
[----:B------:R-:W-:Y:S05]  /*abe0*/  BSYNC B0 ;  /* 0x0000000000007941 */ /* 0x000fea0003800000 */
.L_x_442:
[C---:B-1----:R-:W-:Y:S01]  /*abf0*/  HMMA.16816.F32.BF16 R4, R160.reuse, R8, RZ ;  /* 0x00000008a004723c */ /* 0x042fe200000418ff */
        /* <DEDUP_REMOVED lines=136> */
[----:B------:R-:W-:Y:S04]  /*b480*/  FMUL.FTZ R0, R4, c[0x0][0x320] ;  /* 0x0000c80004007a20 */ /* 0x000fe80000410000 */
[----:B------:R2:W-:Y:S04]  /*b490*/  MUFU.TANH R176, R0 ;  /* 0x0000000000b07308 */ /* 0x0005e80000002400 */
[----:B------:R-:W-:Y:S01]  /*b4a0*/  FMUL.FTZ R11, R11, c[0x0][0x320] ;  /* 0x0000c8000b0b7a20 */ /* 0x000fe20000410000 */
[C---:B-1----:R-:W-:Y:S03]  /*b4b0*/  HMMA.16816.F32.BF16 R12, R232.reuse, R168, R12 ;  /* 0x000000a8e80c723c */ /* 0x042fe6000004180c */
[----:B------:R-:W-:Y:S02]  /*b4c0*/  FMUL.FTZ R10, R10, c[0x0][0x320] ;  /* 0x0000c8000a0a7a20 */ /* 0x000fe40000410000 */
[----:B------:R-:W-:Y:S03]  /*b4d0*/  MUFU.TANH R177, R11 ;  /* 0x0000000b00b17308 */ /* 0x000fe60000002400 */
[C---:B------:R-:W-:Y:S07]  /*b4e0*/  HMMA.16816.F32.BF16 R16, R232.reuse, R170, R16 ;  /* 0x000000aae810723c */ /* 0x040fee0000041810 */
[----:B------:R-:W-:Y:S01]  /*b4f0*/  MUFU.TANH R178, R10 ;  /* 0x0000000a00b27308 */ /* 0x000fe20000002400 */
[----:B--2---:R-:W-:Y:S09]  /*b500*/  FMUL.FTZ R0, R5, c[0x0][0x320] ;  /* 0x0000c80005007a20 */ /* 0x004ff20000410000 */
[----:B------:R1:W-:Y:S02]  /*b510*/  MUFU.TANH R175, R0 ;  /* 0x0000000000af7308 */ /* 0x0003e40000002400 */
[----:B-1----:R-:W-:Y:S08]  /*b520*/  FMUL.FTZ R0, R6, c[0x0][0x320] ;  /* 0x0000c80006007a20 */ /* 0x002ff00000410000 */
[----:B------:R1:W-:Y:S02]  /*b530*/  MUFU.TANH R179, R0 ;  /* 0x0000000000b37308 */ /* 0x0003e40000002400 */
[----:B-1----:R-:W-:Y:S08]  /*b540*/  FMUL.FTZ R0, R7, c[0x0][0x320] ;  /* 0x0000c80007007a20 */ /* 0x002ff00000410000 */
[----:B------:R1:W2:Y:S02]  /*b550*/  MUFU.TANH R4, R0 ;  /* 0x0000000000047308 */ /* 0x0002a40000002400 */
[----:B-1----:R-:W-:Y:S01]  /*b560*/  FMUL.FTZ R0, R8, c[0x0][0x320] ;  /* 0x0000c80008007a20 */ /* 0x002fe20000410000 */
[----:B--2---:R-:W-:Y:S01]  /*b570*/  STL [R1+0x1c], R4 ;  /* 0x00001c0401007387 */ /* 0x004fe20000100800 */
[----:B------:R-:W-:Y:S01]  /*b580*/  MOV R8, R3 ;  /* 0x0000000300087202 */ /* 0x000fe20000000f00 */
[----:B------:R-:W-:Y:S05]  /*b590*/  FMUL.FTZ R3, R13, c[0x0][0x320] ;  /* 0x0000c8000d037a20 */ /* 0x000fea0000410000 */
[----:B------:R1:W2:Y:S01]  /*b5a0*/  MUFU.TANH R174, R0 ;  /* 0x0000000000ae7308 */ /* 0x0002a20000002400 */
[----:B------:R-:W4:Y:S01]  /*b5b0*/  LDSM.16.M88.4 R4, [R236+0x5800] ;  /* 0x00580000ec04783b */ /* 0x000f220000000200 */
[----:B------:R-:W-:Y:S07]  /*b5c0*/  DEPBAR.LE SB0, 0x0 ;  /* 0x000080000000791a */ /* 0x000fee0000000000 */
[----:B------:R-:W-:Y:S01]  /*b5d0*/  BAR.SYNC.DEFER_BLOCKING 0x0 ;  /* 0x0000000000007b1d */ /* 0x000fe20000010000 */
[----:B-1----:R-:W-:Y:S01]  /*b5e0*/  FMUL.FTZ R0, R9, c[0x0][0x320] ;  /* 0x0000c80009007a20 */ /* 0x002fe20000410000 */
[----:B------:R-:W-:Y:S04]  /*b5f0*/  MOV R9, R134 ;  /* 0x0000008600097202 */ /* 0x000fe80000000f00 */
[----:B---3--:R-:W1:Y:S10]  /*b600*/  MUFU.TANH R134, R3 ;  /* 0x0000000300867308 */ /* 0x008e740000002400 */
[----:B------:R3:W1:Y:S01]  /*b610*/  MUFU.TANH R172, R0 ;  /* 0x0000000000ac7308 */ /* 0x0006620000002400 */
[C---:B----4-:R-:W-:Y:S08]  /*b620*/  HMMA.16816.F32.BF16 R20, R232.reuse, R4, R20 ;  /* 0x00000004e814723c */ /* 0x050ff00000041814 */
[----:B------:R-:W-:Y:S04]  /*b630*/  HMMA.16816.F32.BF16 R24, R232, R6, R24 ;  /* 0x00000006e818723c */ /* 0x000fe80000041818 */
[----:B---3--:R-:W-:Y:S04]  /*b640*/  FMUL.FTZ R0, R12, c[0x0][0x320] ;  /* 0x0000c8000c007a20 */ /* 0x008fe80000410000 */
[----:B------:R3:W4:Y:S04]  /*b650*/  MUFU.TANH R168, R0 ;  /* 0x0000000000a87308 */ /* 0x0007280000002400 */
[----:B---3--:R-:W-:Y:S06]  /*b660*/  FMUL.FTZ R0, R14, c[0x0][0x320] ;  /* 0x0000c8000e007a20 */ /* 0x008fec0000410000 */
[----:B------:R3:W1:Y:S02]  /*b670*/  MUFU.TANH R173, R0 ;  /* 0x0000000000ad7308 */ /* 0x0006640000002400 */
[----:B---3--:R-:W-:Y:S08]  /*b680*/  FMUL.FTZ R0, R15, c[0x0][0x320] ;  /* 0x0000c8000f007a20 */ /* 0x008ff00000410000 */
        /* <DEDUP_REMOVED lines=11> */
[----:B---3--:R-:W-:Y:S01]  /*b740*/  FMUL.FTZ R0, R21, c[0x0][0x320] ;  /* 0x0000c80015007a20 */ /* 0x008fe20000410000 */
[----:B------:R-:W-:Y:S07]  /*b750*/  MOV R21, R9 ;  /* 0x0000000900157202 */ /* 0x000fee0000000f00 */
[----:B------:R3:W1:Y:S01]  /*b760*/  MUFU.TANH R12, R0 ;  /* 0x00000000000c7308 */ /* 0x0006620000002400 */
[----:B------:R-:W-:Y:S01]  /*b770*/  ISETP.GT.AND P0, PT, R21, R8, PT ;  /* 0x000000081500720c */ /* 0x000fe20003f04270 */
        /* <DEDUP_REMOVED lines=11> */
[----:B------:R3:W1:Y:S01]  /*b830*/  MUFU.TANH R3, R0 ;  /* 0x0000000000037308 */ /* 0x0006620000002400 */
[----:B------:R-:W-:-:S05]  /*b840*/  @!P0 BRA `(.L_x_445) ;  /* 0x000002c000008947 */ /* 0x000fca0003800000 */
[----:B--2-4-:R-:W2:Y:S01]  /*b850*/  LDL.64 R24, [R1+0x50] ;  /* 0x0000500001187983 */ /* 0x014ea20000100a00 */
[----:B---3--:R-:W-:Y:S03]  /*b860*/  IADD3 R0, R21, -0x1, RZ ;  /* 0xffffffff15007810 */ /* 0x008fe60007ffe0ff */
[----:B------:R-:W3:Y:S01]  /*b870*/  LDL.64 R22, [R1+0x40] ;  /* 0x0000400001167983 */ /* 0x000ee20000100a00 */
[----:B------:R-:W-:Y:S03]  /*b880*/  SHF.R.S32.HI R5, RZ, 0x1f, R0 ;  /* 0x0000001fff057819 */ /* 0x000fe60000011400 */
[----:B------:R-:W4:Y:S02]  /*b890*/  LDL R19, [R1+0x14] ;  /* 0x0000140001137983 */ /* 0x000f240000100800 */
[----:B------:R-:W-:Y:S02]  /*b8a0*/  IMAD R5, R5, c[0x0][0x1e0], RZ ;  /* 0x0000780005057a24 */ /* 0x000fe400078e02ff */
[----:B------:R-:W5:Y:S02]  /*b8b0*/  LDL R170, [R1+0x18] ;  /* 0x0000180001aa7983 */ /* 0x000f640000100800 */
[----:B------:R-:W-:Y:S02]  /*b8c0*/  IMAD R5, R0, c[0x0][0x1e4], R5 ;  /* 0x0000790000057a24 */ /* 0x000fe400078e0205 */
[----:B------:R-:W1:Y:S02]  /*b8d0*/  S2R R9, SR_TID.X ;  /* 0x0000000000097919 */ /* 0x000e640000002100 */
        /* <DEDUP_REMOVED lines=18> */
[----:B----4-:R-:W-:Y:S03]  /*ba00*/  LOP3.LUT P3, RZ, R19, 0x200, RZ, 0xc0, !PT ;  /* 0x0000020013ff7812 */ /* 0x010fe6000786c0ff */
        /* <DEDUP_REMOVED lines=8> */
[----:B-----5:R1:W-:Y:S04]  /*ba90*/  @P1 LDGSTS.E.BYPASS.LTC128B.128 [R170+0x14080], [R8.64], !P3 ;  /* 0x1408000008aa1fae */ /* 0x0203e8000d901d46 */
[----:B------:R1:W-:Y:S04]  /*baa0*/  @P1 LDGSTS.E.BYPASS.LTC128B.128 [R170+0x15880], [R8.64+0x80], !P6 ;  /* 0x1588008008aa1fae */ /* 0x0003e8000f101d46 */
[----:B------:R1:W-:Y:S04]  /*bab0*/  @P1 LDGSTS.E.BYPASS.LTC128B.128 [R170+0x17080], [R8.64+0x100], !P5 ;  /* 0x1708010008aa1fae */ /* 0x0003e8000e901d46 */
[----:B------:R1:W-:Y:S04]  /*bac0*/  @P1 LDGSTS.E.BYPASS.LTC128B.128 [R170+0x18880], [R8.64+0x180], !P4 ;  /* 0x1888018008aa1fae */ /* 0x0003e8000e101d46 */
[----:B------:R1:W-:Y:S04]  /*bad0*/  @P0 LDGSTS.E.BYPASS.LTC128B.128 [R170+0x15080], [R6.64], !P3 ;  /* 0x1508000006aa0fae */ /* 0x0003e8000d901d46 */
[----:B------:R1:W-:Y:S04]  /*bae0*/  @P0 LDGSTS.E.BYPASS.LTC128B.128 [R170+0x16880], [R6.64+0x80], !P6 ;  /* 0x1688008006aa0fae */ /* 0x0003e8000f101d46 */
[----:B------:R1:W-:Y:S04]  /*baf0*/  @P0 LDGSTS.E.BYPASS.LTC128B.128 [R170+0x18080], [R6.64+0x100], !P5 ;  /* 0x1808010006aa0fae */ /* 0x0003e8000e901d46 */
[----:B------:R1:W-:Y:S02]  /*bb00*/  @P0 LDGSTS.E.BYPASS.LTC128B.128 [R170+0x19880], [R6.64+0x180], !P4 ;  /* 0x1988018006aa0fae */ /* 0x0003e4000e101d46 */
.L_x_445:
[----:B--2-4-:R-:W-:Y:S05]  /*bb10*/  BSYNC B0 ;  /* 0x0000000000007941 */ /* 0x014fea0003800000 */
.L_x_444:
[----:B-1----:R-:W2:Y:S01]  /*bb20*/  LDL.LU R9, [R1+0x24] ;  /* 0x0000240001097983 */ /* 0x002ea20000300800 */
[----:B---3--:R-:W-:Y:S03]  /*bb30*/  FMNMX.FTZ R0, R176, R133, !PT ;  /* 0x00000085b0007209 */ /* 0x008fe60007810000 */
[----:B------:R-:W3:Y:S01]  /*bb40*/  LDL.LU R27, [R1+0x1c] ;  /* 0x00001c00011b7983 */ /* 0x000ee20000300800 */
[----:B------:R-:W-:Y:S03]  /*bb50*/  FMNMX.FTZ R0, R175, R0, !PT ;  /* 0x00000000af007209 */ /* 0x000fe60007810000 */
        /* <DEDUP_REMOVED lines=19> */
[----:B------:R1:W4:Y:S01]  /*bc90*/  MUFU.EX2 R6, R0 ;  /* 0x0000000000067308 */ /* 0x0003220000000800 */
        /* <DEDUP_REMOVED lines=11> */
[----:B------:R-:W5:Y:S01]  /*bd50*/  MUFU.EX2 R7, R7 ;  /* 0x0000000700077308 */ /* 0x000f620000000800 */
[----:B-1----:R-:W-:Y:S02]  /*bd60*/  FFMA.FTZ R0, R172, c[0x0][0x2d0], -R2 ;  /* 0x0000b400ac007a23 */ /* 0x002fe40000010802 */
[C---:B----4-:R-:W-:Y:S01]  /*bd70*/  FMUL.FTZ R13, R6.reuse, R149 ;  /* 0x00000095060d7220 */ /* 0x050fe20000410000 */
[----:B------:R-:W-:Y:S01]  /*bd80*/  MOV R149, R25 ;  /* 0x0000001900957202 */ /* 0x000fe20000000f00 */
[C---:B------:R-:W-:Y:S05]  /*bd90*/  FMUL.FTZ R25, R6.reuse, R137 ;  /* 0x0000008906197220 */ /* 0x040fea0000410000 */
[----:B------:R-:W-:Y:S01]  /*bda0*/  MUFU.EX2 R2, R0 ;  /* 0x0000000000027308 */ /* 0x000fe20000000800 */
[C---:B------:R-:W-:Y:S01]  /*bdb0*/  FMUL.FTZ R16, R6.reuse, R144 ;  /* 0x0000009006107220 */ /* 0x040fe20000410000 */
[----:B------:R-:W-:Y:S01]  /*bdc0*/  MOV R144, R26 ;  /* 0x0000001a00907202 */ /* 0x000fe20000000f00 */
[C---:B------:R-:W-:Y:S02]  /*bdd0*/  FMUL.FTZ R12, R6.reuse, R148 ;  /* 0x00000094060c7220 */ /* 0x040fe40000410000 */
[C---:B------:R-:W-:Y:S02]  /*bde0*/  FMUL.FTZ R28, R6.reuse, R28 ;  /* 0x0000001c061c7220 */ /* 0x040fe40000410000 */
[C---:B------:R-:W-:Y:S02]  /*bdf0*/  FMUL.FTZ R29, R6.reuse, R29 ;  /* 0x0000001d061d7220 */ /* 0x040fe40000410000 */
[C---:B------:R-:W-:Y:S01]  /*be00*/  FMUL.FTZ R32, R6.reuse, R32 ;  /* 0x0000002006207220 */ /* 0x040fe20000410000 */
[----:B------:R-:W1:Y:S01]  /*be10*/  MUFU.EX2 R5, R5 ;  /* 0x0000000500057308 */ /* 0x000e620000000800 */
[C---:B------:R-:W-:Y:S02]  /*be20*/  FMUL.FTZ R33, R6.reuse, R33 ;  /* 0x0000002106217220 */ /* 0x040fe40000410000 */
[C---:B------:R-:W-:Y:S01]  /*be30*/  FMUL.FTZ R36, R6.reuse, R36 ;  /* 0x0000002406247220 */ /* 0x040fe20000410000 */
[C---:B-----5:R-:W-:Y:S01]  /*be40*/  F2FP.BF16.PACK_AB R168, R7.reuse, R8 ;  /* 0x0000000807a8723e */ /* 0x060fe200000010ff */
        /* <DEDUP_REMOVED lines=54> */
[----:B---3--:R-:W-:Y:S04]  /*c1b0*/  FMNMX.FTZ R0, R27, R0, !PT ;  /* 0x000000001b007209 */ /* 0x008fe80007810000 */
        /* <DEDUP_REMOVED lines=19> */
[--C-:B------:R-:W-:Y:S01]  /*c2f0*/  FFMA.FTZ R179, R4, c[0x0][0x2d0], -R5.reuse ;  /* 0x0000b40004b37a23 */ /* 0x100fe20000010805 */
        /* <DEDUP_REMOVED lines=9> */
[C---:B------:R-:W-:Y:S01]  /*c390*/  FMUL.FTZ R17, R6.reuse, R145 ;  /* 0x0000009106117220 */ /* 0x040fe20000410000 */
[----:B------:R-:W-:Y:S01]  /*c3a0*/  MOV R145, R19 ;  /* 0x0000001300917202 */ /* 0x000fe20000000f00 */
[--C-:B------:R-:W-:Y:S02]  /*c3b0*/  FFMA.FTZ R173, R173, c[0x0][0x2d0], -R5.reuse ;  /* 0x0000b400adad7a23 */ /* 0x100fe40000010805 */
[----:B------:R-:W-:Y:S01]  /*c3c0*/  FFMA.FTZ R172, R171, c[0x0][0x2d0], -R5 ;  /* 0x0000b400abac7a23 */ /* 0x000fe20000010805 */
[----:B------:R-:W4:Y:S01]  /*c3d0*/  MUFU.EX2 R7, R7 ;  /* 0x0000000700077308 */ /* 0x000f220000000800 */
[C---:B------:R-:W-:Y:S01]  /*c3e0*/  FMUL.FTZ R5, R6.reuse, R157 ;  /* 0x0000009d06057220 */ /* 0x040fe20000410000 */
[----:B------:R-:W-:Y:S01]  /*c3f0*/  MOV R157, R21 ;  /* 0x00000015009d7202 */ /* 0x000fe20000000f00 */
[----:B------:R-:W-:Y:S01]  /*c400*/  FMUL.FTZ R21, R6, R141 ;  /* 0x0000008d06157220 */ /* 0x000fe20000410000 */
[----:B------:R-:W-:Y:S01]  /*c410*/  MOV R141, R10 ;  /* 0x0000000a008d7202 */ /* 0x000fe20000000f00 */
[C---:B-1----:R-:W-:Y:S02]  /*c420*/  FMUL.FTZ R26, R0.reuse, R138 ;  /* 0x0000008a001a7220 */ /* 0x042fe40000410000 */
[C---:B------:R-:W-:Y:S02]  /*c430*/  FMUL.FTZ R27, R0.reuse, R139 ;  /* 0x0000008b001b7220 */ /* 0x040fe40000410000 */
[C---:B------:R-:W-:Y:S02]  /*c440*/  FMUL.FTZ R18, R0.reuse, R146 ;  /* 0x0000009200127220 */ /* 0x040fe40000410000 */
[C---:B------:R-:W-:Y:S02]  /*c450*/  FMUL.FTZ R19, R0.reuse, R147 ;  /* 0x0000009300137220 */ /* 0x040fe40000410000 */
[----:B------:R-:W-:Y:S02]  /*c460*/  FMUL.FTZ R10, R0, R154 ;  /* 0x0000009a000a7220 */ /* 0x000fe40000410000 */
[C---:B---3--:R-:W-:Y:S01]  /*c470*/  FMUL.FTZ R8, R6.reuse, R152 ;  /* 0x0000009806087220 */ /* 0x048fe20000410000 */
[----:B------:R-:W-:Y:S01]  /*c480*/  MOV R152, R24 ;  /* 0x0000001800987202 */ /* 0x000fe20000000f00 */
[----:B------:R-:W-:Y:S02]  /*c490*/  FMUL.FTZ R24, R6, R136 ;  /* 0x0000008806187220 */ /* 0x000fe40000410000 */
[----:B------:R-:W1:Y:S01]  /*c4a0*/  LDSM.16.MT88.4 R136, [R238] ;  /* 0x00000000ee88783b */ /* 0x000e620000004200 */
[C---:B------:R-:W-:Y:S02]  /*c4b0*/  FMUL.FTZ R14, R0.reuse, R150 ;  /* 0x00000096000e7220 */ /* 0x040fe40000410000 */
[C---:B------:R-:W-:Y:S01]  /*c4c0*/  FMUL.FTZ R15, R0.reuse, R151 ;  /* 0x00000097000f7220 */ /* 0x040fe20000410000 */
[----:B------:R-:W-:Y:S01]  /*c4d0*/  MUFU.EX2 R150, R134 ;  /* 0x0000008600967308 */ /* 0x000fe20000000800 */
[----:B----4-:R-:W-:Y:S01]  /*c4e0*/  F2FP.BF16.PACK_AB R169, R7, R4 ;  /* 0x0000000407a9723e */ /* 0x010fe200000010ff */
        /* <DEDUP_REMOVED lines=42> */
[----:B---3--:R-:W-:Y:S01]  /*c790*/  MOV R179, R157 ;  /* 0x0000009d00b37202 */ /* 0x008fe20000000f00 */
[C---:B------:R-:W-:Y:S02]  /*c7a0*/  FMUL.FTZ R103, R0.reuse, R103 ;  /* 0x0000006700677220 */ /* 0x040fe40000410000 */
[C---:B------:R-:W-:Y:S01]  /*c7b0*/  FMUL.FTZ R106, R0.reuse, R106 ;  /* 0x0000006a006a7220 */ /* 0x040fe20000410000 */
[----:B------:R-:W-:Y:S01]  /*c7c0*/  IADD3 R179, R179, -0x1, RZ ;  /* 0xffffffffb3b37810 */ /* 0x000fe20007ffe0ff */
        /* <DEDUP_REMOVED lines=16> */
[----:B------:R-:W-:Y:S02]  /*c8d0*/  FADD.FTZ R3, R7, R3 ;  /* 0x0000000307037221 */ /* 0x000fe40000010000 */
[----:B------:R-:W-:Y:S02]  /*c8e0*/  FMUL.FTZ R7, R0, R159 ;  /* 0x0000009f00077220 */ /* 0x000fe40000410000 */
[----:B------:R-:W2:Y:S01]  /*c8f0*/  LDL R159, [R1+0x4] ;  /* 0x00000400019f7983 */ /* 0x000ea20000100800 */
[----:B------:R-:W-:Y:S01]  /*c900*/  FMUL.FTZ R9, R6, R153 ;  /* 0x0000009906097220 */ /* 0x000fe20000410000 */
[----:B------:R-:W-:Y:S01]  /*c910*/  MOV R153, R23 ;  /* 0x0000001700997202 */ /* 0x000fe20000000f00 */
[----:B------:R-:W-:Y:S02]  /*c920*/  FMUL.FTZ R23, R0, R143 ;  /* 0x0000008f00177220 */ /* 0x000fe40000410000 */
[----:B------:R-:W-:Y:S01]  /*c930*/  FMUL.FTZ R20, R6, R140 ;  /* 0x0000008c06147220 */ /* 0x000fe20000410000 */
[----:B------:R-:W-:Y:S01]  /*c940*/  MOV R140, R11 ;  /* 0x0000000b008c7202 */ /* 0x000fe20000000f00 */
[C---:B------:R-:W-:Y:S02]  /*c950*/  FMUL.FTZ R11, R0.reuse, R155 ;  /* 0x0000009b000b7220 */ /* 0x040fe40000410000 */
[C---:B------:R-:W-:Y:S01]  /*c960*/  FMUL.FTZ R6, R0.reuse, R158 ;  /* 0x0000009e00067220 */ /* 0x040fe20000410000 */
[----:B------:R-:W-:Y:S01]  /*c970*/  MOV R158, R22 ;  /* 0x00000016009e7202 */ /* 0x000fe20000000f00 */
[----:B------:R-:W-:Y:S01]  /*c980*/  FMUL.FTZ R22, R0, R142 ;  /* 0x0000008e00167220 */ /* 0x000fe20000410000 */
[----:B------:R-:W-:Y:S01]  /*c990*/  MOV R154, R140 ;  /* 0x0000008c009a7202 */ /* 0x000fe20000000f00 */
[----:B------:R-:W3:Y:S10]  /*c9a0*/  MUFU.EX2 R0, R132 ;  /* 0x0000008400007308 */ /* 0x000ef40000000800 */
[----:B------:R-:W4:Y:S10]  /*c9b0*/  MUFU.EX2 R132, R144 ;  /* 0x0000009000847308 */ /* 0x000f340000000800 */
[----:B------:R-:W-:Y:S01]  /*c9c0*/  MUFU.EX2 R144, R156 ;  /* 0x0000009c00907308 */ /* 0x000fe20000000800 */
[----:B---3--:R-:W-:Y:S01]  /*c9d0*/  F2FP.BF16.PACK_AB R171, R150, R0 ;  /* 0x0000000096ab723e */ /* 0x008fe200000010ff */
[----:B------:R-:W-:Y:S08]  /*c9e0*/  FADD.FTZ R148, R0, R3 ;  /* 0x0000000300947221 */ /* 0x000ff00000010000 */
[----:B------:R-:W3:Y:S01]  /*c9f0*/  MUFU.EX2 R3, R149 ;  /* 0x0000009500037308 */ /* 0x000ee20000000800 */
[C---:B-1----:R-:W-:Y:S05]  /*ca00*/  HMMA.16816.F32.BF16 R4, R168.reuse, R136, R4 ;  /* 0x00000088a804723c */ /* 0x042fea0000041804 */
[----:B----4-:R-:W-:Y:S01]  /*ca10*/  FADD.FTZ R0, R132, R154 ;  /* 0x0000009a84007221 */ /* 0x010fe20000010000 */
[----:B------:R-:W-:Y:S02]  /*ca20*/  MOV R154, R145 ;  /* 0x00000091009a7202 */ /* 0x000fe40000000f00 */
[C---:B------:R-:W-:Y:S01]  /*ca30*/  HMMA.16816.F32.BF16 R8, R168.reuse, R138, R8 ;  /* 0x0000008aa808723c */ /* 0x040fe20000041808 */
[----:B------:R-:W1:Y:S01]  /*ca40*/  LDSM.16.MT88.4 R136, [R240] ;  /* 0x00000000f088783b */ /* 0x000e620000004200 */
[----:B------:R-:W4:Y:S10]  /*ca50*/  MUFU.EX2 R149, R173 ;  /* 0x000000ad00957308 */ /* 0x000f340000000800 */
[----:B------:R-:W5:Y:S01]  /*ca60*/  MUFU.EX2 R156, R174 ;  /* 0x000000ae009c7308 */ /* 0x000f620000000800 */
[C---:B---3--:R-:W-:Y:S04]  /*ca70*/  FADD.FTZ R0, R3.reuse, R0 ;  /* 0x0000000003007221 */ /* 0x048fe80000010000 */
[----:B------:R-:W-:Y:S05]  /*ca80*/  FADD.FTZ R0, R144, R0 ;  /* 0x0000000090007221 */ /* 0x000fea0000010000 */
[----:B------:R-:W3:Y:S01]  /*ca90*/  MUFU.EX2 R174, R178 ;  /* 0x000000b200ae7308 */ /* 0x000ee20000000800 */
[C---:B------:R-:W-:Y:S01]  /*caa0*/  FADD.FTZ R0, R134.reuse, R0 ;  /* 0x0000000086007221 */ /* 0x040fe20000010000 */
[C---:B-1----:R-:W-:Y:S08]  /*cab0*/  HMMA.16816.F32.BF16 R12, R168.reuse, R136, R12 ;  /* 0x00000088a80c723c */ /* 0x042ff0000004180c */
[C---:B------:R-:W-:Y:S01]  /*cac0*/  HMMA.16816.F32.BF16 R16, R168.reuse, R138, R16 ;  /* 0x0000008aa810723c */ /* 0x040fe20000041810 */
[----:B------:R-:W1:Y:S07]  /*cad0*/  LDSM.16.MT88.4 R136, [R239] ;  /* 0x00000000ef88783b */ /* 0x000e6e0000004200 */
[C---:B-1----:R-:W-:Y:S08]  /*cae0*/  HMMA.16816.F32.BF16 R20, R168.reuse, R136, R20 ;  /* 0x00000088a814723c */ /* 0x042ff00000041814 */
[C---:B------:R-:W-:Y:S01]  /*caf0*/  HMMA.16816.F32.BF16 R24, R168.reuse, R138, R24 ;  /* 0x0000008aa818723c */ /* 0x040fe20000041818 */
[----:B--2---:R1:W2:Y:S03]  /*cb00*/  LDSM.16.MT88.4 R136, [R159] ;  /* 0x000000009f88783b */ /* 0x0042a60000004200 */
[----:B-1----:R-:W-:Y:S02]  /*cb10*/  MOV R159, R158 ;  /* 0x0000009e009f7202 */ /* 0x002fe40000000f00 */
[----:B------:R-:W-:Y:S03]  /*cb20*/  MOV R158, R141 ;  /* 0x0000008d009e7202 */ /* 0x000fe60000000f00 */
[----:B------:R-:W-:Y:S01]  /*cb30*/  LDSM.16.MT88.4 R140, [R238+0x800] ;  /* 0x00080000ee8c783b */ /* 0x000fe20000004200 */
[----:B------:R-:W1:Y:S01]  /*cb40*/  MUFU.EX2 R173, R158 ;  /* 0x0000009e00ad7308 */ /* 0x000e620000000800 */
        /* <DEDUP_REMOVED lines=38> */
[----:B------:R-:W-:Y:S01]  /*cdb0*/  HMMA.16816.F32.BF16 R128, R168, R138, R128 ;  /* 0x0000008aa880723c */ /* 0x000fe20000041880 */
[----:B------:R-:W2:Y:S03]  /*cdc0*/  MUFU.EX2 R132, R154 ;  /* 0x0000009a00847308 */ /* 0x000ea60000000800 */
[----:B----4-:R-:W-:Y:S03]  /*cdd0*/  F2FP.BF16.PACK_AB R137, R151, R149 ;  /* 0x000000959789723e */ /* 0x010fe600000010ff */
[----:B------:R-:W-:Y:S02]  /*cde0*/  F2FP.BF16.PACK_AB R138, R134, R144 ;  /* 0x00000090868a723e */ /* 0x000fe400000010ff */
[----:B------:R-:W4:Y:S02]  /*cdf0*/  LDSM.16.MT88.4 R144, [R240+0x800] ;  /* 0x00080000f090783b */ /* 0x000f240000004200 */
[----:B------:R-:W-:Y:S01]  /*ce00*/  MUFU.EX2 R134, R152 ;  /* 0x0000009800867308 */ /* 0x000fe20000000800 */
[----:B-----5:R-:W-:Y:S02]  /*ce10*/  F2FP.BF16.PACK_AB R139, R176, R156 ;  /* 0x0000009cb08b723e */ /* 0x020fe400000010ff */
[----:B---3--:R-:W-:Y:S02]  /*ce20*/  F2FP.BF16.PACK_AB R169, R175, R174 ;  /* 0x000000aeafa9723e */ /* 0x008fe400000010ff */
[----:B-1----:R-:W-:Y:S03]  /*ce30*/  F2FP.BF16.PACK_AB R171, R173, R172 ;  /* 0x000000acadab723e */ /* 0x002fe600000010ff */
[C---:B------:R-:W-:Y:S02]  /*ce40*/  HMMA.16816.F32.BF16 R4, R136.reuse, R140, R4 ;  /* 0x0000008c8804723c */ /* 0x040fe40000041804 */
[----:B------:R-:W1:Y:S03]  /*ce50*/  MUFU.EX2 R3, R159 ;  /* 0x0000009f00037308 */ /* 0x000e660000000800 */
[----:B--2---:R-:W-:Y:S03]  /*ce60*/  FADD.FTZ R0, R132, R0 ;  /* 0x0000000084007221 */ /* 0x004fe60000010000 */
[C---:B------:R-:W-:Y:S01]  /*ce70*/  HMMA.16816.F32.BF16 R8, R136.reuse, R142, R8 ;  /* 0x0000008e8808723c */ /* 0x040fe20000041808 */
[----:B------:R-:W2:Y:S03]  /*ce80*/  LDSM.16.MT88.4 R140, [R239+0x800] ;  /* 0x00080000ef8c783b */ /* 0x000ea60000004200 */
[C---:B-1----:R-:W-:Y:S01]  /*ce90*/  F2FP.BF16.PACK_AB R168, R3.reuse, R132 ;  /* 0x0000008403a8723e */ /* 0x042fe200000010ff */
[----:B------:R-:W-:Y:S01]  /*cea0*/  FADD.FTZ R0, R3, R0 ;  /* 0x0000000003007221 */ /* 0x000fe20000010000 */
[----:B------:R-:W-:Y:S01]  /*ceb0*/  MOV R132, R156 ;  /* 0x0000009c00847202 */ /* 0x000fe20000000f00 */
[----:B------:R-:W-:Y:S01]  /*cec0*/  FADD.FTZ R3, R150, R148 ;  /* 0x0000009496037221 */ /* 0x000fe20000010000 */
[C---:B----4-:R-:W-:Y:S08]  /*ced0*/  HMMA.16816.F32.BF16 R12, R136.reuse, R144, R12 ;  /* 0x00000090880c723c */ /* 0x050ff0000004180c */
        /* <DEDUP_REMOVED lines=39> */
[----:B------:R-:W2:Y:S07]  /*d150*/  MUFU.EX2 R140, R153 ;  /* 0x00000099008c7308 */ /* 0x000eae0000000800 */
[C---:B------:R-:W-:Y:S04]  /*d160*/  HMMA.16816.F32.BF16 R120, R136.reuse, R142, R120 ;  /* 0x0000008e8878723c */ /* 0x040fe80000041878 */
[----:B--2---:R-:W-:Y:S01]  /*d170*/  FADD.FTZ R0, R140, R0 ;  /* 0x000000008c007221 */ /* 0x004fe20000010000 */
[----:B------:R-:W2:Y:S01]  /*d180*/  LDSM.16.MT88.4 R152, [R238+0x1000] ;  /* 0x00100000ee98783b */ /* 0x000ea20000004200 */
[C---:B------:R-:W-:Y:S02]  /*d190*/  F2FP.BF16.PACK_AB R170, R134.reuse, R140 ;  /* 0x0000008c86aa723e */ /* 0x040fe400000010ff */
[----:B------:R-:W-:Y:S01]  /*d1a0*/  FADD.FTZ R0, R134, R0 ;  /* 0x0000000086007221 */ /* 0x000fe20000010000 */
[C---:B-1----:R-:W-:Y:S03]  /*d1b0*/  HMMA.16816.F32.BF16 R124, R136.reuse, R144, R124 ;  /* 0x00000090887c723c */ /* 0x042fe6000004187c */
[----:B------:R-:W-:Y:S01]  /*d1c0*/  MOV R134, R151 ;  /* 0x0000009700867202 */ /* 0x000fe20000000f00 */
[----:B------:R1:W-:Y:S04]  /*d1d0*/  STL [R1+0x24], R0 ;  /* 0x0000240001007387 */ /* 0x0003e80000100800 */
[----:B------:R-:W-:Y:S01]  /*d1e0*/  HMMA.16816.F32.BF16 R128, R136, R146, R128 ;  /* 0x000000928880723c */ /* 0x000fe20000041880 */
[----:B------:R-:W3:Y:S04]  /*d1f0*/  LDL R177, [R1+0x64] ;  /* 0x0000640001b17983 */ /* 0x000ee80000100800 */
[----:B------:R-:W3:Y:S04]  /*d200*/  LDL.LU R178, [R1+0x60] ;  /* 0x0000600001b27983 */ /* 0x000ee80000300800 */
[----:B------:R-:W4:Y:S08]  /*d210*/  LDSM.16.MT88.4 R144, [R240+0x1000] ;  /* 0x00100000f090783b */ /* 0x000f300000004200 */
[----:B------:R-:W5:Y:S01]  /*d220*/  LDSM.16.MT88.4 R136, [R239+0x1000] ;  /* 0x00100000ef88783b */ /* 0x000f620000004200 */
[----:B-1----:R-:W-:Y:S04]  /*d230*/  FADD.FTZ R0, R149, R3 ;  /* 0x0000000395007221 */ /* 0x002fe80000010000 */
[----:B------:R-:W-:Y:S01]  /*d240*/  FADD.FTZ R0, R134, R0 ;  /* 0x0000000086007221 */ /* 0x000fe20000010000 */
[C---:B--2---:R-:W-:Y:S02]  /*d250*/  HMMA.16816.F32.BF16 R156, R168.reuse, R152, R4 ;  /* 0x00000098a89c723c */ /* 0x044fe40000041804 */
[----:B------:R-:W1:Y:S03]  /*d260*/  LDSM.16.MT88.4 R4, [R241+0x1000] ;  /* 0x00100000f104783b */ /* 0x000e660000004200 */
[----:B------:R-:W-:Y:S01]  /*d270*/  FADD.FTZ R0, R132, R0 ;  /* 0x0000000084007221 */ /* 0x000fe20000010000 */
[----:B------:R-:W-:Y:S02]  /*d280*/  MOV R132, R2 ;  /* 0x0000000200847202 */ /* 0x000fe40000000f00 */
[C---:B------:R-:W-:Y:S02]  /*d290*/  HMMA.16816.F32.BF16 R152, R168.reuse, R154, R8 ;  /* 0x0000009aa898723c */ /* 0x040fe40000041808 */
[----:B------:R-:W2:Y:S02]  /*d2a0*/  LDSM.16.MT88.4 R8, [R238+0x2800] ;  /* 0x00280000ee08783b */ /* 0x000ea40000004200 */
[----:B------:R-:W-:Y:S04]  /*d2b0*/  FADD.FTZ R0, R176, R0 ;  /* 0x00000000b0007221 */ /* 0x000fe80000010000 */
[----:B------:R-:W-:Y:S04]  /*d2c0*/  FADD.FTZ R0, R174, R0 ;  /* 0x00000000ae007221 */ /* 0x000fe80000010000 */
[----:B------:R-:W-:Y:S01]  /*d2d0*/  FADD.FTZ R0, R175, R0 ;  /* 0x00000000af007221 */ /* 0x000fe20000010000 */
[C---:B----4-:R-:W-:Y:S01]  /*d2e0*/  HMMA.16816.F32.BF16 R148, R168.reuse, R144, R12 ;  /* 0x00000090a894723c */ /* 0x050fe2000004180c */
[----:B------:R-:W4:Y:S02]  /*d2f0*/  LDSM.16.MT88.4 R12, [R240+0x2800] ;  /* 0x00280000f00c783b */ /* 0x000f240000004200 */
[----:B------:R-:W-:Y:S04]  /*d300*/  FADD.FTZ R0, R172, R0 ;  /* 0x00000000ac007221 */ /* 0x000fe80000010000 */
[----:B------:R-:W-:Y:S01]  /*d310*/  FADD.FTZ R0, R173, R0 ;  /* 0x00000000ad007221 */ /* 0x000fe20000010000 */
[C---:B------:R-:W-:Y:S04]  /*d320*/  HMMA.16816.F32.BF16 R144, R168.reuse, R146, R16 ;  /* 0x00000092a890723c */ /* 0x040fe80000041810 */
[----:B------:R-:W-:Y:S04]  /*d330*/  STL [R1+0x28], R0 ;  /* 0x0000280001007387 */ /* 0x000fe80000100800 */
[C---:B-----5:R-:W-:Y:S01]  /*d340*/  HMMA.16816.F32.BF16 R140, R168.reuse, R136, R20 ;  /* 0x00000088a88c723c */ /* 0x060fe20000041814 */
[----:B------:R-:W-:Y:S07]  /*d350*/  STL [R1+0x20], R179 ;  /* 0x000020b301007387 */ /* 0x000fee0000100800 */
[C---:B------:R-:W-:Y:S08]  /*d360*/  HMMA.16816.F32.BF16 R136, R168.reuse, R138, R24 ;  /* 0x0000008aa888723c */ /* 0x040ff00000041818 */
[C---:B-1----:R-:W-:Y:S08]  /*d370*/  HMMA.16816.F32.BF16 R28, R168.reuse, R4, R28 ;  /* 0x00000004a81c723c */ /* 0x042ff0000004181c */
[C---:B------:R-:W-:Y:S01]  /*d380*/  HMMA.16816.F32.BF16 R32, R168.reuse, R6, R32 ;  /* 0x00000006a820723c */ /* 0x040fe20000041820 */
[----:B------:R-:W1:Y:S07]  /*d390*/  LDSM.16.MT88.4 R4, [R239+0x2800] ;  /* 0x00280000ef04783b */ /* 0x000e6e0000004200 */
[C---:B--2---:R-:W-:Y:S08]  /*d3a0*/  HMMA.16816.F32.BF16 R36, R168.reuse, R8, R36 ;  /* 0x00000008a824723c */ /* 0x044ff00000041824 */
[C---:B------:R-:W-:Y:S01]  /*d3b0*/  HMMA.16816.F32.BF16 R40, R168.reuse, R10, R40 ;  /* 0x0000000aa828723c */ /* 0x040fe20000041828 */
[----:B------:R-:W2:Y:S07]  /*d3c0*/  LDSM.16.MT88.4 R8, [R241+0x2800] ;  /* 0x00280000f108783b */ /* 0x000eae0000004200 */
[C---:B----4-:R-:W-:Y:S08]  /*d3d0*/  HMMA.16816.F32.BF16 R44, R168.reuse, R12, R44 ;  /* 0x0000000ca82c723c */ /* 0x050ff0000004182c */
[C---:B------:R-:W-:Y:S01]  /*d3e0*/  HMMA.16816.F32.BF16 R48, R168.reuse, R14, R48 ;  /* 0x0000000ea830723c */ /* 0x040fe20000041830 */
[----:B------:R-:W4:Y:S07]  /*d3f0*/  LDSM.16.MT88.4 R12, [R238+0x4000] ;  /* 0x00400000ee0c783b */ /* 0x000f2e0000004200 */
        /* <DEDUP_REMOVED lines=22> */
[C---:B------:R-:W-:Y:S08]  /*d560*/  HMMA.16816.F32.BF16 R112, R168.reuse, R10, R112 ;  /* 0x0000000aa870723c */ /* 0x040ff00000041870 */
[C---:B----4-:R-:W-:Y:S08]  /*d570*/  HMMA.16816.F32.BF16 R116, R168.reuse, R12, R116 ;  /* 0x0000000ca874723c */ /* 0x050ff00000041874 */
[C---:B------:R-:W-:Y:S08]  /*d580*/  HMMA.16816.F32.BF16 R120, R168.reuse, R14, R120 ;  /* 0x0000000ea878723c */ /* 0x040ff00000041878 */
[C---:B-1----:R-:W-:Y:S08]  /*d590*/  HMMA.16816.F32.BF16 R124, R168.reuse, R4, R124 ;  /* 0x00000004a87c723c */ /* 0x042ff0000004187c */
[----:B------:R-:W-:Y:S03]  /*d5a0*/  HMMA.16816.F32.BF16 R128, R168, R6, R128 ;  /* 0x00000006a880723c */ /* 0x000fe60000041880 */
[----:B---3--:R-:W-:Y:S11]  /*d5b0*/  ISETP.GT.AND P0, PT, R178, R177, PT ;  /* 0x000000b1b200720c */ /* 0x008ff60003f04270 */
[----:B------:R-:W-:Y:S02]  /*d5c0*/  @!UPT UIADD3 URZ, URZ, URZ, URZ ;  /* 0x0000003f3f3ff290 */ /* 0x000fe4000fffe03f */
[----:B------:R-:W-:-:S05]  /*d5d0*/  @P0 BRA `(.L_x_446) ;  /* 0xffffd26000000947 */ /* 0x000fca000383ffff */
.L_x_441:
[----:B------:R-:W2:Y:S04]  /*d5e0*/  LDL R2, [R1+0x30] ;  /* 0x0000300001027983 */ /* 0x000ea80000100800 */
[----:B------:R-:W2:Y:S02]  /*d5f0*/  LDL R0, [R1+0x20] ;  /* 0x0000200001007983 */ /* 0x000ea40000100800 */
[----:B--2---:R-:W-:-:S13]  /*d600*/  ISETP.GE.AND P0, PT, R0, R2, PT ;  /* 0x000000020000720c */ /* 0x004fda0003f06270 */
[----:B------:R-:W-:Y:S05]  /*d610*/  @!P0 BRA `(.L_x_447) ;  /* 0x00003a0000008947 */ /* 0x000fea0003800000 */
[----:B------:R-:W-:Y:S02]  /*d620*/  MOV R134, R132 ;  /* 0x0000008400867202 */ /* 0x000fe40000000f00 */
[----:B------:R-:W-:Y:S02]  /*d630*/  MOV R2, R133 ;  /* 0x0000008500027202 */ /* 0x000fe40000000f00 */
.L_x_458:
[----:B--2---:R-:W2:Y:S01]  /*d640*/  LDL R21, [R1+0x20] ;  /* 0x0000200001157983 */ /* 0x004ea20000100800 */
[----:B------:R-:W-:Y:S04]  /*d650*/  DEPBAR.LE SB0, 0x0 ;  /* 0x000080000000791a */ /* 0x000fe80000000000 */
[----:B------:R-:W-:Y:S01]  /*d660*/  WARPSYNC 0xffffffff ;  /* 0xffffffff00007948 */ /* 0x000fe20003800000 */
[----:B------:R-:W3:Y:S01]  /*d670*/  LDL.64 R10, [R1+0x58] ;  /* 0x00005800010a7983 */ /* 0x000ee20000100a00 */
[----:B------:R-:W-:Y:S05]  /*d680*/  BSSY B0, `(.L_x_448) ;  /* 0x0000125000007945 */ /* 0x000fea0003800000 */
[----:B------:R-:W4:Y:S06]  /*d690*/  LDL.64 R8, [R1+0x48] ;  /* 0x0000480001087983 */ /* 0x000f2c0000100a00 */
[----:B------:R-:W5:Y:S06]  /*d6a0*/  LDL R20, [R1+0x14] ;  /* 0x0000140001147983 */ /* 0x000f6c0000100800 */
[----:B------:R-:W3:Y:S06]  /*d6b0*/  LDL R14, [R1] ;  /* 0x00000000010e7983 */ /* 0x000eec0000100800 */
[----:B------:R-:W4:Y:S06]  /*d6c0*/  LDL R22, [R1+0x18] ;  /* 0x0000180001167983 */ /* 0x000f2c0000100800 */
[----:B------:R-:W1:Y:S06]  /*d6d0*/  S2R R3, SR_TID.X ;  /* 0x0000000000037919 */ /* 0x000e6c0000002100 */
[----:B------:R-:W-:Y:S06]  /*d6e0*/  BAR.SYNC.DEFER_BLOCKING 0x0 ;  /* 0x0000000000007b1d */ /* 0x000fec0000010000 */
[----:B------:R-:W-:Y:S06]  /*d6f0*/  LDSM.16.M88.4 R16, [R135+0x800] ;  /* 0x000800008710783b */ /* 0x000fec0000000200 */
[----:B------:R-:W-:Y:S06]  /*d700*/  LDSM.16.M88.4 R24, [R135+0x1000] ;  /* 0x001000008718783b */ /* 0x000fec0000000200 */
[----:B------:R-:W-:Y:S06]  /*d710*/  LDSM.16.M88.4 R168, [R242] ;  /* 0x00000000f2a8783b */ /* 0x000fec0000000200 */
[----:B------:R-:W-:Y:S01]  /*d720*/  LDSM.16.M88.4 R172, [R252] ;  /* 0x00000000fcac783b */ /* 0x000fe20000000200 */
[----:B-1----:R-:W-:Y:S11]  /*d730*/  ISETP.GT.AND P1, PT, R3, 0x7f, PT ;  /* 0x0000007f0300780c */ /* 0x002ff60003f24270 */
[----:B------:R-:W-:Y:S02]  /*d740*/  @!UPT UIADD3 URZ, URZ, URZ, URZ ;  /* 0x0000003f3f3ff290 */ /* 0x000fe4000fffe03f */
[----:B------:R-:W-:Y:S02]  /*d750*/  @!P1 MOV R6, c[0x0][0x20c] ;  /* 0x0000830000069a02 */ /* 0x000fe40000000f00 */
[----:B--2---:R-:W-:Y:S01]  /*d760*/  SHF.R.S32.HI R0, RZ, 0x1f, R21 ;  /* 0x0000001fff007819 */ /* 0x004fe20000011415 */
[C---:B------:R-:W-:Y:S04]  /*d770*/  IMAD.WIDE.U32 R4, R21.reuse, c[0x0][0x208], RZ ;  /* 0x0000820015047a25 */ /* 0x040fe800078e00ff */
[----:B------:R-:W-:Y:S04]  /*d780*/  IMAD R0, R0, c[0x0][0x208], RZ ;  /* 0x0000820000007a24 */ /* 0x000fe800078e02ff */
[----:B------:R-:W-:Y:S05]  /*d790*/  IMAD R0, R21, c[0x0][0x20c], R0 ;  /* 0x0000830015007a24 */ /* 0x000fea00078e0200 */
[----:B------:R-:W-:Y:S01]  /*d7a0*/  IADD3 R0, R5, R0, RZ ;  /* 0x0000000005007210 */ /* 0x000fe20007ffe0ff */
[----:B------:R-:W-:Y:S01]  /*d7b0*/  IMAD.WIDE.U32 R4, R4, 0x30, RZ ;  /* 0x0000003004047825 */ /* 0x000fe200078e00ff */
[----:B-----5:R-:W-:Y:S03]  /*d7c0*/  LOP3.LUT P2, RZ, R20, 0x200, RZ, 0xc0, !PT ;  /* 0x0000020014ff7812 */ /* 0x020fe6000784c0ff */
[----:B------:R-:W-:Y:S01]  /*d7d0*/  IMAD R3, R0, 0x30, RZ ;  /* 0x0000003000037824 */ /* 0x000fe200078e02ff */
[----:B------:R-:W-:Y:S02]  /*d7e0*/  @!P1 MOV R0, c[0x0][0x208] ;  /* 0x0000820000009a02 */ /* 0x000fe40000000f00 */
[----:B------:R-:W-:Y:S02]  /*d7f0*/  LOP3.LUT P6, RZ, R20, 0x100, RZ, 0xc0, !PT ;  /* 0x0000010014ff7812 */ /* 0x000fe400078cc0ff */
[----:B------:R-:W-:Y:S01]  /*d800*/  IADD3 R3, R5, R3, RZ ;  /* 0x0000000305037210 */ /* 0x000fe20007ffe0ff */
[----:B---3--:R-:W-:Y:S01]  /*d810*/  LDSM.16.M88.4 R176, [R14] ;  /* 0x000000000eb0783b */ /* 0x008fe20000000200 */
[-C--:B------:R-:W-:Y:S02]  /*d820*/  @!P1 LEA R5, P0, R0, R4.reuse, 0x5 ;  /* 0x0000000400059211 */ /* 0x080fe400078028ff */
[----:B------:R-:W-:Y:S02]  /*d830*/  LOP3.LUT P5, RZ, R20, 0x80, RZ, 0xc0, !PT ;  /* 0x0000008014ff7812 */ /* 0x000fe400078ac0ff */
[----:B------:R-:W-:Y:S02]  /*d840*/  @!P1 LEA.HI.X R6, R0, R3, R6, 0x5, P0 ;  /* 0x0000000300069211 */ /* 0x000fe400000f2c06 */
[----:B------:R-:W-:Y:S02]  /*d850*/  IADD3 R0, P0, R10, R4, RZ ;  /* 0x000000040a007210 */ /* 0x000fe40007f1e0ff */
[----:B------:R-:W-:Y:S02]  /*d860*/  LOP3.LUT P4, RZ, R20, 0x40, RZ, 0xc0, !PT ;  /* 0x0000004014ff7812 */ /* 0x000fe4000788c0ff */
[-C--:B----4-:R-:W-:Y:S02]  /*d870*/  IADD3.X R3, R3, R9.reuse, RZ, P0, !PT ;  /* 0x0000000903037210 */ /* 0x090fe400007fe4ff */
[C---:B------:R-:W-:Y:S04]  /*d880*/  LEA R12, P0, R0.reuse, c[0x0][0x1f8], 0x1 ;  /* 0x00007e00000c7a11 */ /* 0x040fe800078008ff */
[----:B------:R-:W-:Y:S02]  /*d890*/  LEA.HI.X R13, R0, c[0x0][0x1fc], R3, 0x1, P0 ;  /* 0x00007f00000d7a11 */ /* 0x000fe400000f0c03 */
[----:B------:R-:W-:Y:S04]  /*d8a0*/  @!P1 IADD3 R0, P0, R5, R10, RZ ;  /* 0x0000000a05009210 */ /* 0x000fe80007f1e0ff */
[----:B------:R-:W-:Y:S02]  /*d8b0*/  @!P1 IADD3.X R3, R6, R9, RZ, P0, !PT ;  /* 0x0000000906039210 */ /* 0x000fe400007fe4ff */
[----:B------:R-:W1:Y:S01]  /*d8c0*/  LDSM.16.M88.4 R8, [R135] ;  /* 0x000000008708783b */ /* 0x000e620000000200 */
[C---:B------:R-:W-:Y:S04]  /*d8d0*/  @!P1 LEA R132, P0, R0.reuse, c[0x0][0x1f8], 0x1 ;  /* 0x00007e0000849a11 */ /* 0x040fe800078008ff */
[----:B------:R-:W-:Y:S01]  /*d8e0*/  @!P1 LEA.HI.X R133, R0, c[0x0][0x1fc], R3, 0x1, P0 ;  /* 0x00007f0000859a11 */ /* 0x000fe200000f0c03 */
[----:B------:R-:W-:Y:S01]  /*d8f0*/  @!PT LDS RZ, [RZ] ;  /* 0x00000000fffff984 */ /* 0x000fe20000000800 */
[----:B------:R-:W-:Y:S01]  /*d900*/  @!PT LDS RZ, [RZ] ;  /* 0x00000000fffff984 */ /* 0x000fe20000000800 */
[----:B------:R-:W-:Y:S01]  /*d910*/  @!PT LDS RZ, [RZ] ;  /* 0x00000000fffff984 */ /* 0x000fe20000000800 */
[----:B------:R2:W-:Y:S01]  /*d920*/  LDGSTS.E.BYPASS.LTC128B.128 [R22+0x4080], [R12.64], !P2 ;  /* 0x040800000c167fae */ /* 0x0005e2000d101d46 */
[----:B------:R-:W-:Y:S02]  /*d930*/  MOV R0, R20 ;  /* 0x0000001400007202 */ /* 0x000fe40000000f00 */
[----:B------:R-:W-:Y:S03]  /*d940*/  MOV R3, R21 ;  /* 0x0000001500037202 */ /* 0x000fe60000000f00 */
[----:B------:R2:W-:Y:S06]  /*d950*/  LDGSTS.E.BYPASS.LTC128B.128 [R22+0x5880], [R12.64+0x80], !P6 ;  /* 0x058800800c167fae */ /* 0x0005ec000f101d46 */
[----:B------:R2:W-:Y:S06]  /*d960*/  LDGSTS.E.BYPASS.LTC128B.128 [R22+0x7080], [R12.64+0x100], !P5 ;  /* 0x070801000c167fae */ /* 0x0005ec000e901d46 */
[----:B------:R2:W-:Y:S06]  /*d970*/  LDGSTS.E.BYPASS.LTC128B.128 [R22+0x8880], [R12.64+0x180], !P4 ;  /* 0x088801800c167fae */ /* 0x0005ec000e101d46 */
[----:B------:R3:W-:Y:S06]  /*d980*/  @!P1 LDGSTS.E.BYPASS.LTC128B.128 [R22+0x5080], [R132.64], !P2 ;  /* 0x0508000084169fae */ /* 0x0007ec000d101d46 */
[----:B------:R3:W-:Y:S01]  /*d990*/  @!P1 LDGSTS.E.BYPASS.LTC128B.128 [R22+0x6880], [R132.64+0x80], !P6 ;  /* 0x0688008084169fae */ /* 0x0007e2000f101d46 */
[C---:B-1----:R-:W-:Y:S05]  /*d9a0*/  HMMA.16816.F32.BF16 R4, R160.reuse, R8, RZ ;  /* 0x00000008a004723c */ /* 0x042fea00000418ff */
[----:B------:R3:W-:Y:S03]  /*d9b0*/  @!P1 LDGSTS.E.BYPASS.LTC128B.128 [R22+0x8080], [R132.64+0x100], !P5 ;  /* 0x0808010084169fae */ /* 0x0007e6000e901d46 */
[C---:B------:R-:W-:Y:S03]  /*d9c0*/  HMMA.16816.F32.BF16 R8, R160.reuse, R10, RZ ;  /* 0x0000000aa008723c */ /* 0x040fe600000418ff */
[----:B------:R3:W-:Y:S06]  /*d9d0*/  @!P1 LDGSTS.E.BYPASS.LTC128B.128 [R22+0x9880], [R132.64+0x180], !P4 ;  /* 0x0988018084169fae */ /* 0x0007ec000e101d46 */
[----:B------:R-:W0:Y:S01]  /*d9e0*/  LDGDEPBAR ;  /* 0x00000000000079af */ /* 0x000e220000000000 */
[C---:B--2---:R-:W-:Y:S08]  /*d9f0*/  HMMA.16816.F32.BF16 R12, R160.reuse, R16, RZ ;  /* 0x00000010a00c723c */ /* 0x044ff000000418ff */
[C---:B------:R-:W-:Y:S08]  /*da00*/  HMMA.16816.F32.BF16 R16, R160.reuse, R18, RZ ;  /* 0x00000012a010723c */ /* 0x040ff000000418ff */
[C---:B---3--:R-:W-:Y:S08]  /*da10*/  HMMA.16816.F32.BF16 R20, R160.reuse, R24, RZ ;  /* 0x00000018a014723c */ /* 0x048ff000000418ff */
        /* <DEDUP_REMOVED lines=127> */
[C---:B------:R-:W-:Y:S07]  /*e210*/  HMMA.16816.F32.BF16 R8, R232.reuse, R174, R8 ;  /* 0x000000aee808723c */ /* 0x040fee0000041808 */
[----:B------:R-:W-:Y:S09]  /*e220*/  MOV R175, R0 ;  /* 0x0000000000af7202 */ /* 0x000ff20000000f00 */
        /* <DEDUP_REMOVED lines=11> */
[----:B------:R1:W2:Y:S02]  /*e2e0*/  MUFU.TANH R4, R0 ;  /* 0x0000000000047308 */ /* 0x0002a40000002400 */
[----:B-1----:R-:W-:Y:S01]  /*e2f0*/  FMUL.FTZ R0, R7, c[0x0][0x320] ;  /* 0x0000c80007007a20 */ /* 0x002fe20000410000 */
[----:B--2---:R-:W-:Y:S07]  /*e300*/  STL [R1+0x1c], R4 ;  /* 0x00001c0401007387 */ /* 0x004fee0000100800 */
[----:B------:R1:W2:Y:S01]  /*e310*/  MUFU.TANH R179, R0 ;  /* 0x0000000000b37308 */ /* 0x0002a20000002400 */
[----:B------:R-:W3:Y:S01]  /*e320*/  LDSM.16.M88.4 R4, [R236+0x5800] ;  /* 0x00580000ec04783b */ /* 0x000ee20000000200 */
[----:B------:R-:W-:Y:S05]  /*e330*/  DEPBAR.LE SB0, 0x0 ;  /* 0x000080000000791a */ /* 0x000fea0000000000 */
        /* <DEDUP_REMOVED lines=8> */
[----:B-1----:R-:W-:Y:S04]  /*e3c0*/  FMUL.FTZ R0, R9, c[0x0][0x320] ;  /* 0x0000c80009007a20 */ /* 0x002fe80000410000 */
        /* <DEDUP_REMOVED lines=24> */
[----:B-1----:R-:W-:Y:S02]  /*e550*/  FMUL.FTZ R0, R24, c[0x0][0x320] ;  /* 0x0000c80018007a20 */ /* 0x002fe40000410000 */
[----:B------:R-:W5:Y:S06]  /*e560*/  LDL R24, [R1+0x30] ;  /* 0x0000300001187983 */ /* 0x000f6c0000100800 */
[----:B------:R1:W1:Y:S02]  /*e570*/  MUFU.TANH R11, R0 ;  /* 0x00000000000b7308 */ /* 0x0002640000002400 */
[----:B-1----:R-:W-:Y:S01]  /*e580*/  FMUL.FTZ R0, R25, c[0x0][0x320] ;  /* 0x0000c80019007a20 */ /* 0x002fe20000410000 */
[----:B------:R-:W-:Y:S07]  /*e590*/  MOV R25, R8 ;  /* 0x0000000800197202 */ /* 0x000fee0000000f00 */
[----:B------:R1:W1:Y:S02]  /*e5a0*/  MUFU.TANH R10, R0 ;  /* 0x00000000000a7308 */ /* 0x0002640000002400 */
[----:B-1----:R-:W-:Y:S08]  /*e5b0*/  FMUL.FTZ R0, R26, c[0x0][0x320] ;  /* 0x0000c8001a007a20 */ /* 0x002ff00000410000 */
[----:B------:R1:W1:Y:S02]  /*e5c0*/  MUFU.TANH R22, R0 ;  /* 0x0000000000167308 */ /* 0x0002640000002400 */
[----:B-1----:R-:W-:Y:S08]  /*e5d0*/  FMUL.FTZ R0, R27, c[0x0][0x320] ;  /* 0x0000c8001b007a20 */ /* 0x002ff00000410000 */
[----:B------:R1:W1:Y:S01]  /*e5e0*/  MUFU.TANH R21, R0 ;  /* 0x0000000000157308 */ /* 0x0002620000002400 */
[----:B-----5:R-:W-:Y:S11]  /*e5f0*/  ISETP.GT.AND P0, PT, R25, R24, PT ;  /* 0x000000181900720c */ /* 0x020ff60003f04270 */
[----:B------:R-:W-:Y:S02]  /*e600*/  @!UPT UIADD3 URZ, URZ, URZ, URZ ;  /* 0x0000003f3f3ff290 */ /* 0x000fe4000fffe03f */
[----:B------:R-:W-:-:S05]  /*e610*/  @!P0 BRA `(.L_x_449) ;  /* 0x000002b000008947 */ /* 0x000fca0003800000 */
[----:B-1234-:R-:W2:Y:S01]  /*e620*/  LDL.64 R26, [R1+0x50] ;  /* 0x00005000011a7983 */ /* 0x01eea20000100a00 */
[----:B------:R-:W-:Y:S03]  /*e630*/  IADD3 R0, R25, -0x1, RZ ;  /* 0xffffffff19007810 */ /* 0x000fe60007ffe0ff */
        /* <DEDUP_REMOVED lines=41> */
.L_x_449:
[----:B-1234-:R-:W-:Y:S05]  /*e8d0*/  BSYNC B0 ;  /* 0x0000000000007941 */ /* 0x01efea0003800000 */
.L_x_448:
[----:B------:R-:W2:Y:S01]  /*e8e0*/  LDL R3, [R1+0x68] ;  /* 0x0000680001037983 */ /* 0x000ea20000100800 */
[----:B------:R-:W-:Y:S01]  /*e8f0*/  IMAD.MOV.U32 R4, RZ, RZ, c[0x0][0x2c4] ;  /* 0x0000b100ff047624 */ /* 0x000fe200078e00ff */
        /* <DEDUP_REMOVED lines=35> */
.L_x_452:
[----:B------:R-:W-:Y:S04]  /*eb30*/  MOV R9, c[0x0][0x32c] ;  /* 0x0000cb0000097a02 */ /* 0x000fe80000000f00 */
[----:B------:R-:W-:Y:S11]  /*eb40*/  ISETP.NE.AND P0, PT, R9, 0x1, PT ;  /* 0x000000010900780c */ /* 0x000ff60003f05270 */
[----:B------:R-:W-:Y:S02]  /*eb50*/  @!UPT UIADD3 URZ, URZ, URZ, URZ ;  /* 0x0000003f3f3ff290 */ /* 0x000fe4000fffe03f */
[----:B------:R-:W-:Y:S05]  /*eb60*/  @P0 IMAD.HI.U32 R9, R5, c[0x0][0x330], RZ ;  /* 0x0000cc0005090a27 */ /* 0x000fea00078e00ff */
[----:B------:R-:W-:Y:S02]  /*eb70*/  @P0 SHF.R.U32.HI R5, RZ, c[0x0][0x334], R9 ;  /* 0x0000cd00ff050a19 */ /* 0x000fe40000011609 */
.L_x_453:
[----:B------:R-:W-:Y:S05]  /*eb80*/  BSYNC B0 ;  /* 0x0000000000007941 */ /* 0x000fea0003800000 */
.L_x_451:
[----:B------:R-:W-:Y:S04]  /*eb90*/  IMAD.IADD R9, R0, 0x1, -R26 ;  /* 0x0000000100097824 */ /* 0x000fe800078e0a1a */
[----:B------:R-:W-:Y:S05]  /*eba0*/  IMAD R5, R5, c[0x0][0x32c], R9 ;  /* 0x0000cb0005057a24 */ /* 0x000fea00078e0209 */
[----:B------:R-:W-:Y:S02]  /*ebb0*/  IMNMX R3, R3, R5, !PT ;  /* 0x0000000503037217 */ /* 0x000fe40007800200 */
[----:B------:R-:W-:Y:S04]  /*ebc0*/  IADD3 R5, R5, c[0x0][0x32c], RZ ;  /* 0x0000cb0005057a10 */ /* 0x000fe80007ffe0ff */
[----:B------:R-:W-:Y:S02]  /*ebd0*/  IMNMX R4, R4, R5, PT ;  /* 0x0000000504047217 */ /* 0x000fe40003800200 */
.L_x_450:
        /* <DEDUP_REMOVED lines=70> */
[----:B------:R-:W2:Y:S01]  /*f040*/  LDL R173, [R1+0x38] ;  /* 0x0000380001ad7983 */ /* 0x000ea20000100800 */
[----:B------:R-:W-:Y:S01]  /*f050*/  BSSY B0, `(.L_x_455) ;  /* 0x0000012000007945 */ /* 0x000fe20003800000 */
[----:B--2---:R-:W-:Y:S04]  /*f060*/  IADD3 R5, -R27, R173, R5 ;  /* 0x000000ad1b057210 */ /* 0x004fe80007ffe105 */
        /* <DEDUP_REMOVED lines=11> */
.L_x_456:
[----:B------:R-:W-:Y:S04]  /*f120*/  MOV R6, c[0x0][0x32c] ;  /* 0x0000cb0000067a02 */ /* 0x000fe80000000f00 */
[----:B------:R-:W-:Y:S11]  /*f130*/  ISETP.NE.AND P0, PT, R6, 0x1, PT ;  /* 0x000000010600780c */ /* 0x000ff60003f05270 */
[----:B------:R-:W-:Y:S02]  /*f140*/  @!UPT UIADD3 URZ, URZ, URZ, URZ ;  /* 0x0000003f3f3ff290 */ /* 0x000fe4000fffe03f */
[----:B------:R-:W-:Y:S05]  /*f150*/  @P0 IMAD.HI.U32 R6, R5, c[0x0][0x330], RZ ;  /* 0x0000cc0005060a27 */ /* 0x000fea00078e00ff */
[----:B------:R-:W-:Y:S02]  /*f160*/  @P0 SHF.R.U32.HI R5, RZ, c[0x0][0x334], R6 ;  /* 0x0000cd00ff050a19 */ /* 0x000fe40000011606 */
.L_x_457:
[----:B------:R-:W-:Y:S05]  /*f170*/  BSYNC B0 ;  /* 0x0000000000007941 */ /* 0x000fea0003800000 */
.L_x_455:
[----:B------:R-:W-:Y:S04]  /*f180*/  IMAD.IADD R0, R0, 0x1, -R26 ;  /* 0x0000000100007824 */ /* 0x000fe800078e0a1a */
[----:B------:R-:W-:Y:S05]  /*f190*/  IMAD R0, R5, c[0x0][0x32c], R0 ;  /* 0x0000cb0005007a24 */ /* 0x000fea00078e0200 */
[----:B------:R-:W-:Y:S02]  /*f1a0*/  IMNMX R3, R3, R0, !PT ;  /* 0x0000000003037217 */ /* 0x000fe40007800200 */
[----:B------:R-:W-:Y:S04]  /*f1b0*/  IADD3 R0, R0, c[0x0][0x32c], RZ ;  /* 0x0000cb0000007a10 */ /* 0x000fe80007ffe0ff */
[----:B------:R-:W-:Y:S02]  /*f1c0*/  IMNMX R4, R4, R0, PT ;  /* 0x0000000004047217 */ /* 0x000fe40003800200 */
.L_x_454:
[----:B------:R-:W-:Y:S01]  /*f1d0*/  FMNMX.FTZ R0, R9, R2, !PT ;  /* 0x0000000209007209 */ /* 0x000fe20007810000 */
[----:B------:R-:W2:Y:S01]  /*f1e0*/  LDL.LU R132, [R1+0x1c] ;  /* 0x00001c0001847983 */ /* 0x000ea20000300800 */
[----:B------:R-:W-:Y:S02]  /*f1f0*/  MOV R6, R25 ;  /* 0x0000001900067202 */ /* 0x000fe40000000f00 */
        /* <DEDUP_REMOVED lines=40> */
[----:B------:R-:W-:Y:S01]  /*f480*/  FFMA.FTZ R20, R14, c[0x0][0x2d0], -R2 ;  /* 0x0000b4000e147a23 */ /* 0x000fe20000010802 */
[----:B------:R-:W-:Y:S02]  /*f490*/  MOV R14, R16 ;  /* 0x00000010000e7202 */ /* 0x000fe40000000f00 */
        /* <DEDUP_REMOVED lines=98> */
[----:B------:R-:W-:Y:S02]  /*fac0*/  ISETP.GT.AND P0, PT, R3, 0x29, !P6 ;  /* 0x000000290300780c */ /* 0x000fe40007704270 */
[----:B------:R-:W1:Y:S01]  /*fad0*/  MUFU.EX2 R3, R8 ;  /* 0x0000000800037308 */ /* 0x000e620000000800 */
[----:B------:R-:W-:Y:S02]  /*fae0*/  MOV R22, R168 ;  /* 0x000000a800167202 */ /* 0x000fe40000000f00 */
[----:B------:R-:W-:Y:S04]  /*faf0*/  ISETP.LT.OR P0, PT, R4, 0x2a, P0 ;  /* 0x0000002a0400780c */ /* 0x000fe80000701670 */
[----:B------:R-:W-:Y:S01]  /*fb00*/  FSEL R132, R21, -INF , !P0 ;  /* 0xff80000015847808 */ /* 0x000fe20004000000 */
[C---:B------:R-:W-:Y:S01]  /*fb10*/  FMUL.FTZ R21, R2.reuse, R141 ;  /* 0x0000008d02157220 */ /* 0x040fe20000410000 */
[----:B------:R-:W-:Y:S01]  /*fb20*/  MOV R141, R11 ;  /* 0x0000000b008d7202 */ /* 0x000fe20000000f00 */
[----:B------:R2:W-:Y:S01]  /*fb30*/  MUFU.EX2 R8, R18 ;  /* 0x0000001200087308 */ /* 0x0005e20000000800 */
[----:B---3--:R-:W-:Y:S04]  /*fb40*/  FFMA.FTZ R0, R2, R10, R9 ;  /* 0x0000000a02007223 */ /* 0x008fe80000010009 */
[----:B-1----:R-:W-:Y:S01]  /*fb50*/  FADD.FTZ R4, R3, R0 ;  /* 0x0000000003047221 */ /* 0x002fe20000010000 */
[----:B------:R-:W-:Y:S02]  /*fb60*/  FMNMX.FTZ R0, R5, R134, !PT ;  /* 0x0000008605007209 */ /* 0x000fe40007810000 */
[----:B------:R-:W-:Y:S02]  /*fb70*/  F2FP.BF16.PACK_AB R168, R3, R9 ;  /* 0x0000000903a8723e */ /* 0x000fe400000010ff */
[----:B------:R-:W-:Y:S01]  /*fb80*/  FMNMX.FTZ R0, R6, R0, !PT ;  /* 0x0000000006007209 */ /* 0x000fe20007810000 */
[----:B------:R-:W1:Y:S03]  /*fb90*/  MUFU.EX2 R9, R19 ;  /* 0x0000001300097308 */ /* 0x000e660000000800 */
[----:B------:R-:W-:Y:S02]  /*fba0*/  FMNMX.FTZ R0, R7, R0, !PT ;  /* 0x0000000007007209 */ /* 0x000fe40007810000 */
[----:B--2---:R-:W-:Y:S01]  /*fbb0*/  MOV R18, R24 ;  /* 0x0000001800127202 */ /* 0x004fe20000000f00 */
[----:B------:R-:W-:Y:S01]  /*fbc0*/  FMUL.FTZ R24, R2, R136 ;  /* 0x0000008802187220 */ /* 0x000fe20000410000 */
[----:B------:R-:W-:Y:S01]  /*fbd0*/  FMNMX.FTZ R0, R169, R0, !PT ;  /* 0x00000000a9007209 */ /* 0x000fe20007810000 */
[----:B------:R-:W2:Y:S03]  /*fbe0*/  LDL.LU R136, [R1+0x28] ;  /* 0x0000280001887983 */ /* 0x000ea60000300800 */
[----:B------:R-:W-:Y:S04]  /*fbf0*/  FMNMX.FTZ R0, R172, R0, !PT ;  /* 0x00000000ac007209 */ /* 0x000fe80007810000 */
[----:B------:R-:W-:Y:S04]  /*fc00*/  FMNMX.FTZ R0, R173, R0, !PT ;  /* 0x00000000ad007209 */ /* 0x000fe80007810000 */
[----:B------:R-:W-:Y:S04]  /*fc10*/  FMNMX.FTZ R0, R175, R0, !PT ;  /* 0x00000000af007209 */ /* 0x000fe80007810000 */
[----:B------:R-:W-:Y:S01]  /*fc20*/  FMNMX.FTZ R0, R174, R0, !PT ;  /* 0x00000000ae007209 */ /* 0x000fe20007810000 */
[----:B-1----:R-:W-:Y:S01]  /*fc30*/  FADD.FTZ R4, R9, R4 ;  /* 0x0000000409047221 */ /* 0x002fe20000010000 */
[----:B------:R-:W-:Y:S01]  /*fc40*/  F2FP.BF16.PACK_AB R170, R8, R9 ;  /* 0x0000000908aa723e */ /* 0x000fe200000010ff */
[----:B------:R-:W-:Y:S01]  /*fc50*/  FMUL.FTZ R9, R2, R153 ;  /* 0x0000009902097220 */ /* 0x000fe20000410000 */
[----:B------:R-:W-:Y:S01]  /*fc60*/  FMNMX.FTZ R0, R176, R0, !PT ;  /* 0x00000000b0007209 */ /* 0x000fe20007810000 */
[----:B------:R-:W-:Y:S01]  /*fc70*/  FADD.FTZ R179, R8, R4 ;  /* 0x0000000408b37221 */ /* 0x000fe20000010000 */
[----:B------:R-:W-:Y:S01]  /*fc80*/  MOV R19, R25 ;  /* 0x0000001900137202 */ /* 0x000fe20000000f00 */
[C---:B------:R-:W-:Y:S01]  /*fc90*/  FMUL.FTZ R8, R2.reuse, R152 ;  /* 0x0000009802087220 */ /* 0x040fe20000410000 */
[----:B------:R-:W-:Y:S01]  /*fca0*/  FMNMX.FTZ R0, R177, R0, !PT ;  /* 0x00000000b1007209 */ /* 0x000fe20007810000 */
[----:B------:R-:W-:Y:S01]  /*fcb0*/  FMUL.FTZ R25, R2, R137 ;  /* 0x0000008902197220 */ /* 0x000fe20000410000 */
[----:B------:R-:W-:Y:S02]  /*fcc0*/  MOV R145, R19 ;  /* 0x0000001300917202 */ /* 0x000fe40000000f00 */
[----:B------:R-:W-:Y:S02]  /*fcd0*/  FMNMX.FTZ R0, R178, R0, !PT ;  /* 0x00000000b2007209 */ /* 0x000fe40007810000 */
[----:B------:R-:W-:Y:S02]  /*fce0*/  MOV R153, R171 ;  /* 0x000000ab00997202 */ /* 0x000fe40000000f00 */
[----:B------:R-:W-:Y:S01]  /*fcf0*/  FMNMX.FTZ R0, R132, R0, !PT ;  /* 0x0000000084007209 */ /* 0x000fe20007810000 */
[----:B------:R-:W-:Y:S04]  /*fd00*/  MUFU.EX2 R145, R145 ;  /* 0x0000009100917308 */ /* 0x000fe80000000800 */
        /* <DEDUP_REMOVED lines=18> */
[----:B------:R-:W1:Y:S10]  /*fe30*/  MUFU.EX2 R0, R0 ;  /* 0x0000000000007308 */ /* 0x000e740000000800 */
[----:B------:R3:W2:Y:S10]  /*fe40*/  MUFU.EX2 R140, R10 ;  /* 0x0000000a008c7308 */ /* 0x0006b40000000800 */
[----:B------:R4:W2:Y:S01]  /*fe50*/  MUFU.EX2 R152, R6 ;  /* 0x0000000600987308 */ /* 0x0008a20000000800 */
[C---:B-1----:R-:W-:Y:S02]  /*fe60*/  FMUL.FTZ R11, R0.reuse, R155 ;  /* 0x0000009b000b7220 */ /* 0x042fe40000410000 */
[----:B------:R-:W5:Y:S01]  /*fe70*/  LDL R155, [R1+0x4] ;  /* 0x00000400019b7983 */ /* 0x000f620000100800 */
[C---:B------:R-:W-:Y:S02]  /*fe80*/  FMUL.FTZ R26, R0.reuse, R138 ;  /* 0x0000008a001a7220 */ /* 0x040fe40000410000 */
[C---:B------:R-:W-:Y:S04]  /*fe90*/  FMUL.FTZ R27, R0.reuse, R139 ;  /* 0x0000008b001b7220 */ /* 0x040fe80000410000 */
[----:B------:R-:W-:Y:S01]  /*fea0*/  MUFU.EX2 R157, R157 ;  /* 0x0000009d009d7308 */ /* 0x000fe20000000800 */
[C---:B------:R-:W-:Y:S02]  /*feb0*/  FMUL.FTZ R22, R0.reuse, R142 ;  /* 0x0000008e00167220 */ /* 0x040fe40000410000 */
[C---:B------:R-:W-:Y:S02]  /*fec0*/  FMUL.FTZ R23, R0.reuse, R143 ;  /* 0x0000008f00177220 */ /* 0x040fe40000410000 */
[C---:B------:R-:W-:Y:S01]  /*fed0*/  FMUL.FTZ R7, R0.reuse, R159 ;  /* 0x0000009f00077220 */ /* 0x040fe20000410000 */
[----:B------:R-:W-:Y:S01]  /*fee0*/  MOV R159, R15 ;  /* 0x0000000f009f7202 */ /* 0x000fe20000000f00 */
[C---:B---3--:R-:W-:Y:S01]  /*fef0*/  FMUL.FTZ R10, R0.reuse, R154 ;  /* 0x0000009a000a7220 */ /* 0x048fe20000410000 */
[----:B------:R-:W-:Y:S01]  /*ff00*/  MOV R154, R18 ;  /* 0x00000012009a7202 */ /* 0x000fe20000000f00 */
[C---:B------:R-:W-:Y:S02]  /*ff10*/  FMUL.FTZ R15, R0.reuse, R151 ;  /* 0x00000097000f7220 */ /* 0x040fe40000410000 */
[C---:B------:R-:W-:Y:S02]  /*ff20*/  FMUL.FTZ R18, R0.reuse, R146 ;  /* 0x0000009200127220 */ /* 0x040fe40000410000 */
[C---:B------:R-:W-:Y:S02]  /*ff30*/  FMUL.FTZ R19, R0.reuse, R147 ;  /* 0x0000009300137220 */ /* 0x040fe40000410000 */
[C---:B----4-:R-:W-:Y:S01]  /*ff40*/  FMUL.FTZ R6, R0.reuse, R158 ;  /* 0x0000009e00067220 */ /* 0x050fe20000410000 */
[----:B------:R-:W-:Y:S01]  /*ff50*/  MOV R158, R14 ;  /* 0x0000000e009e7202 */ /* 0x000fe20000000f00 */
        /* <DEDUP_REMOVED lines=59> */
[C---:B------:R-:W-:Y:S01]  /*10310*/  F2FP.BF16.PACK_AB R169, R152.reuse, R140 ;  /* 0x0000008c98a9723e */ /* 0x040fe200000010ff */
[----:B------:R-:W-:Y:S02]  /*10320*/  FADD.FTZ R144, R152, R144 ;  /* 0x0000009098907221 */ /* 0x000fe40000010000 */
[----:B------:R-:W2:Y:S03]  /*10330*/  MUFU.EX2 R146, R0 ;  /* 0x0000000000927308 */ /* 0x000ea60000000800 */
[----:B------:R-:W-:Y:S07]  /*10340*/  LDSM.16.MT88.4 R140, [R238+0x800] ;  /* 0x00080000ee8c783b */ /* 0x000fee0000004200 */
[----:B------:R-:W-:Y:S01]  /*10350*/  MUFU.EX2 R152, R159 ;  /* 0x0000009f00987308 */ /* 0x000fe20000000800 */
[----:B--2---:R-:W-:Y:S01]  /*10360*/  F2FP.BF16.PACK_AB R171, R146, R147 ;  /* 0x0000009392ab723e */ /* 0x004fe200000010ff */
[--C-:B------:R-:W-:Y:S01]  /*10370*/  FFMA.FTZ R0, R172, c[0x0][0x2d0], -R134.reuse ;  /* 0x0000b400ac007a23 */ /* 0x100fe20000010886 */
[----:B------:R-:W-:Y:S05]  /*10380*/  MOV R172, R148 ;  /* 0x0000009400ac7202 */ /* 0x000fea0000000f00 */
        /* <DEDUP_REMOVED lines=67> */
[----:B--2---:R-:W-:Y:S01]  /*107c0*/  F2FP.BF16.PACK_AB R168, R179, R175 ;  /* 0x000000afb3a8723e */ /* 0x004fe200000010ff */
[----:B------:R-:W-:Y:S01]  /*107d0*/  FADD.FTZ R2, R149, R2 ;  /* 0x0000000295027221 */ /* 0x000fe20000010000 */
[----:B------:R-:W-:Y:S01]  /*107e0*/  MOV R176, R158 ;  /* 0x0000009e00b07202 */ /* 0x000fe20000000f00 */
[----:B------:R1:W-:Y:S01]  /*107f0*/  MUFU.EX2 R172, R0 ;  /* 0x0000000000ac7308 */ /* 0x0003e20000000800 */
[C---:B------:R-:W-:Y:S05]  /*10800*/  HMMA.16816.F32.BF16 R4, R136.reuse, R140, R4 ;  /* 0x0000008c8804723c */ /* 0x040fea0000041804 */
[----:B------:R-:W-:Y:S03]  /*10810*/  FADD.FTZ R2, R150, R2 ;  /* 0x0000000296027221 */ /* 0x000fe60000010000 */
[C---:B------:R-:W-:Y:S01]  /*10820*/  HMMA.16816.F32.BF16 R8, R136.reuse, R142, R8 ;  /* 0x0000008e8808723c */ /* 0x040fe20000041808 */
[----:B------:R-:W2:Y:S03]  /*10830*/  LDSM.16.MT88.4 R140, [R240+0x800] ;  /* 0x00080000f08c783b */ /* 0x000ea60000004200 */
[----:B------:R-:W-:Y:S04]  /*10840*/  FADD.FTZ R2, R148, R2 ;  /* 0x0000000294027221 */ /* 0x000fe80000010000 */
[----:B------:R-:W-:Y:S04]  /*10850*/  FADD.FTZ R2, R174, R2 ;  /* 0x00000002ae027221 */ /* 0x000fe80000010000 */
[--C-:B-1----:R-:W-:Y:S01]  /*10860*/  FFMA.FTZ R0, R177, c[0x0][0x2d0], -R134.reuse ;  /* 0x0000b400b1007a23 */ /* 0x102fe20000010886 */
[----:B------:R-:W-:Y:S03]  /*10870*/  MOV R177, R153 ;  /* 0x0000009900b17202 */ /* 0x000fe60000000f00 */
[----:B------:R-:W1:Y:S01]  /*10880*/  MUFU.EX2 R173, R0 ;  /* 0x0000000000ad7308 */ /* 0x000e620000000800 */
[----:B------:R-:W-:Y:S01]  /*10890*/  ISETP.GT.AND P0, PT, R176, R177, PT ;  /* 0x000000b1b000720c */ /* 0x000fe20003f04270 */
[C---:B--2---:R-:W-:Y:S03]  /*108a0*/  HMMA.16816.F32.BF16 R12, R136.reuse, R140, R12 ;  /* 0x0000008c880c723c */ /* 0x044fe6000004180c */
[----:B-1----:R-:W-:Y:S01]  /*108b0*/  F2FP.BF16.PACK_AB R169, R173, R172 ;  /* 0x000000acada9723e */ /* 0x002fe200000010ff */
[--C-:B------:R-:W-:Y:S01]  /*108c0*/  FFMA.FTZ R0, R178, c[0x0][0x2d0], -R134.reuse ;  /* 0x0000b400b2007a23 */ /* 0x100fe20000010886 */
[----:B------:R-:W-:Y:S01]  /*108d0*/  MOV R178, R152 ;  /* 0x0000009800b27202 */ /* 0x000fe20000000f00 */
[----:B------:R-:W-:Y:S01]  /*108e0*/  FFMA.FTZ R134, R132, c[0x0][0x2d0], -R134 ;  /* 0x0000b40084867a23 */ /* 0x000fe20000010886 */
[----:B------:R-:W-:Y:S01]  /*108f0*/  LDSM.16.MT88.4 R152, [R238+0x1000] ;  /* 0x00100000ee98783b */ /* 0x000fe20000004200 */
[C---:B------:R-:W-:Y:S01]  /*10900*/  HMMA.16816.F32.BF16 R16, R136.reuse, R142, R16 ;  /* 0x0000008e8810723c */ /* 0x040fe20000041810 */
[----:B------:R1:W-:Y:S06]  /*10910*/  MUFU.EX2 R132, R0 ;  /* 0x0000000000847308 */ /* 0x0003ec0000000800 */
[----:B------:R-:W2:Y:S04]  /*10920*/  LDSM.16.MT88.4 R140, [R239+0x800] ;  /* 0x00080000ef8c783b */ /* 0x000ea80000004200 */
[----:B------:R-:W3:Y:S01]  /*10930*/  MUFU.EX2 R134, R134 ;  /* 0x0000008600867308 */ /* 0x000ee20000000800 */
[----:B-1----:R-:W-:Y:S04]  /*10940*/  FADD.FTZ R0, R156, R151 ;  /* 0x000000979c007221 */ /* 0x002fe80000010000 */
[----:B------:R-:W-:Y:S04]  /*10950*/  FADD.FTZ R0, R157, R0 ;  /* 0x000000009d007221 */ /* 0x000fe80000010000 */
[----:B------:R-:W-:Y:S01]  /*10960*/  FADD.FTZ R0, R175, R0 ;  /* 0x00000000af007221 */ /* 0x000fe20000010000 */
[----:B---3--:R-:W-:Y:S01]  /*10970*/  F2FP.BF16.PACK_AB R171, R134, R132 ;  /* 0x0000008486ab723e */ /* 0x008fe200000010ff */
        /* <DEDUP_REMOVED lines=95> */
[----:B------:R-:W-:Y:S02]  /*10f70*/  FADD.FTZ R4, R178, R2 ;  /* 0x00000002b2047221 */ /* 0x000fe40000010000 */
[----:B------:R-:W-:Y:S01]  /*10f80*/  FADD.FTZ R0, R132, R0 ;  /* 0x0000000084007221 */ /* 0x000fe20000010000 */
[-C--:B------:R-:W-:Y:S02]  /*10f90*/  MOV R132, R3.reuse ;  /* 0x0000000300847202 */ /* 0x080fe40000000f00 */
[----:B------:R-:W-:Y:S01]  /*10fa0*/  STL [R1+0x24], R4 ;  /* 0x0000240401007387 */ /* 0x000fe20000100800 */
[----:B------:R-:W-:Y:S01]  /*10fb0*/  FADD.FTZ R2, R134, R0 ;  /* 0x0000000086027221 */ /* 0x000fe20000010000 */
[----:B------:R-:W-:Y:S02]  /*10fc0*/  IADD3 R0, R176, -0x1, RZ ;  /* 0xffffffffb0007810 */ /* 0x000fe40007ffe0ff */
[----:B------:R-:W-:Y:S02]  /*10fd0*/  MOV R134, R3 ;  /* 0x0000000300867202 */ /* 0x000fe40000000f00 */
[----:B------:R1:W-:Y:S04]  /*10fe0*/  STL [R1+0x28], R2 ;  /* 0x0000280201007387 */ /* 0x0003e80000100800 */
[----:B------:R2:W-:Y:S01]  /*10ff0*/  STL [R1+0x20], R0 ;  /* 0x0000200001007387 */ /* 0x0005e20000100800 */
[----:B-1----:R-:W-:Y:S01]  /*11000*/  MOV R2, R133 ;  /* 0x0000008500027202 */ /* 0x002fe20000000f00 */
[----:B------:R-:W-:-:S05]  /*11010*/  @P0 BRA `(.L_x_458) ;  /* 0xffffc62000000947 */ /* 0x000fca000383ffff */
.L_x_447:
[----:B------:R-:W-:Y:S02]  /*11020*/  MOV R7, 0x1f ;  /* 0x0000001f00077802 */ /* 0x000fe40000000f00 */
[----:B------:R-:W-:Y:S01]  /*11030*/  MOV R6, 0xffffffff ;  /* 0xffffffff00067802 */ /* 0x000fe20000000f00 */
[----:B------:R-:W-:Y:S05]  /*11040*/  BRA.DIV ~URZ, `(.L_x_459) ;  /* 0x00005e327f007947 */ /* 0x000fea000b800000 */
[----:B------:R-:W3:Y:S04]  /*11050*/  LDL R2, [R1+0x24] ;  /* 0x0000240001027983 */ /* 0x000ee80000100800 */
[----:B--23--:R2:W3:Y:S02]  /*11060*/  SHFL.BFLY PT, R0, R2, 0x2, 0x1f ;  /* 0x0c401f0002007f89 */ /* 0x00c4e400000e0000 */
.L_x_526:
[----:B--2---:R-:W2:Y:S02]  /*11070*/  LDL.LU R2, [R1+0x24] ;  /* 0x0000240001027983 */ /* 0x004ea40000300800 */
[----:B--23--:R-:W-:Y:S01]  /*11080*/  FADD.FTZ R0, R0, R2 ;  /* 0x0000000200007221 */ /* 0x00cfe20000010000 */
[----:B------:R-:W-:Y:S05]  /*11090*/  BRA.DIV ~URZ, `(.L_x_460) ;  /* 0x00005e427f007947 */ /* 0x000fea000b800000 */
[----:B------:R-:W2:Y:S04]  /*110a0*/  LDL.LU R6, [R1+0x28] ;  /* 0x0000280001067983 */ /* 0x000ea80000300800 */
[----:B------:R-:W3:Y:S02]  /*110b0*/  SHFL.BFLY PT, R5, R0, 0x1, 0x1f ;  /* 0x0c201f0000057f89 */ /* 0x000ee400000e0000 */
[----:B---3--:R-:W-:-:S02]  /*110c0*/  FADD.FTZ R0, R0, R5 ;  /* 0x0000000500007221 */ /* 0x008fc40000010000 */
[----:B--2---:R-:W2:Y:S02]  /*110d0*/  SHFL.BFLY PT, R2, R6, 0x2, 0x1f ;  /* 0x0c401f0006027f89 */ /* 0x004ea400000e0000 */
[----:B-12---:R-:W-:-:S05]  /*110e0*/  FADD.FTZ R4, R2, R6 ;  /* 0x0000000602047221 */ /* 0x006fca0000010000 */
[----:B------:R1:W2:Y:S02]  /*110f0*/  SHFL.BFLY PT, R3, R4, 0x1, 0x1f ;  /* 0x0c201f0004037f89 */ /* 0x0002a400000e0000 */
.L_x_527:
[----:B------:R-:W-:Y:S01]  /*11100*/  FSETP.NE.FTZ.AND P1, PT, R0, RZ, PT ;  /* 0x000000ff0000720b */ /* 0x000fe20003f35000 */
[----:B--2---:R-:W-:Y:S01]  /*11110*/  FADD.FTZ R3, R3, R4 ;  /* 0x0000000403037221 */ /* 0x004fe20000010000 */
[----:B------:R-:W-:Y:S02]  /*11120*/  MOV R2, RZ ;  /* 0x000000ff00027202 */ /* 0x000fe40000000f00 */
[----:B------:R-:W-:Y:S02]  /*11130*/  MOV R24, 0xff800000 ;  /* 0xff80000000187802 */ /* 0x000fe40000000f00 */
[----:B------:R-:W-:Y:S02]  /*11140*/  FSETP.NE.FTZ.AND P0, PT, R3, RZ, PT ;  /* 0x000000ff0300720b */ /* 0x000fe40003f15000 */
[----:B------:R-:W-:-:S05]  /*11150*/  MOV R22, 0xff800000 ;  /* 0xff80000000167802 */ /* 0x000fca0000000f00 */
[----:B------:R-:W2:Y:S01]  /*11160*/  @P1 MUFU.RCP R2, R0 ;  /* 0x0000000000021308 */ /* 0x000ea20000001000 */
[----:B-1----:R-:W-:-:S05]  /*11170*/  @P1 MOV R4, 0x3f317218 ;  /* 0x3f31721800041802 */ /* 0x002fca0000000f00 */
[----:B------:R-:W-:Y:S02]  /*11180*/  @P1 FMUL.FTZ R4, R4, c[0x0][0x2d0] ;  /* 0x0000b40004041a20 */ /* 0x000fe40000410000 */
[----:B------:R1:W3:Y:S01]  /*11190*/  @P1 MUFU.LG2 R5, R0 ;  /* 0x0000000000051308 */ /* 0x0002e20000000c00 */
[C---:B--2---:R-:W-:Y:S02]  /*111a0*/  FMUL.FTZ R186, R2.reuse, R100 ;  /* 0x0000006402ba7220 */ /* 0x044fe40000410000 */
[C---:B------:R-:W-:Y:S02]  /*111b0*/  FMUL.FTZ R187, R2.reuse, R101 ;  /* 0x0000006502bb7220 */ /* 0x040fe40000410000 */
[C---:B------:R-:W-:Y:S02]  /*111c0*/  FMUL.FTZ R100, R2.reuse, R104 ;  /* 0x0000006802647220 */ /* 0x040fe40000410000 */
[C---:B------:R-:W-:Y:S01]  /*111d0*/  FMUL.FTZ R101, R2.reuse, R105 ;  /* 0x0000006902657220 */ /* 0x040fe20000410000 */
[----:B-1----:R-:W-:Y:S01]  /*111e0*/  MOV R0, RZ ;  /* 0x000000ff00007202 */ /* 0x002fe20000000f00 */
        /* <DEDUP_REMOVED lines=134> */
.L_x_408:
[----:B---3--:R3:W5:Y:S01]  /*11a50*/  LDL R6, [R1+0x70] ;  /* 0x0000700001067983 */ /* 0x0087620000100800 */
[----:B------:R-:W-:Y:S03]  /*11a60*/  BSSY B0, `(.L_x_461) ;  /* 0x0000012000007945 */ /* 0x000fe60003800000 */
[----:B------:R-:W4:Y:S02]  /*11a70*/  S2R R26, SR_TID.X ;  /* 0x00000000001a7919 */ /* 0x000f240000002100 */
[----:B----4-:R-:W-:-:S13]  /*11a80*/  LOP3.LUT P0, RZ, R26, 0xff, RZ, 0xc0, !PT ;  /* 0x000000ff1aff7812 */ /* 0x010fda000780c0ff */
[----:B------:R-:W-:Y:S05]  /*11a90*/  @P0 BRA `(.L_x_462) ;  /* 0x000000e000000947 */ /* 0x000fea0003800000 */
[----:B---3--:R-:W3:Y:S01]  /*11aa0*/  S2R R4, SR_LANEID ;  /* 0x0000000000047919 */ /* 0x008ee20000000000 */
[----:B------:R-:W-:Y:S01]  /*11ab0*/  VOTEU.ANY UR4, UPT, PT ;  /* 0x0000000000047886 */ /* 0x000fe200038e0100 */
[----:B--2---:R-:W-:Y:S01]  /*11ac0*/  IMAD.MOV.U32 R5, RZ, RZ, c[0x0][0x564] ;  /* 0x00015900ff057624 */ /* 0x004fe200078e00ff */
[----:B------:R-:W3:Y:S08]  /*11ad0*/  FLO.U32 R3, UR4 ;  /* 0x0000000400037d00 */ /* 0x000ef000080e0000 */
[----:B------:R-:W2:Y:S01]  /*11ae0*/  POPC R2, UR4 ;  /* 0x0000000400027d09 */ /* 0x000ea20008000000 */
[----:B---3--:R-:W-:Y:S01]  /*11af0*/  ISETP.EQ.U32.AND P0, PT, R3, R4, PT ;  /* 0x000000040300720c */ /* 0x008fe20003f02070 */
[----:B------:R-:W-:-:S12]  /*11b00*/  IMAD.MOV.U32 R4, RZ, RZ, c[0x0][0x560] ;  /* 0x00015800ff047624 */ /* 0x000fd800078e00ff */
[----:B--2---:R2:W3:Y:S04]  /*11b10*/  @P0 ATOMG.E.ADD.STRONG.GPU PT, R2, [R4.64], R2 ;  /* 0x00000002040209a8 */ /* 0x0044e800081ee1c6 */
[----:B--2---:R-:W2:Y:S04]  /*11b20*/  S2R R4, SR_LTMASK ;  /* 0x0000000000047919 */ /* 0x004ea80000003900 */
[----:B---3--:R2:W3:Y:S02]  /*11b30*/  SHFL.IDX PT, R3, R2, R3, 0x1f ;  /* 0x00001f0302037589 */ /* 0x0084e400000e0000 */
[----:B--2---:R-:W-:-:S06]  /*11b40*/  LOP3.LUT R2, R4, UR4, RZ, 0xc0, !PT ;  /* 0x0000000404027c12 */ /* 0x004fcc000f8ec0ff */
[----:B------:R-:W3:Y:S02]  /*11b50*/  POPC R2, R2 ;  /* 0x0000000200027309 */ /* 0x000ee40000000000 */
[----:B---3-5:R-:W-:-:S05]  /*11b60*/  IADD3 R6, R3, c[0x0][0xc], R2 ;  /* 0x0000030003067a10 */ /* 0x028fca0007ffe002 */
[----:B------:R2:W-:Y:S02]  /*11b70*/  STL [R1+0x70], R6 ;  /* 0x0000700601007387 */ /* 0x0005e40000100800 */
.L_x_462:
[----:B---3--:R-:W-:Y:S05]  /*11b80*/  BSYNC B0 ;  /* 0x0000000000007941 */ /* 0x008fea0003800000 */
.L_x_461:
[----:B------:R-:W-:Y:S01]  /*11b90*/  SHF.R.S32.HI R25, RZ, 0x1f, R26 ;  /* 0x0000001fff197819 */ /* 0x000fe2000001141a */
[----:B------:R-:W-:Y:S01]  /*11ba0*/  BSSY B1, `(.L_x_463) ;  /* 0x00003e0000017945 */ /* 0x000fe20003800000 */
[----:B------:R-:W-:Y:S01]  /*11bb0*/  PRMT R0, R0, 0x9910, RZ ;  /* 0x0000991000007816 */ /* 0x000fe200000000ff */
[----:B-----5:R-:W-:Y:S01]  /*11bc0*/  IMAD.MOV.U32 R111, RZ, RZ, R6 ;  /* 0x000000ffff6f7224 */ /* 0x020fe200078e0006 */
[----:B------:R-:W-:Y:S02]  /*11bd0*/  LEA.HI R25, R25, R26, RZ, 0x3 ;  /* 0x0000001a19197211 */ /* 0x000fe400078f18ff */
[----:B------:R-:W-:Y:S02]  /*11be0*/  ISETP.NE.AND P0, PT, R0, RZ, PT ;  /* 0x000000ff0000720c */ /* 0x000fe40003f05270 */
[----:B------:R-:W-:-:S05]  /*11bf0*/  LOP3.LUT R25, R25, 0xfffffff8, RZ, 0xc0, !PT ;  /* 0xfffffff819197812 */ /* 0x000fca00078ec0ff */
[----:B------:R-:W-:-:S04]  /*11c00*/  IMAD.IADD R25, R26, 0x1, -R25 ;  /* 0x000000011a197824 */ /* 0x000fc800078e0a19 */
[----:B------:R-:W-:-:S05]  /*11c10*/  IMAD.SHL.U32 R11, R25, 0x8, RZ ;  /* 0x00000008190b7824 */ /* 0x000fca00078e00ff */
[C---:B------:R-:W-:Y:S02]  /*11c20*/  IADD3 R34, R11.reuse, 0x40, RZ ;  /* 0x000000400b227810 */ /* 0x040fe40007ffe0ff */
[C---:B------:R-:W-:Y:S02]  /*11c30*/  IADD3 R32, R11.reuse, 0xc0, RZ ;  /* 0x000000c00b207810 */ /* 0x040fe40007ffe0ff */
[----:B------:R-:W-:Y:S01]  /*11c40*/  IADD3 R33, R11, 0x80, RZ ;  /* 0x000000800b217810 */ /* 0x000fe20007ffe0ff */
[----:B------:R-:W-:Y:S05]  /*11c50*/  @!P0 BRA `(.L_x_464) ;  /* 0x00002f4000008947 */ /* 0x000fea0003800000 */
[----:B------:R-:W3:Y:S04]  /*11c60*/  LDL R8, [R1+0x88] ;  /* 0x0000880001087983 */ /* 0x000ee80000100800 */
[----:B------:R-:W4:Y:S04]  /*11c70*/  LDL R13, [R1+0x8c] ;  /* 0x00008c00010d7983 */ /* 0x000f280000100800 */
[----:B--2---:R-:W2:Y:S04]  /*11c80*/  LDL R9, [R1+0x94] ;  /* 0x0000940001097983 */ /* 0x004ea80000100800 */
[----:B------:R-:W2:Y:S04]  /*11c90*/  LDL R12, [R1+0x90] ;  /* 0x00009000010c7983 */ /* 0x000ea80000100800 */
[----:B------:R-:W2:Y:S04]  /*11ca0*/  LDL R7, [R1+0xa4] ;  /* 0x0000a40001077983 */ /* 0x000ea80000100800 */
[----:B------:R-:W2:Y:S04]  /*11cb0*/  LDL R6, [R1+0x9c] ;  /* 0x00009c0001067983 */ /* 0x000ea80000100800 */
[----:B------:R-:W2:Y:S04]  /*11cc0*/  LDL R5, [R1+0xa0] ;  /* 0x0000a00001057983 */ /* 0x000ea80000100800 */
[----:B------:R-:W2:Y:S01]  /*11cd0*/  LDL R10, [R1+0x98] ;  /* 0x00009800010a7983 */ /* 0x000ea20000100800 */
[----:B------:R-:W-:Y:S01]  /*11ce0*/  WARPSYNC 0xffffffff ;  /* 0xffffffff00007948 */ /* 0x000fe20003800000 */
[----:B------:R-:W-:-:S02]  /*11cf0*/  F2FP.BF16.PACK_AB R0, R185, R184 ;  /* 0x000000b8b900723e */ /* 0x000fc400000010ff */
[----:B------:R-:W-:Y:S01]  /*11d00*/  BAR.SYNC.DEFER_BLOCKING 0x1, 0x100 ;  /* 0x0044000000007b1d */ /* 0x000fe20000010000 */
[----:B------:R-:W-:Y:S02]  /*11d10*/  F2FP.BF16.PACK_AB R2, R117, R116 ;  /* 0x000000747502723e */ /* 0x000fe400000010ff */
[----:B------:R-:W-:Y:S02]  /*11d20*/  F2FP.BF16.PACK_AB R3, R153, R152 ;  /* 0x000000989903723e */ /* 0x000fe400000010ff */
[----:B------:R-:W-:Y:S01]  /*11d30*/  F2FP.BF16.PACK_AB R4, R93, R92 ;  /* 0x0000005c5d04723e */ /* 0x000fe200000010ff */
[----:B---3--:R3:W-:Y:S04]  /*11d40*/  STS [R8], R0 ;  /* 0x0000000008007388 */ /* 0x0087e80000000800 */
[----:B------:R1:W-:Y:S04]  /*11d50*/  STS [R8+0x400], R2 ;  /* 0x0004000208007388 */ /* 0x0003e80000000800 */
[----:B----4-:R4:W-:Y:S01]  /*11d60*/  STS [R13], R3 ;  /* 0x000000030d007388 */ /* 0x0109e20000000800 */
[----:B---3--:R-:W-:-:S02]  /*11d70*/  F2FP.BF16.PACK_AB R0, R213, R212 ;  /* 0x000000d4d500723e */ /* 0x008fc400000010ff */
[----:B-1----:R-:W-:-:S03]  /*11d80*/  F2FP.BF16.PACK_AB R2, R149, R148 ;  /* 0x000000949502723e */ /* 0x002fc600000010ff */
[----:B------:R1:W-:Y:S01]  /*11d90*/  STS [R13+0x400], R0 ;  /* 0x000400000d007388 */ /* 0x0003e20000000800 */
[----:B----4-:R-:W-:-:S03]  /*11da0*/  F2FP.BF16.PACK_AB R3, R203, R202 ;  /* 0x000000cacb03723e */ /* 0x010fc600000010ff */
[----:B--2---:R2:W-:Y:S04]  /*11db0*/  STS [R9], R2 ;  /* 0x0000000209007388 */ /* 0x0045e80000000800 */
        /* <DEDUP_REMOVED lines=85> */
[----:B------:R-:W-:Y:S01]  /*12310*/  STS [R8+0xc000], R2 ;  /* 0x00c0000208007388 */ /* 0x000fe20000000800 */
[----:B-1----:R-:W-:Y:S02]  /*12320*/  F2FP.BF16.PACK_AB R0, R83, R82 ;  /* 0x000000525300723e */ /* 0x002fe400000010ff */
[----:B--2---:R-:W-:-:S03]  /*12330*/  F2FP.BF16.PACK_AB R3, R211, R210 ;  /* 0x000000d2d303723e */ /* 0x004fc600000010ff */
[----:B------:R1:W-:Y:S01]  /*12340*/  STS [R8+0xc400], R0 ;  /* 0x00c4000008007388 */ /* 0x0003e20000000800 */
[----:B---3--:R-:W-:-:S03]  /*12350*/  F2FP.BF16.PACK_AB R4, R101, R100 ;  /* 0x000000646504723e */ /* 0x008fc600000010ff */
[----:B-1----:R-:W2:Y:S01]  /*12360*/  LDL R8, [R1+0x7c] ;  /* 0x00007c0001087983 */ /* 0x002ea20000100800 */
[----:B------:R-:W-:Y:S02]  /*12370*/  F2FP.BF16.PACK_AB R2, R105, R104 ;  /* 0x000000686902723e */ /* 0x000fe400000010ff */
[----:B------:R-:W-:Y:S01]  /*12380*/  F2FP.BF16.PACK_AB R0, R107, R106 ;  /* 0x0000006a6b00723e */ /* 0x000fe200000010ff */
[----:B------:R1:W-:Y:S04]  /*12390*/  STS [R13+0xc000], R4 ;  /* 0x00c000040d007388 */ /* 0x0003e80000000800 */
[----:B------:R3:W-:Y:S04]  /*123a0*/  STS [R13+0xc400], R3 ;  /* 0x00c400030d007388 */ /* 0x0007e80000000800 */
[----:B------:R4:W-:Y:S04]  /*123b0*/  STS [R9+0xc000], R2 ;  /* 0x00c0000209007388 */ /* 0x0009e80000000800 */
[----:B------:R4:W-:Y:S01]  /*123c0*/  STS [R9+0xc400], R0 ;  /* 0x00c4000009007388 */ /* 0x0009e20000000800 */
[----:B-1----:R-:W-:-:S02]  /*123d0*/  F2FP.BF16.PACK_AB R4, R109, R108 ;  /* 0x0000006c6d04723e */ /* 0x002fc400000010ff */
[----:B---3--:R-:W-:-:S03]  /*123e0*/  F2FP.BF16.PACK_AB R3, R103, R102 ;  /* 0x000000666703723e */ /* 0x008fc600000010ff */
[----:B------:R1:W-:Y:S01]  /*123f0*/  STS [R12+0xc000], R4 ;  /* 0x00c000040c007388 */ /* 0x0003e20000000800 */
[----:B----4-:R-:W-:-:S03]  /*12400*/  F2FP.BF16.PACK_AB R2, R191, R190 ;  /* 0x000000bebf02723e */ /* 0x010fc600000010ff */
[----:B------:R3:W-:Y:S01]  /*12410*/  STS [R12+0xc400], R3 ;  /* 0x00c400030c007388 */ /* 0x0007e20000000800 */
[----:B------:R-:W-:-:S03]  /*12420*/  F2FP.BF16.PACK_AB R0, R99, R98 ;  /* 0x000000626300723e */ /* 0x000fc600000010ff */
[----:B------:R4:W-:Y:S04]  /*12430*/  STS [R7+0xc000], R2 ;  /* 0x00c0000207007388 */ /* 0x0009e80000000800 */
[----:B------:R4:W-:Y:S01]  /*12440*/  STS [R7+0xc400], R0 ;  /* 0x00c4000007007388 */ /* 0x0009e20000000800 */
[----:B------:R-:W-:Y:S02]  /*12450*/  ISETP.NE.U32.AND P0, PT, RZ, c[0x0][0x508], PT ;  /* 0x00014200ff007a0c */ /* 0x000fe40003f05070 */
[----:B------:R-:W-:Y:S01]  /*12460*/  ISETP.NE.U32.AND P2, PT, RZ, c[0x0][0x500], PT ;  /* 0x00014000ff007a0c */ /* 0x000fe20003f45070 */
[----:B------:R-:W2:Y:S01]  /*12470*/  LDL.LU R9, [R1+0x74] ;  /* 0x0000740001097983 */ /* 0x000ea20000300800 */
[----:B------:R-:W-:Y:S01]  /*12480*/  ISETP.NE.AND.EX P1, PT, RZ, c[0x0][0x50c], PT, P0 ;  /* 0x00014300ff007a0c */ /* 0x000fe20003f25300 */
[----:B------:R-:W-:Y:S01]  /*12490*/  IMAD.MOV.U32 R15, RZ, RZ, c[0x0][0x388] ;  /* 0x0000e200ff0f7624 */ /* 0x000fe200078e00ff */
[----:B------:R-:W-:-:S02]  /*124a0*/  ISETP.NE.AND.EX P2, PT, RZ, c[0x0][0x504], PT, P2 ;  /* 0x00014100ff007a0c */ /* 0x000fc40003f45320 */
[----:B-1----:R-:W-:Y:S02]  /*124b0*/  F2FP.BF16.PACK_AB R4, R189, R188 ;  /* 0x000000bcbd04723e */ /* 0x002fe400000010ff */
[----:B---3--:R-:W-:-:S03]  /*124c0*/  F2FP.BF16.PACK_AB R3, R91, R90 ;  /* 0x0000005a5b03723e */ /* 0x008fc600000010ff */
[----:B------:R1:W-:Y:S01]  /*124d0*/  STS [R6+0xc000], R4 ;  /* 0x00c0000406007388 */ /* 0x0003e20000000800 */
[----:B----4-:R-:W-:-:S03]  /*124e0*/  F2FP.BF16.PACK_AB R2, R113, R112 ;  /* 0x000000707102723e */ /* 0x010fc600000010ff */
[----:B------:R3:W-:Y:S01]  /*124f0*/  STS [R6+0xc400], R3 ;  /* 0x00c4000306007388 */ /* 0x0007e20000000800 */
[----:B------:R-:W-:-:S03]  /*12500*/  F2FP.BF16.PACK_AB R0, R87, R86 ;  /* 0x000000565700723e */ /* 0x000fc600000010ff */
[----:B------:R4:W-:Y:S04]  /*12510*/  STS [R5+0xc000], R2 ;  /* 0x00c0000205007388 */ /* 0x0009e80000000800 */
[----:B------:R4:W-:Y:S01]  /*12520*/  STS [R5+0xc400], R0 ;  /* 0x00c4000005007388 */ /* 0x0009e20000000800 */
[----:B-1----:R-:W-:Y:S01]  /*12530*/  IMAD.MOV.U32 R4, RZ, RZ, 0x4 ;  /* 0x00000004ff047424 */ /* 0x002fe200078e00ff */
[----:B---3--:R-:W-:Y:S01]  /*12540*/  F2FP.BF16.PACK_AB R3, R77, R76 ;  /* 0x0000004c4d03723e */ /* 0x008fe200000010ff */
[----:B----4-:R-:W-:-:S04]  /*12550*/  IMAD.MOV.U32 R2, RZ, RZ, RZ ;  /* 0x000000ffff027224 */ /* 0x010fc800078e00ff */
[----:B------:R1:W-:Y:S01]  /*12560*/  STS [R10+0xc000], R3 ;  /* 0x00c000030a007388 */ /* 0x0003e20000000800 */
[----:B------:R-:W-:-:S05]  /*12570*/  F2FP.BF16.PACK_AB R0, R79, R78 ;  /* 0x0000004e4f00723e */ /* 0x000fca00000010ff */
[----:B------:R3:W-:Y:S01]  /*12580*/  STS [R10+0xc400], R0 ;  /* 0x00c400000a007388 */ /* 0x0007e20000000800 */
[----:B--2---:R-:W-:-:S03]  /*12590*/  @P1 IMAD.WIDE R6, R8, R4, c[0x0][0x508] ;  /* 0x0001420008061625 */ /* 0x004fc600078e0204 */
[----:B------:R-:W-:Y:S01]  /*125a0*/  BAR.SYNC.DEFER_BLOCKING 0x1, 0x100 ;  /* 0x0044000000007b1d */ /* 0x000fe20000010000 */
[----:B------:R-:W-:-:S05]  /*125b0*/  IMAD.WIDE R4, R8, R4, c[0x0][0x500] ;  /* 0x0001400008047625 */ /* 0x000fca00078e0204 */
[----:B------:R3:W5:Y:S04]  /*125c0*/  @P1 LDG.E R15, [R6.64] ;  /* 0x00000006060f1981 */ /* 0x000768000c1e1900 */
[----:B------:R3:W5:Y:S01]  /*125d0*/  @P2 LDG.E R2, [R4.64] ;  /* 0x0000000604022981 */ /* 0x000762000c1e1900 */
[----:B------:R-:W-:-:S04]  /*125e0*/  ISETP.NE.AND P0, PT, R9, RZ, PT ;  /* 0x000000ff0900720c */ /* 0x000fc80003f05270 */
[----:B-1----:R-:W-:Y:S01]  /*125f0*/  SEL R3, R9, c[0x0][0x3d4], P0 ;  /* 0x0000f50009037a07 */ /* 0x002fe20000000000 */
[----:B------:R-:W-:Y:S05]  /*12600*/  @P1 BRA `(.L_x_465) ;  /* 0x0000004000001947 */ /* 0x000fea0003800000 */
[----:B---3--:R-:W-:Y:S05]  /*12610*/  @!P2 BRA `(.L_x_465) ;  /* 0x000000300000a947 */ /* 0x008fea0003800000 */
[----:B------:R1:W2:Y:S04]  /*12620*/  LDG.E R0, [R4.64] ;  /* 0x0000000604007981 */ /* 0x0002a8000c1e1900 */
[----:B-1----:R-:W2:Y:S02]  /*12630*/  LDG.E R4, [R4.64+0x4] ;  /* 0x0000040604047981 */ /* 0x002ea4000c1e1900 */
[----:B--2--5:R-:W-:Y:S02]  /*12640*/  IADD3 R15, -R0, R4, RZ ;  /* 0x00000004000f7210 */ /* 0x024fe40007ffe1ff */
.L_x_465:
[----:B---3--:R-:W2:Y:S04]  /*12650*/  LDL R4, [R1+0x80] ;  /* 0x0000800001047983 */ /* 0x008ea80000100800 */
[----:B------:R-:W2:Y:S04]  /*12660*/  LDL R114, [R1+0x68] ;  /* 0x0000680001727983 */ /* 0x000ea80000100800 */
[----:B------:R-:W3:Y:S01]  /*12670*/  LDL R23, [R1+0x84] ;  /* 0x0000840001177983 */ /* 0x000ee20000100800 */
[----:B------:R-:W-:Y:S01]  /*12680*/  IMAD.MOV.U32 R0, RZ, RZ, 0x368 ;  /* 0x00000368ff007424 */ /* 0x000fe200078e00ff */
[----:B------:R-:W-:-:S02]  /*12690*/  ISETP.GT.AND P2, PT, R3, 0x1, PT ;  /* 0x000000010300780c */ /* 0x000fc40003f44270 */
[----:B------:R-:W4:Y:S02]  /*126a0*/  LDL R13, [R1+0x78] ;  /* 0x00007800010d7983 */ /* 0x000f240000100800 */
[----:B------:R-:W-:-:S04]  /*126b0*/  SEL R0, R0, 0x328, P2 ;  /* 0x0000032800007807 */ /* 0x000fc80001000000 */
[----:B------:R1:W2:Y:S08]  /*126c0*/  LDC.64 R6, c[0x0][R0+0x170] ;  /* 0x00005c0000067b82 */ /* 0x0002b00000000a00 */
[----:B------:R1:W3:Y:S01]  /*126d0*/  LDC.64 R16, c[0x0][R0+0x168] ;  /* 0x00005a0000107b82 */ /* 0x0002e20000000a00 */
[----:B------:R-:W-:-:S04]  /*126e0*/  ISETP.NE.U32.AND P0, PT, RZ, c[0x0][0x500], PT ;  /* 0x00014000ff007a0c */ /* 0x000fc80003f05070 */
[----:B------:R-:W-:-:S03]  /*126f0*/  ISETP.NE.AND.EX P0, PT, RZ, c[0x0][0x504], PT, P0 ;  /* 0x00014100ff007a0c */ /* 0x000fc60003f05300 */
[----:B------:R1:W2:Y:S01]  /*12700*/  LDC.64 R18, c[0x0][R0+0x178] ;  /* 0x00005e0000127b82 */ /* 0x0002a20000000a00 */
[----:B------:R-:W-:-:S07]  /*12710*/  SHF.R.S32.HI R3, RZ, 0x1f, R8 ;  /* 0x0000001fff037819 */ /* 0x000fce0000011408 */
[----:B------:R1:W2:Y:S02]  /*12720*/  LDC.64 R20, c[0x0][R0+0x160] ;  /* 0x0000580000147b82 */ /* 0x0002a40000000a00 */
[----:B-1----:R-:W-:-:S05]  /*12730*/  IMAD.MOV.U32 R0, RZ, RZ, c[0x0][0x4e8] ;  /* 0x00013a00ff007624 */ /* 0x002fca00078e00ff */
[----:B------:R-:W-:Y:S02]  /*12740*/  ISETP.NE.AND P3, PT, R0, 0x1, PT ;  /* 0x000000010000780c */ /* 0x000fe40003f65270 */
[----:B------:R-:W-:Y:S01]  /*12750*/  SEL R0, R8, RZ, !P0 ;  /* 0x000000ff08007207 */ /* 0x000fe20004000000 */
[----:B--2---:R-:W-:Y:S01]  /*12760*/  IMAD.IADD R9, R4, 0x1, R114 ;  /* 0x0000000104097824 */ /* 0x004fe200078e0272 */
[----:B------:R-:W-:-:S03]  /*12770*/  SEL R4, R3, RZ, !P0 ;  /* 0x000000ff03047207 */ /* 0x000fc60004000000 */
[----:B------:R-:W-:-:S04]  /*12780*/  IMAD R3, R7, R0, RZ ;  /* 0x0000000007037224 */ /* 0x000fc800078e02ff */
[C---:B------:R-:W-:Y:S02]  /*12790*/  IMAD R12, R6.reuse, R4, R3 ;  /* 0x00000004060c7224 */ /* 0x040fe400078e0203 */
[----:B------:R-:W-:-:S04]  /*127a0*/  IMAD.WIDE.U32 R4, R6, R0, RZ ;  /* 0x0000000006047225 */ /* 0x000fc800078e00ff */
[----:B---3--:R-:W-:Y:S02]  /*127b0*/  IMAD.WIDE.U32 R6, R16, R23, RZ ;  /* 0x0000001710067225 */ /* 0x008fe400078e00ff */
[----:B------:R-:W2:Y:S02]  /*127c0*/  LDL R16, [R1+0xac] ;  /* 0x0000ac0001107983 */ /* 0x000ea40000100800 */
[----:B------:R-:W-:-:S04]  /*127d0*/  @P3 IMAD.HI.U32 R8, R9, c[0x0][0x4ec], RZ ;  /* 0x00013b0009083a27 */ /* 0x000fc800078e00ff */
[----:B------:R-:W-:Y:S01]  /*127e0*/  IMAD.MOV.U32 R3, RZ, RZ, R9 ;  /* 0x000000ffff037224 */ /* 0x000fe200078e0009 */
[----:B------:R-:W-:Y:S01]  /*127f0*/  @P3 SHF.R.U32.HI R3, RZ, c[0x0][0x4f0], R8 ;  /* 0x00013c00ff033a19 */ /* 0x000fe20000011608 */
[----:B------:R-:W-:Y:S01]  /*12800*/  IMAD R10, R17, R23, RZ ;  /* 0x00000017110a7224 */ /* 0x000fe200078e02ff */
[----:B----4-:R-:W-:Y:S01]  /*12810*/  SEL R8, R13, RZ, P2 ;  /* 0x000000ff0d087207 */ /* 0x010fe20001000000 */
[----:B------:R-:W-:Y:S01]  /*12820*/  IMAD.IADD R13, R5, 0x1, R12 ;  /* 0x00000001050d7824 */ /* 0x000fe200078e020c */
[----:B-----5:R-:W-:Y:S01]  /*12830*/  IADD3 R14, P1, P0, R4, R6, R2 ;  /* 0x00000006040e7210 */ /* 0x020fe2000783e002 */
        /* <DEDUP_REMOVED lines=18> */
[----:B------:R-:W-:Y:S01]  /*12960*/  SHF.R.S32.HI R8, RZ, 0x1f, R26 ;  /* 0x0000001fff087819 */ /* 0x000fe2000001141a */
        /* <DEDUP_REMOVED lines=9> */
[----:B------:R2:W-:Y:S01]  /*12a00*/  SHFL.IDX PT, R4, R3, 0x1, 0x1c1f ;  /* 0x003c1f0003047f89 */ /* 0x0005e200000e0000 */
[----:B------:R-:W-:-:S03]  /*12a10*/  IMAD R12, R15, c[0x0][0x4e8], RZ ;  /* 0x00013a000f0c7a24 */ /* 0x000fc600078e02ff */
[----:B------:R-:W3:Y:S01]  /*12a20*/  SHFL.IDX PT, R5, R5, 0x1, 0x1c1f ;  /* 0x003c1f0005057f89 */ /* 0x000ee200000e0000 */
[----:B------:R-:W-:Y:S01]  /*12a30*/  LOP3.LUT P0, RZ, R8, 0x3, RZ, 0xc0, !PT ;  /* 0x0000000308ff7812 */ /* 0x000fe2000780c0ff */
[----:B--2---:R-:W-:-:S05]  /*12a40*/  IMAD.IADD R3, R16, 0x1, R114 ;  /* 0x0000000110037824 */ /* 0x004fca00078e0272 */
        /* <DEDUP_REMOVED lines=9> */
[----:B------:R-:W2:Y:S01]  /*12ae0*/  LDL R13, [R1+0x18] ;  /* 0x00001800010d7983 */ /* 0x000ea20000100800 */
[----:B------:R-:W-:Y:S01]  /*12af0*/  SHF.R.S32.HI R35, RZ, 0x1f, R26 ;  /* 0x0000001fff237819 */ /* 0x000fe2000001141a */
[----:B------:R-:W-:Y:S01]  /*12b00*/  IMAD R10, R10, c[0x0][0x3a0], RZ ;  /* 0x0000e8000a0a7a24 */ /* 0x000fe200078e02ff */
[----:B-1----:R-:W-:Y:S01]  /*12b10*/  SHF.R.S32.HI R7, RZ, 0x1f, R0 ;  /* 0x0000001fff077819 */ /* 0x002fe20000011400 */
[----:B------:R-:W-:Y:S01]  /*12b20*/  IMAD.WIDE.U32 R4, R2, c[0x0][0x3a0], RZ ;  /* 0x0000e80002047a25 */ /* 0x000fe200078e00ff */
[----:B------:R-:W-:-:S03]  /*12b30*/  LEA.HI R35, R35, R26, RZ, 0x3 ;  /* 0x0000001a23237211 */ /* 0x000fc600078f18ff */
[----:B------:R-:W-:Y:S01]  /*12b40*/  IMAD R2, R2, c[0x0][0x3a4], R10 ;  /* 0x0000e90002027a24 */ /* 0x000fe200078e020a */
[----:B------:R-:W-:-:S04]  /*12b50*/  SHF.R.S32.HI R35, RZ, 0x3, R35 ;  /* 0x00000003ff237819 */ /* 0x000fc80000011423 */
[----:B------:R-:W-:Y:S02]  /*12b60*/  LEA R6, R25, R35, 0x5 ;  /* 0x0000002319067211 */ /* 0x000fe400078e28ff */
[----:B------:R-:W-:Y:S02]  /*12b70*/  IADD3 R3, R5, R2, RZ ;  /* 0x0000000205037210 */ /* 0x000fe40007ffe0ff */
[----:B------:R-:W-:Y:S02]  /*12b80*/  MOV R2, R4 ;  /* 0x0000000400027202 */ /* 0x000fe40000000f00 */
[----:B------:R-:W-:-:S03]  /*12b90*/  IADD3 R6, R114, R6, RZ ;  /* 0x0000000672067210 */ /* 0x000fc60007ffe0ff */
[----:B------:R-:W-:Y:S01]  /*12ba0*/  IMAD.WIDE.U32 R4, R23, c[0x0][0x3e8], R2 ;  /* 0x0000fa0017047a25 */ /* 0x000fe200078e0002 */
[----:B------:R-:W-:-:S03]  /*12bb0*/  MOV R2, R6 ;  /* 0x0000000600027202 */ /* 0x000fc60000000f00 */
[----:B------:R-:W-:Y:S02]  /*12bc0*/  IMAD R3, R7, c[0x0][0x3f0], RZ ;  /* 0x0000fc0007037a24 */ /* 0x000fe400078e02ff */
[----:B------:R-:W-:-:S04]  /*12bd0*/  @P3 IMAD.HI.U32 R7, R6, c[0x0][0x4ec], RZ ;  /* 0x00013b0006073a27 */ /* 0x000fc800078e00ff */
[----:B------:R-:W-:Y:S01]  /*12be0*/  IMAD R5, R23, c[0x0][0x3ec], R5 ;  /* 0x0000fb0017057a24 */ /* 0x000fe200078e0205 */
[----:B------:R-:W-:Y:S01]  /*12bf0*/  @P3 SHF.R.U32.HI R2, RZ, c[0x0][0x4f0], R7 ;  /* 0x00013c00ff023a19 */ /* 0x000fe20000011607 */
[C---:B------:R-:W-:Y:S02]  /*12c00*/  IMAD R8, R0.reuse, c[0x0][0x3f4], R3 ;  /* 0x0000fd0000087a24 */ /* 0x040fe400078e0203 */
[----:B------:R-:W-:Y:S01]  /*12c10*/  IMAD.WIDE.U32 R4, R0, c[0x0][0x3f0], R4 ;  /* 0x0000fc0000047a25 */ /* 0x000fe200078e0004 */
[----:B------:R-:W-:Y:S02]  /*12c20*/  SHF.R.S32.HI R3, RZ, 0x1f, R2 ;  /* 0x0000001fff037819 */ /* 0x000fe40000011402 */
[----:B------:R-:W-:Y:S02]  /*12c30*/  IADD3 R0, -R2, RZ, RZ ;  /* 0x000000ff02007210 */ /* 0x000fe40007ffe1ff */
[----:B------:R-:W-:Y:S01]  /*12c40*/  IADD3 R5, R5, R8, RZ ;  /* 0x0000000805057210 */ /* 0x000fe20007ffe0ff */
[----:B------:R-:W-:-:S02]  /*12c50*/  IMAD R3, R3, c[0x0][0x3e0], RZ ;  /* 0x0000f80003037a24 */ /* 0x000fc400078e02ff */
        /* <DEDUP_REMOVED lines=11> */
[----:B--2---:R-:W1:Y:S04]  /*12d10*/  LDS.128 R28, [R13+0x80] ;  /* 0x000080000d1c7984 */ /* 0x004e680000000c00 */
[----:B------:R-:W2:Y:S04]  /*12d20*/  LDS.128 R48, [R13+0x1080] ;  /* 0x001080000d307984 */ /* 0x000ea80000000c00 */
[----:B------:R-:W3:Y:S04]  /*12d30*/  LDS.128 R64, [R13+0x2080] ;  /* 0x002080000d407984 */ /* 0x000ee80000000c00 */
[----:B------:R-:W4:Y:S04]  /*12d40*/  LDS.128 R76, [R13+0x3080] ;  /* 0x003080000d4c7984 */ /* 0x000f280000000c00 */
[----:B------:R-:W1:Y:S04]  /*12d50*/  LDS.128 R24, [R13+0x4080] ;  /* 0x004080000d187984 */ /* 0x000e680000000c00 */
        /* <DEDUP_REMOVED lines=10> */
[----:B------:R5:W1:Y:S02]  /*12e00*/  LDS.128 R80, [R13+0xf080] ;  /* 0x00f080000d507984 */ /* 0x000a640000000c00 */
[----:B-----5:R-:W-:Y:S01]  /*12e10*/  IADD3 R13, R35, R114, RZ ;  /* 0x00000072230d7210 */ /* 0x020fe20007ffe0ff */
[----:B------:R-:W-:Y:S05]  /*12e20*/  BRA.DIV ~URZ, `(.L_x_467) ;  /* 0x000041c27f007947 */ /* 0x000fea000b800000 */
[----:B--234-:R2:W3:Y:S02]  /*12e30*/  SHFL.IDX PT, R10, R14, RZ, 0x181f ;  /* 0x00181fff0e0a7589 */ /* 0x01c4e400000e0000 */
.L_x_528:
[----:B------:R-:W-:Y:S05]  /*12e40*/  BRA.DIV ~URZ, `(.L_x_468) ;  /* 0x000042127f007947 */ /* 0x000fea000b800000 */
[----:B------:R4:W2:Y:S02]  /*12e50*/  SHFL.IDX PT, R0, R15, RZ, 0x181f ;  /* 0x00181fff0f007589 */ /* 0x0008a400000e0000 */
.L_x_529:
[----:B------:R-:W-:Y:S01]  /*12e60*/  ISETP.GE.AND P0, PT, R13, R12, PT ;  /* 0x0000000c0d00720c */ /* 0x000fe20003f06270 */
[----:B------:R-:W-:Y:S01]  /*12e70*/  BSSY B0, `(.L_x_469) ;  /* 0x0000016000007945 */ /* 0x000fe20003800000 */
[----:B------:R-:W-:-:S02]  /*12e80*/  SHF.R.S32.HI R86, RZ, 0x1f, R32 ;  /* 0x0000001fff567819 */ /* 0x000fc40000011420 */
[----:B------:R-:W-:Y:S02]  /*12e90*/  SHF.R.S32.HI R85, RZ, 0x1f, R11 ;  /* 0x0000001fff557819 */ /* 0x000fe4000001140b */
[----:B------:R-:W-:Y:S02]  /*12ea0*/  SHF.R.S32.HI R84, RZ, 0x1f, R34 ;  /* 0x0000001fff547819 */ /* 0x000fe40000011422 */
[----:B------:R-:W-:-:S05]  /*12eb0*/  SHF.R.S32.HI R35, RZ, 0x1f, R33 ;  /* 0x0000001fff237819 */ /* 0x000fca0000011421 */
        /* <DEDUP_REMOVED lines=11> */
[----:B-1----:R1:W-:Y:S01]  /*12f70*/  @!P3 ST.E.128 [R8.64], R28 ;  /* 0x0000001c0800b985 */ /* 0x0023e2000c101d06 */
[----:B------:R-:W-:-:S02]  /*12f80*/  @!P1 LEA.HI.X R5, R33, R10, R35, 0x1, P5 ;  /* 0x0000000a21059211 */ /* 0x000fc400028f0c23 */
[----:B------:R-:W-:Y:S01]  /*12f90*/  @!P0 LEA.HI.X R3, R32, R10, R86, 0x1, P4 ;  /* 0x0000000a20038211 */ /* 0x000fe200020f0c56 */
[----:B------:R1:W-:Y:S04]  /*12fa0*/  @!P2 ST.E.128 [R6.64], R24 ;  /* 0x000000180600a985 */ /* 0x0003e8000c101d06 */
[----:B------:R1:W-:Y:S04]  /*12fb0*/  @!P1 ST.E.128 [R4.64], R20 ;  /* 0x0000001404009985 */ /* 0x0003e8000c101d06 */
[----:B------:R1:W-:Y:S02]  /*12fc0*/  @!P0 ST.E.128 [R2.64], R16 ;  /* 0x0000001002008985 */ /* 0x0003e4000c101d06 */
.L_x_470:
[----:B------:R-:W-:Y:S05]  /*12fd0*/  BSYNC B0 ;  /* 0x0000000000007941 */ /* 0x000fea0003800000 */
.L_x_469:
[----:B------:R-:W-:Y:S05]  /*12fe0*/  BRA.DIV ~URZ, `(.L_x_471) ;  /* 0x000040d27f007947 */ /* 0x000fea000b800000 */
[----:B---3--:R3:W4:Y:S04]  /*12ff0*/  SHFL.IDX PT, R10, R14, 0x1, 0x181f ;  /* 0x00381f000e0a7f89 */ /* 0x00872800000e0000 */
[----:B--2---:R3:W2:Y:S02]  /*13000*/  SHFL.IDX PT, R0, R15, 0x1, 0x181f ;  /* 0x00381f000f007f89 */ /* 0x0046a400000e0000 */
.L_x_530:
[----:B-1----:R-:W-:Y:S01]  /*13010*/  IADD3 R2, R13, 0x20, RZ ;  /* 0x000000200d027810 */ /* 0x002fe20007ffe0ff */
        /* <DEDUP_REMOVED lines=16> */
[----:B------:R1:W-:Y:S04]  /*13120*/  @!P2 ST.E.128 [R6.64], R44 ;  /* 0x0000002c0600a985 */ /* 0x0003e8000c101d06 */
[----:B------:R1:W-:Y:S04]  /*13130*/  @!P1 ST.E.128 [R4.64], R40 ;  /* 0x0000002804009985 */ /* 0x0003e8000c101d06 */
[----:B------:R1:W-:Y:S02]  /*13140*/  @!P0 ST.E.128 [R2.64], R36 ;  /* 0x0000002402008985 */ /* 0x0003e4000c101d06 */
.L_x_473:
[----:B------:R-:W-:Y:S05]  /*13150*/  BSYNC B0 ;  /* 0x0000000000007941 */ /* 0x000fea0003800000 */
.L_x_472:
[----:B------:R-:W-:Y:S05]  /*13160*/  BRA.DIV ~URZ, `(.L_x_474) ;  /* 0x000040127f007947 */ /* 0x000fea000b800000 */
[----:B----4-:R4:W1:Y:S02]  /*13170*/  SHFL.IDX PT, R10, R14, 0x2, 0x181f ;  /* 0x00581f000e0a7f89 */ /* 0x01086400000e0000 */
.L_x_531:
[----:B------:R-:W-:Y:S05]  /*13180*/  BRA.DIV ~URZ, `(.L_x_475) ;  /* 0x000040627f007947 */ /* 0x000fea000b800000 */
[----:B--2---:R2:W3:Y:S02]  /*13190*/  SHFL.IDX PT, R0, R15, 0x2, 0x181f ;  /* 0x00581f000f007f89 */ /* 0x0044e400000e0000 */
.L_x_532:
        /* <DEDUP_REMOVED lines=8> */
[-C--:B---3--:R-:W-:Y:S02]  /*13220*/  @!P3 LEA R8, P4, R11, R0.reuse, 0x1 ;  /* 0x000000000b08b211 */ /* 0x088fe400078808ff */
[-C--:B------:R-:W-:Y:S02]  /*13230*/  @!P2 LEA R6, P6, R34, R0.reuse, 0x1 ;  /* 0x000000002206a211 */ /* 0x080fe400078c08ff */
[----:B------:R-:W-:Y:S02]  /*13240*/  @!P1 LEA R4, P5, R33, R0, 0x1 ;  /* 0x0000000021049211 */ /* 0x000fe400078a08ff */
[----:B------:R-:W-:Y:S02]  /*13250*/  @!P3 LEA.HI.X R9, R11, R10, R85, 0x1, P4 ;  /* 0x0000000a0b09b211 */ /* 0x000fe400020f0c55 */
        /* <DEDUP_REMOVED lines=8> */
.L_x_477:
[----:B------:R-:W-:Y:S05]  /*132e0*/  BSYNC B0 ;  /* 0x0000000000007941 */ /* 0x000fea0003800000 */
.L_x_476:
[----:B------:R-:W-:Y:S05]  /*132f0*/  BRA.DIV ~URZ, `(.L_x_478) ;  /* 0x00003f527f007947 */ /* 0x000fea000b800000 */
[----:B-1----:R1:W2:Y:S04]  /*13300*/  SHFL.IDX PT, R8, R14, 0x3, 0x181f ;  /* 0x00781f000e087f89 */ /* 0x0022a800000e0000 */
[----:B---3--:R1:W3:Y:S02]  /*13310*/  SHFL.IDX PT, R0, R15, 0x3, 0x181f ;  /* 0x00781f000f007f89 */ /* 0x0082e400000e0000 */
.L_x_533:
[----:B------:R-:W-:-:S04]  /*13320*/  IADD3 R2, R13, 0x60, RZ ;  /* 0x000000600d027810 */ /* 0x000fc80007ffe0ff */
[----:B------:R-:W-:-:S13]  /*13330*/  ISETP.GE.AND P0, PT, R2, R12, PT ;  /* 0x0000000c0200720c */ /* 0x000fda0003f06270 */
[----:B------:R-:W-:Y:S05]  /*13340*/  @P0 BRA `(.L_x_479) ;  /* 0x0000265000000947 */ /* 0x000fea0003800000 */
[----:B------:R-:W-:Y:S02]  /*13350*/  ISETP.GE.AND P2, PT, R11, c[0x0][0x3c8], PT ;  /* 0x0000f2000b007a0c */ /* 0x000fe40003f46270 */
[----:B------:R-:W-:Y:S02]  /*13360*/  ISETP.GE.AND P1, PT, R34, c[0x0][0x3c8], PT ;  /* 0x0000f20022007a0c */ /* 0x000fe40003f26270 */
[----:B------:R-:W-:-:S09]  /*13370*/  ISETP.GE.AND P0, PT, R33, c[0x0][0x3c8], PT ;  /* 0x0000f20021007a0c */ /* 0x000fd20003f06270 */
[-C--:B---3--:R-:W-:Y:S02]  /*13380*/  @!P2 LEA R6, P5, R11, R0.reuse, 0x1 ;  /* 0x000000000b06a211 */ /* 0x088fe400078a08ff */
[CC--:B------:R-:W-:Y:S02]  /*13390*/  @!P1 LEA R4, P4, R34.reuse, R0.reuse, 0x1 ;  /* 0x0000000022049211 */ /* 0x0c0fe400078808ff */
[----:B------:R-:W-:Y:S02]  /*133a0*/  @!P0 LEA R2, P3, R33, R0, 0x1 ;  /* 0x0000000021028211 */ /* 0x000fe400078608ff */
[-C--:B--2---:R-:W-:Y:S02]  /*133b0*/  @!P2 LEA.HI.X R7, R11, R8.reuse, R85, 0x1, P5 ;  /* 0x000000080b07a211 */ /* 0x084fe400028f0c55 */
[-C--:B------:R-:W-:Y:S02]  /*133c0*/  @!P1 LEA.HI.X R5, R34, R8.reuse, R84, 0x1, P4 ;  /* 0x0000000822059211 */ /* 0x080fe400020f0c54 */
[----:B------:R-:W-:Y:S01]  /*133d0*/  @!P0 LEA.HI.X R3, R33, R8, R35, 0x1, P3 ;  /* 0x0000000821038211 */ /* 0x000fe200018f0c23 */
[----:B------:R2:W-:Y:S04]  /*133e0*/  @!P2 ST.E.128 [R6.64], R76 ;  /* 0x0000004c0600a985 */ /* 0x0005e8000c101d06 */
[----:B------:R2:W-:Y:S04]  /*133f0*/  @!P1 ST.E.128 [R4.64], R72 ;  /* 0x0000004804009985 */ /* 0x0005e8000c101d06 */
[----:B------:R2:W-:Y:S01]  /*13400*/  @!P0 ST.E.128 [R2.64], R68 ;  /* 0x0000004402008985 */ /* 0x0005e2000c101d06 */
[----:B------:R-:W-:-:S13]  /*13410*/  ISETP.GE.AND P0, PT, R32, c[0x0][0x3c8], PT ;  /* 0x0000f20020007a0c */ /* 0x000fda0003f06270 */
[----:B------:R-:W-:Y:S05]  /*13420*/  @P0 BRA `(.L_x_479) ;  /* 0x0000257000000947 */ /* 0x000fea0003800000 */
[----:B--2---:R-:W-:-:S04]  /*13430*/  LEA R2, P0, R32, R0, 0x1 ;  /* 0x0000000020027211 */ /* 0x004fc800078008ff */
[----:B------:R-:W-:-:S05]  /*13440*/  LEA.HI.X R3, R32, R8, R86, 0x1, P0 ;  /* 0x0000000820037211 */ /* 0x000fca00000f0c56 */
[----:B------:R2:W-:Y:S01]  /*13450*/  ST.E.128 [R2.64], R80 ;  /* 0x0000005002007985 */ /* 0x0005e2000c101d06 */
[----:B------:R-:W-:Y:S05]  /*13460*/  BRA `(.L_x_479) ;  /* 0x0000253000007947 */ /* 0x000fea0003800000 */
.L_x_466:
[----:B-1----:R-:W2:Y:S04]  /*13470*/  LDL.LU R7, [R1+0x84] ;  /* 0x0000840001077983 */ /* 0x002ea80000300800 */
[----:B------:R-:W3:Y:S01]  /*13480*/  LDL.LU R6, [R1+0x78] ;  /* 0x0000780001067983 */ /* 0x000ee20000300800 */
[----:B------:R-:W-:Y:S02]  /*13490*/  IMAD R10, R10, c[0x0][0x408], RZ ;  /* 0x000102000a0a7a24 */ /* 0x000fe400078e02ff */
[----:B------:R-:W-:-:S04]  /*134a0*/  IMAD.WIDE.U32 R4, R2, c[0x0][0x408], RZ ;  /* 0x0001020002047a25 */ /* 0x000fc800078e00ff */
[----:B------:R-:W-:-:S05]  /*134b0*/  IMAD R2, R2, c[0x0][0x40c], R10 ;  /* 0x0001030002027a24 */ /* 0x000fca00078e020a */
[----:B------:R-:W-:Y:S02]  /*134c0*/  IADD3 R3, R5, R2, RZ ;  /* 0x0000000205037210 */ /* 0x000fe40007ffe0ff */
[----:B------:R-:W-:Y:S02]  /*134d0*/  MOV R2, R4 ;  /* 0x0000000400027202 */ /* 0x000fe40000000f00 */
[----:B------:R-:W-:-:S05]  /*134e0*/  SHF.R.S32.HI R5, RZ, 0x1f, R0 ;  /* 0x0000001fff057819 */ /* 0x000fca0000011400 */
[----:B------:R-:W-:Y:S02]  /*134f0*/  IMAD R4, R5, c[0x0][0x440], RZ ;  /* 0x0001100005047a24 */ /* 0x000fe400078e02ff */
[----:B------:R-:W-:-:S04]  /*13500*/  @P3 IMAD.HI.U32 R5, R9, c[0x0][0x4ec], RZ ;  /* 0x00013b0009053a27 */ /* 0x000fc800078e00ff */
[----:B------:R-:W-:Y:S02]  /*13510*/  IMAD R4, R0, c[0x0][0x444], R4 ;  /* 0x0001110000047a24 */ /* 0x000fe400078e0204 */
[----:B--2---:R-:W-:-:S04]  /*13520*/  IMAD.WIDE.U32 R2, R7, c[0x0][0x438], R2 ;  /* 0x00010e0007027a25 */ /* 0x004fc800078e0002 */
[----:B------:R-:W-:-:S04]  /*13530*/  IMAD R3, R7, c[0x0][0x43c], R3 ;  /* 0x00010f0007037a24 */ /* 0x000fc800078e0203 */
[----:B------:R-:W-:Y:S01]  /*13540*/  IMAD.WIDE.U32 R2, R0, c[0x0][0x440], R2 ;  /* 0x0001100000027a25 */ /* 0x000fe200078e0002 */
[----:B------:R-:W-:Y:S02]  /*13550*/  MOV R0, R9 ;  /* 0x0000000900007202 */ /* 0x000fe40000000f00 */
[----:B------:R-:W-:Y:S02]  /*13560*/  @P3 SHF.R.U32.HI R0, RZ, c[0x0][0x4f0], R5 ;  /* 0x00013c00ff003a19 */ /* 0x000fe40000011605 */
        /* <DEDUP_REMOVED lines=19> */
.L_x_534:
[----:B------:R-:W-:Y:S05]  /*136a0*/  BRA.DIV ~URZ, `(.L_x_481) ;  /* 0x00003cd27f007947 */ /* 0x000fea000b800000 */
[----:B------:R3:W4:Y:S02]  /*136b0*/  SHFL.IDX PT, R0, R14, RZ, 0x1c1f ;  /* 0x001c1fff0e007589 */ /* 0x00072400000e0000 */
.L_x_535:
        /* <DEDUP_REMOVED lines=69> */
[----:B------:R-:W-:-:S05]  /*13b10*/  ISETP.GE.AND P6, PT, R41, c[0x0][0x3c8], PT ;  /* 0x0000f20029007a0c */ /* 0x000fca0003fc6270 */
[----:B----4-:R-:W-:Y:S02]  /*13b20*/  @!P1 IMAD.MOV.U32 R6, RZ, RZ, R0 ;  /* 0x000000ffff069224 */ /* 0x010fe400078e0000 */
[----:B--2---:R-:W-:Y:S01]  /*13b30*/  @!P1 IMAD.MOV.U32 R7, RZ, RZ, R4 ;  /* 0x000000ffff079224 */ /* 0x004fe200078e0004 */
[----:B------:R-:W-:-:S03]  /*13b40*/  @!P0 LEA R2, P2, R13, R0, 0x2 ;  /* 0x000000000d028211 */ /* 0x000fc600078410ff */
[----:B------:R-:W-:Y:S01]  /*13b50*/  @!P1 IMAD.WIDE R6, R5, 0x4, R6 ;  /* 0x0000000405069825 */ /* 0x000fe200078e0206 */
[----:B------:R-:W-:Y:S02]  /*13b60*/  @!P0 LEA.HI.X R3, R13, R4, R15, 0x2, P2 ;  /* 0x000000040d038211 */ /* 0x000fe400010f140f */
[----:B------:R-:W-:Y:S02]  /*13b70*/  ISETP.GE.AND P2, PT, R18, c[0x0][0x3c8], PT ;  /* 0x0000f20012007a0c */ /* 0x000fe40003f46270 */
[----:B------:R2:W-:Y:S01]  /*13b80*/  @!P1 ST.E.64 [R6.64], R184 ;  /* 0x000000b806009985 */ /* 0x0005e2000c101b06 */
[----:B------:R-:W-:-:S03]  /*13b90*/  ISETP.GE.AND P1, PT, R19, c[0x0][0x3c8], PT ;  /* 0x0000f20013007a0c */ /* 0x000fc60003f26270 */
[----:B------:R4:W-:Y:S01]  /*13ba0*/  @!P0 ST.E.64 [R2.64], R152 ;  /* 0x0000009802008985 */ /* 0x0009e2000c101b06 */
[CC--:B--2---:R-:W-:Y:S02]  /*13bb0*/  @!P3 LEA R6, P5, R17.reuse, R0.reuse, 0x2 ;  /* 0x000000001106b211 */ /* 0x0c4fe400078a10ff */
[C---:B----4-:R-:W-:Y:S02]  /*13bc0*/  @!P4 LEA R2, P0, R16.reuse, R0, 0x2 ;  /* 0x000000001002c211 */ /* 0x050fe400078010ff */
[-C--:B------:R-:W-:Y:S02]  /*13bd0*/  @!P3 LEA.HI.X R7, R17, R4.reuse, R47, 0x2, P5 ;  /* 0x000000041107b211 */ /* 0x080fe400028f142f */
[----:B------:R-:W-:-:S03]  /*13be0*/  @!P4 LEA.HI.X R3, R16, R4, R46, 0x2, P0 ;  /* 0x000000041003c211 */ /* 0x000fc600000f142e */
[----:B------:R2:W-:Y:S01]  /*13bf0*/  @!P3 ST.E.64 [R6.64], R148 ;  /* 0x000000940600b985 */ /* 0x0005e2000c101b06 */
[----:B------:R-:W-:-:S03]  /*13c00*/  ISETP.GE.AND P3, PT, R20, c[0x0][0x3c8], PT ;  /* 0x0000f20014007a0c */ /* 0x000fc60003f66270 */
[----:B------:R4:W-:Y:S01]  /*13c10*/  @!P4 ST.E.64 [R2.64], R144 ;  /* 0x000000900200c985 */ /* 0x0009e2000c101b06 */
[----:B------:R-:W-:Y:S02]  /*13c20*/  ISETP.GE.AND P4, PT, R21, c[0x0][0x3c8], PT ;  /* 0x0000f20015007a0c */ /* 0x000fe40003f86270 */
        /* <DEDUP_REMOVED lines=75> */
[----:B------:R-:W-:Y:S02]  /*140e0*/  @!P4 LEA.HI.X R3, R37, R4, R67, 0x2, P0 ;  /* 0x000000042503c211 */ /* 0x000fe400000f1443 */
[----:B------:R-:W-:Y:S01]  /*140f0*/  @!P2 LEA R8, P0, R38, R0, 0x2 ;  /* 0x000000002608a211 */ /* 0x000fe200078010ff */
[----:B------:R2:W-:Y:S01]  /*14100*/  @!P3 ST.E.64 [R6.64], R92 ;  /* 0x0000005c0600b985 */ /* 0x0005e2000c101b06 */
[----:B------:R-:W-:-:S02]  /*14110*/  ISETP.GE.AND P5, PT, R40, c[0x0][0x3c8], PT ;  /* 0x0000f20028007a0c */ /* 0x000fc40003fa6270 */
[----:B------:R-:W-:Y:S01]  /*14120*/  @!P2 LEA.HI.X R9, R38, R4, R68, 0x2, P0 ;  /* 0x000000042609a211 */ /* 0x000fe200000f1444 */
[----:B------:R4:W-:Y:S01]  /*14130*/  @!P4 ST.E.64 [R2.64], R96 ;  /* 0x000000600200c985 */ /* 0x0009e2000c101b06 */
[----:B------:R-:W-:-:S03]  /*14140*/  ISETP.GE.AND P4, PT, R42, c[0x0][0x3c8], PT ;  /* 0x0000f2002a007a0c */ /* 0x000fc60003f86270 */
[----:B------:R-:W-:Y:S01]  /*14150*/  @!P2 ST.E.64 [R8.64], R186 ;  /* 0x000000ba0800a985 */ /* 0x000fe2000c101b06 */
[----:B------:R-:W-:Y:S02]  /*14160*/  ISETP.GE.AND P2, PT, R43, c[0x0][0x3c8], PT ;  /* 0x0000f2002b007a0c */ /* 0x000fe40003f46270 */
[-C--:B--2---:R-:W-:Y:S02]  /*14170*/  @!P6 LEA R6, P0, R41, R0.reuse, 0x2 ;  /* 0x000000002906e211 */ /* 0x084fe400078010ff */
[----:B----4-:R-:W-:Y:S02]  /*14180*/  @!P1 LEA R2, P3, R39, R0, 0x2 ;  /* 0x0000000027029211 */ /* 0x010fe400078610ff */
[-C--:B------:R-:W-:Y:S02]  /*14190*/  @!P6 LEA.HI.X R7, R41, R4.reuse, R71, 0x2, P0 ;  /* 0x000000042907e211 */ /* 0x080fe400000f1447 */
[----:B------:R-:W-:Y:S02]  /*141a0*/  @!P1 LEA.HI.X R3, R39, R4, R69, 0x2, P3 ;  /* 0x0000000427039211 */ /* 0x000fe400018f1445 */
[----:B------:R-:W-:-:S03]  /*141b0*/  ISETP.GE.AND P0, PT, R45, c[0x0][0x3c8], PT ;  /* 0x0000f2002d007a0c */ /* 0x000fc60003f06270 */
        /* <DEDUP_REMOVED lines=18> */
.L_x_483:
[----:B------:R-:W-:Y:S05]  /*142e0*/  BSYNC B0 ;  /* 0x0000000000007941 */ /* 0x000fea0003800000 */
.L_x_482:
[----:B------:R-:W-:Y:S05]  /*142f0*/  BRA.DIV ~URZ, `(.L_x_484) ;  /* 0x000030e27f007947 */ /* 0x000fea000b800000 */
[----:B--2---:R2:W1:Y:S04]  /*14300*/  SHFL.IDX PT, R4, R12, 0x1, 0x1c1f ;  /* 0x003c1f000c047f89 */ /* 0x00446800000e0000 */
[----:B----4-:R2:W4:Y:S02]  /*14310*/  SHFL.IDX PT, R0, R14, 0x1, 0x1c1f ;  /* 0x003c1f000e007f89 */ /* 0x01052400000e0000 */
.L_x_536:
        /* <DEDUP_REMOVED lines=136> */
.L_x_464:
[----:B------:R-:W3:Y:S04]  /*14ba0*/  LDL.LU R0, [R1+0x74] ;  /* 0x0000740001007983 */ /* 0x000ee80000300800 */
[----:B------:R-:W4:Y:S01]  /*14bb0*/  LDL R7, [R1+0x7c] ;  /* 0x00007c0001077983 */ /* 0x000f220000100800 */
[----:B------:R-:W-:Y:S01]  /*14bc0*/  ISETP.NE.U32.AND P0, PT, RZ, c[0x0][0x508], PT ;  /* 0x00014200ff007a0c */ /* 0x000fe20003f05070 */
[----:B------:R-:W-:Y:S01]  /*14bd0*/  IMAD.MOV.U32 R4, RZ, RZ, 0x4 ;  /* 0x00000004ff047424 */ /* 0x000fe200078e00ff */
[----:B------:R-:W-:Y:S01]  /*14be0*/  ISETP.NE.U32.AND P2, PT, RZ, c[0x0][0x500], PT ;  /* 0x00014000ff007a0c */ /* 0x000fe20003f45070 */
[----:B------:R-:W-:Y:S01]  /*14bf0*/  IMAD.MOV.U32 R20, RZ, RZ, c[0x0][0x388] ;  /* 0x0000e200ff147624 */ /* 0x000fe200078e00ff */
[----:B------:R-:W-:Y:S01]  /*14c00*/  ISETP.NE.AND.EX P0, PT, RZ, c[0x0][0x50c], PT, P0 ;  /* 0x00014300ff007a0c */ /* 0x000fe20003f05300 */
[----:B--2---:R-:W-:Y:S01]  /*14c10*/  IMAD.MOV.U32 R6, RZ, RZ, RZ ;  /* 0x000000ffff067224 */ /* 0x004fe200078e00ff */
[----:B------:R-:W-:Y:S01]  /*14c20*/  ISETP.NE.AND.EX P2, PT, RZ, c[0x0][0x504], PT, P2 ;  /* 0x00014100ff007a0c */ /* 0x000fe20003f45320 */
[----:B----4-:R-:W-:-:S10]  /*14c30*/  IMAD.WIDE R2, R7, R4, c[0x0][0x500] ;  /* 0x0001400007027625 */ /* 0x010fd400078e0204 */
[----:B------:R-:W-:Y:S02]  /*14c40*/  @P0 IMAD.WIDE R4, R7, R4, c[0x0][0x508] ;  /* 0x0001420007040625 */ /* 0x000fe400078e0204 */
[----:B------:R2:W5:Y:S04]  /*14c50*/  @P2 LDG.E R6, [R2.64] ;  /* 0x0000000602062981 */ /* 0x000568000c1e1900 */
[----:B------:R2:W5:Y:S01]  /*14c60*/  @P0 LDG.E R20, [R4.64] ;  /* 0x0000000604140981 */ /* 0x000562000c1e1900 */
[----:B---3--:R-:W-:-:S04]  /*14c70*/  ISETP.NE.AND P1, PT, R0, RZ, PT ;  /* 0x000000ff0000720c */ /* 0x008fc80003f25270 */
[----:B------:R-:W-:Y:S01]  /*14c80*/  SEL R19, R0, c[0x0][0x3d4], P1 ;  /* 0x0000f50000137a07 */ /* 0x000fe20000800000 */
[----:B------:R-:W-:Y:S05]  /*14c90*/  @P0 BRA `(.L_x_485) ;  /* 0x0000004000000947 */ /* 0x000fea0003800000 */
[----:B------:R-:W-:Y:S05]  /*14ca0*/  @!P2 BRA `(.L_x_485) ;  /* 0x000000300000a947 */ /* 0x000fea0003800000 */
[----:B------:R3:W4:Y:S04]  /*14cb0*/  LDG.E R0, [R2.64] ;  /* 0x0000000602007981 */ /* 0x000728000c1e1900 */
[----:B--23--:R-:W4:Y:S02]  /*14cc0*/  LDG.E R2, [R2.64+0x4] ;  /* 0x0000040602027981 */ /* 0x00cf24000c1e1900 */
[----:B----45:R-:W-:Y:S02]  /*14cd0*/  IADD3 R20, -R0, R2, RZ ;  /* 0x0000000200147210 */ /* 0x030fe40007ffe1ff */
.L_x_485:
[----:B--2---:R-:W2:Y:S01]  /*14ce0*/  S2R R3, SR_TID.X ;  /* 0x0000000000037919 */ /* 0x004ea20000002100 */
[----:B------:R-:W-:Y:S01]  /*14cf0*/  SHF.R.S32.HI R0, RZ, 0x1f, R7 ;  /* 0x0000001fff007819 */ /* 0x000fe20000011407 */
[----:B------:R-:W-:Y:S01]  /*14d00*/  BSSY B0, `(.L_x_486) ;  /* 0x0000038000007945 */ /* 0x000fe20003800000 */
[----:B-----5:R-:W-:-:S02]  /*14d10*/  SHF.R.S32.HI R18, RZ, 0x1f, R6 ;  /* 0x0000001fff127819 */ /* 0x020fc40000011406 */
[----:B------:R-:W-:Y:S02]  /*14d20*/  SEL R16, R7, RZ, !P2 ;  /* 0x000000ff07107207 */ /* 0x000fe40005000000 */
[----:B------:R-:W-:Y:S02]  /*14d30*/  SEL R21, R0, RZ, !P2 ;  /* 0x000000ff00157207 */ /* 0x000fe40005000000 */
[----:B--2---:R-:W-:-:S13]  /*14d40*/  ISETP.GT.AND P0, PT, R3, 0x7f, PT ;  /* 0x0000007f0300780c */ /* 0x004fda0003f04270 */
[----:B------:R-:W-:Y:S05]  /*14d50*/  @P0 BRA `(.L_x_487) ;  /* 0x0000032000000947 */ /* 0x000fea0003800000 */
[----:B------:R-:W2:Y:S01]  /*14d60*/  LDL R2, [R1+0x68] ;  /* 0x0000680001027983 */ /* 0x000ea20000100800 */
[----:B------:R-:W-:Y:S01]  /*14d70*/  IMAD R0, R20, c[0x0][0x4e8], RZ ;  /* 0x00013a0014007a24 */ /* 0x000fe200078e02ff */
[----:B--2---:R-:W-:-:S04]  /*14d80*/  IADD3 R10, R2, R3, RZ ;  /* 0x00000003020a7210 */ /* 0x004fc80007ffe0ff */
[----:B------:R-:W-:-:S13]  /*14d90*/  ISETP.GE.AND P0, PT, R10, R0, PT ;  /* 0x000000000a00720c */ /* 0x000fda0003f06270 */
[----:B------:R-:W-:Y:S05]  /*14da0*/  @P0 BRA `(.L_x_487) ;  /* 0x000002d000000947 */ /* 0x000fea0003800000 */
[----:B------:R-:W2:Y:S04]  /*14db0*/  LDL R2, [R1+0x84] ;  /* 0x0000840001027983 */ /* 0x000ea80000100800 */
[----:B------:R-:W3:Y:S01]  /*14dc0*/  LDL.LU R22, [R1+0x78] ;  /* 0x0000780001167983 */ /* 0x000ee20000300800 */
[----:B------:R-:W-:Y:S01]  /*14dd0*/  IMAD.MOV.U32 R0, RZ, RZ, 0x368 ;  /* 0x00000368ff007424 */ /* 0x000fe200078e00ff */
[----:B------:R-:W-:-:S04]  /*14de0*/  ISETP.GT.AND P2, PT, R19, 0x1, PT ;  /* 0x000000011300780c */ /* 0x000fc80003f44270 */
[----:B------:R-:W-:-:S04]  /*14df0*/  SEL R0, R0, 0x328, P2 ;  /* 0x0000032800007807 */ /* 0x000fc80001000000 */
[----:B------:R4:W5:Y:S08]  /*14e00*/  LDC.64 R8, c[0x0][R0+0x170] ;  /* 0x00005c0000087b82 */ /* 0x0009700000000a00 */
[----:B------:R4:W2:Y:S08]  /*14e10*/  LDC.64 R4, c[0x0][R0+0x168] ;  /* 0x00005a0000047b82 */ /* 0x0008b00000000a00 */
[----:B------:R4:W1:Y:S08]  /*14e20*/  LDC.64 R14, c[0x0][R0+0x178] ;  /* 0x00005e00000e7b82 */ /* 0x0008700000000a00 */
[----:B------:R4:W1:Y:S02]  /*14e30*/  LDC.64 R12, c[0x0][R0+0x160] ;  /* 0x00005800000c7b82 */ /* 0x0008640000000a00 */
[----:B----4-:R-:W-:-:S02]  /*14e40*/  IMAD.MOV.U32 R0, RZ, RZ, c[0x0][0x4e8] ;  /* 0x00013a00ff007624 */ /* 0x010fc400078e00ff */
[----:B-----5:R-:W-:-:S03]  /*14e50*/  IMAD R7, R9, R16, RZ ;  /* 0x0000001009077224 */ /* 0x020fc600078e02ff */
[----:B------:R-:W-:Y:S02]  /*14e60*/  ISETP.NE.AND P0, PT, R0, 0x1, PT ;  /* 0x000000010000780c */ /* 0x000fe40003f05270 */
[----:B------:R-:W-:-:S11]  /*14e70*/  MOV R0, R10 ;  /* 0x0000000a00007202 */ /* 0x000fd60000000f00 */
[----:B------:R-:W-:-:S05]  /*14e80*/  @P0 IMAD.HI.U32 R17, R10, c[0x0][0x4ec], RZ ;  /* 0x00013b000a110a27 */ /* 0x000fca00078e00ff */
[----:B------:R-:W-:Y:S01]  /*14e90*/  @P0 SHF.R.U32.HI R0, RZ, c[0x0][0x4f0], R17 ;  /* 0x00013c00ff000a19 */ /* 0x000fe20000011611 */
[-C--:B--2---:R-:W-:Y:S02]  /*14ea0*/  IMAD R9, R5, R2.reuse, RZ ;  /* 0x0000000205097224 */ /* 0x084fe400078e02ff */
[----:B------:R-:W-:-:S04]  /*14eb0*/  IMAD.WIDE.U32 R4, R4, R2, RZ ;  /* 0x0000000204047225 */ /* 0x000fc800078e00ff */
[----:B------:R-:W-:-:S04]  /*14ec0*/  IMAD.WIDE.U32 R2, R8, R16, RZ ;  /* 0x0000001008027225 */ /* 0x000fc800078e00ff */
[----:B------:R-:W-:Y:S01]  /*14ed0*/  IMAD R8, R8, R21, R7 ;  /* 0x0000001508087224 */ /* 0x000fe200078e0207 */
[----:B---3--:R-:W-:Y:S01]  /*14ee0*/  SEL R7, R22, RZ, P2 ;  /* 0x000000ff16077207 */ /* 0x008fe20001000000 */
[----:B------:R-:W-:Y:S01]  /*14ef0*/  IMAD.IADD R9, R5, 0x1, R9 ;  /* 0x0000000105097824 */ /* 0x000fe200078e0209 */
[----:B------:R-:W-:Y:S01]  /*14f00*/  IADD3 R17, P1, P0, R2, R4, R6 ;  /* 0x0000000402117210 */ /* 0x000fe2000783e006 */
[----:B------:R-:W-:Y:S01]  /*14f10*/  IMAD.MOV R2, RZ, RZ, -R0 ;  /* 0x000000ffff027224 */ /* 0x000fe200078e0a00 */
[----:B------:R-:W-:Y:S01]  /*14f20*/  IADD3 R3, R3, R8, RZ ;  /* 0x0000000803037210 */ /* 0x000fe20007ffe0ff */
[-C--:B-1----:R-:W-:Y:S02]  /*14f30*/  IMAD R8, R15, R7.reuse, RZ ;  /* 0x000000070f087224 */ /* 0x082fe400078e02ff */
[----:B------:R-:W-:Y:S01]  /*14f40*/  IMAD.WIDE.U32 R4, R14, R7, RZ ;  /* 0x000000070e047225 */ /* 0x000fe200078e00ff */
[----:B------:R-:W-:Y:S02]  /*14f50*/  IADD3.X R9, R3, R9, R18, P1, P0 ;  /* 0x0000000903097210 */ /* 0x000fe40000fe0412 */
[----:B------:R-:W-:Y:S01]  /*14f60*/  SHF.R.S32.HI R3, RZ, 0x1f, R0 ;  /* 0x0000001fff037819 */ /* 0x000fe20000011400 */
[----:B------:R-:W-:Y:S01]  /*14f70*/  IMAD R2, R2, c[0x0][0x4e8], R10 ;  /* 0x00013a0002027a24 */ /* 0x000fe200078e020a */
[----:B------:R-:W-:Y:S01]  /*14f80*/  IADD3 R5, R5, R8, RZ ;  /* 0x0000000805057210 */ /* 0x000fe20007ffe0ff */
[----:B------:R-:W-:Y:S01]  /*14f90*/  IMAD.MOV.U32 R8, RZ, RZ, c[0x0][0x4a8] ;  /* 0x00012a00ff087624 */ /* 0x000fe200078e00ff */
[----:B------:R-:W-:Y:S01]  /*14fa0*/  IADD3 R4, P1, P0, R0, R17, R4 ;  /* 0x0000001100047210 */ /* 0x000fe2000783e004 */
[----:B------:R-:W-:Y:S01]  /*14fb0*/  IMAD R0, R13, R2, RZ ;  /* 0x000000020d007224 */ /* 0x000fe200078e02ff */
[----:B------:R-:W-:-:S02]  /*14fc0*/  SHF.R.S32.HI R7, RZ, 0x1f, R2 ;  /* 0x0000001fff077819 */ /* 0x000fc40000011402 */
        /* <DEDUP_REMOVED lines=11> */
.L_x_487:
[----:B------:R-:W-:Y:S05]  /*15080*/  BSYNC B0 ;  /* 0x0000000000007941 */ /* 0x000fea0003800000 */
.L_x_486:
        /* <DEDUP_REMOVED lines=19> */
[----:B------:R-:W-:Y:S01]  /*151c0*/  IADD3 R14, R8, R9, RZ ;  /* 0x00000009080e7210 */ /* 0x000fe20007ffe0ff */
[----:B------:R-:W-:Y:S02]  /*151d0*/  IMAD R6, R6, c[0x0][0x3a4], R0 ;  /* 0x0000e90006067a24 */ /* 0x000fe400078e0200 */
[----:B------:R-:W-:-:S03]  /*151e0*/  IMAD.IADD R4, R9, 0x1, R4 ;  /* 0x0000000109047824 */ /* 0x000fc600078e0204 */
        /* <DEDUP_REMOVED lines=25> */
.L_x_537:
[----:B------:R-:W-:Y:S05]  /*15380*/  BRA.DIV ~URZ, `(.L_x_489) ;  /* 0x000021827f007947 */ /* 0x000fea000b800000 */
[----:B------:R3:W4:Y:S02]  /*15390*/  SHFL.IDX PT, R0, R15, RZ, 0x181f ;  /* 0x00181fff0f007589 */ /* 0x00072400000e0000 */
.L_x_538:
[----:B------:R-:W-:Y:S01]  /*153a0*/  IMAD R13, R20, c[0x0][0x4e8], RZ ;  /* 0x00013a00140d7a24 */ /* 0x000fe200078e02ff */
[----:B------:R-:W-:Y:S01]  /*153b0*/  BSSY B0, `(.L_x_490) ;  /* 0x0000017000007945 */ /* 0x000fe20003800000 */
[----:B------:R-:W-:Y:S02]  /*153c0*/  SHF.R.S32.HI R19, RZ, 0x1f, R32 ;  /* 0x0000001fff137819 */ /* 0x000fe40000011420 */
[----:B------:R-:W-:Y:S02]  /*153d0*/  SHF.R.S32.HI R16, RZ, 0x1f, R11 ;  /* 0x0000001fff107819 */ /* 0x000fe4000001140b */
[----:B------:R-:W-:Y:S02]  /*153e0*/  ISETP.GE.AND P0, PT, R14, R13, PT ;  /* 0x0000000d0e00720c */ /* 0x000fe40003f06270 */
[----:B------:R-:W-:Y:S02]  /*153f0*/  SHF.R.S32.HI R18, RZ, 0x1f, R34 ;  /* 0x0000001fff127819 */ /* 0x000fe40000011422 */
[----:B------:R-:W-:-:S09]  /*15400*/  SHF.R.S32.HI R17, RZ, 0x1f, R33 ;  /* 0x0000001fff117819 */ /* 0x000fd20000011421 */
        /* <DEDUP_REMOVED lines=17> */
.L_x_491:
[----:B------:R-:W-:Y:S05]  /*15520*/  BSYNC B0 ;  /* 0x0000000000007941 */ /* 0x000fea0003800000 */
.L_x_490:
[----:B------:R-:W-:Y:S05]  /*15530*/  BRA.DIV ~URZ, `(.L_x_492) ;  /* 0x000020327f007947 */ /* 0x000fea000b800000 */
[----:B--2---:R2:W1:Y:S04]  /*15540*/  SHFL.IDX PT, R10, R12, 0x1, 0x181f ;  /* 0x00381f000c0a7f89 */ /* 0x00446800000e0000 */
[----:B----4-:R2:W4:Y:S02]  /*15550*/  SHFL.IDX PT, R0, R15, 0x1, 0x181f ;  /* 0x00381f000f007f89 */ /* 0x01052400000e0000 */
.L_x_539:
        /* <DEDUP_REMOVED lines=20> */
.L_x_494:
[----:B------:R-:W-:Y:S05]  /*156a0*/  BSYNC B0 ;  /* 0x0000000000007941 */ /* 0x000fea0003800000 */
.L_x_493:
[----:B------:R-:W-:Y:S05]  /*156b0*/  BRA.DIV ~URZ, `(.L_x_495) ;  /* 0x00001f727f007947 */ /* 0x000fea000b800000 */
[----:B-1----:R1:W2:Y:S02]  /*156c0*/  SHFL.IDX PT, R10, R12, 0x2, 0x181f ;  /* 0x00581f000c0a7f89 */ /* 0x0022a400000e0000 */
.L_x_540:
[----:B------:R-:W-:Y:S05]  /*156d0*/  BRA.DIV ~URZ, `(.L_x_496) ;  /* 0x00001fc27f007947 */ /* 0x000fea000b800000 */
[----:B----4-:R4:W1:Y:S02]  /*156e0*/  SHFL.IDX PT, R0, R15, 0x2, 0x181f ;  /* 0x00581f000f007f89 */ /* 0x01086400000e0000 */
.L_x_541:
        /* <DEDUP_REMOVED lines=20> */
.L_x_498:
[----:B------:R-:W-:Y:S05]  /*15830*/  BSYNC B0 ;  /* 0x0000000000007941 */ /* 0x000fea0003800000 */
.L_x_497:
[----:B------:R-:W-:Y:S05]  /*15840*/  BRA.DIV ~URZ, `(.L_x_499) ;  /* 0x00001eb27f007947 */ /* 0x000fea000b800000 */
[----:B--2---:R2:W3:Y:S04]  /*15850*/  SHFL.IDX PT, R10, R12, 0x3, 0x181f ;  /* 0x00781f000c0a7f89 */ /* 0x0044e800000e0000 */
[----:B-1----:R2:W1:Y:S02]  /*15860*/  SHFL.IDX PT, R0, R15, 0x3, 0x181f ;  /* 0x00781f000f007f89 */ /* 0x00246400000e0000 */
.L_x_542:
[----:B------:R-:W-:-:S04]  /*15870*/  IADD3 R2, R14, 0x60, RZ ;  /* 0x000000600e027810 */ /* 0x000fc80007ffe0ff */
[----:B------:R-:W-:-:S13]  /*15880*/  ISETP.GE.AND P0, PT, R2, R13, PT ;  /* 0x0000000d0200720c */ /* 0x000fda0003f06270 */
[----:B------:R-:W-:Y:S05]  /*15890*/  @P0 BRA `(.L_x_479) ;  /* 0x0000010000000947 */ /* 0x000fea0003800000 */
[----:B------:R-:W-:Y:S02]  /*158a0*/  ISETP.GE.AND P3, PT, R11, c[0x0][0x3c8], PT ;  /* 0x0000f2000b007a0c */ /* 0x000fe40003f66270 */
[----:B------:R-:W-:Y:S02]  /*158b0*/  ISETP.GE.AND P2, PT, R34, c[0x0][0x3c8], PT ;  /* 0x0000f20022007a0c */ /* 0x000fe40003f46270 */
[----:B------:R-:W-:Y:S02]  /*158c0*/  ISETP.GE.AND P1, PT, R33, c[0x0][0x3c8], PT ;  /* 0x0000f20021007a0c */ /* 0x000fe40003f26270 */
[----:B------:R-:W-:-:S07]  /*158d0*/  ISETP.GE.AND P0, PT, R32, c[0x0][0x3c8], PT ;  /* 0x0000f20020007a0c */ /* 0x000fce0003f06270 */
[CC--:B-1----:R-:W-:Y:S02]  /*158e0*/  @!P3 LEA R8, P4, R11.reuse, R0.reuse, 0x1 ;  /* 0x000000000b08b211 */ /* 0x0c2fe400078808ff */
[----:B------:R-:W-:Y:S02]  /*158f0*/  @!P2 LEA R6, P6, R34, R0, 0x1 ;  /* 0x000000002206a211 */ /* 0x000fe400078c08ff */
[----:B---3--:R-:W-:Y:S02]  /*15900*/  @!P3 LEA.HI.X R9, R11, R10, R16, 0x1, P4 ;  /* 0x0000000a0b09b211 */ /* 0x008fe400020f0c10 */
[-C--:B------:R-:W-:Y:S02]  /*15910*/  @!P1 LEA R4, P5, R33, R0.reuse, 0x1 ;  /* 0x0000000021049211 */ /* 0x080fe400078a08ff */
[----:B------:R-:W-:Y:S01]  /*15920*/  @!P0 LEA R2, P4, R32, R0, 0x1 ;  /* 0x0000000020028211 */ /* 0x000fe200078808ff */
[----:B------:R1:W-:Y:S01]  /*15930*/  @!P3 ST.E.128 [R8.64], RZ ;  /* 0x000000ff0800b985 */ /* 0x0003e2000c101d06 */
[----:B------:R-:W-:-:S02]  /*15940*/  @!P2 LEA.HI.X R7, R34, R10, R18, 0x1, P6 ;  /* 0x0000000a2207a211 */ /* 0x000fc400030f0c12 */
[-C--:B------:R-:W-:Y:S02]  /*15950*/  @!P1 LEA.HI.X R5, R33, R10.reuse, R17, 0x1, P5 ;  /* 0x0000000a21059211 */ /* 0x080fe400028f0c11 */
[----:B------:R-:W-:Y:S01]  /*15960*/  @!P0 LEA.HI.X R3, R32, R10, R19, 0x1, P4 ;  /* 0x0000000a20038211 */ /* 0x000fe200020f0c13 */
[----:B------:R1:W-:Y:S04]  /*15970*/  @!P2 ST.E.128 [R6.64], RZ ;  /* 0x000000ff0600a985 */ /* 0x0003e8000c101d06 */
[----:B------:R1:W-:Y:S04]  /*15980*/  @!P1 ST.E.128 [R4.64], RZ ;  /* 0x000000ff04009985 */ /* 0x0003e8000c101d06 */
[----:B------:R1:W-:Y:S02]  /*15990*/  @!P0 ST.E.128 [R2.64], RZ ;  /* 0x000000ff02008985 */ /* 0x0003e4000c101d06 */
.L_x_479:
[----:B------:R-:W-:Y:S05]  /*159a0*/  BSYNC B1 ;  /* 0x0000000000017941 */ /* 0x000fea0003800000 */
.L_x_463:
[----:B-1-34-:R-:W3:Y:S02]  /*159b0*/  LDL R0, [R1+0xa8] ;  /* 0x0000a80001007983 */ /* 0x01aee40000100800 */
[----:B---3--:R-:W-:-:S13]  /*159c0*/  ISETP.NE.AND P0, PT, R0, RZ, PT ;  /* 0x000000ff0000720c */ /* 0x008fda0003f05270 */
[----:B------:R-:W-:Y:S01]  /*159d0*/  @P0 WARPSYNC 0xffffffff ;  /* 0xffffffff00000948 */ /* 0x000fe20003800000 */
[----:B------:R-:W-:Y:S06]  /*159e0*/  @P0 BAR.SYNC.DEFER_BLOCKING 0x5, 0x100 ;  /* 0x0144000000000b1d */ /* 0x000fec0000010000 */
[----:B--2---:R-:W1:Y:S04]  /*159f0*/  @P0 LDS.128 R4, [0x1a080] ;  /* 0x01a08000ff040984 */ /* 0x004e680000000c00 */
[----:B-1----:R1:W-:Y:S04]  /*15a00*/  @P0 STL.64 [R1+0x70], R4 ;  /* 0x0000700401000387 */ /* 0x0023e80000100a00 */
[----:B------:R1:W-:Y:S04]  /*15a10*/  @P0 STL.64 [R1+0x78], R6 ;  /* 0x0000780601000387 */ /* 0x0003e80000100a00 */
[----:B------:R-:W-:Y:S06]  /*15a20*/  @P0 BAR.ARV 0x4, 0x100 ;  /* 0x0104000000000b1d */ /* 0x000fec0000002000 */
[----:B------:R-:W-:Y:S05]  /*15a30*/  @P0 BRA `(.L_x_500) ;  /* 0x0000105000000947 */ /* 0x000fea0003800000 */
[----:B------:R-:W2:Y:S01]  /*15a40*/  S2R R0, SR_TID.X ;  /* 0x0000000000007919 */ /* 0x000ea20000002100 */
[----:B-1----:R-:W-:Y:S01]  /*15a50*/  IMAD.MOV.U32 R7, RZ, RZ, RZ ;  /* 0x000000ffff077224 */ /* 0x002fe200078e00ff */
[----:B--2---:R-:W-:-:S04]  /*15a60*/  LOP3.LUT R14, R0, 0x1f, RZ, 0xc0, !PT ;  /* 0x0000001f000e7812 */ /* 0x004fc800078ec0ff */
[----:B------:R-:W-:Y:S01]  /*15a70*/  ISETP.NE.AND P6, PT, R14, 0x1f, PT ;  /* 0x0000001f0e00780c */ /* 0x000fe20003fc5270 */
[----:B------:R-:W-:Y:S10]  /*15a80*/  BRA.DIV ~URZ, `(.L_x_501) ;  /* 0x00001d327f007947 */ /* 0x000ff4000b800000 */
[----:B------:R1:W2:Y:S02]  /*15a90*/  SHFL.IDX PT, R9, R111, RZ, 0x1f ;  /* 0x00001fff6f097589 */ /* 0x0002a400000e0000 */
.L_x_543:
[----:B------:R-:W-:Y:S05]  /*15aa0*/  BRA.DIV ~URZ, `(.L_x_502) ;  /* 0x00001d827f007947 */ /* 0x000fea000b800000 */
[----:B------:R3:W4:Y:S02]  /*15ab0*/  SHFL.IDX PT, R8, R111, 0x1, 0x1f ;  /* 0x00201f006f087f89 */ /* 0x00072400000e0000 */
.L_x_544:
        /* <DEDUP_REMOVED lines=18> */
[----:B------:R1:W3:Y:S02]  /*15be0*/  SHFL.UP PT, R4, R0, 0x1, RZ ;  /* 0x0420000000047989 */ /* 0x0002e400000e00ff */
.L_x_545:
        /* <DEDUP_REMOVED lines=16> */
.L_x_546:
[----:B---3--:R-:W-:Y:S01]  /*15cf0*/  IMAD R0, R0, c[0x0][0x538], RZ ;  /* 0x00014e0000007a24 */ /* 0x008fe200078e02ff */
[----:B------:R-:W-:Y:S04]  /*15d00*/  BSSY B1, `(.L_x_505) ;  /* 0x00000cf000017945 */ /* 0x000fe80003800000 */
[----:B----4-:R-:W-:-:S04]  /*15d10*/  IADD3 R8, R0, R8, RZ ;  /* 0x0000000800087210 */ /* 0x010fc80007ffe0ff */
[----:B--2---:R-:W-:-:S13]  /*15d20*/  ISETP.GT.AND P0, PT, R8, R9, PT ;  /* 0x000000090800720c */ /* 0x004fda0003f04270 */
[----:B------:R-:W-:Y:S05]  /*15d30*/  @P0 BRA `(.L_x_506) ;  /* 0x0000025000000947 */ /* 0x000fea0003800000 */
.L_x_510:
[----:B------:R-:W2:Y:S02]  /*15d40*/  LDL.LU R0, [R1+0x7c] ;  /* 0x00007c0001007983 */ /* 0x000ea40000300800 */
[----:B--2---:R-:W-:-:S04]  /*15d50*/  IADD3 R0, R0, 0x1f, RZ ;  /* 0x0000001f00007810 */ /* 0x004fc80007ffe0ff */
[----:B------:R-:W-:-:S13]  /*15d60*/  ISETP.GE.AND P0, PT, R0, c[0x0][0x53c], PT ;  /* 0x00014f0000007a0c */ /* 0x000fda0003f06270 */
[----:B------:R-:W-:Y:S05]  /*15d70*/  @P0 BRA `(.L_x_507) ;  /* 0x00000c2000000947 */ /* 0x000fea0003800000 */
[----:B------:R2:W-:Y:S01]  /*15d80*/  STL [R1+0x7c], R0 ;  /* 0x00007c0001007387 */ /* 0x0005e20000100800 */
[----:B------:R-:W-:Y:S01]  /*15d90*/  CS2R R6, SRZ ;  /* 0x0000000000067805 */ /* 0x000fe2000001ff00 */
[----:B--2---:R-:W-:-:S04]  /*15da0*/  IADD3 R0, R0, R14, RZ ;  /* 0x0000000e00007210 */ /* 0x004fc80007ffe0ff */
[----:B------:R-:W-:-:S13]  /*15db0*/  ISETP.GE.OR P0, PT, R0, c[0x0][0x53c], !P6 ;  /* 0x00014f0000007a0c */ /* 0x000fda0007706670 */
[----:B------:R-:W-:Y:S02]  /*15dc0*/  @!P0 MOV R2, 0x4 ;  /* 0x0000000400028802 */ /* 0x000fe40000000f00 */
[----:B------:R-:W-:-:S03]  /*15dd0*/  @!P0 MOV R3, 0x4 ;  /* 0x0000000400038802 */ /* 0x000fc60000000f00 */
[----:B-1----:R-:W-:-:S04]  /*15de0*/  @!P0 IMAD.WIDE R4, R0, R2, c[0x0][0x580] ;  /* 0x0001600000048625 */ /* 0x002fc800078e0202 */
[----:B------:R-:W-:Y:S01]  /*15df0*/  @!P0 IMAD.WIDE R2, R0, R3, c[0x0][0x578] ;  /* 0x00015e0000028625 */ /* 0x000fe200078e0203 */
[----:B------:R-:W2:Y:S04]  /*15e00*/  @!P0 LDG.E R6, [R4.64] ;  /* 0x0000000604068981 */ /* 0x000ea8000c1e1900 */
[----:B------:R-:W2:Y:S02]  /*15e10*/  @!P0 LDG.E R7, [R2.64] ;  /* 0x0000000602078981 */ /* 0x000ea4000c1e1900 */
[----:B--2---:R-:W-:Y:S01]  /*15e20*/  IMAD R0, R7, R6, RZ ;  /* 0x0000000607007224 */ /* 0x004fe200078e02ff */
[----:B------:R-:W-:Y:S05]  /*15e30*/  BRA.DIV ~URZ, `(.L_x_508) ;  /* 0x00001c427f007947 */ /* 0x000fea000b800000 */
[----:B------:R1:W2:Y:S02]  /*15e40*/  SHFL.UP PT, R2, R0, 0x1, RZ ;  /* 0x0420000000027989 */ /* 0x0002a400000e00ff */
.L_x_547:
        /* <DEDUP_REMOVED lines=16> */
.L_x_548:
[----:B--2---:R-:W-:-:S05]  /*15f50*/  IMAD R0, R0, c[0x0][0x538], RZ ;  /* 0x00014e0000007a24 */ /* 0x004fca00078e02ff */
[----:B------:R-:W-:-:S04]  /*15f60*/  IADD3 R8, R0, R8, RZ ;  /* 0x0000000800087210 */ /* 0x000fc80007ffe0ff */
[----:B------:R-:W-:-:S13]  /*15f70*/  ISETP.GT.AND P0, PT, R8, R9, PT ;  /* 0x000000090800720c */ /* 0x000fda0003f04270 */
[----:B-1----:R-:W-:Y:S05]  /*15f80*/  @!P0 BRA `(.L_x_510) ;  /* 0xfffffdb000008947 */ /* 0x002fea000383ffff */
.L_x_506:
[----:B------:R-:W-:-:S05]  /*15f90*/  IADD3 R11, -R0, R8, RZ ;  /* 0x00000008000b7210 */ /* 0x000fca0007ffe1ff */
[----:B------:R-:W-:-:S05]  /*15fa0*/  IMAD R0, R4, c[0x0][0x538], R11 ;  /* 0x00014e0004007a24 */ /* 0x000fca00078e020b */
[----:B------:R-:W-:Y:S01]  /*15fb0*/  ISETP.GT.AND P0, PT, R0, R9, PT ;  /* 0x000000090000720c */ /* 0x000fe20003f04270 */
[----:B------:R-:W-:-:S12]  /*15fc0*/  BRA.DIV ~URZ, `(.L_x_511) ;  /* 0x00001ca27f007947 */ /* 0x000fd8000b800000 */
[----:B------:R-:W-:-:S03]  /*15fd0*/  VOTE.ANY R10, PT, !P0 ;  /* 0x00000000000a7806 */ /* 0x000fc600040e0100 */
.L_x_549:
[----:B------:R-:W2:Y:S01]  /*15fe0*/  LDL.LU R0, [R1+0x7c] ;  /* 0x00007c0001007983 */ /* 0x000ea20000300800 */
[----:B------:R-:W2:Y:S02]  /*15ff0*/  POPC R8, R10 ;  /* 0x0000000a00087309 */ /* 0x000ea40000000000 */
[----:B--2---:R-:W-:-:S05]  /*16000*/  IADD3 R0, R8, R0, RZ ;  /* 0x0000000008007210 */ /* 0x004fca0007ffe0ff */
[----:B------:R2:W-:Y:S01]  /*16010*/  STL [R1+0x7c], R0 ;  /* 0x00007c0001007387 */ /* 0x0005e20000100800 */
[----:B------:R-:W-:Y:S05]  /*16020*/  BRA.DIV ~URZ, `(.L_x_512) ;  /* 0x00001c927f007947 */ /* 0x000fea000b800000 */
[----:B------:R3:W4:Y:S04]  /*16030*/  SHFL.IDX PT, R12, R6, R8, 0x1f ;  /* 0x00001f08060c7589 */ /* 0x00072800000e0000 */
[----:B------:R3:W1:Y:S02]  /*16040*/  SHFL.IDX PT, R7, R7, R8, 0x1f ;  /* 0x00001f0807077589 */ /* 0x00066400000e0000 */
.L_x_550:
[----:B------:R-:W-:Y:S01]  /*16050*/  ISETP.NE.AND P0, PT, R10, RZ, PT ;  /* 0x000000ff0a00720c */ /* 0x000fe20003f05270 */
[----:B------:R-:W-:-:S12]  /*16060*/  BSSY B0, `(.L_x_513) ;  /* 0x0000005000007945 */ /* 0x000fd80003800000 */
[----:B------:R-:W-:Y:S05]  /*16070*/  @!P0 BRA `(.L_x_514) ;  /* 0x0000003000008947 */ /* 0x000fea0003800000 */
[----:B------:R-:W-:Y:S01]  /*16080*/  IADD3 R3, R8, -0x1, RZ ;  /* 0xffffffff08037810 */ /* 0x000fe20007ffe0ff */
[----:B------:R-:W-:Y:S05]  /*16090*/  BRA.DIV ~URZ, `(.L_x_515) ;  /* 0x00001cf27f007947 */ /* 0x000fea000b800000 */
[----:B------:R2:W3:Y:S02]  /*160a0*/  SHFL.IDX PT, R13, R4, R3, 0x1f ;  /* 0x00001f03040d7589 */ /* 0x0004e400000e0000 */
.L_x_514:
[----:B------:R-:W-:Y:S05]  /*160b0*/  BSYNC B0 ;  /* 0x0000000000007941 */ /* 0x000fea0003800000 */
.L_x_513:
[----:B--23--:R-:W-:Y:S01]  /*160c0*/  IMAD R0, R13, c[0x0][0x538], R11 ;  /* 0x00014e000d007a24 */ /* 0x00cfe200078e020b */
[----:B-1----:R-:W-:Y:S01]  /*160d0*/  ISETP.NE.AND P0, PT, R7, 0x1, PT ;  /* 0x000000010700780c */ /* 0x002fe20003f05270 */
[----:B------:R-:W-:Y:S03]  /*160e0*/  BSSY B0, `(.L_x_516) ;  /* 0x0000087000007945 */ /* 0x000fe60003800000 */
[----:B------:R1:W-:Y:S01]  /*160f0*/  STL [R1+0x70], R0 ;  /* 0x0000700001007387 */ /* 0x0003e20000100800 */
[----:B------:R-:W-:-:S08]  /*16100*/  IADD3 R9, -R0, R9, RZ ;  /* 0x0000000900097210 */ /* 0x000fd00007ffe1ff */
[----:B------:R-:W-:Y:S05]  /*16110*/  @!P0 BRA `(.L_x_517) ;  /* 0x000003e000008947 */ /* 0x000fea0003800000 */
[-C--:B----4-:R-:W-:Y:S02]  /*16120*/  IABS R2, R12.reuse ;  /* 0x0000000c00027213 */ /* 0x090fe40000000000 */
[----:B------:R-:W-:Y:S02]  /*16130*/  IABS R8, R12 ;  /* 0x0000000c00087213 */ /* 0x000fe40000000000 */
[----:B-1----:R-:W1:Y:S08]  /*16140*/  I2F.RP R0, R2 ;  /* 0x0000000200007306 */ /* 0x002e700000209400 */
[----:B-1----:R-:W1:Y:S02]  /*16150*/  MUFU.RCP R0, R0 ;  /* 0x0000000000007308 */ /* 0x002e640000001000 */
[----:B-1----:R-:W-:-:S06]  /*16160*/  IADD3 R0, R0, 0xffffffe, RZ ;  /* 0x0ffffffe00007810 */ /* 0x002fcc0007ffe0ff */
[----:B------:R-:W1:Y:S02]  /*16170*/  F2I.FTZ.U32.TRUNC.NTZ R5, R0 ;  /* 0x0000000000057305 */ /* 0x000e64000021f000 */
[----:B-1----:R-:W-:Y:S01]  /*16180*/  IMAD.MOV R3, RZ, RZ, -R5 ;  /* 0x000000ffff037224 */ /* 0x002fe200078e0a05 */
[----:B------:R-:W-:-:S03]  /*16190*/  IABS R0, R7 ;  /* 0x0000000700007213 */ /* 0x000fc60000000000 */
[----:B------:R-:W-:Y:S01]  /*161a0*/  IMAD.MOV.U32 R4, RZ, RZ, R3 ;  /* 0x000000ffff047224 */ /* 0x000fe200078e0003 */
[----:B------:R-:W-:Y:S01]  /*161b0*/  IABS R3, R9 ;  /* 0x0000000900037213 */ /* 0x000fe20000000000 */
[----:B------:R-:W-:Y:S02]  /*161c0*/  IMAD.MOV.U32 R6, RZ, RZ, R0 ;  /* 0x000000ffff067224 */ /* 0x000fe400078e0000 */
[----:B------:R-:W-:Y:S02]  /*161d0*/  IMAD R0, R4, R2, RZ ;  /* 0x0000000204007224 */ /* 0x000fe400078e02ff */
[----:B------:R-:W-:Y:S01]  /*161e0*/  IMAD.MOV.U32 R4, RZ, RZ, RZ ;  /* 0x000000ffff047224 */ /* 0x000fe200078e00ff */
[----:B------:R-:W1:Y:S03]  /*161f0*/  I2F.RP R10, R6 ;  /* 0x00000006000a7306 */ /* 0x000e660000209400 */
[----:B------:R-:W-:-:S04]  /*16200*/  IMAD.HI.U32 R5, R5, R0, R4 ;  /* 0x0000000005057227 */ /* 0x000fc800078e0004 */
[----:B------:R-:W-:-:S05]  /*16210*/  IMAD.MOV R0, RZ, RZ, -R8 ;  /* 0x000000ffff007224 */ /* 0x000fca00078e0a08 */
[----:B------:R-:W-:Y:S01]  /*16220*/  MOV R4, R0 ;  /* 0x0000000000047202 */ /* 0x000fe20000000f00 */
[----:B------:R-:W-:-:S04]  /*16230*/  IMAD.HI.U32 R0, R5, R3, RZ ;  /* 0x0000000305007227 */ /* 0x000fc800078e00ff */
[----:B------:R-:W-:Y:S02]  /*16240*/  IMAD R3, R0, R4, R3 ;  /* 0x0000000400037224 */ /* 0x000fe400078e0203 */
[----:B-1----:R-:W1:Y:S03]  /*16250*/  MUFU.RCP R4, R10 ;  /* 0x0000000a00047308 */ /* 0x002e660000001000 */
        /* <DEDUP_REMOVED lines=9> */
[----:B------:R-:W-:Y:S01]  /*162f0*/  @P2 IADD3 R0, R0, 0x1, RZ ;  /* 0x0000000100002810 */ /* 0x000fe20007ffe0ff */
[----:B-1----:R-:W-:-:S06]  /*16300*/  IMAD.MOV R2, RZ, RZ, -R3 ;  /* 0x000000ffff027224 */ /* 0x002fcc00078e0a03 */
[----:B------:R-:W-:Y:S01]  /*16310*/  @!P1 IMAD.MOV R0, RZ, RZ, -R0 ;  /* 0x000000ffff009224 */ /* 0x000fe200078e0a00 */
[----:B------:R-:W-:Y:S02]  /*16320*/  @!P0 LOP3.LUT R0, RZ, R12, RZ, 0x33, !PT ;  /* 0x0000000cff008212 */ /* 0x000fe400078e33ff */
[----:B------:R-:W-:Y:S02]  /*16330*/  MOV R4, R2 ;  /* 0x0000000200047202 */ /* 0x000fe40000000f00 */
[----:B------:R-:W-:Y:S02]  /*16340*/  IABS R2, R7 ;  /* 0x0000000700027213 */ /* 0x000fe40000000000 */
[----:B------:R-:W-:Y:S01]  /*16350*/  IABS R8, R0 ;  /* 0x0000000000087213 */ /* 0x000fe20000000000 */
[----:B------:R-:W-:Y:S02]  /*16360*/  IMAD R4, R4, R6, RZ ;  /* 0x0000000604047224 */ /* 0x000fe400078e02ff */
[----:B------:R-:W-:-:S02]  /*16370*/  IMAD.MOV R5, RZ, RZ, -R2 ;  /* 0x000000ffff057224 */ /* 0x000fc400078e0a02 */
[----:B------:R-:W-:-:S04]  /*16380*/  IMAD.MOV.U32 R2, RZ, RZ, RZ ;  /* 0x000000ffff027224 */ /* 0x000fc800078e00ff */
[----:B------:R-:W-:Y:S01]  /*16390*/  IMAD.HI.U32 R2, R3, R4, R2 ;  /* 0x0000000403027227 */ /* 0x000fe200078e0002 */
[----:B------:R-:W-:-:S03]  /*163a0*/  MOV R4, R5 ;  /* 0x0000000500047202 */ /* 0x000fc60000000f00 */
[----:B------:R-:W-:-:S04]  /*163b0*/  IMAD.MOV.U32 R3, RZ, RZ, R8 ;  /* 0x000000ffff037224 */ /* 0x000fc800078e0008 */
[----:B------:R-:W-:-:S04]  /*163c0*/  IMAD.HI.U32 R2, R2, R3, RZ ;  /* 0x0000000302027227 */ /* 0x000fc800078e00ff */
[----:B------:R-:W-:Y:S01]  /*163d0*/  IMAD R3, R2, R4, R3 ;  /* 0x0000000402037224 */ /* 0x000fe200078e0203 */
[----:B------:R-:W-:-:S04]  /*163e0*/  IADD3 R4, -R0, RZ, RZ ;  /* 0x000000ff00047210 */ /* 0x000fc80007ffe1ff */
        /* <DEDUP_REMOVED lines=9> */
[----:B------:R-:W-:-:S05]  /*16480*/  @!P0 LOP3.LUT R2, RZ, R7, RZ, 0x33, !PT ;  /* 0x00000007ff028212 */ /* 0x000fca00078e33ff */
[----:B------:R-:W-:-:S04]  /*16490*/  IMAD.MOV R3, RZ, RZ, -R2 ;  /* 0x000000ffff037224 */ /* 0x000fc800078e0a02 */
[C---:B------:R-:W-:Y:S02]  /*164a0*/  IMAD R3, R7.reuse, R3, R0 ;  /* 0x0000000307037224 */ /* 0x040fe400078e0200 */
[----:B------:R-:W-:Y:S02]  /*164b0*/  IMAD R0, R7, 0x1000000, R2 ;  /* 0x0100000007007824 */ /* 0x000fe400078e0202 */
[----:B------:R-:W-:Y:S02]  /*164c0*/  IMAD R2, R12, R4, R9 ;  /* 0x000000040c027224 */ /* 0x000fe400078e0209 */
[----:B------:R-:W-:-:S05]  /*164d0*/  IMAD R0, R3, 0x10000, R0 ;  /* 0x0001000003007824 */ /* 0x000fca00078e0200 */
[----:B------:R1:W-:Y:S01]  /*164e0*/  STL [R1+0x78], R0 ;  /* 0x0000780001007387 */ /* 0x0003e20000100800 */
[----:B------:R-:W-:Y:S05]  /*164f0*/  BRA `(.L_x_518) ;  /* 0x0000045000007947 */ /* 0x000fea0003800000 */
.L_x_517:
[----:B-1----:R-:W2:Y:S01]  /*16500*/  LDL R0, [R1+0x7c] ;  /* 0x00007c0001007983 */ /* 0x002ea20000100800 */
[----:B------:R-:W-:-:S04]  /*16510*/  IMAD.MOV.U32 R2, RZ, RZ, 0x4 ;  /* 0x00000004ff027424 */ /* 0x000fc800078e00ff */
[----:B--2---:R-:W-:-:S05]  /*16520*/  IMAD.WIDE R2, R0, R2, c[0x0][0x590] ;  /* 0x0001640000027625 */ /* 0x004fca00078e0202 */
[----:B------:R-:W2:Y:S02]  /*16530*/  LDG.E R4, [R2.64] ;  /* 0x0000000602047981 */ /* 0x000ea4000c1e1900 */
[----:B--2-4-:R-:W-:-:S05]  /*16540*/  IMAD R8, R4, R12, RZ ;  /* 0x0000000c04087224 */ /* 0x014fca00078e02ff */
[-C--:B------:R-:W-:Y:S02]  /*16550*/  IABS R0, R8.reuse ;  /* 0x0000000800007213 */ /* 0x080fe40000000000 */
        /* <DEDUP_REMOVED lines=10> */
[----:B------:R-:W-:Y:S01]  /*16600*/  MOV R2, RZ ;  /* 0x000000ff00027202 */ /* 0x000fe20000000f00 */
[----:B------:R-:W-:-:S04]  /*16610*/  IMAD.MOV.U32 R6, RZ, RZ, R0 ;  /* 0x000000ffff067224 */ /* 0x000fc800078e0000 */
        /* <DEDUP_REMOVED lines=11> */
[----:B------:R-:W-:-:S05]  /*166d0*/  @P2 IADD3 R0, R0, 0x1, RZ ;  /* 0x0000000100002810 */ /* 0x000fca0007ffe0ff */
[----:B------:R-:W-:-:S05]  /*166e0*/  IMAD.MOV.U32 R2, RZ, RZ, R0 ;  /* 0x000000ffff027224 */ /* 0x000fca00078e0000 */
[----:B------:R-:W-:Y:S02]  /*166f0*/  @!P1 IADD3 R2, -R2, RZ, RZ ;  /* 0x000000ff02029210 */ /* 0x000fe40007ffe1ff */
[----:B------:R-:W-:-:S05]  /*16700*/  @!P0 LOP3.LUT R2, RZ, R8, RZ, 0x33, !PT ;  /* 0x00000008ff028212 */ /* 0x000fca00078e33ff */
[----:B------:R-:W-:Y:S02]  /*16710*/  IMAD R10, R4, R2, RZ ;  /* 0x00000002040a7224 */ /* 0x000fe400078e02ff */
[----:B------:R-:W-:-:S03]  /*16720*/  IMAD.MOV R2, RZ, RZ, -R2 ;  /* 0x000000ffff027224 */ /* 0x000fc600078e0a02 */
[----:B------:R-:W-:Y:S01]  /*16730*/  IADD3 R0, -R10, c[0x0][0x538], RZ ;  /* 0x00014e000a007a10 */ /* 0x000fe20007ffe1ff */
[----:B------:R-:W-:-:S03]  /*16740*/  IMAD R5, R8, R2, R9 ;  /* 0x0000000208057224 */ /* 0x000fc600078e0209 */
[----:B------:R-:W-:Y:S02]  /*16750*/  IMNMX R0, R4, R0, PT ;  /* 0x0000000004007217 */ /* 0x000fe40003800200 */
[----:B------:R-:W-:Y:S02]  /*16760*/  IABS R2, R5 ;  /* 0x0000000500027213 */ /* 0x000fe40000000000 */
        /* <DEDUP_REMOVED lines=8> */
[----:B------:R-:W-:Y:S01]  /*167f0*/  IMAD R7, R6, R4, RZ ;  /* 0x0000000406077224 */ /* 0x000fe200078e02ff */
[----:B------:R-:W-:Y:S01]  /*16800*/  MOV R6, R2 ;  /* 0x0000000200067202 */ /* 0x000fe20000000f00 */
[----:B------:R-:W-:-:S04]  /*16810*/  IMAD.MOV.U32 R2, RZ, RZ, RZ ;  /* 0x000000ffff027224 */ /* 0x000fc800078e00ff */
[----:B------:R-:W-:-:S04]  /*16820*/  IMAD.HI.U32 R7, R3, R7, R2 ;  /* 0x0000000703077227 */ /* 0x000fc800078e0002 */
[----:B------:R-:W-:-:S04]  /*16830*/  IMAD.MOV R2, RZ, RZ, -R8 ;  /* 0x000000ffff027224 */ /* 0x000fc800078e0a08 */
[----:B------:R-:W-:Y:S02]  /*16840*/  IMAD.MOV.U32 R3, RZ, RZ, R2 ;  /* 0x000000ffff037224 */ /* 0x000fe400078e0002 */
[----:B------:R-:W-:-:S04]  /*16850*/  IMAD.HI.U32 R2, R7, R6, RZ ;  /* 0x0000000607027227 */ /* 0x000fc800078e00ff */
[----:B------:R-:W-:-:S05]  /*16860*/  IMAD R3, R2, R3, R6 ;  /* 0x0000000302037224 */ /* 0x000fca00078e0206 */
[----:B------:R-:W-:-:S13]  /*16870*/  ISETP.GT.U32.AND P0, PT, R4, R3, PT ;  /* 0x000000030400720c */ /* 0x000fda0003f04070 */
[-C--:B------:R-:W-:Y:S02]  /*16880*/  @!P0 IADD3 R3, R3, -R4.reuse, RZ ;  /* 0x8000000403038210 */ /* 0x080fe40007ffe0ff */
[----:B------:R-:W-:Y:S02]  /*16890*/  @!P0 IADD3 R2, R2, 0x1, RZ ;  /* 0x0000000102028810 */ /* 0x000fe40007ffe0ff */
[----:B------:R-:W-:Y:S02]  /*168a0*/  ISETP.GE.U32.AND P2, PT, R3, R4, PT ;  /* 0x000000040300720c */ /* 0x000fe40003f46070 */
[----:B------:R-:W-:Y:S02]  /*168b0*/  LOP3.LUT R3, R5, R0, RZ, 0x3c, !PT ;  /* 0x0000000005037212 */ /* 0x000fe400078e3cff */
[----:B------:R-:W-:Y:S02]  /*168c0*/  ISETP.NE.AND P0, PT, R0, RZ, PT ;  /* 0x000000ff0000720c */ /* 0x000fe40003f05270 */
[----:B------:R-:W-:Y:S01]  /*168d0*/  ISETP.GE.AND P1, PT, R3, RZ, PT ;  /* 0x000000ff0300720c */ /* 0x000fe20003f26270 */
[----:B------:R-:W-:Y:S01]  /*168e0*/  IMAD.MOV R3, RZ, RZ, -R0 ;  /* 0x000000ffff037224 */ /* 0x000fe200078e0a00 */
[----:B------:R-:W-:-:S05]  /*168f0*/  IADD3 R5, R10, 0x1000000, R5 ;  /* 0x010000000a057810 */ /* 0x000fca0007ffe005 */
[----:B------:R-:W-:-:S06]  /*16900*/  @P2 IADD3 R2, R2, 0x1, RZ ;  /* 0x0000000102022810 */ /* 0x000fcc0007ffe0ff */
[----:B------:R-:W-:Y:S01]  /*16910*/  @!P1 IMAD.MOV R2, RZ, RZ, -R2 ;  /* 0x000000ffff029224 */ /* 0x000fe200078e0a02 */
[----:B------:R-:W-:-:S05]  /*16920*/  @!P0 LOP3.LUT R2, RZ, R0, RZ, 0x33, !PT ;  /* 0x00000000ff028212 */ /* 0x000fca00078e33ff */
[----:B------:R-:W-:-:S05]  /*16930*/  IMAD R0, R2, R3, R5 ;  /* 0x0000000302007224 */ /* 0x000fca00078e0205 */
[----:B------:R1:W-:Y:S02]  /*16940*/  STL [R1+0x78], R0 ;  /* 0x0000780001007387 */ /* 0x0003e40000100800 */
.L_x_518:
[----:B------:R-:W-:Y:S05]  /*16950*/  BSYNC B0 ;  /* 0x0000000000007941 */ /* 0x000fea0003800000 */
.L_x_516:
[----:B------:R-:W-:-:S04]  /*16960*/  LOP3.LUT R2, RZ, R2, RZ, 0x33, !PT ;  /* 0x00000002ff027212 */ /* 0x000fc800078e33ff */
[----:B-1----:R-:W-:-:S05]  /*16970*/  IADD3 R0, R2, R12, RZ ;  /* 0x0000000c02007210 */ /* 0x002fca0007ffe0ff */
[----:B------:R1:W-:Y:S01]  /*16980*/  STL [R1+0x74], R0 ;  /* 0x0000740001007387 */ /* 0x0003e20000100800 */
[----:B------:R-:W-:Y:S05]  /*16990*/  BRA `(.L_x_519) ;  /* 0x0000005000007947 */ /* 0x000fea0003800000 */
.L_x_507:
[----:B------:R-:W-:Y:S01]  /*169a0*/  MOV R0, c[0x0][0x53c] ;  /* 0x00014f0000007a02 */ /* 0x000fe20000000f00 */
[----:B------:R2:W-:Y:S04]  /*169b0*/  STL [R1+0x70], R9 ;  /* 0x0000700901007387 */ /* 0x0005e80000100800 */
[----:B------:R2:W-:Y:S04]  /*169c0*/  STL [R1+0x74], RZ ;  /* 0x000074ff01007387 */ /* 0x0005e80000100800 */
[----:B------:R2:W-:Y:S04]  /*169d0*/  STL [R1+0x78], RZ ;  /* 0x000078ff01007387 */ /* 0x0005e80000100800 */
[----:B------:R2:W-:Y:S02]  /*169e0*/  STL [R1+0x7c], R0 ;  /* 0x00007c0001007387 */ /* 0x0005e40000100800 */
.L_x_519:
[----:B------:R-:W-:Y:S05]  /*169f0*/  BSYNC B1 ;  /* 0x0000000000017941 */ /* 0x000fea0003800000 */
.L_x_505:
[----:B-1----:R-:W3:Y:S04]  /*16a00*/  LDL R4, [R1+0x70] ;  /* 0x0000700001047983 */ /* 0x002ee80000100800 */
[----:B------:R-:W3:Y:S04]  /*16a10*/  LDL R5, [R1+0x74] ;  /* 0x0000740001057983 */ /* 0x000ee80000100800 */
[----:B------:R-:W3:Y:S04]  /*16a20*/  LDL R6, [R1+0x78] ;  /* 0x0000780001067983 */ /* 0x000ee80000100800 */
[----:B------:R-:W3:Y:S01]  /*16a30*/  LDL R7, [R1+0x7c] ;  /* 0x00007c0001077983 */ /* 0x000ee20000100800 */
[----:B------:R-:W-:Y:S03]  /*16a40*/  WARPSYNC 0xffffffff ;  /* 0xffffffff00007948 */ /* 0x000fe60003800000 */
[----:B------:R-:W-:Y:S01]  /*16a50*/  BAR.SYNC.DEFER_BLOCKING 0x4, 0x100 ;  /* 0x0104000000007b1d */ /* 0x000fe20000010000 */
[----:B------:R-:W-:-:S13]  /*16a60*/  ISETP.NE.AND P0, PT, R14, RZ, PT ;  /* 0x000000ff0e00720c */ /* 0x000fda0003f05270 */
[----:B---3--:R1:W-:Y:S04]  /*16a70*/  @!P0 STS.128 [0x1a080], R4 ;  /* 0x01a08004ff008388 */ /* 0x0083e80000000c00 */
[----:B------:R-:W-:Y:S06]  /*16a80*/  BAR.ARV 0x5, 0x100 ;  /* 0x0144000000007b1d */ /* 0x000fec0000002000 */
.L_x_500:
[----:B--2---:R-:W2:Y:S02]  /*16a90*/  LDL R0, [R1+0x7c] ;  /* 0x00007c0001007983 */ /* 0x004ea40000100800 */
[----:B--2---:R-:W-:-:S13]  /*16aa0*/  ISETP.GE.AND P0, PT, R0, c[0x0][0x53c], PT ;  /* 0x00014f0000007a0c */ /* 0x004fda0003f06270 */
[----:B-1----:R-:W-:Y:S01]  /*16ab0*/  @P0 CALL.REL.NOINC `(.L_x_520) ;  /* 0x0000001000000944 */ /* 0x002fe20003c00000 */
[----:B------:R-:W-:Y:S05]  /*16ac0*/  BRA `(.L_x_521) ;  /* 0xfffeadc000007947 */ /* 0x000fea000383ffff */
.L_x_520:
[----:B------:R-:W-:Y:S05]  /*16ad0*/  EXIT ;  /* 0x000000000000794d */ /* 0x000fea0003800000 */
.L_x_383:
[----:B------:R-:W-:Y:S01]  /*16ae0*/  IMAD.MOV.U32 R0, RZ, RZ, R5 ;  /* 0x000000ffff007224 */ /* 0x000fe200078e0005 */
[----:B------:R-:W-:Y:S02]  /*16af0*/  MOV R2, 0x1 ;  /* 0x0000000100027802 */ /* 0x000fe40000000f00 */
[----:B------:R-:W-:Y:S02]  /*16b00*/  MOV R3, 0x16b20 ;  /* 0x00016b2000037802 */ /* 0x000fe40000000f00 */
[----:B------:R-:W-:Y:S05]  /*16b10*/  CALL.REL.NOINC `($__internal_10_$__cuda_sm70_shflsync_up_p) ;  /* 0x0000137000007944 */ /* 0x000fea0003c00000 */
[----:B------:R-:W-:Y:S01]  /*16b20*/  MOV R0, R4 ;  /* 0x0000000400007202 */ /* 0x000fe20000000f00 */
[----:B------:R-:W-:Y:S05]  /*16b30*/  BRA `(.L_x_522) ;  /* 0xfffe992000007947 */ /* 0x000fea000383ffff */
.L_x_384:
[----:B------:R-:W-:Y:S01]  /*16b40*/  IMAD.MOV.U32 R0, RZ, RZ, R5 ;  /* 0x000000ffff007224 */ /* 0x000fe200078e0005 */
[----:B------:R-:W-:Y:S02]  /*16b50*/  MOV R2, 0x2 ;  /* 0x0000000200027802 */ /* 0x000fe40000000f00 */
[----:B------:R-:W-:Y:S02]  /*16b60*/  MOV R3, 0x16b80 ;  /* 0x00016b8000037802 */ /* 0x000fe40000000f00 */
[----:B------:R-:W-:Y:S05]  /*16b70*/  CALL.REL.NOINC `($__internal_10_$__cuda_sm70_shflsync_up_p) ;  /* 0x0000131000007944 */ /* 0x000fea0003c00000 */
[----:B------:R-:W-:Y:S01]  /*16b80*/  SEL R0, R4, RZ, P4 ;  /* 0x000000ff04007207 */ /* 0x000fe20002000000 */
[----:B------:R-:W-:Y:S01]  /*16b90*/  IMAD.MOV.U32 R2, RZ, RZ, 0x4 ;  /* 0x00000004ff027424 */ /* 0x000fe200078e00ff */
[----:B------:R-:W-:-:S03]  /*16ba0*/  MOV R3, 0x16bd0 ;  /* 0x00016bd000037802 */ /* 0x000fc60000000f00 */
[----:B------:R-:W-:Y:S02]  /*16bb0*/  IMAD.IADD R0, R5, 0x1, R0 ;  /* 0x0000000105007824 */ /* 0x000fe400078e0200 */
        /* <DEDUP_REMOVED lines=14> */
[----:B------:R-:W-:Y:S01]  /*16ca0*/  IMAD.IADD R4, R0, 0x1, R4 ;  /* 0x0000000100047824 */ /* 0x000fe200078e0204 */
[----:B------:R-:W-:-:S03]  /*16cb0*/  MOV R0, 0x1f ;  /* 0x0000001f00007802 */ /* 0x000fc60000000f00 */
[----:B------:R-:W-:Y:S02]  /*16cc0*/  IMAD.MOV.U32 R5, RZ, RZ, R4 ;  /* 0x000000ffff057224 */ /* 0x000fe400078e0004 */
[----:B------:R-:W-:Y:S05]  /*16cd0*/  CALL.REL.NOINC `($__internal_9_$__cuda_sm70_shflsync_idx_p) ;  /* 0x0000116000007944 */ /* 0x000fea0003c00000 */
[----:B------:R-:W-:Y:S05]  /*16ce0*/  BRA `(.L_x_523) ;  /* 0xfffe987000007947 */ /* 0x000fea000383ffff */
.L_x_386:
[----:B------:R-:W-:Y:S02]  /*16cf0*/  SEL R0, RZ, 0x1, P0 ;  /* 0x00000001ff007807 */ /* 0x000fe40000000000 */
[----:B------:R-:W-:Y:S02]  /*16d00*/  MOV R2, 0x16d20 ;  /* 0x00016d2000027802 */ /* 0x000fe40000000f00 */
[----:B------:R-:W-:Y:S05]  /*16d10*/  CALL.REL.NOINC `($__internal_11_$__cuda_sm70_votesync_ballot) ;  /* 0x000011e000007944 */ /* 0x000fea0003c00000 */
[----:B------:R-:W-:Y:S01]  /*16d20*/  MOV R10, R0 ;  /* 0x00000000000a7202 */ /* 0x000fe20000000f00 */
[----:B------:R-:W-:Y:S05]  /*16d30*/  BRA `(.L_x_524) ;  /* 0xfffe98b000007947 */ /* 0x000fea000383ffff */
.L_x_387:
[----:B------:R-:W-:Y:S01]  /*16d40*/  IMAD.MOV.U32 R5, RZ, RZ, R9 ;  /* 0x000000ffff057224 */ /* 0x000fe200078e0009 */
[----:B------:R-:W-:Y:S01]  /*16d50*/  MOV R3, R6 ;  /* 0x0000000600037202 */ /* 0x000fe20000000f00 */
[----:B-1----:R-:W-:Y:S01]  /*16d60*/  IMAD.MOV.U32 R0, RZ, RZ, 0x1f ;  /* 0x0000001fff007424 */ /* 0x002fe200078e00ff */
[----:B------:R-:W-:Y:S02]  /*16d70*/  MOV R2, 0x16d90 ;  /* 0x00016d9000027802 */ /* 0x000fe40000000f00 */
[----:B------:R-:W-:Y:S05]  /*16d80*/  CALL.REL.NOINC `($__internal_9_$__cuda_sm70_shflsync_idx_p) ;  /* 0x000010b000007944 */ /* 0x000fea0003c00000 */
[----:B------:R-:W-:Y:S01]  /*16d90*/  IMAD.MOV.U32 R12, RZ, RZ, R0 ;  /* 0x000000ffff0c7224 */ /* 0x000fe200078e0000 */
[----:B------:R-:W-:Y:S01]  /*16da0*/  MOV R5, R8 ;  /* 0x0000000800057202 */ /* 0x000fe20000000f00 */
[----:B------:R-:W-:Y:S01]  /*16db0*/  IMAD.MOV.U32 R7, RZ, RZ, RZ ;  /* 0x000000ffff077224 */ /* 0x000fe200078e00ff */
[----:B------:R-:W-:Y:S01]  /*16dc0*/  MOV R3, R6 ;  /* 0x0000000600037202 */ /* 0x000fe20000000f00 */
[----:B------:R-:W-:Y:S01]  /*16dd0*/  IMAD.MOV.U32 R0, RZ, RZ, 0x1f ;  /* 0x0000001fff007424 */ /* 0x000fe200078e00ff */
[----:B------:R-:W-:-:S02]  /*16de0*/  MOV R2, 0x16e00 ;  /* 0x00016e0000027802 */ /* 0x000fc40000000f00 */
[----:B------:R-:W-:Y:S05]  /*16df0*/  CALL.REL.NOINC `($__internal_9_$__cuda_sm70_shflsync_idx_p) ;  /* 0x0000104000007944 */ /* 0x000fea0003c00000 */
[----:B------:R-:W-:Y:S01]  /*16e00*/  MOV R9, R0 ;  /* 0x0000000000097202 */ /* 0x000fe20000000f00 */
[----:B------:R-:W-:Y:S05]  /*16e10*/  BRA `(.L_x_525) ;  /* 0xfffe984000007947 */ /* 0x000fea000383ffff */
.L_x_390:
[----:B------:R-:W-:Y:S01]  /*16e20*/  IMAD.MOV.U32 R5, RZ, RZ, R4 ;  /* 0x000000ffff057224 */ /* 0x000fe200078e0004 */
[----:B-1----:R-:W-:-:S02]  /*16e30*/  MOV R0, 0x1f ;  /* 0x0000001f00007802 */ /* 0x002fc40000000f00 */
[----:B------:R-:W-:Y:S02]  /*16e40*/  MOV R2, 0x16e60 ;  /* 0x00016e6000027802 */ /* 0x000fe40000000f00 */
[----:B--234-:R-:W-:Y:S05]  /*16e50*/  CALL.REL.NOINC `($__internal_9_$__cuda_sm70_shflsync_idx_p) ;  /* 0x00000fe000007944 */ /* 0x01cfea0003c00000 */
[----:B------:R-:W-:Y:S01]  /*16e60*/  MOV R7, R0 ;  /* 0x0000000000077202 */ /* 0x000fe20000000f00 */
[----:B------:R-:W-:Y:S05]  /*16e70*/  BRA `(.L_x_389) ;  /* 0xfffe984000007947 */ /* 0x000fea000383ffff */
.L_x_459:
[----:B------:R3:W5:Y:S01]  /*16e80*/  LDL R2, [R1+0x24] ;  /* 0x0000240001027983 */ /* 0x0007620000100800 */
[----:B------:R-:W-:Y:S02]  /*16e90*/  MOV R5, 0x2 ;  /* 0x0000000200057802 */ /* 0x000fe40000000f00 */
[----:B------:R-:W-:Y:S02]  /*16ea0*/  MOV R3, 0x16ec0 ;  /* 0x00016ec000037802 */ /* 0x000fe40000000f00 */
[----:B-123-5:R-:W-:Y:S05]  /*16eb0*/  CALL.REL.NOINC `($__internal_8_$__cuda_sm70_shflsync_bfly_p) ;  /* 0x00000f3000007944 */ /* 0x02efea0003c00000 */
[----:B------:R-:W-:Y:S01]  /*16ec0*/  MOV R0, R5 ;  /* 0x0000000500007202 */ /* 0x000fe20000000f00 */
[----:B------:R-:W-:Y:S05]  /*16ed0*/  BRA `(.L_x_526) ;  /* 0xffffa19000007947 */ /* 0x000fea000383ffff */
.L_x_460:
[----:B------:R-:W-:Y:S01]  /*16ee0*/  IMAD.MOV.U32 R2, RZ, RZ, R0 ;  /* 0x000000ffff027224 */ /* 0x000fe200078e0000 */
[----:B------:R-:W-:Y:S02]  /*16ef0*/  MOV R5, 0x1 ;  /* 0x0000000100057802 */ /* 0x000fe40000000f00 */
[----:B------:R-:W-:Y:S02]  /*16f00*/  MOV R3, 0x16f20 ;  /* 0x00016f2000037802 */ /* 0x000fe40000000f00 */
[----:B-1----:R-:W-:Y:S05]  /*16f10*/  CALL.REL.NOINC `($__internal_8_$__cuda_sm70_shflsync_bfly_p) ;  /* 0x00000ed000007944 */ /* 0x002fea0003c00000 */
[----:B------:R1:W5:Y:S01]  /*16f20*/  LDL R2, [R1+0x28] ;  /* 0x0000280001027983 */ /* 0x0003620000100800 */
[----:B------:R-:W-:Y:S01]  /*16f30*/  FADD.FTZ R0, R0, R5 ;  /* 0x0000000500007221 */ /* 0x000fe20000010000 */
[----:B------:R-:W-:-:S02]  /*16f40*/  MOV R5, 0x2 ;  /* 0x0000000200057802 */ /* 0x000fc40000000f00 */
[----:B------:R-:W-:Y:S02]  /*16f50*/  MOV R3, 0x16f70 ;  /* 0x00016f7000037802 */ /* 0x000fe40000000f00 */
[----:B-1---5:R-:W-:Y:S05]  /*16f60*/  CALL.REL.NOINC `($__internal_8_$__cuda_sm70_shflsync_bfly_p) ;  /* 0x00000e8000007944 */ /* 0x022fea0003c00000 */
[----:B------:R-:W2:Y:S01]  /*16f70*/  LDL.LU R2, [R1+0x28] ;  /* 0x0000280001027983 */ /* 0x000ea20000300800 */
[----:B------:R-:W-:Y:S01]  /*16f80*/  MOV R3, 0x16fd0 ;  /* 0x00016fd000037802 */ /* 0x000fe20000000f00 */
[----:B--2---:R-:W-:Y:S01]  /*16f90*/  FADD.FTZ R4, R2, R5 ;  /* 0x0000000502047221 */ /* 0x004fe20000010000 */
[----:B------:R-:W-:-:S04]  /*16fa0*/  MOV R5, 0x1 ;  /* 0x0000000100057802 */ /* 0x000fc80000000f00 */
[----:B------:R-:W-:Y:S02]  /*16fb0*/  MOV R2, R4 ;  /* 0x0000000400027202 */ /* 0x000fe40000000f00 */
[----:B------:R-:W-:Y:S05]  /*16fc0*/  CALL.REL.NOINC `($__internal_8_$__cuda_sm70_shflsync_bfly_p) ;  /* 0x00000e2000007944 */ /* 0x000fea0003c00000 */
[----:B------:R-:W-:Y:S01]  /*16fd0*/  MOV R3, R5 ;  /* 0x0000000500037202 */ /* 0x000fe20000000f00 */
[----:B------:R-:W-:Y:S05]  /*16fe0*/  BRA `(.L_x_527) ;  /* 0xffffa11000007947 */ /* 0x000fea000383ffff */
.L_x_467:
[----:B--234-:R-:W-:Y:S01]  /*16ff0*/  IMAD.MOV.U32 R5, RZ, RZ, R14 ;  /* 0x000000ffff057224 */ /* 0x01cfe200078e000e */
[----:B------:R-:W-:Y:S01]  /*17000*/  MOV R3, RZ ;  /* 0x000000ff00037202 */ /* 0x000fe20000000f00 */
[----:B------:R-:W-:Y:S01]  /*17010*/  IMAD.MOV.U32 R0, RZ, RZ, 0x181f ;  /* 0x0000181fff007424 */ /* 0x000fe200078e00ff */
[----:B------:R-:W-:Y:S02]  /*17020*/  MOV R2, 0x17040 ;  /* 0x0001704000027802 */ /* 0x000fe40000000f00 */
[----:B-1----:R-:W-:Y:S05]  /*17030*/  CALL.REL.NOINC `($__internal_9_$__cuda_sm70_shflsync_idx_p) ;  /* 0x00000e0000007944 */ /* 0x002fea0003c00000 */
[----:B------:R-:W-:Y:S01]  /*17040*/  MOV R10, R0 ;  /* 0x00000000000a7202 */ /* 0x000fe20000000f00 */
[----:B------:R-:W-:Y:S05]  /*17050*/  BRA `(.L_x_528) ;  /* 0xffffbde000007947 */ /* 0x000fea000383ffff */
.L_x_468:
[----:B------:R-:W-:Y:S01]  /*17060*/  IMAD.MOV.U32 R5, RZ, RZ, R15 ;  /* 0x000000ffff057224 */ /* 0x000fe200078e000f */
[----:B------:R-:W-:Y:S01]  /*17070*/  MOV R3, RZ ;  /* 0x000000ff00037202 */ /* 0x000fe20000000f00 */
[----:B------:R-:W-:Y:S01]  /*17080*/  IMAD.MOV.U32 R0, RZ, RZ, 0x181f ;  /* 0x0000181fff007424 */ /* 0x000fe200078e00ff */
[----:B------:R-:W-:Y:S02]  /*17090*/  MOV R2, 0x170b0 ;  /* 0x000170b000027802 */ /* 0x000fe40000000f00 */
[----:B-123--:R-:W-:Y:S05]  /*170a0*/  CALL.REL.NOINC `($__internal_9_$__cuda_sm70_shflsync_idx_p) ;  /* 0x00000d9000007944 */ /* 0x00efea0003c00000 */
[----:B------:R-:W-:Y:S05]  /*170b0*/  BRA `(.L_x_529) ;  /* 0xffffbda000007947 */ /* 0x000fea000383ffff */
.L_x_471:
[----:B-1----:R-:W-:Y:S01]  /*170c0*/  IMAD.MOV.U32 R5, RZ, RZ, R14 ;  /* 0x000000ffff057224 */ /* 0x002fe200078e000e */
[----:B------:R-:W-:Y:S01]  /*170d0*/  MOV R3, 0x1 ;  /* 0x0000000100037802 */ /* 0x000fe20000000f00 */
[----:B--2---:R-:W-:Y:S01]  /*170e0*/  IMAD.MOV.U32 R0, RZ, RZ, 0x181f ;  /* 0x0000181fff007424 */ /* 0x004fe200078e00ff */
[----:B------:R-:W-:-:S02]  /*170f0*/  MOV R2, 0x17110 ;  /* 0x0001711000027802 */ /* 0x000fc40000000f00 */
[----:B---34-:R-:W-:Y:S05]  /*17100*/  CALL.REL.NOINC `($__internal_9_$__cuda_sm70_shflsync_idx_p) ;  /* 0x00000d3000007944 */ /* 0x018fea0003c00000 */
[----:B------:R-:W-:Y:S01]  /*17110*/  IMAD.MOV.U32 R10, RZ, RZ, R0 ;  /* 0x000000ffff0a7224 */ /* 0x000fe200078e0000 */
[----:B------:R-:W-:Y:S01]  /*17120*/  MOV R3, 0x1 ;  /* 0x0000000100037802 */ /* 0x000fe20000000f00 */
[----:B------:R-:W-:Y:S01]  /*17130*/  IMAD.MOV.U32 R5, RZ, RZ, R15 ;  /* 0x000000ffff057224 */ /* 0x000fe200078e000f */
[----:B------:R-:W-:-:S02]  /*17140*/  MOV R0, 0x181f ;  /* 0x0000181f00007802 */ /* 0x000fc40000000f00 */
[----:B------:R-:W-:Y:S02]  /*17150*/  MOV R2, 0x17170 ;  /* 0x0001717000027802 */ /* 0x000fe40000000f00 */
[----:B------:R-:W-:Y:S05]  /*17160*/  CALL.REL.NOINC `($__internal_9_$__cuda_sm70_shflsync_idx_p) ;  /* 0x00000cd000007944 */ /* 0x000fea0003c00000 */
[----:B------:R-:W-:Y:S05]  /*17170*/  BRA `(.L_x_530) ;  /* 0xffffbe9000007947 */ /* 0x000fea000383ffff */
.L_x_474:
[----:B-1----:R-:W-:Y:S01]  /*17180*/  IMAD.MOV.U32 R5, RZ, RZ, R14 ;  /* 0x000000ffff057224 */ /* 0x002fe200078e000e */
[----:B------:R-:W-:Y:S01]  /*17190*/  MOV R3, 0x2 ;  /* 0x0000000200037802 */ /* 0x000fe20000000f00 */
[----:B--2---:R-:W-:Y:S01]  /*171a0*/  IMAD.MOV.U32 R0, RZ, RZ, 0x181f ;  /* 0x0000181fff007424 */ /* 0x004fe200078e00ff */
[----:B------:R-:W-:Y:S02]  /*171b0*/  MOV R2, 0x171d0 ;  /* 0x000171d000027802 */ /* 0x000fe40000000f00 */
[----:B---34-:R-:W-:Y:S05]  /*171c0*/  CALL.REL.NOINC `($__internal_9_$__cuda_sm70_shflsync_idx_p) ;  /* 0x00000c7000007944 */ /* 0x018fea0003c00000 */
[----:B------:R-:W-:Y:S01]  /*171d0*/  MOV R10, R0 ;  /* 0x00000000000a7202 */ /* 0x000fe20000000f00 */
[----:B------:R-:W-:Y:S05]  /*171e0*/  BRA `(.L_x_531) ;  /* 0xffffbf9000007947 */ /* 0x000fea000383ffff */
.L_x_475:
[----:B-1----:R-:W-:Y:S01]  /*171f0*/  IMAD.MOV.U32 R5, RZ, RZ, R15 ;  /* 0x000000ffff057224 */ /* 0x002fe200078e000f */
[----:B------:R-:W-:Y:S01]  /*17200*/  MOV R3, 0x2 ;  /* 0x0000000200037802 */ /* 0x000fe20000000f00 */
[----:B--2---:R-:W-:Y:S01]  /*17210*/  IMAD.MOV.U32 R0, RZ, RZ, 0x181f ;  /* 0x0000181fff007424 */ /* 0x004fe200078e00ff */
[----:B------:R-:W-:Y:S02]  /*17220*/  MOV R2, 0x17240 ;  /* 0x0001724000027802 */ /* 0x000fe40000000f00 */
[----:B---34-:R-:W-:Y:S05]  /*17230*/  CALL.REL.NOINC `($__internal_9_$__cuda_sm70_shflsync_idx_p) ;  /* 0x00000c0000007944 */ /* 0x018fea0003c00000 */
[----:B------:R-:W-:Y:S05]  /*17240*/  BRA `(.L_x_532) ;  /* 0xffffbf5000007947 */ /* 0x000fea000383ffff */
.L_x_478:
[----:B-1----:R-:W-:Y:S01]  /*17250*/  IMAD.MOV.U32 R5, RZ, RZ, R14 ;  /* 0x000000ffff057224 */ /* 0x002fe200078e000e */
[----:B------:R-:W-:Y:S01]  /*17260*/  MOV R3, 0x3 ;  /* 0x0000000300037802 */ /* 0x000fe20000000f00 */
[----:B---3--:R-:W-:Y:S01]  /*17270*/  IMAD.MOV.U32 R0, RZ, RZ, 0x181f ;  /* 0x0000181fff007424 */ /* 0x008fe200078e00ff */
[----:B------:R-:W-:-:S02]  /*17280*/  MOV R2, 0x172a0 ;  /* 0x000172a000027802 */ /* 0x000fc40000000f00 */
[----:B--2-4-:R-:W-:Y:S05]  /*17290*/  CALL.REL.NOINC `($__internal_9_$__cuda_sm70_shflsync_idx_p) ;  /* 0x00000ba000007944 */ /* 0x014fea0003c00000 */
[----:B------:R-:W-:Y:S01]  /*172a0*/  IMAD.MOV.U32 R8, RZ, RZ, R0 ;  /* 0x000000ffff087224 */ /* 0x000fe200078e0000 */
[----:B------:R-:W-:Y:S01]  /*172b0*/  MOV R3, 0x3 ;  /* 0x0000000300037802 */ /* 0x000fe20000000f00 */
[----:B------:R-:W-:Y:S01]  /*172c0*/  IMAD.MOV.U32 R5, RZ, RZ, R15 ;  /* 0x000000ffff057224 */ /* 0x000fe200078e000f */
[----:B------:R-:W-:-:S02]  /*172d0*/  MOV R0, 0x181f ;  /* 0x0000181f00007802 */ /* 0x000fc40000000f00 */
[----:B------:R-:W-:Y:S02]  /*172e0*/  MOV R2, 0x17300 ;  /* 0x0001730000027802 */ /* 0x000fe40000000f00 */
[----:B------:R-:W-:Y:S05]  /*172f0*/  CALL.REL.NOINC `($__internal_9_$__cuda_sm70_shflsync_idx_p) ;  /* 0x00000b4000007944 */ /* 0x000fea0003c00000 */
[----:B------:R-:W-:Y:S05]  /*17300*/  BRA `(.L_x_533) ;  /* 0xffffc01000007947 */ /* 0x000fea000383ffff */
.L_x_480:
[----:B------:R-:W-:Y:S01]  /*17310*/  IMAD.MOV.U32 R5, RZ, RZ, R12 ;  /* 0x000000ffff057224 */ /* 0x000fe200078e000c */
[----:B------:R-:W-:Y:S01]  /*17320*/  MOV R3, RZ ;  /* 0x000000ff00037202 */ /* 0x000fe20000000f00 */
[----:B------:R-:W-:Y:S01]  /*17330*/  IMAD.MOV.U32 R0, RZ, RZ, 0x1c1f ;  /* 0x00001c1fff007424 */ /* 0x000fe200078e00ff */
[----:B------:R-:W-:Y:S02]  /*17340*/  MOV R2, 0x17360 ;  /* 0x0001736000027802 */ /* 0x000fe40000000f00 */
[----:B------:R-:W-:Y:S05]  /*17350*/  CALL.REL.NOINC `($__internal_9_$__cuda_sm70_shflsync_idx_p) ;  /* 0x00000ae000007944 */ /* 0x000fea0003c00000 */
[----:B------:R-:W-:Y:S01]  /*17360*/  MOV R4, R0 ;  /* 0x0000000000047202 */ /* 0x000fe20000000f00 */
[----:B------:R-:W-:Y:S05]  /*17370*/  BRA `(.L_x_534) ;  /* 0xffffc32000007947 */ /* 0x000fea000383ffff */
.L_x_481:
[----:B------:R-:W-:Y:S01]  /*17380*/  IMAD.MOV.U32 R5, RZ, RZ, R14 ;  /* 0x000000ffff057224 */ /* 0x000fe200078e000e */
[----:B------:R-:W-:Y:S01]  /*17390*/  MOV R3, RZ ;  /* 0x000000ff00037202 */ /* 0x000fe20000000f00 */
[----:B------:R-:W-:Y:S01]  /*173a0*/  IMAD.MOV.U32 R0, RZ, RZ, 0x1c1f ;  /* 0x00001c1fff007424 */ /* 0x000fe200078e00ff */
[----:B------:R-:W-:Y:S02]  /*173b0*/  MOV R2, 0x173d0 ;  /* 0x000173d000027802 */ /* 0x000fe40000000f00 */
[----:B-12---:R-:W-:Y:S05]  /*173c0*/  CALL.REL.NOINC `($__internal_9_$__cuda_sm70_shflsync_idx_p) ;  /* 0x00000a7000007944 */ /* 0x006fea0003c00000 */
[----:B------:R-:W-:Y:S05]  /*173d0*/  BRA `(.L_x_535) ;  /* 0xffffc2e000007947 */ /* 0x000fea000383ffff */
.L_x_484:
[----:B------:R-:W-:Y:S01]  /*173e0*/  IMAD.MOV.U32 R5, RZ, RZ, R12 ;  /* 0x000000ffff057224 */ /* 0x000fe200078e000c */
[----:B----4-:R-:W-:Y:S01]  /*173f0*/  MOV R3, 0x1 ;  /* 0x0000000100037802 */ /* 0x010fe20000000f00 */
[----:B------:R-:W-:Y:S01]  /*17400*/  IMAD.MOV.U32 R0, RZ, RZ, 0x1c1f ;  /* 0x00001c1fff007424 */ /* 0x000fe200078e00ff */
[----:B------:R-:W-:-:S02]  /*17410*/  MOV R2, 0x17430 ;  /* 0x0001743000027802 */ /* 0x000fc40000000f00 */
[----:B-123--:R-:W-:Y:S05]  /*17420*/  CALL.REL.NOINC `($__internal_9_$__cuda_sm70_shflsync_idx_p) ;  /* 0x00000a1000007944 */ /* 0x00efea0003c00000 */
[----:B------:R-:W-:Y:S01]  /*17430*/  IMAD.MOV.U32 R4, RZ, RZ, R0 ;  /* 0x000000ffff047224 */ /* 0x000fe200078e0000 */
[----:B------:R-:W-:Y:S01]  /*17440*/  MOV R3, 0x1 ;  /* 0x0000000100037802 */ /* 0x000fe20000000f00 */
[----:B------:R-:W-:Y:S01]  /*17450*/  IMAD.MOV.U32 R5, RZ, RZ, R14 ;  /* 0x000000ffff057224 */ /* 0x000fe200078e000e */
[----:B------:R-:W-:-:S02]  /*17460*/  MOV R0, 0x1c1f ;  /* 0x00001c1f00007802 */ /* 0x000fc40000000f00 */
[----:B------:R-:W-:Y:S02]  /*17470*/  MOV R2, 0x17490 ;  /* 0x0001749000027802 */ /* 0x000fe40000000f00 */
[----:B------:R-:W-:Y:S05]  /*17480*/  CALL.REL.NOINC `($__internal_9_$__cuda_sm70_shflsync_idx_p) ;  /* 0x000009b000007944 */ /* 0x000fea0003c00000 */
[----:B------:R-:W-:Y:S05]  /*17490*/  BRA `(.L_x_536) ;  /* 0xffffce8000007947 */ /* 0x000fea000383ffff */
.L_x_488:
[----:B------:R-:W-:Y:S01]  /*174a0*/  IMAD.MOV.U32 R5, RZ, RZ, R12 ;  /* 0x000000ffff057224 */ /* 0x000fe200078e000c */
[----:B------:R-:W-:Y:S01]  /*174b0*/  MOV R3, RZ ;  /* 0x000000ff00037202 */ /* 0x000fe20000000f00 */
[----:B------:R-:W-:Y:S01]  /*174c0*/  IMAD.MOV.U32 R0, RZ, RZ, 0x181f ;  /* 0x0000181fff007424 */ /* 0x000fe200078e00ff */
[----:B------:R-:W-:Y:S02]  /*174d0*/  MOV R2, 0x174f0 ;  /* 0x000174f000027802 */ /* 0x000fe40000000f00 */
[----:B------:R-:W-:Y:S05]  /*174e0*/  CALL.REL.NOINC `($__internal_9_$__cuda_sm70_shflsync_idx_p) ;  /* 0x0000095000007944 */ /* 0x000fea0003c00000 */
[----:B------:R-:W-:Y:S01]  /*174f0*/  MOV R10, R0 ;  /* 0x00000000000a7202 */ /* 0x000fe20000000f00 */
[----:B------:R-:W-:Y:S05]  /*17500*/  BRA `(.L_x_537) ;  /* 0xffffde7000007947 */ /* 0x000fea000383ffff */
.L_x_489:
[----:B------:R-:W-:Y:S01]  /*17510*/  IMAD.MOV.U32 R5, RZ, RZ, R15 ;  /* 0x000000ffff057224 */ /* 0x000fe200078e000f */
[----:B------:R-:W-:Y:S01]  /*17520*/  MOV R3, RZ ;  /* 0x000000ff00037202 */ /* 0x000fe20000000f00 */
[----:B------:R-:W-:Y:S01]  /*17530*/  IMAD.MOV.U32 R0, RZ, RZ, 0x181f ;  /* 0x0000181fff007424 */ /* 0x000fe200078e00ff */
[----:B------:R-:W-:Y:S02]  /*17540*/  MOV R2, 0x17560 ;  /* 0x0001756000027802 */ /* 0x000fe40000000f00 */
[----:B-12---:R-:W-:Y:S05]  /*17550*/  CALL.REL.NOINC `($__internal_9_$__cuda_sm70_shflsync_idx_p) ;  /* 0x000008e000007944 */ /* 0x006fea0003c00000 */
[----:B------:R-:W-:Y:S05]  /*17560*/  BRA `(.L_x_538) ;  /* 0xffffde3000007947 */ /* 0x000fea000383ffff */
.L_x_492:
[----:B--2---:R-:W-:Y:S01]  /*17570*/  IMAD.MOV.U32 R5, RZ, RZ, R12 ;  /* 0x000000ffff057224 */ /* 0x004fe200078e000c */
[----:B------:R-:W-:Y:S01]  /*17580*/  MOV R3, 0x1 ;  /* 0x0000000100037802 */ /* 0x000fe20000000f00 */
[----:B----4-:R-:W-:Y:S01]  /*17590*/  IMAD.MOV.U32 R0, RZ, RZ, 0x181f ;  /* 0x0000181fff007424 */ /* 0x010fe200078e00ff */
[----:B------:R-:W-:-:S02]  /*175a0*/  MOV R2, 0x175c0 ;  /* 0x000175c000027802 */ /* 0x000fc40000000f00 */
[----:B-1-3--:R-:W-:Y:S05]  /*175b0*/  CALL.REL.NOINC `($__internal_9_$__cuda_sm70_shflsync_idx_p) ;  /* 0x0000088000007944 */ /* 0x00afea0003c00000 */
[----:B------:R-:W-:Y:S01]  /*175c0*/  IMAD.MOV.U32 R10, RZ, RZ, R0 ;  /* 0x000000ffff0a7224 */ /* 0x000fe200078e0000 */
[----:B------:R-:W-:Y:S01]  /*175d0*/  MOV R3, 0x1 ;  /* 0x0000000100037802 */ /* 0x000fe20000000f00 */
[----:B------:R-:W-:Y:S01]  /*175e0*/  IMAD.MOV.U32 R5, RZ, RZ, R15 ;  /* 0x000000ffff057224 */ /* 0x000fe200078e000f */
[----:B------:R-:W-:-:S02]  /*175f0*/  MOV R0, 0x181f ;  /* 0x0000181f00007802 */ /* 0x000fc40000000f00 */
[----:B------:R-:W-:Y:S02]  /*17600*/  MOV R2, 0x17620 ;  /* 0x0001762000027802 */ /* 0x000fe40000000f00 */
[----:B------:R-:W-:Y:S05]  /*17610*/  CALL.REL.NOINC `($__internal_9_$__cuda_sm70_shflsync_idx_p) ;  /* 0x0000082000007944 */ /* 0x000fea0003c00000 */
[----:B------:R-:W-:Y:S05]  /*17620*/  BRA `(.L_x_539) ;  /* 0xffffdf3000007947 */ /* 0x000fea000383ffff */
.L_x_495:
[----:B-1----:R-:W-:Y:S01]  /*17630*/  IMAD.MOV.U32 R5, RZ, RZ, R12 ;  /* 0x000000ffff057224 */ /* 0x002fe200078e000c */
[----:B------:R-:W-:Y:S01]  /*17640*/  MOV R3, 0x2 ;  /* 0x0000000200037802 */ /* 0x000fe20000000f00 */
[----:B----4-:R-:W-:Y:S01]  /*17650*/  IMAD.MOV.U32 R0, RZ, RZ, 0x181f ;  /* 0x0000181fff007424 */ /* 0x010fe200078e00ff */
[----:B------:R-:W-:Y:S02]  /*17660*/  MOV R2, 0x17680 ;  /* 0x0001768000027802 */ /* 0x000fe40000000f00 */
[----:B--23--:R-:W-:Y:S05]  /*17670*/  CALL.REL.NOINC `($__internal_9_$__cuda_sm70_shflsync_idx_p) ;  /* 0x000007c000007944 */ /* 0x00cfea0003c00000 */
[----:B------:R-:W-:Y:S01]  /*17680*/  MOV R10, R0 ;  /* 0x00000000000a7202 */ /* 0x000fe20000000f00 */
[----:B------:R-:W-:Y:S05]  /*17690*/  BRA `(.L_x_540) ;  /* 0xffffe03000007947 */ /* 0x000fea000383ffff */
.L_x_496:
[----:B------:R-:W-:Y:S01]  /*176a0*/  IMAD.MOV.U32 R5, RZ, RZ, R15 ;  /* 0x000000ffff057224 */ /* 0x000fe200078e000f */
[----:B------:R-:W-:Y:S01]  /*176b0*/  MOV R3, 0x2 ;  /* 0x0000000200037802 */ /* 0x000fe20000000f00 */
[----:B----4-:R-:W-:Y:S01]  /*176c0*/  IMAD.MOV.U32 R0, RZ, RZ, 0x181f ;  /* 0x0000181fff007424 */ /* 0x010fe200078e00ff */
[----:B------:R-:W-:Y:S02]  /*176d0*/  MOV R2, 0x176f0 ;  /* 0x000176f000027802 */ /* 0x000fe40000000f00 */
[----:B-123--:R-:W-:Y:S05]  /*176e0*/  CALL.REL.NOINC `($__internal_9_$__cuda_sm70_shflsync_idx_p) ;  /* 0x0000075000007944 */ /* 0x00efea0003c00000 */
[----:B------:R-:W-:Y:S05]  /*176f0*/  BRA `(.L_x_541) ;  /* 0xffffdff000007947 */ /* 0x000fea000383ffff */
.L_x_499:
[----:B-1----:R-:W-:Y:S01]  /*17700*/  IMAD.MOV.U32 R5, RZ, RZ, R12 ;  /* 0x000000ffff057224 */ /* 0x002fe200078e000c */
[----:B------:R-:W-:Y:S01]  /*17710*/  MOV R3, 0x3 ;  /* 0x0000000300037802 */ /* 0x000fe20000000f00 */
[----:B------:R-:W-:Y:S01]  /*17720*/  IMAD.MOV.U32 R0, RZ, RZ, 0x181f ;  /* 0x0000181fff007424 */ /* 0x000fe200078e00ff */
[----:B------:R-:W-:-:S02]  /*17730*/  MOV R2, 0x17750 ;  /* 0x0001775000027802 */ /* 0x000fc40000000f00 */
[----:B--234-:R-:W-:Y:S05]  /*17740*/  CALL.REL.NOINC `($__internal_9_$__cuda_sm70_shflsync_idx_p) ;  /* 0x000006f000007944 */ /* 0x01cfea0003c00000 */
[----:B------:R-:W-:Y:S01]  /*17750*/  IMAD.MOV.U32 R10, RZ, RZ, R0 ;  /* 0x000000ffff0a7224 */ /* 0x000fe200078e0000 */
[----:B------:R-:W-:Y:S01]  /*17760*/  MOV R3, 0x3 ;  /* 0x0000000300037802 */ /* 0x000fe20000000f00 */
[----:B------:R-:W-:Y:S01]  /*17770*/  IMAD.MOV.U32 R5, RZ, RZ, R15 ;  /* 0x000000ffff057224 */ /* 0x000fe200078e000f */
[----:B------:R-:W-:-:S02]  /*17780*/  MOV R0, 0x181f ;  /* 0x0000181f00007802 */ /* 0x000fc40000000f00 */
[----:B------:R-:W-:Y:S02]  /*17790*/  MOV R2, 0x177b0 ;  /* 0x000177b000027802 */ /* 0x000fe40000000f00 */
[----:B------:R-:W-:Y:S05]  /*177a0*/  CALL.REL.NOINC `($__internal_9_$__cuda_sm70_shflsync_idx_p) ;  /* 0x0000069000007944 */ /* 0x000fea0003c00000 */
[----:B------:R-:W-:Y:S05]  /*177b0*/  BRA `(.L_x_542) ;  /* 0xffffe0b000007947 */ /* 0x000fea000383ffff */
.L_x_501:
[----:B------:R-:W-:Y:S01]  /*177c0*/  IMAD.MOV.U32 R5, RZ, RZ, R111 ;  /* 0x000000ffff057224 */ /* 0x000fe200078e006f */
[----:B------:R-:W-:Y:S01]  /*177d0*/  MOV R3, RZ ;  /* 0x000000ff00037202 */ /* 0x000fe20000000f00 */
[----:B------:R-:W-:Y:S01]  /*177e0*/  IMAD.MOV.U32 R0, RZ, RZ, 0x1f ;  /* 0x0000001fff007424 */ /* 0x000fe200078e00ff */
[----:B------:R-:W-:Y:S02]  /*177f0*/  MOV R2, 0x17810 ;  /* 0x0001781000027802 */ /* 0x000fe40000000f00 */
[----:B------:R-:W-:Y:S05]  /*17800*/  CALL.REL.NOINC `($__internal_9_$__cuda_sm70_shflsync_idx_p) ;  /* 0x0000063000007944 */ /* 0x000fea0003c00000 */
[----:B------:R-:W-:Y:S01]  /*17810*/  MOV R9, R0 ;  /* 0x0000000000097202 */ /* 0x000fe20000000f00 */
[----:B------:R-:W-:Y:S05]  /*17820*/  BRA `(.L_x_543) ;  /* 0xffffe27000007947 */ /* 0x000fea000383ffff */
.L_x_502:
[----:B------:R-:W-:Y:S01]  /*17830*/  IMAD.MOV.U32 R5, RZ, RZ, R111 ;  /* 0x000000ffff057224 */ /* 0x000fe200078e006f */
[----:B------:R-:W-:Y:S01]  /*17840*/  MOV R3, 0x1 ;  /* 0x0000000100037802 */ /* 0x000fe20000000f00 */
[----:B------:R-:W-:Y:S01]  /*17850*/  IMAD.MOV.U32 R0, RZ, RZ, 0x1f ;  /* 0x0000001fff007424 */ /* 0x000fe200078e00ff */
[----:B------:R-:W-:Y:S02]  /*17860*/  MOV R2, 0x17880 ;  /* 0x0001788000027802 */ /* 0x000fe40000000f00 */
[----:B-12---:R-:W-:Y:S05]  /*17870*/  CALL.REL.NOINC `($__internal_9_$__cuda_sm70_shflsync_idx_p) ;  /* 0x000005c000007944 */ /* 0x006fea0003c00000 */
[----:B------:R-:W-:Y:S01]  /*17880*/  MOV R8, R0 ;  /* 0x0000000000087202 */ /* 0x000fe20000000f00 */
[----:B------:R-:W-:Y:S05]  /*17890*/  BRA `(.L_x_544) ;  /* 0xffffe22000007947 */ /* 0x000fea000383ffff */
.L_x_503:
[----:B------:R-:W-:Y:S02]  /*178a0*/  MOV R2, 0x1 ;  /* 0x0000000100027802 */ /* 0x000fe40000000f00 */
[----:B------:R-:W-:-:S02]  /*178b0*/  MOV R3, 0x178d0 ;  /* 0x000178d000037802 */ /* 0x000fc40000000f00 */
[----:B-1234-:R-:W-:Y:S05]  /*178c0*/  CALL.REL.NOINC `($__internal_10_$__cuda_sm70_shflsync_up_p) ;  /* 0x000005c000007944 */ /* 0x01efea0003c00000 */
[----:B------:R-:W-:Y:S05]  /*178d0*/  BRA `(.L_x_545) ;  /* 0xffffe31000007947 */ /* 0x000fea000383ffff */
.L_x_504:
[----:B------:R-:W-:Y:S02]  /*178e0*/  MOV R2, 0x2 ;  /* 0x0000000200027802 */ /* 0x000fe40000000f00 */
[----:B------:R-:W-:-:S02]  /*178f0*/  MOV R3, 0x17910 ;  /* 0x0001791000037802 */ /* 0x000fc40000000f00 */
[----:B--2-4-:R-:W-:Y:S05]  /*17900*/  CALL.REL.NOINC `($__internal_10_$__cuda_sm70_shflsync_up_p) ;  /* 0x0000058000007944 */ /* 0x014fea0003c00000 */
[----:B------:R-:W-:Y:S01]  /*17910*/  SEL R3, R4, RZ, P1 ;  /* 0x000000ff04037207 */ /* 0x000fe20000800000 */
[----:B------:R-:W-:-:S04]  /*17920*/  IMAD.MOV.U32 R2, RZ, RZ, 0x4 ;  /* 0x00000004ff027424 */ /* 0x000fc800078e00ff */
[----:B------:R-:W-:Y:S01]  /*17930*/  IMAD.IADD R0, R0, 0x1, R3 ;  /* 0x0000000100007824 */ /* 0x000fe200078e0203 */
        /* <DEDUP_REMOVED lines=20> */
.L_x_508:
[----:B------:R-:W-:Y:S02]  /*17a80*/  MOV R2, 0x1 ;  /* 0x0000000100027802 */ /* 0x000fe40000000f00 */
[----:B------:R-:W-:Y:S02]  /*17a90*/  MOV R3, 0x17ab0 ;  /* 0x00017ab000037802 */ /* 0x000fe40000000f00 */
[----:B------:R-:W-:Y:S05]  /*17aa0*/  CALL.REL.NOINC `($__internal_10_$__cuda_sm70_shflsync_up_p) ;  /* 0x000003e000007944 */ /* 0x000fea0003c00000 */
[----:B------:R-:W-:Y:S01]  /*17ab0*/  MOV R2, R4 ;  /* 0x0000000400027202 */ /* 0x000fe20000000f00 */
[----:B------:R-:W-:Y:S05]  /*17ac0*/  BRA `(.L_x_547) ;  /* 0xffffe38000007947 */ /* 0x000fea000383ffff */
.L_x_509:
        /* <DEDUP_REMOVED lines=26> */
.L_x_511:
[----:B------:R-:W-:Y:S02]  /*17c70*/  SEL R0, RZ, 0x1, P0 ;  /* 0x00000001ff007807 */ /* 0x000fe40000000000 */
[----:B------:R-:W-:Y:S02]  /*17c80*/  MOV R2, 0x17ca0 ;  /* 0x00017ca000027802 */ /* 0x000fe40000000f00 */
[----:B-1----:R-:W-:Y:S05]  /*17c90*/  CALL.REL.NOINC `($__internal_11_$__cuda_sm70_votesync_ballot) ;  /* 0x0000026000007944 */ /* 0x002fea0003c00000 */
[----:B------:R-:W-:Y:S01]  /*17ca0*/  MOV R10, R0 ;  /* 0x00000000000a7202 */ /* 0x000fe20000000f00 */
[----:B------:R-:W-:Y:S05]  /*17cb0*/  BRA `(.L_x_549) ;  /* 0xffffe32000007947 */ /* 0x000fea000383ffff */
.L_x_512:
[----:B------:R-:W-:Y:S01]  /*17cc0*/  IMAD.MOV.U32 R5, RZ, RZ, R6 ;  /* 0x000000ffff057224 */ /* 0x000fe200078e0006 */
[----:B------:R-:W-:Y:S01]  /*17cd0*/  MOV R3, R8 ;  /* 0x0000000800037202 */ /* 0x000fe20000000f00 */
[----:B--2---:R-:W-:Y:S01]  /*17ce0*/  IMAD.MOV.U32 R0, RZ, RZ, 0x1f ;  /* 0x0000001fff007424 */ /* 0x004fe200078e00ff */
[----:B------:R-:W-:Y:S02]  /*17cf0*/  MOV R2, 0x17d10 ;  /* 0x00017d1000027802 */ /* 0x000fe40000000f00 */
[----:B-1----:R-:W-:Y:S05]  /*17d00*/  CALL.REL.NOINC `($__internal_9_$__cuda_sm70_shflsync_idx_p) ;  /* 0x0000013000007944 */ /* 0x002fea0003c00000 */
[----:B------:R-:W-:Y:S01]  /*17d10*/  IMAD.MOV.U32 R12, RZ, RZ, R0 ;  /* 0x000000ffff0c7224 */ /* 0x000fe200078e0000 */
[----:B------:R-:W-:Y:S01]  /*17d20*/  MOV R3, R8 ;  /* 0x0000000800037202 */ /* 0x000fe20000000f00 */
[----:B------:R-:W-:Y:S01]  /*17d30*/  IMAD.MOV.U32 R5, RZ, RZ, R7 ;  /* 0x000000ffff057224 */ /* 0x000fe200078e0007 */
[----:B------:R-:W-:Y:S02]  /*17d40*/  MOV R0, 0x1f ;  /* 0x0000001f00007802 */ /* 0x000fe40000000f00 */
[----:B------:R-:W-:-:S02]  /*17d50*/  MOV R2, 0x17d70 ;  /* 0x00017d7000027802 */ /* 0x000fc40000000f00 */
[----:B------:R-:W-:Y:S05]  /*17d60*/  CALL.REL.NOINC `($__internal_9_$__cuda_sm70_shflsync_idx_p) ;  /* 0x000000d000007944 */ /* 0x000fea0003c00000 */
[----:B------:R-:W-:Y:S01]  /*17d70*/  MOV R7, R0 ;  /* 0x0000000000077202 */ /* 0x000fe20000000f00 */
[----:B------:R-:W-:Y:S05]  /*17d80*/  BRA `(.L_x_550) ;  /* 0xffffe2c000007947 */ /* 0x000fea000383ffff */
.L_x_515:
[----:B------:R-:W-:Y:S01]  /*17d90*/  IMAD.MOV.U32 R5, RZ, RZ, R4 ;  /* 0x000000ffff057224 */ /* 0x000fe200078e0004 */
[----:B--2---:R-:W-:-:S02]  /*17da0*/  MOV R0, 0x1f ;  /* 0x0000001f00007802 */ /* 0x004fc40000000f00 */
[----:B------:R-:W-:Y:S02]  /*17db0*/  MOV R2, 0x17dd0 ;  /* 0x00017dd000027802 */ /* 0x000fe40000000f00 */
[----:B-1-34-:R-:W-:Y:S05]  /*17dc0*/  CALL.REL.NOINC `($__internal_9_$__cuda_sm70_shflsync_idx_p) ;  /* 0x0000007000007944 */ /* 0x01afea0003c00000 */
[----:B------:R-:W-:Y:S01]  /*17dd0*/  MOV R13, R0 ;  /* 0x00000000000d7202 */ /* 0x000fe20000000f00 */
[----:B------:R-:W-:Y:S05]  /*17de0*/  BRA `(.L_x_514) ;  /* 0xffffe2c000007947 */ /* 0x000fea000383ffff */
        .weak           $__internal_8_$__cuda_sm70_shflsync_bfly_p
        .type           $__internal_8_$__cuda_sm70_shflsync_bfly_p,@function
        .size           $__internal_8_$__cuda_sm70_shflsync_bfly_p,($__internal_9_$__cuda_sm70_shflsync_idx_p - $__internal_8_$__cuda_sm70_shflsync_bfly_p)
$__internal_8_$__cuda_sm70_shflsync_bfly_p:
[----:B------:R-:W-:Y:S04]  /*17df0*/  WARPSYNC R6 ;  /* 0x0000000600007348 */ /* 0x000fe80003800000 */
[----:B------:R1:W2:Y:S02]  /*17e00*/  SHFL.BFLY PT, R5, R2, R5, R7 ;  /* 0x0c00000502057389 */ /* 0x0002a400000e0007 */
[----:B-1----:R-:W-:Y:S02]  /*17e10*/  MOV R2, R3 ;  /* 0x0000000300027202 */ /* 0x002fe40000000f00 */
[----:B------:R-:W-:-:S04]  /*17e20*/  MOV R3, 0x0 ;  /* 0x0000000000037802 */ /* 0x000fc80000000f00 */
[----:B--2---:R-:W-:Y:S05]  /*17e30*/  RET.REL.NODEC R2 `(_ZN7cutlass13device_kernelIN5flash19enable_sm80_to_sm89INS1_16FlashAttnFwdSm80INS1_25CollectiveMainloopFwdSm80ILi8ELi1ELb1EN4cute5tupleIJNS5_1CILi128EEENS7_ILi48EEENS7_ILi256EEEEEELi256ENS_10bfloat16_tEfNS_4arch4Sm80ELb0ELb1ELb1ELb1ELb0ELb0ELb1ELb1EEENS1_21CollectiveEpilogueFwdINS6_IJS8_SA_S9_EEENS6_IJNS7_ILi1EEESI_SI_EEESC_SE_Li256ELb1ELb1ELb1ELb0EEENS1_36VarlenDynamicPersistentTileSchedulerILi128ELi48ELi256ELi256ELb1ELb1ELb0ELb1ELb0ELb1EEEEEEEEEvNT_6ParamsE) ;  /* 0xfffe81c002007950 */ /* 0x004fea0003c3ffff */
        .weak           $__internal_9_$__cuda_sm70_shflsync_idx_p
        .type           $__internal_9_$__cuda_sm70_shflsync_idx_p,@function
        .size           $__internal_9_$__cuda_sm70_shflsync_idx_p,($__internal_10_$__cuda_sm70_shflsync_up_p - $__internal_9_$__cuda_sm70_shflsync_idx_p)
$__internal_9_$__cuda_sm70_shflsync_idx_p:
[----:B------:R-:W-:-:S04]  /*17e40*/  MOV R114, 0xffffffff ;  /* 0xffffffff00727802 */ /* 0x000fc80000000f00 */
[----:B------:R-:W-:Y:S04]  /*17e50*/  WARPSYNC R114 ;  /* 0x0000007200007348 */ /* 0x000fe80003800000 */
[----:B------:R1:W2:Y:S02]  /*17e60*/  SHFL.IDX PT, R0, R5, R3, R0 ;  /* 0x0000000305007389 */ /* 0x0002a400000e0000 */
[----:B-1----:R-:W-:-:S04]  /*17e70*/  MOV R3, 0x0 ;  /* 0x0000000000037802 */ /* 0x002fc80000000f00 */
[----:B--2---:R-:W-:Y:S05]  /*17e80*/  RET.REL.NODEC R2 `(_ZN7cutlass13device_kernelIN5flash19enable_sm80_to_sm89INS1_16FlashAttnFwdSm80INS1_25CollectiveMainloopFwdSm80ILi8ELi1ELb1EN4cute5tupleIJNS5_1CILi128EEENS7_ILi48EEENS7_ILi256EEEEEELi256ENS_10bfloat16_tEfNS_4arch4Sm80ELb0ELb1ELb1ELb1ELb0ELb0ELb1ELb1EEENS1_21CollectiveEpilogueFwdINS6_IJS8_SA_S9_EEENS6_IJNS7_ILi1EEESI_SI_EEESC_SE_Li256ELb1ELb1ELb1ELb0EEENS1_36VarlenDynamicPersistentTileSchedulerILi128ELi48ELi256ELi256ELb1ELb1ELb0ELb1ELb0ELb1EEEEEEEEEvNT_6ParamsE) ;  /* 0xfffe817002007950 */ /* 0x004fea0003c3ffff */
        .weak           $__internal_10_$__cuda_sm70_shflsync_up_p
        .type           $__internal_10_$__cuda_sm70_shflsync_up_p,@function
        .size           $__internal_10_$__cuda_sm70_shflsync_up_p,($__internal_11_$__cuda_sm70_votesync_ballot - $__internal_10_$__cuda_sm70_shflsync_up_p)
$__internal_10_$__cuda_sm70_shflsync_up_p:
[----:B------:R-:W-:Y:S02]  /*17e90*/  IMAD.MOV.U32 R4, RZ, RZ, RZ ;  /* 0x000000ffff047224 */ /* 0x000fe400078e00ff */
[----:B------:R-:W-:-:S04]  /*17ea0*/  IMAD.MOV.U32 R10, RZ, RZ, -0x1 ;  /* 0xffffffffff0a7424 */ /* 0x000fc800078e00ff */
[----:B------:R-:W-:Y:S04]  /*17eb0*/  WARPSYNC R10 ;  /* 0x0000000a00007348 */ /* 0x000fe80003800000 */
[----:B------:R1:W2:Y:S02]  /*17ec0*/  SHFL.UP PT, R4, R0, R2, R4 ;  /* 0x0400000200047389 */ /* 0x0002a400000e0004 */
[----:B-1----:R-:W-:Y:S02]  /*17ed0*/  MOV R2, R3 ;  /* 0x0000000300027202 */ /* 0x002fe40000000f00 */
[----:B------:R-:W-:-:S04]  /*17ee0*/  MOV R3, 0x0 ;  /* 0x0000000000037802 */ /* 0x000fc80000000f00 */
[----:B--2---:R-:W-:Y:S05]  /*17ef0*/  RET.REL.NODEC R2 `(_ZN7cutlass13device_kernelIN5flash19enable_sm80_to_sm89INS1_16FlashAttnFwdSm80INS1_25CollectiveMainloopFwdSm80ILi8ELi1ELb1EN4cute5tupleIJNS5_1CILi128EEENS7_ILi48EEENS7_ILi256EEEEEELi256ENS_10bfloat16_tEfNS_4arch4Sm80ELb0ELb1ELb1ELb1ELb0ELb0ELb1ELb1EEENS1_21CollectiveEpilogueFwdINS6_IJS8_SA_S9_EEENS6_IJNS7_ILi1EEESI_SI_EEESC_SE_Li256ELb1ELb1ELb1ELb0EEENS1_36VarlenDynamicPersistentTileSchedulerILi128ELi48ELi256ELi256ELb1ELb1ELb0ELb1ELb0ELb1EEEEEEEEEvNT_6ParamsE) ;  /* 0xfffe810002007950 */ /* 0x004fea0003c3ffff */
        .weak           $__internal_11_$__cuda_sm70_votesync_ballot
        .type           $__internal_11_$__cuda_sm70_votesync_ballot,@function
        .size           $__internal_11_$__cuda_sm70_votesync_ballot,(.L_x_2596 - $__internal_11_$__cuda_sm70_votesync_ballot)
$__internal_11_$__cuda_sm70_votesync_ballot:
[----:B------:R-:W-:Y:S01]  /*17f00*/  ISETP.NE.U32.AND P0, PT, R0, 0x1, PT ;  /* 0x000000010000780c */ /* 0x000fe20003f05070 */
[----:B------:R-:W-:-:S04]  /*17f10*/  IMAD.MOV.U32 R3, RZ, RZ, -0x1 ;  /* 0xffffffffff037424 */ /* 0x000fc800078e00ff */
[----:B------:R-:W-:Y:S08]  /*17f20*/  WARPSYNC R3 ;  /* 0x0000000300007348 */ /* 0x000ff00003800000 */
[----:B------:R-:W-:-:S04]  /*17f30*/  VOTE.ANY R0, PT, !P0 ;  /* 0x0000000000007806 */ /* 0x000fc800040e0100 */
[----:B------:R-:W-:Y:S01]  /*17f40*/  LOP3.LUT R0, R0, R3, RZ, 0xc0, !PT ;  /* 0x0000000300007212 */ /* 0x000fe200078ec0ff */
[----:B------:R-:W-:-:S04]  /*17f50*/  IMAD.MOV.U32 R3, RZ, RZ, 0x0 ;  /* 0x00000000ff037424 */ /* 0x000fc800078e00ff */
[----:B------:R-:W-:Y:S05]  /*17f60*/  RET.REL.NODEC R2 `(_ZN7cutlass13device_kernelIN5flash19enable_sm80_to_sm89INS1_16FlashAttnFwdSm80INS1_25CollectiveMainloopFwdSm80ILi8ELi1ELb1EN4cute5tupleIJNS5_1CILi128EEENS7_ILi48EEENS7_ILi256EEEEEELi256ENS_10bfloat16_tEfNS_4arch4Sm80ELb0ELb1ELb1ELb1ELb0ELb0ELb1ELb1EEENS1_21CollectiveEpilogueFwdINS6_IJS8_SA_S9_EEENS6_IJNS7_ILi1EEESI_SI_EEESC_SE_Li256ELb1ELb1ELb1ELb0EEENS1_36VarlenDynamicPersistentTileSchedulerILi128ELi48ELi256ELi256ELb1ELb1ELb0ELb1ELb0ELb1EEEEEEEEEvNT_6ParamsE) ;  /* 0xfffe809002007950 */ /* 0x000fea0003c3ffff */
.L_x_551:
        /* <DEDUP_REMOVED lines=9> */
.L_x_2596:


//--------------------- .text._ZN7cutlass13device_kernelIN5flash19enable_sm80_to_sm89INS1_16FlashAttnFwdSm80INS1_25CollectiveMainloopFwdSm80ILi8ELi1ELb0EN4cute5tupleIJNS5_1CILi128EEENS7_ILi32EEENS7_ILi256EEEEEELi256ENS_10bfloat16_tEfNS_4arch4Sm80ELb0ELb1ELb1ELb1ELb0ELb1ELb1ELb1EEENS1_21CollectiveEpilogueFwdINS6_IJS8_SA_S9_EEENS6_IJNS7_ILi1EEESI_SI_EEESC_SE_Li256ELb1ELb1ELb1ELb0EEENS1_36VarlenDynamicPersistentTileSchedulerILi128ELi32ELi256ELi256ELb1ELb1ELb0ELb1ELb0ELb1EEEEEEEEEvNT_6ParamsE --------------------------
	.section	.text._ZN7cutlass13device_kernelIN5flash19enable_sm80_to_sm89INS1_16FlashAttnFwdSm80INS1_25CollectiveMainloopFwdSm80ILi8ELi1ELb0EN4cute5tupleIJNS5_1CILi128EEENS7_ILi32EEENS7_ILi256EEEEEELi256ENS_10bfloat16_tEfNS_4arch4Sm80ELb0ELb1ELb1ELb1ELb0ELb1ELb1ELb1EEENS1_21CollectiveEpilogueFwdINS6_IJS8_SA_S9_EEENS6_IJNS7_ILi1EEESI_SI_EEESC_SE_Li256ELb1ELb1ELb1ELb0EEENS1_36VarlenDynamicPersistentTileSchedulerILi128ELi32ELi256ELi256ELb1ELb1ELb0ELb1ELb0ELb1EEEEEEEEEvNT_6ParamsE,"ax",@progbits
	.sectioninfo	@"SHI_REGISTERS=255"
	.align	128
.text._ZN7cutlass13device_kernelIN5flash19enable_sm80_to_sm89INS1_16FlashAttnFwdSm80INS1_25CollectiveMainloopFwdSm80ILi8ELi1ELb0EN4cute5tupleIJNS5_1CILi128EEENS7_ILi32EEENS7_ILi256EEEEEELi256ENS_10bfloat16_tEfNS_4arch4Sm80ELb0ELb1ELb1ELb1ELb0ELb1ELb1ELb1EEENS1_21CollectiveEpilogueFwdINS6_IJS8_SA_S9_EEENS6_IJNS7_ILi1EEESI_SI_EEESC_SE_Li256ELb1ELb1ELb1ELb0EEENS1_36VarlenDynamicPersistentTileSchedulerILi128ELi32ELi256ELi256ELb1ELb1ELb0ELb1ELb0ELb1EEEEEEEEEvNT_6ParamsE:
        .type           _ZN7cutlass13device_kernelIN5flash19enable_sm80_to_sm89INS1_16FlashAttnFwdSm80INS1_25CollectiveMainloopFwdSm80ILi8ELi1ELb0EN4cute5tupleIJNS5_1CILi128EEENS7_ILi32EEENS7_ILi256EEEEEELi256ENS_10bfloat16_tEfNS_4arch4Sm80ELb0ELb1ELb1ELb1ELb0ELb1ELb1ELb1EEENS1_21CollectiveEpilogueFwdINS6_IJS8_SA_S9_EEENS6_IJNS7_ILi1EEESI_SI_EEESC_SE_Li256ELb1ELb1ELb1ELb0EEENS1_36VarlenDynamicPersistentTileSchedulerILi128ELi32ELi256ELi256ELb1ELb1ELb0ELb1ELb0ELb1EEEEEEEEEvNT_6ParamsE,@function
        .size           _ZN7cutlass13device_kernelIN5flash19enable_sm80_to_sm89INS1_16FlashAttnFwdSm80INS1_25CollectiveMainloopFwdSm80ILi8ELi1ELb0EN4cute5tupleIJNS5_1CILi128EEENS7_ILi32EEENS7_ILi256EEEEEELi256ENS_10bfloat16_tEfNS_4arch4Sm80ELb0ELb1ELb1ELb1ELb0ELb1ELb1ELb1EEENS1_21CollectiveEpilogueFwdINS6_IJS8_SA_S9_EEENS6_IJNS7_ILi1EEESI_SI_EEESC_SE_Li256ELb1ELb1ELb1ELb0EEENS1_36VarlenDynamicPersistentTileSchedulerILi128ELi32ELi256ELi256ELb1ELb1ELb0ELb1ELb0ELb1EEEEEEEEEvNT_6ParamsE,(.L_x_2601 - _ZN7cutlass13device_kernelIN5flash19enable_sm80_to_sm89INS1_16FlashAttnFwdSm80INS1_25CollectiveMainloopFwdSm80ILi8ELi1ELb0EN4cute5tupleIJNS5_1CILi128EEENS7_ILi32EEENS7_ILi256EEEEEELi256ENS_10bfloat16_tEfNS_4arch4Sm80ELb0ELb1ELb1ELb1ELb0ELb1ELb1ELb1EEENS1_21CollectiveEpilogueFwdINS6_IJS8_SA_S9_EEENS6_IJNS7_ILi1EEESI_SI_EEESC_SE_Li256ELb1ELb1ELb1ELb0EEENS1_36VarlenDynamicPersistentTileSchedulerILi128ELi32ELi256ELi256ELb1ELb1ELb0ELb1ELb0ELb1EEEEEEEEEvNT_6ParamsE)
        .other          _ZN7cutlass13device_kernelIN5flash19enable_sm80_to_sm89INS1_16FlashAttnFwdSm80INS1_25CollectiveMainloopFwdSm80ILi8ELi1ELb0EN4cute5tupleIJNS5_1CILi128EEENS7_ILi32EEENS7_ILi256EEEEEELi256ENS_10bfloat16_tEfNS_4arch4Sm80ELb0ELb1ELb1ELb1ELb0ELb1ELb1ELb1EEENS1_21CollectiveEpilogueFwdINS6_IJS8_SA_S9_EEENS6_IJNS7_ILi1EEESI_SI_EEESC_SE_Li256ELb1ELb1ELb1ELb0EEENS1_36VarlenDynamicPersistentTileSchedulerILi128ELi32ELi256ELi256ELb1ELb1ELb0ELb1ELb0ELb1EEEEEEEEEvNT_6ParamsE,@"STO_CUDA_ENTRY STV_DEFAULT"
_ZN7cutlass13device_kernelIN5flash19enable_sm80_to_sm89INS1_16FlashAttnFwdSm80INS1_25CollectiveMainloopFwdSm80ILi8ELi1ELb0EN4cute5tupleIJNS5_1CILi128EEENS7_ILi32EEENS7_ILi256EEEEEELi256ENS_10bfloat16_tEfNS_4arch4Sm80ELb0ELb1ELb1ELb1ELb0ELb1ELb1ELb1EEENS1_21CollectiveEpilogueFwdINS6_IJS8_SA_S9_EEENS6_IJNS7_ILi1EEESI_SI_EEESC_SE_Li256ELb1ELb1ELb1ELb0EEENS1_36VarlenDynamicPersistentTileSchedulerILi128ELi32ELi256ELi256ELb1ELb1ELb0ELb1ELb0ELb1EEEEEEEEEvNT_6ParamsE:
        /* <DEDUP_REMOVED lines=13> */
[----:B------:R-:W-:-:S02]  /*00d0*/  IMAD.MOV.U32 R10, RZ, RZ, RZ ;  /* 0x000000ffff0a7224 */ /* 0x000fc400078e00ff */
[----:B------:R-:W-:Y:S01]  /*00e0*/  IMAD.MOV.U32 R8, RZ, RZ, RZ ;  /* 0x000000ffff087224 */ /* 0x000fe200078e00ff */
        /* <DEDUP_REMOVED lines=13> */
[----:B------:R-:W-:Y:S02]  /*01c0*/  ISETP.GE.U32.AND P1, PT, R13, 0x10, PT ;  /* 0x000000100d00780c */ /* 0x000fe40003f26070 */
[----:B------:R-:W-:Y:S01]  /*01d0*/  MOV R7, RZ ;  /* 0x000000ff00077202 */ /* 0x000fe20000000f00 */
[----:B---3--:R-:W-:-:S05]  /*01e0*/  IMAD R4, R10, R8, RZ ;  /* 0x000000080a047224 */ /* 0x008fca00078e02ff */
[----:B------:R-:W3:Y:S02]  /*01f0*/  SHFL.UP PT, R0, R4, 0x1, RZ ;  /* 0x0420000004007989 */ /* 0x000ee400000e00ff */
[----:B---3--:R-:W-:-:S05]  /*0200*/  SEL R0, R0, RZ, P5 ;  /* 0x000000ff00007207 */ /* 0x008fca0002800000 */
[----:B------:R-:W-:-:S05]  /*0210*/  IMAD.IADD R4, R4, 0x1, R0 ;  /* 0x0000000104047824 */ /* 0x000fca00078e0200 */
[----:B------:R-:W3:Y:S02]  /*0220*/  SHFL.UP PT, R0, R4, 0x2, RZ ;  /* 0x0440000004007989 */ /* 0x000ee400000e00ff */
[----:B---3--:R-:W-:-:S04]  /*0230*/  SEL R0, R0, RZ, P4 ;  /* 0x000000ff00007207 */ /* 0x008fc80002000000 */
[----:B------:R-:W-:-:S05]  /*0240*/  IADD3 R4, R4, R0, RZ ;  /* 0x0000000004047210 */ /* 0x000fca0007ffe0ff */
        /* <DEDUP_REMOVED lines=16> */
.L_x_557:
        /* <DEDUP_REMOVED lines=17> */
.L_x_790:
        /* <DEDUP_REMOVED lines=16> */
.L_x_791:
[----:B---3--:R-:W-:-:S05]  /*0560*/  IMAD R0, R0, c[0x0][0x538], RZ ;  /* 0x00014e0000007a24 */ /* 0x008fca00078e02ff */
[----:B------:R-:W-:-:S04]  /*0570*/  IADD3 R6, R0, R6, RZ ;  /* 0x0000000600067210 */ /* 0x000fc80007ffe0ff */
[----:B------:R-:W-:-:S13]  /*0580*/  ISETP.GT.AND P0, PT, R6, UR4, PT ;  /* 0x0000000406007c0c */ /* 0x000fda000bf04270 */
[----:B-12---:R-:W-:Y:S05]  /*0590*/  @!P0 BRA `(.L_x_557) ;  /* 0xfffffdb000008947 */ /* 0x006fea000383ffff */
.L_x_553:
[----:B------:R-:W-:-:S05]  /*05a0*/  IADD3 R12, -R0, R6, RZ ;  /* 0x00000006000c7210 */ /* 0x000fca0007ffe1ff */
[----:B------:R-:W-:-:S05]  /*05b0*/  IMAD R0, R4, c[0x0][0x538], R12 ;  /* 0x00014e0004007a24 */ /* 0x000fca00078e020c */
[----:B------:R-:W-:Y:S01]  /*05c0*/  ISETP.GT.AND P0, PT, R0, UR4, PT ;  /* 0x0000000400007c0c */ /* 0x000fe2000bf04270 */
[----:B------:R-:W-:-:S12]  /*05d0*/  BRA.DIV ~URZ, `(.L_x_558) ;  /* 0x0001f6627f007947 */ /* 0x000fd8000b800000 */
[----:B------:R-:W-:-:S04]  /*05e0*/  VOTE.ANY R11, PT, !P0 ;  /* 0x00000000000b7806 */ /* 0x000fc800040e0100 */
.L_x_792:
[----:B------:R-:W1:Y:S02]  /*05f0*/  POPC R0, R11 ;  /* 0x0000000b00007309 */ /* 0x000e640000000000 */
[----:B-12---:R-:W-:Y:S01]  /*0600*/  IADD3 R235, R0, R7, RZ ;  /* 0x0000000700eb7210 */ /* 0x006fe20007ffe0ff */
[----:B------:R-:W-:Y:S05]  /*0610*/  BRA.DIV ~URZ, `(.L_x_559) ;  /* 0x0001f6727f007947 */ /* 0x000fea000b800000 */
[----:B------:R1:W2:Y:S01]  /*0620*/  SHFL.IDX PT, R233, R10, R0, 0x1f ;  /* 0x00001f000ae97589 */ /* 0x0002a200000e0000 */
[----:B------:R-:W-:-:S03]  /*0630*/  MOV R6, RZ ;  /* 0x000000ff00067202 */ /* 0x000fc60000000f00 */
[----:B------:R1:W3:Y:S04]  /*0640*/  SHFL.IDX PT, R10, R8, R0, 0x1f ;  /* 0x00001f00080a7589 */ /* 0x0002e800000e0000 */
.L_x_793:
[----:B------:R-:W-:Y:S01]  /*0650*/  ISETP.NE.AND P0, PT, R11, RZ, PT ;  /* 0x000000ff0b00720c */ /* 0x000fe20003f05270 */
[----:B------:R-:W-:-:S12]  /*0660*/  BSSY B0, `(.L_x_560) ;  /* 0x0000005000007945 */ /* 0x000fd80003800000 */
[----:B------:R-:W-:Y:S05]  /*0670*/  @!P0 BRA `(.L_x_561) ;  /* 0x0000003000008947 */ /* 0x000fea0003800000 */
[----:B------:R-:W-:Y:S01]  /*0680*/  IADD3 R5, R0, -0x1, RZ ;  /* 0xffffffff00057810 */ /* 0x000fe20007ffe0ff */
[----:B------:R-:W-:Y:S05]  /*0690*/  BRA.DIV ~URZ, `(.L_x_562) ;  /* 0x0001f6d27f007947 */ /* 0x000fea000b800000 */
[----:B------:R4:W1:Y:S02]  /*06a0*/  SHFL.IDX PT, R6, R4, R5, 0x1f ;  /* 0x00001f0504067589 */ /* 0x00086400000e0000 */
.L_x_561:
[----:B------:R-:W-:Y:S05]  /*06b0*/  BSYNC B0 ;  /* 0x0000000000007941 */ /* 0x000fea0003800000 */
.L_x_560:
[----:B---3--:R-:W-:Y:S01]  /*06c0*/  ISETP.NE.AND P0, PT, R10, 0x1, PT ;  /* 0x000000010a00780c */ /* 0x008fe20003f05270 */
[----:B-1----:R-:W-:Y:S01]  /*06d0*/  IMAD R232, R6, c[0x0][0x538], R12 ;  /* 0x00014e0006e87a24 */ /* 0x002fe200078e020c */
[----:B------:R-:W-:Y:S04]  /*06e0*/  BSSY B0, `(.L_x_563) ;  /* 0x0000085000007945 */ /* 0x000fe80003800000 */
[----:B------:R-:W-:-:S07]  /*06f0*/  IADD3 R9, -R232, UR4, RZ ;  /* 0x00000004e8097c10 */ /* 0x000fce000fffe1ff */
[----:B------:R-:W-:Y:S05]  /*0700*/  @!P0 BRA `(.L_x_564) ;  /* 0x000003e000008947 */ /* 0x000fea0003800000 */
[-C--:B--2---:R-:W-:Y:S02]  /*0710*/  IABS R0, R233.reuse ;  /* 0x000000e900007213 */ /* 0x084fe40000000000 */
[----:B------:R-:W-:-:S03]  /*0720*/  IABS R6, R233 ;  /* 0x000000e900067213 */ /* 0x000fc60000000000 */
[----:B----4-:R-:W-:Y:S01]  /*0730*/  IMAD.MOV.U32 R5, RZ, RZ, R0 ;  /* 0x000000ffff057224 */ /* 0x010fe200078e0000 */
        /* <DEDUP_REMOVED lines=57> */
[----:B------:R-:W-:Y:S01]  /*0ad0*/  IMAD R234, R3, 0x10000, R2 ;  /* 0x0001000003ea7824 */ /* 0x000fe200078e0202 */
[----:B------:R-:W-:Y:S05]  /*0ae0*/  BRA `(.L_x_565) ;  /* 0x0000044000007947 */ /* 0x000fea0003800000 */
.L_x_564:
[----:B------:R-:W-:-:S04]  /*0af0*/  IMAD.MOV.U32 R2, RZ, RZ, 0x4 ;  /* 0x00000004ff027424 */ /* 0x000fc800078e00ff */
[----:B------:R-:W-:-:S05]  /*0b00*/  IMAD.WIDE R2, R235, R2, c[0x0][0x590] ;  /* 0x00016400eb027625 */ /* 0x000fca00078e0202 */
[----:B------:R-:W3:Y:S02]  /*0b10*/  LDG.E R7, [R2.64] ;  /* 0x0000000602077981 */ /* 0x000ee4000c1e1900 */
[----:B--23--:R-:W-:-:S05]  /*0b20*/  IMAD R11, R7, R233, RZ ;  /* 0x000000e9070b7224 */ /* 0x00cfca00078e02ff */
        /* <DEDUP_REMOVED lines=10> */
[----:B----4-:R-:W-:Y:S01]  /*0bd0*/  IMAD R4, R2, R6, RZ ;  /* 0x0000000602047224 */ /* 0x010fe200078e02ff */
        /* <DEDUP_REMOVED lines=52> */
[----:B------:R-:W-:Y:S02]  /*0f20*/  IMAD R234, R0, R2, R3 ;  /* 0x0000000200ea7224 */ /* 0x000fe400078e0203 */
.L_x_565:
[----:B------:R-:W-:Y:S05]  /*0f30*/  BSYNC B0 ;  /* 0x0000000000007941 */ /* 0x000fea0003800000 */
.L_x_563:
[----:B------:R-:W-:-:S04]  /*0f40*/  LOP3.LUT R0, RZ, R0, RZ, 0x33, !PT ;  /* 0x00000000ff007212 */ /* 0x000fc800078e33ff */
[----:B------:R-:W-:Y:S01]  /*0f50*/  IADD3 R233, R0, R233, RZ ;  /* 0x000000e900e97210 */ /* 0x000fe20007ffe0ff */
[----:B------:R-:W-:Y:S05]  /*0f60*/  BRA `(.L_x_566) ;  /* 0x0000004000007947 */ /* 0x000fea0003800000 */
.L_x_554:
[----:B--2---:R-:W-:Y:S01]  /*0f70*/  IMAD.MOV.U32 R233, RZ, RZ, RZ ;  /* 0x000000ffffe97224 */ /* 0x004fe200078e00ff */
[----:B------:R-:W-:Y:S01]  /*0f80*/  MOV R234, RZ ;  /* 0x000000ff00ea7202 */ /* 0x000fe20000000f00 */
[----:B------:R-:W-:Y:S01]  /*0f90*/  IMAD.U32 R232, RZ, RZ, UR4 ;  /* 0x00000004ffe87e24 */ /* 0x000fe2000f8e00ff */
[----:B------:R-:W-:Y:S02]  /*0fa0*/  MOV R235, c[0x0][0x53c] ;  /* 0x00014f0000eb7a02 */ /* 0x000fe40000000f00 */
.L_x_566:
[----:B------:R-:W-:Y:S01]  /*0fb0*/  ISETP.NE.AND P0, PT, R13, RZ, PT ;  /* 0x000000ff0d00720c */ /* 0x000fe20003f05270 */
[----:B------:R-:W-:-:S12]  /*0fc0*/  WARPSYNC 0xffffffff ;  /* 0xffffffff00007948 */ /* 0x000fd80003800000 */
[----:B------:R1:W-:Y:S04]  /*0fd0*/  @!P0 STS.128 [0x20080], R232 ;  /* 0x020080e8ff008388 */ /* 0x0003e80000000c00 */
[----:B------:R-:W-:Y:S06]  /*0fe0*/  BAR.ARV 0x5, 0x100 ;  /* 0x0144000000007b1d */ /* 0x000fec0000002000 */
.L_x_552:
[----:B-12---:R-:W-:-:S13]  /*0ff0*/  ISETP.GE.AND P0, PT, R235, c[0x0][0x53c], PT ;  /* 0x00014f00eb007a0c */ /* 0x006fda0003f06270 */
[----:B------:R-:W-:Y:S05]  /*1000*/  @P0 EXIT ;  /* 0x000000000000094d */ /* 0x000fea0003800000 */
[----:B------:R-:W1:Y:S02]  /*1010*/  S2R R14, SR_TID.X ;  /* 0x00000000000e7919 */ /* 0x000e640000002100 */
[----:B-1----:R-:W-:-:S04]  /*1020*/  SHF.R.S32.HI R9, RZ, 0x1f, R14 ;  /* 0x0000001fff097819 */ /* 0x002fc8000001140e */
[CC--:B------:R-:W-:Y:S02]  /*1030*/  LEA.HI R2, R9.reuse, R14.reuse, RZ, 0x4 ;  /* 0x0000000e09027211 */ /* 0x0c0fe400078f20ff */
[CC--:B------:R-:W-:Y:S02]  /*1040*/  LEA.HI R8, R9.reuse, R14.reuse, RZ, 0x3 ;  /* 0x0000000e09087211 */ /* 0x0c0fe400078f18ff */
[----:B------:R-:W-:Y:S02]  /*1050*/  SHF.R.S32.HI R3, RZ, 0x4, R2 ;  /* 0x00000004ff037819 */ /* 0x000fe40000011402 */
[----:B------:R-:W-:Y:S02]  /*1060*/  LEA.HI R13, R9, R14, RZ, 0x2 ;  /* 0x0000000e090d7211 */ /* 0x000fe400078f10ff */
[----:B------:R-:W-:Y:S02]  /*1070*/  LEA.HI R0, R2, R3, RZ, 0x1 ;  /* 0x0000000302007211 */ /* 0x000fe400078f08ff */
[----:B------:R-:W-:-:S02]  /*1080*/  SHF.R.S32.HI R214, RZ, 0x3, R8 ;  /* 0x00000003ffd67819 */ /* 0x000fc40000011408 */
[----:B------:R-:W-:Y:S02]  /*1090*/  LOP3.LUT R0, R0, 0xfffffffe, RZ, 0xc0, !PT ;  /* 0xfffffffe00007812 */ /* 0x000fe400078ec0ff */
[--C-:B------:R-:W-:Y:S02]  /*10a0*/  SHF.R.S32.HI R6, RZ, 0x2, R13.reuse ;  /* 0x00000002ff067819 */ /* 0x100fe4000001140d */
[----:B------:R-:W-:Y:S01]  /*10b0*/  LOP3.LUT R4, R8, 0xfffffff8, RZ, 0xc0, !PT ;  /* 0xfffffff808047812 */ /* 0x000fe200078ec0ff */
[----:B------:R-:W-:Y:S01]  /*10c0*/  IMAD.IADD R11, R3, 0x1, -R0 ;  /* 0x00000001030b7824 */ /* 0x000fe200078e0a00 */
[----:B------:R-:W-:Y:S02]  /*10d0*/  SHF.R.S32.HI R3, RZ, 0x1f, R13 ;  /* 0x0000001fff037819 */ /* 0x000fe4000001140d */
[----:B------:R-:W-:Y:S01]  /*10e0*/  LOP3.LUT R0, R2, 0xfffffff0, RZ, 0xc0, !PT ;  /* 0xfffffff002007812 */ /* 0x000fe200078ec0ff */
[----:B------:R-:W-:Y:S01]  /*10f0*/  IMAD.SHL.U32 R2, R214, 0x40, RZ ;  /* 0x00000040d6027824 */ /* 0x000fe200078e00ff */
[----:B------:R-:W-:Y:S01]  /*1100*/  LEA.HI R3, R3, R6, RZ, 0x3 ;  /* 0x0000000603037211 */ /* 0x000fe200078f18ff */
[----:B------:R-:W-:-:S02]  /*1110*/  IMAD.IADD R237, R14, 0x1, -R4 ;  /* 0x000000010eed7824 */ /* 0x000fc400078e0a04 */
[----:B------:R-:W-:Y:S01]  /*1120*/  IMAD.IADD R0, R14, 0x1, -R0 ;  /* 0x000000010e007824 */ /* 0x000fe200078e0a00 */
[----:B------:R-:W-:Y:S01]  /*1130*/  LOP3.LUT R3, R3, 0xfffffff8, RZ, 0xc0, !PT ;  /* 0xfffffff803037812 */ /* 0x000fe200078ec0ff */
[C---:B------:R-:W-:Y:S01]  /*1140*/  IMAD.SHL.U32 R136, R237.reuse, 0x8, RZ ;  /* 0x00000008ed887824 */ /* 0x040fe200078e00ff */
[----:B------:R-:W-:Y:S01]  /*1150*/  LOP3.LUT R2, R2, 0x1c0, RZ, 0xc0, !PT ;  /* 0x000001c002027812 */ /* 0x000fe200078ec0ff */
[C---:B------:R-:W-:Y:S01]  /*1160*/  IMAD.SHL.U32 R7, R237.reuse, 0x40, RZ ;  /* 0x00000040ed077824 */ /* 0x040fe200078e00ff */
[----:B------:R-:W-:Y:S01]  /*1170*/  SHF.R.S32.HI R10, RZ, 0x1f, R0 ;  /* 0x0000001fff0a7819 */ /* 0x000fe20000011400 */
[----:B------:R-:W-:Y:S01]  /*1180*/  IMAD.IADD R6, R6, 0x1, -R3 ;  /* 0x0000000106067824 */ /* 0x000fe200078e0a03 */
[----:B------:R-:W-:Y:S01]  /*1190*/  SHF.R.U32.HI R5, RZ, 0x3, R2 ;  /* 0x00000003ff057819 */ /* 0x000fe20000011602 */
[----:B------:R-:W-:Y:S01]  /*11a0*/  IMAD.SHL.U32 R156, R237, 0x4, RZ ;  /* 0x00000004ed9c7824 */ /* 0x000fe200078e00ff */
[----:B------:R-:W-:Y:S02]  /*11b0*/  LOP3.LUT R4, R2, 0x38, R136, 0xf8, !PT ;  /* 0x0000003802047812 */ /* 0x000fe400078ef888 */
[----:B------:R-:W-:-:S02]  /*11c0*/  LEA.HI R3, R9, R14, RZ, 0x6 ;  /* 0x0000000e09037211 */ /* 0x000fc400078f30ff */
[----:B------:R-:W-:Y:S02]  /*11d0*/  LOP3.LUT R2, R7, 0x1c0, RZ, 0xc0, !PT ;  /* 0x000001c007027812 */ /* 0x000fe400078ec0ff */
[----:B------:R-:W-:Y:S01]  /*11e0*/  LEA.HI R10, R10, R0, RZ, 0x3 ;  /* 0x000000000a0a7211 */ /* 0x000fe200078f18ff */
[----:B------:R-:W-:Y:S01]  /*11f0*/  IMAD.SHL.U32 R3, R3, 0x8, RZ ;  /* 0x0000000803037824 */ /* 0x000fe200078e00ff */
[----:B------:R-:W-:Y:S02]  /*1200*/  LOP3.LUT R7, R4, R5, RZ, 0x3c, !PT ;  /* 0x0000000504077212 */ /* 0x000fe400078e3cff */
[----:B------:R-:W-:Y:S02]  /*1210*/  LOP3.LUT R4, R2, 0x8, R8, 0xf8, !PT ;  /* 0x0000000802047812 */ /* 0x000fe400078ef808 */
[----:B------:R-:W-:Y:S02]  /*1220*/  LOP3.LUT R5, R10, 0xfffffff8, RZ, 0xc0, !PT ;  /* 0xfffffff80a057812 */ /* 0x000fe400078ec0ff */
[----:B------:R-:W-:-:S02]  /*1230*/  SHF.R.U32.HI R2, RZ, 0x3, R2 ;  /* 0x00000003ff027819 */ /* 0x000fc40000011602 */
[----:B------:R-:W-:Y:S01]  /*1240*/  LEA.HI R9, R9, R14, RZ, 0x5 ;  /* 0x0000000e09097211 */ /* 0x000fe200078f28ff */
[----:B------:R-:W-:Y:S01]  /*1250*/  IMAD.IADD R8, R0, 0x1, -R5 ;  /* 0x0000000100087824 */ /* 0x000fe200078e0a05 */
[----:B------:R-:W-:Y:S02]  /*1260*/  LOP3.LUT R12, R4, R2, RZ, 0x3c, !PT ;  /* 0x00000002040c7212 */ /* 0x000fe400078e3cff */
[----:B------:R-:W-:Y:S02]  /*1270*/  LOP3.LUT R3, R3, 0xfffffe00, RZ, 0xc0, !PT ;  /* 0xfffffe0003037812 */ /* 0x000fe400078ec0ff */
[--C-:B------:R-:W-:Y:S02]  /*1280*/  SHF.R.S32.HI R2, RZ, 0x5, R9.reuse ;  /* 0x00000005ff027819 */ /* 0x100fe40000011409 */
[----:B------:R-:W-:Y:S02]  /*1290*/  SHF.R.S32.HI R0, RZ, 0x1f, R9 ;  /* 0x0000001fff007819 */ /* 0x000fe40000011409 */
[----:B------:R-:W-:-:S02]  /*12a0*/  LOP3.LUT R5, R13, 0xfffffffc, RZ, 0xc0, !PT ;  /* 0xfffffffc0d057812 */ /* 0x000fc400078ec0ff */
[----:B------:R-:W-:Y:S02]  /*12b0*/  LOP3.LUT R4, R9, 0xffffffe0, RZ, 0xc0, !PT ;  /* 0xffffffe009047812 */ /* 0x000fe400078ec0ff */
[----:B------:R-:W-:Y:S02]  /*12c0*/  LOP3.LUT R218, R7, R3, RZ, 0xfc, !PT ;  /* 0x0000000307da7212 */ /* 0x000fe400078efcff */
[----:B------:R-:W-:Y:S01]  /*12d0*/  LEA.HI R3, R0, R2, RZ, 0x3 ;  /* 0x0000000200037211 */ /* 0x000fe200078f18ff */
[----:B------:R-:W-:Y:S01]  /*12e0*/  IMAD.IADD R0, R14, 0x1, -R5 ;  /* 0x000000010e007824 */ /* 0x000fe200078e0a05 */
[----:B------:R-:W-:Y:S01]  /*12f0*/  LOP3.LUT R5, R6, 0x1, RZ, 0xc0, !PT ;  /* 0x0000000106057812 */ /* 0x000fe200078ec0ff */
[----:B------:R-:W-:Y:S01]  /*1300*/  IMAD.IADD R14, R14, 0x1, -R4 ;  /* 0x000000010e0e7824 */ /* 0x000fe200078e0a04 */
[----:B------:R-:W-:Y:S01]  /*1310*/  LOP3.LUT R4, R3, 0xffffff8, RZ, 0xc0, !PT ;  /* 0x0ffffff803047812 */ /* 0x000fe200078ec0ff */
[----:B------:R-:W-:Y:S01]  /*1320*/  IMAD.SHL.U32 R218, R218, 0x2, RZ ;  /* 0x00000002dada7824 */ /* 0x000fe200078e00ff */
[----:B------:R-:W-:Y:S01]  /*1330*/  ISETP.NE.U32.AND P0, PT, R5, 0x1, PT ;  /* 0x000000010500780c */ /* 0x000fe20003f05070 */
[----:B------:R-:W-:Y:S01]  /*1340*/  IMAD.SHL.U32 R5, R11, 0x8, RZ ;  /* 0x000000080b057824 */ /* 0x000fe200078e00ff */
[----:B------:R-:W-:Y:S01]  /*1350*/  LEA.HI R3, R0, R0, RZ, 0x1 ;  /* 0x0000000000037211 */ /* 0x000fe200078f08ff */
[----:B------:R-:W-:Y:S01]  /*1360*/  IMAD.IADD R9, R2, 0x1, -R4 ;  /* 0x0000000102097824 */ /* 0x000fe200078e0a04 */
[C---:B------:R-:W-:Y:S01]  /*1370*/  R2P PR, R6.reuse, 0x6 ;  /* 0x0000000606007804 */ /* 0x040fe20000000000 */
[----:B------:R-:W-:Y:S01]  /*1380*/  IMAD.SHL.U32 R4, R6, 0x40, RZ ;  /* 0x0000004006047824 */ /* 0x000fe200078e00ff */
[----:B------:R-:W-:Y:S01]  /*1390*/  LOP3.LUT R3, R3, 0x1ffffffe, RZ, 0xc0, !PT ;  /* 0x1ffffffe03037812 */ /* 0x000fe200078ec0ff */
[----:B------:R-:W-:Y:S01]  /*13a0*/  IMAD.SHL.U32 R6, R2, 0x400, RZ ;  /* 0x0000040002067824 */ /* 0x000fe200078e00ff */
[----:B------:R-:W-:-:S02]  /*13b0*/  SHF.R.S32.HI R7, RZ, 0x1f, R14 ;  /* 0x0000001fff077819 */ /* 0x000fc4000001140e */
[----:B------:R-:W-:Y:S01]  /*13c0*/  LOP3.LUT R2, R4, 0x1c0, RZ, 0xc0, !PT ;  /* 0x000001c004027812 */ /* 0x000fe200078ec0ff */
[C---:B------:R-:W-:Y:S01]  /*13d0*/  IMAD R4, R0.reuse, 0x2, R6 ;  /* 0x0000000200047824 */ /* 0x040fe200078e0206 */
[----:B------:R-:W-:Y:S01]  /*13e0*/  LEA.HI R7, R7, R14, RZ, 0x2 ;  /* 0x0000000e07077211 */ /* 0x000fe200078f10ff */
[----:B------:R-:W-:Y:S01]  /*13f0*/  IMAD.IADD R226, R0, 0x1, -R3 ;  /* 0x0000000100e27824 */ /* 0x000fe200078e0a03 */
[----:B------:R-:W-:Y:S01]  /*1400*/  LEA.HI R2, R2, R2, RZ, 0x1d ;  /* 0x0000000202027211 */ /* 0x000fe200078fe8ff */
[C---:B------:R-:W-:Y:S01]  /*1410*/  IMAD.SHL.U32 R0, R8.reuse, 0x40, RZ ;  /* 0x0000004008007824 */ /* 0x040fe200078e00ff */
[----:B------:R-:W-:Y:S02]  /*1420*/  SHF.R.S32.HI R3, RZ, 0x2, R7 ;  /* 0x00000002ff037819 */ /* 0x000fe40000011407 */
[----:B------:R-:W-:Y:S01]  /*1430*/  LOP3.LUT P4, RZ, R8, 0x2, RZ, 0xc0, !PT ;  /* 0x0000000208ff7812 */ /* 0x000fe2000788c0ff */
[----:B------:R-:W-:Y:S01]  /*1440*/  IMAD.IADD R2, R4, 0x1, R2 ;  /* 0x0000000104027824 */ /* 0x000fe200078e0202 */
[----:B------:R-:W-:Y:S01]  /*1450*/  LOP3.LUT R0, R0, 0x1c0, RZ, 0xc0, !PT ;  /* 0x000001c000007812 */ /* 0x000fe200078ec0ff */
[----:B------:R-:W-:Y:S01]  /*1460*/  IMAD R13, R9, 0x10, R3 ;  /* 0x00000010090d7824 */ /* 0x000fe200078e0203 */
[----:B------:R-:W-:Y:S01]  /*1470*/  LOP3.LUT P3, RZ, R8, 0x4, RZ, 0xc0, !PT ;  /* 0x0000000408ff7812 */ /* 0x000fe2000786c0ff */
[----:B------:R-:W-:Y:S01]  /*1480*/  IMAD.SHL.U32 R238, R2, 0x2, RZ ;  /* 0x0000000202ee7824 */ /* 0x000fe200078e00ff */
[----:B------:R-:W-:Y:S01]  /*1490*/  LOP3.LUT R3, R0, 0x8, R5, 0xf8, !PT ;  /* 0x0000000800037812 */ /* 0x000fe200078ef805 */
[----:B------:R-:W-:Y:S01]  /*14a0*/  IMAD.SHL.U32 R4, R10, 0x40, RZ ;  /* 0x000000400a047824 */ /* 0x000fe200078e00ff */
[----:B------:R-:W-:Y:S01]  /*14b0*/  SHF.R.U32.HI R0, RZ, 0x3, R0 ;  /* 0x00000003ff007819 */ /* 0x000fe20000011600 */
[----:B------:R1:W-:Y:S01]  /*14c0*/  STL [R1+0x4], R13 ;  /* 0x0000040d01007387 */ /* 0x0003e20000100800 */
[C---:B------:R-:W-:Y:S01]  /*14d0*/  IADD3 R5, R238.reuse, 0x80, RZ ;  /* 0x00000080ee057810 */ /* 0x040fe20007ffe0ff */
[----:B------:R-:W-:Y:S01]  /*14e0*/  IMAD R2, R11, 0x200, R12 ;  /* 0x000002000b027824 */ /* 0x000fe200078e020c */
[----:B------:R-:W-:Y:S01]  /*14f0*/  IADD3 R239, R238, 0x70, RZ ;  /* 0x00000070eeef7810 */ /* 0x000fe20007ffe0ff */
[----:B------:R-:W-:Y:S01]  /*1500*/  IMAD.MOV.U32 R8, RZ, RZ, 0x20 ;  /* 0x00000020ff087424 */ /* 0x000fe200078e00ff */
[----:B------:R-:W-:Y:S01]  /*1510*/  @P0 IADD3 R239, R5, 0x10, RZ ;  /* 0x0000001005ef0810 */ /* 0x000fe20007ffe0ff */
[----:B------:R-:W-:Y:S01]  /*1520*/  IMAD.MOV.U32 R9, RZ, RZ, 0x40 ;  /* 0x00000040ff097424 */ /* 0x000fe200078e00ff */
[----:B------:R-:W-:Y:S01]  /*1530*/  LOP3.LUT R5, R7, 0x7ffffffc, RZ, 0xc0, !PT ;  /* 0x7ffffffc07057812 */ /* 0x000fe200078ec0ff */
[----:B------:R-:W-:Y:S01]  /*1540*/  IMAD R226, R226, 0x8, R13 ;  /* 0x00000008e2e27824 */ /* 0x000fe200078e020d */
[----:B------:R-:W-:-:S02]  /*1550*/  LOP3.LUT R0, R3, R0, RZ, 0x3c, !PT ;  /* 0x0000000003007212 */ /* 0x000fc400078e3cff */
[----:B------:R-:W-:Y:S01]  /*1560*/  LOP3.LUT R4, R4, 0xfffffe00, RZ, 0xc0, !PT ;  /* 0xfffffe0004047812 */ /* 0x000fe200078ec0ff */
[----:B------:R-:W-:Y:S01]  /*1570*/  IMAD.IADD R210, R14, 0x1, -R5 ;  /* 0x000000010ed27824 */ /* 0x000fe200078e0a05 */
[----:B------:R-:W-:Y:S02]  /*1580*/  LEA R178, R2, 0xc080, 0x1 ;  /* 0x0000c08002b27811 */ /* 0x000fe400078e08ff */
[-C--:B------:R-:W-:Y:S01]  /*1590*/  IADD3 R3, R0, R4.reuse, R6 ;  /* 0x0000000400037210 */ /* 0x080fe20007ffe006 */
[----:B------:R-:W-:Y:S01]  /*15a0*/  IMAD.SHL.U32 R210, R210, 0x2, RZ ;  /* 0x00000002d2d27824 */ /* 0x000fe200078e00ff */
[----:B------:R-:W-:Y:S02]  /*15b0*/  LOP3.LUT R4, R0, R4, RZ, 0xfc, !PT ;  /* 0x0000000400047212 */ /* 0x000fe400078efcff */
[----:B------:R-:W-:Y:S02]  /*15c0*/  IADD3 R0, R156, 0x40, RZ ;  /* 0x000000409c007810 */ /* 0x000fe40007ffe0ff */
[----:B------:R-:W-:-:S02]  /*15d0*/  SEL R5, R8, 0xffffffe0, !P1 ;  /* 0xffffffe008057807 */ /* 0x000fc40004800000 */
[----:B------:R-:W-:Y:S01]  /*15e0*/  SEL R2, R8, 0xffffffe0, !P4 ;  /* 0xffffffe008027807 */ /* 0x000fe20006000000 */
[----:B------:R-:W-:Y:S01]  /*15f0*/  IMAD.IADD R138, R156, 0x1, R0 ;  /* 0x000000019c8a7824 */ /* 0x000fe200078e0200 */
[----:B------:R-:W-:Y:S01]  /*1600*/  LEA R183, R3, 0x10080, 0x1 ;  /* 0x0001008003b77811 */ /* 0x000fe200078e08ff */
[----:B------:R-:W-:Y:S01]  /*1610*/  IMAD.IADD R241, R238, 0x1, R5 ;  /* 0x00000001eef17824 */ /* 0x000fe200078e0205 */
[----:B------:R-:W-:Y:S01]  /*1620*/  LEA R179, R4, 0x8080, 0x1 ;  /* 0x0000808004b37811 */ /* 0x000fe200078e08ff */
[----:B------:R-:W-:Y:S01]  /*1630*/  IMAD.IADD R240, R5, 0x1, R239 ;  /* 0x0000000105f07824 */ /* 0x000fe200078e02ef */
[----:B------:R-:W-:Y:S01]  /*1640*/  SEL R6, R9, 0xffffffc0, !P2 ;  /* 0xffffffc009067807 */ /* 0x000fe20005000000 */
[----:B------:R-:W-:Y:S01]  /*1650*/  IMAD.IADD R184, R183, 0x1, R2 ;  /* 0x00000001b7b87824 */ /* 0x000fe200078e0202 */
[----:B------:R-:W-:Y:S01]  /*1660*/  SEL R0, R9, 0xffffffc0, !P3 ;  /* 0xffffffc009007807 */ /* 0x000fe20005800000 */
[----:B------:R-:W-:Y:S01]  /*1670*/  IMAD.IADD R180, R2, 0x1, R179 ;  /* 0x0000000102b47824 */ /* 0x000fe200078e02b3 */
[----:B------:R-:W-:Y:S01]  /*1680*/  SHF.R.S32.HI R7, RZ, 0x1f, R210 ;  /* 0x0000001fff077819 */ /* 0x000fe200000114d2 */
[--C-:B------:R-:W-:Y:S01]  /*1690*/  IMAD.IADD R245, R238, 0x1, R6.reuse ;  /* 0x00000001eef57824 */ /* 0x100fe200078e0206 */
[----:B------:R-:W-:Y:S01]  /*16a0*/  IADD3 R10, R210, 0x8, RZ ;  /* 0x00000008d20a7810 */ /* 0x000fe20007ffe0ff */
[----:B------:R-:W-:Y:S01]  /*16b0*/  IMAD.IADD R244, R6, 0x1, R241 ;  /* 0x0000000106f47824 */ /* 0x000fe200078e02f1 */
[----:B------:R-:W-:Y:S01]  /*16c0*/  IADD3 R9, R210, 0x10, RZ ;  /* 0x00000010d2097810 */ /* 0x000fe20007ffe0ff */
[----:B------:R-:W-:Y:S01]  /*16d0*/  IMAD.IADD R243, R6, 0x1, R239 ;  /* 0x0000000106f37824 */ /* 0x000fe200078e02ef */
[----:B------:R-:W-:Y:S01]  /*16e0*/  IADD3 R8, R210, 0x18, RZ ;  /* 0x00000018d2087810 */ /* 0x000fe20007ffe0ff */
[----:B------:R-:W-:Y:S01]  /*16f0*/  IMAD.IADD R242, R240, 0x1, R6 ;  /* 0x00000001f0f27824 */ /* 0x000fe200078e0206 */
[C---:B------:R-:W-:Y:S01]  /*1700*/  IADD3 R7, R210.reuse, 0x20, RZ ;  /* 0x00000020d2077810 */ /* 0x040fe20007ffe0ff */
[--C-:B------:R-:W-:Y:S01]  /*1710*/  IMAD.IADD R186, R183, 0x1, R0.reuse ;  /* 0x00000001b7ba7824 */ /* 0x100fe200078e0200 */
[----:B------:R-:W-:Y:S01]  /*1720*/  IADD3 R252, R210, 0x28, RZ ;  /* 0x00000028d2fc7810 */ /* 0x000fe20007ffe0ff */
[----:B------:R-:W-:Y:S01]  /*1730*/  IMAD.IADD R182, R0, 0x1, R179 ;  /* 0x0000000100b67824 */ /* 0x000fe200078e02b3 */
[----:B------:R-:W-:Y:S01]  /*1740*/  IADD3 R251, R210, 0x30, RZ ;  /* 0x00000030d2fb7810 */ /* 0x000fe20007ffe0ff */
[----:B------:R-:W-:Y:S01]  /*1750*/  IMAD.IADD R185, R184, 0x1, R0 ;  /* 0x00000001b8b97824 */ /* 0x000fe200078e0200 */
[----:B------:R-:W-:Y:S01]  /*1760*/  IADD3 R250, R210, 0x38, RZ ;  /* 0x00000038d2fa7810 */ /* 0x000fe20007ffe0ff */
[----:B------:R-:W-:Y:S01]  /*1770*/  IMAD.IADD R181, R0, 0x1, R180 ;  /* 0x0000000100b57824 */ /* 0x000fe200078e02b4 */
[----:B------:R-:W-:-:S02]  /*1780*/  IADD3 R249, R210, 0x40, RZ ;  /* 0x00000040d2f97810 */ /* 0x000fc40007ffe0ff */
[----:B------:R-:W-:Y:S02]  /*1790*/  SHF.R.S32.HI R12, RZ, 0x1f, R10 ;  /* 0x0000001fff0c7819 */ /* 0x000fe4000001140a */
[----:B------:R-:W-:Y:S02]  /*17a0*/  SHF.R.S32.HI R11, RZ, 0x1f, R9 ;  /* 0x0000001fff0b7819 */ /* 0x000fe40000011409 */
[----:B------:R-:W-:Y:S02]  /*17b0*/  SHF.R.S32.HI R10, RZ, 0x1f, R8 ;  /* 0x0000001fff0a7819 */ /* 0x000fe40000011408 */
[----:B------:R-:W-:Y:S02]  /*17c0*/  SHF.R.S32.HI R9, RZ, 0x1f, R7 ;  /* 0x0000001fff097819 */ /* 0x000fe40000011407 */
[----:B------:R-:W-:Y:S02]  /*17d0*/  SHF.R.S32.HI R8, RZ, 0x1f, R252 ;  /* 0x0000001fff087819 */ /* 0x000fe400000114fc */
[----:B------:R-:W-:-:S02]  /*17e0*/  SHF.R.S32.HI R7, RZ, 0x1f, R251 ;  /* 0x0000001fff077819 */ /* 0x000fc400000114fb */
[C---:B------:R-:W-:Y:S02]  /*17f0*/  IADD3 R159, R156.reuse, 0x20, RZ ;  /* 0x000000209c9f7810 */ /* 0x040fe40007ffe0ff */
[----:B------:R-:W-:Y:S02]  /*1800*/  IADD3 R158, R156, 0x60, RZ ;  /* 0x000000609c9e7810 */ /* 0x000fe40007ffe0ff */
[C---:B------:R-:W-:Y:S02]  /*1810*/  IADD3 R216, R136.reuse, 0x80, RZ ;  /* 0x0000008088d87810 */ /* 0x040fe40007ffe0ff */
[----:B------:R-:W-:Y:S02]  /*1820*/  IADD3 R217, R136, 0xc0, RZ ;  /* 0x000000c088d97810 */ /* 0x000fe40007ffe0ff */
[----:B------:R-:W-:Y:S02]  /*1830*/  IADD3 R246, R210, 0x48, RZ ;  /* 0x00000048d2f67810 */ /* 0x000fe40007ffe0ff */
[----:B------:R-:W-:-:S02]  /*1840*/  SHF.R.S32.HI R8, RZ, 0x1f, R250 ;  /* 0x0000001fff087819 */ /* 0x000fc400000114fa */
[----:B-1----:R-:W-:Y:S02]  /*1850*/  SHF.R.S32.HI R7, RZ, 0x1f, R249 ;  /* 0x0000001fff077819 */ /* 0x002fe400000114f9 */
.L_x_789:
[----:B------:R-:W-:Y:S01]  /*1860*/  ISETP.NE.U32.AND P0, PT, RZ, c[0x0][0x370], PT ;  /* 0x0000dc00ff007a0c */ /* 0x000fe20003f05070 */
[----:B------:R-:W-:Y:S01]  /*1870*/  IMAD.MOV.U32 R15, RZ, RZ, 0x4 ;  /* 0x00000004ff0f7424 */ /* 0x000fe200078e00ff */
[----:B------:R-:W-:Y:S01]  /*1880*/  ISETP.NE.U32.AND P1, PT, RZ, c[0x0][0x360], PT ;  /* 0x0000d800ff007a0c */ /* 0x000fe20003f25070 */
[----:B------:R-:W-:Y:S01]  /*1890*/  CS2R R112, SRZ ;  /* 0x0000000000707805 */ /* 0x000fe2000001ff00 */
[----:B------:R-:W-:Y:S01]  /*18a0*/  ISETP.NE.AND.EX P2, PT, RZ, c[0x0][0x374], PT, P0 ;  /* 0x0000dd00ff007a0c */ /* 0x000fe20003f45300 */
[----:B------:R-:W-:Y:S01]  /*18b0*/  IMAD.MOV.U32 R119, RZ, RZ, RZ ;  /* 0x000000ffff777224 */ /* 0x000fe200078e00ff */
[----:B------:R-:W-:Y:S01]  /*18c0*/  ISETP.NE.AND.EX P0, PT, RZ, c[0x0][0x364], PT, P1 ;  /* 0x0000d900ff007a0c */ /* 0x000fe20003f05310 */
[----:B------:R-:W-:Y:S01]  /*18d0*/  IMAD.MOV.U32 R13, RZ, RZ, RZ ;  /* 0x000000ffff0d7224 */ /* 0x000fe200078e00ff */
[----:B------:R-:W-:Y:S01]  /*18e0*/  ISETP.NE.U32.AND P3, PT, RZ, c[0x0][0x350], PT ;  /* 0x0000d400ff007a0c */ /* 0x000fe20003f65070 */
[----:B------:R-:W-:Y:S01]  /*18f0*/  IMAD.WIDE R6, R235, R15, c[0x0][0x348] ;  /* 0x0000d200eb067625 */ /* 0x000fe200078e020f */
[----:B------:R-:W-:-:S02]  /*1900*/  ISETP.NE.U32.AND P1, PT, RZ, c[0x0][0x348], PT ;  /* 0x0000d200ff007a0c */ /* 0x000fc40003f25070 */
[----:B------:R-:W-:Y:S01]  /*1910*/  ISETP.NE.U32.AND P4, PT, RZ, c[0x0][0x358], PT ;  /* 0x0000d600ff007a0c */ /* 0x000fe20003f85070 */
[CC--:B------:R-:W-:Y:S01]  /*1920*/  IMAD.WIDE R4, R235.reuse, R15.reuse, c[0x0][0x350] ;  /* 0x0000d400eb047625 */ /* 0x0c0fe200078e020f */
[----:B------:R-:W-:Y:S02]  /*1930*/  ISETP.NE.AND.EX P5, PT, RZ, c[0x0][0x354], PT, P3 ;  /* 0x0000d500ff007a0c */ /* 0x000fe40003fa5330 */
[----:B------:R-:W-:Y:S01]  /*1940*/  ISETP.NE.AND.EX P1, PT, RZ, c[0x0][0x34c], PT, P1 ;  /* 0x0000d300ff007a0c */ /* 0x000fe20003f25310 */
[CC--:B------:R-:W-:Y:S01]  /*1950*/  @P2 IMAD.WIDE R10, R235.reuse, R15.reuse, c[0x0][0x370] ;  /* 0x0000dc00eb0a2625 */ /* 0x0c0fe200078e020f */
[----:B------:R-:W-:Y:S01]  /*1960*/  ISETP.NE.AND.EX P3, PT, RZ, c[0x0][0x35c], PT, P4 ;  /* 0x0000d700ff007a0c */ /* 0x000fe20003f65340 */
[----:B------:R-:W-:Y:S01]  /*1970*/  YIELD ;  /* 0x0000000000007946 */ /* 0x000fe20003800000 */
[----:B------:R-:W-:Y:S01]  /*1980*/  P2R R14, PR, RZ, 0x20 ;  /* 0x00000020ff0e7803 */ /* 0x000fe20000000000 */
[CC--:B------:R-:W-:Y:S01]  /*1990*/  @P0 IMAD.WIDE R8, R235.reuse, R15.reuse, c[0x0][0x360] ;  /* 0x0000d800eb080625 */ /* 0x0c0fe200078e020f */
[----:B------:R1:W5:Y:S03]  /*19a0*/  @P2 LDG.E R113, [R10.64] ;  /* 0x000000060a712981 */ /* 0x000366000c1e1900 */
[----:B------:R-:W-:Y:S01]  /*19b0*/  IMAD.WIDE R2, R235, R15, c[0x0][0x358] ;  /* 0x0000d600eb027625 */ /* 0x000fe200078e020f */
[----:B------:R1:W5:Y:S04]  /*19c0*/  @P0 LDG.E R213, [R8.64] ;  /* 0x0000000608d50981 */ /* 0x000368000c1e1900 */
[----:B------:R1:W5:Y:S04]  /*19d0*/  @P1 LDG.E R119, [R6.64] ;  /* 0x0000000606771981 */ /* 0x000368000c1e1900 */
[----:B------:R1:W5:Y:S04]  /*19e0*/  @P5 LDG.E R112, [R4.64] ;  /* 0x0000000604705981 */ /* 0x000368000c1e1900 */
[----:B------:R1:W5:Y:S01]  /*19f0*/  @P3 LDG.E R13, [R2.64] ;  /* 0x00000006020d3981 */ /* 0x000362000c1e1900 */
[----:B------:R-:W-:Y:S01]  /*1a00*/  LOP3.LUT R227, R234, 0xffff, RZ, 0xc0, !PT ;  /* 0x0000ffffeae37812 */ /* 0x000fe200078ec0ff */
[----:B------:R-:W-:Y:S05]  /*1a10*/  @P0 BRA `(.L_x_567) ;  /* 0x0000005000000947 */ /* 0x000fea0003800000 */
[----:B-----5:R-:W-:Y:S01]  /*1a20*/  MOV R213, c[0x0][0x168] ;  /* 0x00005a0000d57a02 */ /* 0x020fe20000000f00 */
[----:B------:R-:W-:Y:S05]  /*1a30*/  @!P1 BRA `(.L_x_567) ;  /* 0x0000003000009947 */ /* 0x000fea0003800000 */
[----:B-1----:R-:W2:Y:S04]  /*1a40*/  LDG.E R8, [R6.64] ;  /* 0x0000000606087981 */ /* 0x002ea8000c1e1900 */
[----:B------:R-:W2:Y:S02]  /*1a50*/  LDG.E R0, [R6.64+0x4] ;  /* 0x0000040606007981 */ /* 0x000ea4000c1e1900 */
[----:B--2---:R-:W-:-:S02]  /*1a60*/  IADD3 R213, -R8, R0, RZ ;  /* 0x0000000008d57210 */ /* 0x004fc40007ffe1ff */
.L_x_567:
[----:B------:R-:W-:-:S04]  /*1a70*/  ISETP.NE.U32.AND P0, PT, RZ, c[0x0][0x368], PT ;  /* 0x0000da00ff007a0c */ /* 0x000fc80003f05070 */
[----:B------:R-:W-:-:S13]  /*1a80*/  ISETP.NE.AND.EX P0, PT, RZ, c[0x0][0x36c], PT, P0 ;  /* 0x0000db00ff007a0c */ /* 0x000fda0003f05300 */
[----:B------:R-:W-:Y:S05]  /*1a90*/  @!P0 BRA `(.L_x_568) ;  /* 0x0000003000008947 */ /* 0x000fea0003800000 */
[----:B-1----:R-:W-:-:S05]  /*1aa0*/  IMAD.WIDE R4, R235, R15, c[0x0][0x368] ;  /* 0x0000da00eb047625 */ /* 0x002fca00078e020f */
[----:B------:R1:W5:Y:S01]  /*1ab0*/  LDG.E R12, [R4.64] ;  /* 0x00000006040c7981 */ /* 0x000362000c1e1900 */
[----:B------:R-:W-:Y:S05]  /*1ac0*/  BRA `(.L_x_569) ;  /* 0x0000005000007947 */ /* 0x000fea0003800000 */
.L_x_568:
[----:B------:R-:W-:Y:S01]  /*1ad0*/  MOV R12, c[0x0][0x1d0] ;  /* 0x00007400000c7a02 */ /* 0x000fe20000000f00 */
[----:B------:R-:W-:Y:S05]  /*1ae0*/  @!P5 BRA `(.L_x_569) ;  /* 0x000000300000d947 */ /* 0x000fea0003800000 */
[----:B-1----:R-:W2:Y:S04]  /*1af0*/  LDG.E R6, [R4.64] ;  /* 0x0000000604067981 */ /* 0x002ea8000c1e1900 */
[----:B------:R-:W2:Y:S02]  /*1b00*/  LDG.E R0, [R4.64+0x4] ;  /* 0x0000040604007981 */ /* 0x000ea4000c1e1900 */
[----:B--2---:R-:W-:Y:S02]  /*1b10*/  IADD3 R12, -R6, R0, RZ ;  /* 0x00000000060c7210 */ /* 0x004fe40007ffe1ff */
.L_x_569:
[----:B-1----:R1:W2:Y:S04]  /*1b20*/  @P3 LDG.E R5, [R2.64] ;  /* 0x0000000602053981 */ /* 0x0022a8000c1e1900 */
[----:B------:R1:W2:Y:S01]  /*1b30*/  @P3 LDG.E R4, [R2.64+0x4] ;  /* 0x0000040602043981 */ /* 0x0002a2000c1e1900 */
[----:B------:R-:W-:Y:S01]  /*1b40*/  ISETP.NE.U32.AND P0, PT, RZ, c[0x0][0x378], PT ;  /* 0x0000de00ff007a0c */ /* 0x000fe20003f05070 */
[----:B------:R-:W-:-:S02]  /*1b50*/  IMAD.MOV.U32 R0, RZ, RZ, c[0x0][0x2c4] ;  /* 0x0000b100ff007624 */ /* 0x000fc400078e00ff */
[----:B-----5:R-:W-:Y:S01]  /*1b60*/  IMAD.MOV.U32 R110, RZ, RZ, R12 ;  /* 0x000000ffff6e7224 */ /* 0x020fe200078e000c */
[----:B------:R-:W-:Y:S02]  /*1b70*/  ISETP.NE.AND.EX P0, PT, RZ, c[0x0][0x37c], PT, P0 ;  /* 0x0000df00ff007a0c */ /* 0x000fe40003f05300 */
[----:B------:R-:W-:Y:S01]  /*1b80*/  ISETP.NE.AND P2, PT, R0, 0x1, PT ;  /* 0x000000010000780c */ /* 0x000fe20003f45270 */
[----:B------:R-:W-:Y:S02]  /*1b90*/  IMAD.SHL.U32 R225, R233, 0x80, RZ ;  /* 0x00000080e9e17824 */ /* 0x000fe400078e00ff */
[----:B------:R-:W-:Y:S02]  /*1ba0*/  IMAD.MOV.U32 R64, RZ, RZ, c[0x0][0x228] ;  /* 0x00008a00ff407624 */ /* 0x000fe400078e00ff */
[----:B------:R-:W-:Y:S01]  /*1bb0*/  IMAD.IADD R11, R12, 0x1, -R113 ;  /* 0x000000010c0b7824 */ /* 0x000fe200078e0a71 */
[----:B------:R-:W-:Y:S01]  /*1bc0*/  IADD3 R0, R225, 0x7f, RZ ;  /* 0x0000007fe1007810 */ /* 0x000fe20007ffe0ff */
[----:B------:R-:W-:Y:S01]  /*1bd0*/  IMAD.MOV.U32 R6, RZ, RZ, c[0x0][0x32c] ;  /* 0x0000cb00ff067624 */ /* 0x000fe200078e00ff */
[----:B------:R-:W-:-:S03]  /*1be0*/  LOP3.LUT R215, R215, 0xffffffdf, RZ, 0xc0, !PT ;  /* 0xffffffdfd7d77812 */ /* 0x000fc600078ec0ff */
[----:B-1----:R-:W-:Y:S01]  /*1bf0*/  @P0 IMAD.WIDE R2, R235, R15, c[0x0][0x378] ;  /* 0x0000de00eb020625 */ /* 0x002fe200078e020f */
[----:B------:R-:W-:-:S04]  /*1c00*/  ISETP.GE.AND P1, PT, R6, 0x1, PT ;  /* 0x000000010600780c */ /* 0x000fc80003f26270 */
[----:B------:R1:W5:Y:S01]  /*1c10*/  @P0 LDG.E R110, [R2.64] ;  /* 0x00000006026e0981 */ /* 0x000362000c1e1900 */
[----:B------:R-:W-:-:S04]  /*1c20*/  @P2 LOP3.LUT R215, R215, 0x20, RZ, 0xfc, !PT ;  /* 0x00000020d7d72812 */ /* 0x000fc800078efcff */
[----:B------:R-:W-:-:S04]  /*1c30*/  LOP3.LUT R215, R215, 0xffffffbf, RZ, 0xc0, !PT ;  /* 0xffffffbfd7d77812 */ /* 0x000fc800078ec0ff */
[----:B------:R-:W-:Y:S01]  /*1c40*/  @P1 LOP3.LUT R215, R215, 0x40, RZ, 0xfc, !PT ;  /* 0x00000040d7d71812 */ /* 0x000fe200078efcff */
[----:B-1----:R-:W-:-:S05]  /*1c50*/  @P2 IMAD.HI.U32 R3, R0, c[0x0][0x2c8], RZ ;  /* 0x0000b20000032a27 */ /* 0x002fca00078e00ff */
[----:B------:R-:W-:Y:S01]  /*1c60*/  @P2 SHF.R.U32.HI R0, RZ, c[0x0][0x2cc], R3 ;  /* 0x0000b300ff002a19 */ /* 0x000fe20000011603 */
[----:B--2---:R-:W-:-:S04]  /*1c70*/  @P3 IMAD.IADD R64, R4, 0x1, -R5 ;  /* 0x0000000104403824 */ /* 0x004fc800078e0a05 */
[----:B------:R-:W-:-:S05]  /*1c80*/  IMAD.IADD R212, R11, 0x1, R64 ;  /* 0x000000010bd47824 */ /* 0x000fca00078e0240 */
[C---:B------:R-:W-:Y:S02]  /*1c90*/  IADD3 R2, R212.reuse, 0x1f, RZ ;  /* 0x0000001fd4027810 */ /* 0x040fe40007ffe0ff */
[----:B------:R-:W-:Y:S02]  /*1ca0*/  IADD3 R3, R212, 0x1, -R213 ;  /* 0x00000001d4037810 */ /* 0x000fe40007ffe8d5 */
[----:B------:R-:W-:-:S03]  /*1cb0*/  SHF.R.S32.HI R4, RZ, 0x1f, R2 ;  /* 0x0000001fff047819 */ /* 0x000fc60000011402 */
[----:B------:R-:W-:Y:S01]  /*1cc0*/  IMAD.IADD R0, R3, 0x1, R0 ;  /* 0x0000000103007824 */ /* 0x000fe200078e0200 */
[----:B------:R-:W-:-:S04]  /*1cd0*/  LEA.HI R2, R4, R2, RZ, 0x5 ;  /* 0x0000000204027211 */ /* 0x000fc800078f28ff */
[----:B------:R-:W-:Y:S02]  /*1ce0*/  IADD3 R3, R0, c[0x0][0x328], RZ ;  /* 0x0000ca0000037a10 */ /* 0x000fe40007ffe0ff */
[----:B------:R-:W-:Y:S01]  /*1cf0*/  SHF.R.S32.HI R121, RZ, 0x5, R2 ;  /* 0x00000005ff797819 */ /* 0x000fe20000011402 */
        /* <DEDUP_REMOVED lines=11> */
.L_x_572:
[----:B------:R-:W-:-:S13]  /*1db0*/  ISETP.NE.AND P0, PT, R6, 0x1, PT ;  /* 0x000000010600780c */ /* 0x000fda0003f05270 */
[----:B------:R-:W-:-:S05]  /*1dc0*/  @P0 IMAD.HI.U32 R0, R2, c[0x0][0x330], RZ ;  /* 0x0000cc0002000a27 */ /* 0x000fca00078e00ff */
[----:B------:R-:W-:Y:S02]  /*1dd0*/  @P0 SHF.R.U32.HI R2, RZ, c[0x0][0x334], R0 ;  /* 0x0000cd00ff020a19 */ /* 0x000fe40000011600 */
.L_x_573:
[----:B------:R-:W-:Y:S05]  /*1de0*/  BSYNC B0 ;  /* 0x0000000000007941 */ /* 0x000fea0003800000 */
.L_x_571:
[----:B------:R-:W-:-:S05]  /*1df0*/  IMAD R2, R2, R6, c[0x0][0x32c] ;  /* 0x0000cb0002027624 */ /* 0x000fca00078e0206 */
[----:B------:R-:W-:-:S04]  /*1e00*/  IMNMX R3, R3, R2, PT ;  /* 0x0000000203037217 */ /* 0x000fc80003800200 */
.L_x_570:
[----:B------:R-:W-:Y:S01]  /*1e10*/  IADD3 R3, R3, 0x1f, RZ ;  /* 0x0000001f03037810 */ /* 0x000fe20007ffe0ff */
[----:B------:R-:W-:-:S03]  /*1e20*/  @P2 IMAD.HI.U32 R2, R225, c[0x0][0x2c8], RZ ;  /* 0x0000b200e1022a27 */ /* 0x000fc600078e00ff */
[----:B------:R-:W-:Y:S01]  /*1e30*/  SHF.R.S32.HI R4, RZ, 0x1f, R3 ;  /* 0x0000001fff047819 */ /* 0x000fe20000011403 */
[----:B------:R-:W-:Y:S01]  /*1e40*/  IMAD.MOV.U32 R0, RZ, RZ, R225 ;  /* 0x000000ffff007224 */ /* 0x000fe200078e00e1 */
[----:B------:R-:W-:Y:S01]  /*1e50*/  @P2 SHF.R.U32.HI R0, RZ, c[0x0][0x2cc], R2 ;  /* 0x0000b300ff002a19 */ /* 0x000fe20000011602 */
[----:B------:R-:W-:Y:S01]  /*1e60*/  IMAD.IADD R120, R212, 0x1, -R213 ;  /* 0x00000001d4787824 */ /* 0x000fe200078e0ad5 */
[----:B------:R-:W-:-:S03]  /*1e70*/  LEA.HI R3, R4, R3, RZ, 0x5 ;  /* 0x0000000304037211 */ /* 0x000fc600078f28ff */
[----:B------:R-:W-:Y:S01]  /*1e80*/  IMAD.IADD R0, R120, 0x1, R0 ;  /* 0x0000000178007824 */ /* 0x000fe200078e0200 */
[----:B------:R-:W-:-:S04]  /*1e90*/  SHF.R.S32.HI R3, RZ, 0x5, R3 ;  /* 0x00000005ff037819 */ /* 0x000fc80000011403 */
        /* <DEDUP_REMOVED lines=12> */
.L_x_576:
[----:B------:R-:W-:-:S13]  /*1f60*/  ISETP.NE.AND P0, PT, R6, 0x1, PT ;  /* 0x000000010600780c */ /* 0x000fda0003f05270 */
[----:B------:R-:W-:-:S05]  /*1f70*/  @P0 IMAD.HI.U32 R3, R0, c[0x0][0x330], RZ ;  /* 0x0000cc0000030a27 */ /* 0x000fca00078e00ff */
[----:B------:R-:W-:Y:S02]  /*1f80*/  @P0 SHF.R.U32.HI R0, RZ, c[0x0][0x334], R3 ;  /* 0x0000cd00ff000a19 */ /* 0x000fe40000011603 */
.L_x_577:
[----:B------:R-:W-:Y:S05]  /*1f90*/  BSYNC B0 ;  /* 0x0000000000007941 */ /* 0x000fea0003800000 */
.L_x_575:
[----:B------:R-:W-:-:S05]  /*1fa0*/  IMAD R0, R0, c[0x0][0x32c], RZ ;  /* 0x0000cb0000007a24 */ /* 0x000fca00078e02ff */
[----:B------:R-:W-:-:S04]  /*1fb0*/  IMNMX R2, R2, R0, !PT ;  /* 0x0000000002027217 */ /* 0x000fc80007800200 */
.L_x_574:
[----:B------:R-:W-:Y:S01]  /*1fc0*/  SHF.R.S32.HI R0, RZ, 0x1f, R2 ;  /* 0x0000001fff007819 */ /* 0x000fe20000011402 */
[----:B------:R-:W-:Y:S01]  /*1fd0*/  BSSY B0, `(.L_x_578) ;  /* 0x000002d000007945 */ /* 0x000fe20003800000 */
[----:B------:R-:W-:Y:S02]  /*1fe0*/  LOP3.LUT R3, R234, 0xff000000, RZ, 0xc0, !PT ;  /* 0xff000000ea037812 */ /* 0x000fe400078ec0ff */
[----:B------:R-:W-:Y:S02]  /*1ff0*/  LEA.HI R0, R0, R2, RZ, 0x5 ;  /* 0x0000000200007211 */ /* 0x000fe400078f28ff */
[----:B------:R-:W-:Y:S02]  /*2000*/  LOP3.LUT R4, R234, 0xff0000, RZ, 0xc0, !PT ;  /* 0x00ff0000ea047812 */ /* 0x000fe400078ec0ff */
[----:B------:R-:W-:Y:S02]  /*2010*/  SHF.R.S32.HI R0, RZ, 0x5, R0 ;  /* 0x00000005ff007819 */ /* 0x000fe40000011400 */
[----:B------:R-:W-:-:S02]  /*2020*/  SHF.R.U32.HI R2, RZ, 0x8, R3 ;  /* 0x00000008ff027819 */ /* 0x000fc40000011603 */
[----:B------:R-:W-:Y:S01]  /*2030*/  IMNMX R5, RZ, R0, !PT ;  /* 0x00000000ff057217 */ /* 0x000fe20007800200 */
[----:B------:R-:W-:Y:S01]  /*2040*/  IMAD.MOV.U32 R0, RZ, RZ, RZ ;  /* 0x000000ffff007224 */ /* 0x000fe200078e00ff */
[----:B------:R-:W-:Y:S02]  /*2050*/  LEA.HI R2, R4, R2, RZ, 0x10 ;  /* 0x0000000204027211 */ /* 0x000fe400078f80ff */
[----:B------:R-:W-:Y:S02]  /*2060*/  ISETP.GT.AND P0, PT, R8, R5, PT ;  /* 0x000000050800720c */ /* 0x000fe40003f04270 */
[----:B------:R-:W-:Y:S02]  /*2070*/  SHF.R.U32.HI R247, RZ, 0x10, R2 ;  /* 0x00000010fff77819 */ /* 0x000fe40000011602 */
[----:B------:R-:W-:Y:S02]  /*2080*/  LOP3.LUT R248, R2, 0xff, RZ, 0xc0, !PT ;  /* 0x000000ff02f87812 */ /* 0x000fe400078ec0ff */
[----:B------:R-:W-:-:S04]  /*2090*/  ISETP.NE.AND P1, PT, R247, RZ, PT ;  /* 0x000000fff700720c */ /* 0x000fc80003f25270 */
[----:B------:R-:W-:-:S03]  /*20a0*/  SEL R109, R247, c[0x0][0x338], P1 ;  /* 0x0000ce00f76d7a07 */ /* 0x000fc60000800000 */
[----:B------:R-:W-:Y:S05]  /*20b0*/  @!P0 BRA `(.L_x_579) ;  /* 0x000001e000008947 */ /* 0x000fea0003800000 */
[----:B------:R-:W-:-:S05]  /*20c0*/  IABS R0, R109 ;  /* 0x0000006d00007213 */ /* 0x000fca0000000000 */
[----:B------:R-:W-:-:S04]  /*20d0*/  IMAD.MOV.U32 R4, RZ, RZ, R0 ;  /* 0x000000ffff047224 */ /* 0x000fc800078e0000 */
[----:B------:R-:W1:Y:S08]  /*20e0*/  I2F.RP R2, R4 ;  /* 0x0000000400027306 */ /* 0x000e700000209400 */
[----:B-1----:R-:W1:Y:S02]  /*20f0*/  MUFU.RCP R2, R2 ;  /* 0x0000000200027308 */ /* 0x002e640000001000 */
[----:B-1----:R-:W-:-:S06]  /*2100*/  IADD3 R2, R2, 0xffffffe, RZ ;  /* 0x0ffffffe02027810 */ /* 0x002fcc0007ffe0ff */
[----:B------:R1:W2:Y:S02]  /*2110*/  F2I.FTZ.U32.TRUNC.NTZ R3, R2 ;  /* 0x0000000200037305 */ /* 0x0002a4000021f000 */
[----:B-1----:R-:W-:Y:S01]  /*2120*/  IADD3 R2, R109, -0x1, R8 ;  /* 0xffffffff6d027810 */ /* 0x002fe20007ffe008 */
[----:B--2---:R-:W-:-:S04]  /*2130*/  IMAD.MOV R0, RZ, RZ, -R3 ;  /* 0x000000ffff007224 */ /* 0x004fc800078e0a03 */
[----:B------:R-:W-:Y:S01]  /*2140*/  IMAD.MOV.U32 R7, RZ, RZ, R0 ;  /* 0x000000ffff077224 */ /* 0x000fe200078e0000 */
[----:B------:R-:W-:Y:S01]  /*2150*/  IABS R0, R109 ;  /* 0x0000006d00007213 */ /* 0x000fe20000000000 */
[----:B------:R-:W-:Y:S01]  /*2160*/  IMAD.IADD R6, R2, 0x1, -R5 ;  /* 0x0000000102067824 */ /* 0x000fe200078e0a05 */
[----:B------:R-:W-:Y:S01]  /*2170*/  MOV R2, RZ ;  /* 0x000000ff00027202 */ /* 0x000fe20000000f00 */
[----:B------:R-:W-:Y:S02]  /*2180*/  IMAD R7, R7, R4, RZ ;  /* 0x0000000407077224 */ /* 0x000fe400078e02ff */
[----:B------:R-:W-:Y:S01]  /*2190*/  IMAD.MOV R9, RZ, RZ, -R0 ;  /* 0x000000ffff097224 */ /* 0x000fe200078e0a00 */
[----:B------:R-:W-:Y:S01]  /*21a0*/  IABS R10, R6 ;  /* 0x00000006000a7213 */ /* 0x000fe20000000000 */
[----:B------:R-:W-:-:S04]  /*21b0*/  IMAD.HI.U32 R0, R3, R7, R2 ;  /* 0x0000000703007227 */ /* 0x000fc800078e0002 */
[----:B------:R-:W-:Y:S02]  /*21c0*/  IMAD.MOV.U32 R2, RZ, RZ, R10 ;  /* 0x000000ffff027224 */ /* 0x000fe400078e000a */
        /* <DEDUP_REMOVED lines=9> */
[----:B------:R-:W-:-:S07]  /*2260*/  ISETP.GE.AND P1, PT, R2, RZ, PT ;  /* 0x000000ff0200720c */ /* 0x000fce0003f26270 */
[----:B------:R-:W-:-:S06]  /*2270*/  @P2 IADD3 R0, R0, 0x1, RZ ;  /* 0x0000000100002810 */ /* 0x000fcc0007ffe0ff */
[----:B------:R-:W-:Y:S01]  /*2280*/  @!P1 IMAD.MOV R0, RZ, RZ, -R0 ;  /* 0x000000ffff009224 */ /* 0x000fe200078e0a00 */
[----:B------:R-:W-:Y:S02]  /*2290*/  @!P0 LOP3.LUT R0, RZ, R109, RZ, 0x33, !PT ;  /* 0x0000006dff008212 */ /* 0x000fe400078e33ff */
.L_x_579:
[----:B------:R-:W-:Y:S05]  /*22a0*/  BSYNC B0 ;  /* 0x0000000000007941 */ /* 0x000fea0003800000 */
.L_x_578:
[----:B------:R-:W-:Y:S01]  /*22b0*/  IMAD R2, R248, R0, R5 ;  /* 0x00000000f8027224 */ /* 0x000fe200078e0205 */
        /* <DEDUP_REMOVED lines=34> */
[----:B------:R-:W-:Y:S01]  /*24e0*/  IMAD.MOV.U32 R116, RZ, RZ, 0x5 ;  /* 0x00000005ff747424 */ /* 0x000fe200078e00ff */
[----:B------:R-:W-:Y:S01]  /*24f0*/  SHF.R.S32.HI R137, RZ, 0x1f, R136 ;  /* 0x0000001fff897819 */ /* 0x000fe20000011488 */
[----:B------:R-:W-:Y:S01]  /*2500*/  IMAD.MOV.U32 R128, RZ, RZ, c[0x0][0x27c] ;  /* 0x00009f00ff807624 */ /* 0x000fe200078e00ff */
[----:B------:R-:W-:Y:S01]  /*2510*/  LEA.HI.X.SX32 R104, R13, R19, 0x1, P0 ;  /* 0x000000130d687211 */ /* 0x000fe200000f0eff */
[----:B------:R-:W-:Y:S01]  /*2520*/  IMAD.WIDE.U32 R126, R214, c[0x0][0x1e0], RZ ;  /* 0x00007800d67e7a25 */ /* 0x000fe200078e00ff */
[----:B------:R-:W-:Y:S02]  /*2530*/  IADD3 R46, R0, -0x1, RZ ;  /* 0xffffffff002e7810 */ /* 0x000fe40007ffe0ff */
[----:B------:R-:W-:Y:S01]  /*2540*/  SHF.R.S32.HI R8, RZ, 0x1f, R235 ;  /* 0x0000001fff087819 */ /* 0x000fe200000114eb */
[----:B------:R-:W-:Y:S01]  /*2550*/  IMAD R4, R104, c[0x0][0x238], RZ ;  /* 0x00008e0068047a24 */ /* 0x000fe200078e02ff */
[----:B------:R-:W-:Y:S01]  /*2560*/  SEL R10, R235, RZ, !P3 ;  /* 0x000000ffeb0a7207 */ /* 0x000fe20005800000 */
[----:B------:R-:W-:Y:S01]  /*2570*/  IMAD R0, R46, -0x20, R100 ;  /* 0xffffffe02e007824 */ /* 0x000fe200078e0264 */
[----:B------:R-:W-:Y:S01]  /*2580*/  SEL R11, R8, RZ, !P3 ;  /* 0x000000ff080b7207 */ /* 0x000fe20005800000 */
[----:B------:R-:W-:Y:S01]  /*2590*/  IMAD R4, R101, c[0x0][0x23c], R4 ;  /* 0x00008f0065047a24 */ /* 0x000fe200078e0204 */
[----:B------:R-:W-:-:S02]  /*25a0*/  MOV R125, c[0x0][0x238] ;  /* 0x00008e00007d7a02 */ /* 0x000fc40000000f00 */
[----:B------:R-:W-:Y:S01]  /*25b0*/  ISETP.GT.AND P0, PT, R0, RZ, PT ;  /* 0x000000ff0000720c */ /* 0x000fe20003f04270 */
[----:B------:R-:W-:Y:S01]  /*25c0*/  IMAD R0, R11, c[0x0][0x248], RZ ;  /* 0x000092000b007a24 */ /* 0x000fe200078e02ff */
[C---:B------:R-:W-:Y:S02]  /*25d0*/  SHF.L.U64.HI R117, R125.reuse, R116, c[0x0][0x23c] ;  /* 0x00008f007d757619 */ /* 0x040fe40000010274 */
[----:B------:R-:W-:Y:S01]  /*25e0*/  SHF.L.U32 R125, R125, 0x5, RZ ;  /* 0x000000057d7d7819 */ /* 0x000fe200000006ff */
[----:B-1----:R-:W-:Y:S01]  /*25f0*/  IMAD.WIDE.U32 R2, R101, c[0x0][0x238], R136 ;  /* 0x00008e0065027a25 */ /* 0x002fe200078e0088 */
[----:B------:R-:W-:Y:S02]  /*2600*/  ISETP.GE.AND P6, PT, R136, c[0x0][0x1d4], PT ;  /* 0x0000750088007a0c */ /* 0x000fe40003fc6270 */
[----:B------:R-:W-:Y:S01]  /*2610*/  ISETP.GE.AND P5, PT, R138, c[0x0][0x1d4], PT ;  /* 0x000075008a007a0c */ /* 0x000fe20003fa6270 */
[----:B------:R-:W-:Y:S01]  /*2620*/  IMAD.IADD R3, R3, 0x1, R4 ;  /* 0x0000000103037824 */ /* 0x000fe200078e0204 */
[----:B------:R-:W-:Y:S01]  /*2630*/  ISETP.GE.AND P4, PT, R216, c[0x0][0x1d4], PT ;  /* 0x00007500d8007a0c */ /* 0x000fe20003f86270 */
[----:B------:R-:W-:Y:S01]  /*2640*/  IMAD R4, R10, c[0x0][0x24c], R0 ;  /* 0x000093000a047a24 */ /* 0x000fe200078e0200 */
[----:B------:R-:W-:Y:S01]  /*2650*/  ISETP.GE.AND P3, PT, R217, c[0x0][0x1d4], PT ;  /* 0x00007500d9007a0c */ /* 0x000fe20003f66270 */
[----:B------:R-:W-:Y:S01]  /*2660*/  IMAD.WIDE.U32 R2, R227, c[0x0][0x240], R2 ;  /* 0x00009000e3027a25 */ /* 0x000fe200078e0002 */
[----:B------:R-:W-:-:S02]  /*2670*/  SHF.R.S32.HI R157, RZ, 0x1f, R156 ;  /* 0x0000001fff9d7819 */ /* 0x000fc4000001149c */
[----:B-----5:R-:W-:Y:S01]  /*2680*/  SHF.R.S32.HI R20, RZ, 0x1f, R110 ;  /* 0x0000001fff147819 */ /* 0x020fe2000001146e */
[----:B------:R-:W-:Y:S02]  /*2690*/  IMAD R3, R227, c[0x0][0x244], R3 ;  /* 0x00009100e3037a24 */ /* 0x000fe400078e0203 */
[----:B------:R-:W-:Y:S02]  /*26a0*/  @P0 IMAD R0, R117, R46, RZ ;  /* 0x0000002e75000224 */ /* 0x000fe400078e02ff */
[----:B------:R-:W-:Y:S01]  /*26b0*/  IMAD.WIDE.U32 R78, R10, c[0x0][0x248], R2 ;  /* 0x000092000a4e7a25 */ /* 0x000fe200078e0002 */
[----:B------:R-:W-:-:S03]  /*26c0*/  @P0 SHF.R.S32.HI R2, RZ, 0x1f, R46 ;  /* 0x0000001fff020819 */ /* 0x000fc6000001142e */
[----:B------:R-:W-:Y:S01]  /*26d0*/  IMAD.IADD R69, R79, 0x1, R4 ;  /* 0x000000014f457824 */ /* 0x000fe200078e0204 */
[----:B------:R-:W-:Y:S01]  /*26e0*/  @P0 MOV R68, R78 ;  /* 0x0000004e00440202 */ /* 0x000fe20000000f00 */
[----:B------:R-:W-:-:S04]  /*26f0*/  @P0 IMAD R0, R2, R125, R0 ;  /* 0x0000007d02000224 */ /* 0x000fc800078e0200 */
[----:B------:R-:W-:-:S04]  /*2700*/  @P0 IMAD.WIDE.U32 R6, R46, R125, R68 ;  /* 0x0000007d2e060225 */ /* 0x000fc800078e0044 */
[----:B------:R-:W-:Y:S01]  /*2710*/  @P0 IMAD.IADD R0, R7, 0x1, R0 ;  /* 0x0000000107000824 */ /* 0x000fe200078e0200 */
[----:B------:R-:W-:-:S04]  /*2720*/  @P0 LEA R2, P1, R6, c[0x0][0x220], 0x1 ;  /* 0x0000880006020a11 */ /* 0x000fc800078208ff */
[----:B------:R-:W-:Y:S01]  /*2730*/  @P0 LEA.HI.X R3, R6, c[0x0][0x224], R0, 0x1, P1 ;  /* 0x0000890006030a11 */ /* 0x000fe200008f0c00 */
[----:B------:R-:W-:Y:S01]  /*2740*/  IMAD.IADD R0, R12, 0x1, R112 ;  /* 0x000000010c007824 */ /* 0x000fe200078e0270 */
[----:B------:R-:W-:-:S03]  /*2750*/  ISETP.GE.AND P1, PT, R136, c[0x0][0x27c], PT ;  /* 0x00009f0088007a0c */ /* 0x000fc60003f26270 */
[----:B------:R-:W-:Y:S01]  /*2760*/  @!PT LDS RZ, [RZ] ;  /* 0x00000000fffff984 */ /* 0x000fe20000000800 */
[----:B------:R-:W-:Y:S01]  /*2770*/  @!PT LDS RZ, [RZ] ;  /* 0x00000000fffff984 */ /* 0x000fe20000000800 */
[----:B------:R-:W-:Y:S01]  /*2780*/  @!PT LDS RZ, [RZ] ;  /* 0x00000000fffff984 */ /* 0x000fe20000000800 */
[----:B------:R1:W-:Y:S01]  /*2790*/  @P0 LDGSTS.E.BYPASS.LTC128B.128 [R196+0xc080], [R2.64], !P6 ;  /* 0x0c08000002c40fae */ /* 0x0003e2000f101d46 */
[----:B------:R-:W-:-:S03]  /*27a0*/  SHF.R.S32.HI R7, RZ, 0x1f, R0 ;  /* 0x0000001fff077819 */ /* 0x000fc60000011400 */
[----:B------:R1:W-:Y:S02]  /*27b0*/  @P0 LDGSTS.E.BYPASS.LTC128B.128 [R196+0xd080], [R2.64+0x80], !P5 ;  /* 0x0d08008002c40fae */ /* 0x0003e4000e901d46 */
[----:B------:R-:W-:Y:S02]  /*27c0*/  IMAD R6, R7, c[0x0][0x1e0], RZ ;  /* 0x0000780007067a24 */ /* 0x000fe400078e02ff */
[----:B------:R1:W-:Y:S02]  /*27d0*/  @P0 LDGSTS.E.BYPASS.LTC128B.128 [R196+0xe080], [R2.64+0x100], !P4 ;  /* 0x0e08010002c40fae */ /* 0x0003e4000e101d46 */
[C---:B------:R-:W-:Y:S02]  /*27e0*/  IMAD R6, R0.reuse, c[0x0][0x1e4], R6 ;  /* 0x0000790000067a24 */ /* 0x040fe400078e0206 */
[----:B------:R1:W-:Y:S04]  /*27f0*/  @P0 LDGSTS.E.BYPASS.LTC128B.128 [R196+0xf080], [R2.64+0x180], !P3 ;  /* 0x0f08018002c40fae */ /* 0x0003e8000d901d46 */
[----:B------:R-:W0:Y:S01]  /*2800*/  LDGDEPBAR ;  /* 0x00000000000079af */ /* 0x000e220000000000 */
[----:B------:R-:W-:Y:S01]  /*2810*/  WARPSYNC 0xffffffff ;  /* 0xffffffff00007948 */ /* 0x000fe20003800000 */
[----:B-1----:R-:W-:-:S05]  /*2820*/  IMAD.WIDE.U32 R2, R0, c[0x0][0x1e0], RZ ;  /* 0x0000780000027a25 */ /* 0x002fca00078e00ff */
[----:B------:R-:W-:-:S05]  /*2830*/  IADD3 R3, R3, R6, RZ ;  /* 0x0000000603037210 */ /* 0x000fca0007ffe0ff */
[----:B------:R-:W-:-:S04]  /*2840*/  IMAD.WIDE.U32 R2, R227, c[0x0][0x1e8], R2 ;  /* 0x00007a00e3027a25 */ /* 0x000fc800078e0002 */
[----:B------:R-:W-:Y:S01]  /*2850*/  IMAD R3, R227, c[0x0][0x1ec], R3 ;  /* 0x00007b00e3037a24 */ /* 0x000fe200078e0203 */
[----:B--2---:R-:W-:Y:S02]  /*2860*/  @P2 SHF.R.S32.HI R5, RZ, 0x1f, R9 ;  /* 0x0000001fff052819 */ /* 0x004fe40000011409 */
[----:B------:R-:W-:Y:S01]  /*2870*/  @P2 MOV R4, R9 ;  /* 0x0000000900042202 */ /* 0x000fe20000000f00 */
[----:B------:R-:W-:Y:S01]  /*2880*/  @!P2 IMAD.MOV.U32 R4, RZ, RZ, R235 ;  /* 0x000000ffff04a224 */ /* 0x000fe200078e00eb */
[----:B------:R-:W-:Y:S02]  /*2890*/  @!P2 MOV R5, R8 ;  /* 0x000000080005a202 */ /* 0x000fe40000000f00 */
[----:B------:R-:W-:-:S04]  /*28a0*/  ISETP.NE.AND P2, PT, R14, RZ, PT ;  /* 0x000000ff0e00720c */ /* 0x000fc80003f45270 */
[----:B------:R-:W-:Y:S02]  /*28b0*/  SEL R8, R5, RZ, !P2 ;  /* 0x000000ff05087207 */ /* 0x000fe40005000000 */
[----:B------:R-:W-:Y:S01]  /*28c0*/  SEL R14, R4, RZ, !P2 ;  /* 0x000000ff040e7207 */ /* 0x000fe20005000000 */
[----:B------:R-:W-:Y:S02]  /*28d0*/  IMAD R4, R19, c[0x0][0x1e0], RZ ;  /* 0x0000780013047a24 */ /* 0x000fe400078e02ff */
[----:B------:R-:W-:Y:S02]  /*28e0*/  IMAD R5, R8, c[0x0][0x1f0], RZ ;  /* 0x00007c0008057a24 */ /* 0x000fe400078e02ff */
[----:B------:R-:W-:-:S04]  /*28f0*/  IMAD.WIDE.U32 R62, R14, c[0x0][0x1f0], R2 ;  /* 0x00007c000e3e7a25 */ /* 0x000fc800078e0002 */
[----:B------:R-:W-:Y:S01]  /*2900*/  IMAD R2, R14, c[0x0][0x1f4], R5 ;  /* 0x00007d000e027a24 */ /* 0x000fe200078e0205 */
[----:B------:R-:W-:Y:S01]  /*2910*/  SHF.L.U32 R5, R128, 0x1, RZ ;  /* 0x0000000180057819 */ /* 0x000fe200000006ff */
[----:B------:R-:W-:-:S03]  /*2920*/  IMAD R4, R214, c[0x0][0x1e4], R4 ;  /* 0x00007900d6047a24 */ /* 0x000fc600078e0204 */
[----:B------:R-:W-:Y:S01]  /*2930*/  IADD3 R61, R63, R2, RZ ;  /* 0x000000023f3d7210 */ /* 0x000fe20007ffe0ff */
[----:B------:R-:W-:Y:S02]  /*2940*/  IMAD.IADD R102, R127, 0x1, R4 ;  /* 0x000000017f667824 */ /* 0x000fe400078e0204 */
[--C-:B------:R-:W-:Y:S01]  /*2950*/  IADD3 R108, P2, P0, R62, R126, R136.reuse ;  /* 0x0000007e3e6c7210 */ /* 0x100fe2000785e088 */
[----:B------:R-:W-:Y:S01]  /*2960*/  IMAD.WIDE.U32 R2, R227, c[0x0][0x260], R136 ;  /* 0x00009800e3027a25 */ /* 0x000fe200078e0088 */
[----:B------:R-:W-:Y:S01]  /*2970*/  IADD3 R17, -R5, c[0x0][0x1d4], RZ ;  /* 0x0000750005117a10 */ /* 0x000fe20007ffe1ff */
[----:B------:R-:W-:Y:S01]  /*2980*/  BAR.SYNC.DEFER_BLOCKING 0x0 ;  /* 0x0000000000007b1d */ /* 0x000fe20000010000 */
[----:B------:R-:W-:Y:S01]  /*2990*/  IADD3.X R107, R61, R102, R137, P2, P0 ;  /* 0x000000663d6b7210 */ /* 0x000fe200017e0489 */
[----:B------:R-:W-:Y:S01]  /*29a0*/  IMAD.MOV.U32 R4, RZ, RZ, R2 ;  /* 0x000000ffff047224 */ /* 0x000fe200078e0002 */
[----:B------:R-:W-:Y:S01]  /*29b0*/  IADD3 R106, P0, R214, R0, RZ ;  /* 0x00000000d66a7210 */ /* 0x000fe20007f1e0ff */
[----:B------:R-:W-:Y:S01]  /*29c0*/  IMAD R0, R11, c[0x0][0x268], RZ ;  /* 0x00009a000b007a24 */ /* 0x000fe200078e02ff */
[-C--:B------:R-:W-:Y:S01]  /*29d0*/  SEL R16, R5, R17.reuse, !P1 ;  /* 0x0000001105107207 */ /* 0x080fe20004800000 */
[----:B------:R-:W-:Y:S01]  /*29e0*/  IMAD R8, R8, c[0x0][0x218], RZ ;  /* 0x0000860008087a24 */ /* 0x000fe200078e02ff */
[----:B------:R-:W-:Y:S01]  /*29f0*/  SEL R15, RZ, c[0x0][0x27c], !P1 ;  /* 0x00009f00ff0f7a07 */ /* 0x000fe20004800000 */
[C---:B------:R-:W-:Y:S01]  /*2a00*/  IMAD.X R105, R19.reuse, 0x1, R7, P0 ;  /* 0x0000000113697824 */ /* 0x040fe200000e0607 */
[----:B------:R-:W-:Y:S01]  /*2a10*/  ISETP.GE.AND P0, PT, R138, c[0x0][0x27c], PT ;  /* 0x00009f008a007a0c */ /* 0x000fe20003f06270 */
[----:B------:R-:W-:Y:S01]  /*2a20*/  IMAD R22, R10, c[0x0][0x26c], R0 ;  /* 0x00009b000a167a24 */ /* 0x000fe200078e0200 */
[----:B------:R-:W-:Y:S01]  /*2a30*/  ULDC.U8 UR4, c[0x0][0x298] ;  /* 0x0000a60000047ab9 */ /* 0x000fe20000000000 */
[----:B------:R-:W-:Y:S01]  /*2a40*/  IMAD R0, R19, c[0x0][0x290], RZ ;  /* 0x0000a40013007a24 */ /* 0x000fe200078e02ff */
[----:B------:R-:W-:Y:S01]  /*2a50*/  SEL R17, R5, R17, !P0 ;  /* 0x0000001105117207 */ /* 0x000fe20004000000 */
[C---:B------:R-:W-:Y:S01]  /*2a60*/  IMAD R5, R227.reuse, c[0x0][0x264], R3 ;  /* 0x00009900e3057a24 */ /* 0x040fe200078e0203 */
[----:B------:R-:W-:Y:S01]  /*2a70*/  SEL R18, RZ, c[0x0][0x27c], !P0 ;  /* 0x00009f00ff127a07 */ /* 0x000fe20004000000 */
[----:B------:R-:W-:Y:S01]  /*2a80*/  IMAD.WIDE.U32 R6, R227, c[0x0][0x210], R136 ;  /* 0x00008400e3067a25 */ /* 0x000fe200078e0088 */
[----:B------:R-:W-:-:S02]  /*2a90*/  ISETP.GE.AND P0, PT, R128, 0x1, PT ;  /* 0x000000018000780c */ /* 0x000fc40003f06270 */
[----:B------:R-:W-:Y:S01]  /*2aa0*/  ISETP.NE.AND P0, PT, RZ, UR4, PT ;  /* 0x00000004ff007c0c */ /* 0x000fe2000bf05270 */
[----:B------:R-:W-:-:S03]  /*2ab0*/  IMAD.WIDE.U32 R82, R10, c[0x0][0x268], R4 ;  /* 0x00009a000a527a25 */ /* 0x000fc600078e0004 */
[----:B------:R-:W-:Y:S01]  /*2ac0*/  P2R R86, PR, RZ, 0x1 ;  /* 0x00000001ff567803 */ /* 0x000fe20000000000 */
[----:B------:R-:W-:Y:S02]  /*2ad0*/  IMAD R9, R19, c[0x0][0x280], RZ ;  /* 0x0000a00013097a24 */ /* 0x000fe400078e02ff */
[----:B------:R-:W-:-:S04]  /*2ae0*/  IMAD.WIDE.U32 R4, R214, c[0x0][0x290], R136 ;  /* 0x0000a400d6047a25 */ /* 0x000fc800078e0088 */
[C---:B------:R-:W-:Y:S02]  /*2af0*/  IMAD R0, R214.reuse, c[0x0][0x294], R0 ;  /* 0x0000a500d6007a24 */ /* 0x040fe400078e0200 */
[----:B------:R-:W-:-:S04]  /*2b00*/  IMAD.WIDE.U32 R10, R214, c[0x0][0x290], R156 ;  /* 0x0000a400d60a7a25 */ /* 0x000fc800078e009c */
[----:B------:R-:W-:Y:S02]  /*2b10*/  IMAD R3, R227, c[0x0][0x214], R7 ;  /* 0x00008500e3037a24 */ /* 0x000fe400078e0207 */
[----:B------:R-:W-:Y:S02]  /*2b20*/  IMAD.MOV.U32 R2, RZ, RZ, R6 ;  /* 0x000000ffff027224 */ /* 0x000fe400078e0006 */
[----:B------:R-:W-:Y:S02]  /*2b30*/  IMAD R21, R14, c[0x0][0x21c], R8 ;  /* 0x000087000e157a24 */ /* 0x000fe400078e0208 */
[----:B------:R-:W-:-:S04]  /*2b40*/  IMAD.WIDE.U32 R6, R214, c[0x0][0x280], R136 ;  /* 0x0000a000d6067a25 */ /* 0x000fc800078e0088 */
[C---:B------:R-:W-:Y:S02]  /*2b50*/  IMAD R8, R214.reuse, c[0x0][0x284], R9 ;  /* 0x0000a100d6087a24 */ /* 0x040fe400078e0209 */
[----:B------:R-:W-:-:S04]  /*2b60*/  IMAD.WIDE.U32 R12, R214, c[0x0][0x280], R156 ;  /* 0x0000a000d60c7a25 */ /* 0x000fc800078e009c */
[----:B------:R-:W-:Y:S02]  /*2b70*/  IMAD.IADD R9, R5, 0x1, R0 ;  /* 0x0000000105097824 */ /* 0x000fe400078e0200 */
[----:B------:R-:W-:Y:S01]  /*2b80*/  IMAD.IADD R5, R0, 0x1, R11 ;  /* 0x0000000100057824 */ /* 0x000fe200078e020b */
[----:B------:R-:W-:Y:S01]  /*2b90*/  IADD3 R11, R136, R15, RZ ;  /* 0x0000000f880b7210 */ /* 0x000fe20007ffe0ff */
[----:B------:R-:W-:Y:S01]  /*2ba0*/  IMAD.WIDE.U32 R80, R14, c[0x0][0x218], R2 ;  /* 0x000086000e507a25 */ /* 0x000fe200078e0002 */
[----:B------:R-:W-:Y:S02]  /*2bb0*/  SHF.R.S32.HI R14, RZ, 0x1f, R16 ;  /* 0x0000001fff0e7819 */ /* 0x000fe40000011410 */
[----:B------:R-:W-:Y:S01]  /*2bc0*/  SHF.R.S32.HI R15, RZ, 0x1f, R17 ;  /* 0x0000001fff0f7819 */ /* 0x000fe20000011411 */
[----:B------:R-:W-:Y:S02]  /*2bd0*/  IMAD.IADD R7, R7, 0x1, R8 ;  /* 0x0000000107077824 */ /* 0x000fe400078e0208 */
[----:B------:R-:W-:Y:S01]  /*2be0*/  IMAD.IADD R3, R8, 0x1, R13 ;  /* 0x0000000108037824 */ /* 0x000fe200078e020d */
[----:B------:R-:W-:Y:S01]  /*2bf0*/  LEA.HI R15, R15, R17, RZ, 0x4 ;  /* 0x000000110f0f7211 */ /* 0x000fe200078f20ff */
[----:B------:R-:W-:-:S02]  /*2c00*/  IMAD.MOV.U32 R8, RZ, RZ, R4 ;  /* 0x000000ffff087224 */ /* 0x000fc400078e0004 */
[----:B------:R-:W-:Y:S01]  /*2c10*/  IMAD.MOV.U32 R4, RZ, RZ, R10 ;  /* 0x000000ffff047224 */ /* 0x000fe200078e000a */
[----:B------:R-:W-:Y:S01]  /*2c20*/  SHF.R.S32.HI R10, RZ, 0x1f, R11 ;  /* 0x0000001fff0a7819 */ /* 0x000fe2000001140b */
[----:B------:R-:W-:Y:S02]  /*2c30*/  IMAD.IADD R0, R138, 0x1, R18 ;  /* 0x000000018a007824 */ /* 0x000fe400078e0212 */
[----:B------:R-:W-:Y:S01]  /*2c40*/  IMAD.MOV.U32 R2, RZ, RZ, R12 ;  /* 0x000000ffff027224 */ /* 0x000fe200078e000c */
[CC--:B------:R-:W-:Y:S01]  /*2c50*/  LEA.HI R12, R10.reuse, R11.reuse, RZ, 0x3 ;  /* 0x0000000b0a0c7211 */ /* 0x0c0fe200078f18ff */
[----:B------:R-:W-:Y:S01]  /*2c60*/  IMAD.MOV.U32 R122, RZ, RZ, c[0x0][0x290] ;  /* 0x0000a400ff7a7624 */ /* 0x000fe200078e00ff */
[----:B------:R-:W-:Y:S01]  /*2c70*/  SHF.R.S32.HI R13, RZ, 0x1f, R0 ;  /* 0x0000001fff0d7819 */ /* 0x000fe20000011400 */
[----:B------:R-:W-:Y:S01]  /*2c80*/  IMAD.MOV.U32 R123, RZ, RZ, c[0x0][0x280] ;  /* 0x0000a000ff7b7624 */ /* 0x000fe200078e00ff */
[----:B------:R-:W-:Y:S01]  /*2c90*/  LEA.HI R18, R10, R11, RZ, 0x6 ;  /* 0x0000000b0a127211 */ /* 0x000fe200078f30ff */
[----:B------:R-:W-:Y:S01]  /*2ca0*/  IMAD.MOV.U32 R124, RZ, RZ, c[0x0][0x1e0] ;  /* 0x00007800ff7c7624 */ /* 0x000fe200078e00ff */
[----:B------:R-:W-:Y:S01]  /*2cb0*/  LEA.HI R10, R14, R16, RZ, 0x4 ;  /* 0x000000100e0a7211 */ /* 0x000fe200078f20ff */
[----:B------:R-:W-:Y:S01]  /*2cc0*/  IMAD.WIDE.U32 R70, R110, c[0x0][0x280], R2 ;  /* 0x0000a0006e467a25 */ /* 0x000fe200078e0002 */
[----:B------:R-:W-:-:S02]  /*2cd0*/  LEA.HI R11, R13, R0, RZ, 0x3 ;  /* 0x000000000d0b7211 */ /* 0x000fc400078f18ff */
[----:B------:R-:W-:Y:S01]  /*2ce0*/  LEA.HI R16, R13, R0, RZ, 0x6 ;  /* 0x000000000d107211 */ /* 0x000fe200078f30ff */
[----:B------:R-:W-:Y:S01]  /*2cf0*/  IMAD.SHL.U32 R14, R18, 0x20, RZ ;  /* 0x00000020120e7824 */ /* 0x000fe200078e00ff */
[----:B------:R-:W-:Y:S01]  /*2d00*/  SHF.R.S32.HI R0, RZ, 0x4, R10 ;  /* 0x00000004ff007819 */ /* 0x000fe2000001140a */
[----:B------:R-:W-:Y:S01]  /*2d10*/  IMAD.WIDE.U32 R76, R110, c[0x0][0x290], R8 ;  /* 0x0000a4006e4c7a25 */ /* 0x000fe200078e0008 */
[----:B------:R-:W-:Y:S02]  /*2d20*/  SHF.R.S32.HI R13, RZ, 0x4, R15 ;  /* 0x00000004ff0d7819 */ /* 0x000fe4000001140f */
[----:B------:R-:W-:Y:S01]  /*2d30*/  LEA.HI.SX32 R10, R12, R0, 0x1d ;  /* 0x000000000c0a7211 */ /* 0x000fe200078feaff */
[----:B------:R-:W-:Y:S01]  /*2d40*/  IMAD.WIDE.U32 R74, R110, c[0x0][0x280], R6 ;  /* 0x0000a0006e4a7a25 */ /* 0x000fe200078e0006 */
[----:B------:R-:W-:Y:S02]  /*2d50*/  LEA.HI.SX32 R0, R11, R13, 0x1d ;  /* 0x0000000d0b007211 */ /* 0x000fe400078feaff */
[----:B------:R-:W-:Y:S01]  /*2d60*/  LOP3.LUT R19, R14, 0x7ffff800, RZ, 0xc0, !PT ;  /* 0x7ffff8000e137812 */ /* 0x000fe200078ec0ff */
[----:B------:R-:W-:Y:S01]  /*2d70*/  IMAD.SHL.U32 R65, R10, 0x8, RZ ;  /* 0x000000080a417824 */ /* 0x000fe200078e00ff */
[----:B------:R-:W-:Y:S01]  /*2d80*/  SHF.R.S32.HI R14, RZ, 0x1f, R0 ;  /* 0x0000001fff0e7819 */ /* 0x000fe20000011400 */
[----:B------:R-:W-:Y:S01]  /*2d90*/  IMAD.WIDE.U32 R72, R110, c[0x0][0x290], R4 ;  /* 0x0000a4006e487a25 */ /* 0x000fe200078e0004 */
[----:B------:R-:W-:-:S02]  /*2da0*/  SHF.R.S32.HI R13, RZ, 0x1f, R10 ;  /* 0x0000001fff0d7819 */ /* 0x000fc4000001140a */
[----:B------:R-:W-:Y:S01]  /*2db0*/  LOP3.LUT R15, R111, 0x38, R12, 0xf8, !PT ;  /* 0x000000386f0f7812 */ /* 0x000fe200078ef80c */
[----:B------:R-:W-:Y:S01]  /*2dc0*/  IMAD.IADD R99, R83, 0x1, R22 ;  /* 0x0000000153637824 */ /* 0x000fe200078e0216 */
[----:B------:R-:W-:Y:S01]  /*2dd0*/  LEA.HI R14, R14, R0, RZ, 0x3 ;  /* 0x000000000e0e7211 */ /* 0x000fe200078f18ff */
[----:B------:R-:W-:Y:S01]  /*2de0*/  IMAD.IADD R98, R81, 0x1, R21 ;  /* 0x0000000151627824 */ /* 0x000fe200078e0215 */
[----:B------:R-:W-:Y:S02]  /*2df0*/  LEA.HI R13, R13, R10, RZ, 0x3 ;  /* 0x0000000a0d0d7211 */ /* 0x000fe400078f18ff */
        /* <DEDUP_REMOVED lines=18> */
[----:B------:R-:W-:Y:S01]  /*2f20*/  IMAD R10, R110, c[0x0][0x294], R0 ;  /* 0x0000a5006e0a7a24 */ /* 0x000fe200078e0200 */
        /* <DEDUP_REMOVED lines=10> */
[CC--:B------:R-:W-:Y:S01]  /*2fd0*/  SHF.L.U64.HI R115, R123.reuse, R116.reuse, c[0x0][0x284] ;  /* 0x0000a1007b737619 */ /* 0x0c0fe20000010274 */
        /* <DEDUP_REMOVED lines=12> */
.L_x_599:
[-C--:B------:R-:W-:Y:S01]  /*30a0*/  IMAD R0, R116, R46.reuse, RZ ;  /* 0x0000002e74007224 */ /* 0x080fe200078e02ff */
[----:B------:R-:W-:Y:S01]  /*30b0*/  SHF.R.S32.HI R60, RZ, 0x1f, R46 ;  /* 0x0000001fff3c7819 */ /* 0x000fe2000001142e */
[----:B------:R-:W-:Y:S01]  /*30c0*/  IMAD.WIDE.U32 R10, R124, R46, RZ ;  /* 0x0000002e7c0a7225 */ /* 0x000fe200078e00ff */
[----:B------:R-:W-:Y:S04]  /*30d0*/  DEPBAR.LE SB0, 0x0 ;  /* 0x000080000000791a */ /* 0x000fe80000000000 */
[----:B------:R-:W-:Y:S01]  /*30e0*/  WARPSYNC 0xffffffff ;  /* 0xffffffff00007948 */ /* 0x000fe20003800000 */
[----:B------:R-:W-:Y:S01]  /*30f0*/  BAR.SYNC.DEFER_BLOCKING 0x0 ;  /* 0x0000000000007b1d */ /* 0x000fe20000010000 */
[----:B------:R-:W-:Y:S01]  /*3100*/  ISETP.GE.AND P1, PT, R128, 0x1, PT ;  /* 0x000000018000780c */ /* 0x000fe20003f26270 */
[----:B------:R-:W-:Y:S04]  /*3110*/  IMAD R0, R60, R124, R0 ;  /* 0x0000007c3c007224 */ /* 0x000fe800078e0200 */
[----:B------:R-:W-:Y:S01]  /*3120*/  IMAD.IADD R13, R11, 0x1, R0 ;  /* 0x000000010b0d7824 */ /* 0x000fe200078e0200 */
[----:B------:R-:W-:Y:S05]  /*3130*/  IADD3 R0, P0, R108, R10, RZ ;  /* 0x0000000a6c007210 */ /* 0x000fea0007f1e0ff */
[----:B------:R-:W-:Y:S01]  /*3140*/  IMAD.X R2, R13, 0x1, R107, P0 ;  /* 0x000000010d027824 */ /* 0x000fe200000e066b */
[C---:B------:R-:W-:Y:S04]  /*3150*/  LEA R36, P0, R0.reuse, c[0x0][0x1c8], 0x1 ;  /* 0x0000720000247a11 */ /* 0x040fe800078008ff */
[----:B------:R-:W-:Y:S01]  /*3160*/  LEA.HI.X R37, R0, c[0x0][0x1cc], R2, 0x1, P0 ;  /* 0x0000730000257a11 */ /* 0x000fe200000f0c02 */
[----:B------:R-:W-:Y:S01]  /*3170*/  BSSY B1, `(.L_x_581) ;  /* 0x0000267000017945 */ /* 0x000fe20003800000 */
[----:B-1----:R-:W-:-:S05]  /*3180*/  @!P1 BRA `(.L_x_582) ;  /* 0x0000250000009947 */ /* 0x002fca0003800000 */
[-C--:B------:R-:W-:Y:S01]  /*3190*/  IMAD R2, R115, R46.reuse, RZ ;  /* 0x0000002e73027224 */ /* 0x080fe200078e02ff */
[----:B------:R-:W-:Y:S01]  /*31a0*/  ISETP.NE.AND P1, PT, R86, RZ, PT ;  /* 0x000000ff5600720c */ /* 0x000fe20003f25270 */
[-C--:B------:R-:W-:Y:S02]  /*31b0*/  IMAD R0, R114, R46.reuse, RZ ;  /* 0x0000002e72007224 */ /* 0x080fe400078e02ff */
[----:B------:R-:W-:Y:S02]  /*31c0*/  IMAD R3, R46, -0x20, R64 ;  /* 0xffffffe02e037824 */ /* 0x000fe400078e0240 */
[-C--:B------:R-:W-:Y:S03]  /*31d0*/  IMAD.WIDE.U32 R8, R123, R46.reuse, RZ ;  /* 0x0000002e7b087225 */ /* 0x080fe600078e00ff */
[----:B------:R-:W-:Y:S01]  /*31e0*/  IMNMX R20, R3, 0x20, PT ;  /* 0x0000002003147817 */ /* 0x000fe20003800200 */
[----:B------:R-:W-:Y:S04]  /*31f0*/  IMAD.WIDE.U32 R14, R122, R46, RZ ;  /* 0x0000002e7a0e7225 */ /* 0x000fe800078e00ff */
[C---:B------:R-:W-:Y:S02]  /*3200*/  IMAD R2, R60.reuse, R123, R2 ;  /* 0x0000007b3c027224 */ /* 0x040fe400078e0202 */
[----:B------:R-:W-:Y:S03]  /*3210*/  IMAD R0, R60, R122, R0 ;  /* 0x0000007a3c007224 */ /* 0x000fe600078e0200 */
[----:B------:R-:W-:Y:S02]  /*3220*/  IADD3 R21, R9, R2, RZ ;  /* 0x0000000209157210 */ /* 0x000fe40007ffe0ff */
[----:B------:R-:W-:Y:S01]  /*3230*/  IADD3 R34, R15, R0, RZ ;  /* 0x000000000f227210 */ /* 0x000fe20007ffe0ff */
[----:B------:R-:W-:-:S05]  /*3240*/  @!P1 BRA `(.L_x_583) ;  /* 0x0000125000009947 */ /* 0x000fca0003800000 */
[----:B------:R-:W-:Y:S01]  /*3250*/  ISETP.GE.AND P1, PT, R214, R20, PT ;  /* 0x00000014d600720c */ /* 0x000fe20003f26270 */
[----:B------:R-:W-:Y:S01]  /*3260*/  BSSY B0, `(.L_x_584) ;  /* 0x000002b000007945 */ /* 0x000fe20003800000 */
[----:B------:R-:W-:Y:S01]  /*3270*/  IADD3 R18, R156, 0x40, RZ ;  /* 0x000000409c127810 */ /* 0x000fe20007ffe0ff */
[----:B------:R-:W-:Y:S01]  /*3280*/  CS2R R16, SRZ ;  /* 0x0000000000107805 */ /* 0x000fe2000001ff00 */
[----:B------:R-:W-:Y:S01]  /*3290*/  CS2R R12, SRZ ;  /* 0x00000000000c7805 */ /* 0x000fe2000001ff00 */
[----:B------:R-:W-:Y:S01]  /*32a0*/  CS2R R6, SRZ ;  /* 0x0000000000067805 */ /* 0x000fe2000001ff00 */
[----:B------:R-:W-:Y:S01]  /*32b0*/  CS2R R2, SRZ ;  /* 0x0000000000027805 */ /* 0x000fe2000001ff00 */
[----:B------:R-:W-:Y:S01]  /*32c0*/  CS2R R32, SRZ ;  /* 0x0000000000207805 */ /* 0x000fe2000001ff00 */
[----:B------:R-:W-:Y:S01]  /*32d0*/  CS2R R30, SRZ ;  /* 0x00000000001e7805 */ /* 0x000fe2000001ff00 */
[----:B------:R-:W-:Y:S01]  /*32e0*/  CS2R R28, SRZ ;  /* 0x00000000001c7805 */ /* 0x000fe2000001ff00 */
[----:B------:R-:W-:Y:S03]  /*32f0*/  CS2R R22, SRZ ;  /* 0x0000000000167805 */ /* 0x000fe6000001ff00 */
        /* <DEDUP_REMOVED lines=33> */
.L_x_585:
[----:B------:R-:W-:Y:S05]  /*3510*/  BSYNC B0 ;  /* 0x0000000000007941 */ /* 0x000fea0003800000 */
.L_x_584:
        /* <DEDUP_REMOVED lines=45> */
[-C--:B------:R-:W-:Y:S02]  /*37f0*/  @!P0 FMUL.FTZ R0, R0, R3.reuse ;  /* 0x0000000300008220 */ /* 0x080fe40000410000 */
        /* <DEDUP_REMOVED lines=31> */
.L_x_588:
[----:B------:R-:W-:Y:S05]  /*39f0*/  BSYNC B0 ;  /* 0x0000000000007941 */ /* 0x000fea0003800000 */
.L_x_587:
        /* <DEDUP_REMOVED lines=11> */
[----:B------:R-:W-:Y:S02]  /*3ab0*/  @!P0 PRMT R4, R27, 0x5410, R3 ;  /* 0x000054101b048816 */ /* 0x000fe40000000003 */
        /* <DEDUP_REMOVED lines=44> */
.L_x_590:
[----:B------:R-:W-:Y:S05]  /*3d80*/  BSYNC B0 ;  /* 0x0000000000007941 */ /* 0x000fea0003800000 */
.L_x_589:
        /* <DEDUP_REMOVED lines=56> */
.L_x_592:
[----:B------:R-:W-:Y:S05]  /*4110*/  BSYNC B0 ;  /* 0x0000000000007941 */ /* 0x000fea0003800000 */
.L_x_591:
        /* <DEDUP_REMOVED lines=56> */
.L_x_583:
        /* <DEDUP_REMOVED lines=31> */
.L_x_594:
[----:B------:R-:W-:Y:S05]  /*4690*/  BSYNC B0 ;  /* 0x0000000000007941 */ /* 0x000fea0003800000 */
.L_x_593:
        /* <DEDUP_REMOVED lines=137> */
.L_x_596:
[----:B------:R-:W-:Y:S05]  /*4f30*/  BSYNC B0 ;  /* 0x0000000000007941 */ /* 0x000fea0003800000 */
.L_x_595:
[----:B------:R-:W-:Y:S11]  /*4f40*/  ISETP.GE.AND P0, PT, R138, c[0x0][0x1d4], PT ;  /* 0x000075008a007a0c */ /* 0x000ff60003f06270 */
[----:B------:R-:W-:Y:S02]  /*4f50*/  @!UPT UIADD3 URZ, URZ, URZ, URZ ;  /* 0x0000003f3f3ff290 */ /* 0x000fe4000fffe03f */
[----:B------:R-:W-:-:S05]  /*4f60*/  @P0 BRA `(.L_x_586) ;  /* 0x0000087000000947 */ /* 0x000fca0003800000 */
[----:B------:R-:W-:Y:S01]  /*4f70*/  IADD3 R0, P1, P0, R62, R58, R67 ;  /* 0x0000003a3e007210 */ /* 0x000fe2000783e043 */
[----:B-1----:R-:W1:Y:S03]  /*4f80*/  LDS.128 R12, [R85+0xc080] ;  /* 0x00c08000550c7984 */ /* 0x002e660000000c00 */
[----:B------:R-:W-:Y:S02]  /*4f90*/  IADD3.X R2, R61, R57, R93, P1, P0 ;  /* 0x000000393d027210 */ /* 0x000fe40000fe045d */
[C---:B------:R-:W-:Y:S03]  /*4fa0*/  LEA R48, P0, R0.reuse, c[0x0][0x1c8], 0x1 ;  /* 0x0000720000307a11 */ /* 0x040fe600078008ff */
[----:B------:R-:W2:Y:S01]  /*4fb0*/  LDS.128 R32, [R88+0xc080] ;  /* 0x00c0800058207984 */ /* 0x000ea20000000c00 */
[----:B------:R-:W-:Y:S02]  /*4fc0*/  LEA.HI.X R49, R0, c[0x0][0x1cc], R2, 0x1, P0 ;  /* 0x0000730000317a11 */ /* 0x000fe400000f0c02 */
[----:B------:R-:W-:Y:S11]  /*4fd0*/  ISETP.GE.AND P0, PT, R138, c[0x0][0x27c], PT ;  /* 0x00009f008a007a0c */ /* 0x000ff60003f06270 */
[----:B------:R-:W-:Y:S02]  /*4fe0*/  @!UPT UIADD3 URZ, URZ, URZ, URZ ;  /* 0x0000003f3f3ff290 */ /* 0x000fe4000fffe03f */
[----:B------:R-:W-:Y:S02]  /*4ff0*/  @!P0 SHF.R.U64 R0, R18, 0x10, R19 ;  /* 0x0000001012008819 */ /* 0x000fe40000001213 */
[----:B------:R-:W-:Y:S02]  /*5000*/  @!P0 SHF.R.U32.HI R9, RZ, 0x10, R43 ;  /* 0x00000010ff098819 */ /* 0x000fe4000001162b */
[----:B------:R-:W-:Y:S02]  /*5010*/  @!P0 SHF.R.U32.HI R5, RZ, 0x10, R19 ;  /* 0x00000010ff058819 */ /* 0x000fe40000011613 */
[----:B------:R-:W-:Y:S02]  /*5020*/  @!P0 PRMT R10, R20, 0x5432, R0 ;  /* 0x00005432140a8816 */ /* 0x000fe40000000000 */
[----:B------:R-:W-:Y:S02]  /*5030*/  @!P0 SHF.R.U64 R4, R40, 0x10, R41 ;  /* 0x0000001028048819 */ /* 0x000fe40000001229 */
[--C-:B------:R-:W-:Y:S02]  /*5040*/  @!P0 SHF.R.U64 R3, R16, 0x10, R17.reuse ;  /* 0x0000001010038819 */ /* 0x100fe40000001211 */
[----:B------:R-:W-:Y:S02]  /*5050*/  @!P0 SHF.R.U32.HI R2, RZ, 0x10, R17 ;  /* 0x00000010ff028819 */ /* 0x000fe40000011611 */
[----:B------:R-:W-:Y:S01]  /*5060*/  @!P0 PRMT R17, R44, 0x5410, R4 ;  /* 0x000054102c118816 */ /* 0x000fe20000000004 */
[----:B-1----:R-:W-:Y:S01]  /*5070*/  @!P0 IMAD.U32 R0, R12, 0x10000, RZ ;  /* 0x000100000c008824 */ /* 0x002fe200078e00ff */
[----:B------:R-:W-:Y:S02]  /*5080*/  @!P0 SHF.R.U64 R7, R42, 0x10, R43 ;  /* 0x000000102a078819 */ /* 0x000fe4000000122b */
[----:B------:R-:W-:Y:S02]  /*5090*/  @!P0 PRMT R6, R11, 0x5432, R3 ;  /* 0x000054320b068816 */ /* 0x000fe40000000003 */
[----:B------:R-:W-:Y:S01]  /*50a0*/  @!P0 PRMT R24, R45, 0x5432, R7 ;  /* 0x000054322d188816 */ /* 0x000fe20000000007 */
[----:B------:R-:W-:Y:S01]  /*50b0*/  @!P0 IMAD.U32 R7, R17, 0x10000, RZ ;  /* 0x0001000011078824 */ /* 0x000fe200078e00ff */
[----:B------:R-:W-:Y:S01]  /*50c0*/  @!P0 PRMT R4, R11, 0x5410, R2 ;  /* 0x000054100b048816 */ /* 0x000fe20000000002 */
[----:B------:R-:W-:Y:S01]  /*50d0*/  @!P0 IMAD.U32 R2, R6, 0x10000, RZ ;  /* 0x0001000006028824 */ /* 0x000fe200078e00ff */
[----:B--2---:R-:W-:Y:S01]  /*50e0*/  @!P0 SHF.L.U32 R26, R35, 0x10, RZ ;  /* 0x00000010231a8819 */ /* 0x004fe200000006ff */
[----:B------:R-:W-:Y:S01]  /*50f0*/  @!P0 IMAD.U32 R19, R33, 0x10000, RZ ;  /* 0x0001000021138824 */ /* 0x000fe200078e00ff */
[----:B------:R-:W-:Y:S02]  /*5100*/  @!P0 LOP3.LUT R28, R35, 0xffff0000, RZ, 0xc0, !PT ;  /* 0xffff0000231c8812 */ /* 0x000fe400078ec0ff */
[----:B------:R-:W-:Y:S02]  /*5110*/  @!P0 SHF.L.U32 R23, R34, 0x10, RZ ;  /* 0x0000001022178819 */ /* 0x000fe400000006ff */
[----:B------:R-:W-:Y:S01]  /*5120*/  @!P0 PRMT R11, R45, 0x5410, R9 ;  /* 0x000054102d0b8816 */ /* 0x000fe20000000009 */
[----:B------:R-:W-:Y:S01]  /*5130*/  @!P0 IMAD.U32 R9, R32, 0x10000, RZ ;  /* 0x0001000020098824 */ /* 0x000fe200078e00ff */
[----:B------:R-:W-:Y:S02]  /*5140*/  @!P0 SHF.L.U32 R3, R13, 0x10, RZ ;  /* 0x000000100d038819 */ /* 0x000fe400000006ff */
[----:B------:R-:W-:Y:S01]  /*5150*/  @!P0 LOP3.LUT R6, R6, 0xffff0000, RZ, 0xc0, !PT ;  /* 0xffff000006068812 */ /* 0x000fe200078ec0ff */
[C---:B------:R-:W-:Y:S01]  /*5160*/  @!P0 IMAD.U32 R25, R11.reuse, 0x10000, RZ ;  /* 0x000100000b198824 */ /* 0x040fe200078e00ff */
[----:B------:R-:W-:Y:S02]  /*5170*/  @!P0 SHF.R.U32.HI R8, RZ, 0x10, R41 ;  /* 0x00000010ff088819 */ /* 0x000fe40000011629 */
[----:B------:R-:W-:Y:S02]  /*5180*/  @!P0 LOP3.LUT R27, R11, 0xffff0000, RZ, 0xc0, !PT ;  /* 0xffff00000b1b8812 */ /* 0x000fe400078ec0ff */
[----:B------:R-:W-:Y:S02]  /*5190*/  @!P0 PRMT R16, R44, 0x5432, R8 ;  /* 0x000054322c108816 */ /* 0x000fe40000000008 */
[----:B------:R-:W-:Y:S01]  /*51a0*/  @!P0 PRMT R8, R20, 0x5410, R5 ;  /* 0x0000541014088816 */ /* 0x000fe20000000005 */
[----:B------:R-:W-:Y:S02]  /*51b0*/  @!P0 FMUL.FTZ R20, R0, R7 ;  /* 0x0000000700148220 */ /* 0x000fe40000410000 */
[----:B------:R-:W-:Y:S02]  /*51c0*/  @!P0 IMAD.U32 R18, R16, 0x10000, RZ ;  /* 0x0001000010128824 */ /* 0x000fe400078e00ff */
[----:B------:R-:W-:Y:S02]  /*51d0*/  @!P0 IMAD.U32 R5, R4, 0x10000, RZ ;  /* 0x0001000004058824 */ /* 0x000fe400078e00ff */
[----:B------:R-:W-:Y:S02]  /*51e0*/  @!P0 FMUL.FTZ R0, R0, R2 ;  /* 0x0000000200008220 */ /* 0x000fe40000410000 */
[----:B------:R-:W-:Y:S02]  /*51f0*/  @!P0 FMUL.FTZ R21, R3, R18 ;  /* 0x0000001203158220 */ /* 0x000fe40000410000 */
[----:B------:R-:W-:Y:S01]  /*5200*/  @!P0 FFMA.FTZ R40, R9, R2, -R20 ;  /* 0x0000000209288223 */ /* 0x000fe20000010814 */
[----:B------:R-:W-:Y:S01]  /*5210*/  @!P0 LOP3.LUT R20, R16, 0xffff0000, RZ, 0xc0, !PT ;  /* 0xffff000010148812 */ /* 0x000fe200078ec0ff */
[----:B------:R-:W-:Y:S01]  /*5220*/  @!P0 FFMA.FTZ R0, R7, R9, R0 ;  /* 0x0000000907008223 */ /* 0x000fe20000010000 */
[----:B------:R-:W-:Y:S01]  /*5230*/  @!P0 LOP3.LUT R16, R17, 0xffff0000, RZ, 0xc0, !PT ;  /* 0xffff000011108812 */ /* 0x000fe200078ec0ff */
[-C--:B------:R-:W-:Y:S01]  /*5240*/  @!P0 FMUL.FTZ R3, R3, R5.reuse ;  /* 0x0000000503038220 */ /* 0x080fe20000410000 */
[----:B------:R-:W-:Y:S01]  /*5250*/  @!P0 LOP3.LUT R17, R32, 0xffff0000, RZ, 0xc0, !PT ;  /* 0xffff000020118812 */ /* 0x000fe200078ec0ff */
[----:B------:R-:W-:Y:S01]  /*5260*/  @!P0 FFMA.FTZ R39, R19, R5, -R21 ;  /* 0x0000000513278223 */ /* 0x000fe20000010815 */
[----:B------:R-:W-:Y:S02]  /*5270*/  @!P0 LOP3.LUT R21, R33, 0xffff0000, RZ, 0xc0, !PT ;  /* 0xffff000021158812 */ /* 0x000fe400078ec0ff */
[----:B------:R-:W-:Y:S02]  /*5280*/  @!P0 LOP3.LUT R5, R12, 0xffff0000, RZ, 0xc0, !PT ;  /* 0xffff00000c058812 */ /* 0x000fe400078ec0ff */
[----:B------:R-:W-:Y:S02]  /*5290*/  @!P0 LOP3.LUT R7, R4, 0xffff0000, RZ, 0xc0, !PT ;  /* 0xffff000004078812 */ /* 0x000fe400078ec0ff */
[----:B------:R-:W-:Y:S01]  /*52a0*/  @!P0 LOP3.LUT R2, R13, 0xffff0000, RZ, 0xc0, !PT ;  /* 0xffff00000d028812 */ /* 0x000fe200078ec0ff */
[C---:B------:R-:W-:Y:S04]  /*52b0*/  @!P0 FMUL.FTZ R22, R5.reuse, R16 ;  /* 0x0000001005168220 */ /* 0x040fe80000410000 */
[C---:B------:R-:W-:Y:S02]  /*52c0*/  @!P0 FMUL.FTZ R9, R2.reuse, R20 ;  /* 0x0000001402098220 */ /* 0x040fe40000410000 */
[-C--:B------:R-:W-:Y:S02]  /*52d0*/  @!P0 FMUL.FTZ R4, R2, R7.reuse ;  /* 0x0000000702048220 */ /* 0x080fe40000410000 */
[-C--:B------:R-:W-:Y:S01]  /*52e0*/  @!P0 FMUL.FTZ R2, R5, R6.reuse ;  /* 0x0000000605028220 */ /* 0x080fe20000410000 */
[----:B------:R-:W-:Y:S01]  /*52f0*/  @!P0 LOP3.LUT R5, R15, 0xffff0000, RZ, 0xc0, !PT ;  /* 0xffff00000f058812 */ /* 0x000fe200078ec0ff */
[----:B------:R-:W-:Y:S02]  /*5300*/  @!P0 FFMA.FTZ R38, R21, R7, -R9 ;  /* 0x0000000715268223 */ /* 0x000fe40000010809 */
[----:B------:R-:W-:Y:S02]  /*5310*/  @!P0 IMAD.U32 R7, R15, 0x10000, RZ ;  /* 0x000100000f078824 */ /* 0x000fe400078e00ff */
[----:B------:R-:W-:Y:S01]  /*5320*/  @!P0 FFMA.FTZ R37, R17, R6, -R22 ;  /* 0x0000000611258223 */ /* 0x000fe20000010816 */
[C---:B------:R-:W-:Y:S01]  /*5330*/  @!P0 LOP3.LUT R6, R8.reuse, 0xffff0000, RZ, 0xc0, !PT ;  /* 0xffff000008068812 */ /* 0x040fe200078ec0ff */
[----:B------:R-:W-:Y:S02]  /*5340*/  @!P0 IMAD.U32 R9, R8, 0x10000, RZ ;  /* 0x0001000008098824 */ /* 0x000fe400078e00ff */
[----:B------:R-:W-:Y:S02]  /*5350*/  @!P0 FMUL.FTZ R8, R7, R25 ;  /* 0x0000001907088220 */ /* 0x000fe40000410000 */
[C---:B------:R-:W-:Y:S02]  /*5360*/  @!P0 FMUL.FTZ R11, R5.reuse, R27 ;  /* 0x0000001b050b8220 */ /* 0x040fe40000410000 */
[-C--:B------:R-:W-:Y:S02]  /*5370*/  @!P0 FFMA.FTZ R36, R26, R9.reuse, -R8 ;  /* 0x000000091a248223 */ /* 0x080fe40000010808 */
[-C--:B------:R-:W-:Y:S02]  /*5380*/  @!P0 FMUL.FTZ R8, R5, R6.reuse ;  /* 0x0000000605088220 */ /* 0x080fe40000410000 */
[----:B------:R-:W-:Y:S01]  /*5390*/  @!P0 FFMA.FTZ R31, R28, R6, -R11 ;  /* 0x000000061c1f8223 */ /* 0x000fe2000001080b */
[----:B------:R-:W-:Y:S01]  /*53a0*/  @!P0 LOP3.LUT R6, R14, 0xffff0000, RZ, 0xc0, !PT ;  /* 0xffff00000e068812 */ /* 0x000fe200078ec0ff */
[C---:B------:R-:W-:Y:S01]  /*53b0*/  @!P0 IMAD.U32 R22, R24.reuse, 0x10000, RZ ;  /* 0x0001000018168824 */ /* 0x040fe200078e00ff */
[----:B------:R-:W-:Y:S01]  /*53c0*/  @!P0 LOP3.LUT R24, R24, 0xffff0000, RZ, 0xc0, !PT ;  /* 0xffff000018188812 */ /* 0x000fe200078ec0ff */
[----:B------:R-:W-:Y:S02]  /*53d0*/  @!P0 IMAD.U32 R5, R14, 0x10000, RZ ;  /* 0x000100000e058824 */ /* 0x000fe400078e00ff */
[----:B------:R-:W-:Y:S01]  /*53e0*/  @!P0 FMUL.FTZ R7, R7, R9 ;  /* 0x0000000907078220 */ /* 0x000fe20000410000 */
[C---:B------:R-:W-:Y:S01]  /*53f0*/  @!P0 LOP3.LUT R9, R10.reuse, 0xffff0000, RZ, 0xc0, !PT ;  /* 0xffff00000a098812 */ /* 0x040fe200078ec0ff */
[----:B------:R-:W-:Y:S01]  /*5400*/  @!P0 IMAD.U32 R11, R10, 0x10000, RZ ;  /* 0x000100000a0b8824 */ /* 0x000fe200078e00ff */
[----:B------:R-:W-:Y:S01]  /*5410*/  @!P0 LOP3.LUT R10, R34, 0xffff0000, RZ, 0xc0, !PT ;  /* 0xffff0000220a8812 */ /* 0x000fe200078ec0ff */
[C---:B------:R-:W-:Y:S02]  /*5420*/  @!P0 FMUL.FTZ R29, R5.reuse, R22 ;  /* 0x00000016051d8220 */ /* 0x040fe40000410000 */
[----:B------:R-:W-:Y:S02]  /*5430*/  @!P0 FMUL.FTZ R30, R6, R24 ;  /* 0x00000018061e8220 */ /* 0x000fe40000410000 */
[----:B------:R-:W-:Y:S01]  /*5440*/  @!P0 FFMA.FTZ R2, R16, R17, R2 ;  /* 0x0000001110028223 */ /* 0x000fe20000010002 */
[----:B------:R-:W-:Y:S01]  /*5450*/  @!P0 F2FP.BF16.PACK_AB R17, R38, R39 ;  /* 0x000000272611823e */ /* 0x000fe200000010ff */
[----:B------:R-:W-:Y:S01]  /*5460*/  @!P0 FMUL.FTZ R5, R5, R11 ;  /* 0x0000000b05058220 */ /* 0x000fe20000410000 */
[----:B------:R-:W-:Y:S01]  /*5470*/  @!P0 F2FP.BF16.PACK_AB R16, R37, R40 ;  /* 0x000000282510823e */ /* 0x000fe200000010ff */
[----:B------:R-:W-:Y:S02]  /*5480*/  @!P0 FFMA.FTZ R3, R18, R19, R3 ;  /* 0x0000001312038223 */ /* 0x000fe40000010003 */
[----:B------:R-:W-:Y:S01]  /*5490*/  @!P0 FFMA.FTZ R29, R23, R11, -R29 ;  /* 0x0000000b171d8223 */ /* 0x000fe2000001081d */
[----:B------:R-:W-:Y:S01]  /*54a0*/  @!P0 MOV R32, R16 ;  /* 0x0000001000208202 */ /* 0x000fe20000000f00 */
[-C--:B------:R-:W-:Y:S01]  /*54b0*/  @!P0 FFMA.FTZ R30, R10, R9.reuse, -R30 ;  /* 0x000000090a1e8223 */ /* 0x080fe2000001081e */
[----:B------:R-:W-:Y:S01]  /*54c0*/  @!P0 F2FP.BF16.PACK_AB R11, R31, R36 ;  /* 0x000000241f0b823e */ /* 0x000fe200000010ff */
[----:B------:R-:W-:Y:S01]  /*54d0*/  @!P0 FMUL.FTZ R6, R6, R9 ;  /* 0x0000000906068220 */ /* 0x000fe20000410000 */
[----:B------:R-:W-:Y:S01]  /*54e0*/  @!P0 F2FP.BF16.PACK_AB R9, R2, R0 ;  /* 0x000000000209823e */ /* 0x000fe200000010ff */
[----:B------:R-:W-:Y:S01]  /*54f0*/  @!P0 FFMA.FTZ R4, R20, R21, R4 ;  /* 0x0000001514048223 */ /* 0x000fe20000010004 */
[----:B------:R-:W-:Y:S01]  /*5500*/  @!P0 MOV R35, R11 ;  /* 0x0000000b00238202 */ /* 0x000fe20000000f00 */
[----:B------:R-:W-:Y:S02]  /*5510*/  @!P0 FFMA.FTZ R5, R22, R23, R5 ;  /* 0x0000001716058223 */ /* 0x000fe40000010005 */
[----:B------:R-:W-:Y:S01]  /*5520*/  @!P0 FFMA.FTZ R6, R24, R10, R6 ;  /* 0x0000000a18068223 */ /* 0x000fe20000010006 */
[----:B------:R-:W-:Y:S01]  /*5530*/  @!P0 F2FP.BF16.PACK_AB R10, R30, R29 ;  /* 0x0000001d1e0a823e */ /* 0x000fe200000010ff */
[----:B------:R-:W-:Y:S01]  /*5540*/  @!P0 FFMA.FTZ R7, R25, R26, R7 ;  /* 0x0000001a19078223 */ /* 0x000fe20000010007 */
[----:B------:R-:W-:Y:S01]  /*5550*/  @!P0 F2FP.BF16.PACK_AB R3, R4, R3 ;  /* 0x000000030403823e */ /* 0x000fe200000010ff */
        /* <DEDUP_REMOVED lines=19> */
.L_x_582:
        /* <DEDUP_REMOVED lines=21> */
.L_x_586:
[----:B------:R-:W-:Y:S05]  /*57e0*/  BSYNC B1 ;  /* 0x0000000000017941 */ /* 0x000fea0003800000 */
.L_x_581:
        /* <DEDUP_REMOVED lines=55> */
.L_x_598:
[----:B-1----:R-:W-:Y:S05]  /*5b60*/  BSYNC B0 ;  /* 0x0000000000007941 */ /* 0x002fea0003800000 */
.L_x_597:
        /* <DEDUP_REMOVED lines=22> */
.L_x_580:
[----:B------:R-:W-:Y:S01]  /*5cd0*/  IMAD.MOV.U32 R0, RZ, RZ, c[0x0][0x2c4] ;  /* 0x0000b100ff007624 */ /* 0x000fe200078e00ff */
[----:B------:R-:W-:Y:S01]  /*5ce0*/  IADD3 R2, R212, 0x1, -R213 ;  /* 0x00000001d4027810 */ /* 0x000fe20007ffe8d5 */
[----:B-1----:R-:W-:-:S02]  /*5cf0*/  IMAD.MOV.U32 R4, RZ, RZ, c[0x0][0x32c] ;  /* 0x0000cb00ff047624 */ /* 0x002fc400078e00ff */
[----:B------:R-:W-:Y:S01]  /*5d00*/  IMAD.IADD R11, R112, 0x1, R113 ;  /* 0x00000001700b7824 */ /* 0x000fe200078e0271 */
[----:B------:R-:W-:Y:S02]  /*5d10*/  ISETP.NE.AND P3, PT, R0, 0x1, PT ;  /* 0x000000010000780c */ /* 0x000fe40003f65270 */
[----:B------:R-:W-:Y:S02]  /*5d20*/  IADD3 R0, R225, 0x7f, RZ ;  /* 0x0000007fe1007810 */ /* 0x000fe40007ffe0ff */
[----:B------:R-:W-:-:S09]  /*5d30*/  ISETP.GE.AND P1, PT, R4, 0x1, PT ;  /* 0x000000010400780c */ /* 0x000fd20003f26270 */
[----:B------:R-:W-:-:S05]  /*5d40*/  @P3 IMAD.HI.U32 R3, R0, c[0x0][0x2c8], RZ ;  /* 0x0000b20000033a27 */ /* 0x000fca00078e00ff */
[----:B------:R-:W-:-:S05]  /*5d50*/  @P3 SHF.R.U32.HI R0, RZ, c[0x0][0x2cc], R3 ;  /* 0x0000b300ff003a19 */ /* 0x000fca0000011603 */
[----:B------:R-:W-:-:S05]  /*5d60*/  IMAD.IADD R0, R2, 0x1, R0 ;  /* 0x0000000102007824 */ /* 0x000fca00078e0200 */
[----:B------:R-:W-:Y:S01]  /*5d70*/  IADD3 R3, R0, c[0x0][0x328], RZ ;  /* 0x0000ca0000037a10 */ /* 0x000fe20007ffe0ff */
[----:B------:R-:W-:Y:S05]  /*5d80*/  @!P1 BRA `(.L_x_600) ;  /* 0x0000011000009947 */ /* 0x000fea0003800000 */
[C---:B------:R-:W-:Y:S01]  /*5d90*/  ISETP.GT.AND P0, PT, R0.reuse, RZ, PT ;  /* 0x000000ff0000720c */ /* 0x040fe20003f04270 */
[----:B------:R-:W-:Y:S01]  /*5da0*/  BSSY B0, `(.L_x_601) ;  /* 0x000000d000007945 */ /* 0x000fe20003800000 */
[----:B------:R-:W-:Y:S01]  /*5db0*/  IADD3 R2, R0, -0x1, RZ ;  /* 0xffffffff00027810 */ /* 0x000fe20007ffe0ff */
[----:B------:R-:W-:-:S10]  /*5dc0*/  IMAD.MOV.U32 R4, RZ, RZ, c[0x0][0x32c] ;  /* 0x0000cb00ff047624 */ /* 0x000fd400078e00ff */
[----:B------:R-:W-:Y:S05]  /*5dd0*/  @P0 BRA `(.L_x_602) ;  /* 0x0000006000000947 */ /* 0x000fea0003800000 */
[----:B------:R-:W-:Y:S01]  /*5de0*/  ISETP.NE.AND P0, PT, R4, 0x1, PT ;  /* 0x000000010400780c */ /* 0x000fe20003f05270 */
[----:B------:R-:W-:-:S12]  /*5df0*/  IMAD.MOV R0, RZ, RZ, -R0 ;  /* 0x000000ffff007224 */ /* 0x000fd800078e0a00 */
[----:B------:R-:W-:-:S05]  /*5e00*/  @P0 IMAD.HI.U32 R2, R0, c[0x0][0x330], RZ ;  /* 0x0000cc0000020a27 */ /* 0x000fca00078e00ff */
[----:B------:R-:W-:-:S04]  /*5e10*/  @P0 SHF.R.U32.HI R0, RZ, c[0x0][0x334], R2 ;  /* 0x0000cd00ff000a19 */ /* 0x000fc80000011602 */
[----:B------:R-:W-:Y:S01]  /*5e20*/  LOP3.LUT R2, RZ, R0, RZ, 0x33, !PT ;  /* 0x00000000ff027212 */ /* 0x000fe200078e33ff */
[----:B------:R-:W-:Y:S05]  /*5e30*/  BRA `(.L_x_603) ;  /* 0x0000003000007947 */ /* 0x000fea0003800000 */
.L_x_602:
[----:B------:R-:W-:-:S13]  /*5e40*/  ISETP.NE.AND P0, PT, R4, 0x1, PT ;  /* 0x000000010400780c */ /* 0x000fda0003f05270 */
[----:B------:R-:W-:-:S05]  /*5e50*/  @P0 IMAD.HI.U32 R0, R2, c[0x0][0x330], RZ ;  /* 0x0000cc0002000a27 */ /* 0x000fca00078e00ff */
[----:B------:R-:W-:Y:S02]  /*5e60*/  @P0 SHF.R.U32.HI R2, RZ, c[0x0][0x334], R0 ;  /* 0x0000cd00ff020a19 */ /* 0x000fe40000011600 */
.L_x_603:
[----:B------:R-:W-:Y:S05]  /*5e70*/  BSYNC B0 ;  /* 0x0000000000007941 */ /* 0x000fea0003800000 */
.L_x_601:
[----:B------:R-:W-:-:S05]  /*5e80*/  IMAD R2, R2, R4, c[0x0][0x32c] ;  /* 0x0000cb0002027624 */ /* 0x000fca00078e0204 */
[----:B------:R-:W-:-:S04]  /*5e90*/  IMNMX R3, R3, R2, PT ;  /* 0x0000000203037217 */ /* 0x000fc80003800200 */
.L_x_600:
[----:B------:R-:W-:Y:S01]  /*5ea0*/  IADD3 R3, R3, 0x1f, RZ ;  /* 0x0000001f03037810 */ /* 0x000fe20007ffe0ff */
[----:B------:R-:W-:-:S03]  /*5eb0*/  @P3 IMAD.HI.U32 R2, R225, c[0x0][0x2c8], RZ ;  /* 0x0000b200e1023a27 */ /* 0x000fc600078e00ff */
[----:B------:R-:W-:Y:S01]  /*5ec0*/  SHF.R.S32.HI R4, RZ, 0x1f, R3 ;  /* 0x0000001fff047819 */ /* 0x000fe20000011403 */
[----:B------:R-:W-:Y:S01]  /*5ed0*/  IMAD.MOV.U32 R0, RZ, RZ, R225 ;  /* 0x000000ffff007224 */ /* 0x000fe200078e00e1 */
[----:B------:R-:W-:Y:S02]  /*5ee0*/  @P3 SHF.R.U32.HI R0, RZ, c[0x0][0x2cc], R2 ;  /* 0x0000b300ff003a19 */ /* 0x000fe40000011602 */
        /* <DEDUP_REMOVED lines=16> */
.L_x_606:
[----:B------:R-:W-:-:S04]  /*5ff0*/  MOV R3, c[0x0][0x32c] ;  /* 0x0000cb0000037a02 */ /* 0x000fc80000000f00 */
[----:B------:R-:W-:-:S13]  /*6000*/  ISETP.NE.AND P0, PT, R3, 0x1, PT ;  /* 0x000000010300780c */ /* 0x000fda0003f05270 */
[----:B------:R-:W-:-:S05]  /*6010*/  @P0 IMAD.HI.U32 R3, R0, c[0x0][0x330], RZ ;  /* 0x0000cc0000030a27 */ /* 0x000fca00078e00ff */
[----:B------:R-:W-:Y:S02]  /*6020*/  @P0 SHF.R.U32.HI R0, RZ, c[0x0][0x334], R3 ;  /* 0x0000cd00ff000a19 */ /* 0x000fe40000011603 */
.L_x_607:
[----:B------:R-:W-:Y:S05]  /*6030*/  BSYNC B0 ;  /* 0x0000000000007941 */ /* 0x000fea0003800000 */
.L_x_605:
[----:B------:R-:W-:-:S05]  /*6040*/  IMAD R0, R0, c[0x0][0x32c], RZ ;  /* 0x0000cb0000007a24 */ /* 0x000fca00078e02ff */
[----:B------:R-:W-:-:S04]  /*6050*/  IMNMX R2, R2, R0, !PT ;  /* 0x0000000002027217 */ /* 0x000fc80007800200 */
.L_x_604:
[----:B------:R-:W-:Y:S01]  /*6060*/  SHF.R.S32.HI R0, RZ, 0x1f, R2 ;  /* 0x0000001fff007819 */ /* 0x000fe20000011402 */
[----:B------:R-:W-:Y:S03]  /*6070*/  BSSY B0, `(.L_x_608) ;  /* 0x0000025000007945 */ /* 0x000fe60003800000 */
[----:B------:R-:W-:-:S04]  /*6080*/  LEA.HI R0, R0, R2, RZ, 0x5 ;  /* 0x0000000200007211 */ /* 0x000fc800078f28ff */
[----:B------:R-:W-:-:S04]  /*6090*/  SHF.R.S32.HI R0, RZ, 0x5, R0 ;  /* 0x00000005ff007819 */ /* 0x000fc80000011400 */
[----:B------:R-:W-:Y:S01]  /*60a0*/  IMNMX R5, RZ, R0, !PT ;  /* 0x00000000ff057217 */ /* 0x000fe20007800200 */
[----:B------:R-:W-:-:S03]  /*60b0*/  IMAD.MOV.U32 R0, RZ, RZ, RZ ;  /* 0x000000ffff007224 */ /* 0x000fc600078e00ff */
[----:B------:R-:W-:-:S13]  /*60c0*/  ISETP.GT.AND P0, PT, R7, R5, PT ;  /* 0x000000050700720c */ /* 0x000fda0003f04270 */
        /* <DEDUP_REMOVED lines=31> */
.L_x_609:
[----:B------:R-:W-:Y:S05]  /*62c0*/  BSYNC B0 ;  /* 0x0000000000007941 */ /* 0x000fea0003800000 */
.L_x_608:
[----:B------:R-:W-:Y:S01]  /*62d0*/  IMAD R209, R248, R0, R5 ;  /* 0x00000000f8d17224 */ /* 0x000fe200078e0205 */
[----:B------:R-:W-:Y:S01]  /*62e0*/  MOV R20, RZ ;  /* 0x000000ff00147202 */ /* 0x000fe20000000f00 */
[----:B------:R-:W-:Y:S01]  /*62f0*/  IMAD.MOV.U32 R133, RZ, RZ, RZ ;  /* 0x000000ffff857224 */ /* 0x000fe200078e00ff */
[----:B------:R-:W-:Y:S01]  /*6300*/  CS2R R94, SRZ ;  /* 0x00000000005e7805 */ /* 0x000fe2000001ff00 */
[--C-:B------:R-:W-:Y:S01]  /*6310*/  IMAD.IADD R2, R209, 0x1, R0.reuse ;  /* 0x00000001d1027824 */ /* 0x100fe200078e0200 */
        /* <DEDUP_REMOVED lines=73> */
[----:B------:R-:W-:Y:S01]  /*67b0*/  IMAD R5, R237, 0x20, R214 ;  /* 0x00000020ed057824 */ /* 0x000fe200078e02d6 */
[----:B------:R-:W-:Y:S01]  /*67c0*/  ISETP.NE.U32.AND P0, PT, RZ, c[0x0][0x348], PT ;  /* 0x0000d200ff007a0c */ /* 0x000fe20003f05070 */
[----:B------:R-:W-:Y:S01]  /*67d0*/  IMAD.MOV.U32 R14, RZ, RZ, R136 ;  /* 0x000000ffff0e7224 */ /* 0x000fe200078e0088 */
[----:B------:R-:W-:Y:S01]  /*67e0*/  SHF.R.S32.HI R18, RZ, 0x1f, R235 ;  /* 0x0000001fff127819 */ /* 0x000fe200000114eb */
[----:B------:R-:W-:Y:S01]  /*67f0*/  IMAD R0, R0, c[0x0][0x178], RZ ;  /* 0x00005e0000007a24 */ /* 0x000fe200078e02ff */
[----:B------:R-:W-:Y:S01]  /*6800*/  ISETP.NE.AND.EX P0, PT, RZ, c[0x0][0x34c], PT, P0 ;  /* 0x0000d300ff007a0c */ /* 0x000fe20003f05300 */
[----:B------:R-:W-:Y:S01]  /*6810*/  IMAD.IADD R5, R225, 0x1, R5 ;  /* 0x00000001e1057824 */ /* 0x000fe200078e0205 */
[----:B------:R-:W-:Y:S01]  /*6820*/  SHF.R.S32.HI R9, RZ, 0x1f, R214 ;  /* 0x0000001fff097819 */ /* 0x000fe200000114d6 */
[----:B------:R-:W-:Y:S01]  /*6830*/  IMAD R0, R119, c[0x0][0x17c], R0 ;  /* 0x00005f0077007a24 */ /* 0x000fe200078e0200 */
[----:B------:R-:W-:Y:S01]  /*6840*/  SEL R6, R18, RZ, !P0 ;  /* 0x000000ff12067207 */ /* 0x000fe20004000000 */
[----:B------:R-:W-:Y:S01]  /*6850*/  @P3 IMAD.HI.U32 R7, R5, c[0x0][0x2c8], RZ ;  /* 0x0000b20005073a27 */ /* 0x000fe200078e00ff */
[----:B------:R-:W-:-:S02]  /*6860*/  SEL R4, R235, RZ, !P0 ;  /* 0x000000ffeb047207 */ /* 0x000fc40004000000 */
[----:B------:R-:W-:Y:S01]  /*6870*/  ISETP.GE.AND P6, PT, R138, c[0x0][0x1d4], PT ;  /* 0x000075008a007a0c */ /* 0x000fe20003fc6270 */
[----:B------:R-:W-:Y:S01]  /*6880*/  IMAD R6, R6, c[0x0][0x1c0], RZ ;  /* 0x0000700006067a24 */ /* 0x000fe200078e02ff */
[----:B------:R-:W-:Y:S02]  /*6890*/  SHF.R.S32.HI R15, RZ, 0x1f, R136 ;  /* 0x0000001fff0f7819 */ /* 0x000fe40000011488 */
[----:B------:R-:W-:Y:S01]  /*68a0*/  ISETP.GE.AND P2, PT, R136, c[0x0][0x1d4], PT ;  /* 0x0000750088007a0c */ /* 0x000fe20003f46270 */
[----:B------:R-:W-:Y:S01]  /*68b0*/  IMAD R6, R4, c[0x0][0x1c4], R6 ;  /* 0x0000710004067a24 */ /* 0x000fe200078e0206 */
[----:B------:R-:W-:Y:S02]  /*68c0*/  ISETP.GE.AND P5, PT, R216, c[0x0][0x1d4], PT ;  /* 0x00007500d8007a0c */ /* 0x000fe40003fa6270 */
[----:B------:R-:W-:Y:S01]  /*68d0*/  ISETP.GE.AND P4, PT, R217, c[0x0][0x1d4], PT ;  /* 0x00007500d9007a0c */ /* 0x000fe20003f86270 */
[----:B-1----:R-:W-:Y:S01]  /*68e0*/  IMAD.WIDE.U32 R2, R119, c[0x0][0x178], RZ ;  /* 0x00005e0077027a25 */ /* 0x002fe200078e00ff */
[----:B------:R-:W-:-:S02]  /*68f0*/  LOP3.LUT R215, R215, 0xfffffffe, RZ, 0xc0, !PT ;  /* 0xfffffffed7d77812 */ /* 0x000fc400078ec0ff */
[----:B------:R-:W-:Y:S02]  /*6900*/  IADD3 R106, R236, -0x1, RZ ;  /* 0xffffffffec6a7810 */ /* 0x000fe40007ffe0ff */
[----:B------:R-:W-:Y:S01]  /*6910*/  IADD3 R3, R3, R0, RZ ;  /* 0x0000000003037210 */ /* 0x000fe20007ffe0ff */
[----:B------:R-:W-:Y:S01]  /*6920*/  IMAD.MOV.U32 R0, RZ, RZ, R5 ;  /* 0x000000ffff007224 */ /* 0x000fe200078e0005 */
[----:B------:R-:W-:Y:S02]  /*6930*/  @P3 SHF.R.U32.HI R0, RZ, c[0x0][0x2cc], R7 ;  /* 0x0000b300ff003a19 */ /* 0x000fe40000011607 */
[----:B------:R-:W-:Y:S01]  /*6940*/  @P2 LOP3.LUT R215, R215, 0x1, RZ, 0xfc, !PT ;  /* 0x00000001d7d72812 */ /* 0x000fe200078efcff */
[C---:B------:R-:W-:Y:S01]  /*6950*/  IMAD.WIDE.U32 R2, R227.reuse, c[0x0][0x1b8], R2 ;  /* 0x00006e00e3027a25 */ /* 0x040fe200078e0002 */
[----:B------:R-:W-:Y:S02]  /*6960*/  SHF.R.S32.HI R8, RZ, 0x1f, R0 ;  /* 0x0000001fff087819 */ /* 0x000fe40000011400 */
[----:B------:R-:W-:Y:S01]  /*6970*/  IADD3 R7, -R0, RZ, RZ ;  /* 0x000000ff00077210 */ /* 0x000fe20007ffe1ff */
[----:B------:R-:W-:Y:S01]  /*6980*/  IMAD R3, R227, c[0x0][0x1bc], R3 ;  /* 0x00006f00e3037a24 */ /* 0x000fe200078e0203 */
[----:B------:R-:W-:Y:S01]  /*6990*/  LOP3.LUT R215, R215, 0xfffffffd, RZ, 0xc0, !PT ;  /* 0xfffffffdd7d77812 */ /* 0x000fe200078ec0ff */
[----:B------:R-:W-:Y:S01]  /*69a0*/  IMAD R8, R8, c[0x0][0x1b0], RZ ;  /* 0x00006c0008087a24 */ /* 0x000fe200078e02ff */
[----:B------:R-:W-:Y:S01]  /*69b0*/  ISETP.GE.AND P3, PT, R138, c[0x0][0x198], PT ;  /* 0x000066008a007a0c */ /* 0x000fe20003f66270 */
[----:B------:R-:W-:Y:S01]  /*69c0*/  IMAD.WIDE.U32 R2, R4, c[0x0][0x1c0], R2 ;  /* 0x0000700004027a25 */ /* 0x000fe200078e0002 */
[----:B------:R-:W-:-:S03]  /*69d0*/  IADD3 R4, P0, R214, R11, RZ ;  /* 0x0000000bd6047210 */ /* 0x000fc60007f1e0ff */
[----:B------:R-:W-:Y:S01]  /*69e0*/  IMAD.IADD R3, R3, 0x1, R6 ;  /* 0x0000000103037824 */ /* 0x000fe200078e0206 */
[----:B------:R-:W-:Y:S01]  /*69f0*/  LEA.HI.X.SX32 R6, R11, R9, 0x1, P0 ;  /* 0x000000090b067211 */ /* 0x000fe200000f0eff */
[----:B------:R-:W-:Y:S02]  /*6a00*/  IMAD R5, R7, c[0x0][0x2c4], R5 ;  /* 0x0000b10007057a24 */ /* 0x000fe400078e0205 */
[C---:B------:R-:W-:Y:S02]  /*6a10*/  IMAD R12, R0.reuse, c[0x0][0x1b4], R8 ;  /* 0x00006d00000c7a24 */ /* 0x040fe400078e0208 */
[----:B------:R-:W-:Y:S01]  /*6a20*/  IMAD.WIDE.U32 R2, R0, c[0x0][0x1b0], R2 ;  /* 0x00006c0000027a25 */ /* 0x000fe200078e0002 */
[----:B------:R-:W-:-:S03]  /*6a30*/  SHF.R.S32.HI R11, RZ, 0x1f, R5 ;  /* 0x0000001fff0b7819 */ /* 0x000fc60000011405 */
[C---:B------:R-:W-:Y:S01]  /*6a40*/  IMAD R0, R6.reuse, c[0x0][0x1e0], RZ ;  /* 0x0000780006007a24 */ /* 0x040fe200078e02ff */
[----:B------:R-:W-:Y:S01]  /*6a50*/  IADD3 R3, R3, R12, RZ ;  /* 0x0000000c03037210 */ /* 0x000fe20007ffe0ff */
[----:B------:R-:W-:Y:S02]  /*6a60*/  IMAD R10, R6, c[0x0][0x208], RZ ;  /* 0x00008200060a7a24 */ /* 0x000fe400078e02ff */
[C---:B------:R-:W-:Y:S01]  /*6a70*/  IMAD R13, R4.reuse, c[0x0][0x1e4], R0 ;  /* 0x00007900040d7a24 */ /* 0x040fe200078e0200 */
[----:B------:R-:W-:Y:S01]  /*6a80*/  SEL R0, RZ, 0xffffffff, P6 ;  /* 0xffffffffff007807 */ /* 0x000fe20003000000 */
[----:B------:R-:W-:-:S04]  /*6a90*/  IMAD.WIDE.U32 R6, R4, c[0x0][0x1e0], R14 ;  /* 0x0000780004067a25 */ /* 0x000fc800078e000e */
[----:B------:R-:W-:-:S04]  /*6aa0*/  IMAD.WIDE.U32 R8, R4, c[0x0][0x208], R14 ;  /* 0x0000820004087a25 */ /* 0x000fc800078e000e */
[----:B------:R-:W-:Y:S01]  /*6ab0*/  IMAD R12, R4, c[0x0][0x20c], R10 ;  /* 0x00008300040c7a24 */ /* 0x000fe200078e020a */
[----:B------:R-:W-:Y:S01]  /*6ac0*/  SEL R10, RZ, 0x1, P2 ;  /* 0x00000001ff0a7807 */ /* 0x000fe20001000000 */
[----:B------:R-:W-:Y:S01]  /*6ad0*/  IMAD R4, R11, c[0x0][0x1a8], RZ ;  /* 0x00006a000b047a24 */ /* 0x000fe200078e02ff */
[----:B------:R-:W-:Y:S01]  /*6ae0*/  ISETP.GE.AND P2, PT, R216, c[0x0][0x198], PT ;  /* 0x00006600d8007a0c */ /* 0x000fe20003f46270 */
[----:B------:R-:W-:Y:S02]  /*6af0*/  IMAD.SHL.U32 R0, R0, 0x2, RZ ;  /* 0x0000000200007824 */ /* 0x000fe400078e00ff */
[C---:B------:R-:W-:Y:S02]  /*6b00*/  IMAD R4, R5.reuse, c[0x0][0x1ac], R4 ;  /* 0x00006b0005047a24 */ /* 0x040fe400078e0204 */
[----:B------:R-:W-:Y:S01]  /*6b10*/  IMAD.WIDE.U32 R2, R5, c[0x0][0x1a8], R2 ;  /* 0x00006a0005027a25 */ /* 0x000fe200078e0002 */
[----:B------:R-:W-:Y:S02]  /*6b20*/  LOP3.LUT R10, R0, 0x2, R10, 0xe2, !PT ;  /* 0x00000002000a7812 */ /* 0x000fe400078ee20a */
[----:B------:R-:W-:Y:S01]  /*6b30*/  IADD3 R5, R9, R12, RZ ;  /* 0x0000000c09057210 */ /* 0x000fe20007ffe0ff */
[----:B------:R-:W-:Y:S01]  /*6b40*/  IMAD.IADD R0, R3, 0x1, R4 ;  /* 0x0000000103007824 */ /* 0x000fe200078e0204 */
[C---:B------:R-:W-:Y:S01]  /*6b50*/  LEA R17, P0, R2.reuse, c[0x0][0x160], 0x1 ;  /* 0x0000580002117a11 */ /* 0x040fe200078008ff */
[----:B------:R-:W-:Y:S01]  /*6b60*/  IMAD.IADD R7, R7, 0x1, R13 ;  /* 0x0000000107077824 */ /* 0x000fe200078e020d */
[----:B------:R-:W-:Y:S01]  /*6b70*/  SEL R9, RZ, 0x4, P5 ;  /* 0x00000004ff097807 */ /* 0x000fe20002800000 */
[----:B------:R-:W-:Y:S01]  /*6b80*/  IMAD.MOV.U32 R4, RZ, RZ, R8 ;  /* 0x000000ffff047224 */ /* 0x000fe200078e0008 */
[----:B------:R-:W-:Y:S01]  /*6b90*/  LEA.HI.X R16, R2, c[0x0][0x164], R0, 0x1, P0 ;  /* 0x0000590002107a11 */ /* 0x000fe200000f0c00 */
[----:B------:R-:W-:Y:S01]  /*6ba0*/  IMAD.WIDE.U32 R6, R227, c[0x0][0x1e8], R6 ;  /* 0x00007a00e3067a25 */ /* 0x000fe200078e0006 */
[----:B------:R-:W-:-:S02]  /*6bb0*/  ISETP.NE.U32.AND P0, PT, RZ, c[0x0][0x350], PT ;  /* 0x0000d400ff007a0c */ /* 0x000fc40003f05070 */
[----:B------:R-:W-:Y:S01]  /*6bc0*/  SEL R8, RZ, 0x8, P4 ;  /* 0x00000008ff087807 */ /* 0x000fe20002000000 */
[C---:B------:R-:W-:Y:S01]  /*6bd0*/  IMAD.WIDE.U32 R4, R227.reuse, c[0x0][0x210], R4 ;  /* 0x00008400e3047a25 */ /* 0x040fe200078e0004 */
[----:B------:R-:W-:Y:S02]  /*6be0*/  ISETP.NE.AND.EX P0, PT, RZ, c[0x0][0x354], PT, P0 ;  /* 0x0000d500ff007a0c */ /* 0x000fe40003f05300 */
[----:B------:R-:W-:Y:S01]  /*6bf0*/  LOP3.LUT R123, R8, R10, R9, 0xfe, !PT ;  /* 0x0000000a087b7212 */ /* 0x000fe200078efe09 */
[C---:B------:R-:W-:Y:S01]  /*6c00*/  IMAD R7, R227.reuse, c[0x0][0x1ec], R7 ;  /* 0x00007b00e3077a24 */ /* 0x040fe200078e0207 */
[----:B------:R-:W-:Y:S01]  /*6c10*/  IADD3 R13, R214, R225, RZ ;  /* 0x000000e1d60d7210 */ /* 0x000fe20007ffe0ff */
[----:B------:R-:W-:Y:S01]  /*6c20*/  IMAD R5, R227, c[0x0][0x214], R5 ;  /* 0x00008500e3057a24 */ /* 0x000fe200078e0205 */
[----:B--2---:R-:W-:Y:S01]  /*6c30*/  @P1 MOV R2, R19 ;  /* 0x0000001300021202 */ /* 0x004fe20000000f00 */
[----:B------:R-:W-:Y:S01]  /*6c40*/  @!P1 IMAD.MOV.U32 R2, RZ, RZ, R235 ;  /* 0x000000ffff029224 */ /* 0x000fe200078e00eb */
[----:B------:R-:W-:Y:S01]  /*6c50*/  @P1 SHF.R.S32.HI R3, RZ, 0x1f, R19 ;  /* 0x0000001fff031819 */ /* 0x000fe20000011413 */
[----:B------:R-:W-:Y:S01]  /*6c60*/  @!P1 IMAD.MOV.U32 R3, RZ, RZ, R18 ;  /* 0x000000ffff039224 */ /* 0x000fe200078e0012 */
[----:B------:R-:W-:-:S02]  /*6c70*/  ISETP.GE.AND P1, PT, R217, c[0x0][0x198], PT ;  /* 0x00006600d9007a0c */ /* 0x000fc40003f26270 */
[----:B------:R-:W-:Y:S02]  /*6c80*/  SEL R0, R2, RZ, !P0 ;  /* 0x000000ff02007207 */ /* 0x000fe40004000000 */
[----:B------:R-:W-:Y:S02]  /*6c90*/  SEL R2, R3, RZ, !P0 ;  /* 0x000000ff03027207 */ /* 0x000fe40004000000 */
[----:B------:R-:W-:Y:S01]  /*6ca0*/  ISETP.GE.AND P0, PT, R136, c[0x0][0x198], PT ;  /* 0x0000660088007a0c */ /* 0x000fe20003f06270 */
[----:B------:R-:W-:-:S04]  /*6cb0*/  IMAD.WIDE.U32 R220, R0, c[0x0][0x1f0], R6 ;  /* 0x00007c0000dc7a25 */ /* 0x000fc800078e0006 */
[C---:B------:R-:W-:Y:S02]  /*6cc0*/  IMAD R8, R2.reuse, c[0x0][0x1f0], RZ ;  /* 0x00007c0002087a24 */ /* 0x040fe400078e02ff */
[----:B------:R-:W-:Y:S02]  /*6cd0*/  IMAD R3, R2, c[0x0][0x218], RZ ;  /* 0x0000860002037a24 */ /* 0x000fe400078e02ff */
[----:B------:R-:W-:-:S04]  /*6ce0*/  IMAD.WIDE.U32 R222, R0, c[0x0][0x218], R4 ;  /* 0x0000860000de7a25 */ /* 0x000fc800078e0004 */
[C---:B------:R-:W-:Y:S01]  /*6cf0*/  IMAD R2, R0.reuse, c[0x0][0x1f4], R8 ;  /* 0x00007d0000027a24 */ /* 0x040fe200078e0208 */
[----:B------:R-:W-:Y:S01]  /*6d00*/  @P0 LOP3.LUT R215, R215, 0x2, RZ, 0xfc, !PT ;  /* 0x00000002d7d70812 */ /* 0x000fe200078efcff */
[----:B------:R-:W-:Y:S02]  /*6d10*/  IMAD R0, R0, c[0x0][0x21c], R3 ;  /* 0x0000870000007a24 */ /* 0x000fe400078e0203 */
[----:B------:R-:W-:-:S03]  /*6d20*/  IMAD.IADD R219, R221, 0x1, R2 ;  /* 0x00000001dddb7824 */ /* 0x000fc600078e0202 */
[----:B------:R-:W-:Y:S01]  /*6d30*/  IADD3 R224, R223, R0, RZ ;  /* 0x00000000dfe07210 */ /* 0x000fe20007ffe0ff */
[----:B------:R-:W-:Y:S05]  /*6d40*/  BRA.DIV ~URZ, `(.L_x_611) ;  /* 0x000190827f007947 */ /* 0x000fea000b800000 */
[----:B------:R1:W2:Y:S02]  /*6d50*/  SHFL.IDX PT, R10, R16, RZ, 0x181f ;  /* 0x00181fff100a7589 */ /* 0x0002a400000e0000 */
.L_x_794:
[----:B------:R-:W-:Y:S05]  /*6d60*/  BRA.DIV ~URZ, `(.L_x_612) ;  /* 0x000190d27f007947 */ /* 0x000fea000b800000 */
[----:B------:R3:W4:Y:S02]  /*6d70*/  SHFL.IDX PT, R2, R17, RZ, 0x181f ;  /* 0x00181fff11027589 */ /* 0x00072400000e0000 */
.L_x_795:
[----:B------:R-:W-:Y:S01]  /*6d80*/  IMAD R68, R213, c[0x0][0x2c4], RZ ;  /* 0x0000b100d5447a24 */ /* 0x000fe200078e02ff */
[----:B------:R-:W-:Y:S01]  /*6d90*/  SHF.R.S32.HI R71, RZ, 0x1f, R138 ;  /* 0x0000001fff477819 */ /* 0x000fe2000001148a */
[----:B------:R-:W-:Y:S01]  /*6da0*/  BSSY B0, `(.L_x_613) ;  /* 0x000001a000007945 */ /* 0x000fe20003800000 */
[----:B------:R-:W-:Y:S02]  /*6db0*/  LOP3.LUT R215, R215, 0xfffffff7, RZ, 0xc0, !PT ;  /* 0xfffffff7d7d77812 */ /* 0x000fe400078ec0ff */
[----:B------:R-:W-:Y:S02]  /*6dc0*/  ISETP.GE.AND P0, PT, R13, R68, PT ;  /* 0x000000440d00720c */ /* 0x000fe40003f06270 */
[----:B------:R-:W-:Y:S02]  /*6dd0*/  LEA.HI R69, R71, R138, RZ, 0x3 ;  /* 0x0000008a47457211 */ /* 0x000fe400078f18ff */
[----:B------:R-:W-:-:S02]  /*6de0*/  SHF.R.S32.HI R12, RZ, 0x1f, R217 ;  /* 0x0000001fff0c7819 */ /* 0x000fc400000114d9 */
[----:B------:R-:W-:Y:S02]  /*6df0*/  LOP3.LUT R0, R69, 0xfffffff8, RZ, 0xc0, !PT ;  /* 0xfffffff845007812 */ /* 0x000fe400078ec0ff */
[----:B------:R-:W-:Y:S02]  /*6e00*/  SHF.R.S32.HI R11, RZ, 0x1f, R216 ;  /* 0x0000001fff0b7819 */ /* 0x000fe400000114d8 */
[----:B------:R-:W-:-:S03]  /*6e10*/  SHF.R.S32.HI R24, RZ, 0x1f, R0 ;  /* 0x0000001fff187819 */ /* 0x000fc60000011400 */
[----:B------:R-:W-:Y:S01]  /*6e20*/  @P0 LOP3.LUT R215, R215, 0x8, RZ, 0xfc, !PT ;  /* 0x00000008d7d70812 */ /* 0x000fe200078efcff */
[----:B------:R-:W-:Y:S05]  /*6e30*/  @P0 BRA `(.L_x_614) ;  /* 0x0000010000000947 */ /* 0x000fea0003800000 */
[----:B----4-:R-:W-:-:S04]  /*6e40*/  LEA R8, P0, R136, R2, 0x1 ;  /* 0x0000000288087211 */ /* 0x010fc800078008ff */
[----:B--2---:R-:W-:Y:S02]  /*6e50*/  LEA.HI.X R9, R136, R10, R15, 0x1, P0 ;  /* 0x0000000a88097211 */ /* 0x004fe400000f0c0f */
[----:B------:R-:W-:-:S04]  /*6e60*/  LEA R6, P0, R0, R2, 0x1 ;  /* 0x0000000200067211 */ /* 0x000fc800078008ff */
[----:B------:R-:W-:Y:S02]  /*6e70*/  LEA.HI.X R7, R0, R10, R24, 0x1, P0 ;  /* 0x0000000a00077211 */ /* 0x000fe400000f0c18 */
[----:B------:R-:W-:-:S04]  /*6e80*/  LEA R4, P0, R216, R2, 0x1 ;  /* 0x00000002d8047211 */ /* 0x000fc800078008ff */
[----:B------:R-:W-:Y:S02]  /*6e90*/  LEA.HI.X R5, R216, R10, R11, 0x1, P0 ;  /* 0x0000000ad8057211 */ /* 0x000fe400000f0c0b */
[----:B------:R-:W-:-:S04]  /*6ea0*/  LEA R2, P0, R217, R2, 0x1 ;  /* 0x00000002d9027211 */ /* 0x000fc800078008ff */
[----:B------:R-:W-:Y:S02]  /*6eb0*/  LEA.HI.X R3, R217, R10, R12, 0x1, P0 ;  /* 0x0000000ad9037211 */ /* 0x000fe400000f0c0c */
[----:B------:R-:W-:-:S13]  /*6ec0*/  LOP3.LUT P0, RZ, R215, 0x2, RZ, 0xc0, !PT ;  /* 0x00000002d7ff7812 */ /* 0x000fda000780c0ff */
[----:B------:R-:W-:Y:S01]  /*6ed0*/  @!PT LDS RZ, [RZ] ;  /* 0x00000000fffff984 */ /* 0x000fe20000000800 */
[----:B------:R-:W-:Y:S01]  /*6ee0*/  @!PT LDS RZ, [RZ] ;  /* 0x00000000fffff984 */ /* 0x000fe20000000800 */
[----:B------:R-:W-:Y:S01]  /*6ef0*/  @!PT LDS RZ, [RZ] ;  /* 0x00000000fffff984 */ /* 0x000fe20000000800 */
[----:B------:R2:W-:Y:S04]  /*6f00*/  LDGSTS.E.BYPASS.LTC128B.128 [R196+0x10080], [R8.64], !P0 ;  /* 0x1008000008c47fae */ /* 0x0005e8000c101d46 */
[----:B------:R2:W-:Y:S04]  /*6f10*/  LDGSTS.E.BYPASS.LTC128B.128 [R196+0x14080], [R6.64], !P3 ;  /* 0x1408000006c47fae */ /* 0x0005e8000d901d46 */
[----:B------:R2:W-:Y:S04]  /*6f20*/  LDGSTS.E.BYPASS.LTC128B.128 [R196+0x18080], [R4.64], !P2 ;  /* 0x1808000004c47fae */ /* 0x0005e8000d101d46 */
[----:B------:R2:W-:Y:S02]  /*6f30*/  LDGSTS.E.BYPASS.LTC128B.128 [R196+0x1c080], [R2.64], !P1 ;  /* 0x1c08000002c47fae */ /* 0x0005e4000c901d46 */
.L_x_614:
[----:B------:R-:W-:Y:S05]  /*6f40*/  BSYNC B0 ;  /* 0x0000000000007941 */ /* 0x000fea0003800000 */
.L_x_613:
[----:B------:R-:W-:Y:S05]  /*6f50*/  BRA.DIV ~URZ, `(.L_x_615) ;  /* 0x00018f527f007947 */ /* 0x000fea000b800000 */
[----:B--2---:R2:W1:Y:S04]  /*6f60*/  SHFL.IDX PT, R10, R16, 0x1, 0x181f ;  /* 0x00381f00100a7f89 */ /* 0x00446800000e0000 */
[----:B----4-:R2:W4:Y:S02]  /*6f70*/  SHFL.IDX PT, R2, R17, 0x1, 0x181f ;  /* 0x00381f0011027f89 */ /* 0x01052400000e0000 */
.L_x_796:
[----:B------:R-:W-:Y:S01]  /*6f80*/  IADD3 R3, R13, 0x20, RZ ;  /* 0x000000200d037810 */ /* 0x000fe20007ffe0ff */
[----:B------:R-:W-:Y:S01]  /*6f90*/  BSSY B0, `(.L_x_616) ;  /* 0x0000015000007945 */ /* 0x000fe20003800000 */
[----:B------:R-:W-:-:S02]  /*6fa0*/  LOP3.LUT R215, R215, 0xffffffef, RZ, 0xc0, !PT ;  /* 0xffffffefd7d77812 */ /* 0x000fc400078ec0ff */
[----:B------:R-:W-:-:S13]  /*6fb0*/  ISETP.GE.AND P0, PT, R3, R68, PT ;  /* 0x000000440300720c */ /* 0x000fda0003f06270 */
[----:B------:R-:W-:Y:S01]  /*6fc0*/  @P0 LOP3.LUT R215, R215, 0x10, RZ, 0xfc, !PT ;  /* 0x00000010d7d70812 */ /* 0x000fe200078efcff */
[----:B------:R-:W-:Y:S05]  /*6fd0*/  @P0 BRA `(.L_x_617) ;  /* 0x0000010000000947 */ /* 0x000fea0003800000 */
[----:B----4-:R-:W-:-:S04]  /*6fe0*/  LEA R8, P0, R136, R2, 0x1 ;  /* 0x0000000288087211 */ /* 0x010fc800078008ff */
[----:B-1----:R-:W-:Y:S02]  /*6ff0*/  LEA.HI.X R9, R136, R10, R15, 0x1, P0 ;  /* 0x0000000a88097211 */ /* 0x002fe400000f0c0f */
        /* <DEDUP_REMOVED lines=14> */
.L_x_617:
[----:B------:R-:W-:Y:S05]  /*70e0*/  BSYNC B0 ;  /* 0x0000000000007941 */ /* 0x000fea0003800000 */
.L_x_616:
[----:B------:R-:W-:Y:S05]  /*70f0*/  BRA.DIV ~URZ, `(.L_x_618) ;  /* 0x00018e827f007947 */ /* 0x000fea000b800000 */
[----:B-1----:R1:W2:Y:S02]  /*7100*/  SHFL.IDX PT, R10, R16, 0x2, 0x181f ;  /* 0x00581f00100a7f89 */ /* 0x0022a400000e0000 */
.L_x_797:
[----:B------:R-:W-:Y:S05]  /*7110*/  BRA.DIV ~URZ, `(.L_x_619) ;  /* 0x00018ed27f007947 */ /* 0x000fea000b800000 */
[----:B----4-:R4:W1:Y:S02]  /*7120*/  SHFL.IDX PT, R2, R17, 0x2, 0x181f ;  /* 0x00581f0011027f89 */ /* 0x01086400000e0000 */
.L_x_798:
[----:B------:R-:W-:Y:S01]  /*7130*/  IADD3 R3, R13, 0x40, RZ ;  /* 0x000000400d037810 */ /* 0x000fe20007ffe0ff */
[----:B------:R-:W-:Y:S01]  /*7140*/  BSSY B0, `(.L_x_620) ;  /* 0x0000015000007945 */ /* 0x000fe20003800000 */
[----:B------:R-:W-:-:S02]  /*7150*/  LOP3.LUT R215, R215, 0xffffff7f, RZ, 0xc0, !PT ;  /* 0xffffff7fd7d77812 */ /* 0x000fc400078ec0ff */
[----:B------:R-:W-:-:S13]  /*7160*/  ISETP.GE.AND P0, PT, R3, R68, PT ;  /* 0x000000440300720c */ /* 0x000fda0003f06270 */
[----:B------:R-:W-:Y:S01]  /*7170*/  @P0 LOP3.LUT R215, R215, 0x80, RZ, 0xfc, !PT ;  /* 0x00000080d7d70812 */ /* 0x000fe200078efcff */
[----:B------:R-:W-:Y:S05]  /*7180*/  @P0 BRA `(.L_x_621) ;  /* 0x0000010000000947 */ /* 0x000fea0003800000 */
[----:B-1----:R-:W-:-:S04]  /*7190*/  LEA R8, P0, R136, R2, 0x1 ;  /* 0x0000000288087211 */ /* 0x002fc800078008ff */
        /* <DEDUP_REMOVED lines=15> */
.L_x_621:
[----:B------:R-:W-:Y:S05]  /*7290*/  BSYNC B0 ;  /* 0x0000000000007941 */ /* 0x000fea0003800000 */
.L_x_620:
[----:B------:R-:W-:Y:S05]  /*72a0*/  BRA.DIV ~URZ, `(.L_x_622) ;  /* 0x00018db27f007947 */ /* 0x000fea000b800000 */
[----:B--2---:R2:W3:Y:S04]  /*72b0*/  SHFL.IDX PT, R10, R16, 0x3, 0x181f ;  /* 0x00781f00100a7f89 */ /* 0x0044e800000e0000 */
[----:B-1----:R2:W1:Y:S02]  /*72c0*/  SHFL.IDX PT, R2, R17, 0x3, 0x181f ;  /* 0x00781f0011027f89 */ /* 0x00246400000e0000 */
.L_x_799:
[----:B------:R-:W-:Y:S01]  /*72d0*/  IADD3 R3, R13, 0x60, RZ ;  /* 0x000000600d037810 */ /* 0x000fe20007ffe0ff */
[----:B------:R-:W-:Y:S01]  /*72e0*/  IMAD.SHL.U32 R122, R106, 0x20, RZ ;  /* 0x000000206a7a7824 */ /* 0x000fe200078e00ff */
[----:B--2---:R-:W-:-:S02]  /*72f0*/  P2R R16, PR, RZ, 0x10 ;  /* 0x00000010ff107803 */ /* 0x004fc40000000000 */
[----:B------:R-:W-:Y:S02]  /*7300*/  ISETP.GE.AND P4, PT, R3, R68, PT ;  /* 0x000000440300720c */ /* 0x000fe40003f86270 */
[----:B------:R-:W-:Y:S02]  /*7310*/  SHF.R.S32.HI R129, RZ, 0x1f, R106 ;  /* 0x0000001fff817819 */ /* 0x000fe4000001146a */
[----:B------:R-:W-:-:S09]  /*7320*/  P2R R82, PR, RZ, 0x10 ;  /* 0x00000010ff527803 */ /* 0x000fd20000000000 */
[----:B-1----:R-:W-:-:S04]  /*7330*/  @!P4 LEA R4, P0, R216, R2, 0x1 ;  /* 0x00000002d804c211 */ /* 0x002fc800078008ff */
[----:B---3--:R-:W-:Y:S02]  /*7340*/  @!P4 LEA.HI.X R5, R216, R10, R11, 0x1, P0 ;  /* 0x0000000ad805c211 */ /* 0x008fe400000f0c0b */
[----:B------:R-:W-:-:S04]  /*7350*/  @!P4 LEA R8, P0, R136, R2, 0x1 ;  /* 0x000000028808c211 */ /* 0x000fc800078008ff */
[----:B------:R-:W-:Y:S02]  /*7360*/  @!P4 LEA.HI.X R9, R136, R10, R15, 0x1, P0 ;  /* 0x0000000a8809c211 */ /* 0x000fe400000f0c0f */
[----:B------:R-:W-:-:S04]  /*7370*/  @!P4 LEA R6, P0, R0, R2, 0x1 ;  /* 0x000000020006c211 */ /* 0x000fc800078008ff */
[----:B------:R-:W-:Y:S02]  /*7380*/  @!P4 LEA.HI.X R7, R0, R10, R24, 0x1, P0 ;  /* 0x0000000a0007c211 */ /* 0x000fe400000f0c18 */
[----:B------:R-:W-:-:S04]  /*7390*/  @!P4 LEA R2, P0, R217, R2, 0x1 ;  /* 0x00000002d902c211 */ /* 0x000fc800078008ff */
[----:B------:R-:W-:Y:S02]  /*73a0*/  @!P4 LEA.HI.X R3, R217, R10, R12, 0x1, P0 ;  /* 0x0000000ad903c211 */ /* 0x000fe400000f0c0c */
[----:B------:R-:W-:-:S13]  /*73b0*/  LOP3.LUT P0, RZ, R215, 0x2, RZ, 0xc0, !PT ;  /* 0x00000002d7ff7812 */ /* 0x000fda000780c0ff */
[----:B------:R-:W-:Y:S01]  /*73c0*/  @!PT LDS RZ, [RZ] ;  /* 0x00000000fffff984 */ /* 0x000fe20000000800 */
[----:B------:R-:W-:Y:S01]  /*73d0*/  @!PT LDS RZ, [RZ] ;  /* 0x00000000fffff984 */ /* 0x000fe20000000800 */
[----:B------:R-:W-:Y:S01]  /*73e0*/  @!PT LDS RZ, [RZ] ;  /* 0x00000000fffff984 */ /* 0x000fe20000000800 */
[----:B------:R1:W-:Y:S04]  /*73f0*/  @!P4 LDGSTS.E.BYPASS.LTC128B.128 [R218+0x13080], [R8.64], !P0 ;  /* 0x1308000008dacfae */ /* 0x0003e8000c101d46 */
[----:B------:R1:W-:Y:S04]  /*7400*/  @!P4 LDGSTS.E.BYPASS.LTC128B.128 [R218+0x17080], [R6.64], !P3 ;  /* 0x1708000006dacfae */ /* 0x0003e8000d901d46 */
[----:B------:R1:W-:Y:S04]  /*7410*/  @!P4 LDGSTS.E.BYPASS.LTC128B.128 [R218+0x1b080], [R4.64], !P2 ;  /* 0x1b08000004dacfae */ /* 0x0003e8000d101d46 */
[----:B------:R2:W-:Y:S01]  /*7420*/  @!P4 LDGSTS.E.BYPASS.LTC128B.128 [R218+0x1f080], [R2.64], !P1 ;  /* 0x1f08000002dacfae */ /* 0x0005e2000c901d46 */
[----:B------:R-:W-:-:S03]  /*7430*/  ISETP.NE.AND P4, PT, R16, RZ, PT ;  /* 0x000000ff1000720c */ /* 0x000fc60003f85270 */
[----:B------:R-:W0:Y:S01]  /*7440*/  LDGDEPBAR ;  /* 0x00000000000079af */ /* 0x000e220000000000 */
[----:B------:R-:W-:Y:S01]  /*7450*/  WARPSYNC 0xffffffff ;  /* 0xffffffff00007948 */ /* 0x000fe20003800000 */
[----:B------:R-:W-:Y:S01]  /*7460*/  BSSY B0, `(.L_x_623) ;  /* 0x0000015000007945 */ /* 0x000fe20003800000 */
[----:B--2---:R-:W-:Y:S01]  /*7470*/  IADD3 R2, -R122, R212, -R214 ;  /* 0x000000d47a027210 */ /* 0x004fe20007ffe9d6 */
[----:B------:R-:W-:Y:S03]  /*7480*/  BAR.SYNC.DEFER_BLOCKING 0x0 ;  /* 0x0000000000007b1d */ /* 0x000fe60000010000 */
[----:B------:R-:W-:-:S13]  /*7490*/  ISETP.GE.AND P0, PT, R2, 0x1, PT ;  /* 0x000000010200780c */ /* 0x000fda0003f06270 */
[----:B------:R-:W-:Y:S05]  /*74a0*/  @!P0 BRA `(.L_x_624) ;  /* 0x0000010000008947 */ /* 0x000fea0003800000 */
[----:B-1----:R-:W-:Y:S01]  /*74b0*/  IMAD R4, R129, c[0x0][0x1e0], RZ ;  /* 0x0000780081047a24 */ /* 0x002fe200078e02ff */
[----:B------:R-:W-:Y:S01]  /*74c0*/  LOP3.LUT P3, RZ, R215, 0x1, RZ, 0xc0, !PT ;  /* 0x00000001d7ff7812 */ /* 0x000fe2000786c0ff */
[----:B------:R-:W-:-:S04]  /*74d0*/  IMAD.WIDE.U32 R2, R106, c[0x0][0x1e0], RZ ;  /* 0x000078006a027a25 */ /* 0x000fc800078e00ff */
[----:B------:R-:W-:-:S04]  /*74e0*/  IMAD R4, R106, c[0x0][0x1e4], R4 ;  /* 0x000079006a047a24 */ /* 0x000fc800078e0204 */
[----:B------:R-:W-:Y:S01]  /*74f0*/  IMAD.IADD R4, R3, 0x1, R4 ;  /* 0x0000000103047824 */ /* 0x000fe200078e0204 */
[----:B------:R-:W-:-:S04]  /*7500*/  LEA R3, P0, R2, R220, 0x5 ;  /* 0x000000dc02037211 */ /* 0x000fc800078028ff */
[----:B------:R-:W-:Y:S02]  /*7510*/  LEA.HI.X R4, R2, R219, R4, 0x5, P0 ;  /* 0x000000db02047211 */ /* 0x000fe400000f2c04 */
[----:B------:R-:W-:-:S04]  /*7520*/  LEA R2, P0, R3, c[0x0][0x1c8], 0x1 ;  /* 0x0000720003027a11 */ /* 0x000fc800078008ff */
        /* <DEDUP_REMOVED lines=8> */
.L_x_624:
[----:B-1----:R-:W-:Y:S05]  /*75b0*/  BSYNC B0 ;  /* 0x0000000000007941 */ /* 0x002fea0003800000 */
.L_x_623:
[----:B------:R-:W-:Y:S01]  /*75c0*/  ISETP.LT.AND P0, PT, RZ, c[0x0][0x27c], PT ;  /* 0x00009f00ff007a0c */ /* 0x000fe20003f01270 */
[----:B------:R-:W0:Y:S01]  /*75d0*/  LDGDEPBAR ;  /* 0x00000000000079af */ /* 0x000e220000000000 */
[----:B------:R-:W-:-:S11]  /*75e0*/  MOV R131, c[0x0][0x2c4] ;  /* 0x0000b10000837a02 */ /* 0x000fd60000000f00 */
[----:B------:R-:W-:Y:S05]  /*75f0*/  @P0 BRA `(.L_x_625) ;  /* 0x0000002000000947 */ /* 0x000fea0003800000 */
[----:B------:R-:W-:-:S04]  /*7600*/  DEPBAR.LE SB0, 0x1 ;  /* 0x000080400000791a */ /* 0x000fc80000000000 */
[----:B------:R-:W-:Y:S05]  /*7610*/  BRA `(.L_x_626) ;  /* 0x000096a000007947 */ /* 0x000fea0003800000 */
.L_x_625:
[----:B------:R-:W-:Y:S01]  /*7620*/  ULDC.U8 UR4, c[0x0][0x298] ;  /* 0x0000a60000047ab9 */ /* 0x000fe20000000000 */
[----:B-----5:R-:W-:Y:S01]  /*7630*/  SHF.R.S32.HI R2, RZ, 0x1f, R110 ;  /* 0x0000001fff027819 */ /* 0x020fe2000001146e */
[----:B------:R-:W-:Y:S01]  /*7640*/  IMAD.WIDE.U32 R6, R110, c[0x0][0x280], RZ ;  /* 0x0000a0006e067a25 */ /* 0x000fe200078e00ff */
[----:B------:R-:W-:Y:S01]  /*7650*/  ISETP.NE.AND P0, PT, RZ, UR4, PT ;  /* 0x00000004ff007c0c */ /* 0x000fe2000bf05270 */
[----:B------:R-:W-:Y:S01]  /*7660*/  BSSY B2, `(.L_x_626) ;  /* 0x0000965000027945 */ /* 0x000fe20003800000 */
[----:B------:R-:W-:Y:S01]  /*7670*/  IADD3 R128, R214, 0x20, RZ ;  /* 0x00000020d6807810 */ /* 0x000fe20007ffe0ff */
[C---:B------:R-:W-:Y:S02]  /*7680*/  IMAD R3, R2.reuse, c[0x0][0x280], RZ ;  /* 0x0000a00002037a24 */ /* 0x040fe400078e02ff */
[----:B------:R-:W-:Y:S02]  /*7690*/  IMAD R2, R2, c[0x0][0x290], RZ ;  /* 0x0000a40002027a24 */ /* 0x000fe400078e02ff */
[----:B------:R-:W-:-:S02]  /*76a0*/  IMAD R3, R110, c[0x0][0x284], R3 ;  /* 0x0000a1006e037a24 */ /* 0x000fc400078e0203 */
[C---:B------:R-:W-:Y:S01]  /*76b0*/  IMAD R8, R110.reuse, c[0x0][0x294], R2 ;  /* 0x0000a5006e087a24 */ /* 0x040fe200078e0202 */
[----:B------:R-:W-:Y:S01]  /*76c0*/  LEA R2, R237, R13, 0x5 ;  /* 0x0000000ded027211 */ /* 0x000fe200078e28ff */
[----:B------:R-:W-:Y:S01]  /*76d0*/  IMAD.WIDE.U32 R4, R110, c[0x0][0x290], RZ ;  /* 0x0000a4006e047a25 */ /* 0x000fe200078e00ff */
[----:B------:R-:W-:-:S04]  /*76e0*/  IADD3 R3, R3, R7, RZ ;  /* 0x0000000703037210 */ /* 0x000fc80007ffe0ff */
[----:B------:R-:W-:Y:S01]  /*76f0*/  IADD3 R8, R8, R5, RZ ;  /* 0x0000000508087210 */ /* 0x000fe20007ffe0ff */
[----:B------:R-:W-:Y:S05]  /*7700*/  @!P0 BRA `(.L_x_627) ;  /* 0x000049e000008947 */ /* 0x000fea0003800000 */
[----:B------:R-:W-:Y:S01]  /*7710*/  ISETP.NE.AND P1, PT, R131, 0x1, PT ;  /* 0x000000018300780c */ /* 0x000fe20003f25270 */
[----:B------:R-:W-:Y:S01]  /*7720*/  IMAD.MOV.U32 R7, RZ, RZ, R3 ;  /* 0x000000ffff077224 */ /* 0x000fe200078e0003 */
[----:B------:R-:W-:Y:S01]  /*7730*/  IADD3 R46, R156, 0x40, RZ ;  /* 0x000000409c2e7810 */ /* 0x000fe20007ffe0ff */
[----:B------:R-:W-:Y:S01]  /*7740*/  BSSY B0, `(.L_x_628) ;  /* 0x0000052000007945 */ /* 0x000fe20003800000 */
[----:B------:R-:W-:Y:S01]  /*7750*/  SHF.R.S32.HI R41, RZ, 0x1f, R158 ;  /* 0x0000001fff297819 */ /* 0x000fe2000001149e */
[----:B------:R-:W-:Y:S01]  /*7760*/  CS2R R66, SRZ ;  /* 0x0000000000427805 */ /* 0x000fe2000001ff00 */
[----:B------:R-:W-:Y:S01]  /*7770*/  SHF.R.S32.HI R35, RZ, 0x1f, R156 ;  /* 0x0000001fff237819 */ /* 0x000fe2000001149c */
[----:B------:R-:W-:Y:S01]  /*7780*/  CS2R R42, SRZ ;  /* 0x00000000002a7805 */ /* 0x000fe2000001ff00 */
[----:B------:R-:W-:Y:S01]  /*7790*/  SHF.R.S32.HI R30, RZ, 0x1f, R159 ;  /* 0x0000001fff1e7819 */ /* 0x000fe2000001149f */
[----:B------:R-:W-:Y:S01]  /*77a0*/  CS2R R36, SRZ ;  /* 0x0000000000247805 */ /* 0x000fe2000001ff00 */
[----:B------:R-:W-:Y:S01]  /*77b0*/  CS2R R26, SRZ ;  /* 0x00000000001a7805 */ /* 0x000fe2000001ff00 */
[----:B------:R-:W-:Y:S01]  /*77c0*/  CS2R R22, SRZ ;  /* 0x0000000000167805 */ /* 0x000fe2000001ff00 */
[----:B------:R-:W-:Y:S01]  /*77d0*/  CS2R R44, SRZ ;  /* 0x00000000002c7805 */ /* 0x000fe2000001ff00 */
[----:B------:R-:W-:Y:S01]  /*77e0*/  @P1 IMAD.HI.U32 R0, R2, c[0x0][0x2c8], RZ ;  /* 0x0000b20002001a27 */ /* 0x000fe200078e00ff */
[----:B------:R-:W-:Y:S01]  /*77f0*/  CS2R R38, SRZ ;  /* 0x0000000000267805 */ /* 0x000fe2000001ff00 */
[----:B------:R-:W-:Y:S01]  /*7800*/  CS2R R28, SRZ ;  /* 0x00000000001c7805 */ /* 0x000fe2000001ff00 */
[----:B------:R-:W-:Y:S01]  /*7810*/  CS2R R24, SRZ ;  /* 0x0000000000187805 */ /* 0x000fe2000001ff00 */
[----:B------:R-:W-:-:S02]  /*7820*/  SHF.R.S32.HI R33, RZ, 0x1f, R46 ;  /* 0x0000001fff217819 */ /* 0x000fc4000001142e */
[----:B------:R-:W-:Y:S02]  /*7830*/  @P1 SHF.R.U32.HI R2, RZ, c[0x0][0x2cc], R0 ;  /* 0x0000b300ff021a19 */ /* 0x000fe40000011600 */
[----:B------:R-:W-:Y:S02]  /*7840*/  LOP3.LUT P1, RZ, R215, 0x8, RZ, 0xc0, !PT ;  /* 0x00000008d7ff7812 */ /* 0x000fe4000782c0ff */
[----:B------:R-:W-:Y:S01]  /*7850*/  SHF.R.S32.HI R0, RZ, 0x1f, R2 ;  /* 0x0000001fff007819 */ /* 0x000fe20000011402 */
[----:B------:R-:W-:-:S04]  /*7860*/  IMAD.WIDE.U32 R6, R2, c[0x0][0x280], R6 ;  /* 0x0000a00002067a25 */ /* 0x000fc800078e0006 */
[----:B------:R-:W-:Y:S01]  /*7870*/  IMAD R5, R0, c[0x0][0x280], RZ ;  /* 0x0000a00000057a24 */ /* 0x000fe200078e02ff */
[----:B------:R-:W-:Y:S01]  /*7880*/  LEA R40, P0, R6, c[0x0][0x270], 0x1 ;  /* 0x00009c0006287a11 */ /* 0x000fe200078008ff */
[----:B------:R-:W-:Y:S02]  /*7890*/  IMAD R0, R0, c[0x0][0x290], RZ ;  /* 0x0000a40000007a24 */ /* 0x000fe400078e02ff */
[C---:B------:R-:W-:Y:S02]  /*78a0*/  IMAD R3, R2.reuse, c[0x0][0x284], R5 ;  /* 0x0000a10002037a24 */ /* 0x040fe400078e0205 */
[----:B------:R-:W-:Y:S02]  /*78b0*/  IMAD.MOV.U32 R5, RZ, RZ, R8 ;  /* 0x000000ffff057224 */ /* 0x000fe400078e0008 */
[----:B------:R-:W-:Y:S02]  /*78c0*/  IMAD.IADD R3, R7, 0x1, R3 ;  /* 0x0000000107037824 */ /* 0x000fe400078e0203 */
[----:B------:R-:W-:-:S03]  /*78d0*/  IMAD.WIDE.U32 R4, R2, c[0x0][0x290], R4 ;  /* 0x0000a40002047a25 */ /* 0x000fc600078e0004 */
[----:B------:R-:W-:Y:S01]  /*78e0*/  LEA.HI.X R34, R6, c[0x0][0x274], R3, 0x1, P0 ;  /* 0x00009d0006227a11 */ /* 0x000fe200000f0c03 */
[----:B------:R-:W-:Y:S01]  /*78f0*/  IMAD R2, R2, c[0x0][0x294], R0 ;  /* 0x0000a50002027a24 */ /* 0x000fe200078e0200 */
[C---:B------:R-:W-:Y:S01]  /*7900*/  LEA R32, P0, R4.reuse, c[0x0][0x288], 0x1 ;  /* 0x0000a20004207a11 */ /* 0x040fe200078008ff */
[----:B------:R1:W2:Y:S02]  /*7910*/  SHFL.IDX PT, R3, R40, RZ, 0x181f ;  /* 0x00181fff28037589 */ /* 0x0002a400000e0000 */
[----:B------:R-:W-:Y:S02]  /*7920*/  IMAD.IADD R2, R5, 0x1, R2 ;  /* 0x0000000105027824 */ /* 0x000fe400078e0202 */
[----:B------:R1:W3:Y:S03]  /*7930*/  SHFL.IDX PT, R0, R32, RZ, 0x181f ;  /* 0x00181fff20007589 */ /* 0x0002e600000e0000 */
[----:B------:R-:W-:-:S02]  /*7940*/  LEA.HI.X R31, R4, c[0x0][0x28c], R2, 0x1, P0 ;  /* 0x0000a300041f7a11 */ /* 0x000fc400000f0c02 */
[----:B------:R1:W4:Y:S04]  /*7950*/  SHFL.IDX PT, R4, R34, RZ, 0x181f ;  /* 0x00181fff22047589 */ /* 0x00032800000e0000 */
[----:B------:R1:W1:Y:S01]  /*7960*/  SHFL.IDX PT, R2, R31, RZ, 0x181f ;  /* 0x00181fff1f027589 */ /* 0x00026200000e0000 */
[----:B------:R-:W-:Y:S05]  /*7970*/  @P1 BRA `(.L_x_629) ;  /* 0x000002e000001947 */ /* 0x000fea0003800000 */
[----:B------:R-:W-:Y:S01]  /*7980*/  ISETP.GE.AND P3, PT, R156, c[0x0][0x27c], PT ;  /* 0x00009f009c007a0c */ /* 0x000fe20003f66270 */
[----:B------:R-:W-:Y:S01]  /*7990*/  CS2R R22, SRZ ;  /* 0x0000000000167805 */ /* 0x000fe2000001ff00 */
[----:B------:R-:W-:Y:S01]  /*79a0*/  ISETP.GE.AND P2, PT, R159, c[0x0][0x27c], PT ;  /* 0x00009f009f007a0c */ /* 0x000fe20003f46270 */
[----:B------:R-:W-:Y:S01]  /*79b0*/  CS2R R24, SRZ ;  /* 0x0000000000187805 */ /* 0x000fe2000001ff00 */
[----:B------:R-:W-:Y:S02]  /*79c0*/  ISETP.GE.AND P1, PT, R46, c[0x0][0x27c], PT ;  /* 0x00009f002e007a0c */ /* 0x000fe40003f26270 */
[----:B------:R-:W-:-:S07]  /*79d0*/  P2R R21, PR, RZ, 0x10 ;  /* 0x00000010ff157803 */ /* 0x000fce0000000000 */
[C---:B------:R-:W-:Y:S01]  /*79e0*/  @!P3 IMAD.SHL.U32 R6, R156.reuse, 0x2, RZ ;  /* 0x000000029c06b824 */ /* 0x040fe200078e00ff */
[----:B------:R-:W-:-:S04]  /*79f0*/  @!P3 SHF.L.U64.HI R5, R156, 0x1, R35 ;  /* 0x000000019c05b819 */ /* 0x000fc80000010223 */
[----:B--2---:R-:W-:-:S05]  /*7a00*/  @!P3 IADD3 R18, P0, R3, R6, RZ ;  /* 0x000000060312b210 */ /* 0x004fca0007f1e0ff */
[--C-:B----4-:R-:W-:Y:S01]  /*7a10*/  @!P3 IMAD.X R19, R4, 0x1, R5.reuse, P0 ;  /* 0x000000010413b824 */ /* 0x110fe200000e0605 */
[----:B---3--:R-:W-:Y:S02]  /*7a20*/  @!P3 IADD3 R16, P0, R0, R6, RZ ;  /* 0x000000060010b210 */ /* 0x008fe40007f1e0ff */
[C---:B------:R-:W-:Y:S01]  /*7a30*/  @!P2 SHF.L.U64.HI R6, R159.reuse, 0x1, R30 ;  /* 0x000000019f06a819 */ /* 0x040fe2000001021e */
[----:B------:R-:W-:Y:S01]  /*7a40*/  CS2R R26, SRZ ;  /* 0x00000000001a7805 */ /* 0x000fe2000001ff00 */
[----:B------:R-:W-:Y:S01]  /*7a50*/  CS2R R28, SRZ ;  /* 0x00000000001c7805 */ /* 0x000fe2000001ff00 */
[----:B-1----:R-:W-:Y:S01]  /*7a60*/  @!P3 IMAD.X R17, R2, 0x1, R5, P0 ;  /* 0x000000010211b824 */ /* 0x002fe200000e0605 */
[----:B------:R-:W-:Y:S01]  /*7a70*/  CS2R R36, SRZ ;  /* 0x0000000000247805 */ /* 0x000fe2000001ff00 */
[----:B------:R-:W-:Y:S01]  /*7a80*/  @!P2 IMAD.SHL.U32 R5, R159, 0x2, RZ ;  /* 0x000000029f05a824 */ /* 0x000fe200078e00ff */
[----:B------:R-:W-:Y:S01]  /*7a90*/  CS2R R38, SRZ ;  /* 0x0000000000267805 */ /* 0x000fe2000001ff00 */
[----:B------:R-:W-:Y:S01]  /*7aa0*/  CS2R R42, SRZ ;  /* 0x00000000002a7805 */ /* 0x000fe2000001ff00 */
[----:B------:R-:W-:Y:S01]  /*7ab0*/  CS2R R44, SRZ ;  /* 0x00000000002c7805 */ /* 0x000fe2000001ff00 */
[----:B------:R1:W5:Y:S01]  /*7ac0*/  @!P3 LD.E.64 R22, [R18.64] ;  /* 0x000000061216b980 */ /* 0x000362000c101b00 */
[----:B------:R-:W-:-:S03]  /*7ad0*/  @!P2 IADD3 R14, P0, R3, R5, RZ ;  /* 0x00000005030ea210 */ /* 0x000fc60007f1e0ff */
[----:B------:R1:W5:Y:S02]  /*7ae0*/  @!P3 LD.E.64 R24, [R16.64] ;  /* 0x000000061018b980 */ /* 0x000364000c101b00 */
[----:B------:R-:W-:Y:S01]  /*7af0*/  @!P2 IMAD.X R15, R4, 0x1, R6, P0 ;  /* 0x00000001040fa824 */ /* 0x000fe200000e0606 */
[----:B------:R-:W-:Y:S01]  /*7b00*/  @!P2 IADD3 R12, P0, R0, R5, RZ ;  /* 0x00000005000ca210 */ /* 0x000fe20007f1e0ff */
[----:B------:R-:W-:-:S03]  /*7b10*/  @!P1 IMAD.SHL.U32 R5, R46, 0x2, RZ ;  /* 0x000000022e059824 */ /* 0x000fc600078e00ff */
[----:B------:R1:W5:Y:S01]  /*7b20*/  @!P2 LD.E.64 R26, [R14.64] ;  /* 0x000000060e1aa980 */ /* 0x000362000c101b00 */
[----:B------:R-:W-:Y:S01]  /*7b30*/  @!P2 IMAD.X R13, R2, 0x1, R6, P0 ;  /* 0x00000001020da824 */ /* 0x000fe200000e0606 */
[----:B------:R-:W-:Y:S02]  /*7b40*/  @!P1 SHF.L.U64.HI R6, R46, 0x1, R33 ;  /* 0x000000012e069819 */ /* 0x000fe40000010221 */
[-C--:B------:R-:W-:Y:S02]  /*7b50*/  @!P1 IADD3 R10, P0, R3, R5.reuse, RZ ;  /* 0x00000005030a9210 */ /* 0x080fe40007f1e0ff */
[----:B------:R1:W5:Y:S03]  /*7b60*/  @!P2 LD.E.64 R28, [R12.64] ;  /* 0x000000060c1ca980 */ /* 0x000366000c101b00 */
[----:B------:R-:W-:Y:S01]  /*7b70*/  @!P1 IMAD.X R11, R4, 0x1, R6, P0 ;  /* 0x00000001040b9824 */ /* 0x000fe200000e0606 */
[----:B------:R-:W-:-:S04]  /*7b80*/  @!P1 IADD3 R8, P0, R0, R5, RZ ;  /* 0x0000000500089210 */ /* 0x000fc80007f1e0ff */
[----:B------:R1:W5:Y:S01]  /*7b90*/  @!P1 LD.E.64 R36, [R10.64] ;  /* 0x000000060a249980 */ /* 0x000362000c101b00 */
[----:B------:R-:W-:Y:S01]  /*7ba0*/  @!P1 IMAD.X R9, R2, 0x1, R6, P0 ;  /* 0x0000000102099824 */ /* 0x000fe200000e0606 */
[----:B------:R-:W-:-:S04]  /*7bb0*/  ISETP.GE.AND P0, PT, R158, c[0x0][0x27c], PT ;  /* 0x00009f009e007a0c */ /* 0x000fc80003f06270 */
[----:B------:R1:W5:Y:S09]  /*7bc0*/  @!P1 LD.E.64 R38, [R8.64] ;  /* 0x0000000608269980 */ /* 0x000372000c101b00 */
[C---:B------:R-:W-:Y:S01]  /*7bd0*/  @!P0 IMAD.SHL.U32 R5, R158.reuse, 0x2, RZ ;  /* 0x000000029e058824 */ /* 0x040fe200078e00ff */
[----:B------:R-:W-:-:S04]  /*7be0*/  @!P0 SHF.L.U64.HI R20, R158, 0x1, R41 ;  /* 0x000000019e148819 */ /* 0x000fc80000010229 */
[----:B------:R-:W-:-:S05]  /*7bf0*/  @!P0 IADD3 R6, P4, R3, R5, RZ ;  /* 0x0000000503068210 */ /* 0x000fca0007f9e0ff */
[----:B------:R-:W-:Y:S01]  /*7c00*/  @!P0 IMAD.X R7, R4, 0x1, R20, P4 ;  /* 0x0000000104078824 */ /* 0x000fe200020e0614 */
[----:B------:R-:W-:-:S04]  /*7c10*/  @!P0 IADD3 R4, P4, R0, R5, RZ ;  /* 0x0000000500048210 */ /* 0x000fc80007f9e0ff */
[----:B------:R1:W5:Y:S01]  /*7c20*/  @!P0 LD.E.64 R42, [R6.64] ;  /* 0x00000006062a8980 */ /* 0x000362000c101b00 */
[----:B------:R-:W-:Y:S01]  /*7c30*/  @!P0 IMAD.X R5, R2, 0x1, R20, P4 ;  /* 0x0000000102058824 */ /* 0x000fe200020e0614 */
[----:B------:R-:W-:-:S04]  /*7c40*/  ISETP.NE.AND P4, PT, R21, RZ, PT ;  /* 0x000000ff1500720c */ /* 0x000fc80003f85270 */
[----:B------:R1:W5:Y:S04]  /*7c50*/  @!P0 LD.E.64 R44, [R4.64] ;  /* 0x00000006042c8980 */ /* 0x000368000c101b00 */
.L_x_629:
[----:B------:R-:W-:Y:S05]  /*7c60*/  BSYNC B0 ;  /* 0x0000000000007941 */ /* 0x000fea0003800000 */
.L_x_628:
[----:B-1---5:R-:W-:Y:S01]  /*7c70*/  IMAD.MOV.U32 R2, RZ, RZ, R42 ;  /* 0x000000ffff027224 */ /* 0x022fe200078e002a */
[----:B------:R-:W-:Y:S01]  /*7c80*/  LOP3.LUT P0, RZ, R215, 0x10, RZ, 0xc0, !PT ;  /* 0x00000010d7ff7812 */ /* 0x000fe2000780c0ff */
[----:B---3--:R-:W-:Y:S01]  /*7c90*/  IMAD.MOV.U32 R0, RZ, RZ, R43 ;  /* 0x000000ffff007224 */ /* 0x008fe200078e002b */
[----:B--2---:R-:W-:Y:S01]  /*7ca0*/  MOV R3, R37 ;  /* 0x0000002500037202 */ /* 0x004fe20000000f00 */
[----:B----4-:R-:W-:Y:S01]  /*7cb0*/  IMAD.MOV.U32 R4, RZ, RZ, R36 ;  /* 0x000000ffff047224 */ /* 0x010fe200078e0024 */
[----:B------:R-:W-:Y:S01]  /*7cc0*/  MOV R8, R28 ;  /* 0x0000001c00087202 */ /* 0x000fe20000000f00 */
[----:B------:R-:W-:Y:S01]  /*7cd0*/  IMAD.MOV.U32 R6, RZ, RZ, R38 ;  /* 0x000000ffff067224 */ /* 0x000fe200078e0026 */
[----:B------:R-:W-:Y:S01]  /*7ce0*/  PRMT R101, R0, 0x5410, R2 ;  /* 0x0000541000657816 */ /* 0x000fe20000000002 */
[----:B------:R-:W-:Y:S01]  /*7cf0*/  IMAD.MOV.U32 R2, RZ, RZ, R26 ;  /* 0x000000ffff027224 */ /* 0x000fe200078e001a */
[----:B------:R-:W-:Y:S01]  /*7d00*/  PRMT R97, R3, 0x5410, R4 ;  /* 0x0000541003617816 */ /* 0x000fe20000000004 */
[----:B------:R-:W-:Y:S01]  /*7d10*/  IMAD.MOV.U32 R0, RZ, RZ, R27 ;  /* 0x000000ffff007224 */ /* 0x000fe200078e001b */
[----:B------:R-:W-:Y:S01]  /*7d20*/  MOV R4, R22 ;  /* 0x0000001600047202 */ /* 0x000fe20000000f00 */
[----:B------:R-:W-:Y:S01]  /*7d30*/  IMAD.MOV.U32 R5, RZ, RZ, R39 ;  /* 0x000000ffff057224 */ /* 0x000fe200078e0027 */
[----:B------:R-:W-:Y:S01]  /*7d40*/  BSSY B0, `(.L_x_630) ;  /* 0x0000047000007945 */ /* 0x000fe20003800000 */
[----:B------:R-:W-:Y:S01]  /*7d50*/  IMAD.MOV.U32 R3, RZ, RZ, R23 ;  /* 0x000000ffff037224 */ /* 0x000fe200078e0017 */
[----:B------:R-:W-:Y:S01]  /*7d60*/  PRMT R95, R0, 0x5410, R2 ;  /* 0x00005410005f7816 */ /* 0x000fe20000000002 */
[----:B------:R-:W-:Y:S01]  /*7d70*/  IMAD.MOV.U32 R2, RZ, RZ, R44 ;  /* 0x000000ffff027224 */ /* 0x000fe200078e002c */
[----:B------:R-:W-:Y:S01]  /*7d80*/  MOV R0, R45 ;  /* 0x0000002d00007202 */ /* 0x000fe20000000f00 */
[----:B------:R-:W-:Y:S01]  /*7d90*/  IMAD.MOV.U32 R7, RZ, RZ, R29 ;  /* 0x000000ffff077224 */ /* 0x000fe200078e001d */
[----:B------:R-:W-:Y:S01]  /*7da0*/  PRMT R96, R5, 0x5410, R6 ;  /* 0x0000541005607816 */ /* 0x000fe20000000006 */
[----:B------:R-:W-:Y:S01]  /*7db0*/  IMAD.MOV.U32 R6, RZ, RZ, R24 ;  /* 0x000000ffff067224 */ /* 0x000fe200078e0018 */
[----:B------:R-:W-:Y:S01]  /*7dc0*/  PRMT R69, R3, 0x5410, R4 ;  /* 0x0000541003457816 */ /* 0x000fe20000000004 */
[----:B------:R-:W-:Y:S01]  /*7dd0*/  CS2R R56, SRZ ;  /* 0x0000000000387805 */ /* 0x000fe2000001ff00 */
[----:B------:R-:W-:Y:S01]  /*7de0*/  PRMT R99, R0, 0x5410, R2 ;  /* 0x0000541000637816 */ /* 0x000fe20000000002 */
[----:B------:R1:W2:Y:S01]  /*7df0*/  SHFL.IDX PT, R4, R34, 0x1, 0x181f ;  /* 0x00381f0022047f89 */ /* 0x0002a200000e0000 */
[----:B------:R-:W-:Y:S01]  /*7e00*/  MOV R5, R25 ;  /* 0x0000001900057202 */ /* 0x000fe20000000f00 */
[----:B------:R-:W-:Y:S01]  /*7e10*/  CS2R R52, SRZ ;  /* 0x0000000000347805 */ /* 0x000fe2000001ff00 */
[----:B------:R-:W-:Y:S01]  /*7e20*/  PRMT R94, R7, 0x5410, R8 ;  /* 0x00005410075e7816 */ /* 0x000fe20000000008 */
[----:B------:R1:W3:Y:S01]  /*7e30*/  SHFL.IDX PT, R3, R40, 0x1, 0x181f ;  /* 0x00381f0028037f89 */ /* 0x0002e200000e0000 */
[----:B------:R-:W-:Y:S01]  /*7e40*/  PRMT R47, R5, 0x5410, R6 ;  /* 0x00005410052f7816 */ /* 0x000fe20000000006 */
[----:B------:R-:W-:Y:S01]  /*7e50*/  CS2R R48, SRZ ;  /* 0x0000000000307805 */ /* 0x000fe2000001ff00 */
[----:B------:R-:W-:Y:S01]  /*7e60*/  CS2R R60, SRZ ;  /* 0x00000000003c7805 */ /* 0x000fe2000001ff00 */
[----:B------:R1:W4:Y:S01]  /*7e70*/  SHFL.IDX PT, R2, R31, 0x1, 0x181f ;  /* 0x00381f001f027f89 */ /* 0x00032200000e0000 */
[----:B------:R-:W-:Y:S01]  /*7e80*/  CS2R R58, SRZ ;  /* 0x00000000003a7805 */ /* 0x000fe2000001ff00 */
[----:B------:R-:W-:Y:S01]  /*7e90*/  CS2R R54, SRZ ;  /* 0x0000000000367805 */ /* 0x000fe2000001ff00 */
[----:B------:R-:W-:Y:S01]  /*7ea0*/  CS2R R50, SRZ ;  /* 0x0000000000327805 */ /* 0x000fe2000001ff00 */
[----:B------:R1:W1:Y:S01]  /*7eb0*/  SHFL.IDX PT, R0, R32, 0x1, 0x181f ;  /* 0x00381f0020007f89 */ /* 0x00026200000e0000 */
[----:B------:R-:W-:Y:S05]  /*7ec0*/  @P0 BRA `(.L_x_631) ;  /* 0x000002e000000947 */ /* 0x000fea0003800000 */
[----:B------:R-:W-:Y:S01]  /*7ed0*/  ISETP.GE.AND P3, PT, R156, c[0x0][0x27c], PT ;  /* 0x00009f009c007a0c */ /* 0x000fe20003f66270 */
[----:B------:R-:W-:Y:S01]  /*7ee0*/  CS2R R48, SRZ ;  /* 0x0000000000307805 */ /* 0x000fe2000001ff00 */
[----:B------:R-:W-:Y:S01]  /*7ef0*/  ISETP.GE.AND P2, PT, R159, c[0x0][0x27c], PT ;  /* 0x00009f009f007a0c */ /* 0x000fe20003f46270 */
[----:B------:R-:W-:Y:S01]  /*7f00*/  CS2R R50, SRZ ;  /* 0x0000000000327805 */ /* 0x000fe2000001ff00 */
[----:B------:R-:W-:-:S02]  /*7f10*/  ISETP.GE.AND P1, PT, R46, c[0x0][0x27c], PT ;  /* 0x00009f002e007a0c */ /* 0x000fc40003f26270 */
[----:B------:R-:W-:-:S07]  /*7f20*/  P2R R21, PR, RZ, 0x10 ;  /* 0x00000010ff157803 */ /* 0x000fce0000000000 */
[C---:B------:R-:W-:Y:S01]  /*7f30*/  @!P3 IMAD.SHL.U32 R5, R156.reuse, 0x2, RZ ;  /* 0x000000029c05b824 */ /* 0x040fe200078e00ff */
[----:B------:R-:W-:-:S04]  /*7f40*/  @!P3 SHF.L.U64.HI R6, R156, 0x1, R35 ;  /* 0x000000019c06b819 */ /* 0x000fc80000010223 */
[----:B---3--:R-:W-:-:S05]  /*7f50*/  @!P3 IADD3 R18, P0, R3, R5, RZ ;  /* 0x000000050312b210 */ /* 0x008fca0007f1e0ff */
[--C-:B--2---:R-:W-:Y:S01]  /*7f60*/  @!P3 IMAD.X R19, R4, 0x1, R6.reuse, P0 ;  /* 0x000000010413b824 */ /* 0x104fe200000e0606 */
[----:B-1----:R-:W-:Y:S01]  /*7f70*/  @!P3 IADD3 R16, P0, R0, R5, RZ ;  /* 0x000000050010b210 */ /* 0x002fe20007f1e0ff */
[C---:B------:R-:W-:Y:S01]  /*7f80*/  @!P2 IMAD.SHL.U32 R5, R159.reuse, 0x2, RZ ;  /* 0x000000029f05a824 */ /* 0x040fe200078e00ff */
[----:B------:R-:W-:Y:S01]  /*7f90*/  CS2R R52, SRZ ;  /* 0x0000000000347805 */ /* 0x000fe2000001ff00 */
[----:B------:R-:W-:Y:S01]  /*7fa0*/  CS2R R54, SRZ ;  /* 0x0000000000367805 */ /* 0x000fe2000001ff00 */
[----:B------:R-:W-:Y:S01]  /*7fb0*/  CS2R R56, SRZ ;  /* 0x0000000000387805 */ /* 0x000fe2000001ff00 */
[----:B----4-:R-:W-:Y:S01]  /*7fc0*/  @!P3 IMAD.X R17, R2, 0x1, R6, P0 ;  /* 0x000000010211b824 */ /* 0x010fe200000e0606 */
[----:B------:R-:W-:Y:S01]  /*7fd0*/  @!P2 SHF.L.U64.HI R6, R159, 0x1, R30 ;  /* 0x000000019f06a819 */ /* 0x000fe2000001021e */
[----:B------:R-:W-:Y:S01]  /*7fe0*/  CS2R R58, SRZ ;  /* 0x00000000003a7805 */ /* 0x000fe2000001ff00 */
[CC--:B------:R-:W-:Y:S01]  /*7ff0*/  @!P2 IADD3 R14, P0, R3.reuse, R5.reuse, RZ ;  /* 0x00000005030ea210 */ /* 0x0c0fe20007f1e0ff */
[----:B------:R-:W-:Y:S01]  /*8000*/  CS2R R66, SRZ ;  /* 0x0000000000427805 */ /* 0x000fe2000001ff00 */
[----:B------:R-:W-:Y:S01]  /*8010*/  CS2R R60, SRZ ;  /* 0x00000000003c7805 */ /* 0x000fe2000001ff00 */
[----:B------:R1:W5:Y:S02]  /*8020*/  @!P3 LD.E.64 R48, [R18.64] ;  /* 0x000000061230b980 */ /* 0x000364000c101b00 */
[--C-:B------:R-:W-:Y:S01]  /*8030*/  @!P2 IMAD.X R15, R4, 0x1, R6.reuse, P0 ;  /* 0x00000001040fa824 */ /* 0x100fe200000e0606 */
[----:B------:R-:W-:Y:S01]  /*8040*/  @!P2 IADD3 R12, P0, R0, R5, RZ ;  /* 0x00000005000ca210 */ /* 0x000fe20007f1e0ff */
[----:B------:R-:W-:Y:S01]  /*8050*/  @!P1 IMAD.SHL.U32 R5, R46, 0x2, RZ ;  /* 0x000000022e059824 */ /* 0x000fe200078e00ff */
[----:B------:R1:W5:Y:S03]  /*8060*/  @!P3 LD.E.64 R50, [R16.64] ;  /* 0x000000061032b980 */ /* 0x000366000c101b00 */
[----:B------:R-:W-:Y:S01]  /*8070*/  @!P2 IMAD.X R13, R2, 0x1, R6, P0 ;  /* 0x00000001020da824 */ /* 0x000fe200000e0606 */
[----:B------:R-:W-:Y:S01]  /*8080*/  @!P1 SHF.L.U64.HI R6, R46, 0x1, R33 ;  /* 0x000000012e069819 */ /* 0x000fe20000010221 */
[----:B------:R1:W5:Y:S01]  /*8090*/  @!P2 LD.E.64 R52, [R14.64] ;  /* 0x000000060e34a980 */ /* 0x000362000c101b00 */
[----:B------:R-:W-:-:S03]  /*80a0*/  @!P1 IADD3 R10, P0, R3, R5, RZ ;  /* 0x00000005030a9210 */ /* 0x000fc60007f1e0ff */
[----:B------:R1:W5:Y:S02]  /*80b0*/  @!P2 LD.E.64 R54, [R12.64] ;  /* 0x000000060c36a980 */ /* 0x000364000c101b00 */
        /* <DEDUP_REMOVED lines=15> */
.L_x_631:
[----:B------:R-:W-:Y:S05]  /*81b0*/  BSYNC B0 ;  /* 0x0000000000007941 */ /* 0x000fea0003800000 */
.L_x_630:
[----:B-12--5:R-:W-:Y:S01]  /*81c0*/  IMAD.MOV.U32 R4, RZ, RZ, R66 ;  /* 0x000000ffff047224 */ /* 0x026fe200078e0042 */
[----:B------:R-:W-:Y:S01]  /*81d0*/  MOV R0, R57 ;  /* 0x0000003900007202 */ /* 0x000fe20000000f00 */
[----:B---3--:R-:W-:Y:S01]  /*81e0*/  IMAD.MOV.U32 R3, RZ, RZ, R67 ;  /* 0x000000ffff037224 */ /* 0x008fe200078e0043 */
[----:B------:R-:W-:Y:S01]  /*81f0*/  LOP3.LUT P0, RZ, R215, 0x80, RZ, 0xc0, !PT ;  /* 0x00000080d7ff7812 */ /* 0x000fe2000780c0ff */
        /* <DEDUP_REMOVED lines=18> */
[----:B------:R-:W-:Y:S01]  /*8320*/  PRMT R102, R7, 0x5410, R8 ;  /* 0x0000541007667816 */ /* 0x000fe20000000008 */
[----:B------:R-:W-:Y:S01]  /*8330*/  CS2R R92, SRZ ;  /* 0x00000000005c7805 */ /* 0x000fe2000001ff00 */
[----:B------:R-:W-:Y:S01]  /*8340*/  PRMT R107, R3, 0x5410, R4 ;  /* 0x00005410036b7816 */ /* 0x000fe20000000004 */
[----:B------:R-:W-:Y:S01]  /*8350*/  CS2R R78, SRZ ;  /* 0x00000000004e7805 */ /* 0x000fe2000001ff00 */
[----:B------:R-:W-:Y:S01]  /*8360*/  PRMT R104, R0, 0x5410, R2 ;  /* 0x0000541000687816 */ /* 0x000fe20000000002 */
[----:B------:R1:W2:Y:S01]  /*8370*/  SHFL.IDX PT, R4, R34, 0x2, 0x181f ;  /* 0x00581f0022047f89 */ /* 0x0002a200000e0000 */
[----:B------:R-:W-:Y:S01]  /*8380*/  PRMT R98, R5, 0x5410, R6 ;  /* 0x0000541005627816 */ /* 0x000fe20000000006 */
[----:B------:R-:W-:Y:S01]  /*8390*/  CS2R R74, SRZ ;  /* 0x00000000004a7805 */ /* 0x000fe2000001ff00 */
[----:B------:R-:W-:Y:S01]  /*83a0*/  CS2R R70, SRZ ;  /* 0x0000000000467805 */ /* 0x000fe2000001ff00 */
[----:B------:R1:W3:Y:S01]  /*83b0*/  SHFL.IDX PT, R3, R40, 0x2, 0x181f ;  /* 0x00581f0028037f89 */ /* 0x0002e200000e0000 */
[----:B------:R-:W-:Y:S01]  /*83c0*/  CS2R R62, SRZ ;  /* 0x00000000003e7805 */ /* 0x000fe2000001ff00 */
[----:B------:R-:W-:Y:S01]  /*83d0*/  CS2R R80, SRZ ;  /* 0x0000000000507805 */ /* 0x000fe2000001ff00 */
[----:B------:R-:W-:Y:S01]  /*83e0*/  CS2R R76, SRZ ;  /* 0x00000000004c7805 */ /* 0x000fe2000001ff00 */
[----:B------:R1:W4:Y:S01]  /*83f0*/  SHFL.IDX PT, R2, R31, 0x2, 0x181f ;  /* 0x00581f001f027f89 */ /* 0x00032200000e0000 */
[----:B------:R-:W-:Y:S01]  /*8400*/  CS2R R72, SRZ ;  /* 0x0000000000487805 */ /* 0x000fe2000001ff00 */
[----:B------:R-:W-:-:S02]  /*8410*/  CS2R R64, SRZ ;  /* 0x0000000000407805 */ /* 0x000fc4000001ff00 */
[----:B------:R1:W1:Y:S01]  /*8420*/  SHFL.IDX PT, R0, R32, 0x2, 0x181f ;  /* 0x00581f0020007f89 */ /* 0x00026200000e0000 */
        /* <DEDUP_REMOVED lines=47> */
.L_x_633:
[----:B------:R-:W-:Y:S05]  /*8720*/  BSYNC B0 ;  /* 0x0000000000007941 */ /* 0x000fea0003800000 */
.L_x_632:
[----:B----45:R-:W-:Y:S01]  /*8730*/  IMAD.MOV.U32 R2, RZ, RZ, R78 ;  /* 0x000000ffff027224 */ /* 0x030fe200078e004e */
[----:B---3--:R-:W-:Y:S01]  /*8740*/  MOV R3, R75 ;  /* 0x0000004b00037202 */ /* 0x008fe20000000f00 */
[----:B-1----:R-:W-:Y:S01]  /*8750*/  IMAD.MOV.U32 R0, RZ, RZ, R79 ;  /* 0x000000ffff007224 */ /* 0x002fe200078e004f */
[----:B------:R-:W-:Y:S01]  /*8760*/  ISETP.NE.AND P0, PT, R82, RZ, PT ;  /* 0x000000ff5200720c */ /* 0x000fe20003f05270 */
[----:B--2---:R-:W-:Y:S01]  /*8770*/  IMAD.MOV.U32 R4, RZ, RZ, R74 ;  /* 0x000000ffff047224 */ /* 0x004fe200078e004a */
        /* <DEDUP_REMOVED lines=15> */
[----:B------:R-:W-:Y:S01]  /*8870*/  CS2R R86, SRZ ;  /* 0x0000000000567805 */ /* 0x000fe2000001ff00 */
[----:B------:R1:W2:Y:S01]  /*8880*/  SHFL.IDX PT, R4, R34, 0x3, 0x181f ;  /* 0x00781f0022047f89 */ /* 0x0002a200000e0000 */
[----:B------:R-:W-:Y:S01]  /*8890*/  PRMT R112, R0, 0x5410, R2 ;  /* 0x0000541000707816 */ /* 0x000fe20000000002 */
[----:B------:R-:W-:Y:S01]  /*88a0*/  CS2R R82, SRZ ;  /* 0x0000000000527805 */ /* 0x000fe2000001ff00 */
[----:B------:R-:W-:Y:S01]  /*88b0*/  CS2R R18, SRZ ;  /* 0x0000000000127805 */ /* 0x000fe2000001ff00 */
[----:B------:R-:W3:Y:S01]  /*88c0*/  SHFL.IDX PT, R3, R40, 0x3, 0x181f ;  /* 0x00781f0028037f89 */ /* 0x000ee200000e0000 */
[----:B------:R-:W-:Y:S01]  /*88d0*/  CS2R R90, SRZ ;  /* 0x00000000005a7805 */ /* 0x000fe2000001ff00 */
[----:B------:R-:W-:Y:S01]  /*88e0*/  CS2R R88, SRZ ;  /* 0x0000000000587805 */ /* 0x000fe2000001ff00 */
[----:B------:R-:W-:Y:S01]  /*88f0*/  CS2R R84, SRZ ;  /* 0x0000000000547805 */ /* 0x000fe2000001ff00 */
[----:B------:R4:W2:Y:S01]  /*8900*/  SHFL.IDX PT, R2, R31, 0x3, 0x181f ;  /* 0x00781f001f027f89 */ /* 0x0008a200000e0000 */
[----:B------:R-:W-:-:S03]  /*8910*/  CS2R R20, SRZ ;  /* 0x0000000000147805 */ /* 0x000fc6000001ff00 */
[----:B------:R2:W3:Y:S01]  /*8920*/  SHFL.IDX PT, R0, R32, 0x3, 0x181f ;  /* 0x00781f0020007f89 */ /* 0x0004e200000e0000 */
[----:B-1----:R-:W-:Y:S01]  /*8930*/  PRMT R34, R5, 0x5410, R6 ;  /* 0x0000541005227816 */ /* 0x002fe20000000006 */
[----:B------:R-:W-:Y:S01]  /*8940*/  IMAD.MOV.U32 R6, RZ, RZ, R64 ;  /* 0x000000ffff067224 */ /* 0x000fe200078e0040 */
[----:B------:R-:W-:-:S04]  /*8950*/  MOV R5, R65 ;  /* 0x0000004100057202 */ /* 0x000fc80000000f00 */
[----:B----4-:R-:W-:Y:S02]  /*8960*/  PRMT R31, R5, 0x5410, R6 ;  /* 0x00005410051f7816 */ /* 0x010fe40000000006 */
[----:B--2---:R-:W-:Y:S01]  /*8970*/  PRMT R32, R7, 0x5410, R8 ;  /* 0x0000541007207816 */ /* 0x004fe20000000008 */
[----:B------:R-:W-:Y:S05]  /*8980*/  @P0 BRA `(.L_x_635) ;  /* 0x000002e000000947 */ /* 0x000fea0003800000 */
[----:B---3--:R-:W-:Y:S01]  /*8990*/  ISETP.GE.AND P3, PT, R159, c[0x0][0x27c], PT ;  /* 0x00009f009f007a0c */ /* 0x008fe20003f66270 */
[----:B------:R-:W-:Y:S01]  /*89a0*/  CS2R R82, SRZ ;  /* 0x0000000000527805 */ /* 0x000fe2000001ff00 */
[----:B------:R-:W-:Y:S01]  /*89b0*/  ISETP.GE.AND P1, PT, R46, c[0x0][0x27c], PT ;  /* 0x00009f002e007a0c */ /* 0x000fe20003f26270 */
[----:B------:R-:W-:Y:S01]  /*89c0*/  CS2R R84, SRZ ;  /* 0x0000000000547805 */ /* 0x000fe2000001ff00 */
[----:B------:R-:W-:Y:S02]  /*89d0*/  ISETP.GE.AND P2, PT, R156, c[0x0][0x27c], PT ;  /* 0x00009f009c007a0c */ /* 0x000fe40003f46270 */
[----:B------:R-:W-:-:S07]  /*89e0*/  P2R R21, PR, RZ, 0x10 ;  /* 0x00000010ff157803 */ /* 0x000fce0000000000 */
[C---:B------:R-:W-:Y:S01]  /*89f0*/  @!P3 IMAD.SHL.U32 R5, R159.reuse, 0x2, RZ ;  /* 0x000000029f05b824 */ /* 0x040fe200078e00ff */
[----:B------:R-:W-:-:S04]  /*8a00*/  @!P3 SHF.L.U64.HI R6, R159, 0x1, R30 ;  /* 0x000000019f06b819 */ /* 0x000fc8000001021e */
[----:B------:R-:W-:-:S05]  /*8a10*/  @!P3 IADD3 R18, P0, R3, R5, RZ ;  /* 0x000000050312b210 */ /* 0x000fca0007f1e0ff */
[--C-:B------:R-:W-:Y:S01]  /*8a20*/  @!P3 IMAD.X R19, R4, 0x1, R6.reuse, P0 ;  /* 0x000000010413b824 */ /* 0x100fe200000e0606 */
[----:B------:R-:W-:Y:S01]  /*8a30*/  @!P3 IADD3 R16, P0, R0, R5, RZ ;  /* 0x000000050010b210 */ /* 0x000fe20007f1e0ff */
[----:B------:R-:W-:Y:S01]  /*8a40*/  @!P1 IMAD.SHL.U32 R5, R46, 0x2, RZ ;  /* 0x000000022e059824 */ /* 0x000fe200078e00ff */
[----:B------:R-:W-:Y:S01]  /*8a50*/  CS2R R86, SRZ ;  /* 0x0000000000567805 */ /* 0x000fe2000001ff00 */
[----:B------:R-:W-:Y:S01]  /*8a60*/  CS2R R88, SRZ ;  /* 0x0000000000587805 */ /* 0x000fe2000001ff00 */
[----:B------:R1:W5:Y:S01]  /*8a70*/  @!P3 LD.E.64 R82, [R18.64] ;  /* 0x000000061252b980 */ /* 0x000362000c101b00 */
[----:B------:R-:W-:Y:S01]  /*8a80*/  @!P3 IMAD.X R17, R2, 0x1, R6, P0 ;  /* 0x000000010211b824 */ /* 0x000fe200000e0606 */
[----:B------:R-:W-:Y:S02]  /*8a90*/  @!P1 SHF.L.U64.HI R6, R46, 0x1, R33 ;  /* 0x000000012e069819 */ /* 0x000fe40000010221 */
[-C--:B------:R-:W-:Y:S01]  /*8aa0*/  @!P1 IADD3 R14, P0, R3, R5.reuse, RZ ;  /* 0x00000005030e9210 */ /* 0x080fe20007f1e0ff */
[----:B------:R-:W-:Y:S01]  /*8ab0*/  CS2R R92, SRZ ;  /* 0x00000000005c7805 */ /* 0x000fe2000001ff00 */
[----:B------:R-:W-:Y:S01]  /*8ac0*/  CS2R R90, SRZ ;  /* 0x00000000005a7805 */ /* 0x000fe2000001ff00 */
        /* <DEDUP_REMOVED lines=10> */
[----:B------:R-:W-:-:S05]  /*8b70*/  @!P2 IADD3 R8, P0, R0, R5, RZ ;  /* 0x000000050008a210 */ /* 0x000fca0007f1e0ff */
[----:B------:R-:W-:Y:S01]  /*8b80*/  @!P2 IMAD.X R9, R2, 0x1, R6, P0 ;  /* 0x000000010209a824 */ /* 0x000fe200000e0606 */
[----:B------:R-:W-:-:S13]  /*8b90*/  ISETP.GE.AND P0, PT, R158, c[0x0][0x27c], PT ;  /* 0x00009f009e007a0c */ /* 0x000fda0003f06270 */
[C---:B------:R-:W-:Y:S01]  /*8ba0*/  @!P0 IMAD.SHL.U32 R5, R158.reuse, 0x2, RZ ;  /* 0x000000029e058824 */ /* 0x040fe200078e00ff */
[----:B------:R-:W-:-:S04]  /*8bb0*/  @!P0 SHF.L.U64.HI R20, R158, 0x1, R41 ;  /* 0x000000019e148819 */ /* 0x000fc80000010229 */
[----:B------:R-:W-:-:S05]  /*8bc0*/  @!P0 IADD3 R6, P4, R3, R5, RZ ;  /* 0x0000000503068210 */ /* 0x000fca0007f9e0ff */
[----:B------:R-:W-:Y:S01]  /*8bd0*/  @!P0 IMAD.X R7, R4, 0x1, R20, P4 ;  /* 0x0000000104078824 */ /* 0x000fe200020e0614 */
[----:B------:R-:W-:Y:S01]  /*8be0*/  @!P0 IADD3 R4, P4, R0, R5, RZ ;  /* 0x0000000500048210 */ /* 0x000fe20007f9e0ff */
[----:B-1----:R-:W-:-:S03]  /*8bf0*/  CS2R R18, SRZ ;  /* 0x0000000000127805 */ /* 0x002fc6000001ff00 */
[----:B------:R2:W5:Y:S01]  /*8c00*/  @!P0 LD.E.64 R92, [R6.64] ;  /* 0x00000006065c8980 */ /* 0x000562000c101b00 */
[----:B------:R-:W-:Y:S01]  /*8c10*/  @!P0 IMAD.X R5, R2, 0x1, R20, P4 ;  /* 0x0000000102058824 */ /* 0x000fe200020e0614 */
[----:B------:R-:W-:Y:S02]  /*8c20*/  ISETP.NE.AND P4, PT, R21, RZ, PT ;  /* 0x000000ff1500720c */ /* 0x000fe40003f85270 */
[----:B------:R-:W-:Y:S01]  /*8c30*/  CS2R R20, SRZ ;  /* 0x0000000000147805 */ /* 0x000fe2000001ff00 */
[----:B------:R2:W5:Y:S04]  /*8c40*/  @!P2 LD.E.64 R18, [R10.64] ;  /* 0x000000060a12a980 */ /* 0x000568000c101b00 */
[----:B------:R2:W5:Y:S04]  /*8c50*/  @!P0 LD.E.64 R90, [R4.64] ;  /* 0x00000006045a8980 */ /* 0x000568000c101b00 */
[----:B------:R2:W5:Y:S02]  /*8c60*/  @!P2 LD.E.64 R20, [R8.64] ;  /* 0x000000060814a980 */ /* 0x000564000c101b00 */
.L_x_635:
[----:B---3--:R-:W-:Y:S05]  /*8c70*/  BSYNC B0 ;  /* 0x0000000000007941 */ /* 0x008fea0003800000 */
.L_x_634:
[----:B-----5:R-:W-:Y:S01]  /*8c80*/  IMAD.MOV.U32 R0, RZ, RZ, R92 ;  /* 0x000000ffff007224 */ /* 0x020fe200078e005c */
[----:B------:R-:W-:-:S04]  /*8c90*/  DEPBAR.LE SB0, 0x1 ;  /* 0x000080400000791a */ /* 0x000fc80000000000 */
[----:B--2---:R-:W-:Y:S01]  /*8ca0*/  IMAD.MOV.U32 R4, RZ, RZ, R93 ;  /* 0x000000ffff047224 */ /* 0x004fe200078e005d */
[----:B------:R-:W-:Y:S01]  /*8cb0*/  BSSY B1, `(.L_x_636) ;  /* 0x00000e4000017945 */ /* 0x000fe20003800000 */
[----:B------:R-:W-:Y:S02]  /*8cc0*/  IMAD.MOV.U32 R3, RZ, RZ, R86 ;  /* 0x000000ffff037224 */ /* 0x000fe400078e0056 */
[----:B------:R-:W-:Y:S01]  /*8cd0*/  IMAD.MOV.U32 R2, RZ, RZ, R87 ;  /* 0x000000ffff027224 */ /* 0x000fe200078e0057 */
[----:B------:R-:W-:Y:S01]  /*8ce0*/  PRMT R116, R4, 0x5410, R0 ;  /* 0x0000541004747816 */ /* 0x000fe20000000000 */
[----:B------:R-:W-:Y:S01]  /*8cf0*/  IMAD.MOV.U32 R4, RZ, RZ, R83 ;  /* 0x000000ffff047224 */ /* 0x000fe200078e0053 */
[----:B------:R-:W-:Y:S02]  /*8d00*/  MOV R0, R82 ;  /* 0x0000005200007202 */ /* 0x000fe40000000f00 */
[----:B------:R-:W-:Y:S01]  /*8d10*/  PRMT R114, R2, 0x5410, R3 ;  /* 0x0000541002727816 */ /* 0x000fe20000000003 */
[----:B------:R-:W-:Y:S01]  /*8d20*/  IMAD.MOV.U32 R3, RZ, RZ, R18 ;  /* 0x000000ffff037224 */ /* 0x000fe200078e0012 */
[----:B------:R-:W-:Y:S01]  /*8d30*/  PRMT R41, R41, 0x5410, R0 ;  /* 0x0000541029297816 */ /* 0x000fe20000000000 */
[----:B------:R-:W-:Y:S01]  /*8d40*/  IMAD.MOV.U32 R2, RZ, RZ, R19 ;  /* 0x000000ffff027224 */ /* 0x000fe200078e0013 */
[----:B------:R-:W-:-:S02]  /*8d50*/  MOV R0, R90 ;  /* 0x0000005a00007202 */ /* 0x000fc40000000f00 */
[----:B------:R-:W-:Y:S01]  /*8d60*/  PRMT R41, R4, 0x7610, R41 ;  /* 0x0000761004297816 */ /* 0x000fe20000000029 */
[----:B------:R-:W-:Y:S01]  /*8d70*/  IMAD.IADD R4, R68, 0x1, -R225 ;  /* 0x0000000144047824 */ /* 0x000fe200078e0ae1 */
[----:B------:R-:W-:Y:S01]  /*8d80*/  PRMT R35, R2, 0x5410, R3 ;  /* 0x0000541002237816 */ /* 0x000fe20000000003 */
[----:B------:R-:W-:Y:S01]  /*8d90*/  IMAD.MOV.U32 R3, RZ, RZ, R91 ;  /* 0x000000ffff037224 */ /* 0x000fe200078e005b */
[----:B------:R-:W-:Y:S01]  /*8da0*/  PRMT R115, R115, 0x5410, R0 ;  /* 0x0000541073737816 */ /* 0x000fe20000000000 */
[----:B------:R-:W-:Y:S01]  /*8db0*/  IMAD.MOV.U32 R2, RZ, RZ, R88 ;  /* 0x000000ffff027224 */ /* 0x000fe200078e0058 */
[----:B------:R-:W-:Y:S01]  /*8dc0*/  IMNMX R30, R4, 0x80, PT ;  /* 0x00000080041e7817 */ /* 0x000fe20003800200 */
[----:B------:R-:W-:Y:S01]  /*8dd0*/  IMAD.MOV.U32 R4, RZ, RZ, R84 ;  /* 0x000000ffff047224 */ /* 0x000fe200078e0054 */
[----:B------:R-:W-:Y:S01]  /*8de0*/  MOV R0, R89 ;  /* 0x0000005900007202 */ /* 0x000fe20000000f00 */
[----:B------:R-:W-:Y:S01]  /*8df0*/  BAR.SYNC.DEFER_BLOCKING 0x0 ;  /* 0x0000000000007b1d */ /* 0x000fe20000010000 */
[----:B------:R-:W-:-:S02]  /*8e00*/  ISETP.GE.AND P0, PT, R214, R30, PT ;  /* 0x0000001ed600720c */ /* 0x000fc40003f06270 */
[----:B------:R-:W-:Y:S01]  /*8e10*/  PRMT R115, R3, 0x7610, R115 ;  /* 0x0000761003737816 */ /* 0x000fe20000000073 */
[----:B------:R-:W-:Y:S01]  /*8e20*/  IMAD.MOV.U32 R3, RZ, RZ, R85 ;  /* 0x000000ffff037224 */ /* 0x000fe200078e0055 */
[----:B------:R-:W-:Y:S01]  /*8e30*/  PRMT R68, R0, 0x5410, R2 ;  /* 0x0000541000447816 */ /* 0x000fe20000000002 */
[----:B------:R-:W-:Y:S01]  /*8e40*/  IMAD.MOV.U32 R0, RZ, RZ, R21 ;  /* 0x000000ffff007224 */ /* 0x000fe200078e0015 */
[----:B------:R-:W-:Y:S02]  /*8e50*/  MOV R2, R20 ;  /* 0x0000001400027202 */ /* 0x000fe40000000f00 */
[----:B------:R-:W-:Y:S02]  /*8e60*/  PRMT R40, R3, 0x5410, R4 ;  /* 0x0000541003287816 */ /* 0x000fe40000000004 */
[----:B------:R-:W-:-:S03]  /*8e70*/  PRMT R33, R0, 0x5410, R2 ;  /* 0x0000541000217816 */ /* 0x000fc60000000002 */
[----:B------:R-:W-:Y:S05]  /*8e80*/  @P0 BRA `(.L_x_637) ;  /* 0x00000c6000000947 */ /* 0x000fea0003800000 */
[----:B------:R-:W-:Y:S01]  /*8e90*/  ISETP.GE.AND P0, PT, R156, c[0x0][0x27c], PT ;  /* 0x00009f009c007a0c */ /* 0x000fe20003f06270 */
[----:B------:R-:W-:-:S12]  /*8ea0*/  BSSY B0, `(.L_x_638) ;  /* 0x0000030000007945 */ /* 0x000fd80003800000 */
[----:B------:R-:W-:Y:S05]  /*8eb0*/  @P0 BRA `(.L_x_639) ;  /* 0x000002e000000947 */ /* 0x000fea0003800000 */
[----:B------:R-:W1:Y:S01]  /*8ec0*/  LDS.128 R4, [R196+0x10080] ;  /* 0x01008000c4047984 */ /* 0x000e620000000c00 */
[----:B------:R-:W-:Y:S02]  /*8ed0*/  SHF.R.U64 R0, R22, 0x10, R23 ;  /* 0x0000001016007819 */ /* 0x000fe40000001217 */
[----:B------:R-:W-:Y:S02]  /*8ee0*/  SHF.R.U32.HI R11, RZ, 0x10, R25 ;  /* 0x00000010ff0b7819 */ /* 0x000fe40000011619 */
[----:B------:R-:W-:Y:S02]  /*8ef0*/  SHF.R.U32.HI R2, RZ, 0x10, R23 ;  /* 0x00000010ff027819 */ /* 0x000fe40000011617 */
[----:B------:R-:W-:Y:S02]  /*8f00*/  PRMT R10, R69, 0x5432, R0 ;  /* 0x00005432450a7816 */ /* 0x000fe40000000000 */
[----:B------:R-:W-:Y:S02]  /*8f10*/  PRMT R0, R47, 0x5410, R11 ;  /* 0x000054102f007816 */ /* 0x000fe4000000000b */
[----:B------:R-:W-:-:S02]  /*8f20*/  PRMT R8, R69, 0x5410, R2 ;  /* 0x0000541045087816 */ /* 0x000fc40000000002 */
[----:B------:R-:W-:Y:S01]  /*8f30*/  SHF.R.U64 R3, R24, 0x10, R25 ;  /* 0x0000001018037819 */ /* 0x000fe20000001219 */
[----:B------:R-:W-:Y:S01]  /*8f40*/  IMAD.U32 R15, R0, 0x10000, RZ ;  /* 0x00010000000f7824 */ /* 0x000fe200078e00ff */
[C---:B------:R-:W-:Y:S01]  /*8f50*/  LOP3.LUT R16, R8.reuse, 0xffff0000, RZ, 0xc0, !PT ;  /* 0xffff000008107812 */ /* 0x040fe200078ec0ff */
[----:B------:R-:W-:Y:S01]  /*8f60*/  IMAD.U32 R14, R8, 0x10000, RZ ;  /* 0x00010000080e7824 */ /* 0x000fe200078e00ff */
[----:B------:R-:W-:Y:S02]  /*8f70*/  PRMT R9, R47, 0x5432, R3 ;  /* 0x000054322f097816 */ /* 0x000fe40000000003 */
[----:B------:R-:W-:Y:S01]  /*8f80*/  LOP3.LUT R17, R0, 0xffff0000, RZ, 0xc0, !PT ;  /* 0xffff000000117812 */ /* 0x000fe200078ec0ff */
[C---:B-1----:R-:W-:Y:S01]  /*8f90*/  IMAD.U32 R12, R6.reuse, 0x10000, RZ ;  /* 0x00010000060c7824 */ /* 0x042fe200078e00ff */
[----:B------:R-:W-:Y:S01]  /*8fa0*/  LOP3.LUT R6, R6, 0xffff0000, RZ, 0xc0, !PT ;  /* 0xffff000006067812 */ /* 0x000fe200078ec0ff */
[C---:B------:R-:W-:Y:S01]  /*8fb0*/  IMAD.U32 R11, R7.reuse, 0x10000, RZ ;  /* 0x00010000070b7824 */ /* 0x040fe200078e00ff */
[----:B------:R-:W-:-:S02]  /*8fc0*/  LOP3.LUT R2, R7, 0xffff0000, RZ, 0xc0, !PT ;  /* 0xffff000007027812 */ /* 0x000fc400078ec0ff */
[----:B------:R-:W-:Y:S01]  /*8fd0*/  SHF.L.U32 R7, R4, 0x10, RZ ;  /* 0x0000001004077819 */ /* 0x000fe200000006ff */
[----:B------:R-:W-:Y:S01]  /*8fe0*/  FMUL.FTZ R8, R6, R15 ;  /* 0x0000000f06087220 */ /* 0x000fe20000410000 */
[----:B------:R-:W-:Y:S01]  /*8ff0*/  LOP3.LUT R3, R4, 0xffff0000, RZ, 0xc0, !PT ;  /* 0xffff000004037812 */ /* 0x000fe200078ec0ff */
[-C--:B------:R-:W-:Y:S01]  /*9000*/  FMUL.FTZ R6, R6, R14.reuse ;  /* 0x0000000e06067220 */ /* 0x080fe20000410000 */
[C---:B------:R-:W-:Y:S01]  /*9010*/  LOP3.LUT R0, R5.reuse, 0xffff0000, RZ, 0xc0, !PT ;  /* 0xffff000005007812 */ /* 0x040fe200078ec0ff */
[----:B------:R-:W-:Y:S01]  /*9020*/  FMUL.FTZ R4, R2, R17 ;  /* 0x0000001102047220 */ /* 0x000fe20000410000 */
[----:B------:R-:W-:Y:S01]  /*9030*/  SHF.L.U32 R13, R5, 0x10, RZ ;  /* 0x00000010050d7819 */ /* 0x000fe200000006ff */
[C---:B------:R-:W-:Y:S02]  /*9040*/  FFMA.FTZ R6, R12.reuse, R15, R6 ;  /* 0x0000000f0c067223 */ /* 0x040fe40000010006 */
[----:B------:R-:W-:Y:S01]  /*9050*/  FFMA.FTZ R14, R12, R14, -R8 ;  /* 0x0000000e0c0e7223 */ /* 0x000fe20000010808 */
[----:B------:R-:W-:Y:S01]  /*9060*/  SHF.L.U32 R12, R10, 0x10, RZ ;  /* 0x000000100a0c7819 */ /* 0x000fe200000006ff */
[C---:B------:R-:W-:Y:S01]  /*9070*/  IMAD.U32 R15, R9.reuse, 0x10000, RZ ;  /* 0x00010000090f7824 */ /* 0x040fe200078e00ff */
[----:B------:R-:W-:Y:S01]  /*9080*/  LOP3.LUT R9, R9, 0xffff0000, RZ, 0xc0, !PT ;  /* 0xffff000009097812 */ /* 0x000fe200078ec0ff */
[-C--:B------:R-:W-:Y:S01]  /*9090*/  FMUL.FTZ R2, R2, R16.reuse ;  /* 0x0000001002027220 */ /* 0x080fe20000410000 */
[----:B------:R-:W-:Y:S01]  /*90a0*/  LOP3.LUT R10, R10, 0xffff0000, RZ, 0xc0, !PT ;  /* 0xffff00000a0a7812 */ /* 0x000fe200078ec0ff */
[C---:B------:R-:W-:Y:S01]  /*90b0*/  FFMA.FTZ R8, R11.reuse, R16, -R4 ;  /* 0x000000100b087223 */ /* 0x040fe20000010804 */
[----:B------:R-:W-:Y:S01]  /*90c0*/  F2FP.BF16.PACK_AB R6, R6, R14 ;  /* 0x0000000e0606723e */ /* 0x000fe200000010ff */
[----:B------:R-:W-:-:S02]  /*90d0*/  FFMA.FTZ R5, R11, R17, R2 ;  /* 0x000000110b057223 */ /* 0x000fc40000010002 */
[C---:B------:R-:W-:Y:S02]  /*90e0*/  FMUL.FTZ R4, R3.reuse, R15 ;  /* 0x0000000f03047220 */ /* 0x040fe40000410000 */
[C---:B------:R-:W-:Y:S02]  /*90f0*/  FMUL.FTZ R2, R0.reuse, R9 ;  /* 0x0000000900027220 */ /* 0x040fe40000410000 */
[----:B------:R-:W-:Y:S02]  /*9100*/  FMUL.FTZ R3, R3, R12 ;  /* 0x0000000c03037220 */ /* 0x000fe40000410000 */
[----:B------:R-:W-:Y:S02]  /*9110*/  FMUL.FTZ R0, R0, R10 ;  /* 0x0000000a00007220 */ /* 0x000fe40000410000 */
[C---:B------:R-:W-:Y:S02]  /*9120*/  FFMA.FTZ R4, R7.reuse, R12, -R4 ;  /* 0x0000000c07047223 */ /* 0x040fe40000010804 */
[----:B------:R-:W-:Y:S01]  /*9130*/  FFMA.FTZ R3, R7, R15, R3 ;  /* 0x0000000f07037223 */ /* 0x000fe20000010003 */
[----:B------:R-:W-:Y:S01]  /*9140*/  F2FP.BF16.PACK_AB R7, R5, R8 ;  /* 0x000000080507723e */ /* 0x000fe200000010ff */
[----:B------:R-:W-:-:S02]  /*9150*/  FFMA.FTZ R2, R13, R10, -R2 ;  /* 0x0000000a0d027223 */ /* 0x000fc40000010802 */
[----:B------:R-:W-:Y:S01]  /*9160*/  FFMA.FTZ R0, R13, R9, R0 ;  /* 0x000000090d007223 */ /* 0x000fe20000010000 */
[----:B------:R-:W-:-:S04]  /*9170*/  F2FP.BF16.PACK_AB R4, R3, R4 ;  /* 0x000000040304723e */ /* 0x000fc800000010ff */
[----:B------:R-:W-:-:S05]  /*9180*/  F2FP.BF16.PACK_AB R5, R0, R2 ;  /* 0x000000020005723e */ /* 0x000fca00000010ff */
[----:B------:R1:W-:Y:S02]  /*9190*/  STS.128 [R196+0x10080], R4 ;  /* 0x01008004c4007388 */ /* 0x0003e40000000c00 */
.L_x_639:
[----:B------:R-:W-:Y:S05]  /*91a0*/  BSYNC B0 ;  /* 0x0000000000007941 */ /* 0x000fea0003800000 */
.L_x_638:
[----:B------:R-:W-:Y:S01]  /*91b0*/  ISETP.GE.AND P0, PT, R159, c[0x0][0x27c], PT ;  /* 0x00009f009f007a0c */ /* 0x000fe20003f06270 */
[----:B------:R-:W-:-:S12]  /*91c0*/  BSSY B0, `(.L_x_640) ;  /* 0x0000030000007945 */ /* 0x000fd80003800000 */
[----:B------:R-:W-:Y:S05]  /*91d0*/  @P0 BRA `(.L_x_641) ;  /* 0x000002e000000947 */ /* 0x000fea0003800000 */
[----:B-1----:R-:W1:Y:S01]  /*91e0*/  LDS.128 R4, [R196+0x14080] ;  /* 0x01408000c4047984 */ /* 0x002e620000000c00 */
[----:B------:R-:W-:Y:S02]  /*91f0*/  SHF.R.U64 R0, R26, 0x10, R27 ;  /* 0x000000101a007819 */ /* 0x000fe4000000121b */
[----:B------:R-:W-:Y:S02]  /*9200*/  SHF.R.U32.HI R11, RZ, 0x10, R29 ;  /* 0x00000010ff0b7819 */ /* 0x000fe4000001161d */
[----:B------:R-:W-:Y:S02]  /*9210*/  SHF.R.U32.HI R2, RZ, 0x10, R27 ;  /* 0x00000010ff027819 */ /* 0x000fe4000001161b */
[C---:B------:R-:W-:Y:S02]  /*9220*/  PRMT R10, R95.reuse, 0x5432, R0 ;  /* 0x000054325f0a7816 */ /* 0x040fe40000000000 */
        /* <DEDUP_REMOVED lines=41> */
.L_x_641:
[----:B------:R-:W-:Y:S05]  /*94c0*/  BSYNC B0 ;  /* 0x0000000000007941 */ /* 0x000fea0003800000 */
.L_x_640:
        /* <DEDUP_REMOVED lines=49> */
.L_x_643:
[----:B------:R-:W-:Y:S05]  /*97e0*/  BSYNC B0 ;  /* 0x0000000000007941 */ /* 0x000fea0003800000 */
.L_x_642:
[----:B------:R-:W-:-:S13]  /*97f0*/  ISETP.GE.AND P0, PT, R158, c[0x0][0x27c], PT ;  /* 0x00009f009e007a0c */ /* 0x000fda0003f06270 */
[----:B------:R-:W-:Y:S05]  /*9800*/  @P0 BRA `(.L_x_637) ;  /* 0x000002e000000947 */ /* 0x000fea0003800000 */
[----:B-1----:R-:W1:Y:S01]  /*9810*/  LDS.128 R4, [R196+0x1c080] ;  /* 0x01c08000c4047984 */ /* 0x002e620000000c00 */
        /* <DEDUP_REMOVED lines=45> */
.L_x_637:
[----:B------:R-:W-:Y:S05]  /*9af0*/  BSYNC B1 ;  /* 0x0000000000017941 */ /* 0x000fea0003800000 */
.L_x_636:
[----:B------:R-:W-:Y:S01]  /*9b00*/  ISETP.GE.AND P0, PT, R128, R30, PT ;  /* 0x0000001e8000720c */ /* 0x000fe20003f06270 */
[----:B------:R-:W-:-:S12]  /*9b10*/  BSSY B1, `(.L_x_644) ;  /* 0x00000c8000017945 */ /* 0x000fd80003800000 */
[----:B------:R-:W-:Y:S05]  /*9b20*/  @P0 BRA `(.L_x_645) ;  /* 0x00000c6000000947 */ /* 0x000fea0003800000 */
[----:B------:R-:W-:Y:S01]  /*9b30*/  ISETP.GE.AND P0, PT, R156, c[0x0][0x27c], PT ;  /* 0x00009f009c007a0c */ /* 0x000fe20003f06270 */
[----:B------:R-:W-:-:S12]  /*9b40*/  BSSY B0, `(.L_x_646) ;  /* 0x0000030000007945 */ /* 0x000fd80003800000 */
        /* <DEDUP_REMOVED lines=47> */
.L_x_647:
[----:B------:R-:W-:Y:S05]  /*9e40*/  BSYNC B0 ;  /* 0x0000000000007941 */ /* 0x000fea0003800000 */
.L_x_646:
        /* <DEDUP_REMOVED lines=49> */
.L_x_649:
[----:B------:R-:W-:Y:S05]  /*a160*/  BSYNC B0 ;  /* 0x0000000000007941 */ /* 0x000fea0003800000 */
.L_x_648:
        /* <DEDUP_REMOVED lines=49> */
.L_x_651:
[----:B------:R-:W-:Y:S05]  /*a480*/  BSYNC B0 ;  /* 0x0000000000007941 */ /* 0x000fea0003800000 */
.L_x_650:
        /* <DEDUP_REMOVED lines=48> */
.L_x_645:
[----:B------:R-:W-:Y:S05]  /*a790*/  BSYNC B1 ;  /* 0x0000000000017941 */ /* 0x000fea0003800000 */
.L_x_644:
        /* <DEDUP_REMOVED lines=53> */
.L_x_655:
[----:B------:R-:W-:Y:S05]  /*aaf0*/  BSYNC B0 ;  /* 0x0000000000007941 */ /* 0x000fea0003800000 */
.L_x_654:
        /* <DEDUP_REMOVED lines=49> */
.L_x_657:
[----:B------:R-:W-:Y:S05]  /*ae10*/  BSYNC B0 ;  /* 0x0000000000007941 */ /* 0x000fea0003800000 */
.L_x_656:
        /* <DEDUP_REMOVED lines=49> */
.L_x_659:
[----:B------:R-:W-:Y:S05]  /*b130*/  BSYNC B0 ;  /* 0x0000000000007941 */ /* 0x000fea0003800000 */
.L_x_658:
[----:B------:R-:W-:-:S13]  /*b140*/  ISETP.GE.AND P0, PT, R158, c[0x0][0x27c], PT ;  /* 0x00009f009e007a0c */ /* 0x000fda0003f06270 */
        /* <DEDUP_REMOVED lines=47> */
.L_x_653:
[----:B------:R-:W-:Y:S05]  /*b440*/  BSYNC B1 ;  /* 0x0000000000017941 */ /* 0x000fea0003800000 */
.L_x_652:
[----:B------:R-:W-:-:S04]  /*b450*/  IADD3 R0, R214, 0x60, RZ ;  /* 0x00000060d6007810 */ /* 0x000fc80007ffe0ff */
        /* <DEDUP_REMOVED lines=51> */
.L_x_662:
[----:B------:R-:W-:Y:S05]  /*b790*/  BSYNC B0 ;  /* 0x0000000000007941 */ /* 0x000fea0003800000 */
.L_x_661:
        /* <DEDUP_REMOVED lines=49> */
.L_x_664:
[----:B------:R-:W-:Y:S05]  /*bab0*/  BSYNC B0 ;  /* 0x0000000000007941 */ /* 0x000fea0003800000 */
.L_x_663:
        /* <DEDUP_REMOVED lines=49> */
.L_x_666:
[----:B------:R-:W-:Y:S05]  /*bdd0*/  BSYNC B0 ;  /* 0x0000000000007941 */ /* 0x000fea0003800000 */
.L_x_665:
        /* <DEDUP_REMOVED lines=49> */
.L_x_627:
[----:B------:R-:W-:Y:S01]  /*c0f0*/  ISETP.NE.AND P0, PT, R131, 0x1, PT ;  /* 0x000000018300780c */ /* 0x000fe20003f05270 */
[----:B------:R-:W-:Y:S01]  /*c100*/  IMAD.MOV.U32 R7, RZ, RZ, R3 ;  /* 0x000000ffff077224 */ /* 0x000fe200078e0003 */
[----:B------:R-:W-:Y:S01]  /*c110*/  LOP3.LUT P1, RZ, R215, 0x8, RZ, 0xc0, !PT ;  /* 0x00000008d7ff7812 */ /* 0x000fe2000782c0ff */
[----:B------:R-:W-:Y:S01]  /*c120*/  BSSY B0, `(.L_x_667) ;  /* 0x0000039000007945 */ /* 0x000fe20003800000 */
[----:B------:R-:W-:Y:S01]  /*c130*/  CS2R R58, SRZ ;  /* 0x00000000003a7805 */ /* 0x000fe2000001ff00 */
[----:B------:R-:W-:Y:S01]  /*c140*/  CS2R R30, SRZ ;  /* 0x00000000001e7805 */ /* 0x000fe2000001ff00 */
[----:B------:R-:W-:Y:S01]  /*c150*/  CS2R R28, SRZ ;  /* 0x00000000001c7805 */ /* 0x000fe2000001ff00 */
[----:B------:R-:W-:Y:S01]  /*c160*/  CS2R R18, SRZ ;  /* 0x0000000000127805 */ /* 0x000fe2000001ff00 */
[----:B----4-:R-:W-:Y:S01]  /*c170*/  CS2R R16, SRZ ;  /* 0x0000000000107805 */ /* 0x010fe2000001ff00 */
[----:B------:R-:W-:Y:S01]  /*c180*/  CS2R R34, SRZ ;  /* 0x0000000000227805 */ /* 0x000fe2000001ff00 */
[----:B------:R-:W-:Y:S01]  /*c190*/  CS2R R32, SRZ ;  /* 0x0000000000207805 */ /* 0x000fe2000001ff00 */
[----:B------:R-:W-:Y:S01]  /*c1a0*/  CS2R R22, SRZ ;  /* 0x0000000000167805 */ /* 0x000fe2000001ff00 */
[----:B------:R-:W-:Y:S01]  /*c1b0*/  CS2R R20, SRZ ;  /* 0x0000000000147805 */ /* 0x000fe2000001ff00 */
[----:B------:R-:W-:-:S05]  /*c1c0*/  @P0 IMAD.HI.U32 R5, R2, c[0x0][0x2c8], RZ ;  /* 0x0000b20002050a27 */ /* 0x000fca00078e00ff */
[----:B------:R-:W-:-:S04]  /*c1d0*/  @P0 SHF.R.U32.HI R2, RZ, c[0x0][0x2cc], R5 ;  /* 0x0000b300ff020a19 */ /* 0x000fc80000011605 */
[----:B------:R-:W-:Y:S01]  /*c1e0*/  SHF.R.S32.HI R5, RZ, 0x1f, R2 ;  /* 0x0000001fff057819 */ /* 0x000fe20000011402 */
[----:B------:R-:W-:-:S04]  /*c1f0*/  IMAD.WIDE.U32 R6, R2, c[0x0][0x280], R6 ;  /* 0x0000a00002067a25 */ /* 0x000fc800078e0006 */
[----:B------:R-:W-:Y:S01]  /*c200*/  IMAD R9, R5, c[0x0][0x280], RZ ;  /* 0x0000a00005097a24 */ /* 0x000fe200078e02ff */
[----:B------:R-:W-:-:S03]  /*c210*/  LEA R27, P0, R6, c[0x0][0x270], 0x1 ;  /* 0x00009c00061b7a11 */ /* 0x000fc600078008ff */
[----:B------:R-:W-:-:S04]  /*c220*/  IMAD R3, R2, c[0x0][0x284], R9 ;  /* 0x0000a10002037a24 */ /* 0x000fc800078e0209 */
[----:B------:R-:W-:-:S05]  /*c230*/  IMAD.IADD R3, R7, 0x1, R3 ;  /* 0x0000000107037824 */ /* 0x000fca00078e0203 */
[----:B------:R-:W-:Y:S01]  /*c240*/  LEA.HI.X R26, R6, c[0x0][0x274], R3, 0x1, P0 ;  /* 0x00009d00061a7a11 */ /* 0x000fe200000f0c03 */
[----:B------:R-:W-:Y:S01]  /*c250*/  IMAD R3, R5, c[0x0][0x290], RZ ;  /* 0x0000a40005037a24 */ /* 0x000fe200078e02ff */
[----:B------:R-:W-:-:S05]  /*c260*/  MOV R5, R8 ;  /* 0x0000000800057202 */ /* 0x000fca0000000f00 */
[----:B------:R-:W-:-:S04]  /*c270*/  IMAD.WIDE.U32 R4, R2, c[0x0][0x290], R4 ;  /* 0x0000a40002047a25 */ /* 0x000fc800078e0004 */
[----:B------:R-:W-:Y:S01]  /*c280*/  IMAD R2, R2, c[0x0][0x294], R3 ;  /* 0x0000a50002027a24 */ /* 0x000fe200078e0203 */
[C---:B------:R-:W-:Y:S01]  /*c290*/  LEA R25, P0, R4.reuse, c[0x0][0x288], 0x1 ;  /* 0x0000a20004197a11 */ /* 0x040fe200078008ff */
[----:B------:R1:W2:Y:S03]  /*c2a0*/  SHFL.IDX PT, R3, R27, RZ, 0x181f ;  /* 0x00181fff1b037589 */ /* 0x0002a600000e0000 */
[----:B------:R-:W-:Y:S01]  /*c2b0*/  IADD3 R2, R5, R2, RZ ;  /* 0x0000000205027210 */ /* 0x000fe20007ffe0ff */
[----:B------:R1:W3:Y:S03]  /*c2c0*/  SHFL.IDX PT, R10, R25, RZ, 0x181f ;  /* 0x00181fff190a7589 */ /* 0x0002e600000e0000 */
[----:B------:R-:W-:Y:S01]  /*c2d0*/  LEA.HI.X R13, R4, c[0x0][0x28c], R2, 0x1, P0 ;  /* 0x0000a300040d7a11 */ /* 0x000fe200000f0c02 */
[----:B------:R1:W4:Y:S04]  /*c2e0*/  SHFL.IDX PT, R5, R26, RZ, 0x181f ;  /* 0x00181fff1a057589 */ /* 0x00032800000e0000 */
[----:B------:R1:W1:Y:S01]  /*c2f0*/  SHFL.IDX PT, R12, R13, RZ, 0x181f ;  /* 0x00181fff0d0c7589 */ /* 0x00026200000e0000 */
[----:B------:R-:W-:Y:S05]  /*c300*/  @P1 BRA `(.L_x_668) ;  /* 0x000001a000001947 */ /* 0x000fea0003800000 */
[----:B------:R-:W-:Y:S01]  /*c310*/  ISETP.GE.AND P1, PT, R136, c[0x0][0x27c], PT ;  /* 0x00009f0088007a0c */ /* 0x000fe20003f26270 */
[----:B------:R-:W-:Y:S01]  /*c320*/  CS2R R18, SRZ ;  /* 0x0000000000127805 */ /* 0x000fe2000001ff00 */
[----:B------:R-:W-:Y:S01]  /*c330*/  CS2R R16, SRZ ;  /* 0x0000000000107805 */ /* 0x000fe2000001ff00 */
[----:B------:R-:W-:Y:S01]  /*c340*/  CS2R R22, SRZ ;  /* 0x0000000000167805 */ /* 0x000fe2000001ff00 */
[----:B------:R-:W-:-:S09]  /*c350*/  CS2R R20, SRZ ;  /* 0x0000000000147805 */ /* 0x000fd2000001ff00 */
[C---:B------:R-:W-:Y:S01]  /*c360*/  @!P1 IMAD.SHL.U32 R2, R136.reuse, 0x2, RZ ;  /* 0x0000000288029824 */ /* 0x040fe200078e00ff */
[----:B------:R-:W-:-:S04]  /*c370*/  @!P1 SHF.L.U64.HI R4, R136, 0x1, R15 ;  /* 0x0000000188049819 */ /* 0x000fc8000001020f */
[----:B--2---:R-:W-:-:S05]  /*c380*/  @!P1 IADD3 R8, P0, R3, R2, RZ ;  /* 0x0000000203089210 */ /* 0x004fca0007f1e0ff */
[--C-:B----4-:R-:W-:Y:S01]  /*c390*/  @!P1 IMAD.X R9, R5, 0x1, R4.reuse, P0 ;  /* 0x0000000105099824 */ /* 0x110fe200000e0604 */
[----:B---3--:R-:W-:Y:S01]  /*c3a0*/  @!P1 IADD3 R6, P0, R10, R2, RZ ;  /* 0x000000020a069210 */ /* 0x008fe20007f1e0ff */
[----:B------:R-:W-:Y:S01]  /*c3b0*/  CS2R R30, SRZ ;  /* 0x00000000001e7805 */ /* 0x000fe2000001ff00 */
[----:B------:R-:W-:Y:S01]  /*c3c0*/  CS2R R28, SRZ ;  /* 0x00000000001c7805 */ /* 0x000fe2000001ff00 */
[----:B------:R-:W-:Y:S01]  /*c3d0*/  CS2R R34, SRZ ;  /* 0x0000000000227805 */ /* 0x000fe2000001ff00 */
[----:B------:R-:W-:Y:S01]  /*c3e0*/  CS2R R32, SRZ ;  /* 0x0000000000207805 */ /* 0x000fe2000001ff00 */
[----:B-1----:R-:W-:Y:S01]  /*c3f0*/  @!P1 IMAD.X R7, R12, 0x1, R4, P0 ;  /* 0x000000010c079824 */ /* 0x002fe200000e0604 */
[----:B------:R-:W-:Y:S01]  /*c400*/  ISETP.GE.AND P0, PT, R138, c[0x0][0x27c], PT ;  /* 0x00009f008a007a0c */ /* 0x000fe20003f06270 */
[----:B------:R1:W5:Y:S04]  /*c410*/  @!P1 LD.E.128 R16, [R8.64] ;  /* 0x0000000608109980 */ /* 0x000368000c101d00 */
[----:B------:R1:W5:Y:S08]  /*c420*/  @!P1 LD.E.128 R20, [R6.64] ;  /* 0x0000000606149980 */ /* 0x000370000c101d00 */
[C---:B------:R-:W-:Y:S01]  /*c430*/  @!P0 IMAD.SHL.U32 R2, R0.reuse, 0x2, RZ ;  /* 0x0000000200028824 */ /* 0x040fe200078e00ff */
[----:B------:R-:W-:-:S04]  /*c440*/  @!P0 SHF.L.U64.HI R11, R0, 0x1, R24 ;  /* 0x00000001000b8819 */ /* 0x000fc80000010218 */
[----:B------:R-:W-:-:S05]  /*c450*/  @!P0 IADD3 R4, P2, R3, R2, RZ ;  /* 0x0000000203048210 */ /* 0x000fca0007f5e0ff */
[----:B------:R-:W-:Y:S01]  /*c460*/  @!P0 IMAD.X R5, R5, 0x1, R11, P2 ;  /* 0x0000000105058824 */ /* 0x000fe200010e060b */
[----:B------:R-:W-:-:S04]  /*c470*/  @!P0 IADD3 R2, P2, R10, R2, RZ ;  /* 0x000000020a028210 */ /* 0x000fc80007f5e0ff */
[----:B------:R1:W5:Y:S01]  /*c480*/  @!P0 LD.E.128 R28, [R4.64] ;  /* 0x00000006041c8980 */ /* 0x000362000c101d00 */
[----:B------:R-:W-:-:S05]  /*c490*/  @!P0 IMAD.X R3, R12, 0x1, R11, P2 ;  /* 0x000000010c038824 */ /* 0x000fca00010e060b */
[----:B------:R1:W5:Y:S03]  /*c4a0*/  @!P0 LD.E.128 R32, [R2.64] ;  /* 0x0000000602208980 */ /* 0x000366000c101d00 */
.L_x_668:
[----:B------:R-:W-:Y:S05]  /*c4b0*/  BSYNC B0 ;  /* 0x0000000000007941 */ /* 0x000fea0003800000 */
.L_x_667:
[----:B-12--5:R-:W-:Y:S01]  /*c4c0*/  IMAD.MOV.U32 R3, RZ, RZ, R30 ;  /* 0x000000ffff037224 */ /* 0x026fe200078e001e */
[----:B------:R-:W-:Y:S01]  /*c4d0*/  MOV R4, R29 ;  /* 0x0000001d00047202 */ /* 0x000fe20000000f00 */
[----:B------:R-:W-:Y:S01]  /*c4e0*/  IMAD.MOV.U32 R2, RZ, RZ, R31 ;  /* 0x000000ffff027224 */ /* 0x000fe200078e001f */
[----:B------:R-:W-:Y:S01]  /*c4f0*/  LOP3.LUT P0, RZ, R215, 0x10, RZ, 0xc0, !PT ;  /* 0x00000010d7ff7812 */ /* 0x000fe2000780c0ff */
[----:B----4-:R-:W-:Y:S01]  /*c500*/  IMAD.MOV.U32 R5, RZ, RZ, R28 ;  /* 0x000000ffff057224 */ /* 0x010fe200078e001c */
[----:B------:R-:W-:Y:S01]  /*c510*/  MOV R6, R22 ;  /* 0x0000001600067202 */ /* 0x000fe20000000f00 */
[----:B------:R1:W2:Y:S01]  /*c520*/  SHFL.IDX PT, R11, R26, 0x1, 0x181f ;  /* 0x00381f001a0b7f89 */ /* 0x0002a200000e0000 */
[----:B------:R-:W-:Y:S01]  /*c530*/  PRMT R98, R2, 0x5410, R3 ;  /* 0x0000541002627816 */ /* 0x000fe20000000003 */
[----:B------:R-:W-:Y:S01]  /*c540*/  IMAD.MOV.U32 R3, RZ, RZ, R18 ;  /* 0x000000ffff037224 */ /* 0x000fe200078e0012 */
[----:B------:R-:W-:Y:S01]  /*c550*/  PRMT R97, R4, 0x5410, R5 ;  /* 0x0000541004617816 */ /* 0x000fe20000000005 */
[----:B------:R-:W-:Y:S01]  /*c560*/  IMAD.MOV.U32 R2, RZ, RZ, R19 ;  /* 0x000000ffff027224 */ /* 0x000fe200078e0013 */
[----:B------:R-:W-:Y:S01]  /*c570*/  MOV R5, R16 ;  /* 0x0000001000057202 */ /* 0x000fe20000000f00 */
[----:B------:R-:W-:Y:S01]  /*c580*/  IMAD.MOV.U32 R4, RZ, RZ, R17 ;  /* 0x000000ffff047224 */ /* 0x000fe200078e0011 */
[----:B------:R1:W4:Y:S01]  /*c590*/  SHFL.IDX PT, R12, R13, 0x1, 0x181f ;  /* 0x00381f000d0c7f89 */ /* 0x00032200000e0000 */
[----:B------:R-:W-:Y:S01]  /*c5a0*/  BSSY B0, `(.L_x_669) ;  /* 0x0000032000007945 */ /* 0x000fe20003800000 */
[----:B------:R-:W-:Y:S01]  /*c5b0*/  PRMT R48, R2, 0x5410, R3 ;  /* 0x0000541002307816 */ /* 0x000fe20000000003 */
[----:B------:R-:W-:Y:S01]  /*c5c0*/  IMAD.MOV.U32 R3, RZ, RZ, R34 ;  /* 0x000000ffff037224 */ /* 0x000fe200078e0022 */
[----:B------:R-:W-:Y:S01]  /*c5d0*/  MOV R2, R35 ;  /* 0x0000002300027202 */ /* 0x000fe20000000f00 */
[----:B---3--:R1:W3:Y:S01]  /*c5e0*/  SHFL.IDX PT, R10, R25, 0x1, 0x181f ;  /* 0x00381f00190a7f89 */ /* 0x0082e200000e0000 */
[----:B------:R-:W-:Y:S01]  /*c5f0*/  PRMT R39, R4, 0x5410, R5 ;  /* 0x0000541004277816 */ /* 0x000fe20000000005 */
[----:B------:R-:W-:Y:S01]  /*c600*/  IMAD.MOV.U32 R5, RZ, RZ, R23 ;  /* 0x000000ffff057224 */ /* 0x000fe200078e0017 */
[----:B------:R-:W-:Y:S01]  /*c610*/  PRMT R96, R2, 0x5410, R3 ;  /* 0x0000541002607816 */ /* 0x000fe20000000003 */
[----:B------:R-:W-:Y:S01]  /*c620*/  IMAD.MOV.U32 R3, RZ, RZ, R32 ;  /* 0x000000ffff037224 */ /* 0x000fe200078e0020 */
[----:B------:R1:W1:Y:S01]  /*c630*/  SHFL.IDX PT, R4, R27, 0x1, 0x181f ;  /* 0x00381f001b047f89 */ /* 0x00026200000e0000 */
[----:B------:R-:W-:Y:S01]  /*c640*/  IMAD.MOV.U32 R2, RZ, RZ, R33 ;  /* 0x000000ffff027224 */ /* 0x000fe200078e0021 */
[----:B------:R-:W-:Y:S01]  /*c650*/  PRMT R38, R5, 0x5410, R6 ;  /* 0x0000541005267816 */ /* 0x000fe20000000006 */
[----:B------:R-:W-:Y:S01]  /*c660*/  CS2R R56, SRZ ;  /* 0x0000000000387805 */ /* 0x000fe2000001ff00 */
[----:B------:R-:W-:Y:S01]  /*c670*/  CS2R R42, SRZ ;  /* 0x00000000002a7805 */ /* 0x000fe2000001ff00 */
[----:B------:R-:W-:Y:S01]  /*c680*/  CS2R R40, SRZ ;  /* 0x0000000000287805 */ /* 0x000fe2000001ff00 */
[----:B------:R-:W-:Y:S01]  /*c690*/  PRMT R70, R2, 0x5410, R3 ;  /* 0x0000541002467816 */ /* 0x000fe20000000003 */
[----:B------:R-:W-:Y:S01]  /*c6a0*/  IMAD.MOV.U32 R3, RZ, RZ, R20 ;  /* 0x000000ffff037224 */ /* 0x000fe200078e0014 */
[----:B------:R-:W-:Y:S01]  /*c6b0*/  MOV R2, R21 ;  /* 0x0000001500027202 */ /* 0x000fe20000000f00 */
[----:B------:R-:W-:Y:S01]  /*c6c0*/  CS2R R54, SRZ ;  /* 0x0000000000367805 */ /* 0x000fe2000001ff00 */
[----:B------:R-:W-:Y:S01]  /*c6d0*/  CS2R R52, SRZ ;  /* 0x0000000000347805 */ /* 0x000fe2000001ff00 */
[----:B------:R-:W-:Y:S01]  /*c6e0*/  CS2R R46, SRZ ;  /* 0x00000000002e7805 */ /* 0x000fe2000001ff00 */
[----:B------:R-:W-:Y:S01]  /*c6f0*/  PRMT R37, R2, 0x5410, R3 ;  /* 0x0000541002257816 */ /* 0x000fe20000000003 */
[----:B------:R-:W-:Y:S01]  /*c700*/  CS2R R44, SRZ ;  /* 0x00000000002c7805 */ /* 0x000fe2000001ff00 */
[----:B------:R-:W-:Y:S05]  /*c710*/  @P0 BRA `(.L_x_670) ;  /* 0x000001a000000947 */ /* 0x000fea0003800000 */
[----:B--2-4-:R-:W-:Y:S01]  /*c720*/  ISETP.GE.AND P1, PT, R136, c[0x0][0x27c], PT ;  /* 0x00009f0088007a0c */ /* 0x014fe20003f26270 */
[----:B------:R-:W-:Y:S01]  /*c730*/  CS2R R42, SRZ ;  /* 0x00000000002a7805 */ /* 0x000fe2000001ff00 */
[----:B------:R-:W-:Y:S01]  /*c740*/  CS2R R40, SRZ ;  /* 0x0000000000287805 */ /* 0x000fe2000001ff00 */
[----:B------:R-:W-:Y:S01]  /*c750*/  CS2R R46, SRZ ;  /* 0x00000000002e7805 */ /* 0x000fe2000001ff00 */
[----:B------:R-:W-:-:S09]  /*c760*/  CS2R R44, SRZ ;  /* 0x00000000002c7805 */ /* 0x000fd2000001ff00 */
[C---:B------:R-:W-:Y:S01]  /*c770*/  @!P1 IMAD.SHL.U32 R2, R136.reuse, 0x2, RZ ;  /* 0x0000000288029824 */ /* 0x040fe200078e00ff */
[----:B------:R-:W-:-:S04]  /*c780*/  @!P1 SHF.L.U64.HI R3, R136, 0x1, R15 ;  /* 0x0000000188039819 */ /* 0x000fc8000001020f */
[----:B-1----:R-:W-:-:S05]  /*c790*/  @!P1 IADD3 R8, P0, R4, R2, RZ ;  /* 0x0000000204089210 */ /* 0x002fca0007f1e0ff */
[--C-:B------:R-:W-:Y:S01]  /*c7a0*/  @!P1 IMAD.X R9, R11, 0x1, R3.reuse, P0 ;  /* 0x000000010b099824 */ /* 0x100fe200000e0603 */
[----:B---3--:R-:W-:Y:S01]  /*c7b0*/  @!P1 IADD3 R6, P0, R10, R2, RZ ;  /* 0x000000020a069210 */ /* 0x008fe20007f1e0ff */
[----:B------:R-:W-:Y:S01]  /*c7c0*/  CS2R R58, SRZ ;  /* 0x00000000003a7805 */ /* 0x000fe2000001ff00 */
[----:B------:R-:W-:Y:S01]  /*c7d0*/  CS2R R56, SRZ ;  /* 0x0000000000387805 */ /* 0x000fe2000001ff00 */
[----:B------:R-:W-:Y:S01]  /*c7e0*/  CS2R R54, SRZ ;  /* 0x0000000000367805 */ /* 0x000fe2000001ff00 */
[----:B------:R-:W-:Y:S01]  /*c7f0*/  CS2R R52, SRZ ;  /* 0x0000000000347805 */ /* 0x000fe2000001ff00 */
[----:B------:R-:W-:Y:S01]  /*c800*/  @!P1 IMAD.X R7, R12, 0x1, R3, P0 ;  /* 0x000000010c079824 */ /* 0x000fe200000e0603 */
        /* <DEDUP_REMOVED lines=11> */
.L_x_670:
[----:B--2-4-:R-:W-:Y:S05]  /*c8c0*/  BSYNC B0 ;  /* 0x0000000000007941 */ /* 0x014fea0003800000 */
.L_x_669:
[----:B-1---5:R-:W-:Y:S01]  /*c8d0*/  IMAD.MOV.U32 R3, RZ, RZ, R56 ;  /* 0x000000ffff037224 */ /* 0x022fe200078e0038 */
[----:B------:R-:W-:Y:S01]  /*c8e0*/  MOV R2, R57 ;  /* 0x0000003900027202 */ /* 0x000fe20000000f00 */
[----:B------:R-:W-:Y:S01]  /*c8f0*/  IMAD.MOV.U32 R5, RZ, RZ, R58 ;  /* 0x000000ffff057224 */ /* 0x000fe200078e003a */
[----:B------:R-:W-:Y:S01]  /*c900*/  LOP3.LUT P0, RZ, R215, 0x80, RZ, 0xc0, !PT ;  /* 0x00000080d7ff7812 */ /* 0x000fe2000780c0ff */
        /* <DEDUP_REMOVED lines=11> */
[----:B------:R1:W2:Y:S01]  /*c9c0*/  SHFL.IDX PT, R11, R13, 0x2, 0x181f ;  /* 0x00581f000d0b7f89 */ /* 0x0002a200000e0000 */
[----:B------:R-:W-:Y:S01]  /*c9d0*/  IMAD.MOV.U32 R2, RZ, RZ, R53 ;  /* 0x000000ffff027224 */ /* 0x000fe200078e0035 */
[----:B------:R-:W-:Y:S01]  /*c9e0*/  PRMT R102, R4, 0x5410, R5 ;  /* 0x0000541004667816 */ /* 0x000fe20000000005 */
[----:B------:R-:W-:Y:S01]  /*c9f0*/  IMAD.MOV.U32 R5, RZ, RZ, R54 ;  /* 0x000000ffff057224 */ /* 0x000fe200078e0036 */
[----:B------:R-:W-:Y:S01]  /*ca00*/  MOV R4, R55 ;  /* 0x0000003700047202 */ /* 0x000fe20000000f00 */
[----:B---3--:R1:W3:Y:S01]  /*ca10*/  SHFL.IDX PT, R10, R25, 0x2, 0x181f ;  /* 0x00581f00190a7f89 */ /* 0x0082e200000e0000 */
[----:B------:R-:W-:Y:S01]  /*ca20*/  PRMT R103, R2, 0x5410, R3 ;  /* 0x0000541002677816 */ /* 0x000fe20000000003 */
[----:B------:R-:W-:Y:S01]  /*ca30*/  IMAD.MOV.U32 R3, RZ, RZ, R44 ;  /* 0x000000ffff037224 */ /* 0x000fe200078e002c */
[----:B------:R-:W-:Y:S01]  /*ca40*/  PRMT R104, R4, 0x5410, R5 ;  /* 0x0000541004687816 */ /* 0x000fe20000000005 */
[----:B------:R-:W-:Y:S01]  /*ca50*/  BSSY B0, `(.L_x_671) ;  /* 0x000002a000007945 */ /* 0x000fe20003800000 */
[----:B------:R-:W-:Y:S01]  /*ca60*/  MOV R2, R45 ;  /* 0x0000002d00027202 */ /* 0x000fe20000000f00 */
[----:B------:R1:W4:Y:S01]  /*ca70*/  SHFL.IDX PT, R5, R26, 0x2, 0x181f ;  /* 0x00581f001a057f89 */ /* 0x00032200000e0000 */
[----:B------:R-:W-:Y:S01]  /*ca80*/  PRMT R100, R6, 0x5410, R7 ;  /* 0x0000541006647816 */ /* 0x000fe20000000007 */
[----:B------:R-:W-:Y:S01]  /*ca90*/  CS2R R94, SRZ ;  /* 0x00000000005e7805 */ /* 0x000fe2000001ff00 */
[----:B------:R-:W-:Y:S01]  /*caa0*/  PRMT R99, R2, 0x5410, R3 ;  /* 0x0000541002637816 */ /* 0x000fe20000000003 */
[----:B------:R1:W1:Y:S01]  /*cab0*/  SHFL.IDX PT, R4, R27, 0x2, 0x181f ;  /* 0x00581f001b047f89 */ /* 0x00026200000e0000 */
        /* <DEDUP_REMOVED lines=8> */
[----:B------:R-:W-:Y:S05]  /*cb40*/  @P0 BRA `(.L_x_672) ;  /* 0x000001a000000947 */ /* 0x000fea0003800000 */
[----:B--2---:R-:W-:Y:S01]  /*cb50*/  ISETP.GE.AND P1, PT, R136, c[0x0][0x27c], PT ;  /* 0x00009f0088007a0c */ /* 0x004fe20003f26270 */
[----:B------:R-:W-:Y:S01]  /*cb60*/  CS2R R62, SRZ ;  /* 0x00000000003e7805 */ /* 0x000fe2000001ff00 */
[----:B------:R-:W-:Y:S01]  /*cb70*/  CS2R R60, SRZ ;  /* 0x00000000003c7805 */ /* 0x000fe2000001ff00 */
[----:B------:R-:W-:Y:S01]  /*cb80*/  CS2R R66, SRZ ;  /* 0x0000000000427805 */ /* 0x000fe2000001ff00 */
[----:B------:R-:W-:-:S09]  /*cb90*/  CS2R R64, SRZ ;  /* 0x0000000000407805 */ /* 0x000fd2000001ff00 */
[C---:B------:R-:W-:Y:S01]  /*cba0*/  @!P1 IMAD.SHL.U32 R2, R136.reuse, 0x2, RZ ;  /* 0x0000000288029824 */ /* 0x040fe200078e00ff */
[----:B------:R-:W-:-:S04]  /*cbb0*/  @!P1 SHF.L.U64.HI R3, R136, 0x1, R15 ;  /* 0x0000000188039819 */ /* 0x000fc8000001020f */
[----:B-1----:R-:W-:-:S05]  /*cbc0*/  @!P1 IADD3 R8, P0, R4, R2, RZ ;  /* 0x0000000204089210 */ /* 0x002fca0007f1e0ff */
[--C-:B----4-:R-:W-:Y:S01]  /*cbd0*/  @!P1 IMAD.X R9, R5, 0x1, R3.reuse, P0 ;  /* 0x0000000105099824 */ /* 0x110fe200000e0603 */
        /* <DEDUP_REMOVED lines=17> */
.L_x_672:
[----:B--2---:R-:W-:Y:S05]  /*ccf0*/  BSYNC B0 ;  /* 0x0000000000007941 */ /* 0x004fea0003800000 */
.L_x_671:
[----:B-1---5:R-:W-:Y:S01]  /*cd00*/  IMAD.MOV.U32 R3, RZ, RZ, R74 ;  /* 0x000000ffff037224 */ /* 0x022fe200078e004a */
[----:B------:R-:W-:Y:S01]  /*cd10*/  MOV R4, R73 ;  /* 0x0000004900047202 */ /* 0x000fe20000000f00 */
[----:B------:R-:W-:Y:S01]  /*cd20*/  IMAD.MOV.U32 R2, RZ, RZ, R75 ;  /* 0x000000ffff027224 */ /* 0x000fe200078e004b */
[----:B------:R-:W-:Y:S01]  /*cd30*/  ISETP.NE.AND P0, PT, R82, RZ, PT ;  /* 0x000000ff5200720c */ /* 0x000fe20003f05270 */
        /* <DEDUP_REMOVED lines=60> */
.L_x_674:
[----:B--2-4-:R-:W-:Y:S05]  /*d100*/  BSYNC B0 ;  /* 0x0000000000007941 */ /* 0x014fea0003800000 */
.L_x_673:
[----:B-----5:R-:W-:Y:S01]  /*d110*/  IMAD.MOV.U32 R0, RZ, RZ, R94 ;  /* 0x000000ffff007224 */ /* 0x020fe200078e005e */
[----:B------:R-:W-:-:S04]  /*d120*/  DEPBAR.LE SB0, 0x1 ;  /* 0x000080400000791a */ /* 0x000fc80000000000 */
[----:B-1----:R-:W-:Y:S01]  /*d130*/  IMAD.MOV.U32 R4, RZ, RZ, R95 ;  /* 0x000000ffff047224 */ /* 0x002fe200078e005f */
        /* <DEDUP_REMOVED lines=33> */
[----:B------:R-:W-:Y:S01]  /*d350*/  IMAD.MOV.U32 R0, RZ, RZ, c[0x0][0x27c] ;  /* 0x00009f00ff007624 */ /* 0x000fe200078e00ff */
[----:B---3--:R-:W1:Y:S01]  /*d360*/  LDS.128 R8, [R196+0x10080] ;  /* 0x01008000c4087984 */ /* 0x008e620000000c00 */
[----:B------:R-:W-:Y:S02]  /*d370*/  SHF.R.U64 R13, R20, 0x10, R21 ;  /* 0x00000010140d7819 */ /* 0x000fe40000001215 */
[----:B------:R-:W-:Y:S02]  /*d380*/  SHF.R.U32.HI R12, RZ, 0x10, R19 ;  /* 0x00000010ff0c7819 */ /* 0x000fe40000011613 */
[----:B------:R-:W-:Y:S02]  /*d390*/  LEA.HI R0, R0, R237, RZ, 0x1d ;  /* 0x000000ed00007211 */ /* 0x000fe400078fe8ff */
[----:B------:R-:W-:Y:S02]  /*d3a0*/  PRMT R13, R37, 0x5432, R13 ;  /* 0x00005432250d7816 */ /* 0x000fe4000000000d */
[----:B------:R-:W-:Y:S01]  /*d3b0*/  SHF.R.S32.HI R3, RZ, 0x1f, R0 ;  /* 0x0000001fff037819 */ /* 0x000fe20000011400 */
[----:B------:R-:W-:Y:S01]  /*d3c0*/  IMAD.SHL.U32 R2, R0, 0x8, RZ ;  /* 0x0000000800027824 */ /* 0x000fe200078e00ff */
[----:B------:R-:W-:-:S02]  /*d3d0*/  SHF.R.U32.HI R14, RZ, 0x10, R21 ;  /* 0x00000010ff0e7819 */ /* 0x000fc40000011615 */
[----:B------:R-:W-:Y:S02]  /*d3e0*/  LEA.HI R0, R3, R0, RZ, 0x3 ;  /* 0x0000000003007211 */ /* 0x000fe400078f18ff */
[----:B------:R-:W-:Y:S02]  /*d3f0*/  LOP3.LUT R2, R111, 0x38, R2, 0xf8, !PT ;  /* 0x000000386f027812 */ /* 0x000fe400078ef802 */
[----:B------:R-:W-:Y:S01]  /*d400*/  SHF.R.U64 R3, R18, 0x10, R19 ;  /* 0x0000001012037819 */ /* 0x000fe20000001213 */
[----:B------:R-:W-:Y:S01]  /*d410*/  IMAD.SHL.U32 R0, R0, 0x400, RZ ;  /* 0x0000040000007824 */ /* 0x000fe200078e00ff */
[----:B------:R-:W-:Y:S02]  /*d420*/  LOP3.LUT R2, R2, R130, RZ, 0x3c, !PT ;  /* 0x0000008202027212 */ /* 0x000fe400078e3cff */
[----:B------:R-:W-:Y:S02]  /*d430*/  SHF.R.U32.HI R19, RZ, 0x10, R23 ;  /* 0x00000010ff137819 */ /* 0x000fe40000011617 */
[----:B------:R-:W-:-:S02]  /*d440*/  LOP3.LUT R0, R0, 0x7fffe000, RZ, 0xc0, !PT ;  /* 0x7fffe00000007812 */ /* 0x000fc400078ec0ff */
[----:B------:R-:W-:Y:S02]  /*d450*/  PRMT R24, R48, 0x5410, R12 ;  /* 0x0000541030187816 */ /* 0x000fe4000000000c */
[----:B------:R-:W-:Y:S02]  /*d460*/  IADD3 R0, R2, R0, R118 ;  /* 0x0000000002007210 */ /* 0x000fe40007ffe076 */
[----:B------:R-:W-:Y:S02]  /*d470*/  SHF.R.U32.HI R2, RZ, 0x10, R17 ;  /* 0x00000010ff027819 */ /* 0x000fe40000011611 */
[----:B------:R-:W-:Y:S01]  /*d480*/  PRMT R27, R48, 0x5432, R3 ;  /* 0x00005432301b7816 */ /* 0x000fe20000000003 */
[----:B------:R-:W-:Y:S01]  /*d490*/  IMAD.SHL.U32 R36, R0, 0x2, RZ ;  /* 0x0000000200247824 */ /* 0x000fe200078e00ff */
[----:B------:R-:W-:Y:S02]  /*d4a0*/  SHF.R.U64 R0, R16, 0x10, R17 ;  /* 0x0000001010007819 */ /* 0x000fe40000001211 */
[----:B------:R-:W-:-:S02]  /*d4b0*/  SHF.R.U64 R16, R22, 0x10, R23 ;  /* 0x0000001016107819 */ /* 0x000fc40000001217 */
[----:B------:R-:W2:Y:S01]  /*d4c0*/  LDS.128 R4, [R36+0x10080] ;  /* 0x0100800024047984 */ /* 0x000ea20000000c00 */
[----:B------:R-:W-:Y:S02]  /*d4d0*/  PRMT R15, R39, 0x5432, R0 ;  /* 0x00005432270f7816 */ /* 0x000fe40000000000 */
[C---:B------:R-:W-:Y:S01]  /*d4e0*/  PRMT R23, R38.reuse, 0x5432, R16 ;  /* 0x0000543226177816 */ /* 0x040fe20000000010 */
[----:B-1----:R-:W-:Y:S01]  /*d4f0*/  IMAD.U32 R12, R11, 0x10000, RZ ;  /* 0x000100000b0c7824 */ /* 0x002fe200078e00ff */
[----:B------:R-:W-:Y:S01]  /*d500*/  PRMT R22, R38, 0x5410, R19 ;  /* 0x0000541026167816 */ /* 0x000fe20000000013 */
[----:B------:R-:W-:Y:S01]  /*d510*/  IMAD.U32 R38, R13, 0x10000, RZ ;  /* 0x000100000d267824 */ /* 0x000fe200078e00ff */
[C---:B------:R-:W-:Y:S01]  /*d520*/  SHF.L.U32 R16, R9.reuse, 0x10, RZ ;  /* 0x0000001009107819 */ /* 0x040fe200000006ff */
[----:B------:R-:W-:Y:S01]  /*d530*/  IMAD.U32 R20, R10, 0x10000, RZ ;  /* 0x000100000a147824 */ /* 0x000fe200078e00ff */
[----:B------:R-:W-:Y:S01]  /*d540*/  LOP3.LUT R19, R9, 0xffff0000, RZ, 0xc0, !PT ;  /* 0xffff000009137812 */ /* 0x000fe200078ec0ff */
[----:B------:R-:W-:Y:S01]  /*d550*/  IMAD.U32 R49, R22, 0x10000, RZ ;  /* 0x0001000016317824 */ /* 0x000fe200078e00ff */
[----:B------:R-:W-:Y:S01]  /*d560*/  PRMT R18, R39, 0x5410, R2 ;  /* 0x0000541027127816 */ /* 0x000fe20000000002 */
[----:B------:R-:W-:Y:S01]  /*d570*/  IMAD.U32 R39, R15, 0x10000, RZ ;  /* 0x000100000f277824 */ /* 0x000fe200078e00ff */
[----:B------:R-:W-:Y:S01]  /*d580*/  PRMT R17, R37, 0x5410, R14 ;  /* 0x0000541025117816 */ /* 0x000fe2000000000e */
[----:B------:R-:W-:Y:S01]  /*d590*/  IMAD.U32 R14, R8, 0x10000, RZ ;  /* 0x00010000080e7824 */ /* 0x000fe200078e00ff */
[----:B------:R-:W-:-:S02]  /*d5a0*/  LOP3.LUT R25, R11, 0xffff0000, RZ, 0xc0, !PT ;  /* 0xffff00000b197812 */ /* 0x000fc400078ec0ff */
[----:B------:R-:W-:Y:S01]  /*d5b0*/  LOP3.LUT R21, R8, 0xffff0000, RZ, 0xc0, !PT ;  /* 0xffff000008157812 */ /* 0x000fe200078ec0ff */
[----:B------:R-:W-:Y:S01]  /*d5c0*/  IMAD.U32 R50, R17, 0x10000, RZ ;  /* 0x0001000011327824 */ /* 0x000fe200078e00ff */
[----:B------:R-:W-:Y:S02]  /*d5d0*/  LOP3.LUT R26, R10, 0xffff0000, RZ, 0xc0, !PT ;  /* 0xffff00000a1a7812 */ /* 0x000fe400078ec0ff */
[----:B------:R-:W-:Y:S02]  /*d5e0*/  SHF.L.U32 R48, R24, 0x10, RZ ;  /* 0x0000001018307819 */ /* 0x000fe400000006ff */
[----:B------:R-:W-:Y:S01]  /*d5f0*/  LOP3.LUT R51, R13, 0xffff0000, RZ, 0xc0, !PT ;  /* 0xffff00000d337812 */ /* 0x000fe200078ec0ff */
[----:B--2---:R-:W-:Y:S01]  /*d600*/  IMAD.U32 R9, R4, 0x10000, RZ ;  /* 0x0001000004097824 */ /* 0x004fe200078e00ff */
[----:B------:R-:W-:Y:S01]  /*d610*/  SHF.L.U32 R8, R5, 0x10, RZ ;  /* 0x0000001005087819 */ /* 0x000fe200000006ff */
[----:B------:R-:W-:Y:S01]  /*d620*/  IMAD.U32 R0, R7, 0x10000, RZ ;  /* 0x0001000007007824 */ /* 0x000fe200078e00ff */
[----:B------:R-:W-:Y:S01]  /*d630*/  LOP3.LUT R3, R5, 0xffff0000, RZ, 0xc0, !PT ;  /* 0xffff000005037812 */ /* 0x000fe200078ec0ff */
[C---:B------:R-:W-:Y:S01]  /*d640*/  FMUL.FTZ R11, R9.reuse, R38 ;  /* 0x00000026090b7220 */ /* 0x040fe20000410000 */
[C---:B------:R-:W-:Y:S01]  /*d650*/  SHF.L.U32 R2, R6.reuse, 0x10, RZ ;  /* 0x0000001006027819 */ /* 0x040fe200000006ff */
[-C--:B------:R-:W-:Y:S01]  /*d660*/  FMUL.FTZ R5, R9, R39.reuse ;  /* 0x0000002709057220 */ /* 0x080fe20000410000 */
[----:B------:R-:W-:Y:S01]  /*d670*/  LOP3.LUT R10, R6, 0xffff0000, RZ, 0xc0, !PT ;  /* 0xffff0000060a7812 */ /* 0x000fe200078ec0ff */
[----:B------:R-:W-:Y:S01]  /*d680*/  FFMA.FTZ R39, R14, R39, -R11 ;  /* 0x000000270e277223 */ /* 0x000fe2000001080b */
[----:B------:R-:W-:Y:S01]  /*d690*/  LOP3.LUT R6, R7, 0xffff0000, RZ, 0xc0, !PT ;  /* 0xffff000007067812 */ /* 0x000fe200078ec0ff */
[----:B------:R-:W-:Y:S01]  /*d6a0*/  IMAD.U32 R11, R18, 0x10000, RZ ;  /* 0x00010000120b7824 */ /* 0x000fe200078e00ff */
[----:B------:R-:W-:Y:S01]  /*d6b0*/  LOP3.LUT R4, R4, 0xffff0000, RZ, 0xc0, !PT ;  /* 0xffff000004047812 */ /* 0x000fe200078ec0ff */
[----:B------:R-:W-:-:S02]  /*d6c0*/  FMUL.FTZ R9, R8, R50 ;  /* 0x0000003208097220 */ /* 0x000fc40000410000 */
[----:B------:R-:W-:Y:S02]  /*d6d0*/  FMUL.FTZ R7, R8, R11 ;  /* 0x0000000b08077220 */ /* 0x000fe40000410000 */
[----:B------:R-:W-:Y:S02]  /*d6e0*/  FFMA.FTZ R38, R14, R38, R5 ;  /* 0x000000260e267223 */ /* 0x000fe40000010005 */
[C---:B------:R-:W-:Y:S02]  /*d6f0*/  FMUL.FTZ R5, R0.reuse, R49 ;  /* 0x0000003100057220 */ /* 0x040fe40000410000 */
[----:B------:R-:W-:Y:S02]  /*d700*/  FMUL.FTZ R0, R0, R48 ;  /* 0x0000003000007220 */ /* 0x000fe40000410000 */
[C---:B------:R-:W-:Y:S01]  /*d710*/  FFMA.FTZ R14, R16.reuse, R50, R7 ;  /* 0x00000032100e7223 */ /* 0x040fe20000010007 */
[----:B------:R-:W-:Y:S01]  /*d720*/  LOP3.LUT R7, R15, 0xffff0000, RZ, 0xc0, !PT ;  /* 0xffff00000f077812 */ /* 0x000fe200078ec0ff */
[----:B------:R-:W-:Y:S01]  /*d730*/  FFMA.FTZ R37, R16, R11, -R9 ;  /* 0x0000000b10257223 */ /* 0x000fe20000010809 */
[----:B------:R-:W-:Y:S01]  /*d740*/  LOP3.LUT R11, R17, 0xffff0000, RZ, 0xc0, !PT ;  /* 0xffff0000110b7812 */ /* 0x000fe200078ec0ff */
[----:B------:R-:W-:Y:S01]  /*d750*/  FFMA.FTZ R13, R12, R49, R0 ;  /* 0x000000310c0d7223 */ /* 0x000fe20000010000 */
[----:B------:R-:W-:Y:S01]  /*d760*/  LOP3.LUT R9, R18, 0xffff0000, RZ, 0xc0, !PT ;  /* 0xffff000012097812 */ /* 0x000fe200078ec0ff */
[----:B------:R-:W-:Y:S01]  /*d770*/  FFMA.FTZ R16, R12, R48, -R5 ;  /* 0x000000300c107223 */ /* 0x000fe20000010805 */
[----:B------:R-:W-:Y:S01]  /*d780*/  LOP3.LUT R17, R27, 0xffff0000, RZ, 0xc0, !PT ;  /* 0xffff00001b117812 */ /* 0x000fe200078ec0ff */
[----:B------:R-:W-:Y:S01]  /*d790*/  FMUL.FTZ R0, R4, R51 ;  /* 0x0000003304007220 */ /* 0x000fe20000410000 */
[----:B------:R-:W-:Y:S01]  /*d7a0*/  LOP3.LUT R18, R22, 0xffff0000, RZ, 0xc0, !PT ;  /* 0xffff000016127812 */ /* 0x000fe200078ec0ff */
[----:B------:R-:W-:Y:S01]  /*d7b0*/  FMUL.FTZ R5, R4, R7 ;  /* 0x0000000704057220 */ /* 0x000fe20000410000 */
[----:B------:R-:W-:Y:S01]  /*d7c0*/  LOP3.LUT R15, R24, 0xffff0000, RZ, 0xc0, !PT ;  /* 0xffff0000180f7812 */ /* 0x000fe200078ec0ff */
[----:B------:R-:W-:-:S02]  /*d7d0*/  FMUL.FTZ R4, R3, R11 ;  /* 0x0000000b03047220 */ /* 0x000fc40000410000 */
[----:B------:R-:W-:Y:S02]  /*d7e0*/  FMUL.FTZ R3, R3, R9 ;  /* 0x0000000903037220 */ /* 0x000fe40000410000 */
[----:B------:R-:W-:Y:S02]  /*d7f0*/  FFMA.FTZ R8, R21, R7, -R0 ;  /* 0x0000000715087223 */ /* 0x000fe40000010800 */
[----:B------:R-:W-:Y:S02]  /*d800*/  IMAD.U32 R48, R23, 0x10000, RZ ;  /* 0x0001000017307824 */ /* 0x000fe400078e00ff */
[----:B------:R-:W-:Y:S01]  /*d810*/  IMAD.U32 R7, R27, 0x10000, RZ ;  /* 0x000100001b077824 */ /* 0x000fe200078e00ff */
[----:B------:R-:W-:Y:S01]  /*d820*/  F2FP.BF16.PACK_AB R8, R8, R39 ;  /* 0x000000270808723e */ /* 0x000fe200000010ff */
[----:B------:R-:W-:Y:S02]  /*d830*/  FFMA.FTZ R12, R21, R51, R5 ;  /* 0x00000033150c7223 */ /* 0x000fe40000010005 */
[----:B------:R-:W-:-:S02]  /*d840*/  FFMA.FTZ R9, R19, R9, -R4 ;  /* 0x0000000913097223 */ /* 0x000fc40000010804 */
[----:B------:R-:W-:Y:S01]  /*d850*/  FFMA.FTZ R5, R19, R11, R3 ;  /* 0x0000000b13057223 */ /* 0x000fe20000010003 */
[----:B------:R-:W-:Y:S01]  /*d860*/  LOP3.LUT R19, R23, 0xffff0000, RZ, 0xc0, !PT ;  /* 0xffff000017137812 */ /* 0x000fe200078ec0ff */
[C---:B------:R-:W-:Y:S01]  /*d870*/  FMUL.FTZ R0, R2.reuse, R48 ;  /* 0x0000003002007220 */ /* 0x040fe20000410000 */
[----:B------:R-:W-:Y:S01]  /*d880*/  F2FP.BF16.PACK_AB R9, R9, R37 ;  /* 0x000000250909723e */ /* 0x000fe200000010ff */
[-C--:B------:R-:W-:Y:S01]  /*d890*/  FMUL.FTZ R2, R2, R7.reuse ;  /* 0x0000000702027220 */ /* 0x080fe20000410000 */
[----:B------:R-:W-:Y:S01]  /*d8a0*/  F2FP.BF16.PACK_AB R5, R5, R14 ;  /* 0x0000000e0505723e */ /* 0x000fe200000010ff */
[C---:B------:R-:W-:Y:S02]  /*d8b0*/  FFMA.FTZ R11, R20.reuse, R7, -R0 ;  /* 0x00000007140b7223 */ /* 0x040fe40000010800 */
[----:B------:R-:W-:Y:S02]  /*d8c0*/  FFMA.FTZ R7, R20, R48, R2 ;  /* 0x0000003014077223 */ /* 0x000fe40000010002 */
[----:B------:R-:W-:-:S02]  /*d8d0*/  FMUL.FTZ R4, R10, R19 ;  /* 0x000000130a047220 */ /* 0x000fc40000410000 */
[----:B------:R-:W-:Y:S02]  /*d8e0*/  FMUL.FTZ R3, R10, R17 ;  /* 0x000000110a037220 */ /* 0x000fe40000410000 */
[C---:B------:R-:W-:Y:S02]  /*d8f0*/  FMUL.FTZ R2, R6.reuse, R18 ;  /* 0x0000001206027220 */ /* 0x040fe40000410000 */
[----:B------:R-:W-:Y:S02]  /*d900*/  FMUL.FTZ R0, R6, R15 ;  /* 0x0000000f06007220 */ /* 0x000fe40000410000 */
[----:B------:R-:W-:Y:S01]  /*d910*/  FFMA.FTZ R6, R26, R17, -R4 ;  /* 0x000000111a067223 */ /* 0x000fe20000010804 */
[----:B------:R-:W-:Y:S01]  /*d920*/  F2FP.BF16.PACK_AB R4, R12, R38 ;  /* 0x000000260c04723e */ /* 0x000fe200000010ff */
[----:B------:R-:W-:Y:S02]  /*d930*/  FFMA.FTZ R3, R26, R19, R3 ;  /* 0x000000131a037223 */ /* 0x000fe40000010003 */
[C---:B------:R-:W-:Y:S01]  /*d940*/  FFMA.FTZ R2, R25.reuse, R15, -R2 ;  /* 0x0000000f19027223 */ /* 0x040fe20000010802 */
[----:B------:R-:W-:Y:S01]  /*d950*/  F2FP.BF16.PACK_AB R10, R6, R11 ;  /* 0x0000000b060a723e */ /* 0x000fe200000010ff */
[----:B------:R-:W-:Y:S01]  /*d960*/  FFMA.FTZ R0, R25, R18, R0 ;  /* 0x0000001219007223 */ /* 0x000fe20000010000 */
[----:B------:R-:W-:-:S02]  /*d970*/  F2FP.BF16.PACK_AB R6, R3, R7 ;  /* 0x000000070306723e */ /* 0x000fc400000010ff */
[----:B------:R-:W-:Y:S02]  /*d980*/  F2FP.BF16.PACK_AB R11, R2, R16 ;  /* 0x00000010020b723e */ /* 0x000fe400000010ff */
[----:B------:R-:W-:-:S03]  /*d990*/  F2FP.BF16.PACK_AB R7, R0, R13 ;  /* 0x0000000d0007723e */ /* 0x000fc600000010ff */
[----:B------:R1:W-:Y:S04]  /*d9a0*/  STS.128 [R196+0x10080], R8 ;  /* 0x01008008c4007388 */ /* 0x0003e80000000c00 */
[----:B------:R1:W-:Y:S02]  /*d9b0*/  STS.128 [R36+0x10080], R4 ;  /* 0x0100800424007388 */ /* 0x0003e40000000c00 */
.L_x_678:
[----:B------:R-:W-:Y:S05]  /*d9c0*/  BSYNC B0 ;  /* 0x0000000000007941 */ /* 0x000fea0003800000 */
.L_x_677:
[----:B------:R-:W-:-:S13]  /*d9d0*/  ISETP.GE.AND P0, PT, R138, c[0x0][0x27c], PT ;  /* 0x00009f008a007a0c */ /* 0x000fda0003f06270 */
[----:B------:R-:W-:Y:S05]  /*d9e0*/  @P0 BRA `(.L_x_676) ;  /* 0x000006f000000947 */ /* 0x000fea0003800000 */
[----:B------:R-:W-:Y:S01]  /*d9f0*/  IMAD.MOV.U32 R3, RZ, RZ, c[0x0][0x27c] ;  /* 0x00009f00ff037624 */ /* 0x000fe200078e00ff */
[--C-:B------:R-:W-:Y:S02]  /*da00*/  SHF.R.S32.HI R0, RZ, 0x3, R69.reuse ;  /* 0x00000003ff007819 */ /* 0x100fe40000011445 */
[----:B------:R-:W-:Y:S02]  /*da10*/  LEA.HI R2, R71, R138, RZ, 0x6 ;  /* 0x0000008a47027211 */ /* 0x000fe400078f30ff */
[----:B------:R-:W-:Y:S02]  /*da20*/  LEA.HI R0, R3, R0, RZ, 0x1d ;  /* 0x0000000003007211 */ /* 0x000fe400078fe8ff */
[----:B------:R-:W-:Y:S01]  /*da30*/  LOP3.LUT R3, R111, 0x38, R69, 0xf8, !PT ;  /* 0x000000386f037812 */ /* 0x000fe200078ef845 */
[----:B------:R-:W-:Y:S01]  /*da40*/  IMAD.SHL.U32 R2, R2, 0x80, RZ ;  /* 0x0000008002027824 */ /* 0x000fe200078e00ff */
[----:B-1----:R-:W-:Y:S01]  /*da50*/  SHF.R.S32.HI R4, RZ, 0x1f, R0 ;  /* 0x0000001fff047819 */ /* 0x002fe20000011400 */
[----:B------:R-:W-:Y:S01]  /*da60*/  IMAD.SHL.U32 R5, R0, 0x8, RZ ;  /* 0x0000000800057824 */ /* 0x000fe200078e00ff */
[----:B------:R-:W-:-:S02]  /*da70*/  LOP3.LUT R6, R3, R130, RZ, 0x3c, !PT ;  /* 0x0000008203067212 */ /* 0x000fc400078e3cff */
[----:B------:R-:W-:Y:S02]  /*da80*/  LOP3.LUT R2, R2, 0xffffe000, RZ, 0xc0, !PT ;  /* 0xffffe00002027812 */ /* 0x000fe400078ec0ff */
[----:B------:R-:W-:Y:S02]  /*da90*/  LEA.HI R3, R4, R0, RZ, 0x3 ;  /* 0x0000000004037211 */ /* 0x000fe400078f18ff */
[----:B------:R-:W-:Y:S02]  /*daa0*/  IADD3 R0, R6, R2, R118 ;  /* 0x0000000206007210 */ /* 0x000fe40007ffe076 */
[----:B------:R-:W-:Y:S01]  /*dab0*/  LOP3.LUT R4, R111, 0x38, R5, 0xf8, !PT ;  /* 0x000000386f047812 */ /* 0x000fe200078ef805 */
[----:B------:R-:W-:Y:S01]  /*dac0*/  IMAD.SHL.U32 R2, R3, 0x400, RZ ;  /* 0x0000040003027824 */ /* 0x000fe200078e00ff */
[----:B------:R-:W-:Y:S02]  /*dad0*/  LEA R37, R0, 0x10080, 0x1 ;  /* 0x0001008000257811 */ /* 0x000fe400078e08ff */
[----:B------:R-:W-:-:S02]  /*dae0*/  LOP3.LUT R3, R4, R130, RZ, 0x3c, !PT ;  /* 0x0000008204037212 */ /* 0x000fc400078e3cff */
[----:B------:R-:W-:Y:S01]  /*daf0*/  LOP3.LUT R0, R2, 0x7fffe000, RZ, 0xc0, !PT ;  /* 0x7fffe00002007812 */ /* 0x000fe200078ec0ff */
[----:B---3--:R-:W1:Y:S01]  /*db00*/  LDS.128 R8, [R37] ;  /* 0x0000000025087984 */ /* 0x008e620000000c00 */
[----:B------:R-:W-:Y:S02]  /*db10*/  SHF.R.U32.HI R12, RZ, 0x10, R31 ;  /* 0x00000010ff0c7819 */ /* 0x000fe4000001161f */
[----:B------:R-:W-:Y:S02]  /*db20*/  IADD3 R0, R3, R0, R118 ;  /* 0x0000000003007210 */ /* 0x000fe40007ffe076 */
[----:B------:R-:W-:Y:S02]  /*db30*/  SHF.R.U64 R14, R32, 0x10, R33 ;  /* 0x00000010200e7819 */ /* 0x000fe40000001221 */
[----:B------:R-:W-:Y:S01]  /*db40*/  SHF.R.U64 R16, R34, 0x10, R35 ;  /* 0x0000001022107819 */ /* 0x000fe20000001223 */
[----:B------:R-:W-:Y:S01]  /*db50*/  IMAD.SHL.U32 R36, R0, 0x2, RZ ;  /* 0x0000000200247824 */ /* 0x000fe200078e00ff */
[----:B------:R-:W-:-:S02]  /*db60*/  PRMT R24, R98, 0x5410, R12 ;  /* 0x0000541062187816 */ /* 0x000fc4000000000c */
[----:B------:R-:W-:Y:S02]  /*db70*/  SHF.R.U64 R0, R28, 0x10, R29 ;  /* 0x000000101c007819 */ /* 0x000fe4000000121d */
[----:B------:R-:W2:Y:S01]  /*db80*/  LDS.128 R4, [R36+0x10080] ;  /* 0x0100800024047984 */ /* 0x000ea20000000c00 */
[----:B------:R-:W-:Y:S02]  /*db90*/  PRMT R12, R70, 0x5432, R14 ;  /* 0x00005432460c7816 */ /* 0x000fe4000000000e */
[----:B------:R-:W-:Y:S02]  /*dba0*/  SHF.R.U32.HI R18, RZ, 0x10, R35 ;  /* 0x00000010ff127819 */ /* 0x000fe40000011623 */
[----:B------:R-:W-:Y:S02]  /*dbb0*/  PRMT R23, R96, 0x5432, R16 ;  /* 0x0000543260177816 */ /* 0x000fe40000000010 */
[----:B------:R-:W-:Y:S01]  /*dbc0*/  SHF.R.U64 R3, R30, 0x10, R31 ;  /* 0x000000101e037819 */ /* 0x000fe2000000121f */
[----:B------:R-:W-:Y:S01]  /*dbd0*/  IMAD.U32 R30, R12, 0x10000, RZ ;  /* 0x000100000c1e7824 */ /* 0x000fe200078e00ff */
[----:B------:R-:W-:-:S02]  /*dbe0*/  PRMT R13, R97, 0x5432, R0 ;  /* 0x00005432610d7816 */ /* 0x000fc40000000000 */
[----:B------:R-:W-:Y:S02]  /*dbf0*/  SHF.R.U32.HI R2, RZ, 0x10, R29 ;  /* 0x00000010ff027819 */ /* 0x000fe4000001161d */
[----:B------:R-:W-:Y:S02]  /*dc00*/  SHF.R.U32.HI R15, RZ, 0x10, R33 ;  /* 0x00000010ff0f7819 */ /* 0x000fe40000011621 */
[----:B------:R-:W-:Y:S02]  /*dc10*/  PRMT R22, R96, 0x5410, R18 ;  /* 0x0000541060167816 */ /* 0x000fe40000000012 */
[----:B------:R-:W-:Y:S02]  /*dc20*/  PRMT R21, R97, 0x5410, R2 ;  /* 0x0000541061157816 */ /* 0x000fe40000000002 */
[----:B------:R-:W-:Y:S02]  /*dc30*/  PRMT R27, R98, 0x5432, R3 ;  /* 0x00005432621b7816 */ /* 0x000fe40000000003 */
[----:B------:R-:W-:-:S02]  /*dc40*/  PRMT R17, R70, 0x5410, R15 ;  /* 0x0000541046117816 */ /* 0x000fc4000000000f */
[----:B------:R-:W-:-:S03]  /*dc50*/  LOP3.LUT R28, R12, 0xffff0000, RZ, 0xc0, !PT ;  /* 0xffff00000c1c7812 */ /* 0x000fc600078ec0ff */
[----:B------:R-:W-:Y:S01]  /*dc60*/  IMAD.U32 R12, R17, 0x10000, RZ ;  /* 0x00010000110c7824 */ /* 0x000fe200078e00ff */
[C---:B-1----:R-:W-:Y:S01]  /*dc70*/  LOP3.LUT R16, R8.reuse, 0xffff0000, RZ, 0xc0, !PT ;  /* 0xffff000008107812 */ /* 0x042fe200078ec0ff */
[----:B------:R-:W-:Y:S01]  /*dc80*/  IMAD.U32 R14, R8, 0x10000, RZ ;  /* 0x00010000080e7824 */ /* 0x000fe200078e00ff */
[C---:B------:R-:W-:Y:S01]  /*dc90*/  LOP3.LUT R26, R10.reuse, 0xffff0000, RZ, 0xc0, !PT ;  /* 0xffff00000a1a7812 */ /* 0x040fe200078ec0ff */
[C---:B------:R-:W-:Y:S01]  /*dca0*/  IMAD.U32 R18, R11.reuse, 0x10000, RZ ;  /* 0x000100000b127824 */ /* 0x040fe200078e00ff */
[----:B------:R-:W-:Y:S01]  /*dcb0*/  LOP3.LUT R25, R11, 0xffff0000, RZ, 0xc0, !PT ;  /* 0xffff00000b197812 */ /* 0x000fe200078ec0ff */
[----:B------:R-:W-:Y:S01]  /*dcc0*/  IMAD.U32 R20, R10, 0x10000, RZ ;  /* 0x000100000a147824 */ /* 0x000fe200078e00ff */
[----:B------:R-:W-:Y:S01]  /*dcd0*/  LOP3.LUT R19, R9, 0xffff0000, RZ, 0xc0, !PT ;  /* 0xffff000009137812 */ /* 0x000fe200078ec0ff */
[----:B------:R-:W-:Y:S02]  /*dce0*/  IMAD.U32 R11, R13, 0x10000, RZ ;  /* 0x000100000d0b7824 */ /* 0x000fe400078e00ff */
[----:B------:R-:W-:-:S02]  /*dcf0*/  IMAD.U32 R15, R9, 0x10000, RZ ;  /* 0x00010000090f7824 */ /* 0x000fc400078e00ff */
[C---:B--2---:R-:W-:Y:S01]  /*dd00*/  IMAD.U32 R8, R4.reuse, 0x10000, RZ ;  /* 0x0001000004087824 */ /* 0x044fe200078e00ff */
[C---:B------:R-:W-:Y:S01]  /*dd10*/  LOP3.LUT R2, R5.reuse, 0xffff0000, RZ, 0xc0, !PT ;  /* 0xffff000005027812 */ /* 0x040fe200078ec0ff */
[----:B------:R-:W-:Y:S01]  /*dd20*/  IMAD.U32 R3, R5, 0x10000, RZ ;  /* 0x0001000005037824 */ /* 0x000fe200078e00ff */
[----:B------:R-:W-:Y:S01]  /*dd30*/  LOP3.LUT R4, R4, 0xffff0000, RZ, 0xc0, !PT ;  /* 0xffff000004047812 */ /* 0x000fe200078ec0ff */
[----:B------:R-:W-:Y:S01]  /*dd40*/  FMUL.FTZ R10, R8, R30 ;  /* 0x0000001e080a7220 */ /* 0x000fe20000410000 */
[C---:B------:R-:W-:Y:S01]  /*dd50*/  LOP3.LUT R9, R6.reuse, 0xffff0000, RZ, 0xc0, !PT ;  /* 0xffff000006097812 */ /* 0x040fe200078ec0ff */
[----:B------:R-:W-:Y:S01]  /*dd60*/  IMAD.U32 R5, R6, 0x10000, RZ ;  /* 0x0001000006057824 */ /* 0x000fe200078e00ff */
[C---:B------:R-:W-:Y:S01]  /*dd70*/  LOP3.LUT R6, R7.reuse, 0xffff0000, RZ, 0xc0, !PT ;  /* 0xffff000007067812 */ /* 0x040fe200078ec0ff */
[----:B------:R-:W-:Y:S02]  /*dd80*/  IMAD.U32 R0, R7, 0x10000, RZ ;  /* 0x0001000007007824 */ /* 0x000fe400078e00ff */
[-C--:B------:R-:W-:Y:S01]  /*dd90*/  FFMA.FTZ R31, R14, R11.reuse, -R10 ;  /* 0x0000000b0e1f7223 */ /* 0x080fe2000001080a */
[----:B------:R-:W-:Y:S01]  /*dda0*/  LOP3.LUT R10, R13, 0xffff0000, RZ, 0xc0, !PT ;  /* 0xffff00000d0a7812 */ /* 0x000fe200078ec0ff */
[----:B------:R-:W-:-:S02]  /*ddb0*/  FMUL.FTZ R7, R8, R11 ;  /* 0x0000000b08077220 */ /* 0x000fc40000410000 */
[----:B------:R-:W-:Y:S02]  /*ddc0*/  FMUL.FTZ R8, R4, R28 ;  /* 0x0000001c04087220 */ /* 0x000fe40000410000 */
[----:B------:R-:W-:Y:S02]  /*ddd0*/  IMAD.U32 R11, R21, 0x10000, RZ ;  /* 0x00010000150b7824 */ /* 0x000fe400078e00ff */
[----:B------:R-:W-:Y:S02]  /*dde0*/  FFMA.FTZ R30, R14, R30, R7 ;  /* 0x0000001e0e1e7223 */ /* 0x000fe40000010007 */
[----:B------:R-:W-:Y:S02]  /*ddf0*/  FMUL.FTZ R7, R4, R10 ;  /* 0x0000000a04077220 */ /* 0x000fe40000410000 */
[----:B------:R-:W-:Y:S02]  /*de00*/  FMUL.FTZ R4, R3, R12 ;  /* 0x0000000c03047220 */ /* 0x000fe40000410000 */
[----:B------:R-:W-:Y:S01]  /*de10*/  FFMA.FTZ R29, R16, R10, -R8 ;  /* 0x0000000a101d7223 */ /* 0x000fe20000010808 */
[----:B------:R-:W-:Y:S01]  /*de20*/  LOP3.LUT R8, R21, 0xffff0000, RZ, 0xc0, !PT ;  /* 0xffff000015087812 */ /* 0x000fe200078ec0ff */
[----:B------:R-:W-:-:S02]  /*de30*/  FMUL.FTZ R3, R3, R11 ;  /* 0x0000000b03037220 */ /* 0x000fc40000410000 */
[----:B------:R-:W-:Y:S02]  /*de40*/  IMAD.U32 R10, R22, 0x10000, RZ ;  /* 0x00010000160a7824 */ /* 0x000fe400078e00ff */
[----:B------:R-:W-:Y:S02]  /*de50*/  FFMA.FTZ R28, R16, R28, R7 ;  /* 0x0000001c101c7223 */ /* 0x000fe40000010007 */
[----:B------:R-:W-:Y:S01]  /*de60*/  FFMA.FTZ R16, R15, R11, -R4 ;  /* 0x0000000b0f107223 */ /* 0x000fe20000010804 */
[----:B------:R-:W-:Y:S01]  /*de70*/  LOP3.LUT R11, R17, 0xffff0000, RZ, 0xc0, !PT ;  /* 0xffff0000110b7812 */ /* 0x000fe200078ec0ff */
[----:B------:R-:W-:Y:S01]  /*de80*/  FFMA.FTZ R15, R15, R12, R3 ;  /* 0x0000000c0f0f7223 */ /* 0x000fe20000010003 */
[----:B------:R-:W-:Y:S01]  /*de90*/  LOP3.LUT R17, R22, 0xffff0000, RZ, 0xc0, !PT ;  /* 0xffff000016117812 */ /* 0x000fe200078ec0ff */
[----:B------:R-:W-:Y:S02]  /*dea0*/  IMAD.U32 R4, R24, 0x10000, RZ ;  /* 0x0001000018047824 */ /* 0x000fe400078e00ff */
[----:B------:R-:W-:-:S02]  /*deb0*/  FMUL.FTZ R3, R0, R10 ;  /* 0x0000000a00037220 */ /* 0x000fc40000410000 */
[-C--:B------:R-:W-:Y:S02]  /*dec0*/  FMUL.FTZ R0, R0, R4.reuse ;  /* 0x0000000400007220 */ /* 0x080fe40000410000 */
[----:B------:R-:W-:Y:S02]  /*ded0*/  FFMA.FTZ R14, R18, R4, -R3 ;  /* 0x00000004120e7223 */ /* 0x000fe40000010803 */
[----:B------:R-:W-:Y:S02]  /*dee0*/  FMUL.FTZ R4, R2, R11 ;  /* 0x0000000b02047220 */ /* 0x000fe40000410000 */
[----:B------:R-:W-:Y:S02]  /*def0*/  IMAD.U32 R21, R23, 0x10000, RZ ;  /* 0x0001000017157824 */ /* 0x000fe400078e00ff */
[----:B------:R-:W-:Y:S02]  /*df00*/  IMAD.U32 R7, R27, 0x10000, RZ ;  /* 0x000100001b077824 */ /* 0x000fe400078e00ff */
[----:B------:R-:W-:Y:S01]  /*df10*/  FFMA.FTZ R13, R18, R10, R0 ;  /* 0x0000000a120d7223 */ /* 0x000fe20000010000 */
[----:B------:R-:W-:Y:S01]  /*df20*/  LOP3.LUT R18, R23, 0xffff0000, RZ, 0xc0, !PT ;  /* 0xffff000017127812 */ /* 0x000fe200078ec0ff */
[----:B------:R-:W-:-:S02]  /*df30*/  FMUL.FTZ R3, R2, R8 ;  /* 0x0000000802037220 */ /* 0x000fc40000410000 */
[----:B------:R-:W-:Y:S01]  /*df40*/  FFMA.FTZ R12, R19, R8, -R4 ;  /* 0x00000008130c7223 */ /* 0x000fe20000010804 */
[----:B------:R-:W-:Y:S01]  /*df50*/  LOP3.LUT R8, R27, 0xffff0000, RZ, 0xc0, !PT ;  /* 0xffff00001b087812 */ /* 0x000fe200078ec0ff */
[C---:B------:R-:W-:Y:S02]  /*df60*/  FMUL.FTZ R2, R5.reuse, R21 ;  /* 0x0000001505027220 */ /* 0x040fe40000410000 */
[----:B------:R-:W-:Y:S01]  /*df70*/  FMUL.FTZ R0, R5, R7 ;  /* 0x0000000705007220 */ /* 0x000fe20000410000 */
[----:B------:R-:W-:Y:S01]  /*df80*/  LOP3.LUT R5, R24, 0xffff0000, RZ, 0xc0, !PT ;  /* 0xffff000018057812 */ /* 0x000fe200078ec0ff */
[----:B------:R-:W-:Y:S02]  /*df90*/  FFMA.FTZ R11, R19, R11, R3 ;  /* 0x0000000b130b7223 */ /* 0x000fe40000010003 */
[----:B------:R-:W-:Y:S02]  /*dfa0*/  FFMA.FTZ R10, R20, R7, -R2 ;  /* 0x00000007140a7223 */ /* 0x000fe40000010802 */
[----:B------:R-:W-:-:S02]  /*dfb0*/  FMUL.FTZ R4, R9, R18 ;  /* 0x0000001209047220 */ /* 0x000fc40000410000 */
[----:B------:R-:W-:Y:S02]  /*dfc0*/  FFMA.FTZ R7, R20, R21, R0 ;  /* 0x0000001514077223 */ /* 0x000fe40000010000 */
[----:B------:R-:W-:Y:S01]  /*dfd0*/  FMUL.FTZ R3, R9, R8 ;  /* 0x0000000809037220 */ /* 0x000fe20000410000 */
[----:B------:R-:W-:Y:S01]  /*dfe0*/  F2FP.BF16.PACK_AB R9, R12, R16 ;  /* 0x000000100c09723e */ /* 0x000fe200000010ff */
[C---:B------:R-:W-:Y:S02]  /*dff0*/  FMUL.FTZ R2, R6.reuse, R17 ;  /* 0x0000001106027220 */ /* 0x040fe40000410000 */
[----:B------:R-:W-:Y:S02]  /*e000*/  FMUL.FTZ R0, R6, R5 ;  /* 0x0000000506007220 */ /* 0x000fe40000410000 */
[C---:B------:R-:W-:Y:S01]  /*e010*/  FFMA.FTZ R6, R26.reuse, R8, -R4 ;  /* 0x000000081a067223 */ /* 0x040fe20000010804 */
[----:B------:R-:W-:Y:S01]  /*e020*/  F2FP.BF16.PACK_AB R8, R29, R31 ;  /* 0x0000001f1d08723e */ /* 0x000fe200000010ff */
        /* <DEDUP_REMOVED lines=8> */
[----:B------:R-:W-:-:S03]  /*e0b0*/  F2FP.BF16.PACK_AB R7, R0, R13 ;  /* 0x0000000d0007723e */ /* 0x000fc600000010ff */
[----:B------:R1:W-:Y:S04]  /*e0c0*/  STS.128 [R37], R8 ;  /* 0x0000000825007388 */ /* 0x0003e80000000c00 */
[----:B------:R1:W-:Y:S02]  /*e0d0*/  STS.128 [R36+0x10080], R4 ;  /* 0x0100800424007388 */ /* 0x0003e40000000c00 */
.L_x_676:
[----:B------:R-:W-:Y:S05]  /*e0e0*/  BSYNC B1 ;  /* 0x0000000000017941 */ /* 0x000fea0003800000 */
.L_x_675:
[----:B------:R-:W-:Y:S01]  /*e0f0*/  ISETP.GE.AND P0, PT, R128, R68, PT ;  /* 0x000000448000720c */ /* 0x000fe20003f06270 */
[----:B------:R-:W-:Y:S01]  /*e100*/  BSSY B1, `(.L_x_679) ;  /* 0x00000e8000017945 */ /* 0x000fe20003800000 */
[----:B------:R-:W-:-:S11]  /*e110*/  SHF.R.S32.HI R39, RZ, 0x3, R69 ;  /* 0x00000003ff277819 */ /* 0x000fd60000011445 */
        /* <DEDUP_REMOVED lines=12> */
[----:B------:R-:W-:Y:S02]  /*e1e0*/  LOP3.LUT R2, R0, 0x38, R136, 0xf8, !PT ;  /* 0x0000003800027812 */ /* 0x000fe400078ef888 */
[----:B------:R-:W-:Y:S02]  /*e1f0*/  SHF.R.U32.HI R13, RZ, 0x10, R43 ;  /* 0x00000010ff0d7819 */ /* 0x000fe4000001162b */
[----:B------:R-:W-:Y:S02]  /*e200*/  LEA.HI R4, R4, R237, RZ, 0x1d ;  /* 0x000000ed04047211 */ /* 0x000fe400078fe8ff */
[----:B------:R-:W-:Y:S02]  /*e210*/  LOP3.LUT R2, R26, R2, R38, 0xf6, !PT ;  /* 0x000000021a027212 */ /* 0x000fe400078ef626 */
[----:B------:R-:W-:Y:S01]  /*e220*/  SHF.R.S32.HI R5, RZ, 0x1f, R4 ;  /* 0x0000001fff057819 */ /* 0x000fe20000011404 */
[----:B------:R-:W-:Y:S01]  /*e230*/  IMAD.SHL.U32 R3, R4, 0x8, RZ ;  /* 0x0000000804037824 */ /* 0x000fe200078e00ff */
[----:B------:R-:W-:-:S02]  /*e240*/  LEA R31, R2, 0x10080, 0x1 ;  /* 0x00010080021f7811 */ /* 0x000fc400078e08ff */
[----:B------:R-:W-:Y:S02]  /*e250*/  LEA.HI R4, R5, R4, RZ, 0x3 ;  /* 0x0000000405047211 */ /* 0x000fe400078f18ff */
[----:B------:R-:W-:Y:S01]  /*e260*/  LOP3.LUT R3, R0, 0x38, R3, 0xf8, !PT ;  /* 0x0000003800037812 */ /* 0x000fe200078ef803 */
[----:B---3--:R-:W1:Y:S01]  /*e270*/  LDS.128 R8, [R31] ;  /* 0x000000001f087984 */ /* 0x008e620000000c00 */
[----:B------:R-:W-:Y:S01]  /*e280*/  SHF.R.U64 R15, R44, 0x10, R45 ;  /* 0x000000102c0f7819 */ /* 0x000fe2000000122d */
[----:B------:R-:W-:Y:S01]  /*e290*/  IMAD.SHL.U32 R4, R4, 0x400, RZ ;  /* 0x0000040004047824 */ /* 0x000fe200078e00ff */
[----:B------:R-:W-:Y:S02]  /*e2a0*/  LOP3.LUT R3, R3, R38, RZ, 0x3c, !PT ;  /* 0x0000002603037212 */ /* 0x000fe400078e3cff */
[----:B------:R-:W-:Y:S02]  /*e2b0*/  PRMT R24, R102, 0x5410, R13 ;  /* 0x0000541066187816 */ /* 0x000fe4000000000d */
[----:B------:R-:W-:-:S02]  /*e2c0*/  LOP3.LUT R2, R4, 0x7fffe000, RZ, 0xc0, !PT ;  /* 0x7fffe00004027812 */ /* 0x000fc400078ec0ff */
[----:B------:R-:W-:Y:S02]  /*e2d0*/  PRMT R13, R99, 0x5432, R15 ;  /* 0x00005432630d7816 */ /* 0x000fe4000000000f */
[----:B------:R-:W-:Y:S02]  /*e2e0*/  IADD3 R2, R3, R2, R26 ;  /* 0x0000000203027210 */ /* 0x000fe40007ffe01a */
[----:B------:R-:W-:Y:S02]  /*e2f0*/  SHF.R.U64 R12, R42, 0x10, R43 ;  /* 0x000000102a0c7819 */ /* 0x000fe4000000122b */
[--C-:B------:R-:W-:Y:S01]  /*e300*/  SHF.R.U32.HI R3, RZ, 0x10, R41.reuse ;  /* 0x00000010ff037819 */ /* 0x100fe20000011629 */
[----:B------:R-:W-:Y:S01]  /*e310*/  IMAD.SHL.U32 R29, R2, 0x2, RZ ;  /* 0x00000002021d7824 */ /* 0x000fe200078e00ff */
[----:B------:R-:W-:Y:S02]  /*e320*/  SHF.R.U64 R2, R40, 0x10, R41 ;  /* 0x0000001028027819 */ /* 0x000fe40000001229 */
[----:B------:R-:W-:-:S02]  /*e330*/  SHF.R.U32.HI R17, RZ, 0x10, R45 ;  /* 0x00000010ff117819 */ /* 0x000fc4000001162d */
[----:B------:R-:W2:Y:S01]  /*e340*/  LDS.128 R4, [R29+0x10080] ;  /* 0x010080001d047984 */ /* 0x000ea20000000c00 */
[----:B------:R-:W-:Y:S02]  /*e350*/  PRMT R14, R101, 0x5432, R2 ;  /* 0x00005432650e7816 */ /* 0x000fe40000000002 */
[--C-:B------:R-:W-:Y:S02]  /*e360*/  SHF.R.U64 R16, R46, 0x10, R47.reuse ;  /* 0x000000102e107819 */ /* 0x100fe4000000122f */
[----:B------:R-:W-:Y:S01]  /*e370*/  SHF.R.U32.HI R19, RZ, 0x10, R47 ;  /* 0x00000010ff137819 */ /* 0x000fe2000001162f */
[----:B------:R-:W-:Y:S01]  /*e380*/  IMAD.U32 R30, R14, 0x10000, RZ ;  /* 0x000100000e1e7824 */ /* 0x000fe200078e00ff */
[----:B------:R-:W-:Y:S02]  /*e390*/  SHF.L.U32 R34, R13, 0x10, RZ ;  /* 0x000000100d227819 */ /* 0x000fe400000006ff */
[----:B------:R-:W-:Y:S02]  /*e3a0*/  PRMT R28, R102, 0x5432, R12 ;  /* 0x00005432661c7816 */ /* 0x000fe4000000000c */
[----:B------:R-:W-:-:S02]  /*e3b0*/  PRMT R18, R101, 0x5410, R3 ;  /* 0x0000541065127816 */ /* 0x000fc40000000003 */
[----:B------:R-:W-:Y:S02]  /*e3c0*/  PRMT R17, R99, 0x5410, R17 ;  /* 0x0000541063117816 */ /* 0x000fe40000000011 */
[C---:B------:R-:W-:Y:S02]  /*e3d0*/  PRMT R23, R100.reuse, 0x5432, R16 ;  /* 0x0000543264177816 */ /* 0x040fe40000000010 */
[----:B------:R-:W-:Y:S01]  /*e3e0*/  PRMT R22, R100, 0x5410, R19 ;  /* 0x0000541064167816 */ /* 0x000fe20000000013 */
[----:B------:R-:W-:Y:S01]  /*e3f0*/  IMAD.U32 R32, R17, 0x10000, RZ ;  /* 0x0001000011207824 */ /* 0x000fe200078e00ff */
[C---:B-1----:R-:W-:Y:S01]  /*e400*/  LOP3.LUT R27, R10.reuse, 0xffff0000, RZ, 0xc0, !PT ;  /* 0xffff00000a1b7812 */ /* 0x042fe200078ec0ff */
[----:B------:R-:W-:Y:S01]  /*e410*/  IMAD.U32 R20, R10, 0x10000, RZ ;  /* 0x000100000a147824 */ /* 0x000fe200078e00ff */
[C---:B------:R-:W-:Y:S01]  /*e420*/  LOP3.LUT R25, R11.reuse, 0xffff0000, RZ, 0xc0, !PT ;  /* 0xffff00000b197812 */ /* 0x040fe200078ec0ff */
[----:B------:R-:W-:Y:S01]  /*e430*/  IMAD.U32 R12, R11, 0x10000, RZ ;  /* 0x000100000b0c7824 */ /* 0x000fe200078e00ff */
[C---:B------:R-:W-:Y:S01]  /*e440*/  LOP3.LUT R19, R9.reuse, 0xffff0000, RZ, 0xc0, !PT ;  /* 0xffff000009137812 */ /* 0x040fe200078ec0ff */
[C---:B------:R-:W-:Y:S01]  /*e450*/  IMAD.U32 R16, R8.reuse, 0x10000, RZ ;  /* 0x0001000008107824 */ /* 0x040fe200078e00ff */
[----:B------:R-:W-:Y:S01]  /*e460*/  LOP3.LUT R21, R8, 0xffff0000, RZ, 0xc0, !PT ;  /* 0xffff000008157812 */ /* 0x000fe200078ec0ff */
[----:B------:R-:W-:Y:S01]  /*e470*/  IMAD.U32 R15, R9, 0x10000, RZ ;  /* 0x00010000090f7824 */ /* 0x000fe200078e00ff */
[----:B------:R-:W-:-:S02]  /*e480*/  SHF.L.U32 R36, R22, 0x10, RZ ;  /* 0x0000001016247819 */ /* 0x000fc400000006ff */
[----:B------:R-:W-:Y:S02]  /*e490*/  LOP3.LUT R37, R13, 0xffff0000, RZ, 0xc0, !PT ;  /* 0xffff00000d257812 */ /* 0x000fe400078ec0ff */
[----:B------:R-:W-:Y:S02]  /*e4a0*/  LOP3.LUT R13, R17, 0xffff0000, RZ, 0xc0, !PT ;  /* 0xffff0000110d7812 */ /* 0x000fe400078ec0ff */
[----:B------:R-:W-:Y:S01]  /*e4b0*/  LOP3.LUT R17, R22, 0xffff0000, RZ, 0xc0, !PT ;  /* 0xffff000016117812 */ /* 0x000fe200078ec0ff */
[----:B--2---:R-:W-:Y:S01]  /*e4c0*/  IMAD.U32 R10, R4, 0x10000, RZ ;  /* 0x00010000040a7824 */ /* 0x004fe200078e00ff */
[C---:B------:R-:W-:Y:S01]  /*e4d0*/  LOP3.LUT R11, R6.reuse, 0xffff0000, RZ, 0xc0, !PT ;  /* 0xffff0000060b7812 */ /* 0x040fe200078ec0ff */
[----:B------:R-:W-:Y:S01]  /*e4e0*/  IMAD.U32 R3, R6, 0x10000, RZ ;  /* 0x0001000006037824 */ /* 0x000fe200078e00ff */
[----:B------:R-:W-:Y:S01]  /*e4f0*/  LOP3.LUT R9, R4, 0xffff0000, RZ, 0xc0, !PT ;  /* 0xffff000004097812 */ /* 0x000fe200078ec0ff */
[----:B------:R-:W-:Y:S01]  /*e500*/  FMUL.FTZ R6, R10, R34 ;  /* 0x000000220a067220 */ /* 0x000fe20000410000 */
[C---:B------:R-:W-:Y:S01]  /*e510*/  LOP3.LUT R4, R5.reuse, 0xffff0000, RZ, 0xc0, !PT ;  /* 0xffff000005047812 */ /* 0x040fe200078ec0ff */
[----:B------:R-:W-:-:S02]  /*e520*/  IMAD.U32 R8, R5, 0x10000, RZ ;  /* 0x0001000005087824 */ /* 0x000fc400078e00ff */
[-C--:B------:R-:W-:Y:S02]  /*e530*/  FMUL.FTZ R5, R10, R30.reuse ;  /* 0x0000001e0a057220 */ /* 0x080fe40000410000 */
[----:B------:R-:W-:Y:S02]  /*e540*/  FFMA.FTZ R35, R16, R30, -R6 ;  /* 0x0000001e10237223 */ /* 0x000fe40000010806 */
[----:B------:R-:W-:Y:S02]  /*e550*/  IMAD.U32 R30, R18, 0x10000, RZ ;  /* 0x00010000121e7824 */ /* 0x000fe400078e00ff */
[C---:B------:R-:W-:Y:S01]  /*e560*/  IMAD.U32 R2, R7.reuse, 0x10000, RZ ;  /* 0x0001000007027824 */ /* 0x040fe200078e00ff */
[----:B------:R-:W-:Y:S01]  /*e570*/  LOP3.LUT R7, R7, 0xffff0000, RZ, 0xc0, !PT ;  /* 0xffff000007077812 */ /* 0x000fe200078ec0ff */
[----:B------:R-:W-:Y:S02]  /*e580*/  FFMA.FTZ R34, R16, R34, R5 ;  /* 0x0000002210227223 */ /* 0x000fe40000010005 */
[----:B------:R-:W-:-:S02]  /*e590*/  FMUL.FTZ R10, R8, R32 ;  /* 0x00000020080a7220 */ /* 0x000fc40000410000 */
[----:B------:R-:W-:Y:S02]  /*e5a0*/  IMAD.U32 R16, R24, 0x10000, RZ ;  /* 0x0001000018107824 */ /* 0x000fe400078e00ff */
[----:B------:R-:W-:Y:S02]  /*e5b0*/  FMUL.FTZ R6, R8, R30 ;  /* 0x0000001e08067220 */ /* 0x000fe40000410000 */
[C---:B------:R-:W-:Y:S02]  /*e5c0*/  FMUL.FTZ R5, R2.reuse, R36 ;  /* 0x0000002402057220 */ /* 0x040fe40000410000 */
[C---:B------:R-:W-:Y:S02]  /*e5d0*/  FFMA.FTZ R33, R15.reuse, R30, -R10 ;  /* 0x0000001e0f217223 */ /* 0x040fe4000001080a */
[----:B------:R-:W-:Y:S02]  /*e5e0*/  FMUL.FTZ R2, R2, R16 ;  /* 0x0000001002027220 */ /* 0x000fe40000410000 */
[----:B------:R-:W-:Y:S01]  /*e5f0*/  FFMA.FTZ R30, R15, R32, R6 ;  /* 0x000000200f1e7223 */ /* 0x000fe20000010006 */
[----:B------:R-:W-:Y:S01]  /*e600*/  LOP3.LUT R15, R24, 0xffff0000, RZ, 0xc0, !PT ;  /* 0xffff0000180f7812 */ /* 0x000fe200078ec0ff */
[----:B------:R-:W-:Y:S01]  /*e610*/  FFMA.FTZ R32, R12, R16, -R5 ;  /* 0x000000100c207223 */ /* 0x000fe20000010805 */
[----:B------:R-:W-:Y:S01]  /*e620*/  LOP3.LUT R5, R14, 0xffff0000, RZ, 0xc0, !PT ;  /* 0xffff00000e057812 */ /* 0x000fe200078ec0ff */
[----:B------:R-:W-:Y:S01]  /*e630*/  FFMA.FTZ R16, R12, R36, R2 ;  /* 0x000000240c107223 */ /* 0x000fe20000010002 */
[----:B------:R-:W-:Y:S01]  /*e640*/  LOP3.LUT R12, R18, 0xffff0000, RZ, 0xc0, !PT ;  /* 0xffff0000120c7812 */ /* 0x000fe200078ec0ff */
[----:B------:R-:W-:Y:S01]  /*e650*/  FMUL.FTZ R2, R9, R37 ;  /* 0x0000002509027220 */ /* 0x000fe20000410000 */
[C---:B------:R-:W-:Y:S01]  /*e660*/  LOP3.LUT R18, R23.reuse, 0xffff0000, RZ, 0xc0, !PT ;  /* 0xffff000017127812 */ /* 0x040fe200078ec0ff */
[----:B------:R-:W-:-:S02]  /*e670*/  IMAD.U32 R36, R23, 0x10000, RZ ;  /* 0x0001000017247824 */ /* 0x000fc400078e00ff */
[-C--:B------:R-:W-:Y:S02]  /*e680*/  FMUL.FTZ R6, R9, R5.reuse ;  /* 0x0000000509067220 */ /* 0x080fe40000410000 */
[----:B------:R-:W-:Y:S02]  /*e690*/  IMAD.U32 R10, R28, 0x10000, RZ ;  /* 0x000100001c0a7824 */ /* 0x000fe400078e00ff */
[----:B------:R-:W-:Y:S02]  /*e6a0*/  FFMA.FTZ R8, R21, R5, -R2 ;  /* 0x0000000515087223 */ /* 0x000fe40000010802 */
[C---:B------:R-:W-:Y:S02]  /*e6b0*/  FMUL.FTZ R5, R4.reuse, R13 ;  /* 0x0000000d04057220 */ /* 0x040fe40000410000 */
[----:B------:R-:W-:Y:S01]  /*e6c0*/  FMUL.FTZ R2, R4, R12 ;  /* 0x0000000c04027220 */ /* 0x000fe20000410000 */
[----:B------:R-:W-:Y:S01]  /*e6d0*/  F2FP.BF16.PACK_AB R8, R8, R35 ;  /* 0x000000230808723e */ /* 0x000fe200000010ff */
[----:B------:R-:W-:-:S02]  /*e6e0*/  FMUL.FTZ R4, R3, R36 ;  /* 0x0000002403047220 */ /* 0x000fc40000410000 */
[----:B------:R-:W-:Y:S01]  /*e6f0*/  FFMA.FTZ R14, R21, R37, R6 ;  /* 0x00000025150e7223 */ /* 0x000fe20000010006 */
[----:B------:R-:W-:Y:S01]  /*e700*/  LOP3.LUT R6, R28, 0xffff0000, RZ, 0xc0, !PT ;  /* 0xffff00001c067812 */ /* 0x000fe200078ec0ff */
[----:B------:R-:W-:Y:S02]  /*e710*/  FMUL.FTZ R3, R3, R10 ;  /* 0x0000000a03037220 */ /* 0x000fe40000410000 */
[C---:B------:R-:W-:Y:S02]  /*e720*/  FFMA.FTZ R9, R19.reuse, R12, -R5 ;  /* 0x0000000c13097223 */ /* 0x040fe40000010805 */
[C---:B------:R-:W-:Y:S02]  /*e730*/  FFMA.FTZ R12, R20.reuse, R36, R3 ;  /* 0x00000024140c7223 */ /* 0x040fe40000010003 */
[----:B------:R-:W-:Y:S01]  /*e740*/  FFMA.FTZ R13, R19, R13, R2 ;  /* 0x0000000d130d7223 */ /* 0x000fe20000010002 */
[----:B------:R-:W-:Y:S01]  /*e750*/  F2FP.BF16.PACK_AB R9, R9, R33 ;  /* 0x000000210909723e */ /* 0x000fe200000010ff */
[----:B------:R-:W-:-:S02]  /*e760*/  FFMA.FTZ R10, R20, R10, -R4 ;  /* 0x0000000a140a7223 */ /* 0x000fc40000010804 */
[----:B------:R-:W-:Y:S02]  /*e770*/  FMUL.FTZ R5, R11, R18 ;  /* 0x000000120b057220 */ /* 0x000fe40000410000 */
[----:B------:R-:W-:Y:S02]  /*e780*/  FMUL.FTZ R3, R7, R17 ;  /* 0x0000001107037220 */ /* 0x000fe40000410000 */
[-C--:B------:R-:W-:Y:S02]  /*e790*/  FMUL.FTZ R4, R11, R6.reuse ;  /* 0x000000060b047220 */ /* 0x080fe40000410000 */
[-C--:B------:R-:W-:Y:S02]  /*e7a0*/  FMUL.FTZ R2, R7, R15.reuse ;  /* 0x0000000f07027220 */ /* 0x080fe40000410000 */
[----:B------:R-:W-:Y:S01]  /*e7b0*/  FFMA.FTZ R7, R27, R6, -R5 ;  /* 0x000000061b077223 */ /* 0x000fe20000010805 */
[----:B------:R-:W-:Y:S01]  /*e7c0*/  F2FP.BF16.PACK_AB R5, R13, R30 ;  /* 0x0000001e0d05723e */ /* 0x000fe200000010ff */
[----:B------:R-:W-:-:S02]  /*e7d0*/  FFMA.FTZ R3, R25, R15, -R3 ;  /* 0x0000000f19037223 */ /* 0x000fc40000010803 */
[----:B------:R-:W-:Y:S01]  /*e7e0*/  FFMA.FTZ R6, R27, R18, R4 ;  /* 0x000000121b067223 */ /* 0x000fe20000010004 */
[----:B------:R-:W-:Y:S01]  /*e7f0*/  F2FP.BF16.PACK_AB R10, R7, R10 ;  /* 0x0000000a070a723e */ /* 0x000fe200000010ff */
[----:B------:R-:W-:Y:S01]  /*e800*/  FFMA.FTZ R2, R25, R17, R2 ;  /* 0x0000001119027223 */ /* 0x000fe20000010002 */
[----:B------:R-:W-:Y:S02]  /*e810*/  F2FP.BF16.PACK_AB R11, R3, R32 ;  /* 0x00000020030b723e */ /* 0x000fe400000010ff */
[----:B------:R-:W-:Y:S02]  /*e820*/  F2FP.BF16.PACK_AB R4, R14, R34 ;  /* 0x000000220e04723e */ /* 0x000fe400000010ff */
[----:B------:R-:W-:Y:S01]  /*e830*/  F2FP.BF16.PACK_AB R6, R6, R12 ;  /* 0x0000000c0606723e */ /* 0x000fe200000010ff */
[----:B------:R1:W-:Y:S01]  /*e840*/  STS.128 [R31], R8 ;  /* 0x000000081f007388 */ /* 0x0003e20000000c00 */
[----:B------:R-:W-:-:S05]  /*e850*/  F2FP.BF16.PACK_AB R7, R2, R16 ;  /* 0x000000100207723e */ /* 0x000fca00000010ff */
[----:B------:R1:W-:Y:S02]  /*e860*/  STS.128 [R29+0x10080], R4 ;  /* 0x010080041d007388 */ /* 0x0003e40000000c00 */
.L_x_682:
[----:B------:R-:W-:Y:S05]  /*e870*/  BSYNC B0 ;  /* 0x0000000000007941 */ /* 0x000fea0003800000 */
.L_x_681:
[----:B------:R-:W-:-:S13]  /*e880*/  ISETP.GE.AND P0, PT, R138, c[0x0][0x27c], PT ;  /* 0x00009f008a007a0c */ /* 0x000fda0003f06270 */
[----:B------:R-:W-:Y:S05]  /*e890*/  @P0 BRA `(.L_x_680) ;  /* 0x000006e000000947 */ /* 0x000fea0003800000 */
[----:B------:R-:W-:Y:S01]  /*e8a0*/  IMAD.MOV.U32 R2, RZ, RZ, c[0x0][0x27c] ;  /* 0x00009f00ff027624 */ /* 0x000fe200078e00ff */
[----:B------:R-:W-:Y:S02]  /*e8b0*/  LEA.HI R3, R71, R138, RZ, 0x6 ;  /* 0x0000008a47037211 */ /* 0x000fe400078f30ff */
[----:B-1----:R-:W-:Y:S02]  /*e8c0*/  LOP3.LUT R4, R0, 0x38, R69, 0xf8, !PT ;  /* 0x0000003800047812 */ /* 0x002fe400078ef845 */
[----:B------:R-:W-:Y:S01]  /*e8d0*/  LEA.HI R2, R2, R39, RZ, 0x1d ;  /* 0x0000002702027211 */ /* 0x000fe200078fe8ff */
[----:B------:R-:W-:Y:S01]  /*e8e0*/  IMAD.SHL.U32 R3, R3, 0x80, RZ ;  /* 0x0000008003037824 */ /* 0x000fe200078e00ff */
[----:B------:R-:W-:Y:S02]  /*e8f0*/  LOP3.LUT R5, R4, R38, RZ, 0x3c, !PT ;  /* 0x0000002604057212 */ /* 0x000fe400078e3cff */
[----:B------:R-:W-:Y:S01]  /*e900*/  SHF.R.S32.HI R6, RZ, 0x1f, R2 ;  /* 0x0000001fff067819 */ /* 0x000fe20000011402 */
[----:B------:R-:W-:Y:S01]  /*e910*/  IMAD.SHL.U32 R4, R2, 0x8, RZ ;  /* 0x0000000802047824 */ /* 0x000fe200078e00ff */
[----:B------:R-:W-:-:S02]  /*e920*/  LOP3.LUT R3, R3, 0xffffe000, RZ, 0xc0, !PT ;  /* 0xffffe00003037812 */ /* 0x000fc400078ec0ff */
[----:B------:R-:W-:Y:S02]  /*e930*/  LEA.HI R2, R6, R2, RZ, 0x3 ;  /* 0x0000000206027211 */ /* 0x000fe400078f18ff */
[----:B------:R-:W-:Y:S02]  /*e940*/  LOP3.LUT R4, R0, 0x38, R4, 0xf8, !PT ;  /* 0x0000003800047812 */ /* 0x000fe400078ef804 */
[----:B------:R-:W-:Y:S01]  /*e950*/  IADD3 R0, R5, R3, R26 ;  /* 0x0000000305007210 */ /* 0x000fe20007ffe01a */
[----:B------:R-:W-:Y:S01]  /*e960*/  IMAD.SHL.U32 R2, R2, 0x400, RZ ;  /* 0x0000040002027824 */ /* 0x000fe200078e00ff */
[----:B------:R-:W-:Y:S02]  /*e970*/  LOP3.LUT R3, R4, R38, RZ, 0x3c, !PT ;  /* 0x0000002604037212 */ /* 0x000fe400078e3cff */
[----:B------:R-:W-:Y:S02]  /*e980*/  LEA R30, R0, 0x10080, 0x1 ;  /* 0x00010080001e7811 */ /* 0x000fe400078e08ff */
[----:B------:R-:W-:-:S02]  /*e990*/  LOP3.LUT R0, R2, 0x7fffe000, RZ, 0xc0, !PT ;  /* 0x7fffe00002007812 */ /* 0x000fc400078ec0ff */
[----:B------:R-:W-:Y:S01]  /*e9a0*/  SHF.R.U32.HI R12, RZ, 0x10, R59 ;  /* 0x00000010ff0c7819 */ /* 0x000fe2000001163b */
[----:B---3--:R-:W1:Y:S01]  /*e9b0*/  LDS.128 R8, [R30] ;  /* 0x000000001e087984 */ /* 0x008e620000000c00 */
[----:B------:R-:W-:Y:S02]  /*e9c0*/  IADD3 R0, R3, R0, R26 ;  /* 0x0000000003007210 */ /* 0x000fe40007ffe01a */
[----:B------:R-:W-:Y:S02]  /*e9d0*/  SHF.R.U64 R14, R52, 0x10, R53 ;  /* 0x00000010340e7819 */ /* 0x000fe40000001235 */
[----:B------:R-:W-:Y:S01]  /*e9e0*/  SHF.R.U64 R16, R54, 0x10, R55 ;  /* 0x0000001036107819 */ /* 0x000fe20000001237 */
[----:B------:R-:W-:Y:S01]  /*e9f0*/  IMAD.SHL.U32 R29, R0, 0x2, RZ ;  /* 0x00000002001d7824 */ /* 0x000fe200078e00ff */
[----:B------:R-:W-:Y:S02]  /*ea00*/  PRMT R24, R107, 0x5410, R12 ;  /* 0x000054106b187816 */ /* 0x000fe4000000000c */
[----:B------:R-:W-:-:S02]  /*ea10*/  SHF.R.U64 R0, R56, 0x10, R57 ;  /* 0x0000001038007819 */ /* 0x000fc40000001239 */
[----:B------:R-:W2:Y:S01]  /*ea20*/  LDS.128 R4, [R29+0x10080] ;  /* 0x010080001d047984 */ /* 0x000ea20000000c00 */
[----:B------:R-:W-:Y:S02]  /*ea30*/  PRMT R12, R103, 0x5432, R14 ;  /* 0x00005432670c7816 */ /* 0x000fe4000000000e */
[----:B------:R-:W-:Y:S02]  /*ea40*/  SHF.R.U32.HI R18, RZ, 0x10, R55 ;  /* 0x00000010ff127819 */ /* 0x000fe40000011637 */
[----:B------:R-:W-:Y:S01]  /*ea50*/  PRMT R23, R104, 0x5432, R16 ;  /* 0x0000543268177816 */ /* 0x000fe20000000010 */
[----:B------:R-:W-:Y:S01]  /*ea60*/  IMAD.U32 R31, R12, 0x10000, RZ ;  /* 0x000100000c1f7824 */ /* 0x000fe200078e00ff */
[----:B------:R-:W-:Y:S02]  /*ea70*/  PRMT R13, R105, 0x5432, R0 ;  /* 0x00005432690d7816 */ /* 0x000fe40000000000 */
[----:B------:R-:W-:Y:S02]  /*ea80*/  SHF.R.U32.HI R2, RZ, 0x10, R57 ;  /* 0x00000010ff027819 */ /* 0x000fe40000011639 */
[----:B------:R-:W-:-:S02]  /*ea90*/  SHF.R.U64 R3, R58, 0x10, R59 ;  /* 0x000000103a037819 */ /* 0x000fc4000000123b */
[----:B------:R-:W-:Y:S02]  /*eaa0*/  SHF.R.U32.HI R15, RZ, 0x10, R53 ;  /* 0x00000010ff0f7819 */ /* 0x000fe40000011635 */
[----:B------:R-:W-:Y:S02]  /*eab0*/  PRMT R22, R104, 0x5410, R18 ;  /* 0x0000541068167816 */ /* 0x000fe40000000012 */
[----:B------:R-:W-:Y:S02]  /*eac0*/  PRMT R21, R105, 0x5410, R2 ;  /* 0x0000541069157816 */ /* 0x000fe40000000002 */
[----:B------:R-:W-:Y:S02]  /*ead0*/  PRMT R27, R107, 0x5432, R3 ;  /* 0x000054326b1b7816 */ /* 0x000fe40000000003 */
[----:B------:R-:W-:Y:S02]  /*eae0*/  PRMT R17, R103, 0x5410, R15 ;  /* 0x0000541067117816 */ /* 0x000fe4000000000f */
[----:B------:R-:W-:-:S03]  /*eaf0*/  LOP3.LUT R28, R12, 0xffff0000, RZ, 0xc0, !PT ;  /* 0xffff00000c1c7812 */ /* 0x000fc600078ec0ff */
[----:B------:R-:W-:Y:S02]  /*eb00*/  IMAD.U32 R12, R17, 0x10000, RZ ;  /* 0x00010000110c7824 */ /* 0x000fe400078e00ff */
[C---:B-1----:R-:W-:Y:S01]  /*eb10*/  IMAD.U32 R14, R8.reuse, 0x10000, RZ ;  /* 0x00010000080e7824 */ /* 0x042fe200078e00ff */
[----:B------:R-:W-:Y:S01]  /*eb20*/  LOP3.LUT R16, R8, 0xffff0000, RZ, 0xc0, !PT ;  /* 0xffff000008107812 */ /* 0x000fe200078ec0ff */
[C---:B------:R-:W-:Y:S01]  /*eb30*/  IMAD.U32 R18, R11.reuse, 0x10000, RZ ;  /* 0x000100000b127824 */ /* 0x040fe200078e00ff */
[C---:B------:R-:W-:Y:S01]  /*eb40*/  LOP3.LUT R26, R10.reuse, 0xffff0000, RZ, 0xc0, !PT ;  /* 0xffff00000a1a7812 */ /* 0x040fe200078ec0ff */
[----:B------:R-:W-:Y:S01]  /*eb50*/  IMAD.U32 R20, R10, 0x10000, RZ ;  /* 0x000100000a147824 */ /* 0x000fe200078e00ff */
[----:B------:R-:W-:Y:S01]  /*eb60*/  LOP3.LUT R25, R11, 0xffff0000, RZ, 0xc0, !PT ;  /* 0xffff00000b197812 */ /* 0x000fe200078ec0ff */
[----:B------:R-:W-:Y:S01]  /*eb70*/  IMAD.U32 R11, R13, 0x10000, RZ ;  /* 0x000100000d0b7824 */ /* 0x000fe200078e00ff */
[C---:B------:R-:W-:Y:S01]  /*eb80*/  LOP3.LUT R19, R9.reuse, 0xffff0000, RZ, 0xc0, !PT ;  /* 0xffff000009137812 */ /* 0x040fe200078ec0ff */
[----:B------:R-:W-:-:S02]  /*eb90*/  IMAD.U32 R15, R9, 0x10000, RZ ;  /* 0x00010000090f7824 */ /* 0x000fc400078e00ff */
[----:B--2---:R-:W-:Y:S01]  /*eba0*/  IMAD.U32 R8, R4, 0x10000, RZ ;  /* 0x0001000004087824 */ /* 0x004fe200078e00ff */
[C---:B------:R-:W-:Y:S01]  /*ebb0*/  LOP3.LUT R2, R5.reuse, 0xffff0000, RZ, 0xc0, !PT ;  /* 0xffff000005027812 */ /* 0x040fe200078ec0ff */
[----:B------:R-:W-:Y:S01]  /*ebc0*/  IMAD.U32 R3, R5, 0x10000, RZ ;  /* 0x0001000005037824 */ /* 0x000fe200078e00ff */
[----:B------:R-:W-:Y:S01]  /*ebd0*/  LOP3.LUT R9, R6, 0xffff0000, RZ, 0xc0, !PT ;  /* 0xffff000006097812 */ /* 0x000fe200078ec0ff */
[----:B------:R-:W-:Y:S01]  /*ebe0*/  FMUL.FTZ R10, R8, R31 ;  /* 0x0000001f080a7220 */ /* 0x000fe20000410000 */
[----:B------:R-:W-:Y:S01]  /*ebf0*/  LOP3.LUT R4, R4, 0xffff0000, RZ, 0xc0, !PT ;  /* 0xffff000004047812 */ /* 0x000fe200078ec0ff */
[----:B------:R-:W-:Y:S01]  /*ec00*/  IMAD.U32 R5, R6, 0x10000, RZ ;  /* 0x0001000006057824 */ /* 0x000fe200078e00ff */
[C---:B------:R-:W-:Y:S01]  /*ec10*/  LOP3.LUT R6, R7.reuse, 0xffff0000, RZ, 0xc0, !PT ;  /* 0xffff000007067812 */ /* 0x040fe200078ec0ff */
[----:B------:R-:W-:Y:S02]  /*ec20*/  IMAD.U32 R0, R7, 0x10000, RZ ;  /* 0x0001000007007824 */ /* 0x000fe400078e00ff */
[-C--:B------:R-:W-:Y:S01]  /*ec30*/  FFMA.FTZ R32, R14, R11.reuse, -R10 ;  /* 0x0000000b0e207223 */ /* 0x080fe2000001080a */
[----:B------:R-:W-:Y:S01]  /*ec40*/  LOP3.LUT R10, R13, 0xffff0000, RZ, 0xc0, !PT ;  /* 0xffff00000d0a7812 */ /* 0x000fe200078ec0ff */
[----:B------:R-:W-:-:S02]  /*ec50*/  FMUL.FTZ R7, R8, R11 ;  /* 0x0000000b08077220 */ /* 0x000fc40000410000 */
[----:B------:R-:W-:Y:S02]  /*ec60*/  IMAD.U32 R11, R21, 0x10000, RZ ;  /* 0x00010000150b7824 */ /* 0x000fe400078e00ff */
[----:B------:R-:W-:Y:S02]  /*ec70*/  FFMA.FTZ R31, R14, R31, R7 ;  /* 0x0000001f0e1f7223 */ /* 0x000fe40000010007 */
[C---:B------:R-:W-:Y:S02]  /*ec80*/  FMUL.FTZ R8, R4.reuse, R28 ;  /* 0x0000001c04087220 */ /* 0x040fe40000410000 */
[----:B------:R-:W-:Y:S02]  /*ec90*/  FMUL.FTZ R7, R4, R10 ;  /* 0x0000000a04077220 */ /* 0x000fe40000410000 */
[C---:B------:R-:W-:Y:S02]  /*eca0*/  FMUL.FTZ R4, R3.reuse, R12 ;  /* 0x0000000c03047220 */ /* 0x040fe40000410000 */
[----:B------:R-:W-:-:S02]  /*ecb0*/  FMUL.FTZ R3, R3, R11 ;  /* 0x0000000b03037220 */ /* 0x000fc40000410000 */
[----:B------:R-:W-:Y:S02]  /*ecc0*/  IMAD.U32 R13, R22, 0x10000, RZ ;  /* 0x00010000160d7824 */ /* 0x000fe400078e00ff */
[C---:B------:R-:W-:Y:S01]  /*ecd0*/  FFMA.FTZ R8, R16.reuse, R10, -R8 ;  /* 0x0000000a10087223 */ /* 0x040fe20000010808 */
[----:B------:R-:W-:Y:S01]  /*ece0*/  LOP3.LUT R10, R21, 0xffff0000, RZ, 0xc0, !PT ;  /* 0xffff0000150a7812 */ /* 0x000fe200078ec0ff */
[----:B------:R-:W-:Y:S02]  /*ecf0*/  FFMA.FTZ R28, R16, R28, R7 ;  /* 0x0000001c101c7223 */ /* 0x000fe40000010007 */
[----:B------:R-:W-:Y:S01]  /*ed00*/  FFMA.FTZ R16, R15, R11, -R4 ;  /* 0x0000000b0f107223 */ /* 0x000fe20000010804 */
[----:B------:R-:W-:Y:S01]  /*ed10*/  LOP3.LUT R11, R17, 0xffff0000, RZ, 0xc0, !PT ;  /* 0xffff0000110b7812 */ /* 0x000fe200078ec0ff */
[----:B------:R-:W-:Y:S01]  /*ed20*/  FFMA.FTZ R15, R15, R12, R3 ;  /* 0x0000000c0f0f7223 */ /* 0x000fe20000010003 */
[----:B------:R-:W-:Y:S01]  /*ed30*/  LOP3.LUT R17, R27, 0xffff0000, RZ, 0xc0, !PT ;  /* 0xffff00001b117812 */ /* 0x000fe200078ec0ff */
[----:B------:R-:W-:Y:S01]  /*ed40*/  IMAD.U32 R4, R24, 0x10000, RZ ;  /* 0x0001000018047824 */ /* 0x000fe200078e00ff */
[----:B------:R-:W-:Y:S01]  /*ed50*/  F2FP.BF16.PACK_AB R8, R8, R32 ;  /* 0x000000200808723e */ /* 0x000fe200000010ff */
[----:B------:R-:W-:-:S02]  /*ed60*/  FMUL.FTZ R3, R0, R13 ;  /* 0x0000000d00037220 */ /* 0x000fc40000410000 */
[-C--:B------:R-:W-:Y:S02]  /*ed70*/  FMUL.FTZ R0, R0, R4.reuse ;  /* 0x0000000400007220 */ /* 0x080fe40000410000 */
[----:B------:R-:W-:Y:S02]  /*ed80*/  FFMA.FTZ R14, R18, R4, -R3 ;  /* 0x00000004120e7223 */ /* 0x000fe40000010803 */
[C---:B------:R-:W-:Y:S02]  /*ed90*/  FMUL.FTZ R4, R2.reuse, R11 ;  /* 0x0000000b02047220 */ /* 0x040fe40000410000 */
[----:B------:R-:W-:Y:S02]  /*eda0*/  FMUL.FTZ R3, R2, R10 ;  /* 0x0000000a02037220 */ /* 0x000fe40000410000 */
[----:B------:R-:W-:Y:S02]  /*edb0*/  IMAD.U32 R21, R23, 0x10000, RZ ;  /* 0x0001000017157824 */ /* 0x000fe400078e00ff */
[----:B------:R-:W-:-:S02]  /*edc0*/  IMAD.U32 R7, R27, 0x10000, RZ ;  /* 0x000100001b077824 */ /* 0x000fc400078e00ff */
[C---:B------:R-:W-:Y:S02]  /*edd0*/  FFMA.FTZ R12, R19.reuse, R10, -R4 ;  /* 0x0000000a130c7223 */ /* 0x040fe40000010804 */
[----:B------:R-:W-:Y:S01]  /*ede0*/  FFMA.FTZ R11, R19, R11, R3 ;  /* 0x0000000b130b7223 */ /* 0x000fe20000010003 */
[----:B------:R-:W-:Y:S01]  /*edf0*/  LOP3.LUT R19, R23, 0xffff0000, RZ, 0xc0, !PT ;  /* 0xffff000017137812 */ /* 0x000fe200078ec0ff */
[----:B------:R-:W-:Y:S01]  /*ee00*/  FFMA.FTZ R13, R18, R13, R0 ;  /* 0x0000000d120d7223 */ /* 0x000fe20000010000 */
[----:B------:R-:W-:Y:S01]  /*ee10*/  LOP3.LUT R18, R22, 0xffff0000, RZ, 0xc0, !PT ;  /* 0xffff000016127812 */ /* 0x000fe200078ec0ff */
[C---:B------:R-:W-:Y:S02]  /*ee20*/  FMUL.FTZ R2, R5.reuse, R21 ;  /* 0x0000001505027220 */ /* 0x040fe40000410000 */
[-C--:B------:R-:W-:Y:S01]  /*ee30*/  FMUL.FTZ R0, R5, R7.reuse ;  /* 0x0000000705007220 */ /* 0x080fe20000410000 */
[----:B------:R-:W-:Y:S01]  /*ee40*/  LOP3.LUT R5, R24, 0xffff0000, RZ, 0xc0, !PT ;  /* 0xffff000018057812 */ /* 0x000fe200078ec0ff */
[----:B------:R-:W-:-:S02]  /*ee50*/  FFMA.FTZ R10, R20, R7, -R2 ;  /* 0x00000007140a7223 */ /* 0x000fc40000010802 */
[C---:B------:R-:W-:Y:S02]  /*ee60*/  FMUL.FTZ R4, R9.reuse, R19 ;  /* 0x0000001309047220 */ /* 0x040fe40000410000 */
[----:B------:R-:W-:Y:S02]  /*ee70*/  FFMA.FTZ R7, R20, R21, R0 ;  /* 0x0000001514077223 */ /* 0x000fe40000010000 */
[----:B------:R-:W-:Y:S01]  /*ee80*/  FMUL.FTZ R3, R9, R17 ;  /* 0x0000001109037220 */ /* 0x000fe20000410000 */
[----:B------:R-:W-:Y:S01]  /*ee90*/  F2FP.BF16.PACK_AB R9, R12, R16 ;  /* 0x000000100c09723e */ /* 0x000fe200000010ff */
[C---:B------:R-:W-:Y:S02]  /*eea0*/  FMUL.FTZ R2, R6.reuse, R18 ;  /* 0x0000001206027220 */ /* 0x040fe40000410000 */
[----:B------:R-:W-:Y:S02]  /*eeb0*/  FMUL.FTZ R0, R6, R5 ;  /* 0x0000000506007220 */ /* 0x000fe40000410000 */
[----:B------:R-:W-:Y:S01]  /*eec0*/  FFMA.FTZ R6, R26, R17, -R4 ;  /* 0x000000111a067223 */ /* 0x000fe20000010804 */
[----:B------:R-:W-:Y:S01]  /*eed0*/  F2FP.BF16.PACK_AB R4, R28, R31 ;  /* 0x0000001f1c04723e */ /* 0x000fe200000010ff */
[----:B------:R-:W-:-:S02]  /*eee0*/  FFMA.FTZ R3, R26, R19, R3 ;  /* 0x000000131a037223 */ /* 0x000fc40000010003 */
[----:B------:R-:W-:Y:S01]  /*eef0*/  FFMA.FTZ R2, R25, R5, -R2 ;  /* 0x0000000519027223 */ /* 0x000fe20000010802 */
[----:B------:R-:W-:Y:S01]  /*ef00*/  F2FP.BF16.PACK_AB R5, R11, R15 ;  /* 0x0000000f0b05723e */ /* 0x000fe200000010ff */
[----:B------:R-:W-:Y:S01]  /*ef10*/  FFMA.FTZ R0, R25, R18, R0 ;  /* 0x0000001219007223 */ /* 0x000fe20000010000 */
[----:B------:R-:W-:Y:S02]  /*ef20*/  F2FP.BF16.PACK_AB R10, R6, R10 ;  /* 0x0000000a060a723e */ /* 0x000fe400000010ff */
[----:B------:R-:W-:Y:S02]  /*ef30*/  F2FP.BF16.PACK_AB R6, R3, R7 ;  /* 0x000000070306723e */ /* 0x000fe400000010ff */
[----:B------:R-:W-:Y:S02]  /*ef40*/  F2FP.BF16.PACK_AB R11, R2, R14 ;  /* 0x0000000e020b723e */ /* 0x000fe400000010ff */
[----:B------:R-:W-:-:S03]  /*ef50*/  F2FP.BF16.PACK_AB R7, R0, R13 ;  /* 0x0000000d0007723e */ /* 0x000fc600000010ff */
[----:B------:R1:W-:Y:S04]  /*ef60*/  STS.128 [R30], R8 ;  /* 0x000000081e007388 */ /* 0x0003e80000000c00 */
[----:B------:R1:W-:Y:S02]  /*ef70*/  STS.128 [R29+0x10080], R4 ;  /* 0x010080041d007388 */ /* 0x0003e40000000c00 */
.L_x_680:
[----:B------:R-:W-:Y:S05]  /*ef80*/  BSYNC B1 ;  /* 0x0000000000017941 */ /* 0x000fea0003800000 */
.L_x_679:
        /* <DEDUP_REMOVED lines=120> */
.L_x_686:
[----:B------:R-:W-:Y:S05]  /*f710*/  BSYNC B0 ;  /* 0x0000000000007941 */ /* 0x000fea0003800000 */
.L_x_685:
        /* <DEDUP_REMOVED lines=112> */
.L_x_684:
[----:B------:R-:W-:Y:S05]  /*fe20*/  BSYNC B1 ;  /* 0x0000000000017941 */ /* 0x000fea0003800000 */
.L_x_683:
[----:B------:R-:W-:-:S04]  /*fe30*/  IADD3 R2, R214, 0x60, RZ ;  /* 0x00000060d6027810 */ /* 0x000fc80007ffe0ff */
        /* <DEDUP_REMOVED lines=118> */
.L_x_688:
[----:B------:R-:W-:Y:S05]  /*105a0*/  BSYNC B0 ;  /* 0x0000000000007941 */ /* 0x000fea0003800000 */
.L_x_687:
        /* <DEDUP_REMOVED lines=18> */
[----:B------:R-:W-:Y:S01]  /*106d0*/  SHF.R.U64 R13, R88, 0x10, R89 ;  /* 0x00000010580d7819 */ /* 0x000fe20000001259 */
[----:B---3--:R-:W1:Y:S01]  /*106e0*/  LDS.128 R8, [R30] ;  /* 0x000000001e087984 */ /* 0x008e620000000c00 */
[----:B------:R-:W-:Y:S02]  /*106f0*/  IADD3 R0, R3, R0, R26 ;  /* 0x0000000003007210 */ /* 0x000fe40007ffe01a */
[--C-:B------:R-:W-:Y:S02]  /*10700*/  SHF.R.U64 R16, R90, 0x10, R91.reuse ;  /* 0x000000105a107819 */ /* 0x100fe4000000125b */
[----:B------:R-:W-:Y:S01]  /*10710*/  SHF.R.U32.HI R19, RZ, 0x10, R91 ;  /* 0x00000010ff137819 */ /* 0x000fe2000001165b */
[----:B------:R-:W-:Y:S01]  /*10720*/  IMAD.SHL.U32 R28, R0, 0x2, RZ ;  /* 0x00000002001c7824 */ /* 0x000fe200078e00ff */
[----:B------:R-:W-:Y:S02]  /*10730*/  SHF.R.U64 R0, R92, 0x10, R93 ;  /* 0x000000105c007819 */ /* 0x000fe4000000125d */
[----:B------:R-:W-:-:S02]  /*10740*/  PRMT R13, R124, 0x5432, R13 ;  /* 0x000054327c0d7816 */ /* 0x000fc4000000000d */
[----:B------:R-:W2:Y:S01]  /*10750*/  LDS.128 R4, [R28+0x10080] ;  /* 0x010080001c047984 */ /* 0x000ea20000000c00 */
[----:B------:R-:W-:Y:S02]  /*10760*/  PRMT R15, R126, 0x5432, R0 ;  /* 0x000054327e0f7816 */ /* 0x000fe40000000000 */
[----:B------:R-:W-:Y:S01]  /*10770*/  SHF.R.U32.HI R12, RZ, 0x10, R95 ;  /* 0x00000010ff0c7819 */ /* 0x000fe2000001165f */
[----:B------:R-:W-:Y:S01]  /*10780*/  IMAD.U32 R31, R13, 0x10000, RZ ;  /* 0x000100000d1f7824 */ /* 0x000fe200078e00ff */
[----:B------:R-:W-:Y:S01]  /*10790*/  SHF.R.U32.HI R14, RZ, 0x10, R89 ;  /* 0x00000010ff0e7819 */ /* 0x000fe20000011659 */
[----:B------:R-:W-:Y:S01]  /*107a0*/  IMAD.U32 R29, R15, 0x10000, RZ ;  /* 0x000100000f1d7824 */ /* 0x000fe200078e00ff */
[C---:B------:R-:W-:Y:S02]  /*107b0*/  PRMT R23, R125.reuse, 0x5432, R16 ;  /* 0x000054327d177816 */ /* 0x040fe40000000010 */
[----:B------:R-:W-:Y:S02]  /*107c0*/  PRMT R22, R125, 0x5410, R19 ;  /* 0x000054107d167816 */ /* 0x000fe40000000013 */
[----:B------:R-:W-:-:S02]  /*107d0*/  SHF.R.U64 R3, R94, 0x10, R95 ;  /* 0x000000105e037819 */ /* 0x000fc4000000125f */
[----:B------:R-:W-:Y:S01]  /*107e0*/  SHF.R.U32.HI R2, RZ, 0x10, R93 ;  /* 0x00000010ff027819 */ /* 0x000fe2000001165d */
[----:B------:R-:W-:Y:S01]  /*107f0*/  IMAD.U32 R35, R22, 0x10000, RZ ;  /* 0x0001000016237824 */ /* 0x000fe200078e00ff */
[C---:B------:R-:W-:Y:S02]  /*10800*/  PRMT R24, R127.reuse, 0x5410, R12 ;  /* 0x000054107f187816 */ /* 0x040fe4000000000c */
[----:B------:R-:W-:Y:S02]  /*10810*/  PRMT R17, R124, 0x5410, R14 ;  /* 0x000054107c117816 */ /* 0x000fe4000000000e */
[----:B------:R-:W-:Y:S02]  /*10820*/  PRMT R27, R127, 0x5432, R3 ;  /* 0x000054327f1b7816 */ /* 0x000fe40000000003 */
[----:B------:R-:W-:Y:S01]  /*10830*/  PRMT R18, R126, 0x5410, R2 ;  /* 0x000054107e127816 */ /* 0x000fe20000000002 */
[----:B------:R-:W-:Y:S01]  /*10840*/  IMAD.U32 R36, R17, 0x10000, RZ ;  /* 0x0001000011247824 */ /* 0x000fe200078e00ff */
[----:B------:R-:W-:Y:S01]  /*10850*/  LOP3.LUT R13, R13, 0xffff0000, RZ, 0xc0, !PT ;  /* 0xffff00000d0d7812 */ /* 0x000fe200078ec0ff */
[C---:B-1----:R-:W-:Y:S01]  /*10860*/  IMAD.U32 R16, R9.reuse, 0x10000, RZ ;  /* 0x0001000009107824 */ /* 0x042fe200078e00ff */
[----:B------:R-:W-:Y:S01]  /*10870*/  LOP3.LUT R19, R9, 0xffff0000, RZ, 0xc0, !PT ;  /* 0xffff000009137812 */ /* 0x000fe200078ec0ff */
[C---:B------:R-:W-:Y:S01]  /*10880*/  IMAD.U32 R14, R8.reuse, 0x10000, RZ ;  /* 0x00010000080e7824 */ /* 0x040fe200078e00ff */
[----:B------:R-:W-:Y:S01]  /*10890*/  LOP3.LUT R21, R8, 0xffff0000, RZ, 0xc0, !PT ;  /* 0xffff000008157812 */ /* 0x000fe200078ec0ff */
[C---:B------:R-:W-:Y:S01]  /*108a0*/  IMAD.U32 R12, R11.reuse, 0x10000, RZ ;  /* 0x000100000b0c7824 */ /* 0x040fe200078e00ff */
[----:B------:R-:W-:Y:S01]  /*108b0*/  LOP3.LUT R25, R11, 0xffff0000, RZ, 0xc0, !PT ;  /* 0xffff00000b197812 */ /* 0x000fe200078ec0ff */
[C---:B------:R-:W-:Y:S01]  /*108c0*/  IMAD.U32 R20, R10.reuse, 0x10000, RZ ;  /* 0x000100000a147824 */ /* 0x040fe200078e00ff */
[----:B------:R-:W-:Y:S01]  /*108d0*/  LOP3.LUT R26, R10, 0xffff0000, RZ, 0xc0, !PT ;  /* 0xffff00000a1a7812 */ /* 0x000fe200078ec0ff */
[----:B--2---:R-:W-:Y:S01]  /*108e0*/  IMAD.U32 R9, R4, 0x10000, RZ ;  /* 0x0001000004097824 */ /* 0x004fe200078e00ff */
[C---:B------:R-:W-:Y:S01]  /*108f0*/  LOP3.LUT R3, R5.reuse, 0xffff0000, RZ, 0xc0, !PT ;  /* 0xffff000005037812 */ /* 0x040fe200078ec0ff */
[----:B------:R-:W-:Y:S01]  /*10900*/  IMAD.U32 R8, R5, 0x10000, RZ ;  /* 0x0001000005087824 */ /* 0x000fe200078e00ff */
[----:B------:R-:W-:Y:S01]  /*10910*/  LOP3.LUT R10, R6, 0xffff0000, RZ, 0xc0, !PT ;  /* 0xffff0000060a7812 */ /* 0x000fe200078ec0ff */
[C---:B------:R-:W-:Y:S01]  /*10920*/  FMUL.FTZ R11, R9.reuse, R31 ;  /* 0x0000001f090b7220 */ /* 0x040fe20000410000 */
[----:B------:R-:W-:Y:S01]  /*10930*/  LOP3.LUT R4, R4, 0xffff0000, RZ, 0xc0, !PT ;  /* 0xffff000004047812 */ /* 0x000fe200078ec0ff */
[----:B------:R-:W-:-:S02]  /*10940*/  FMUL.FTZ R5, R9, R29 ;  /* 0x0000001d09057220 */ /* 0x000fc40000410000 */
[----:B------:R-:W-:Y:S02]  /*10950*/  FFMA.FTZ R34, R14, R29, -R11 ;  /* 0x0000001d0e227223 */ /* 0x000fe4000001080b */
[C---:B------:R-:W-:Y:S02]  /*10960*/  IMAD.U32 R0, R7.reuse, 0x10000, RZ ;  /* 0x0001000007007824 */ /* 0x040fe400078e00ff */
[----:B------:R-:W-:Y:S02]  /*10970*/  IMAD.U32 R11, R18, 0x10000, RZ ;  /* 0x00010000120b7824 */ /* 0x000fe400078e00ff */
[----:B------:R-:W-:Y:S02]  /*10980*/  FFMA.FTZ R33, R14, R31, R5 ;  /* 0x0000001f0e217223 */ /* 0x000fe40000010005 */
[----:B------:R-:W-:Y:S02]  /*10990*/  IMAD.U32 R14, R24, 0x10000, RZ ;  /* 0x00010000180e7824 */ /* 0x000fe400078e00ff */
[----:B------:R-:W-:Y:S01]  /*109a0*/  IMAD.U32 R2, R6, 0x10000, RZ ;  /* 0x0001000006027824 */ /* 0x000fe200078e00ff */
[----:B------:R-:W-:Y:S01]  /*109b0*/  LOP3.LUT R6, R7, 0xffff0000, RZ, 0xc0, !PT ;  /* 0xffff000007067812 */ /* 0x000fe200078ec0ff */
[----:B------:R-:W-:-:S02]  /*109c0*/  FMUL.FTZ R9, R8, R36 ;  /* 0x0000002408097220 */ /* 0x000fc40000410000 */
[----:B------:R-:W-:Y:S02]  /*109d0*/  FMUL.FTZ R7, R8, R11 ;  /* 0x0000000b08077220 */ /* 0x000fe40000410000 */
[C---:B------:R-:W-:Y:S02]  /*109e0*/  FMUL.FTZ R5, R0.reuse, R35 ;  /* 0x0000002300057220 */ /* 0x040fe40000410000 */
[----:B------:R-:W-:Y:S02]  /*109f0*/  FMUL.FTZ R0, R0, R14 ;  /* 0x0000000e00007220 */ /* 0x000fe40000410000 */
[C---:B------:R-:W-:Y:S01]  /*10a00*/  FFMA.FTZ R32, R16.reuse, R11, -R9 ;  /* 0x0000000b10207223 */ /* 0x040fe20000010809 */
[----:B------:R-:W-:Y:S01]  /*10a10*/  LOP3.LUT R11, R17, 0xffff0000, RZ, 0xc0, !PT ;  /* 0xffff0000110b7812 */ /* 0x000fe200078ec0ff */
[----:B------:R-:W-:Y:S01]  /*10a20*/  FFMA.FTZ R29, R16, R36, R7 ;  /* 0x00000024101d7223 */ /* 0x000fe20000010007 */
[----:B------:R-:W-:Y:S01]  /*10a30*/  LOP3.LUT R7, R15, 0xffff0000, RZ, 0xc0, !PT ;  /* 0xffff00000f077812 */ /* 0x000fe200078ec0ff */
[----:B------:R-:W-:Y:S01]  /*10a40*/  FFMA.FTZ R16, R12, R35, R0 ;  /* 0x000000230c107223 */ /* 0x000fe20000010000 */
[----:B------:R-:W-:Y:S01]  /*10a50*/  LOP3.LUT R9, R18, 0xffff0000, RZ, 0xc0, !PT ;  /* 0xffff000012097812 */ /* 0x000fe200078ec0ff */
[----:B------:R-:W-:Y:S01]  /*10a60*/  FMUL.FTZ R0, R4, R13 ;  /* 0x0000000d04007220 */ /* 0x000fe20000410000 */
[----:B------:R-:W-:Y:S01]  /*10a70*/  LOP3.LUT R17, R23, 0xffff0000, RZ, 0xc0, !PT ;  /* 0xffff000017117812 */ /* 0x000fe200078ec0ff */
[----:B------:R-:W-:Y:S01]  /*10a80*/  FFMA.FTZ R31, R12, R14, -R5 ;  /* 0x0000000e0c1f7223 */ /* 0x000fe20000010805 */
[----:B------:R-:W-:Y:S01]  /*10a90*/  LOP3.LUT R14, R27, 0xffff0000, RZ, 0xc0, !PT ;  /* 0xffff00001b0e7812 */ /* 0x000fe200078ec0ff */
[-C--:B------:R-:W-:Y:S01]  /*10aa0*/  FMUL.FTZ R5, R4, R7.reuse ;  /* 0x0000000704057220 */ /* 0x080fe20000410000 */
[----:B------:R-:W-:Y:S01]  /*10ab0*/  LOP3.LUT R15, R22, 0xffff0000, RZ, 0xc0, !PT ;  /* 0xffff0000160f7812 */ /* 0x000fe200078ec0ff */
[----:B------:R-:W-:-:S02]  /*10ac0*/  FFMA.FTZ R8, R21, R7, -R0 ;  /* 0x0000000715087223 */ /* 0x000fc40000010800 */
[----:B------:R-:W-:Y:S02]  /*10ad0*/  IMAD.U32 R18, R23, 0x10000, RZ ;  /* 0x0001000017127824 */ /* 0x000fe400078e00ff */
[----:B------:R-:W-:Y:S01]  /*10ae0*/  IMAD.U32 R7, R27, 0x10000, RZ ;  /* 0x000100001b077824 */ /* 0x000fe200078e00ff */
[----:B------:R-:W-:Y:S01]  /*10af0*/  F2FP.BF16.PACK_AB R8, R8, R34 ;  /* 0x000000220808723e */ /* 0x000fe200000010ff */
[C---:B------:R-:W-:Y:S02]  /*10b00*/  FMUL.FTZ R4, R3.reuse, R11 ;  /* 0x0000000b03047220 */ /* 0x040fe40000410000 */
[----:B------:R-:W-:Y:S02]  /*10b10*/  FMUL.FTZ R3, R3, R9 ;  /* 0x0000000903037220 */ /* 0x000fe40000410000 */
[----:B------:R-:W-:Y:S02]  /*10b20*/  FMUL.FTZ R0, R2, R18 ;  /* 0x0000001202007220 */ /* 0x000fe40000410000 */
[----:B------:R-:W-:Y:S01]  /*10b30*/  FFMA.FTZ R12, R21, R13, R5 ;  /* 0x0000000d150c7223 */ /* 0x000fe20000010005 */
[----:B------:R-:W-:Y:S01]  /*10b40*/  LOP3.LUT R13, R24, 0xffff0000, RZ, 0xc0, !PT ;  /* 0xffff0000180d7812 */ /* 0x000fe200078ec0ff */
[----:B------:R-:W-:-:S02]  /*10b50*/  FMUL.FTZ R2, R2, R7 ;  /* 0x0000000702027220 */ /* 0x000fc40000410000 */
[C---:B------:R-:W-:Y:S02]  /*10b60*/  FFMA.FTZ R5, R19.reuse, R11, R3 ;  /* 0x0000000b13057223 */ /* 0x040fe40000010003 */
[----:B------:R-:W-:Y:S02]  /*10b70*/  FFMA.FTZ R9, R19, R9, -R4 ;  /* 0x0000000913097223 */ /* 0x000fe40000010804 */
[C---:B------:R-:W-:Y:S01]  /*10b80*/  FFMA.FTZ R11, R20.reuse, R7, -R0 ;  /* 0x00000007140b7223 */ /* 0x040fe20000010800 */
[----:B------:R-:W-:Y:S01]  /*10b90*/  F2FP.BF16.PACK_AB R5, R5, R29 ;  /* 0x0000001d0505723e */ /* 0x000fe200000010ff */
[----:B------:R-:W-:Y:S01]  /*10ba0*/  FFMA.FTZ R7, R20, R18, R2 ;  /* 0x0000001214077223 */ /* 0x000fe20000010002 */
[----:B------:R-:W-:Y:S01]  /*10bb0*/  F2FP.BF16.PACK_AB R9, R9, R32 ;  /* 0x000000200909723e */ /* 0x000fe200000010ff */
[C---:B------:R-:W-:Y:S02]  /*10bc0*/  FMUL.FTZ R4, R10.reuse, R17 ;  /* 0x000000110a047220 */ /* 0x040fe40000410000 */
[----:B------:R-:W-:-:S02]  /*10bd0*/  FMUL.FTZ R3, R10, R14 ;  /* 0x0000000e0a037220 */ /* 0x000fc40000410000 */
        /* <DEDUP_REMOVED lines=11> */
[----:B------:R1:W-:Y:S04]  /*10c90*/  STS.128 [R30], R8 ;  /* 0x000000081e007388 */ /* 0x0003e80000000c00 */
[----:B------:R1:W-:Y:S02]  /*10ca0*/  STS.128 [R28+0x10080], R4 ;  /* 0x010080041c007388 */ /* 0x0003e40000000c00 */
.L_x_660:
[----:B------:R-:W-:Y:S05]  /*10cb0*/  BSYNC B2 ;  /* 0x0000000000027941 */ /* 0x000fea0003800000 */
.L_x_626:
[----:B------:R-:W-:Y:S01]  /*10cc0*/  R2P PR, R237, 0x6 ;  /* 0x00000006ed007804 */ /* 0x000fe20000000000 */
[----:B------:R-:W-:Y:S01]  /*10cd0*/  IMAD R0, R129, c[0x0][0x208], RZ ;  /* 0x0000820081007a24 */ /* 0x000fe200078e02ff */
[----:B------:R-:W-:Y:S01]  /*10ce0*/  IADD3 R187, R178, 0x20, RZ ;  /* 0x00000020b2bb7810 */ /* 0x000fe20007ffe0ff */
[----:B------:R-:W-:Y:S01]  /*10cf0*/  IMAD.WIDE.U32 R2, R106, c[0x0][0x208], RZ ;  /* 0x000082006a027a25 */ /* 0x000fe200078e00ff */
[----:B------:R-:W-:-:S04]  /*10d00*/  DEPBAR.LE SB0, 0x0 ;  /* 0x000080000000791a */ /* 0x000fc80000000000 */
[----:B------:R-:W-:Y:S01]  /*10d10*/  IMAD R0, R106, c[0x0][0x20c], R0 ;  /* 0x000083006a007a24 */ /* 0x000fe200078e0200 */
[----:B------:R-:W-:Y:S01]  /*10d20*/  BAR.SYNC.DEFER_BLOCKING 0x0 ;  /* 0x0000000000007b1d */ /* 0x000fe20000010000 */
[----:B------:R-:W-:Y:S01]  /*10d30*/  IMAD.IADD R66, R212, 0x1, -R122 ;  /* 0x00000001d4427824 */ /* 0x000fe200078e0a7a */
[----:B------:R-:W-:Y:S01]  /*10d40*/  ISETP.NE.AND P3, PT, R131, 0x1, PT ;  /* 0x000000018300780c */ /* 0x000fe20003f65270 */
[----:B------:R-:W-:Y:S01]  /*10d50*/  IMAD.IADD R3, R3, 0x1, R0 ;  /* 0x0000000103037824 */ /* 0x000fe200078e0200 */
[----:B------:R-:W-:Y:S02]  /*10d60*/  @P1 IADD3 R187, R178, -0x20, RZ ;  /* 0xffffffe0b2bb1810 */ /* 0x000fe40007ffe0ff */
[----:B------:R-:W-:Y:S01]  /*10d70*/  ISETP.GT.AND P1, PT, R106, R209, PT ;  /* 0x000000d16a00720c */ /* 0x000fe20003f24270 */
[----:B------:R-:W-:Y:S01]  /*10d80*/  ULDC UR4, c[0x0][0x324] ;  /* 0x0000c90000047ab9 */ /* 0x000fe20000000800 */
[----:B------:R-:W-:Y:S01]  /*10d90*/  LEA R0, P0, R2, R222, 0x5 ;  /* 0x000000de02007211 */ /* 0x000fe200078028ff */
[----:B------:R-:W-:Y:S01]  /*10da0*/  ULOP3.LUT UR4, URZ, UR4, URZ, 0x33, !UPT ;  /* 0x000000043f047292 */ /* 0x000fe2000f8e333f */
[----:B------:R-:W-:-:S02]  /*10db0*/  IADD3 R188, R187, 0x3000, RZ ;  /* 0x00003000bbbc7810 */ /* 0x000fc40007ffe0ff */
[----:B------:R-:W-:Y:S02]  /*10dc0*/  LEA.HI.X R3, R2, R224, R3, 0x5, P0 ;  /* 0x000000e002037211 */ /* 0x000fe400000f2c03 */
[C---:B------:R-:W-:Y:S02]  /*10dd0*/  LEA R2, P0, R0.reuse, c[0x0][0x1f8], 0x1 ;  /* 0x00007e0000027a11 */ /* 0x040fe400078008ff */
[C---:B------:R-:W-:Y:S02]  /*10de0*/  IADD3 R194, R187.reuse, 0x3800, RZ ;  /* 0x00003800bbc27810 */ /* 0x040fe40007ffe0ff */
[----:B------:R-:W-:Y:S02]  /*10df0*/  LEA.HI.X R3, R0, c[0x0][0x1fc], R3, 0x1, P0 ;  /* 0x00007f0000037a11 */ /* 0x000fe400000f0c03 */
[----:B------:R-:W-:Y:S02]  /*10e00*/  @P1 IADD3 R0, R236, -0x2, RZ ;  /* 0xfffffffeec001810 */ /* 0x000fe40007ffe0ff */
[----:B------:R-:W-:-:S02]  /*10e10*/  IADD3 R193, R187, 0x2000, RZ ;  /* 0x00002000bbc17810 */ /* 0x000fc40007ffe0ff */
[----:B-1----:R-:W-:Y:S01]  /*10e20*/  @P1 SHF.R.S32.HI R4, RZ, 0x1f, R0 ;  /* 0x0000001fff041819 */ /* 0x002fe20000011400 */
[----:B------:R-:W-:Y:S01]  /*10e30*/  LDSM.16.M88.4 R20, [R178] ;  /* 0x00000000b214783b */ /* 0x000fe20000000200 */
[C---:B------:R-:W-:Y:S02]  /*10e40*/  IADD3 R192, R187.reuse, 0x2800, RZ ;  /* 0x00002800bbc07810 */ /* 0x040fe40007ffe0ff */
[C---:B------:R-:W-:Y:S01]  /*10e50*/  IADD3 R191, R187.reuse, 0x1000, RZ ;  /* 0x00001000bbbf7810 */ /* 0x040fe20007ffe0ff */
[----:B------:R-:W-:Y:S01]  /*10e60*/  @P1 IMAD R4, R4, c[0x0][0x1e0], RZ ;  /* 0x0000780004041a24 */ /* 0x000fe200078e02ff */
[----:B------:R-:W-:Y:S01]  /*10e70*/  LDSM.16.M88.4 R36, [R178+0x800] ;  /* 0x00080000b224783b */ /* 0x000fe20000000200 */
[C---:B------:R-:W-:Y:S02]  /*10e80*/  IADD3 R190, R187.reuse, 0x1800, RZ ;  /* 0x00001800bbbe7810 */ /* 0x040fe40007ffe0ff */
[C---:B------:R-:W-:Y:S01]  /*10e90*/  @P1 IMAD R6, R0.reuse, c[0x0][0x1e4], R4 ;  /* 0x0000790000061a24 */ /* 0x040fe200078e0204 */
[----:B------:R-:W-:Y:S01]  /*10ea0*/  LDSM.16.M88.4 R12, [R184] ;  /* 0x00000000b80c783b */ /* 0x000fe20000000200 */
[----:B------:R-:W-:Y:S01]  /*10eb0*/  @P1 IMAD.WIDE.U32 R4, R0, c[0x0][0x1e0], RZ ;  /* 0x0000780000041a25 */ /* 0x000fe200078e00ff */
[----:B------:R-:W-:-:S02]  /*10ec0*/  IADD3 R189, R187, 0x800, RZ ;  /* 0x00000800bbbd7810 */ /* 0x000fc40007ffe0ff */
[----:B------:R-:W-:Y:S01]  /*10ed0*/  LDSM.16.M88.4 R28, [R187] ;  /* 0x00000000bb1c783b */ /* 0x000fe20000000200 */
[----:B------:R-:W-:Y:S01]  /*10ee0*/  @P1 IMAD.IADD R0, R5, 0x1, R6 ;  /* 0x0000000105001824 */ /* 0x000fe200078e0206 */
[C---:B------:R-:W-:Y:S02]  /*10ef0*/  @P1 LEA R8, P0, R4.reuse, R220, 0x5 ;  /* 0x000000dc04081211 */ /* 0x040fe400078028ff */
[----:B------:R-:W-:Y:S02]  /*10f00*/  LDSM.16.M88.4 R52, [R187+0x800] ;  /* 0x00080000bb34783b */ /* 0x000fe40000000200 */
[----:B------:R-:W-:Y:S01]  /*10f10*/  @P1 LEA.HI.X R9, R4, R219, R0, 0x5, P0 ;  /* 0x000000db04091211 */ /* 0x000fe200000f2c00 */
[----:B------:R-:W-:Y:S01]  /*10f20*/  IMAD.MOV.U32 R0, RZ, RZ, 0x40 ;  /* 0x00000040ff007424 */ /* 0x000fe200078e00ff */
[----:B------:R-:W-:Y:S02]  /*10f30*/  LOP3.LUT R4, R123, 0x1, RZ, 0xc0, !PT ;  /* 0x000000017b047812 */ /* 0x000fe400078ec0ff */
[----:B------:R-:W-:-:S02]  /*10f40*/  ISETP.GT.AND P0, PT, R66, R214, PT ;  /* 0x000000d64200720c */ /* 0x000fc40003f04270 */
[----:B------:R-:W-:Y:S02]  /*10f50*/  SEL R0, R0, 0xffffffc0, !P2 ;  /* 0xffffffc000007807 */ /* 0x000fe40005000000 */
[----:B------:R-:W-:Y:S02]  /*10f60*/  ISETP.NE.U32.OR P0, PT, R4, 0x1, !P0 ;  /* 0x000000010400780c */ /* 0x000fe40004705470 */
[----:B------:R-:W1:Y:S01]  /*10f70*/  LDSM.16.M88.4 R4, [R183] ;  /* 0x00000000b704783b */ /* 0x000e620000000200 */
[--C-:B------:R-:W-:Y:S01]  /*10f80*/  IMAD.IADD R177, R178, 0x1, R0.reuse ;  /* 0x00000001b2b17824 */ /* 0x100fe200078e0200 */
[----:B------:R-:W-:Y:S01]  /*10f90*/  LOP3.LUT P2, RZ, R215, 0x1, RZ, 0xc0, !PT ;  /* 0x00000001d7ff7812 */ /* 0x000fe2000784c0ff */
[----:B------:R-:W-:-:S08]  /*10fa0*/  IMAD.IADD R176, R188, 0x1, R0 ;  /* 0x00000001bcb07824 */ /* 0x000fd000078e0200 */
[----:B------:R-:W-:Y:S01]  /*10fb0*/  @!PT LDS RZ, [RZ] ;  /* 0x00000000fffff984 */ /* 0x000fe20000000800 */
[----:B------:R-:W-:Y:S01]  /*10fc0*/  @!PT LDS RZ, [RZ] ;  /* 0x00000000fffff984 */ /* 0x000fe20000000800 */
[----:B------:R-:W-:Y:S01]  /*10fd0*/  @!PT LDS RZ, [RZ] ;  /* 0x00000000fffff984 */ /* 0x000fe20000000800 */
[----:B------:R2:W-:Y:S01]  /*10fe0*/  LDGSTS.E.BYPASS.LTC128B.128 [R196+0x8080], [R2.64], !P0 ;  /* 0x0808000002c47fae */ /* 0x0005e2000c101d46 */
[----:B------:R-:W-:-:S04]  /*10ff0*/  @P1 LEA R64, P0, R8, c[0x0][0x1c8], 0x1 ;  /* 0x0000720008401a11 */ /* 0x000fc800078008ff */
[----:B------:R-:W-:Y:S02]  /*11000*/  @P1 LEA.HI.X R65, R8, c[0x0][0x1cc], R9, 0x1, P0 ;  /* 0x0000730008411a11 */ /* 0x000fe400000f0c09 */
[----:B------:R-:W-:-:S04]  /*11010*/  LOP3.LUT P0, RZ, R123, 0x2, RZ, 0xc0, !PT ;  /* 0x000000027bff7812 */ /* 0x000fc8000780c0ff */
[----:B------:R-:W-:-:S13]  /*11020*/  ISETP.LE.OR P0, PT, R66, R214, !P0 ;  /* 0x000000d64200720c */ /* 0x000fda0004703670 */
[----:B------:R2:W-:Y:S01]  /*11030*/  LDGSTS.E.BYPASS.LTC128B.128 [R196+0x9080], [R2.64+0x80], !P0 ;  /* 0x0908008002c47fae */ /* 0x0005e2000c101d46 */
[----:B------:R-:W-:-:S04]  /*11040*/  LOP3.LUT P0, RZ, R123, 0x4, RZ, 0xc0, !PT ;  /* 0x000000047bff7812 */ /* 0x000fc8000780c0ff */
[----:B------:R-:W-:Y:S01]  /*11050*/  ISETP.LE.OR P0, PT, R66, R214, !P0 ;  /* 0x000000d64200720c */ /* 0x000fe20004703670 */
[C---:B-1-3--:R-:W-:Y:S08]  /*11060*/  HMMA.16816.F32.BF16 R8, R4.reuse, R20, RZ ;  /* 0x000000140408723c */ /* 0x04aff000000418ff */
[----:B------:R-:W-:Y:S04]  /*11070*/  HMMA.16816.F32.BF16 R24, R4, R22, RZ ;  /* 0x000000160418723c */ /* 0x000fe800000418ff */
[----:B------:R2:W-:Y:S01]  /*11080*/  LDGSTS.E.BYPASS.LTC128B.128 [R196+0xa080], [R2.64+0x100], !P0 ;  /* 0x0a08010002c47fae */ /* 0x0005e2000c101d46 */
[----:B------:R-:W-:-:S03]  /*11090*/  LOP3.LUT P0, RZ, R123, 0x8, RZ, 0xc0, !PT ;  /* 0x000000087bff7812 */ /* 0x000fc6000780c0ff */
[----:B------:R-:W-:Y:S01]  /*110a0*/  HMMA.16816.F32.BF16 R32, R4, R36, RZ ;  /* 0x000000240420723c */ /* 0x000fe200000418ff */
[----:B------:R-:W-:-:S07]  /*110b0*/  ISETP.LE.OR P0, PT, R66, R214, !P0 ;  /* 0x000000d64200720c */ /* 0x000fce0004703670 */
[C---:B------:R-:W-:Y:S06]  /*110c0*/  HMMA.16816.F32.BF16 R8, R12.reuse, R28, R8 ;  /* 0x0000001c0c08723c */ /* 0x040fec0000041808 */
[----:B------:R2:W-:Y:S02]  /*110d0*/  LDGSTS.E.BYPASS.LTC128B.128 [R196+0xb080], [R2.64+0x180], !P0 ;  /* 0x0b08018002c47fae */ /* 0x0005e4000c101d46 */
[----:B------:R-:W-:Y:S02]  /*110e0*/  HMMA.16816.F32.BF16 R28, R12, R30, R24 ;  /* 0x0000001e0c1c723c */ /* 0x000fe40000041818 */
[----:B----4-:R-:W-:Y:S04]  /*110f0*/  LDSM.16.M88.4 R16, [R186] ;  /* 0x00000000ba10783b */ /* 0x010fe80000000200 */
[----:B------:R-:W1:Y:S02]  /*11100*/  LDSM.16.M88.4 R40, [R177] ;  /* 0x00000000b128783b */ /* 0x000e640000000200 */
[----:B------:R-:W-:Y:S02]  /*11110*/  HMMA.16816.F32.BF16 R4, R4, R38, RZ ;  /* 0x000000260404723c */ /* 0x000fe400000418ff */
[----:B------:R-:W-:Y:S04]  /*11120*/  LDSM.16.M88.4 R20, [R185] ;  /* 0x00000000b914783b */ /* 0x000fe80000000200 */
[----:B------:R-:W-:Y:S02]  /*11130*/  LDSM.16.M88.4 R48, [R176+-0x3000] ;  /* 0xffd00000b030783b */ /* 0x000fe40000000200 */
[C---:B------:R-:W-:Y:S02]  /*11140*/  HMMA.16816.F32.BF16 R32, R12.reuse, R52, R32 ;  /* 0x000000340c20723c */ /* 0x040fe40000041820 */
[----:B------:R-:W3:Y:S04]  /*11150*/  LDSM.16.M88.4 R44, [R177+0x800] ;  /* 0x00080000b12c783b */ /* 0x000ee80000000200 */
[----:B------:R-:W-:Y:S04]  /*11160*/  LDSM.16.M88.4 R60, [R178+0x1000] ;  /* 0x00100000b23c783b */ /* 0x000fe80000000200 */
[----:B------:R-:W-:Y:S04]  /*11170*/  LDSM.16.M88.4 R56, [R176+-0x2800] ;  /* 0xffd80000b038783b */ /* 0x000fe80000000200 */
[----:B------:R-:W0:Y:S02]  /*11180*/  LDGDEPBAR ;  /* 0x00000000000079af */ /* 0x000e240000000000 */
[----:B------:R-:W-:Y:S02]  /*11190*/  HMMA.16816.F32.BF16 R12, R12, R54, R4 ;  /* 0x000000360c0c723c */ /* 0x000fe40000041804 */
[----:B------:R-:W-:Y:S04]  /*111a0*/  LDSM.16.M88.4 R4, [R184+0x4000] ;  /* 0x00400000b804783b */ /* 0x000fe80000000200 */
[----:B------:R-:W-:Y:S02]  /*111b0*/  LDSM.16.M88.4 R52, [R187+0x1000] ;  /* 0x00100000bb34783b */ /* 0x000fe40000000200 */
[C---:B-1----:R-:W-:Y:S02]  /*111c0*/  HMMA.16816.F32.BF16 R24, R16.reuse, R40, R8 ;  /* 0x000000281018723c */ /* 0x042fe40000041808 */
[----:B------:R-:W1:Y:S06]  /*111d0*/  LDSM.16.M88.4 R8, [R183+0x4000] ;  /* 0x00400000b708783b */ /* 0x000e6c0000000200 */
[C---:B------:R-:W-:Y:S01]  /*111e0*/  HMMA.16816.F32.BF16 R28, R16.reuse, R42, R28 ;  /* 0x0000002a101c723c */ /* 0x040fe2000004181c */
[----:B------:R-:W-:Y:S07]  /*111f0*/  LDSM.16.M88.4 R40, [R177+0x1000] ;  /* 0x00100000b128783b */ /* 0x000fee0000000200 */
[----:B---3--:R-:W-:Y:S01]  /*11200*/  HMMA.16816.F32.BF16 R36, R16, R44, R32 ;  /* 0x0000002c1024723c */ /* 0x008fe20000041820 */
[----:B------:R-:W-:Y:S07]  /*11210*/  LDSM.16.M88.4 R32, [R187+0x1800] ;  /* 0x00180000bb20783b */ /* 0x000fee0000000200 */
[C---:B------:R-:W-:Y:S08]  /*11220*/  HMMA.16816.F32.BF16 R24, R20.reuse, R48, R24 ;  /* 0x000000301418723c */ /* 0x040ff00000041818 */
[----:B------:R-:W-:Y:S01]  /*11230*/  HMMA.16816.F32.BF16 R28, R20, R50, R28 ;  /* 0x00000032141c723c */ /* 0x000fe2000004181c */
[----:B------:R-:W3:Y:S07]  /*11240*/  LDSM.16.M88.4 R48, [R178+0x1800] ;  /* 0x00180000b230783b */ /* 0x000eee0000000200 */
[----:B------:R-:W-:Y:S01]  /*11250*/  HMMA.16816.F32.BF16 R12, R16, R46, R12 ;  /* 0x0000002e100c723c */ /* 0x000fe2000004180c */
[----:B------:R-:W4:Y:S04]  /*11260*/  LDSM.16.M88.4 R16, [R186+0x4000] ;  /* 0x00400000ba10783b */ /* 0x000f280000000200 */
[----:B------:R-:W-:Y:S03]  /*11270*/  LDSM.16.M88.4 R44, [R176+-0x1800] ;  /* 0xffe80000b02c783b */ /* 0x000fe60000000200 */
[----:B-1----:R-:W-:Y:S08]  /*11280*/  HMMA.16816.F32.BF16 R24, R8, R60, R24 ;  /* 0x0000003c0818723c */ /* 0x002ff00000041818 */
[----:B------:R-:W-:Y:S08]  /*11290*/  HMMA.16816.F32.BF16 R36, R20, R56, R36 ;  /* 0x000000381424723c */ /* 0x000ff00000041824 */
[----:B------:R-:W-:Y:S08]  /*112a0*/  HMMA.16816.F32.BF16 R28, R8, R62, R28 ;  /* 0x0000003e081c723c */ /* 0x000ff0000004181c */
[----:B------:R-:W-:Y:S08]  /*112b0*/  HMMA.16816.F32.BF16 R24, R4, R52, R24 ;  /* 0x000000340418723c */ /* 0x000ff00000041818 */
[----:B------:R-:W-:Y:S01]  /*112c0*/  HMMA.16816.F32.BF16 R12, R20, R58, R12 ;  /* 0x0000003a140c723c */ /* 0x000fe2000004180c */
[----:B------:R-:W-:Y:S04]  /*112d0*/  LDSM.16.M88.4 R20, [R185+0x4000] ;  /* 0x00400000b914783b */ /* 0x000fe80000000200 */
[----:B------:R-:W1:Y:S03]  /*112e0*/  LDSM.16.M88.4 R56, [R176+-0x2000] ;  /* 0xffe00000b038783b */ /* 0x000e660000000200 */
[----:B---3--:R-:W-:Y:S08]  /*112f0*/  HMMA.16816.F32.BF16 R36, R8, R48, R36 ;  /* 0x000000300824723c */ /* 0x008ff00000041824 */
[----:B------:R-:W-:Y:S01]  /*11300*/  HMMA.16816.F32.BF16 R28, R4, R54, R28 ;  /* 0x00000036041c723c */ /* 0x000fe2000004181c */
[----:B------:R-:W3:Y:S07]  /*11310*/  LDSM.16.M88.4 R52, [R177+0x1800] ;  /* 0x00180000b134783b */ /* 0x000eee0000000200 */
[----:B----4-:R-:W-:Y:S08]  /*11320*/  HMMA.16816.F32.BF16 R24, R16, R40, R24 ;  /* 0x000000281018723c */ /* 0x010ff00000041818 */
[----:B------:R-:W-:Y:S01]  /*11330*/  HMMA.16816.F32.BF16 R8, R8, R50, R12 ;  /* 0x000000320808723c */ /* 0x000fe2000004180c */
[----:B------:R-:W-:Y:S04]  /*11340*/  LDSM.16.M88.4 R12, [R183+0x8000] ;  /* 0x00800000b70c783b */ /* 0x000fe80000000200 */
[----:B------:R-:W4:Y:S03]  /*11350*/  LDSM.16.M88.4 R48, [R178+0x2000] ;  /* 0x00200000b230783b */ /* 0x000f260000000200 */
[----:B------:R-:W-:Y:S08]  /*11360*/  HMMA.16816.F32.BF16 R36, R4, R32, R36 ;  /* 0x000000200424723c */ /* 0x000ff00000041824 */
[----:B------:R-:W-:Y:S01]  /*11370*/  HMMA.16816.F32.BF16 R28, R16, R42, R28 ;  /* 0x0000002a101c723c */ /* 0x000fe2000004181c */
[----:B------:R-:W-:Y:S07]  /*11380*/  LDSM.16.M88.4 R40, [R187+0x2000] ;  /* 0x00200000bb28783b */ /* 0x000fee0000000200 */
[----:B-1----:R-:W-:Y:S08]  /*11390*/  HMMA.16816.F32.BF16 R24, R20, R56, R24 ;  /* 0x000000381418723c */ /* 0x002ff00000041818 */
[----:B------:R-:W-:Y:S01]  /*113a0*/  HMMA.16816.F32.BF16 R4, R4, R34, R8 ;  /* 0x000000220404723c */ /* 0x000fe20000041808 */
[----:B------:R-:W1:Y:S04]  /*113b0*/  LDSM.16.M88.4 R8, [R184+0x8000] ;  /* 0x00800000b808783b */ /* 0x000e680000000200 */
[----:B------:R-:W1:Y:S03]  /*113c0*/  LDSM.16.M88.4 R32, [R178+0x2800] ;  /* 0x00280000b220783b */ /* 0x000e660000000200 */
[----:B---3--:R-:W-:Y:S08]  /*113d0*/  HMMA.16816.F32.BF16 R36, R16, R52, R36 ;  /* 0x000000341024723c */ /* 0x008ff00000041824 */
[----:B------:R-:W-:Y:S01]  /*113e0*/  HMMA.16816.F32.BF16 R28, R20, R58, R28 ;  /* 0x0000003a141c723c */ /* 0x000fe2000004181c */
[----:B------:R-:W-:Y:S07]  /*113f0*/  LDSM.16.M88.4 R56, [R177+0x2000] ;  /* 0x00200000b138783b */ /* 0x000fee0000000200 */
[----:B----4-:R-:W-:Y:S08]  /*11400*/  HMMA.16816.F32.BF16 R24, R12, R48, R24 ;  /* 0x000000300c18723c */ /* 0x010ff00000041818 */
[----:B------:R-:W-:Y:S01]  /*11410*/  HMMA.16816.F32.BF16 R16, R16, R54, R4 ;  /* 0x000000361010723c */ /* 0x000fe20000041804 */
[----:B------:R-:W3:Y:S04]  /*11420*/  LDSM.16.M88.4 R4, [R186+0x8000] ;  /* 0x00800000ba04783b */ /* 0x000ee80000000200 */
[----:B------:R-:W4:Y:S03]  /*11430*/  LDSM.16.M88.4 R52, [R187+0x2800] ;  /* 0x00280000bb34783b */ /* 0x000f260000000200 */
[----:B------:R-:W-:Y:S08]  /*11440*/  HMMA.16816.F32.BF16 R36, R20, R44, R36 ;  /* 0x0000002c1424723c */ /* 0x000ff00000041824 */
[----:B------:R-:W-:Y:S01]  /*11450*/  HMMA.16816.F32.BF16 R28, R12, R50, R28 ;  /* 0x000000320c1c723c */ /* 0x000fe2000004181c */
[----:B------:R-:W-:Y:S07]  /*11460*/  LDSM.16.M88.4 R48, [R176+-0x1000] ;  /* 0xfff00000b030783b */ /* 0x000fee0000000200 */
[----:B-1----:R-:W-:Y:S08]  /*11470*/  HMMA.16816.F32.BF16 R24, R8, R40, R24 ;  /* 0x000000280818723c */ /* 0x002ff00000041818 */
[----:B------:R-:W-:Y:S01]  /*11480*/  HMMA.16816.F32.BF16 R16, R20, R46, R16 ;  /* 0x0000002e1410723c */ /* 0x000fe20000041810 */
[----:B------:R-:W1:Y:S04]  /*11490*/  LDSM.16.M88.4 R20, [R185+0x8000] ;  /* 0x00800000b914783b */ /* 0x000e680000000200 */
[----:B------:R-:W-:Y:S03]  /*114a0*/  LDSM.16.M88.4 R44, [R176+-0x800] ;  /* 0xfff80000b02c783b */ /* 0x000fe60000000200 */
[----:B------:R-:W-:Y:S08]  /*114b0*/  HMMA.16816.F32.BF16 R36, R12, R32, R36 ;  /* 0x000000200c24723c */ /* 0x000ff00000041824 */
[----:B------:R-:W-:Y:S01]  /*114c0*/  HMMA.16816.F32.BF16 R28, R8, R42, R28 ;  /* 0x0000002a081c723c */ /* 0x000fe2000004181c */
[----:B------:R-:W2:Y:S07]  /*114d0*/  LDSM.16.M88.4 R40, [R177+0x2800] ;  /* 0x00280000b128783b */ /* 0x000eae0000000200 */
[----:B---3--:R-:W-:Y:S08]  /*114e0*/  HMMA.16816.F32.BF16 R24, R4, R56, R24 ;  /* 0x000000380418723c */ /* 0x008ff00000041818 */
[----:B------:R-:W-:Y:S01]  /*114f0*/  HMMA.16816.F32.BF16 R12, R12, R34, R16 ;  /* 0x000000220c0c723c */ /* 0x000fe20000041810 */
[----:B------:R-:W-:Y:S04]  /*11500*/  LDSM.16.M88.4 R16, [R183+0xc000] ;  /* 0x00c00000b710783b */ /* 0x000fe80000000200 */
[----:B------:R-:W3:Y:S03]  /*11510*/  LDSM.16.M88.4 R32, [R178+0x3000] ;  /* 0x00300000b220783b */ /* 0x000ee60000000200 */
[----:B----4-:R-:W-:Y:S08]  /*11520*/  HMMA.16816.F32.BF16 R36, R8, R52, R36 ;  /* 0x000000340824723c */ /* 0x010ff00000041824 */
[----:B------:R-:W-:Y:S01]  /*11530*/  HMMA.16816.F32.BF16 R28, R4, R58, R28 ;  /* 0x0000003a041c723c */ /* 0x000fe2000004181c */
[----:B------:R-:W-:Y:S07]  /*11540*/  LDSM.16.M88.4 R56, [R187+0x3000] ;  /* 0x00300000bb38783b */ /* 0x000fee0000000200 */
[----:B-1----:R-:W-:Y:S08]  /*11550*/  HMMA.16816.F32.BF16 R24, R20, R48, R24 ;  /* 0x000000301418723c */ /* 0x002ff00000041818 */
[----:B------:R-:W-:Y:S01]  /*11560*/  HMMA.16816.F32.BF16 R8, R8, R54, R12 ;  /* 0x000000360808723c */ /* 0x000fe2000004180c */
[----:B------:R-:W1:Y:S04]  /*11570*/  LDSM.16.M88.4 R12, [R184+0xc000] ;  /* 0x00c00000b80c783b */ /* 0x000e680000000200 */
[----:B------:R-:W4:Y:S03]  /*11580*/  LDSM.16.M88.4 R52, [R178+0x3800] ;  /* 0x00380000b234783b */ /* 0x000f260000000200 */
[----:B--2---:R-:W-:Y:S08]  /*11590*/  HMMA.16816.F32.BF16 R36, R4, R40, R36 ;  /* 0x000000280424723c */ /* 0x004ff00000041824 */
[----:B------:R-:W-:Y:S01]  /*115a0*/  HMMA.16816.F32.BF16 R28, R20, R50, R28 ;  /* 0x00000032141c723c */ /* 0x000fe2000004181c */
[----:B------:R-:W-:Y:S07]  /*115b0*/  LDSM.16.M88.4 R48, [R177+0x3000] ;  /* 0x00300000b130783b */ /* 0x000fee0000000200 */
[----:B---3--:R-:W-:Y:S08]  /*115c0*/  HMMA.16816.F32.BF16 R24, R16, R32, R24 ;  /* 0x000000201018723c */ /* 0x008ff00000041818 */
[----:B------:R-:W-:Y:S01]  /*115d0*/  HMMA.16816.F32.BF16 R4, R4, R42, R8 ;  /* 0x0000002a0404723c */ /* 0x000fe20000041808 */
[----:B------:R-:W2:Y:S04]  /*115e0*/  LDSM.16.M88.4 R8, [R186+0xc000] ;  /* 0x00c00000ba08783b */ /* 0x000ea80000000200 */
[----:B------:R-:W3:Y:S03]  /*115f0*/  LDSM.16.M88.4 R40, [R187+0x3800] ;  /* 0x00380000bb28783b */ /* 0x000ee60000000200 */
[----:B------:R-:W-:Y:S08]  /*11600*/  HMMA.16816.F32.BF16 R36, R20, R44, R36 ;  /* 0x0000002c1424723c */ /* 0x000ff00000041824 */
[----:B------:R-:W-:Y:S08]  /*11610*/  HMMA.16816.F32.BF16 R32, R16, R34, R28 ;  /* 0x000000221020723c */ /* 0x000ff0000004181c */
[----:B-1----:R-:W-:Y:S08]  /*11620*/  HMMA.16816.F32.BF16 R28, R12, R56, R24 ;  /* 0x000000380c1c723c */ /* 0x002ff00000041818 */
[----:B------:R-:W-:Y:S01]  /*11630*/  HMMA.16816.F32.BF16 R20, R20, R46, R4 ;  /* 0x0000002e1414723c */ /* 0x000fe20000041804 */
[----:B------:R-:W-:Y:S04]  /*11640*/  LDSM.16.M88.4 R4, [R185+0xc000] ;  /* 0x00c00000b904783b */ /* 0x000fe80000000200 */
[----:B------:R-:W1:Y:S03]  /*11650*/  LDSM.16.M88.4 R44, [R176] ;  /* 0x00000000b02c783b */ /* 0x000e660000000200 */
[----:B----4-:R-:W-:Y:S01]  /*11660*/  HMMA.16816.F32.BF16 R24, R16, R52, R36 ;  /* 0x000000341018723c */ /* 0x010fe20000041824 */
[----:B------:R-:W4:Y:S07]  /*11670*/  LDSM.16.M88.4 R36, [R177+0x3800] ;  /* 0x00380000b124783b */ /* 0x000f2e0000000200 */
[----:B------:R-:W-:Y:S08]  /*11680*/  HMMA.16816.F32.BF16 R32, R12, R58, R32 ;  /* 0x0000003a0c20723c */ /* 0x000ff00000041820 */
[----:B--2---:R-:W-:Y:S08]  /*11690*/  HMMA.16816.F32.BF16 R28, R8, R48, R28 ;  /* 0x00000030081c723c */ /* 0x004ff0000004181c */
[----:B------:R-:W-:Y:S08]  /*116a0*/  HMMA.16816.F32.BF16 R20, R16, R54, R20 ;  /* 0x000000361014723c */ /* 0x000ff00000041814 */
[----:B---3--:R-:W-:Y:S08]  /*116b0*/  HMMA.16816.F32.BF16 R16, R12, R40, R24 ;  /* 0x000000280c10723c */ /* 0x008ff00000041818 */
[----:B------:R-:W-:Y:S01]  /*116c0*/  HMMA.16816.F32.BF16 R24, R8, R50, R32 ;  /* 0x000000320818723c */ /* 0x000fe20000041820 */
[----:B------:R-:W2:Y:S01]  /*116d0*/  LDSM.16.M88.4 R32, [R176+0x800] ;  /* 0x00080000b020783b */ /* 0x000ea20000000200 */
[----:B------:R-:W-:-:S04]  /*116e0*/  DEPBAR.LE SB0, 0x0 ;  /* 0x000080000000791a */ /* 0x000fc80000000000 */
[----:B------:R-:W-:Y:S02]  /*116f0*/  BAR.SYNC.DEFER_BLOCKING 0x0 ;  /* 0x0000000000007b1d */ /* 0x000fe40000010000 */
[----:B-1----:R-:W-:Y:S08]  /*11700*/  HMMA.16816.F32.BF16 R28, R4, R44, R28 ;  /* 0x0000002c041c723c */ /* 0x002ff0000004181c */
[----:B------:R-:W-:Y:S08]  /*11710*/  HMMA.16816.F32.BF16 R20, R12, R42, R20 ;  /* 0x0000002a0c14723c */ /* 0x000ff00000041814 */
[----:B----4-:R-:W-:Y:S01]  /*11720*/  HMMA.16816.F32.BF16 R12, R8, R36, R16 ;  /* 0x00000024080c723c */ /* 0x010fe20000041810 */
[----:B------:R-:W-:Y:S01]  /*11730*/  @!PT LDS RZ, [RZ] ;  /* 0x00000000fffff984 */ /* 0x000fe20000000800 */
[----:B------:R-:W-:Y:S01]  /*11740*/  @!PT LDS RZ, [RZ] ;  /* 0x00000000fffff984 */ /* 0x000fe20000000800 */
[----:B------:R-:W-:Y:S01]  /*11750*/  @!PT LDS RZ, [RZ] ;  /* 0x00000000fffff984 */ /* 0x000fe20000000800 */
[----:B------:R1:W-:Y:S07]  /*11760*/  @P1 LDGSTS.E.BYPASS.LTC128B.128 [R196+0xc080], [R64.64], !P2 ;  /* 0x0c08000040c41fae */ /* 0x0003ee000d101d46 */
[----:B------:R-:W-:Y:S01]  /*11770*/  HMMA.16816.F32.BF16 R16, R4, R46, R24 ;  /* 0x0000002e0410723c */ /* 0x000fe20000041818 */
[----:B------:R-:W-:Y:S01]  /*11780*/  FMUL.FTZ R0, R28, c[0x0][0x320] ;  /* 0x0000c8001c007a20 */ /* 0x000fe20000410000 */
[----:B------:R1:W-:Y:S03]  /*11790*/  @P1 LDGSTS.E.BYPASS.LTC128B.128 [R196+0xd080], [R64.64+0x80], !P6 ;  /* 0x0d08008040c41fae */ /* 0x0003e6000f101d46 */
[----:B------:R3:W4:Y:S01]  /*117a0*/  MUFU.TANH R27, R0 ;  /* 0x00000000001b7308 */ /* 0x0007220000002400 */
[----:B------:R1:W-:Y:S02]  /*117b0*/  @P1 LDGSTS.E.BYPASS.LTC128B.128 [R196+0xe080], [R64.64+0x100], !P5 ;  /* 0x0e08010040c41fae */ /* 0x0003e4000e901d46 */
[----:B------:R-:W-:Y:S02]  /*117c0*/  HMMA.16816.F32.BF16 R8, R8, R38, R20 ;  /* 0x000000260808723c */ /* 0x000fe40000041814 */
[----:B------:R1:W-:Y:S04]  /*117d0*/  @P1 LDGSTS.E.BYPASS.LTC128B.128 [R196+0xf080], [R64.64+0x180], !P4 ;  /* 0x0f08018040c41fae */ /* 0x0003e8000e101d46 */
[----:B------:R-:W0:Y:S02]  /*117e0*/  LDGDEPBAR ;  /* 0x00000000000079af */ /* 0x000e240000000000 */
[----:B--2---:R-:W-:Y:S01]  /*117f0*/  HMMA.16816.F32.BF16 R12, R4, R32, R12 ;  /* 0x00000020040c723c */ /* 0x004fe2000004180c */
[----:B---3--:R-:W-:-:S04]  /*11800*/  FMUL.FTZ R0, R29, c[0x0][0x320] ;  /* 0x0000c8001d007a20 */ /* 0x008fc80000410000 */
[----:B------:R2:W3:Y:S11]  /*11810*/  MUFU.TANH R26, R0 ;  /* 0x00000000001a7308 */ /* 0x0004f60000002400 */
[----:B------:R-:W-:Y:S07]  /*11820*/  HMMA.16816.F32.BF16 R8, R4, R34, R8 ;  /* 0x000000220408723c */ /* 0x000fee0000041808 */
[----:B------:R-:W-:-:S02]  /*11830*/  IMAD.IADD R7, R66, 0x1, -R210 ;  /* 0x0000000142077824 */ /* 0x000fc400078e0ad2 */
[----:B--2---:R-:W-:Y:S02]  /*11840*/  FMUL.FTZ R0, R30, c[0x0][0x320] ;  /* 0x0000c8001e007a20 */ /* 0x004fe40000410000 */
[----:B------:R-:W-:Y:S02]  /*11850*/  FMUL.FTZ R2, R14, c[0x0][0x320] ;  /* 0x0000c8000e027a20 */ /* 0x000fe40000410000 */
[----:B------:R2:W1:Y:S01]  /*11860*/  MUFU.TANH R29, R0 ;  /* 0x00000000001d7308 */ /* 0x0004620000002400 */
[----:B------:R-:W-:-:S07]  /*11870*/  FMUL.FTZ R3, R15, c[0x0][0x320] ;  /* 0x0000c8000f037a20 */ /* 0x000fce0000410000 */
[----:B------:R-:W1:Y:S01]  /*11880*/  MUFU.TANH R22, R2 ;  /* 0x0000000200167308 */ /* 0x000e620000002400 */
[----:B--2---:R-:W-:-:S07]  /*11890*/  FMUL.FTZ R0, R31, c[0x0][0x320] ;  /* 0x0000c8001f007a20 */ /* 0x004fce0000410000 */
[----:B------:R2:W1:Y:S02]  /*118a0*/  MUFU.TANH R28, R0 ;  /* 0x00000000001c7308 */ /* 0x0004640000002400 */
[----:B--2---:R-:W-:-:S06]  /*118b0*/  FMUL.FTZ R0, R16, c[0x0][0x320] ;  /* 0x0000c80010007a20 */ /* 0x004fcc0000410000 */
[----:B------:R2:W1:Y:S02]  /*118c0*/  MUFU.TANH R23, R0 ;  /* 0x0000000000177308 */ /* 0x0004640000002400 */
[----:B--2---:R-:W-:-:S06]  /*118d0*/  FMUL.FTZ R0, R17, c[0x0][0x320] ;  /* 0x0000c80011007a20 */ /* 0x004fcc0000410000 */
[----:B------:R-:W2:Y:S08]  /*118e0*/  MUFU.TANH R17, R3 ;  /* 0x0000000300117308 */ /* 0x000eb00000002400 */
[----:B------:R1:W1:Y:S02]  /*118f0*/  MUFU.TANH R21, R0 ;  /* 0x0000000000157308 */ /* 0x0002640000002400 */
[----:B-1----:R-:W-:-:S06]  /*11900*/  FMUL.FTZ R0, R18, c[0x0][0x320] ;  /* 0x0000c80012007a20 */ /* 0x002fcc0000410000 */
[----:B------:R1:W1:Y:S02]  /*11910*/  MUFU.TANH R25, R0 ;  /* 0x0000000000197308 */ /* 0x0002640000002400 */
[----:B-1----:R-:W-:-:S06]  /*11920*/  FMUL.FTZ R0, R19, c[0x0][0x320] ;  /* 0x0000c80013007a20 */ /* 0x002fcc0000410000 */
[----:B------:R1:W1:Y:S02]  /*11930*/  MUFU.TANH R24, R0 ;  /* 0x0000000000187308 */ /* 0x0002640000002400 */
[----:B-1----:R-:W-:Y:S02]  /*11940*/  FMUL.FTZ R0, R12, c[0x0][0x320] ;  /* 0x0000c8000c007a20 */ /* 0x002fe40000410000 */
[----:B------:R-:W-:-:S04]  /*11950*/  IMAD.MOV.U32 R12, RZ, RZ, c[0x0][0x32c] ;  /* 0x0000cb00ff0c7624 */ /* 0x000fc800078e00ff */
[----:B------:R1:W1:Y:S01]  /*11960*/  MUFU.TANH R16, R0 ;  /* 0x0000000000107308 */ /* 0x0002620000002400 */
[----:B------:R-:W-:Y:S01]  /*11970*/  ISETP.GE.AND P2, PT, R12, 0x1, PT ;  /* 0x000000010c00780c */ /* 0x000fe20003f46270 */
[----:B-1----:R-:W-:-:S06]  /*11980*/  FMUL.FTZ R0, R13, c[0x0][0x320] ;  /* 0x0000c8000d007a20 */ /* 0x002fcc0000410000 */
[----:B------:R1:W1:Y:S02]  /*11990*/  MUFU.TANH R18, R0 ;  /* 0x0000000000127308 */ /* 0x0002640000002400 */
[----:B-1----:R-:W-:-:S04]  /*119a0*/  IMAD.IADD R0, R226, 0x1, R225 ;  /* 0x00000001e2007824 */ /* 0x002fc800078e02e1 */
[----:B------:R-:W-:-:S04]  /*119b0*/  @P3 IMAD.HI.U32 R2, R0, c[0x0][0x2c8], RZ ;  /* 0x0000b20000023a27 */ /* 0x000fc800078e00ff */
[----:B------:R-:W-:Y:S01]  /*119c0*/  IMAD.MOV.U32 R4, RZ, RZ, R0 ;  /* 0x000000ffff047224 */ /* 0x000fe200078e0000 */
[----:B------:R-:W-:Y:S01]  /*119d0*/  @P3 SHF.R.U32.HI R4, RZ, c[0x0][0x2cc], R2 ;  /* 0x0000b300ff043a19 */ /* 0x000fe20000011602 */
[----:B------:R-:W-:Y:S02]  /*119e0*/  FMUL.FTZ R0, R8, c[0x0][0x320] ;  /* 0x0000c80008007a20 */ /* 0x000fe40000410000 */
[----:B------:R-:W-:Y:S02]  /*119f0*/  FMUL.FTZ R2, R10, c[0x0][0x320] ;  /* 0x0000c8000a027a20 */ /* 0x000fe40000410000 */
[----:B------:R-:W1:Y:S01]  /*11a00*/  SHFL.IDX PT, R3, R4, RZ, 0x1c1f ;  /* 0x001c1fff04037589 */ /* 0x000e6200000e0000 */
[----:B------:R2:W1:Y:S08]  /*11a10*/  MUFU.TANH R13, R0 ;  /* 0x00000000000d7308 */ /* 0x0004700000002400 */
[----:B------:R1:W1:Y:S01]  /*11a20*/  MUFU.TANH R20, R2 ;  /* 0x0000000200147308 */ /* 0x0002620000002400 */
[----:B--2---:R-:W-:-:S07]  /*11a30*/  FMUL.FTZ R0, R9, c[0x0][0x320] ;  /* 0x0000c80009007a20 */ /* 0x004fce0000410000 */
[----:B------:R2:W2:Y:S01]  /*11a40*/  MUFU.TANH R9, R0 ;  /* 0x0000000000097308 */ /* 0x0004a20000002400 */
[----:B-1----:R-:W-:-:S07]  /*11a50*/  FMUL.FTZ R2, R11, c[0x0][0x320] ;  /* 0x0000c8000b027a20 */ /* 0x002fce0000410000 */
[----:B------:R1:W1:Y:S01]  /*11a60*/  MUFU.TANH R11, R2 ;  /* 0x00000002000b7308 */ /* 0x0002620000002400 */
[----:B--2---:R-:W-:-:S04]  /*11a70*/  IADD3 R0, R212, 0x1, -R122 ;  /* 0x00000001d4007810 */ /* 0x004fc80007ffe87a */
[----:B------:R-:W-:-:S04]  /*11a80*/  IADD3 R0, -R213, R0, -R210 ;  /* 0x00000000d5007210 */ /* 0x000fc80007ffe9d2 */
[C---:B------:R-:W-:Y:S02]  /*11a90*/  IADD3 R5, R0.reuse, c[0x0][0x328], RZ ;  /* 0x0000ca0000057a10 */ /* 0x040fe40007ffe0ff */
[----:B------:R-:W-:-:S03]  /*11aa0*/  IADD3 R6, R0, UR4, RZ ;  /* 0x0000000400067c10 */ /* 0x000fc6000fffe0ff */
[--C-:B-1----:R-:W-:Y:S02]  /*11ab0*/  IMAD.IADD R2, R5, 0x1, R3.reuse ;  /* 0x0000000105027824 */ /* 0x102fe400078e0203 */
[----:B------:R-:W-:-:S03]  /*11ac0*/  IMAD.IADD R0, R6, 0x1, R3 ;  /* 0x0000000106007824 */ /* 0x000fc600078e0203 */
[----:B------:R-:W-:Y:S01]  /*11ad0*/  IMNMX R2, R7, R2, PT ;  /* 0x0000000207027217 */ /* 0x000fe20003800200 */
[----:B------:R-:W-:Y:S05]  /*11ae0*/  @!P2 BRA `(.L_x_689) ;  /* 0x000001500000a947 */ /* 0x000fea0003800000 */
[----:B---34-:R-:W-:Y:S01]  /*11af0*/  IADD3 R3, -R213, R212, R3 ;  /* 0x000000d4d5037210 */ /* 0x018fe20007ffe103 */
[----:B------:R-:W-:Y:S03]  /*11b00*/  BSSY B0, `(.L_x_690) ;  /* 0x000000e000007945 */ /* 0x000fe60003800000 */
        /* <DEDUP_REMOVED lines=9> */
.L_x_691:
[----:B------:R-:W-:-:S04]  /*11ba0*/  MOV R8, c[0x0][0x32c] ;  /* 0x0000cb0000087a02 */ /* 0x000fc80000000f00 */
[----:B------:R-:W-:-:S13]  /*11bb0*/  ISETP.NE.AND P0, PT, R8, 0x1, PT ;  /* 0x000000010800780c */ /* 0x000fda0003f05270 */
[----:B------:R-:W-:-:S05]  /*11bc0*/  @P0 IMAD.HI.U32 R8, R3, c[0x0][0x330], RZ ;  /* 0x0000cc0003080a27 */ /* 0x000fca00078e00ff */
[----:B------:R-:W-:Y:S02]  /*11bd0*/  @P0 SHF.R.U32.HI R3, RZ, c[0x0][0x334], R8 ;  /* 0x0000cd00ff030a19 */ /* 0x000fe40000011608 */
.L_x_692:
[----:B------:R-:W-:Y:S05]  /*11be0*/  BSYNC B0 ;  /* 0x0000000000007941 */ /* 0x000fea0003800000 */
.L_x_690:
[----:B------:R-:W-:-:S04]  /*11bf0*/  IMAD R3, R3, c[0x0][0x32c], -R122 ;  /* 0x0000cb0003037a24 */ /* 0x000fc800078e0a7a */
[----:B------:R-:W-:-:S05]  /*11c00*/  IMAD.IADD R3, R3, 0x1, -R210 ;  /* 0x0000000103037824 */ /* 0x000fca00078e0ad2 */
[----:B------:R-:W-:Y:S02]  /*11c10*/  IADD3 R8, R3, c[0x0][0x32c], RZ ;  /* 0x0000cb0003087a10 */ /* 0x000fe40007ffe0ff */
[----:B------:R-:W-:Y:S02]  /*11c20*/  IMNMX R0, R0, R3, !PT ;  /* 0x0000000300007217 */ /* 0x000fe40007800200 */
[----:B------:R-:W-:Y:S02]  /*11c30*/  IMNMX R2, R2, R8, PT ;  /* 0x0000000802027217 */ /* 0x000fe40003800200 */
.L_x_689:
[----:B---34-:R-:W-:Y:S01]  /*11c40*/  ISETP.GT.AND P1, PT, R236, RZ, PT ;  /* 0x000000ffec00720c */ /* 0x018fe20003f24270 */
[----:B------:R-:W1:Y:S03]  /*11c50*/  SHFL.IDX PT, R3, R4, 0x1, 0x1c1f ;  /* 0x003c1f0004037f89 */ /* 0x000e6600000e0000 */
[----:B------:R-:W-:-:S04]  /*11c60*/  ISETP.GT.AND P0, PT, R0, RZ, P1 ;  /* 0x000000ff0000720c */ /* 0x000fc80000f04270 */
[----:B------:R-:W-:-:S04]  /*11c70*/  ISETP.LT.OR P0, PT, R2, 0x1, P0 ;  /* 0x000000010200780c */ /* 0x000fc80000701670 */
[----:B------:R-:W-:Y:S02]  /*11c80*/  FSEL R8, R27, -INF , !P0 ;  /* 0xff8000001b087808 */ /* 0x000fe40004000000 */
[----:B------:R-:W-:-:S04]  /*11c90*/  ISETP.GT.AND P0, PT, R0, 0x1, P1 ;  /* 0x000000010000780c */ /* 0x000fc80000f04270 */
        /* <DEDUP_REMOVED lines=17> */
[----:B------:R-:W-:Y:S01]  /*11db0*/  ISETP.GT.AND P0, PT, R0, 0x19, P1 ;  /* 0x000000190000780c */ /* 0x000fe20000f04270 */
[----:B-1----:R-:W-:-:S03]  /*11dc0*/  IMAD.IADD R0, R6, 0x1, R3 ;  /* 0x0000000106007824 */ /* 0x002fc600078e0203 */
[----:B------:R-:W-:Y:S01]  /*11dd0*/  ISETP.LT.OR P0, PT, R2, 0x1a, P0 ;  /* 0x0000001a0200780c */ /* 0x000fe20000701670 */
[----:B------:R-:W-:-:S03]  /*11de0*/  IMAD.IADD R2, R5, 0x1, R3 ;  /* 0x0000000105027824 */ /* 0x000fc600078e0203 */
[----:B------:R-:W-:Y:S02]  /*11df0*/  FSEL R21, R9, -INF , !P0 ;  /* 0xff80000009157808 */ /* 0x000fe40004000000 */
[----:B------:R-:W-:Y:S01]  /*11e00*/  IMNMX R2, R7, R2, PT ;  /* 0x0000000207027217 */ /* 0x000fe20003800200 */
[----:B------:R-:W-:Y:S05]  /*11e10*/  @!P2 BRA `(.L_x_693) ;  /* 0x000001500000a947 */ /* 0x000fea0003800000 */
[----:B------:R-:W-:Y:S01]  /*11e20*/  IADD3 R3, -R213, R212, R3 ;  /* 0x000000d4d5037210 */ /* 0x000fe20007ffe103 */
        /* <DEDUP_REMOVED lines=10> */
.L_x_695:
[----:B------:R-:W-:-:S04]  /*11ed0*/  MOV R4, c[0x0][0x32c] ;  /* 0x0000cb0000047a02 */ /* 0x000fc80000000f00 */
[----:B------:R-:W-:-:S13]  /*11ee0*/  ISETP.NE.AND P0, PT, R4, 0x1, PT ;  /* 0x000000010400780c */ /* 0x000fda0003f05270 */
[----:B------:R-:W-:-:S05]  /*11ef0*/  @P0 IMAD.HI.U32 R4, R3, c[0x0][0x330], RZ ;  /* 0x0000cc0003040a27 */ /* 0x000fca00078e00ff */
[----:B------:R-:W-:Y:S02]  /*11f00*/  @P0 SHF.R.U32.HI R3, RZ, c[0x0][0x334], R4 ;  /* 0x0000cd00ff030a19 */ /* 0x000fe40000011604 */
.L_x_696:
[----:B------:R-:W-:Y:S05]  /*11f10*/  BSYNC B0 ;  /* 0x0000000000007941 */ /* 0x000fea0003800000 */
.L_x_694:
[----:B------:R-:W-:-:S04]  /*11f20*/  IMAD R3, R3, c[0x0][0x32c], -R122 ;  /* 0x0000cb0003037a24 */ /* 0x000fc800078e0a7a */
[----:B------:R-:W-:-:S05]  /*11f30*/  IMAD.IADD R3, R3, 0x1, -R210 ;  /* 0x0000000103037824 */ /* 0x000fca00078e0ad2 */
[----:B------:R-:W-:Y:S02]  /*11f40*/  IADD3 R4, R3, c[0x0][0x32c], RZ ;  /* 0x0000cb0003047a10 */ /* 0x000fe40007ffe0ff */
[----:B------:R-:W-:Y:S02]  /*11f50*/  IMNMX R0, R0, R3, !PT ;  /* 0x0000000300007217 */ /* 0x000fe40007800200 */
[----:B------:R-:W-:Y:S02]  /*11f60*/  IMNMX R2, R2, R4, PT ;  /* 0x0000000402027217 */ /* 0x000fe40003800200 */
.L_x_693:
[----:B------:R-:W-:Y:S01]  /*11f70*/  ISETP.GT.AND P0, PT, R0, RZ, P1 ;  /* 0x000000ff0000720c */ /* 0x000fe20000f04270 */
[----:B------:R-:W-:Y:S01]  /*11f80*/  LDSM.16.MT88.4 R144, [R179] ;  /* 0x00000000b390783b */ /* 0x000fe20000004200 */
[----:B------:R-:W-:Y:S02]  /*11f90*/  FMNMX.FTZ R3, R8, R12, !PT ;  /* 0x0000000c08037209 */ /* 0x000fe40007810000 */
[----:B------:R-:W-:Y:S01]  /*11fa0*/  ISETP.LT.OR P0, PT, R2, 0x1, P0 ;  /* 0x000000010200780c */ /* 0x000fe20000701670 */
[----:B------:R-:W-:Y:S01]  /*11fb0*/  LDSM.16.MT88.4 R40, [R179+0x1000] ;  /* 0x00100000b328783b */ /* 0x000fe20000004200 */
[----:B------:R-:W-:-:S02]  /*11fc0*/  FMNMX.FTZ R3, R14, R3, !PT ;  /* 0x000000030e037209 */ /* 0x000fc40007810000 */
[----:B------:R-:W-:Y:S01]  /*11fd0*/  FSEL R6, R29, -INF , !P0 ;  /* 0xff8000001d067808 */ /* 0x000fe20004000000 */
[----:B------:R-:W-:Y:S01]  /*11fe0*/  LDSM.16.MT88.4 R152, [R180] ;  /* 0x00000000b498783b */ /* 0x000fe20000004200 */
[----:B------:R-:W-:Y:S02]  /*11ff0*/  ISETP.GT.AND P0, PT, R0, 0x1, P1 ;  /* 0x000000010000780c */ /* 0x000fe40000f04270 */
[----:B------:R-:W-:Y:S01]  /*12000*/  FMNMX.FTZ R3, R15, R3, !PT ;  /* 0x000000030f037209 */ /* 0x000fe20007810000 */
[----:B------:R-:W-:Y:S01]  /*12010*/  LDSM.16.MT88.4 R44, [R180+0x1000] ;  /* 0x00100000b42c783b */ /* 0x000fe20000004200 */
[----:B------:R-:W-:Y:S02]  /*12020*/  ISETP.LT.OR P0, PT, R2, 0x2, P0 ;  /* 0x000000020200780c */ /* 0x000fe40000701670 */
[----:B------:R-:W-:Y:S01]  /*12030*/  FMNMX.FTZ R3, R16, R3, !PT ;  /* 0x0000000310037209 */ /* 0x000fe20007810000 */
[----:B------:R-:W-:Y:S01]  /*12040*/  LDSM.16.MT88.4 R64, [R179+0x1800] ;  /* 0x00180000b340783b */ /* 0x000fe20000004200 */
[----:B------:R-:W-:-:S02]  /*12050*/  FSEL R7, R28, -INF , !P0 ;  /* 0xff8000001c077808 */ /* 0x000fc40004000000 */
[----:B------:R-:W-:Y:S01]  /*12060*/  ISETP.GT.AND P0, PT, R0, 0x8, P1 ;  /* 0x000000080000780c */ /* 0x000fe20000f04270 */
[----:B------:R-:W-:Y:S01]  /*12070*/  LDSM.16.MT88.4 R52, [R180+0x800] ;  /* 0x00080000b434783b */ /* 0x000fe20000004200 */
[----:B------:R-:W-:Y:S02]  /*12080*/  FMNMX.FTZ R3, R18, R3, !PT ;  /* 0x0000000312037209 */ /* 0x000fe40007810000 */
[----:B------:R-:W-:Y:S01]  /*12090*/  ISETP.LT.OR P0, PT, R2, 0x9, P0 ;  /* 0x000000090200780c */ /* 0x000fe20000701670 */
[----:B------:R-:W-:Y:S01]  /*120a0*/  LDSM.16.MT88.4 R56, [R181+0x800] ;  /* 0x00080000b538783b */ /* 0x000fe20000004200 */
[----:B------:R-:W-:Y:S02]  /*120b0*/  FMNMX.FTZ R3, R19, R3, !PT ;  /* 0x0000000313037209 */ /* 0x000fe40007810000 */
[----:B------:R-:W-:Y:S01]  /*120c0*/  FSEL R9, R25, -INF , !P0 ;  /* 0xff80000019097808 */ /* 0x000fe20004000000 */
[----:B------:R-:W-:Y:S01]  /*120d0*/  LDSM.16.MT88.4 R72, [R182+0x1000] ;  /* 0x00100000b648783b */ /* 0x000fe20000004200 */
[----:B------:R-:W-:-:S02]  /*120e0*/  ISETP.GT.AND P0, PT, R0, 0x9, P1 ;  /* 0x000000090000780c */ /* 0x000fc40000f04270 */
[----:B------:R-:W-:Y:S01]  /*120f0*/  FMNMX.FTZ R3, R21, R3, !PT ;  /* 0x0000000315037209 */ /* 0x000fe20007810000 */
[----:B------:R-:W-:Y:S01]  /*12100*/  LDSM.16.MT88.4 R68, [R180+0x1800] ;  /* 0x00180000b444783b */ /* 0x000fe20000004200 */
[----:B------:R-:W-:Y:S02]  /*12110*/  ISETP.LT.OR P0, PT, R2, 0xa, P0 ;  /* 0x0000000a0200780c */ /* 0x000fe40000701670 */
[----:B------:R-:W-:Y:S01]  /*12120*/  FMNMX.FTZ R5, R6, R7, !PT ;  /* 0x0000000706057209 */ /* 0x000fe20007810000 */
[----:B------:R-:W1:Y:S01]  /*12130*/  SHFL.BFLY PT, R4, R3, 0x2, 0x1f ;  /* 0x0c401f0003047f89 */ /* 0x000e6200000e0000 */
[----:B------:R-:W-:Y:S02]  /*12140*/  FSEL R10, R24, -INF , !P0 ;  /* 0xff800000180a7808 */ /* 0x000fe40004000000 */
[----:B------:R-:W-:Y:S01]  /*12150*/  ISETP.GT.AND P0, PT, R0, 0x10, P1 ;  /* 0x000000100000780c */ /* 0x000fe20000f04270 */
[----:B------:R-:W-:Y:S01]  /*12160*/  LDSM.16.MT88.4 R24, [R181] ;  /* 0x00000000b518783b */ /* 0x000fe20000004200 */
[----:B------:R-:W-:-:S02]  /*12170*/  FMNMX.FTZ R5, R9, R5, !PT ;  /* 0x0000000509057209 */ /* 0x000fc40007810000 */
[----:B------:R-:W-:Y:S01]  /*12180*/  ISETP.LT.OR P0, PT, R2, 0x11, P0 ;  /* 0x000000110200780c */ /* 0x000fe20000701670 */
[----:B------:R-:W-:Y:S01]  /*12190*/  LDSM.16.MT88.4 R76, [R181+0x1000] ;  /* 0x00100000b54c783b */ /* 0x000fe20000004200 */
[----:B------:R-:W-:Y:S02]  /*121a0*/  FMNMX.FTZ R5, R10, R5, !PT ;  /* 0x000000050a057209 */ /* 0x000fe40007810000 */
[----:B------:R-:W-:Y:S01]  /*121b0*/  FSEL R13, R22, -INF , !P0 ;  /* 0xff800000160d7808 */ /* 0x000fe20004000000 */
[----:B------:R-:W-:Y:S01]  /*121c0*/  LDSM.16.MT88.4 R84, [R182+0x1800] ;  /* 0x00180000b654783b */ /* 0x000fe20000004200 */
[----:B------:R-:W-:Y:S02]  /*121d0*/  ISETP.GT.AND P0, PT, R0, 0x11, P1 ;  /* 0x000000110000780c */ /* 0x000fe40000f04270 */
[----:B------:R-:W-:Y:S01]  /*121e0*/  FMNMX.FTZ R5, R13, R5, !PT ;  /* 0x000000050d057209 */ /* 0x000fe20007810000 */
[----:B------:R-:W-:Y:S01]  /*121f0*/  LDSM.16.MT88.4 R88, [R182+0x2000] ;  /* 0x00200000b658783b */ /* 0x000fe20000004200 */
[----:B------:R-:W-:-:S03]  /*12200*/  ISETP.LT.OR P0, PT, R2, 0x12, P0 ;  /* 0x000000120200780c */ /* 0x000fc60000701670 */
[----:B------:R-:W-:Y:S01]  /*12210*/  LDSM.16.MT88.4 R92, [R179+0x2000] ;  /* 0x00200000b35c783b */ /* 0x000fe20000004200 */
[----:B------:R-:W-:Y:S02]  /*12220*/  FSEL R17, R17, -INF , !P0 ;  /* 0xff80000011117808 */ /* 0x000fe40004000000 */
[----:B------:R-:W-:Y:S01]  /*12230*/  ISETP.GT.AND P0, PT, R0, 0x18, P1 ;  /* 0x000000180000780c */ /* 0x000fe20000f04270 */
[----:B------:R-:W-:Y:S03]  /*12240*/  LDSM.16.MT88.4 R104, [R182+0x3000] ;  /* 0x00300000b668783b */ /* 0x000fe60000004200 */
[----:B------:R-:W-:Y:S01]  /*12250*/  ISETP.LT.OR P0, PT, R2, 0x19, P0 ;  /* 0x000000190200780c */ /* 0x000fe20000701670 */
[----:B------:R-:W-:Y:S03]  /*12260*/  LDSM.16.MT88.4 R80, [R180+0x2000] ;  /* 0x00200000b450783b */ /* 0x000fe60000004200 */
[----:B------:R-:W-:Y:S01]  /*12270*/  FSEL R20, R20, -INF , !P0 ;  /* 0xff80000014147808 */ /* 0x000fe20004000000 */
[----:B------:R-:W-:Y:S01]  /*12280*/  LDSM.16.MT88.4 R96, [R181+0x2000] ;  /* 0x00200000b560783b */ /* 0x000fe20000004200 */
[----:B------:R-:W-:-:S02]  /*12290*/  ISETP.GT.AND P0, PT, R0, 0x19, P1 ;  /* 0x000000190000780c */ /* 0x000fc40000f04270 */
[----:B-1----:R-:W-:Y:S01]  /*122a0*/  FMNMX.FTZ R0, R3, R4, !PT ;  /* 0x0000000403007209 */ /* 0x002fe20007810000 */
[----:B------:R-:W-:Y:S01]  /*122b0*/  LDSM.16.MT88.4 R112, [R179+0x3000] ;  /* 0x00300000b370783b */ /* 0x000fe20000004200 */
[----:B------:R-:W-:Y:S02]  /*122c0*/  ISETP.LT.OR P0, PT, R2, 0x1a, P0 ;  /* 0x0000001a0200780c */ /* 0x000fe40000701670 */
[----:B------:R-:W-:Y:S01]  /*122d0*/  FMNMX.FTZ R2, R17, R5, !PT ;  /* 0x0000000511027209 */ /* 0x000fe20007810000 */
[----:B------:R-:W1:Y:S01]  /*122e0*/  SHFL.BFLY PT, R3, R0, 0x1, 0x1f ;  /* 0x0c201f0000037f89 */ /* 0x000e6200000e0000 */
[----:B------:R-:W-:Y:S02]  /*122f0*/  FSEL R11, R11, -INF , !P0 ;  /* 0xff8000000b0b7808 */ /* 0x000fe40004000000 */
[----:B------:R-:W-:Y:S01]  /*12300*/  FMNMX.FTZ R2, R20, R2, !PT ;  /* 0x0000000214027209 */ /* 0x000fe20007810000 */
[----:B-----5:R-:W-:Y:S03]  /*12310*/  LDSM.16.MT88.4 R108, [R180+0x3000] ;  /* 0x00300000b46c783b */ /* 0x020fe60000004200 */
[----:B------:R-:W-:Y:S01]  /*12320*/  FMNMX.FTZ R2, R11, R2, !PT ;  /* 0x000000020b027209 */ /* 0x000fe20007810000 */
[----:B------:R-:W-:Y:S04]  /*12330*/  LDSM.16.MT88.4 R100, [R181+0x3000] ;  /* 0x00300000b564783b */ /* 0x000fe80000004200 */
[----:B------:R-:W2:Y:S04]  /*12340*/  SHFL.BFLY PT, R4, R2, 0x2, 0x1f ;  /* 0x0c401f0002047f89 */ /* 0x000ea800000e0000 */
[----:B------:R-:W-:Y:S04]  /*12350*/  LDSM.16.MT88.4 R120, [R182+0x2800] ;  /* 0x00280000b678783b */ /* 0x000fe80000004200 */
[----:B------:R-:W-:Y:S01]  /*12360*/  LDSM.16.MT88.4 R116, [R180+0x2800] ;  /* 0x00280000b474783b */ /* 0x000fe20000004200 */
[----:B-1----:R-:W-:-:S03]  /*12370*/  FMNMX.FTZ R132, R0, R3, !PT ;  /* 0x0000000300847209 */ /* 0x002fc60007810000 */
[----:B------:R-:W-:Y:S01]  /*12380*/  LDSM.16.MT88.4 R200, [R181+0x2800] ;  /* 0x00280000b5c8783b */ /* 0x000fe20000004200 */
[C---:B------:R-:W-:Y:S01]  /*12390*/  FSETP.NEU.FTZ.AND P0, PT, R132.reuse, -INF , PT ;  /* 0xff8000008400780b */ /* 0x040fe20003f1d000 */
[----:B------:R-:W-:-:S05]  /*123a0*/  FMUL.FTZ R0, R132, c[0x0][0x2d0] ;  /* 0x0000b40084007a20 */ /* 0x000fca0000410000 */
[----:B------:R-:W-:Y:S02]  /*123b0*/  FSEL R0, R0, RZ, P0 ;  /* 0x000000ff00007208 */ /* 0x000fe40000000000 */
[----:B--2---:R-:W-:-:S03]  /*123c0*/  FMNMX.FTZ R2, R2, R4, !PT ;  /* 0x0000000402027209 */ /* 0x004fc60007810000 */
[--C-:B------:R-:W-:Y:S02]  /*123d0*/  FFMA.FTZ R3, R8, c[0x0][0x2d0], -R0.reuse ;  /* 0x0000b40008037a23 */ /* 0x100fe40000010800 */
[----:B------:R-:W1:Y:S02]  /*123e0*/  SHFL.BFLY PT, R4, R2, 0x1, 0x1f ;  /* 0x0c201f0002047f89 */ /* 0x000e6400000e0000 */
        /* <DEDUP_REMOVED lines=10> */
[----:B-1----:R-:W-:-:S05]  /*12490*/  FMUL.FTZ R2, R8, c[0x0][0x2d0] ;  /* 0x0000b40008027a20 */ /* 0x002fca0000410000 */
[----:B------:R-:W-:Y:S01]  /*124a0*/  FSEL R2, R2, RZ, P0 ;  /* 0x000000ff02027208 */ /* 0x000fe20000000000 */
[----:B--2---:R-:W-:-:S04]  /*124b0*/  FFMA.FTZ R3, R15, c[0x0][0x2d0], -R0 ;  /* 0x0000b4000f037a23 */ /* 0x004fc80000010800 */
[----:B------:R1:W-:Y:S02]  /*124c0*/  MUFU.EX2 R198, R3 ;  /* 0x0000000300c67308 */ /* 0x0003e40000000800 */
[----:B-1----:R-:W-:-:S06]  /*124d0*/  FFMA.FTZ R3, R16, c[0x0][0x2d0], -R0 ;  /* 0x0000b40010037a23 */ /* 0x002fcc0000010800 */
[----:B------:R1:W2:Y:S02]  /*124e0*/  MUFU.EX2 R234, R3 ;  /* 0x0000000300ea7308 */ /* 0x0002a40000000800 */
[--C-:B-1----:R-:W-:Y:S01]  /*124f0*/  FFMA.FTZ R3, R19, c[0x0][0x2d0], -R0.reuse ;  /* 0x0000b40013037a23 */ /* 0x102fe20000010800 */
[----:B--2---:R-:W-:Y:S01]  /*12500*/  F2FP.BF16.PACK_AB R128, R233, R234 ;  /* 0x000000eae980723e */ /* 0x004fe200000010ff */
[----:B------:R-:W-:-:S04]  /*12510*/  FFMA.FTZ R0, R21, c[0x0][0x2d0], -R0 ;  /* 0x0000b40015007a23 */ /* 0x000fc80000010800 */
[----:B------:R1:W-:Y:S08]  /*12520*/  MUFU.EX2 R211, R3 ;  /* 0x0000000300d37308 */ /* 0x0003f00000000800 */
[----:B------:R2:W3:Y:S01]  /*12530*/  MUFU.EX2 R208, R0 ;  /* 0x0000000000d07308 */ /* 0x0004e20000000800 */
[----:B-1----:R-:W-:Y:S01]  /*12540*/  FFMA.FTZ R3, R6, c[0x0][0x2d0], -R2 ;  /* 0x0000b40006037a23 */ /* 0x002fe20000010802 */
[----:B------:R-:W-:-:S06]  /*12550*/  F2FP.BF16.PACK_AB R6, R198, R199 ;  /* 0x000000c7c606723e */ /* 0x000fcc00000010ff */
[----:B------:R1:W-:Y:S01]  /*12560*/  MUFU.EX2 R134, R3 ;  /* 0x0000000300867308 */ /* 0x0003e20000000800 */
[--C-:B--2---:R-:W-:Y:S01]  /*12570*/  FFMA.FTZ R0, R13, c[0x0][0x2d0], -R2.reuse ;  /* 0x0000b4000d007a23 */ /* 0x104fe20000010802 */
[----:B---3--:R-:W-:Y:S01]  /*12580*/  F2FP.BF16.PACK_AB R130, R208, R211 ;  /* 0x000000d3d082723e */ /* 0x008fe200000010ff */
[----:B------:R-:W2:Y:S01]  /*12590*/  LDSM.16.MT88.4 R12, [R179+0x800] ;  /* 0x00080000b30c783b */ /* 0x000ea20000004200 */
[----:B-1----:R-:W-:-:S04]  /*125a0*/  FFMA.FTZ R3, R7, c[0x0][0x2d0], -R2 ;  /* 0x0000b40007037a23 */ /* 0x002fc80000010802 */
[----:B------:R1:W3:Y:S02]  /*125b0*/  MUFU.EX2 R133, R3 ;  /* 0x0000000300857308 */ /* 0x0002e40000000800 */
[----:B-1----:R-:W-:Y:S01]  /*125c0*/  FFMA.FTZ R3, R9, c[0x0][0x2d0], -R2 ;  /* 0x0000b40009037a23 */ /* 0x002fe20000010802 */
[----:B---3--:R-:W-:-:S05]  /*125d0*/  F2FP.BF16.PACK_AB R5, R133, R134 ;  /* 0x000000868505723e */ /* 0x008fca00000010ff */
[----:B------:R1:W-:Y:S02]  /*125e0*/  MUFU.EX2 R9, R3 ;  /* 0x0000000300097308 */ /* 0x0003e40000000800 */
[----:B-1----:R-:W-:-:S06]  /*125f0*/  FFMA.FTZ R3, R10, c[0x0][0x2d0], -R2 ;  /* 0x0000b4000a037a23 */ /* 0x002fcc0000010802 */
[----:B------:R1:W-:Y:S08]  /*12600*/  MUFU.EX2 R10, R0 ;  /* 0x00000000000a7308 */ /* 0x0003f00000000800 */
[----:B------:R-:W3:Y:S01]  /*12610*/  MUFU.EX2 R3, R3 ;  /* 0x0000000300037308 */ /* 0x000ee20000000800 */
[----:B-1----:R-:W-:Y:S02]  /*12620*/  FFMA.FTZ R0, R17, c[0x0][0x2d0], -R2 ;  /* 0x0000b40011007a23 */ /* 0x002fe40000010802 */
[----:B------:R-:W1:Y:S05]  /*12630*/  LDSM.16.MT88.4 R16, [R182] ;  /* 0x00000000b610783b */ /* 0x000e6a0000004200 */
[----:B------:R4:W2:Y:S01]  /*12640*/  MUFU.EX2 R135, R0 ;  /* 0x0000000000877308 */ /* 0x0008a20000000800 */
[----:B---3--:R-:W-:-:S07]  /*12650*/  F2FP.BF16.PACK_AB R7, R3, R9 ;  /* 0x000000090307723e */ /* 0x008fce00000010ff */
[----:B------:R-:W-:Y:S01]  /*12660*/  HMMA.16816.F32.BF16 R140, R4, R144, RZ ;  /* 0x00000090048c723c */ /* 0x000fe200000418ff */
[--C-:B----4-:R-:W-:Y:S01]  /*12670*/  FFMA.FTZ R0, R20, c[0x0][0x2d0], -R2.reuse ;  /* 0x0000b40014007a23 */ /* 0x110fe20000010802 */
[----:B--2---:R-:W-:Y:S01]  /*12680*/  F2FP.BF16.PACK_AB R129, R135, R10 ;  /* 0x0000000a8781723e */ /* 0x004fe200000010ff */
[----:B------:R-:W-:-:S05]  /*12690*/  FFMA.FTZ R2, R11, c[0x0][0x2d0], -R2 ;  /* 0x0000b4000b027a23 */ /* 0x000fca0000010802 */
[C---:B------:R-:W-:Y:S01]  /*126a0*/  HMMA.16816.F32.BF16 R144, R4.reuse, R146, RZ ;  /* 0x000000920490723c */ /* 0x040fe200000418ff */
[----:B------:R2:W-:Y:S07]  /*126b0*/  MUFU.EX2 R139, R0 ;  /* 0x00000000008b7308 */ /* 0x0005ee0000000800 */
[C---:B------:R-:W-:Y:S01]  /*126c0*/  HMMA.16816.F32.BF16 R36, R4.reuse, R40, RZ ;  /* 0x000000280424723c */ /* 0x040fe200000418ff */
[----:B------:R-:W3:Y:S07]  /*126d0*/  MUFU.EX2 R11, R2 ;  /* 0x00000002000b7308 */ /* 0x000eee0000000800 */
[----:B------:R-:W-:Y:S01]  /*126e0*/  HMMA.16816.F32.BF16 R40, R4, R42, RZ ;  /* 0x0000002a0428723c */ /* 0x000fe200000418ff */
[----:B--2---:R-:W-:-:S04]  /*126f0*/  FADD.FTZ R0, R134, R133 ;  /* 0x0000008586007221 */ /* 0x004fc80000010000 */
[----:B------:R-:W-:-:S03]  /*12700*/  FADD.FTZ R0, R9, R0 ;  /* 0x0000000009007221 */ /* 0x000fc60000010000 */
[----:B------:R-:W-:Y:S01]  /*12710*/  HMMA.16816.F32.BF16 R148, R4, R152, RZ ;  /* 0x000000980494723c */ /* 0x000fe200000418ff */
[----:B---3--:R-:W-:Y:S01]  /*12720*/  F2FP.BF16.PACK_AB R131, R11, R139 ;  /* 0x0000008b0b83723e */ /* 0x008fe200000010ff */
[----:B------:R-:W-:Y:S01]  /*12730*/  FADD.FTZ R2, R197, R195 ;  /* 0x000000c3c5027221 */ /* 0x000fe20000010000 */
[----:B------:R-:W-:Y:S01]  /*12740*/  IADD3 R195, R236, -0x2, RZ ;  /* 0xfffffffeecc37810 */ /* 0x000fe20007ffe0ff */
[----:B------:R-:W-:Y:S02]  /*12750*/  FADD.FTZ R0, R3, R0 ;  /* 0x0000000003007221 */ /* 0x000fe40000010000 */
[----:B------:R-:W-:Y:S02]  /*12760*/  FADD.FTZ R2, R199, R2 ;  /* 0x00000002c7027221 */ /* 0x000fe40000010000 */
[----:B------:R-:W-:Y:S01]  /*12770*/  HMMA.16816.F32.BF16 R140, R128, R12, R140 ;  /* 0x0000000c808c723c */ /* 0x000fe2000004188c */
[----:B------:R-:W-:Y:S02]  /*12780*/  FADD.FTZ R3, R10, R0 ;  /* 0x000000000a037221 */ /* 0x000fe40000010000 */
[----:B------:R-:W-:-:S02]  /*12790*/  FADD.FTZ R2, R198, R2 ;  /* 0x00000002c6027221 */ /* 0x000fc40000010000 */
[----:B------:R-:W-:Y:S02]  /*127a0*/  IMAD.MOV.U32 R0, RZ, RZ, R225 ;  /* 0x000000ffff007224 */ /* 0x000fe400078e00e1 */
[----:B------:R-:W-:Y:S01]  /*127b0*/  FADD.FTZ R3, R135, R3 ;  /* 0x0000000387037221 */ /* 0x000fe20000010000 */
[----:B------:R-:W-:Y:S01]  /*127c0*/  HMMA.16816.F32.BF16 R144, R128, R14, R144 ;  /* 0x0000000e8090723c */ /* 0x000fe20000041890 */
[----:B------:R-:W2:Y:S02]  /*127d0*/  LDSM.16.MT88.4 R12, [R182+0x800] ;  /* 0x00080000b60c783b */ /* 0x000ea40000004200 */
[----:B------:R-:W-:-:S05]  /*127e0*/  FADD.FTZ R3, R139, R3 ;  /* 0x000000038b037221 */ /* 0x000fca0000010000 */
[C---:B------:R-:W-:Y:S08]  /*127f0*/  HMMA.16816.F32.BF16 R152, R4.reuse, R154, RZ ;  /* 0x0000009a0498723c */ /* 0x040ff000000418ff */
[C---:B------:R-:W-:Y:S08]  /*12800*/  HMMA.16816.F32.BF16 R28, R4.reuse, R24, RZ ;  /* 0x00000018041c723c */ /* 0x040ff000000418ff */
[C---:B------:R-:W-:Y:S08]  /*12810*/  HMMA.16816.F32.BF16 R32, R4.reuse, R26, RZ ;  /* 0x0000001a0420723c */ /* 0x040ff000000418ff */
[C---:B------:R-:W-:Y:S08]  /*12820*/  HMMA.16816.F32.BF16 R48, R4.reuse, R44, RZ ;  /* 0x0000002c0430723c */ /* 0x040ff000000418ff */
[C---:B-1----:R-:W-:Y:S08]  /*12830*/  HMMA.16816.F32.BF16 R20, R4.reuse, R16, RZ ;  /* 0x000000100414723c */ /* 0x042ff000000418ff */
[C---:B------:R-:W-:Y:S08]  /*12840*/  HMMA.16816.F32.BF16 R60, R4.reuse, R46, RZ ;  /* 0x0000002e043c723c */ /* 0x040ff000000418ff */
[----:B------:R-:W-:Y:S08]  /*12850*/  HMMA.16816.F32.BF16 R16, R4, R18, RZ ;  /* 0x000000120410723c */ /* 0x000ff000000418ff */
[C---:B------:R-:W-:Y:S08]  /*12860*/  HMMA.16816.F32.BF16 R36, R128.reuse, R64, R36 ;  /* 0x000000408024723c */ /* 0x040ff00000041824 */
[C---:B------:R-:W-:Y:S01]  /*12870*/  HMMA.16816.F32.BF16 R40, R128.reuse, R66, R40 ;  /* 0x000000428028723c */ /* 0x040fe20000041828 */
[----:B------:R-:W1:Y:S07]  /*12880*/  LDSM.16.MT88.4 R64, [R181+0x1800] ;  /* 0x00180000b540783b */ /* 0x000e6e0000004200 */
[C---:B------:R-:W-:Y:S08]  /*12890*/  HMMA.16816.F32.BF16 R148, R128.reuse, R52, R148 ;  /* 0x000000348094723c */ /* 0x040ff00000041894 */
[C---:B------:R-:W-:Y:S08]  /*128a0*/  HMMA.16816.F32.BF16 R152, R128.reuse, R54, R152 ;  /* 0x000000368098723c */ /* 0x040ff00000041898 */
[C---:B------:R-:W-:Y:S08]  /*128b0*/  HMMA.16816.F32.BF16 R28, R128.reuse, R56, R28 ;  /* 0x00000038801c723c */ /* 0x040ff0000004181c */
[----:B------:R-:W-:Y:S08]  /*128c0*/  HMMA.16816.F32.BF16 R32, R128, R58, R32 ;  /* 0x0000003a8020723c */ /* 0x000ff00000041820 */
[C---:B------:R-:W-:Y:S08]  /*128d0*/  HMMA.16816.F32.BF16 R52, R4.reuse, R72, RZ ;  /* 0x000000480434723c */ /* 0x040ff000000418ff */
[----:B------:R-:W-:Y:S08]  /*128e0*/  HMMA.16816.F32.BF16 R56, R4, R74, RZ ;  /* 0x0000004a0438723c */ /* 0x000ff000000418ff */
[C---:B------:R-:W-:Y:S08]  /*128f0*/  HMMA.16816.F32.BF16 R44, R128.reuse, R68, R48 ;  /* 0x00000044802c723c */ /* 0x040ff00000041830 */
[C---:B------:R-:W-:Y:S08]  /*12900*/  HMMA.16816.F32.BF16 R48, R128.reuse, R70, R60 ;  /* 0x000000468030723c */ /* 0x040ff0000004183c */
[C---:B--2---:R-:W-:Y:S08]  /*12910*/  HMMA.16816.F32.BF16 R20, R128.reuse, R12, R20 ;  /* 0x0000000c8014723c */ /* 0x044ff00000041814 */
[----:B------:R-:W-:Y:S01]  /*12920*/  HMMA.16816.F32.BF16 R24, R128, R14, R16 ;  /* 0x0000000e8018723c */ /* 0x000fe20000041810 */
[----:B------:R-:W-:Y:S07]  /*12930*/  LDSM.16.MT88.4 R16, [R179+0x2800] ;  /* 0x00280000b310783b */ /* 0x000fee0000004200 */
[C---:B------:R-:W-:Y:S08]  /*12940*/  HMMA.16816.F32.BF16 R60, R4.reuse, R76, RZ ;  /* 0x0000004c043c723c */ /* 0x040ff000000418ff */
[----:B------:R-:W-:Y:S08]  /*12950*/  HMMA.16816.F32.BF16 R12, R4, R78, RZ ;  /* 0x0000004e040c723c */ /* 0x000ff000000418ff */
[C---:B------:R-:W-:Y:S08]  /*12960*/  HMMA.16816.F32.BF16 R52, R128.reuse, R84, R52 ;  /* 0x000000548034723c */ /* 0x040ff00000041834 */
[----:B------:R-:W-:Y:S08]  /*12970*/  HMMA.16816.F32.BF16 R56, R128, R86, R56 ;  /* 0x000000568038723c */ /* 0x000ff00000041838 */
[C---:B------:R-:W-:Y:S08]  /*12980*/  HMMA.16816.F32.BF16 R84, R4.reuse, R88, RZ ;  /* 0x000000580454723c */ /* 0x040ff000000418ff */
[C---:B------:R-:W-:Y:S08]  /*12990*/  HMMA.16816.F32.BF16 R88, R4.reuse, R90, RZ ;  /* 0x0000005a0458723c */ /* 0x040ff000000418ff */
[----:B------:R-:W-:Y:S08]  /*129a0*/  HMMA.16816.F32.BF16 R68, R4, R92, RZ ;  /* 0x0000005c0444723c */ /* 0x000ff000000418ff */
[----:B-1----:R-:W-:Y:S08]  /*129b0*/  HMMA.16816.F32.BF16 R60, R128, R64, R60 ;  /* 0x00000040803c723c */ /* 0x002ff0000004183c */
[C---:B------:R-:W-:Y:S08]  /*129c0*/  HMMA.16816.F32.BF16 R72, R4.reuse, R94, RZ ;  /* 0x0000005e0448723c */ /* 0x040ff000000418ff */
[C---:B------:R-:W-:Y:S08]  /*129d0*/  HMMA.16816.F32.BF16 R168, R4.reuse, R104, RZ ;  /* 0x0000006804a8723c */ /* 0x040ff000000418ff */
[----:B------:R-:W-:Y:S01]  /*129e0*/  HMMA.16816.F32.BF16 R172, R4, R106, RZ ;  /* 0x0000006a04ac723c */ /* 0x000fe200000418ff */
[----:B------:R-:W1:Y:S07]  /*129f0*/  LDSM.16.MT88.4 R104, [R179+0x3800] ;  /* 0x00380000b368783b */ /* 0x000e6e0000004200 */
[----:B------:R-:W-:Y:S08]  /*12a00*/  HMMA.16816.F32.BF16 R64, R128, R66, R12 ;  /* 0x000000428040723c */ /* 0x000ff0000004180c */
[C---:B------:R-:W-:Y:S08]  /*12a10*/  HMMA.16816.F32.BF16 R76, R4.reuse, R80, RZ ;  /* 0x00000050044c723c */ /* 0x040ff000000418ff */
[C---:B------:R-:W-:Y:S08]  /*12a20*/  HMMA.16816.F32.BF16 R92, R4.reuse, R96, RZ ;  /* 0x00000060045c723c */ /* 0x040ff000000418ff */
[C---:B------:R-:W-:Y:S08]  /*12a30*/  HMMA.16816.F32.BF16 R80, R4.reuse, R82, RZ ;  /* 0x000000520450723c */ /* 0x040ff000000418ff */
[C---:B------:R-:W-:Y:S08]  /*12a40*/  HMMA.16816.F32.BF16 R96, R4.reuse, R98, RZ ;  /* 0x000000620460723c */ /* 0x040ff000000418ff */
[C---:B------:R-:W-:Y:S08]  /*12a50*/  HMMA.16816.F32.BF16 R12, R4.reuse, R112, RZ ;  /* 0x00000070040c723c */ /* 0x040ff000000418ff */
[C---:B------:R-:W-:Y:S01]  /*12a60*/  HMMA.16816.F32.BF16 R124, R4.reuse, R114, RZ ;  /* 0x00000072047c723c */ /* 0x040fe200000418ff */
[----:B------:R-:W-:Y:S07]  /*12a70*/  LDSM.16.MT88.4 R112, [R180+0x3800] ;  /* 0x00380000b470783b */ /* 0x000fee0000004200 */
[C---:B------:R-:W-:Y:S08]  /*12a80*/  HMMA.16816.F32.BF16 R160, R4.reuse, R108, RZ ;  /* 0x0000006c04a0723c */ /* 0x040ff000000418ff */
[C---:B------:R-:W-:Y:S08]  /*12a90*/  HMMA.16816.F32.BF16 R164, R4.reuse, R110, RZ ;  /* 0x0000006e04a4723c */ /* 0x040ff000000418ff */
[C---:B------:R-:W-:Y:S08]  /*12aa0*/  HMMA.16816.F32.BF16 R204, R4.reuse, R100, RZ ;  /* 0x0000006404cc723c */ /* 0x040ff000000418ff */
[----:B------:R-:W-:Y:S01]  /*12ab0*/  HMMA.16816.F32.BF16 R228, R4, R102, RZ ;  /* 0x0000006604e4723c */ /* 0x000fe200000418ff */
[----:B------:R-:W2:Y:S07]  /*12ac0*/  LDSM.16.MT88.4 R4, [R181+0x3800] ;  /* 0x00380000b504783b */ /* 0x000eae0000004200 */
[C---:B------:R-:W-:Y:S08]  /*12ad0*/  HMMA.16816.F32.BF16 R84, R128.reuse, R120, R84 ;  /* 0x000000788054723c */ /* 0x040ff00000041854 */
[C---:B------:R-:W-:Y:S01]  /*12ae0*/  HMMA.16816.F32.BF16 R88, R128.reuse, R122, R88 ;  /* 0x0000007a8058723c */ /* 0x040fe20000041858 */
[----:B------:R-:W3:Y:S07]  /*12af0*/  LDSM.16.MT88.4 R120, [R182+0x3800] ;  /* 0x00380000b678783b */ /* 0x000eee0000004200 */
[C---:B-1----:R-:W-:Y:S08]  /*12b00*/  HMMA.16816.F32.BF16 R100, R128.reuse, R104, R12 ;  /* 0x000000688064723c */ /* 0x042ff0000004180c */
[C---:B------:R-:W-:Y:S08]  /*12b10*/  HMMA.16816.F32.BF16 R104, R128.reuse, R106, R124 ;  /* 0x0000006a8068723c */ /* 0x040ff0000004187c */
[C---:B------:R-:W-:Y:S08]  /*12b20*/  HMMA.16816.F32.BF16 R76, R128.reuse, R116, R76 ;  /* 0x00000074804c723c */ /* 0x040ff0000004184c */
[C---:B--2---:R-:W-:Y:S07]  /*12b30*/  HMMA.16816.F32.BF16 R124, R128.reuse, R4, R204 ;  /* 0x00000004807c723c */ /* 0x044fee00000418cc */
[----:B------:R-:W-:Y:S01]  /*12b40*/  FADD.FTZ R4, R234, R2 ;  /* 0x00000002ea047221 */ /* 0x000fe20000010000 */
[----:B------:R-:W-:Y:S01]  /*12b50*/  HMMA.16816.F32.BF16 R80, R128, R118, R80 ;  /* 0x000000768050723c */ /* 0x000fe20000041850 */
[----:B------:R-:W-:-:S04]  /*12b60*/  @P3 IMAD.HI.U32 R2, R225, c[0x0][0x2c8], RZ ;  /* 0x0000b200e1023a27 */ /* 0x000fc800078e00ff */
[----:B------:R-:W-:Y:S01]  /*12b70*/  FADD.FTZ R4, R233, R4 ;  /* 0x00000004e9047221 */ /* 0x000fe20000010000 */
[----:B------:R-:W-:Y:S01]  /*12b80*/  @P3 SHF.R.U32.HI R0, RZ, c[0x0][0x2cc], R2 ;  /* 0x0000b300ff003a19 */ /* 0x000fe20000011602 */
[----:B------:R-:W-:Y:S01]  /*12b90*/  IMAD.IADD R2, R212, 0x1, -R213 ;  /* 0x00000001d4027824 */ /* 0x000fe200078e0ad5 */
[C---:B------:R-:W-:Y:S01]  /*12ba0*/  HMMA.16816.F32.BF16 R108, R128.reuse, R112, R160 ;  /* 0x00000070806c723c */ /* 0x040fe200000418a0 */
[----:B------:R-:W-:Y:S02]  /*12bb0*/  FADD.FTZ R4, R211, R4 ;  /* 0x00000004d3047221 */ /* 0x000fe40000010000 */
[----:B------:R-:W-:Y:S02]  /*12bc0*/  IMAD.IADD R2, R2, 0x1, R0 ;  /* 0x0000000102027824 */ /* 0x000fe400078e0200 */
[----:B------:R-:W-:Y:S02]  /*12bd0*/  FADD.FTZ R208, R208, R4 ;  /* 0x00000004d0d07221 */ /* 0x000fe40000010000 */
[----:B------:R-:W-:Y:S01]  /*12be0*/  FADD.FTZ R207, R11, R3 ;  /* 0x000000030bcf7221 */ /* 0x000fe20000010000 */
[----:B---3--:R-:W-:Y:S01]  /*12bf0*/  HMMA.16816.F32.BF16 R116, R128, R120, R168 ;  /* 0x000000788074723c */ /* 0x008fe200000418a8 */
[----:B------:R-:W-:-:S07]  /*12c00*/  IADD3 R0, R2, c[0x0][0x328], RZ ;  /* 0x0000ca0002007a10 */ /* 0x000fce0007ffe0ff */
[C---:B------:R-:W-:Y:S08]  /*12c10*/  HMMA.16816.F32.BF16 R68, R128.reuse, R16, R68 ;  /* 0x000000108044723c */ /* 0x040ff00000041844 */
[C---:B------:R-:W-:Y:S08]  /*12c20*/  HMMA.16816.F32.BF16 R72, R128.reuse, R18, R72 ;  /* 0x000000128048723c */ /* 0x040ff00000041848 */
[C---:B------:R-:W-:Y:S08]  /*12c30*/  HMMA.16816.F32.BF16 R92, R128.reuse, R200, R92 ;  /* 0x000000c8805c723c */ /* 0x040ff0000004185c */
[C---:B------:R-:W-:Y:S08]  /*12c40*/  HMMA.16816.F32.BF16 R96, R128.reuse, R202, R96 ;  /* 0x000000ca8060723c */ /* 0x040ff00000041860 */
[C---:B------:R-:W-:Y:S08]  /*12c50*/  HMMA.16816.F32.BF16 R112, R128.reuse, R114, R164 ;  /* 0x000000728070723c */ /* 0x040ff000000418a4 */
[C---:B------:R-:W-:Y:S08]  /*12c60*/  HMMA.16816.F32.BF16 R120, R128.reuse, R122, R172 ;  /* 0x0000007a8078723c */ /* 0x040ff000000418ac */
[----:B------:R-:W-:Y:S01]  /*12c70*/  HMMA.16816.F32.BF16 R128, R128, R6, R228 ;  /* 0x000000068080723c */ /* 0x000fe200000418e4 */
[----:B------:R-:W-:Y:S07]  /*12c80*/  @!P2 BRA `(.L_x_697) ;  /* 0x000001100000a947 */ /* 0x000fee0003800000 */
        /* <DEDUP_REMOVED lines=11> */
.L_x_699:
[----:B------:R-:W-:-:S13]  /*12d40*/  ISETP.NE.AND P0, PT, R4, 0x1, PT ;  /* 0x000000010400780c */ /* 0x000fda0003f05270 */
[----:B------:R-:W-:-:S05]  /*12d50*/  @P0 IMAD.HI.U32 R2, R3, c[0x0][0x330], RZ ;  /* 0x0000cc0003020a27 */ /* 0x000fca00078e00ff */
[----:B------:R-:W-:Y:S02]  /*12d60*/  @P0 SHF.R.U32.HI R3, RZ, c[0x0][0x334], R2 ;  /* 0x0000cd00ff030a19 */ /* 0x000fe40000011602 */
.L_x_700:
[----:B------:R-:W-:Y:S05]  /*12d70*/  BSYNC B0 ;  /* 0x0000000000007941 */ /* 0x000fea0003800000 */
.L_x_698:
[----:B------:R-:W-:-:S05]  /*12d80*/  IMAD R3, R3, R4, c[0x0][0x32c] ;  /* 0x0000cb0003037624 */ /* 0x000fca00078e0204 */
[----:B------:R-:W-:-:S04]  /*12d90*/  IMNMX R0, R0, R3, PT ;  /* 0x0000000300007217 */ /* 0x000fc80003800200 */
.L_x_697:
[----:B------:R-:W-:-:S04]  /*12da0*/  SHF.R.S32.HI R2, RZ, 0x1f, R0 ;  /* 0x0000001fff027819 */ /* 0x000fc80000011400 */
[----:B------:R-:W-:-:S04]  /*12db0*/  LEA.HI R0, R2, R0, RZ, 0x5 ;  /* 0x0000000002007211 */ /* 0x000fc800078f28ff */
[----:B------:R-:W-:-:S04]  /*12dc0*/  SHF.R.S32.HI R0, RZ, 0x5, R0 ;  /* 0x00000005ff007819 */ /* 0x000fc80000011400 */
[----:B------:R-:W-:-:S04]  /*12dd0*/  IMNMX R206, R209, R0, !PT ;  /* 0x00000000d1ce7217 */ /* 0x000fc80007800200 */
[----:B------:R-:W-:-:S13]  /*12de0*/  ISETP.GE.AND P0, PT, R195, R206, PT ;  /* 0x000000cec300720c */ /* 0x000fda0003f06270 */
[----:B------:R-:W-:Y:S05]  /*12df0*/  @!P0 BRA `(.L_x_701) ;  /* 0x000027a000008947 */ /* 0x000fea0003800000 */
[----:B------:R-:W-:Y:S02]  /*12e00*/  MOV R134, R8 ;  /* 0x0000000800867202 */ /* 0x000fe40000000f00 */
[----:B------:R-:W-:Y:S02]  /*12e10*/  MOV R133, R132 ;  /* 0x0000008400857202 */ /* 0x000fe40000000f00 */
[----:B------:R-:W-:-:S04]  /*12e20*/  MOV R197, R195 ;  /* 0x000000c300c57202 */ /* 0x000fc80000000f00 */
.L_x_710:
[----:B------:R-:W-:Y:S01]  /*12e30*/  ISETP.GT.AND P1, PT, R209, R197, PT ;  /* 0x000000c5d100720c */ /* 0x000fe20003f24270 */
[----:B------:R-:W-:Y:S04]  /*12e40*/  DEPBAR.LE SB0, 0x0 ;  /* 0x000080000000791a */ /* 0x000fe80000000000 */
[----:B------:R-:W-:Y:S01]  /*12e50*/  WARPSYNC 0xffffffff ;  /* 0xffffffff00007948 */ /* 0x000fe20003800000 */
[----:B------:R-:W-:Y:S01]  /*12e60*/  BAR.SYNC.DEFER_BLOCKING 0x0 ;  /* 0x0000000000007b1d */ /* 0x000fe20000010000 */
[----:B------:R-:W-:Y:S02]  /*12e70*/  LOP3.LUT P3, RZ, R215, 0x1, RZ, 0xc0, !PT ;  /* 0x00000001d7ff7812 */ /* 0x000fe4000786c0ff */
[----:B------:R-:W-:Y:S04]  /*12e80*/  MOV R195, c[0x0][0x2c4] ;  /* 0x0000b10000c37a02 */ /* 0x000fe80000000f00 */
[----:B------:R-:W-:Y:S01]  /*12e90*/  @!P1 SHF.R.S32.HI R0, RZ, 0x1f, R197 ;  /* 0x0000001fff009819 */ /* 0x000fe200000114c5 */
[C---:B------:R-:W-:Y:S04]  /*12ea0*/  @!P1 IMAD.WIDE.U32 R2, R197.reuse, c[0x0][0x208], RZ ;  /* 0x00008200c5029a25 */ /* 0x040fe800078e00ff */
[----:B------:R-:W-:Y:S01]  /*12eb0*/  @!P1 IMAD R0, R0, c[0x0][0x208], RZ ;  /* 0x0000820000009a24 */ /* 0x000fe200078e02ff */
[C---:B------:R-:W-:Y:S03]  /*12ec0*/  @!P1 LEA R4, P0, R2.reuse, R222, 0x5 ;  /* 0x000000de02049211 */ /* 0x040fe600078028ff */
[----:B------:R-:W-:Y:S05]  /*12ed0*/  @!P1 IMAD R0, R197, c[0x0][0x20c], R0 ;  /* 0x00008300c5009a24 */ /* 0x000fea00078e0200 */
[----:B------:R-:W-:Y:S01]  /*12ee0*/  @!P1 IADD3 R0, R3, R0, RZ ;  /* 0x0000000003009210 */ /* 0x000fe20007ffe0ff */
[----:B------:R-:W-:Y:S03]  /*12ef0*/  LDSM.16.M88.4 R16, [R183] ;  /* 0x00000000b710783b */ /* 0x000fe60000000200 */
[----:B------:R-:W-:Y:S01]  /*12f00*/  @!P1 LEA.HI.X R6, R2, R224, R0, 0x5, P0 ;  /* 0x000000e002069211 */ /* 0x000fe200000f2c00 */
[----:B------:R-:W-:Y:S01]  /*12f10*/  ULDC UR4, c[0x0][0x324] ;  /* 0x0000c90000047ab9 */ /* 0x000fe20000000800 */
[C---:B------:R-:W-:Y:S01]  /*12f20*/  ISETP.GT.AND P0, PT, R197.reuse, R209, PT ;  /* 0x000000d1c500720c */ /* 0x040fe20003f04270 */
[----:B------:R-:W-:Y:S01]  /*12f30*/  ULOP3.LUT UR4, URZ, UR4, URZ, 0x33, !UPT ;  /* 0x000000043f047292 */ /* 0x000fe2000f8e333f */
[----:B------:R-:W1:Y:S05]  /*12f40*/  LDSM.16.M88.4 R8, [R178] ;  /* 0x00000000b208783b */ /* 0x000e6a0000000200 */
[----:B------:R-:W2:Y:S05]  /*12f50*/  LDSM.16.M88.4 R160, [R178+0x800] ;  /* 0x00080000b2a0783b */ /* 0x000eaa0000000200 */
[----:B------:R-:W-:Y:S01]  /*12f60*/  LDSM.16.M88.4 R164, [R184] ;  /* 0x00000000b8a4783b */ /* 0x000fe20000000200 */
[----:B------:R-:W-:Y:S04]  /*12f70*/  @P0 IADD3 R0, R197, -0x1, RZ ;  /* 0xffffffffc5000810 */ /* 0x000fe80007ffe0ff */
[----:B------:R-:W-:Y:S01]  /*12f80*/  @P0 SHF.R.S32.HI R2, RZ, 0x1f, R0 ;  /* 0x0000001fff020819 */ /* 0x000fe20000011400 */
[----:B------:R-:W3:Y:S04]  /*12f90*/  LDSM.16.M88.4 R168, [R187] ;  /* 0x00000000bba8783b */ /* 0x000ee80000000200 */
[----:B------:R-:W-:Y:S01]  /*12fa0*/  @P0 IMAD R5, R2, c[0x0][0x1e0], RZ ;  /* 0x0000780002050a24 */ /* 0x000fe200078e02ff */
[----:B------:R-:W4:Y:S01]  /*12fb0*/  LDSM.16.M88.4 R172, [R189] ;  /* 0x00000000bdac783b */ /* 0x000f220000000200 */
[C---:B------:R-:W-:Y:S04]  /*12fc0*/  @P0 IMAD.WIDE.U32 R2, R0.reuse, c[0x0][0x1e0], RZ ;  /* 0x0000780000020a25 */ /* 0x040fe800078e00ff */
[----:B------:R-:W-:Y:S04]  /*12fd0*/  @P0 IMAD R0, R0, c[0x0][0x1e4], R5 ;  /* 0x0000790000000a24 */ /* 0x000fe800078e0205 */
[----:B------:R-:W-:Y:S01]  /*12fe0*/  @P0 IMAD.IADD R3, R3, 0x1, R0 ;  /* 0x0000000103030824 */ /* 0x000fe200078e0200 */
[C---:B------:R-:W-:Y:S04]  /*12ff0*/  @P0 LEA R0, P2, R2.reuse, R220, 0x5 ;  /* 0x000000dc02000211 */ /* 0x040fe800078428ff */
[----:B------:R-:W-:Y:S02]  /*13000*/  @P0 LEA.HI.X R5, R2, R219, R3, 0x5, P2 ;  /* 0x000000db02050211 */ /* 0x000fe400010f2c03 */
[C---:B------:R-:W-:Y:S04]  /*13010*/  @!P1 LEA R2, P2, R4.reuse, c[0x0][0x1f8], 0x1 ;  /* 0x00007e0004029a11 */ /* 0x040fe800078408ff */
[----:B------:R-:W-:Y:S02]  /*13020*/  @!P1 LEA.HI.X R3, R4, c[0x0][0x1fc], R6, 0x1, P2 ;  /* 0x00007f0004039a11 */ /* 0x000fe400010f0c06 */
[C---:B------:R-:W-:Y:S03]  /*13030*/  @P0 LEA R198, P2, R0.reuse, c[0x0][0x1c8], 0x1 ;  /* 0x0000720000c60a11 */ /* 0x040fe600078408ff */
[----:B------:R-:W-:Y:S01]  /*13040*/  @!PT LDS RZ, [RZ] ;  /* 0x00000000fffff984 */ /* 0x000fe20000000800 */
[----:B------:R-:W-:Y:S01]  /*13050*/  @!PT LDS RZ, [RZ] ;  /* 0x00000000fffff984 */ /* 0x000fe20000000800 */
[----:B------:R-:W-:Y:S01]  /*13060*/  @!PT LDS RZ, [RZ] ;  /* 0x00000000fffff984 */ /* 0x000fe20000000800 */
[----:B------:R5:W-:Y:S01]  /*13070*/  @!P1 LDGSTS.E.BYPASS.LTC128B.128 [R196+0x8080], [R2.64], !P3 ;  /* 0x0808000002c49fae */ /* 0x000be2000d901d46 */
[----:B------:R-:W-:Y:S02]  /*13080*/  @P0 LEA.HI.X R199, R0, c[0x0][0x1cc], R5, 0x1, P2 ;  /* 0x0000730000c70a11 */ /* 0x000fe400010f0c05 */
[C---:B-1----:R-:W-:Y:S02]  /*13090*/  HMMA.16816.F32.BF16 R4, R16.reuse, R8, RZ ;  /* 0x000000081004723c */ /* 0x042fe400000418ff */
[----:B------:R5:W-:Y:S01]  /*130a0*/  @!P1 LDGSTS.E.BYPASS.LTC128B.128 [R196+0x9080], [R2.64+0x80], !P6 ;  /* 0x0908008002c49fae */ /* 0x000be2000f101d46 */
[----:B------:R-:W-:Y:S01]  /*130b0*/  ISETP.NE.AND P2, PT, R195, 0x1, PT ;  /* 0x00000001c300780c */ /* 0x000fe20003f45270 */
[----:B------:R-:W-:Y:S03]  /*130c0*/  IMAD.MOV.U32 R195, RZ, RZ, c[0x0][0x32c] ;  /* 0x0000cb00ffc37624 */ /* 0x000fe600078e00ff */
[----:B------:R5:W-:Y:S01]  /*130d0*/  @!P1 LDGSTS.E.BYPASS.LTC128B.128 [R196+0xa080], [R2.64+0x100], !P5 ;  /* 0x0a08010002c49fae */ /* 0x000be2000e901d46 */
[C---:B------:R-:W-:Y:S04]  /*130e0*/  HMMA.16816.F32.BF16 R8, R16.reuse, R10, RZ ;  /* 0x0000000a1008723c */ /* 0x040fe800000418ff */
[----:B------:R5:W-:Y:S04]  /*130f0*/  @!P1 LDGSTS.E.BYPASS.LTC128B.128 [R196+0xb080], [R2.64+0x180], !P4 ;  /* 0x0b08018002c49fae */ /* 0x000be8000e101d46 */
[C---:B--2---:R-:W-:Y:S01]  /*13100*/  HMMA.16816.F32.BF16 R12, R16.reuse, R160, RZ ;  /* 0x000000a0100c723c */ /* 0x044fe200000418ff */
[----:B------:R-:W0:Y:S07]  /*13110*/  LDGDEPBAR ;  /* 0x00000000000079af */ /* 0x000e2e0000000000 */
[----:B------:R-:W-:Y:S01]  /*13120*/  HMMA.16816.F32.BF16 R16, R16, R162, RZ ;  /* 0x000000a21010723c */ /* 0x000fe200000418ff */
[----:B------:R-:W-:Y:S07]  /*13130*/  LDSM.16.M88.4 R160, [R186] ;  /* 0x00000000baa0783b */ /* 0x000fee0000000200 */
[C---:B---3--:R-:W-:Y:S08]  /*13140*/  HMMA.16816.F32.BF16 R4, R164.reuse, R168, R4 ;  /* 0x000000a8a404723c */ /* 0x048ff00000041804 */
[C---:B------:R-:W-:Y:S01]  /*13150*/  HMMA.16816.F32.BF16 R8, R164.reuse, R170, R8 ;  /* 0x000000aaa408723c */ /* 0x040fe20000041808 */
[----:B------:R-:W1:Y:S07]  /*13160*/  LDSM.16.M88.4 R168, [R177] ;  /* 0x00000000b1a8783b */ /* 0x000e6e0000000200 */
[C---:B----4-:R-:W-:Y:S08]  /*13170*/  HMMA.16816.F32.BF16 R12, R164.reuse, R172, R12 ;  /* 0x000000aca40c723c */ /* 0x050ff0000004180c */
[----:B------:R-:W-:Y:S01]  /*13180*/  HMMA.16816.F32.BF16 R16, R164, R174, R16 ;  /* 0x000000aea410723c */ /* 0x000fe20000041810 */
[----:B------:R-:W2:Y:S05]  /*13190*/  LDSM.16.M88.4 R164, [R177+0x800] ;  /* 0x00080000b1a4783b */ /* 0x000eaa0000000200 */
[----:B------:R-:W-:Y:S02]  /*131a0*/  LDSM.16.M88.4 R172, [R176+-0x3000] ;  /* 0xffd00000b0ac783b */ /* 0x000fe40000000200 */
[C---:B-1----:R-:W-:Y:S08]  /*131b0*/  HMMA.16816.F32.BF16 R4, R160.reuse, R168, R4 ;  /* 0x000000a8a004723c */ /* 0x042ff00000041804 */
[C---:B------:R-:W-:Y:S01]  /*131c0*/  HMMA.16816.F32.BF16 R8, R160.reuse, R170, R8 ;  /* 0x000000aaa008723c */ /* 0x040fe20000041808 */
[----:B------:R-:W1:Y:S07]  /*131d0*/  LDSM.16.M88.4 R168, [R185] ;  /* 0x00000000b9a8783b */ /* 0x000e6e0000000200 */
[C---:B--2---:R-:W-:Y:S08]  /*131e0*/  HMMA.16816.F32.BF16 R12, R160.reuse, R164, R12 ;  /* 0x000000a4a00c723c */ /* 0x044ff0000004180c */
[----:B------:R-:W-:Y:S01]  /*131f0*/  HMMA.16816.F32.BF16 R16, R160, R166, R16 ;  /* 0x000000a6a010723c */ /* 0x000fe20000041810 */
[----:B------:R-:W2:Y:S05]  /*13200*/  LDSM.16.M88.4 R160, [R176+-0x2800] ;  /* 0xffd80000b0a0783b */ /* 0x000eaa0000000200 */
[----:B------:R-:W-:Y:S02]  /*13210*/  LDSM.16.M88.4 R164, [R183+0x4000] ;  /* 0x00400000b7a4783b */ /* 0x000fe40000000200 */
[C---:B-1----:R-:W-:Y:S08]  /*13220*/  HMMA.16816.F32.BF16 R4, R168.reuse, R172, R4 ;  /* 0x000000aca804723c */ /* 0x042ff00000041804 */
[C---:B------:R-:W-:Y:S01]  /*13230*/  HMMA.16816.F32.BF16 R8, R168.reuse, R174, R8 ;  /* 0x000000aea808723c */ /* 0x040fe20000041808 */
[----:B------:R-:W1:Y:S07]  /*13240*/  LDSM.16.M88.4 R172, [R178+0x1000] ;  /* 0x00100000b2ac783b */ /* 0x000e6e0000000200 */
[C---:B--2---:R-:W-:Y:S08]  /*13250*/  HMMA.16816.F32.BF16 R12, R168.reuse, R160, R12 ;  /* 0x000000a0a80c723c */ /* 0x044ff0000004180c */
[----:B------:R-:W-:Y:S01]  /*13260*/  HMMA.16816.F32.BF16 R16, R168, R162, R16 ;  /* 0x000000a2a810723c */ /* 0x000fe20000041810 */
[----:B------:R-:W2:Y:S05]  /*13270*/  LDSM.16.M88.4 R160, [R178+0x1800] ;  /* 0x00180000b2a0783b */ /* 0x000eaa0000000200 */
[----:B------:R-:W-:Y:S02]  /*13280*/  LDSM.16.M88.4 R168, [R184+0x4000] ;  /* 0x00400000b8a8783b */ /* 0x000fe40000000200 */
[C---:B-1----:R-:W-:Y:S08]  /*13290*/  HMMA.16816.F32.BF16 R4, R164.reuse, R172, R4 ;  /* 0x000000aca404723c */ /* 0x042ff00000041804 */
[C---:B------:R-:W-:Y:S01]  /*132a0*/  HMMA.16816.F32.BF16 R8, R164.reuse, R174, R8 ;  /* 0x000000aea408723c */ /* 0x040fe20000041808 */
[----:B------:R-:W1:Y:S07]  /*132b0*/  LDSM.16.M88.4 R172, [R191] ;  /* 0x00000000bfac783b */ /* 0x000e6e0000000200 */
[C---:B--2---:R-:W-:Y:S08]  /*132c0*/  HMMA.16816.F32.BF16 R12, R164.reuse, R160, R12 ;  /* 0x000000a0a40c723c */ /* 0x044ff0000004180c */
[----:B------:R-:W-:Y:S01]  /*132d0*/  HMMA.16816.F32.BF16 R16, R164, R162, R16 ;  /* 0x000000a2a410723c */ /* 0x000fe20000041810 */
[----:B------:R-:W2:Y:S05]  /*132e0*/  LDSM.16.M88.4 R160, [R190] ;  /* 0x00000000bea0783b */ /* 0x000eaa0000000200 */
        /* <DEDUP_REMOVED lines=10> */
[----:B------:R-:W1:Y:S07]  /*13390*/  LDSM.16.M88.4 R172, [R176+-0x2000] ;  /* 0xffe00000b0ac783b */ /* 0x000e6e0000000200 */
        /* <DEDUP_REMOVED lines=58> */
[----:B------:R-:W2:Y:S01]  /*13740*/  LDSM.16.M88.4 R160, [R176+0x800] ;  /* 0x00080000b0a0783b */ /* 0x000ea20000000200 */
[----:B------:R-:W-:Y:S04]  /*13750*/  DEPBAR.LE SB0, 0x0 ;  /* 0x000080000000791a */ /* 0x000fe80000000000 */
[----:B------:R-:W-:Y:S02]  /*13760*/  BAR.SYNC.DEFER_BLOCKING 0x0 ;  /* 0x0000000000007b1d */ /* 0x000fe40000010000 */
[C---:B-1----:R-:W-:Y:S08]  /*13770*/  HMMA.16816.F32.BF16 R4, R168.reuse, R172, R4 ;  /* 0x000000aca804723c */ /* 0x042ff00000041804 */
[C---:B------:R-:W-:Y:S08]  /*13780*/  HMMA.16816.F32.BF16 R8, R168.reuse, R174, R8 ;  /* 0x000000aea808723c */ /* 0x040ff00000041808 */
[C---:B--2---:R-:W-:Y:S08]  /*13790*/  HMMA.16816.F32.BF16 R12, R168.reuse, R160, R12 ;  /* 0x000000a0a80c723c */ /* 0x044ff0000004180c */
[----:B------:R-:W-:Y:S01]  /*137a0*/  FMUL.FTZ R0, R4, c[0x0][0x320] ;  /* 0x0000c80004007a20 */ /* 0x000fe20000410000 */
[----:B------:R-:W-:Y:S03]  /*137b0*/  HMMA.16816.F32.BF16 R16, R168, R162, R16 ;  /* 0x000000a2a810723c */ /* 0x000fe60000041810 */
[----:B------:R1:W2:Y:S01]  /*137c0*/  MUFU.TANH R165, R0 ;  /* 0x0000000000a57308 */ /* 0x0002a20000002400 */
[----:B------:R-:W-:Y:S01]  /*137d0*/  @!PT LDS RZ, [RZ] ;  /* 0x00000000fffff984 */ /* 0x000fe20000000800 */
[----:B------:R-:W-:Y:S01]  /*137e0*/  @!PT LDS RZ, [RZ] ;  /* 0x00000000fffff984 */ /* 0x000fe20000000800 */
[----:B------:R-:W-:Y:S01]  /*137f0*/  @!PT LDS RZ, [RZ] ;  /* 0x00000000fffff984 */ /* 0x000fe20000000800 */
[----:B------:R3:W-:Y:S01]  /*13800*/  @P0 LDGSTS.E.BYPASS.LTC128B.128 [R196+0xc080], [R198.64], !P3 ;  /* 0x0c080000c6c40fae */ /* 0x0007e2000d901d46 */
[----:B------:R-:W-:Y:S04]  /*13810*/  IMAD.IADD R4, R226, 0x1, R225 ;  /* 0x00000001e2047824 */ /* 0x000fe800078e02e1 */
[----:B------:R3:W-:Y:S05]  /*13820*/  @P0 LDGSTS.E.BYPASS.LTC128B.128 [R196+0xd080], [R198.64+0x80], !P6 ;  /* 0x0d080080c6c40fae */ /* 0x0007ea000f101d46 */
[----:B------:R3:W-:Y:S05]  /*13830*/  @P0 LDGSTS.E.BYPASS.LTC128B.128 [R196+0xe080], [R198.64+0x100], !P5 ;  /* 0x0e080100c6c40fae */ /* 0x0007ea000e901d46 */
[----:B------:R3:W-:Y:S05]  /*13840*/  @P0 LDGSTS.E.BYPASS.LTC128B.128 [R196+0xf080], [R198.64+0x180], !P4 ;  /* 0x0f080180c6c40fae */ /* 0x0007ea000e101d46 */
[----:B------:R-:W0:Y:S01]  /*13850*/  LDGDEPBAR ;  /* 0x00000000000079af */ /* 0x000e220000000000 */
[----:B-----5:R-:W-:Y:S02]  /*13860*/  FMUL.FTZ R2, R17, c[0x0][0x320] ;  /* 0x0000c80011027a20 */ /* 0x020fe40000410000 */
[----:B-1----:R-:W-:Y:S01]  /*13870*/  FMUL.FTZ R0, R5, c[0x0][0x320] ;  /* 0x0000c80005007a20 */ /* 0x002fe20000410000 */
[----:B------:R-:W-:Y:S03]  /*13880*/  SHF.L.U32 R5, R197, 0x5, RZ ;  /* 0x00000005c5057819 */ /* 0x000fe600000006ff */
[----:B------:R1:W4:Y:S02]  /*13890*/  MUFU.TANH R164, R0 ;  /* 0x0000000000a47308 */ /* 0x0003240000002400 */
        /* <DEDUP_REMOVED lines=13> */
[----:B------:R1:W1:Y:S10]  /*13970*/  MUFU.TANH R12, R2 ;  /* 0x00000002000c7308 */ /* 0x0002740000002400 */
[----:B------:R5:W2:Y:S01]  /*13980*/  MUFU.TANH R135, R0 ;  /* 0x0000000000877308 */ /* 0x000aa20000002400 */
[----:B-1----:R-:W-:Y:S02]  /*13990*/  FMUL.FTZ R2, R19, c[0x0][0x320] ;  /* 0x0000c80013027a20 */ /* 0x002fe40000410000 */
[----:B-----5:R-:W-:Y:S07]  /*139a0*/  FMUL.FTZ R0, R13, c[0x0][0x320] ;  /* 0x0000c8000d007a20 */ /* 0x020fee0000410000 */
[----:B------:R1:W1:Y:S02]  /*139b0*/  MUFU.TANH R132, R0 ;  /* 0x0000000000847308 */ /* 0x0002640000002400 */
[----:B-1----:R-:W-:Y:S08]  /*139c0*/  FMUL.FTZ R0, R14, c[0x0][0x320] ;  /* 0x0000c8000e007a20 */ /* 0x002ff00000410000 */
[----:B------:R1:W1:Y:S02]  /*139d0*/  MUFU.TANH R139, R0 ;  /* 0x00000000008b7308 */ /* 0x0002640000002400 */
[----:B-1----:R-:W-:Y:S08]  /*139e0*/  FMUL.FTZ R0, R15, c[0x0][0x320] ;  /* 0x0000c8000f007a20 */ /* 0x002ff00000410000 */
[----:B------:R1:W1:Y:S02]  /*139f0*/  MUFU.TANH R15, R0 ;  /* 0x00000000000f7308 */ /* 0x0002640000002400 */
[----:B-1----:R-:W-:Y:S08]  /*13a00*/  FMUL.FTZ R0, R16, c[0x0][0x320] ;  /* 0x0000c80010007a20 */ /* 0x002ff00000410000 */
[----:B------:R-:W1:Y:S10]  /*13a10*/  MUFU.TANH R16, R2 ;  /* 0x0000000200107308 */ /* 0x000e740000002400 */
[----:B------:R5:W1:Y:S02]  /*13a20*/  MUFU.TANH R13, R0 ;  /* 0x00000000000d7308 */ /* 0x000a640000002400 */
[----:B-----5:R-:W-:Y:S05]  /*13a30*/  @P2 IMAD.HI.U32 R0, R4, c[0x0][0x2c8], RZ ;  /* 0x0000b20004002a27 */ /* 0x020fea00078e00ff */
[----:B------:R-:W-:Y:S01]  /*13a40*/  @P2 SHF.R.U32.HI R4, RZ, c[0x0][0x2cc], R0 ;  /* 0x0000b300ff042a19 */ /* 0x000fe20000011600 */
[----:B------:R-:W-:Y:S01]  /*13a50*/  FMUL.FTZ R0, R18, c[0x0][0x320] ;  /* 0x0000c80012007a20 */ /* 0x000fe20000410000 */
[----:B------:R-:W-:Y:S03]  /*13a60*/  ISETP.GE.AND P2, PT, R195, 0x1, PT ;  /* 0x00000001c300780c */ /* 0x000fe60003f46270 */
[----:B------:R5:W1:Y:S01]  /*13a70*/  MUFU.TANH R14, R0 ;  /* 0x00000000000e7308 */ /* 0x000a620000002400 */
[----:B------:R-:W1:Y:S01]  /*13a80*/  SHFL.IDX PT, R3, R4, RZ, 0x1c1f ;  /* 0x001c1fff04037589 */ /* 0x000e6200000e0000 */
[----:B-----5:R-:W-:Y:S04]  /*13a90*/  IADD3 R0, -R210, 0x1, -R5 ;  /* 0x00000001d2007810 */ /* 0x020fe80007ffe905 */
[----:B------:R-:W-:Y:S04]  /*13aa0*/  IADD3 R0, -R213, R0, R212 ;  /* 0x00000000d5007210 */ /* 0x000fe80007ffe1d4 */
[C---:B------:R-:W-:Y:S02]  /*13ab0*/  IADD3 R7, R0.reuse, c[0x0][0x328], RZ ;  /* 0x0000ca0000077a10 */ /* 0x040fe40007ffe0ff */
[----:B------:R-:W-:Y:S02]  /*13ac0*/  IADD3 R6, R0, UR4, RZ ;  /* 0x0000000400067c10 */ /* 0x000fe4000fffe0ff */
[-C--:B-1----:R-:W-:Y:S02]  /*13ad0*/  IADD3 R2, R7, R3.reuse, RZ ;  /* 0x0000000307027210 */ /* 0x082fe40007ffe0ff */
[----:B------:R-:W-:Y:S01]  /*13ae0*/  IADD3 R0, R6, R3, RZ ;  /* 0x0000000306007210 */ /* 0x000fe20007ffe0ff */
[----:B------:R-:W-:-:S05]  /*13af0*/  @!P2 BRA `(.L_x_702) ;  /* 0x000001800000a947 */ /* 0x000fca0003800000 */
[----:B--234-:R-:W-:Y:S01]  /*13b00*/  IADD3 R3, -R213, R212, R3 ;  /* 0x000000d4d5037210 */ /* 0x01cfe20007ffe103 */
        /* <DEDUP_REMOVED lines=12> */
.L_x_704:
[----:B------:R-:W-:Y:S04]  /*13bd0*/  MOV R8, c[0x0][0x32c] ;  /* 0x0000cb0000087a02 */ /* 0x000fe80000000f00 */
[----:B------:R-:W-:Y:S11]  /*13be0*/  ISETP.NE.AND P0, PT, R8, 0x1, PT ;  /* 0x000000010800780c */ /* 0x000ff60003f05270 */
[----:B------:R-:W-:Y:S02]  /*13bf0*/  @!UPT UIADD3 URZ, URZ, URZ, URZ ;  /* 0x0000003f3f3ff290 */ /* 0x000fe4000fffe03f */
[----:B------:R-:W-:Y:S05]  /*13c00*/  @P0 IMAD.HI.U32 R8, R3, c[0x0][0x330], RZ ;  /* 0x0000cc0003080a27 */ /* 0x000fea00078e00ff */
[----:B------:R-:W-:Y:S02]  /*13c10*/  @P0 SHF.R.U32.HI R3, RZ, c[0x0][0x334], R8 ;  /* 0x0000cd00ff030a19 */ /* 0x000fe40000011608 */
.L_x_705:
[----:B------:R-:W-:Y:S05]  /*13c20*/  BSYNC B0 ;  /* 0x0000000000007941 */ /* 0x000fea0003800000 */
.L_x_703:
[----:B------:R-:W-:Y:S04]  /*13c30*/  IMAD R3, R3, c[0x0][0x32c], -R5 ;  /* 0x0000cb0003037a24 */ /* 0x000fe800078e0a05 */
[----:B------:R-:W-:Y:S05]  /*13c40*/  IMAD.IADD R3, R3, 0x1, -R210 ;  /* 0x0000000103037824 */ /* 0x000fea00078e0ad2 */
[----:B------:R-:W-:Y:S02]  /*13c50*/  IADD3 R8, R3, c[0x0][0x32c], RZ ;  /* 0x0000cb0003087a10 */ /* 0x000fe40007ffe0ff */
[----:B------:R-:W-:Y:S02]  /*13c60*/  IMNMX R0, R0, R3, !PT ;  /* 0x0000000300007217 */ /* 0x000fe40007800200 */
[----:B------:R-:W-:Y:S02]  /*13c70*/  IMNMX R2, R2, R8, PT ;  /* 0x0000000802027217 */ /* 0x000fe40003800200 */
.L_x_702:
[----:B--234-:R-:W-:Y:S01]  /*13c80*/  ISETP.GT.AND P1, PT, R197, -0x1, PT ;  /* 0xffffffffc500780c */ /* 0x01cfe20003f24270 */
[----:B------:R-:W1:Y:S03]  /*13c90*/  SHFL.IDX PT, R3, R4, 0x1, 0x1c1f ;  /* 0x003c1f0004037f89 */ /* 0x000e6600000e0000 */
[----:B------:R-:W-:Y:S04]  /*13ca0*/  ISETP.GT.AND P0, PT, R0, RZ, P1 ;  /* 0x000000ff0000720c */ /* 0x000fe80000f04270 */
[----:B------:R-:W-:Y:S04]  /*13cb0*/  ISETP.LT.OR P0, PT, R2, 0x1, P0 ;  /* 0x000000010200780c */ /* 0x000fe80000701670 */
[----:B------:R-:W-:Y:S02]  /*13cc0*/  FSEL R8, R165, -INF , !P0 ;  /* 0xff800000a5087808 */ /* 0x000fe40004000000 */
[----:B------:R-:W-:Y:S04]  /*13cd0*/  ISETP.GT.AND P0, PT, R0, 0x1, P1 ;  /* 0x000000010000780c */ /* 0x000fe80000f04270 */
        /* <DEDUP_REMOVED lines=17> */
[----:B------:R-:W-:Y:S01]  /*13df0*/  ISETP.GT.AND P0, PT, R0, 0x19, P1 ;  /* 0x000000190000780c */ /* 0x000fe20000f04270 */
[--C-:B-1----:R-:W-:Y:S03]  /*13e00*/  IMAD.IADD R0, R6, 0x1, R3.reuse ;  /* 0x0000000106007824 */ /* 0x102fe600078e0203 */
[----:B------:R-:W-:Y:S01]  /*13e10*/  ISETP.LT.OR P0, PT, R2, 0x1a, P0 ;  /* 0x0000001a0200780c */ /* 0x000fe20000701670 */
[----:B------:R-:W-:Y:S03]  /*13e20*/  IMAD.IADD R2, R7, 0x1, R3 ;  /* 0x0000000107027824 */ /* 0x000fe600078e0203 */
[----:B------:R-:W-:Y:S01]  /*13e30*/  FSEL R174, R12, -INF , !P0 ;  /* 0xff8000000cae7808 */ /* 0x000fe20004000000 */
        /* <DEDUP_REMOVED lines=14> */
.L_x_708:
[----:B------:R-:W-:Y:S04]  /*13f20*/  MOV R4, c[0x0][0x32c] ;  /* 0x0000cb0000047a02 */ /* 0x000fe80000000f00 */
[----:B------:R-:W-:Y:S11]  /*13f30*/  ISETP.NE.AND P0, PT, R4, 0x1, PT ;  /* 0x000000010400780c */ /* 0x000ff60003f05270 */
[----:B------:R-:W-:Y:S02]  /*13f40*/  @!UPT UIADD3 URZ, URZ, URZ, URZ ;  /* 0x0000003f3f3ff290 */ /* 0x000fe4000fffe03f */
[----:B------:R-:W-:Y:S05]  /*13f50*/  @P0 IMAD.HI.U32 R4, R3, c[0x0][0x330], RZ ;  /* 0x0000cc0003040a27 */ /* 0x000fea00078e00ff */
[----:B------:R-:W-:Y:S02]  /*13f60*/  @P0 SHF.R.U32.HI R3, RZ, c[0x0][0x334], R4 ;  /* 0x0000cd00ff030a19 */ /* 0x000fe40000011604 */
.L_x_709:
[----:B------:R-:W-:Y:S05]  /*13f70*/  BSYNC B0 ;  /* 0x0000000000007941 */ /* 0x000fea0003800000 */
.L_x_707:
[----:B------:R-:W-:Y:S04]  /*13f80*/  IMAD R5, R3, c[0x0][0x32c], -R5 ;  /* 0x0000cb0003057a24 */ /* 0x000fe800078e0a05 */
[----:B------:R-:W-:Y:S05]  /*13f90*/  IMAD.IADD R3, R5, 0x1, -R210 ;  /* 0x0000000105037824 */ /* 0x000fea00078e0ad2 */
[----:B------:R-:W-:Y:S02]  /*13fa0*/  IADD3 R4, R3, c[0x0][0x32c], RZ ;  /* 0x0000cb0003047a10 */ /* 0x000fe40007ffe0ff */
[----:B------:R-:W-:Y:S02]  /*13fb0*/  IMNMX R0, R0, R3, !PT ;  /* 0x0000000300007217 */ /* 0x000fe40007800200 */
[----:B------:R-:W-:Y:S02]  /*13fc0*/  IMNMX R2, R2, R4, PT ;  /* 0x0000000402027217 */ /* 0x000fe40003800200 */
.L_x_706:
[----:B------:R-:W-:Y:S02]  /*13fd0*/  FMNMX.FTZ R3, R8, R133, !PT ;  /* 0x0000008508037209 */ /* 0x000fe40007810000 */
[----:B------:R-:W-:Y:S02]  /*13fe0*/  ISETP.GT.AND P0, PT, R0, RZ, P1 ;  /* 0x000000ff0000720c */ /* 0x000fe40000f04270 */
[----:B------:R-:W-:Y:S02]  /*13ff0*/  FMNMX.FTZ R3, R10, R3, !PT ;  /* 0x000000030a037209 */ /* 0x000fe40007810000 */
[----:B------:R-:W-:Y:S02]  /*14000*/  ISETP.LT.OR P0, PT, R2, 0x1, P0 ;  /* 0x000000010200780c */ /* 0x000fe40000701670 */
[----:B------:R-:W-:Y:S02]  /*14010*/  FMNMX.FTZ R3, R9, R3, !PT ;  /* 0x0000000309037209 */ /* 0x000fe40007810000 */
[----:B------:R-:W-:Y:S02]  /*14020*/  FSEL R4, R173, -INF , !P0 ;  /* 0xff800000ad047808 */ /* 0x000fe40004000000 */
[----:B------:R-:W-:Y:S02]  /*14030*/  ISETP.GT.AND P0, PT, R0, 0x1, P1 ;  /* 0x000000010000780c */ /* 0x000fe40000f04270 */
        /* <DEDUP_REMOVED lines=9> */
[----:B------:R-:W-:Y:S02]  /*140d0*/  FMNMX.FTZ R3, R174, R3, !PT ;  /* 0x00000003ae037209 */ /* 0x000fe40007810000 */
[----:B------:R-:W-:Y:S02]  /*140e0*/  ISETP.GT.AND P0, PT, R0, 0x9, P1 ;  /* 0x000000090000780c */ /* 0x000fe40000f04270 */
[----:B------:R-:W-:Y:S01]  /*140f0*/  FMNMX.FTZ R12, R4, R134, !PT ;  /* 0x00000086040c7209 */ /* 0x000fe20007810000 */
[----:B------:R-:W1:Y:S01]  /*14100*/  SHFL.BFLY PT, R13, R3, 0x2, 0x1f ;  /* 0x0c401f00030d7f89 */ /* 0x000e6200000e0000 */
[----:B------:R-:W-:Y:S02]  /*14110*/  ISETP.LT.OR P0, PT, R2, 0xa, P0 ;  /* 0x0000000a0200780c */ /* 0x000fe40000701670 */
[----:B------:R-:W-:Y:S02]  /*14120*/  FMNMX.FTZ R12, R6, R12, !PT ;  /* 0x0000000c060c7209 */ /* 0x000fe40007810000 */
[----:B------:R-:W-:Y:S02]  /*14130*/  FSEL R7, R166, -INF , !P0 ;  /* 0xff800000a6077808 */ /* 0x000fe40004000000 */
[----:B------:R-:W-:Y:S01]  /*14140*/  ISETP.GT.AND P0, PT, R0, 0x10, P1 ;  /* 0x000000100000780c */ /* 0x000fe20000f04270 */
[----:B------:R-:W-:Y:S01]  /*14150*/  LDSM.16.MT88.4 R164, [R180] ;  /* 0x00000000b4a4783b */ /* 0x000fe20000004200 */
[----:B------:R-:W-:Y:S02]  /*14160*/  FMNMX.FTZ R12, R5, R12, !PT ;  /* 0x0000000c050c7209 */ /* 0x000fe40007810000 */
[----:B------:R-:W-:Y:S02]  /*14170*/  ISETP.LT.OR P0, PT, R2, 0x11, P0 ;  /* 0x000000110200780c */ /* 0x000fe40000701670 */
[----:B------:R-:W-:Y:S02]  /*14180*/  FMNMX.FTZ R12, R7, R12, !PT ;  /* 0x0000000c070c7209 */ /* 0x000fe40007810000 */
[----:B------:R-:W-:Y:S02]  /*14190*/  FSEL R171, R139, -INF , !P0 ;  /* 0xff8000008bab7808 */ /* 0x000fe40004000000 */
[----:B------:R-:W-:Y:S04]  /*141a0*/  ISETP.GT.AND P0, PT, R0, 0x11, P1 ;  /* 0x000000110000780c */ /* 0x000fe80000f04270 */
[----:B------:R-:W-:Y:S04]  /*141b0*/  ISETP.LT.OR P0, PT, R2, 0x12, P0 ;  /* 0x000000120200780c */ /* 0x000fe80000701670 */
[----:B------:R-:W-:Y:S02]  /*141c0*/  FSEL R172, R15, -INF , !P0 ;  /* 0xff8000000fac7808 */ /* 0x000fe40004000000 */
[----:B------:R-:W-:Y:S04]  /*141d0*/  ISETP.GT.AND P0, PT, R0, 0x18, P1 ;  /* 0x000000180000780c */ /* 0x000fe80000f04270 */
[----:B------:R-:W-:Y:S04]  /*141e0*/  ISETP.LT.OR P0, PT, R2, 0x19, P0 ;  /* 0x000000190200780c */ /* 0x000fe80000701670 */
[----:B------:R-:W-:Y:S02]  /*141f0*/  FSEL R173, R14, -INF , !P0 ;  /* 0xff8000000ead7808 */ /* 0x000fe40004000000 */
[----:B------:R-:W-:Y:S02]  /*14200*/  ISETP.GT.AND P0, PT, R0, 0x19, P1 ;  /* 0x000000190000780c */ /* 0x000fe40000f04270 */
[----:B------:R-:W-:Y:S02]  /*14210*/  FMNMX.FTZ R0, R171, R12, !PT ;  /* 0x0000000cab007209 */ /* 0x000fe40007810000 */
[----:B------:R-:W-:Y:S02]  /*14220*/  ISETP.LT.OR P0, PT, R2, 0x1a, P0 ;  /* 0x0000001a0200780c */ /* 0x000fe40000701670 */
[----:B------:R-:W-:Y:S02]  /*14230*/  FMNMX.FTZ R0, R172, R0, !PT ;  /* 0x00000000ac007209 */ /* 0x000fe40007810000 */
[----:B------:R-:W-:Y:S02]  /*14240*/  FSEL R135, R16, -INF , !P0 ;  /* 0xff80000010877808 */ /* 0x000fe40004000000 */
[----:B------:R-:W-:Y:S02]  /*14250*/  FMNMX.FTZ R0, R173, R0, !PT ;  /* 0x00000000ad007209 */ /* 0x000fe40007810000 */
[----:B-1----:R-:W-:Y:S02]  /*14260*/  FMNMX.FTZ R3, R3, R13, !PT ;  /* 0x0000000d03037209 */ /* 0x002fe40007810000 */
[----:B------:R-:W-:Y:S03]  /*14270*/  FMNMX.FTZ R0, R135, R0, !PT ;  /* 0x0000000087007209 */ /* 0x000fe60007810000 */
[----:B------:R-:W1:Y:S08]  /*14280*/  SHFL.BFLY PT, R12, R3, 0x1, 0x1f ;  /* 0x0c201f00030c7f89 */ /* 0x000e7000000e0000 */
[----:B------:R-:W2:Y:S01]  /*14290*/  SHFL.BFLY PT, R2, R0, 0x2, 0x1f ;  /* 0x0c401f0000027f89 */ /* 0x000ea200000e0000 */
[----:B-1----:R-:W-:Y:S07]  /*142a0*/  FMNMX.FTZ R132, R3, R12, !PT ;  /* 0x0000000c03847209 */ /* 0x002fee0007810000 */
[----:B------:R-:W-:Y:S01]  /*142b0*/  LDSM.16.MT88.4 R12, [R179] ;  /* 0x00000000b30c783b */ /* 0x000fe20000004200 */
[C---:B------:R-:W-:Y:S01]  /*142c0*/  FSETP.NEU.FTZ.AND P0, PT, R132.reuse, -INF , PT ;  /* 0xff8000008400780b */ /* 0x040fe20003f1d000 */
[----:B------:R-:W-:Y:S01]  /*142d0*/  FMUL.FTZ R3, R132, c[0x0][0x2d0] ;  /* 0x0000b40084037a20 */ /* 0x000fe20000410000 */
[----:B--2---:R-:W-:Y:S04]  /*142e0*/  FMNMX.FTZ R2, R0, R2, !PT ;  /* 0x0000000200027209 */ /* 0x004fe80007810000 */
[----:B------:R-:W-:Y:S02]  /*142f0*/  FSEL R139, R3, RZ, P0 ;  /* 0x000000ff038b7208 */ /* 0x000fe40000000000 */
[----:B------:R-:W1:Y:S03]  /*14300*/  SHFL.BFLY PT, R3, R2, 0x1, 0x1f ;  /* 0x0c201f0002037f89 */ /* 0x000e6600000e0000 */
[--C-:B------:R-:W-:Y:S02]  /*14310*/  FFMA.FTZ R0, R8, c[0x0][0x2d0], -R139.reuse ;  /* 0x0000b40008007a23 */ /* 0x100fe4000001088b */
[--C-:B------:R-:W-:Y:S02]  /*14320*/  FFMA.FTZ R11, R11, c[0x0][0x2d0], -R139.reuse ;  /* 0x0000b4000b0b7a23 */ /* 0x100fe4000001088b */
[----:B------:R2:W-:Y:S10]  /*14330*/  MUFU.EX2 R205, R0 ;  /* 0x0000000000cd7308 */ /* 0x0005f40000000800 */
[----:B------:R-:W-:Y:S01]  /*14340*/  MUFU.EX2 R202, R11 ;  /* 0x0000000b00ca7308 */ /* 0x000fe20000000800 */
[----:B-1----:R-:W-:Y:S05]  /*14350*/  FMNMX.FTZ R3, R2, R3, !PT ;  /* 0x0000000302037209 */ /* 0x002fea0007810000 */
[----:B------:R-:W-:Y:S02]  /*14360*/  FMUL.FTZ R8, R3, c[0x0][0x2d0] ;  /* 0x0000b40003087a20 */ /* 0x000fe40000410000 */
[--C-:B--2---:R-:W-:Y:S04]  /*14370*/  FFMA.FTZ R0, R10, c[0x0][0x2d0], -R139.reuse ;  /* 0x0000b4000a007a23 */ /* 0x104fe8000001088b */
[----:B------:R1:W2:Y:S02]  /*14380*/  MUFU.EX2 R204, R0 ;  /* 0x0000000000cc7308 */ /* 0x0002a40000000800 */
[----:B-1----:R-:W-:Y:S01]  /*14390*/  FFMA.FTZ R0, R9, c[0x0][0x2d0], -R139 ;  /* 0x0000b40009007a23 */ /* 0x002fe2000001088b */
[----:B--2---:R-:W-:Y:S07]  /*143a0*/  F2FP.BF16.PACK_AB R160, R204, R205 ;  /* 0x000000cdcca0723e */ /* 0x004fee00000010ff */
[----:B------:R1:W2:Y:S02]  /*143b0*/  MUFU.EX2 R203, R0 ;  /* 0x0000000000cb7308 */ /* 0x0002a40000000800 */
[----:B-1----:R-:W-:Y:S02]  /*143c0*/  FSEL R0, R132, RZ, P0 ;  /* 0x000000ff84007208 */ /* 0x002fe40000000000 */
[----:B------:R-:W-:Y:S02]  /*143d0*/  FSETP.NEU.FTZ.AND P0, PT, R3, -INF , PT ;  /* 0xff8000000300780b */ /* 0x000fe40003f1d000 */
[----:B--2---:R-:W-:Y:S01]  /*143e0*/  F2FP.BF16.PACK_AB R162, R202, R203 ;  /* 0x000000cbcaa2723e */ /* 0x004fe200000010ff */
[----:B------:R-:W-:Y:S01]  /*143f0*/  FADD.FTZ R0, -R0, R133 ;  /* 0x0000008500007221 */ /* 0x000fe20000010100 */
[----:B------:R-:W-:Y:S03]  /*14400*/  FSEL R133, R8, RZ, P0 ;  /* 0x000000ff08857208 */ /* 0x000fe60000000000 */
[----:B------:R-:W-:Y:S02]  /*14410*/  FMUL.FTZ R0, R0, c[0x0][0x2d0] ;  /* 0x0000b40000007a20 */ /* 0x000fe40000410000 */
[--C-:B------:R-:W-:Y:S02]  /*14420*/  FFMA.FTZ R4, R4, c[0x0][0x2d0], -R133.reuse ;  /* 0x0000b40004047a23 */ /* 0x100fe40000010885 */
[----:B------:R1:W2:Y:S01]  /*14430*/  MUFU.EX2 R2, R0 ;  /* 0x0000000000027308 */ /* 0x0002a20000000800 */
[--C-:B------:R-:W-:Y:S09]  /*14440*/  FFMA.FTZ R7, R7, c[0x0][0x2d0], -R133.reuse ;  /* 0x0000b40007077a23 */ /* 0x100ff20000010885 */
[----:B------:R3:W-:Y:S10]  /*14450*/  MUFU.EX2 R199, R4 ;  /* 0x0000000400c77308 */ /* 0x0007f40000000800 */
[----:B------:R-:W-:Y:S01]  /*14460*/  MUFU.EX2 R175, R7 ;  /* 0x0000000700af7308 */ /* 0x000fe20000000800 */
[--C-:B-1----:R-:W-:Y:S02]  /*14470*/  FFMA.FTZ R0, R6, c[0x0][0x2d0], -R133.reuse ;  /* 0x0000b40006007a23 */ /* 0x102fe40000010885 */
[C---:B--2---:R-:W-:Y:S02]  /*14480*/  FMUL.FTZ R8, R2.reuse, R144 ;  /* 0x0000009002087220 */ /* 0x044fe40000410000 */
[C---:B------:R-:W-:Y:S05]  /*14490*/  FMUL.FTZ R9, R2.reuse, R145 ;  /* 0x0000009102097220 */ /* 0x040fea0000410000 */
[----:B------:R-:W1:Y:S01]  /*144a0*/  MUFU.EX2 R198, R0 ;  /* 0x0000000000c67308 */ /* 0x000e620000000800 */
[C---:B------:R-:W-:Y:S02]  /*144b0*/  FMUL.FTZ R16, R2.reuse, R152 ;  /* 0x0000009802107220 */ /* 0x040fe40000410000 */
[C---:B------:R-:W-:Y:S02]  /*144c0*/  FMUL.FTZ R17, R2.reuse, R153 ;  /* 0x0000009902117220 */ /* 0x040fe40000410000 */
[C---:B---3--:R-:W-:Y:S02]  /*144d0*/  FMUL.FTZ R4, R2.reuse, R140 ;  /* 0x0000008c02047220 */ /* 0x048fe40000410000 */
        /* <DEDUP_REMOVED lines=10> */
[----:B------:R-:W-:Y:S02]  /*14580*/  FFMA.FTZ R0, R5, c[0x0][0x2d0], -R133 ;  /* 0x0000b40005007a23 */ /* 0x000fe40000010885 */
[C---:B------:R-:W-:Y:S02]  /*14590*/  FMUL.FTZ R5, R2.reuse, R141 ;  /* 0x0000008d02057220 */ /* 0x040fe40000410000 */
[----:B------:R1:W2:Y:S01]  /*145a0*/  MUFU.EX2 R195, R0 ;  /* 0x0000000000c37308 */ /* 0x0002a20000000800 */
        /* <DEDUP_REMOVED lines=12> */
[----:B-1----:R-:W-:Y:S01]  /*14670*/  FSEL R0, R3, RZ, P0 ;  /* 0x000000ff03007208 */ /* 0x002fe20000000000 */
[C---:B------:R-:W-:Y:S01]  /*14680*/  FMUL.FTZ R61, R2.reuse, R61 ;  /* 0x0000003d023d7220 */ /* 0x040fe20000410000 */
[----:B--2---:R-:W-:Y:S01]  /*14690*/  F2FP.BF16.PACK_AB R163, R175, R195 ;  /* 0x000000c3afa3723e */ /* 0x004fe200000010ff */
[----:B------:R-:W-:Y:S01]  /*146a0*/  FMUL.FTZ R64, R2, R64 ;  /* 0x0000004002407220 */ /* 0x000fe20000410000 */
[----:B------:R-:W-:Y:S01]  /*146b0*/  ISETP.GT.AND P0, PT, R197, R206, PT ;  /* 0x000000cec500720c */ /* 0x000fe20003f04270 */
[----:B------:R-:W-:Y:S02]  /*146c0*/  FADD.FTZ R0, -R0, R134 ;  /* 0x0000008600007221 */ /* 0x000fe40000010100 */
[----:B------:R-:W-:Y:S02]  /*146d0*/  FMUL.FTZ R65, R2, R65 ;  /* 0x0000004102417220 */ /* 0x000fe40000410000 */
[----:B------:R-:W-:Y:S02]  /*146e0*/  FMUL.FTZ R0, R0, c[0x0][0x2d0] ;  /* 0x0000b40000007a20 */ /* 0x000fe40000410000 */
[C---:B------:R-:W-:Y:S02]  /*146f0*/  FMUL.FTZ R68, R2.reuse, R68 ;  /* 0x0000004402447220 */ /* 0x040fe40000410000 */
[C---:B------:R-:W-:Y:S02]  /*14700*/  FMUL.FTZ R69, R2.reuse, R69 ;  /* 0x0000004502457220 */ /* 0x040fe40000410000 */
        /* <DEDUP_REMOVED lines=13> */
[C---:B-1----:R-:W-:Y:S02]  /*147e0*/  FMUL.FTZ R6, R0.reuse, R142 ;  /* 0x0000008e00067220 */ /* 0x042fe40000410000 */
[C---:B------:R-:W-:Y:S02]  /*147f0*/  FMUL.FTZ R7, R0.reuse, R143 ;  /* 0x0000008f00077220 */ /* 0x040fe40000410000 */
[----:B------:R-:W1:Y:S01]  /*14800*/  LDSM.16.MT88.4 R140, [R182] ;  /* 0x00000000b68c783b */ /* 0x000e620000004200 */
[C---:B------:R-:W-:Y:S02]  /*14810*/  FMUL.FTZ R10, R0.reuse, R146 ;  /* 0x00000092000a7220 */ /* 0x040fe40000410000 */
[C---:B------:R-:W-:Y:S02]  /*14820*/  FMUL.FTZ R11, R0.reuse, R147 ;  /* 0x00000093000b7220 */ /* 0x040fe40000410000 */
[C---:B------:R-:W-:Y:S03]  /*14830*/  HMMA.16816.F32.BF16 R4, R160.reuse, R12, R4 ;  /* 0x0000000ca004723c */ /* 0x040fe60000041804 */
[----:B------:R-:W2:Y:S02]  /*14840*/  LDSM.16.MT88.4 R144, [R181] ;  /* 0x00000000b590783b */ /* 0x000ea40000004200 */
[----:B------:R-:W-:Y:S02]  /*14850*/  FMUL.FTZ R18, R0, R154 ;  /* 0x0000009a00127220 */ /* 0x000fe40000410000 */
[C---:B------:R-:W-:Y:S01]  /*14860*/  FMUL.FTZ R12, R2.reuse, R148 ;  /* 0x00000094020c7220 */ /* 0x040fe20000410000 */
[C---:B------:R-:W-:Y:S04]  /*14870*/  HMMA.16816.F32.BF16 R8, R160.reuse, R14, R8 ;  /* 0x0000000ea008723c */ /* 0x040fe80000041808 */
[----:B------:R-:W-:Y:S02]  /*14880*/  FMUL.FTZ R13, R2, R149 ;  /* 0x00000095020d7220 */ /* 0x000fe40000410000 */
[C---:B------:R-:W-:Y:S02]  /*14890*/  FMUL.FTZ R19, R0.reuse, R155 ;  /* 0x0000009b00137220 */ /* 0x040fe40000410000 */
[C---:B------:R-:W-:Y:S01]  /*148a0*/  FMUL.FTZ R14, R0.reuse, R150 ;  /* 0x00000096000e7220 */ /* 0x040fe20000410000 */
[----:B------:R-:W-:Y:S03]  /*148b0*/  LDSM.16.MT88.4 R152, [R180+0x800] ;  /* 0x00080000b498783b */ /* 0x000fe60000004200 */
[C---:B------:R-:W-:Y:S02]  /*148c0*/  FMUL.FTZ R15, R0.reuse, R151 ;  /* 0x00000097000f7220 */ /* 0x040fe40000410000 */
[C---:B------:R-:W-:Y:S02]  /*148d0*/  FMUL.FTZ R22, R0.reuse, R22 ;  /* 0x0000001600167220 */ /* 0x040fe40000410000 */
[C---:B------:R-:W-:Y:S01]  /*148e0*/  FMUL.FTZ R23, R0.reuse, R23 ;  /* 0x0000001700177220 */ /* 0x040fe20000410000 */
[----:B------:R-:W3:Y:S01]  /*148f0*/  LDSM.16.MT88.4 R148, [R179+0x1000] ;  /* 0x00100000b394783b */ /* 0x000ee20000004200 */
[C---:B------:R-:W-:Y:S01]  /*14900*/  FMUL.FTZ R26, R0.reuse, R26 ;  /* 0x0000001a001a7220 */ /* 0x040fe20000410000 */
[C---:B------:R-:W-:Y:S03]  /*14910*/  HMMA.16816.F32.BF16 R12, R160.reuse, R164, R12 ;  /* 0x000000a4a00c723c */ /* 0x040fe6000004180c */
[C---:B------:R-:W-:Y:S02]  /*14920*/  FMUL.FTZ R27, R0.reuse, R27 ;  /* 0x0000001b001b7220 */ /* 0x040fe40000410000 */
[C---:B------:R-:W-:Y:S02]  /*14930*/  FMUL.FTZ R30, R0.reuse, R30 ;  /* 0x0000001e001e7220 */ /* 0x040fe40000410000 */
[C---:B------:R-:W-:Y:S01]  /*14940*/  FMUL.FTZ R31, R0.reuse, R31 ;  /* 0x0000001f001f7220 */ /* 0x040fe20000410000 */
[C---:B------:R-:W-:Y:S01]  /*14950*/  HMMA.16816.F32.BF16 R16, R160.reuse, R166, R16 ;  /* 0x000000a6a010723c */ /* 0x040fe20000041810 */
[----:B------:R-:W-:Y:S03]  /*14960*/  LDSM.16.MT88.4 R164, [R182+0x800] ;  /* 0x00080000b6a4783b */ /* 0x000fe60000004200 */
[C---:B------:R-:W-:Y:S02]  /*14970*/  FMUL.FTZ R34, R0.reuse, R34 ;  /* 0x0000002200227220 */ /* 0x040fe40000410000 */
[C---:B------:R-:W-:Y:S02]  /*14980*/  FMUL.FTZ R35, R0.reuse, R35 ;  /* 0x0000002300237220 */ /* 0x040fe40000410000 */
[C---:B-1----:R-:W-:Y:S04]  /*14990*/  HMMA.16816.F32.BF16 R20, R160.reuse, R140, R20 ;  /* 0x0000008ca014723c */ /* 0x042fe80000041814 */
[C---:B------:R-:W-:Y:S02]  /*149a0*/  FMUL.FTZ R38, R0.reuse, R38 ;  /* 0x0000002600267220 */ /* 0x040fe40000410000 */
[C---:B------:R-:W-:Y:S02]  /*149b0*/  FMUL.FTZ R39, R0.reuse, R39 ;  /* 0x0000002700277220 */ /* 0x040fe40000410000 */
[C---:B------:R-:W-:Y:S01]  /*149c0*/  HMMA.16816.F32.BF16 R24, R160.reuse, R142, R24 ;  /* 0x0000008ea018723c */ /* 0x040fe20000041818 */
[----:B------:R-:W1:Y:S03]  /*149d0*/  LDSM.16.MT88.4 R140, [R180+0x1000] ;  /* 0x00100000b48c783b */ /* 0x000e660000004200 */
[C---:B------:R-:W-:Y:S02]  /*149e0*/  FMUL.FTZ R42, R0.reuse, R42 ;  /* 0x0000002a002a7220 */ /* 0x040fe40000410000 */
[C---:B------:R-:W-:Y:S02]  /*149f0*/  FMUL.FTZ R43, R0.reuse, R43 ;  /* 0x0000002b002b7220 */ /* 0x040fe40000410000 */
[C---:B--2---:R-:W-:Y:S04]  /*14a00*/  HMMA.16816.F32.BF16 R28, R160.reuse, R144, R28 ;  /* 0x00000090a01c723c */ /* 0x044fe8000004181c */
[C---:B------:R-:W-:Y:S02]  /*14a10*/  FMUL.FTZ R46, R0.reuse, R46 ;  /* 0x0000002e002e7220 */ /* 0x040fe40000410000 */
[C---:B------:R-:W-:Y:S02]  /*14a20*/  FMUL.FTZ R47, R0.reuse, R47 ;  /* 0x0000002f002f7220 */ /* 0x040fe40000410000 */
[C---:B------:R-:W-:Y:S01]  /*14a30*/  HMMA.16816.F32.BF16 R32, R160.reuse, R146, R32 ;  /* 0x00000092a020723c */ /* 0x040fe20000041820 */
[----:B------:R-:W2:Y:S03]  /*14a40*/  LDSM.16.MT88.4 R144, [R182+0x1000] ;  /* 0x00100000b690783b */ /* 0x000ea60000004200 */
[C---:B------:R-:W-:Y:S02]  /*14a50*/  FMUL.FTZ R50, R0.reuse, R50 ;  /* 0x0000003200327220 */ /* 0x040fe40000410000 */
[C---:B------:R-:W-:Y:S02]  /*14a60*/  FMUL.FTZ R51, R0.reuse, R51 ;  /* 0x0000003300337220 */ /* 0x040fe40000410000 */
[C---:B---3--:R-:W-:Y:S04]  /*14a70*/  HMMA.16816.F32.BF16 R36, R160.reuse, R148, R36 ;  /* 0x00000094a024723c */ /* 0x048fe80000041824 */
[C---:B------:R-:W-:Y:S02]  /*14a80*/  FMUL.FTZ R54, R0.reuse, R54 ;  /* 0x0000003600367220 */ /* 0x040fe40000410000 */
[C---:B------:R-:W-:Y:S02]  /*14a90*/  FMUL.FTZ R55, R0.reuse, R55 ;  /* 0x0000003700377220 */ /* 0x040fe40000410000 */
[C---:B------:R-:W-:Y:S01]  /*14aa0*/  HMMA.16816.F32.BF16 R40, R160.reuse, R150, R40 ;  /* 0x00000096a028723c */ /* 0x040fe20000041828 */
[----:B------:R-:W3:Y:S03]  /*14ab0*/  LDSM.16.MT88.4 R148, [R181+0x1000] ;  /* 0x00100000b594783b */ /* 0x000ee60000004200 */
[C---:B------:R-:W-:Y:S02]  /*14ac0*/  FMUL.FTZ R58, R0.reuse, R58 ;  /* 0x0000003a003a7220 */ /* 0x040fe40000410000 */
[C---:B------:R-:W-:Y:S02]  /*14ad0*/  FMUL.FTZ R59, R0.reuse, R59 ;  /* 0x0000003b003b7220 */ /* 0x040fe40000410000 */
[----:B------:R-:W-:Y:S01]  /*14ae0*/  FMUL.FTZ R62, R0, R62 ;  /* 0x0000003e003e7220 */ /* 0x000fe20000410000 */
[C---:B-1----:R-:W-:Y:S03]  /*14af0*/  HMMA.16816.F32.BF16 R44, R160.reuse, R140, R44 ;  /* 0x0000008ca02c723c */ /* 0x042fe6000004182c */
[--C-:B------:R-:W-:Y:S02]  /*14b00*/  FFMA.FTZ R134, R168, c[0x0][0x2d0], -R139.reuse ;  /* 0x0000b400a8867a23 */ /* 0x100fe4000001088b */
[C---:B------:R-:W-:Y:S02]  /*14b10*/  FMUL.FTZ R63, R0.reuse, R63 ;  /* 0x0000003f003f7220 */ /* 0x040fe40000410000 */
[C---:B------:R-:W-:Y:S01]  /*14b20*/  FMUL.FTZ R66, R0.reuse, R66 ;  /* 0x0000004200427220 */ /* 0x040fe20000410000 */
[C---:B------:R-:W-:Y:S01]  /*14b30*/  HMMA.16816.F32.BF16 R48, R160.reuse, R142, R48 ;  /* 0x0000008ea030723c */ /* 0x040fe20000041830 */
[----:B------:R-:W1:Y:S01]  /*14b40*/  LDSM.16.MT88.4 R140, [R179+0x2000] ;  /* 0x00200000b38c783b */ /* 0x000e620000004200 */
[----:B------:R4:W-:Y:S02]  /*14b50*/  MUFU.EX2 R201, R134 ;  /* 0x0000008600c97308 */ /* 0x0009e40000000800 */
        /* <DEDUP_REMOVED lines=10> */
[--C-:B----4-:R-:W-:Y:S02]  /*14c00*/  FFMA.FTZ R134, R169, c[0x0][0x2d0], -R139.reuse ;  /* 0x0000b400a9867a23 */ /* 0x110fe4000001088b */
[C---:B------:R-:W-:Y:S02]  /*14c10*/  FMUL.FTZ R79, R0.reuse, R79 ;  /* 0x0000004f004f7220 */ /* 0x040fe40000410000 */
[C---:B------:R-:W-:Y:S01]  /*14c20*/  HMMA.16816.F32.BF16 R64, R160.reuse, R150, R64 ;  /* 0x00000096a040723c */ /* 0x040fe20000041840 */
[----:B------:R3:W4:Y:S01]  /*14c30*/  MUFU.EX2 R200, R134 ;  /* 0x0000008600c87308 */ /* 0x0007220000000800 */
[----:B------:R-:W5:Y:S02]  /*14c40*/  LDSM.16.MT88.4 R148, [R182+0x2000] ;  /* 0x00200000b694783b */ /* 0x000f640000004200 */
[C---:B------:R-:W-:Y:S02]  /*14c50*/  FMUL.FTZ R82, R0.reuse, R82 ;  /* 0x0000005200527220 */ /* 0x040fe40000410000 */
[C---:B------:R-:W-:Y:S02]  /*14c60*/  FMUL.FTZ R83, R0.reuse, R83 ;  /* 0x0000005300537220 */ /* 0x040fe40000410000 */
[C---:B------:R-:W-:Y:S01]  /*14c70*/  FMUL.FTZ R86, R0.reuse, R86 ;  /* 0x0000005600567220 */ /* 0x040fe20000410000 */
[C---:B-1----:R-:W-:Y:S03]  /*14c80*/  HMMA.16816.F32.BF16 R68, R160.reuse, R140, R68 ;  /* 0x0000008ca044723c */ /* 0x042fe60000041844 */
[C---:B------:R-:W-:Y:S02]  /*14c90*/  FMUL.FTZ R87, R0.reuse, R87 ;  /* 0x0000005700577220 */ /* 0x040fe40000410000 */
[C---:B------:R-:W-:Y:S02]  /*14ca0*/  FMUL.FTZ R90, R0.reuse, R90 ;  /* 0x0000005a005a7220 */ /* 0x040fe40000410000 */
[C---:B------:R-:W-:Y:S01]  /*14cb0*/  FMUL.FTZ R91, R0.reuse, R91 ;  /* 0x0000005b005b7220 */ /* 0x040fe20000410000 */
[C---:B------:R-:W-:Y:S01]  /*14cc0*/  HMMA.16816.F32.BF16 R72, R160.reuse, R142, R72 ;  /* 0x0000008ea048723c */ /* 0x040fe20000041848 */
[----:B------:R-:W1:Y:S03]  /*14cd0*/  LDSM.16.MT88.4 R140, [R181+0x2000] ;  /* 0x00200000b58c783b */ /* 0x000e660000004200 */
[C---:B------:R-:W-:Y:S02]  /*14ce0*/  FMUL.FTZ R94, R0.reuse, R94 ;  /* 0x0000005e005e7220 */ /* 0x040fe40000410000 */
[----:B------:R-:W-:Y:S02]  /*14cf0*/  FMUL.FTZ R95, R0, R95 ;  /* 0x0000005f005f7220 */ /* 0x000fe40000410000 */
[C---:B--2---:R-:W-:Y:S04]  /*14d00*/  HMMA.16816.F32.BF16 R76, R160.reuse, R144, R76 ;  /* 0x00000090a04c723c */ /* 0x044fe8000004184c */
[----:B---3--:R-:W-:Y:S02]  /*14d10*/  FFMA.FTZ R134, R170, c[0x0][0x2d0], -R139 ;  /* 0x0000b400aa867a23 */ /* 0x008fe4000001088b */
[C---:B------:R-:W-:Y:S02]  /*14d20*/  FMUL.FTZ R96, R2.reuse, R96 ;  /* 0x0000006002607220 */ /* 0x040fe40000410000 */
[C---:B------:R-:W-:Y:S01]  /*14d30*/  HMMA.16816.F32.BF16 R80, R160.reuse, R146, R80 ;  /* 0x00000092a050723c */ /* 0x040fe20000041850 */
[----:B------:R2:W-:Y:S01]  /*14d40*/  MUFU.EX2 R170, R134 ;  /* 0x0000008600aa7308 */ /* 0x0005e20000000800 */
[----:B------:R-:W3:Y:S02]  /*14d50*/  LDSM.16.MT88.4 R144, [R179+0x3000] ;  /* 0x00300000b390783b */ /* 0x000ee40000004200 */
[----:B------:R-:W-:Y:S02]  /*14d60*/  FMUL.FTZ R97, R2, R97 ;  /* 0x0000006102617220 */ /* 0x000fe40000410000 */
[C---:B------:R-:W-:Y:S02]  /*14d70*/  FMUL.FTZ R98, R0.reuse, R98 ;  /* 0x0000006200627220 */ /* 0x040fe40000410000 */
[----:B------:R-:W-:Y:S01]  /*14d80*/  FMUL.FTZ R99, R0, R99 ;  /* 0x0000006300637220 */ /* 0x000fe20000410000 */
[C---:B-----5:R-:W-:Y:S03]  /*14d90*/  HMMA.16816.F32.BF16 R84, R160.reuse, R148, R84 ;  /* 0x00000094a054723c */ /* 0x060fe60000041854 */
[C---:B------:R-:W-:Y:S02]  /*14da0*/  FMUL.FTZ R100, R2.reuse, R100 ;  /* 0x0000006402647220 */ /* 0x040fe40000410000 */
[----:B------:R-:W-:Y:S02]  /*14db0*/  FMUL.FTZ R101, R2, R101 ;  /* 0x0000006502657220 */ /* 0x000fe40000410000 */
[C---:B------:R-:W-:Y:S01]  /*14dc0*/  FMUL.FTZ R102, R0.reuse, R102 ;  /* 0x0000006600667220 */ /* 0x040fe20000410000 */
[C---:B------:R-:W-:Y:S01]  /*14dd0*/  HMMA.16816.F32.BF16 R88, R160.reuse, R150, R88 ;  /* 0x00000096a058723c */ /* 0x040fe20000041858 */
[----:B------:R-:W5:Y:S03]  /*14de0*/  LDSM.16.MT88.4 R148, [R180+0x3000] ;  /* 0x00300000b494783b */ /* 0x000f660000004200 */
[----:B------:R-:W-:Y:S02]  /*14df0*/  FMUL.FTZ R103, R0, R103 ;  /* 0x0000006700677220 */ /* 0x000fe40000410000 */
[C---:B------:R-:W-:Y:S02]  /*14e00*/  FMUL.FTZ R104, R2.reuse, R104 ;  /* 0x0000006802687220 */ /* 0x040fe40000410000 */
[C---:B-1----:R-:W-:Y:S04]  /*14e10*/  HMMA.16816.F32.BF16 R92, R160.reuse, R140, R92 ;  /* 0x0000008ca05c723c */ /* 0x042fe8000004185c */
[----:B--2---:R-:W-:Y:S02]  /*14e20*/  FFMA.FTZ R134, R171, c[0x0][0x2d0], -R133 ;  /* 0x0000b400ab867a23 */ /* 0x004fe40000010885 */
[----:B------:R-:W-:Y:S02]  /*14e30*/  FMUL.FTZ R105, R2, R105 ;  /* 0x0000006902697220 */ /* 0x000fe40000410000 */
[C---:B------:R-:W-:Y:S01]  /*14e40*/  HMMA.16816.F32.BF16 R96, R160.reuse, R142, R96 ;  /* 0x0000008ea060723c */ /* 0x040fe20000041860 */
[----:B------:R1:W-:Y:S01]  /*14e50*/  MUFU.EX2 R168, R134 ;  /* 0x0000008600a87308 */ /* 0x0003e20000000800 */
[----:B------:R-:W2:Y:S02]  /*14e60*/  LDSM.16.MT88.4 R140, [R182+0x3000] ;  /* 0x00300000b68c783b */ /* 0x000ea40000004200 */
[C---:B------:R-:W-:Y:S02]  /*14e70*/  FMUL.FTZ R106, R0.reuse, R106 ;  /* 0x0000006a006a7220 */ /* 0x040fe40000410000 */
[----:B------:R-:W-:Y:S02]  /*14e80*/  FMUL.FTZ R107, R0, R107 ;  /* 0x0000006b006b7220 */ /* 0x000fe40000410000 */
[----:B------:R-:W-:Y:S01]  /*14e90*/  FMUL.FTZ R108, R2, R108 ;  /* 0x0000006c026c7220 */ /* 0x000fe20000410000 */
[C---:B---3--:R-:W-:Y:S03]  /*14ea0*/  HMMA.16816.F32.BF16 R100, R160.reuse, R144, R100 ;  /* 0x00000090a064723c */ /* 0x048fe60000041864 */
[----:B------:R-:W-:Y:S02]  /*14eb0*/  FFMA.FTZ R139, R174, c[0x0][0x2d0], -R139 ;  /* 0x0000b400ae8b7a23 */ /* 0x000fe4000001088b */
[----:B------:R-:W-:Y:S02]  /*14ec0*/  FMUL.FTZ R109, R2, R109 ;  /* 0x0000006d026d7220 */ /* 0x000fe40000410000 */
[C---:B------:R-:W-:Y:S01]  /*14ed0*/  FMUL.FTZ R110, R0.reuse, R110 ;  /* 0x0000006e006e7220 */ /* 0x040fe20000410000 */
[C---:B------:R-:W-:Y:S01]  /*14ee0*/  HMMA.16816.F32.BF16 R104, R160.reuse, R146, R104 ;  /* 0x00000092a068723c */ /* 0x040fe20000041868 */
[----:B------:R-:W3:Y:S01]  /*14ef0*/  LDSM.16.MT88.4 R144, [R181+0x3000] ;  /* 0x00300000b590783b */ /* 0x000ee20000004200 */
[----:B------:R-:W2:Y:S02]  /*14f00*/  MUFU.EX2 R169, R139 ;  /* 0x0000008b00a97308 */ /* 0x000ea40000000800 */
[----:B------:R-:W-:Y:S02]  /*14f10*/  FMUL.FTZ R111, R0, R111 ;  /* 0x0000006f006f7220 */ /* 0x000fe40000410000 */
[----:B------:R-:W-:Y:S02]  /*14f20*/  FMUL.FTZ R112, R2, R112 ;  /* 0x0000007002707220 */ /* 0x000fe40000410000 */
[--C-:B-1----:R-:W-:Y:S03]  /*14f30*/  FFMA.FTZ R134, R172, c[0x0][0x2d0], -R133.reuse ;  /* 0x0000b400ac867a23 */ /* 0x102fe60000010885 */
[C---:B-----5:R-:W-:Y:S01]  /*14f40*/  HMMA.16816.F32.BF16 R108, R160.reuse, R148, R108 ;  /* 0x00000094a06c723c */ /* 0x060fe2000004186c */
[----:B------:R1:W5:Y:S02]  /*14f50*/  MUFU.EX2 R139, R134 ;  /* 0x00000086008b7308 */ /* 0x0003640000000800 */
[----:B------:R-:W-:Y:S02]  /*14f60*/  FMUL.FTZ R113, R2, R113 ;  /* 0x0000007102717220 */ /* 0x000fe40000410000 */
[C---:B------:R-:W-:Y:S02]  /*14f70*/  FMUL.FTZ R114, R0.reuse, R114 ;  /* 0x0000007200727220 */ /* 0x040fe40000410000 */
[----:B------:R-:W-:Y:S02]  /*14f80*/  FMUL.FTZ R115, R0, R115 ;  /* 0x0000007300737220 */ /* 0x000fe40000410000 */
[C---:B------:R-:W-:Y:S03]  /*14f90*/  FMUL.FTZ R116, R2.reuse, R116 ;  /* 0x0000007402747220 */ /* 0x040fe60000410000 */
[----:B------:R-:W-:Y:S02]  /*14fa0*/  FMUL.FTZ R117, R2, R117 ;  /* 0x0000007502757220 */ /* 0x000fe40000410000 */
[C---:B------:R-:W-:Y:S01]  /*14fb0*/  HMMA.16816.F32.BF16 R112, R160.reuse, R150, R112 ;  /* 0x00000096a070723c */ /* 0x040fe20000041870 */
[----:B------:R-:W4:Y:S02]  /*14fc0*/  LDSM.16.MT88.4 R148, [R179+0x800] ;  /* 0x00080000b394783b */ /* 0x000f240000004200 */
[C---:B------:R-:W-:Y:S02]  /*14fd0*/  FMUL.FTZ R118, R0.reuse, R118 ;  /* 0x0000007600767220 */ /* 0x040fe40000410000 */
[----:B------:R-:W-:Y:S02]  /*14fe0*/  FMUL.FTZ R119, R0, R119 ;  /* 0x0000007700777220 */ /* 0x000fe40000410000 */
[C---:B------:R-:W-:Y:S02]  /*14ff0*/  FMUL.FTZ R120, R2.reuse, R120 ;  /* 0x0000007802787220 */ /* 0x040fe40000410000 */
[----:B------:R-:W-:Y:S03]  /*15000*/  FMUL.FTZ R121, R2, R121 ;  /* 0x0000007902797220 */ /* 0x000fe60000410000 */
[C---:B--2---:R-:W-:Y:S03]  /*15010*/  HMMA.16816.F32.BF16 R116, R160.reuse, R140, R116 ;  /* 0x0000008ca074723c */ /* 0x044fe60000041874 */
[C---:B------:R-:W-:Y:S02]  /*15020*/  FMUL.FTZ R122, R0.reuse, R122 ;  /* 0x0000007a007a7220 */ /* 0x040fe40000410000 */
[----:B------:R-:W-:Y:S02]  /*15030*/  FMUL.FTZ R123, R0, R123 ;  /* 0x0000007b007b7220 */ /* 0x000fe40000410000 */
[--C-:B-1----:R-:W-:Y:S02]  /*15040*/  FFMA.FTZ R134, R173, c[0x0][0x2d0], -R133.reuse ;  /* 0x0000b400ad867a23 */ /* 0x102fe40000010885 */
[----:B------:R-:W-:Y:S03]  /*15050*/  FFMA.FTZ R133, R135, c[0x0][0x2d0], -R133 ;  /* 0x0000b40087857a23 */ /* 0x000fe60000010885 */
[C---:B------:R-:W-:Y:S01]  /*15060*/  HMMA.16816.F32.BF16 R120, R160.reuse, R142, R120 ;  /* 0x0000008ea078723c */ /* 0x040fe20000041878 */
[----:B------:R-:W-:Y:S02]  /*15070*/  MUFU.EX2 R134, R134 ;  /* 0x0000008600867308 */ /* 0x000fe40000000800 */
[C---:B------:R-:W-:Y:S02]  /*15080*/  FMUL.FTZ R124, R2.reuse, R124 ;  /* 0x0000007c027c7220 */ /* 0x040fe40000410000 */
[----:B------:R-:W-:Y:S02]  /*15090*/  FMUL.FTZ R125, R2, R125 ;  /* 0x0000007d027d7220 */ /* 0x000fe40000410000 */
[C---:B------:R-:W-:Y:S02]  /*150a0*/  FMUL.FTZ R126, R0.reuse, R126 ;  /* 0x0000007e007e7220 */ /* 0x040fe40000410000 */
[----:B------:R-:W-:Y:S02]  /*150b0*/  FMUL.FTZ R127, R0, R127 ;  /* 0x0000007f007f7220 */ /* 0x000fe40000410000 */
[----:B------:R-:W1:Y:S01]  /*150c0*/  MUFU.EX2 R133, R133 ;  /* 0x0000008500857308 */ /* 0x000e620000000800 */
[C---:B------:R-:W-:Y:S02]  /*150d0*/  FMUL.FTZ R128, R2.reuse, R128 ;  /* 0x0000008002807220 */ /* 0x040fe40000410000 */
[----:B------:R-:W-:Y:S02]  /*150e0*/  FMUL.FTZ R129, R2, R129 ;  /* 0x0000008102817220 */ /* 0x000fe40000410000 */
[C---:B---3--:R-:W-:Y:S03]  /*150f0*/  HMMA.16816.F32.BF16 R124, R160.reuse, R144, R124 ;  /* 0x00000090a07c723c */ /* 0x048fe6000004187c */
[C---:B------:R-:W-:Y:S02]  /*15100*/  FMUL.FTZ R130, R0.reuse, R130 ;  /* 0x0000008200827220 */ /* 0x040fe40000410000 */
[----:B------:R-:W-:Y:S07]  /*15110*/  FMUL.FTZ R131, R0, R131 ;  /* 0x0000008300837220 */ /* 0x000fee0000410000 */
[----:B------:R-:W-:Y:S07]  /*15120*/  HMMA.16816.F32.BF16 R128, R160, R146, R128 ;  /* 0x00000092a080723c */ /* 0x000fee0000041880 */
[----:B----4-:R-:W-:Y:S02]  /*15130*/  F2FP.BF16.PACK_AB R160, R200, R201 ;  /* 0x000000c9c8a0723e */ /* 0x010fe400000010ff */
[----:B------:R-:W-:Y:S03]  /*15140*/  F2FP.BF16.PACK_AB R162, R169, R170 ;  /* 0x000000aaa9a2723e */ /* 0x000fe600000010ff */
[----:B-----5:R-:W-:Y:S02]  /*15150*/  F2FP.BF16.PACK_AB R161, R139, R168 ;  /* 0x000000a88ba1723e */ /* 0x020fe400000010ff */
[----:B-1----:R-:W-:Y:S07]  /*15160*/  F2FP.BF16.PACK_AB R163, R133, R134 ;  /* 0x0000008685a3723e */ /* 0x002fee00000010ff */
[C---:B------:R-:W-:Y:S01]  /*15170*/  HMMA.16816.F32.BF16 R140, R160.reuse, R148, R4 ;  /* 0x00000094a08c723c */ /* 0x040fe20000041804 */
[----:B------:R-:W1:Y:S07]  /*15180*/  LDSM.16.MT88.4 R4, [R181+0x800] ;  /* 0x00080000b504783b */ /* 0x000e6e0000004200 */
[C---:B------:R-:W-:Y:S01]  /*15190*/  HMMA.16816.F32.BF16 R144, R160.reuse, R150, R8 ;  /* 0x00000096a090723c */ /* 0x040fe20000041808 */
[----:B------:R-:W2:Y:S07]  /*151a0*/  LDSM.16.MT88.4 R8, [R179+0x1800] ;  /* 0x00180000b308783b */ /* 0x000eae0000004200 */
[C---:B------:R-:W-:Y:S01]  /*151b0*/  HMMA.16816.F32.BF16 R148, R160.reuse, R152, R12 ;  /* 0x00000098a094723c */ /* 0x040fe2000004180c */
[----:B------:R-:W3:Y:S07]  /*151c0*/  LDSM.16.MT88.4 R12, [R180+0x1800] ;  /* 0x00180000b40c783b */ /* 0x000eee0000004200 */
[C---:B------:R-:W-:Y:S08]  /*151d0*/  HMMA.16816.F32.BF16 R152, R160.reuse, R154, R16 ;  /* 0x0000009aa098723c */ /* 0x040ff00000041810 */
[C---:B------:R-:W-:Y:S08]  /*151e0*/  HMMA.16816.F32.BF16 R20, R160.reuse, R164, R20 ;  /* 0x000000a4a014723c */ /* 0x040ff00000041814 */
        /* <DEDUP_REMOVED lines=31> */
[C---:B--2---:R-:W-:Y:S07]  /*153e0*/  HMMA.16816.F32.BF16 R108, R160.reuse, R8, R108 ;  /* 0x00000008a06c723c */ /* 0x044fee000004186c */
[----:B------:R-:W-:Y:S01]  /*153f0*/  FFMA.FTZ R8, R2, R208, R205 ;  /* 0x000000d002087223 */ /* 0x000fe200000100cd */
[C---:B------:R-:W-:Y:S04]  /*15400*/  HMMA.16816.F32.BF16 R112, R160.reuse, R10, R112 ;  /* 0x0000000aa070723c */ /* 0x040fe80000041870 */
[----:B------:R-:W-:Y:S02]  /*15410*/  FFMA.FTZ R2, R0, R207, R199 ;  /* 0x000000cf00027223 */ /* 0x000fe400000100c7 */
[----:B------:R-:W-:Y:S01]  /*15420*/  FADD.FTZ R0, R204, R8 ;  /* 0x00000008cc007221 */ /* 0x000fe20000010000 */
[----:B------:R-:W-:Y:S01]  /*15430*/  MOV R8, R3 ;  /* 0x0000000300087202 */ /* 0x000fe20000000f00 */
[C---:B---3--:R-:W-:Y:S04]  /*15440*/  HMMA.16816.F32.BF16 R116, R160.reuse, R12, R116 ;  /* 0x0000000ca074723c */ /* 0x048fe80000041874 */
[----:B------:R-:W-:Y:S02]  /*15450*/  FADD.FTZ R2, R198, R2 ;  /* 0x00000002c6027221 */ /* 0x000fe40000010000 */
[----:B------:R-:W-:Y:S02]  /*15460*/  FADD.FTZ R0, R203, R0 ;  /* 0x00000000cb007221 */ /* 0x000fe40000010000 */
[C---:B------:R-:W-:Y:S04]  /*15470*/  HMMA.16816.F32.BF16 R120, R160.reuse, R14, R120 ;  /* 0x0000000ea078723c */ /* 0x040fe80000041878 */
[----:B------:R-:W-:Y:S01]  /*15480*/  FADD.FTZ R2, R195, R2 ;  /* 0x00000002c3027221 */ /* 0x000fe20000010000 */
[----:B------:R-:W-:Y:S01]  /*15490*/  IADD3 R195, R197, -0x1, RZ ;  /* 0xffffffffc5c37810 */ /* 0x000fe20007ffe0ff */
[----:B------:R-:W-:Y:S02]  /*154a0*/  FADD.FTZ R0, R202, R0 ;  /* 0x00000000ca007221 */ /* 0x000fe40000010000 */
[C---:B-1----:R-:W-:Y:S04]  /*154b0*/  HMMA.16816.F32.BF16 R124, R160.reuse, R4, R124 ;  /* 0x00000004a07c723c */ /* 0x042fe8000004187c */
[----:B------:R-:W-:Y:S03]  /*154c0*/  MOV R197, R195 ;  /* 0x000000c300c57202 */ /* 0x000fe60000000f00 */
[----:B------:R-:W-:Y:S01]  /*154d0*/  FADD.FTZ R4, R175, R2 ;  /* 0x00000002af047221 */ /* 0x000fe20000010000 */
[----:B------:R-:W-:Y:S04]  /*154e0*/  HMMA.16816.F32.BF16 R128, R160, R6, R128 ;  /* 0x00000006a080723c */ /* 0x000fe80000041880 */
[----:B------:R-:W-:Y:S02]  /*154f0*/  FADD.FTZ R2, R201, R0 ;  /* 0x00000000c9027221 */ /* 0x000fe40000010000 */
[----:B------:R-:W-:Y:S02]  /*15500*/  FADD.FTZ R0, R168, R4 ;  /* 0x00000004a8007221 */ /* 0x000fe40000010000 */
[----:B------:R-:W-:Y:S04]  /*15510*/  FADD.FTZ R2, R200, R2 ;  /* 0x00000002c8027221 */ /* 0x000fe80000010000 */
[----:B------:R-:W-:Y:S02]  /*15520*/  FADD.FTZ R0, R139, R0 ;  /* 0x000000008b007221 */ /* 0x000fe40000010000 */
[----:B------:R-:W-:Y:S02]  /*15530*/  FADD.FTZ R2, R170, R2 ;  /* 0x00000002aa027221 */ /* 0x000fe40000010000 */
[----:B------:R-:W-:Y:S01]  /*15540*/  FADD.FTZ R0, R134, R0 ;  /* 0x0000000086007221 */ /* 0x000fe20000010000 */
[----:B------:R-:W-:Y:S01]  /*15550*/  MOV R134, R3 ;  /* 0x0000000300867202 */ /* 0x000fe20000000f00 */
[----:B------:R-:W-:Y:S02]  /*15560*/  FADD.FTZ R208, R169, R2 ;  /* 0x00000002a9d07221 */ /* 0x000fe40000010000 */
[----:B------:R-:W-:Y:S01]  /*15570*/  FADD.FTZ R207, R133, R0 ;  /* 0x0000000085cf7221 */ /* 0x000fe20000010000 */
[----:B------:R-:W-:Y:S01]  /*15580*/  MOV R133, R132 ;  /* 0x0000008400857202 */ /* 0x000fe20000000f00 */
[----:B------:R-:W-:-:S05]  /*15590*/  @P0 BRA `(.L_x_710) ;  /* 0xffffd89000000947 */ /* 0x000fca000383ffff */
.L_x_701:
[----:B------:R-:W-:Y:S01]  /*155a0*/  IMAD.MOV.U32 R0, RZ, RZ, c[0x0][0x2c4] ;  /* 0x0000b100ff007624 */ /* 0x000fe200078e00ff */
[----:B------:R-:W-:Y:S01]  /*155b0*/  IADD3 R2, R212, 0x1, -R213 ;  /* 0x00000001d4027810 */ /* 0x000fe20007ffe8d5 */
[----:B------:R-:W-:-:S03]  /*155c0*/  IMAD.MOV.U32 R4, RZ, RZ, c[0x0][0x32c] ;  /* 0x0000cb00ff047624 */ /* 0x000fc600078e00ff */
[----:B------:R-:W-:Y:S02]  /*155d0*/  ISETP.NE.AND P1, PT, R0, 0x1, PT ;  /* 0x000000010000780c */ /* 0x000fe40003f25270 */
[----:B------:R-:W-:Y:S02]  /*155e0*/  IADD3 R0, R225, 0x7f, RZ ;  /* 0x0000007fe1007810 */ /* 0x000fe40007ffe0ff */
[----:B------:R-:W-:-:S09]  /*155f0*/  ISETP.GE.AND P0, PT, R4, 0x1, PT ;  /* 0x000000010400780c */ /* 0x000fd20003f06270 */
[----:B------:R-:W-:-:S05]  /*15600*/  @P1 IMAD.HI.U32 R3, R0, c[0x0][0x2c8], RZ ;  /* 0x0000b20000031a27 */ /* 0x000fca00078e00ff */
[----:B------:R-:W-:-:S05]  /*15610*/  @P1 SHF.R.U32.HI R0, RZ, c[0x0][0x2cc], R3 ;  /* 0x0000b300ff001a19 */ /* 0x000fca0000011603 */
        /* <DEDUP_REMOVED lines=13> */
.L_x_713:
[----:B------:R-:W-:-:S04]  /*156f0*/  MOV R3, c[0x0][0x32c] ;  /* 0x0000cb0000037a02 */ /* 0x000fc80000000f00 */
[----:B------:R-:W-:-:S13]  /*15700*/  ISETP.NE.AND P0, PT, R3, 0x1, PT ;  /* 0x000000010300780c */ /* 0x000fda0003f05270 */
[----:B------:R-:W-:-:S05]  /*15710*/  @P0 IMAD.HI.U32 R3, R0, c[0x0][0x330], RZ ;  /* 0x0000cc0000030a27 */ /* 0x000fca00078e00ff */
[----:B------:R-:W-:Y:S02]  /*15720*/  @P0 SHF.R.U32.HI R0, RZ, c[0x0][0x334], R3 ;  /* 0x0000cd00ff000a19 */ /* 0x000fe40000011603 */
.L_x_714:
[----:B------:R-:W-:Y:S05]  /*15730*/  BSYNC B0 ;  /* 0x0000000000007941 */ /* 0x000fea0003800000 */
.L_x_712:
[----:B------:R-:W-:-:S05]  /*15740*/  IMAD R0, R0, c[0x0][0x32c], RZ ;  /* 0x0000cb0000007a24 */ /* 0x000fca00078e02ff */
[----:B------:R-:W-:-:S04]  /*15750*/  IMNMX R2, R2, R0, !PT ;  /* 0x0000000002027217 */ /* 0x000fc80007800200 */
.L_x_711:
[----:B------:R-:W-:-:S04]  /*15760*/  IADD3 R2, R2, 0x1f, RZ ;  /* 0x0000001f02027810 */ /* 0x000fc80007ffe0ff */
        /* <DEDUP_REMOVED lines=9> */
.L_x_716:
[----:B------:R-:W-:Y:S01]  /*15800*/  ISETP.GT.AND P1, PT, R209, R197, PT ;  /* 0x000000c5d100720c */ /* 0x000fe20003f24270 */
[----:B------:R-:W-:Y:S04]  /*15810*/  DEPBAR.LE SB0, 0x0 ;  /* 0x000080000000791a */ /* 0x000fe80000000000 */
[----:B------:R-:W-:Y:S01]  /*15820*/  WARPSYNC 0xffffffff ;  /* 0xffffffff00007948 */ /* 0x000fe20003800000 */
[----:B------:R-:W-:Y:S01]  /*15830*/  BAR.SYNC.DEFER_BLOCKING 0x0 ;  /* 0x0000000000007b1d */ /* 0x000fe20000010000 */
[----:B------:R-:W-:Y:S02]  /*15840*/  IADD3 R195, R197, -0x1, RZ ;  /* 0xffffffffc5c37810 */ /* 0x000fe40007ffe0ff */
[----:B------:R-:W-:Y:S04]  /*15850*/  LOP3.LUT P3, RZ, R215, 0x1, RZ, 0xc0, !PT ;  /* 0x00000001d7ff7812 */ /* 0x000fe8000786c0ff */
[----:B------:R-:W-:Y:S01]  /*15860*/  @!P1 SHF.R.S32.HI R0, RZ, 0x1f, R197 ;  /* 0x0000001fff009819 */ /* 0x000fe200000114c5 */
[C---:B------:R-:W-:Y:S04]  /*15870*/  @!P1 IMAD.WIDE.U32 R2, R197.reuse, c[0x0][0x208], RZ ;  /* 0x00008200c5029a25 */ /* 0x040fe800078e00ff */
[----:B------:R-:W-:Y:S04]  /*15880*/  @!P1 IMAD R0, R0, c[0x0][0x208], RZ ;  /* 0x0000820000009a24 */ /* 0x000fe800078e02ff */
[----:B------:R-:W-:Y:S05]  /*15890*/  @!P1 IMAD R0, R197, c[0x0][0x20c], R0 ;  /* 0x00008300c5009a24 */ /* 0x000fea00078e0200 */
[----:B------:R-:W-:Y:S02]  /*158a0*/  @!P1 IADD3 R0, R3, R0, RZ ;  /* 0x0000000003009210 */ /* 0x000fe40007ffe0ff */
[C---:B------:R-:W-:Y:S01]  /*158b0*/  @!P1 LEA R3, P0, R2.reuse, R222, 0x5 ;  /* 0x000000de02039211 */ /* 0x040fe200078028ff */
[----:B------:R-:W-:Y:S03]  /*158c0*/  LDSM.16.M88.4 R16, [R183] ;  /* 0x00000000b710783b */ /* 0x000fe60000000200 */
[----:B------:R-:W-:Y:S02]  /*158d0*/  @!P1 LEA.HI.X R6, R2, R224, R0, 0x5, P0 ;  /* 0x000000e002069211 */ /* 0x000fe400000f2c00 */
[----:B------:R-:W-:Y:S03]  /*158e0*/  ISETP.GT.AND P0, PT, R197, R209, PT ;  /* 0x000000d1c500720c */ /* 0x000fe60003f04270 */
[----:B------:R-:W1:Y:S08]  /*158f0*/  LDSM.16.M88.4 R8, [R178] ;  /* 0x00000000b208783b */ /* 0x000e700000000200 */
[----:B------:R-:W2:Y:S02]  /*15900*/  LDSM.16.M88.4 R160, [R178+0x800] ;  /* 0x00080000b2a0783b */ /* 0x000ea40000000200 */
[----:B------:R-:W-:Y:S01]  /*15910*/  @P0 SHF.R.S32.HI R0, RZ, 0x1f, R195 ;  /* 0x0000001fff000819 */ /* 0x000fe200000114c3 */
[C---:B------:R-:W-:Y:S04]  /*15920*/  @P0 IMAD.WIDE.U32 R4, R195.reuse, c[0x0][0x1e0], RZ ;  /* 0x00007800c3040a25 */ /* 0x040fe800078e00ff */
[----:B------:R-:W-:Y:S01]  /*15930*/  @P0 IMAD R0, R0, c[0x0][0x1e0], RZ ;  /* 0x0000780000000a24 */ /* 0x000fe200078e02ff */
[----:B------:R-:W-:Y:S03]  /*15940*/  LDSM.16.M88.4 R164, [R184] ;  /* 0x00000000b8a4783b */ /* 0x000fe60000000200 */
[----:B------:R-:W-:Y:S05]  /*15950*/  @P0 IMAD R0, R195, c[0x0][0x1e4], R0 ;  /* 0x00007900c3000a24 */ /* 0x000fea00078e0200 */
[----:B------:R-:W-:Y:S01]  /*15960*/  @P0 IADD3 R2, R5, R0, RZ ;  /* 0x0000000005020210 */ /* 0x000fe20007ffe0ff */
[----:B------:R-:W3:Y:S01]  /*15970*/  LDSM.16.M88.4 R168, [R187] ;  /* 0x00000000bba8783b */ /* 0x000ee20000000200 */
[C---:B------:R-:W-:Y:S04]  /*15980*/  @P0 LEA R0, P2, R4.reuse, R220, 0x5 ;  /* 0x000000dc04000211 */ /* 0x040fe800078428ff */
[----:B------:R-:W-:Y:S02]  /*15990*/  @P0 LEA.HI.X R4, R4, R219, R2, 0x5, P2 ;  /* 0x000000db04040211 */ /* 0x000fe400010f2c02 */
[C---:B------:R-:W-:Y:S01]  /*159a0*/  @!P1 LEA R2, P2, R3.reuse, c[0x0][0x1f8], 0x1 ;  /* 0x00007e0003029a11 */ /* 0x040fe200078408ff */
[----:B------:R-:W4:Y:S03]  /*159b0*/  LDSM.16.M88.4 R172, [R189] ;  /* 0x00000000bdac783b */ /* 0x000f260000000200 */
[----:B------:R-:W-:Y:S02]  /*159c0*/  @!P1 LEA.HI.X R3, R3, c[0x0][0x1fc], R6, 0x1, P2 ;  /* 0x00007f0003039a11 */ /* 0x000fe400010f0c06 */
[C---:B------:R-:W-:Y:S03]  /*159d0*/  @P0 LEA R198, P2, R0.reuse, c[0x0][0x1c8], 0x1 ;  /* 0x0000720000c60a11 */ /* 0x040fe600078408ff */
[----:B------:R-:W-:Y:S01]  /*159e0*/  @!PT LDS RZ, [RZ] ;  /* 0x00000000fffff984 */ /* 0x000fe20000000800 */
[----:B------:R-:W-:Y:S01]  /*159f0*/  @!PT LDS RZ, [RZ] ;  /* 0x00000000fffff984 */ /* 0x000fe20000000800 */
[----:B------:R-:W-:Y:S01]  /*15a00*/  @!PT LDS RZ, [RZ] ;  /* 0x00000000fffff984 */ /* 0x000fe20000000800 */
[----:B------:R5:W-:Y:S01]  /*15a10*/  @!P1 LDGSTS.E.BYPASS.LTC128B.128 [R196+0x8080], [R2.64], !P3 ;  /* 0x0808000002c49fae */ /* 0x000be2000d901d46 */
[----:B------:R-:W-:Y:S02]  /*15a20*/  @P0 LEA.HI.X R199, R0, c[0x0][0x1cc], R4, 0x1, P2 ;  /* 0x0000730000c70a11 */ /* 0x000fe400010f0c04 */
[C---:B-1----:R-:W-:Y:S05]  /*15a30*/  HMMA.16816.F32.BF16 R4, R16.reuse, R8, RZ ;  /* 0x000000081004723c */ /* 0x042fea00000418ff */
[----:B------:R5:W-:Y:S03]  /*15a40*/  @!P1 LDGSTS.E.BYPASS.LTC128B.128 [R196+0x9080], [R2.64+0x80], !P6 ;  /* 0x0908008002c49fae */ /* 0x000be6000f101d46 */
[C---:B------:R-:W-:Y:S05]  /*15a50*/  HMMA.16816.F32.BF16 R8, R16.reuse, R10, RZ ;  /* 0x0000000a1008723c */ /* 0x040fea00000418ff */
[----:B------:R5:W-:Y:S03]  /*15a60*/  @!P1 LDGSTS.E.BYPASS.LTC128B.128 [R196+0xa080], [R2.64+0x100], !P5 ;  /* 0x0a08010002c49fae */ /* 0x000be6000e901d46 */
[C---:B--2---:R-:W-:Y:S05]  /*15a70*/  HMMA.16816.F32.BF16 R12, R16.reuse, R160, RZ ;  /* 0x000000a0100c723c */ /* 0x044fea00000418ff */
[----:B------:R5:W-:Y:S03]  /*15a80*/  @!P1 LDGSTS.E.BYPASS.LTC128B.128 [R196+0xb080], [R2.64+0x180], !P4 ;  /* 0x0b08018002c49fae */ /* 0x000be6000e101d46 */
[----:B------:R-:W-:Y:S05]  /*15a90*/  HMMA.16816.F32.BF16 R16, R16, R162, RZ ;  /* 0x000000a21010723c */ /* 0x000fea00000418ff */
[----:B------:R-:W-:Y:S03]  /*15aa0*/  LDSM.16.M88.4 R160, [R186] ;  /* 0x00000000baa0783b */ /* 0x000fe60000000200 */
[C---:B---3--:R-:W-:Y:S05]  /*15ab0*/  HMMA.16816.F32.BF16 R4, R164.reuse, R168, R4 ;  /* 0x000000a8a404723c */ /* 0x048fea0000041804 */
[----:B------:R-:W0:Y:S03]  /*15ac0*/  LDGDEPBAR ;  /* 0x00000000000079af */ /* 0x000e260000000000 */
[C---:B------:R-:W-:Y:S05]  /*15ad0*/  HMMA.16816.F32.BF16 R8, R164.reuse, R170, R8 ;  /* 0x000000aaa408723c */ /* 0x040fea0000041808 */
[----:B------:R-:W1:Y:S03]  /*15ae0*/  LDSM.16.M88.4 R168, [R177] ;  /* 0x00000000b1a8783b */ /* 0x000e660000000200 */
[C---:B----4-:R-:W-:Y:S08]  /*15af0*/  HMMA.16816.F32.BF16 R12, R164.reuse, R172, R12 ;  /* 0x000000aca40c723c */ /* 0x050ff0000004180c */
[----:B------:R-:W-:Y:S01]  /*15b00*/  HMMA.16816.F32.BF16 R16, R164, R174, R16 ;  /* 0x000000aea410723c */ /* 0x000fe20000041810 */
[----:B------:R-:W2:Y:S08]  /*15b10*/  LDSM.16.M88.4 R164, [R177+0x800] ;  /* 0x00080000b1a4783b */ /* 0x000eb00000000200 */
[----:B------:R-:W-:Y:S01]  /*15b20*/  LDSM.16.M88.4 R172, [R176+-0x3000] ;  /* 0xffd00000b0ac783b */ /* 0x000fe20000000200 */
[C---:B-1----:R-:W-:Y:S08]  /*15b30*/  HMMA.16816.F32.BF16 R4, R160.reuse, R168, R4 ;  /* 0x000000a8a004723c */ /* 0x042ff00000041804 */
[C---:B------:R-:W-:Y:S01]  /*15b40*/  HMMA.16816.F32.BF16 R8, R160.reuse, R170, R8 ;  /* 0x000000aaa008723c */ /* 0x040fe20000041808 */
[----:B------:R-:W1:Y:S07]  /*15b50*/  LDSM.16.M88.4 R168, [R185] ;  /* 0x00000000b9a8783b */ /* 0x000e6e0000000200 */
[C---:B--2---:R-:W-:Y:S08]  /*15b60*/  HMMA.16816.F32.BF16 R12, R160.reuse, R164, R12 ;  /* 0x000000a4a00c723c */ /* 0x044ff0000004180c */
[----:B------:R-:W-:Y:S01]  /*15b70*/  HMMA.16816.F32.BF16 R16, R160, R166, R16 ;  /* 0x000000a6a010723c */ /* 0x000fe20000041810 */
[----:B------:R-:W2:Y:S08]  /*15b80*/  LDSM.16.M88.4 R160, [R176+-0x2800] ;  /* 0xffd80000b0a0783b */ /* 0x000eb00000000200 */
[----:B------:R-:W-:Y:S01]  /*15b90*/  LDSM.16.M88.4 R164, [R183+0x4000] ;  /* 0x00400000b7a4783b */ /* 0x000fe20000000200 */
[C---:B-1----:R-:W-:Y:S08]  /*15ba0*/  HMMA.16816.F32.BF16 R4, R168.reuse, R172, R4 ;  /* 0x000000aca804723c */ /* 0x042ff00000041804 */
[C---:B------:R-:W-:Y:S01]  /*15bb0*/  HMMA.16816.F32.BF16 R8, R168.reuse, R174, R8 ;  /* 0x000000aea808723c */ /* 0x040fe20000041808 */
[----:B------:R-:W1:Y:S07]  /*15bc0*/  LDSM.16.M88.4 R172, [R178+0x1000] ;  /* 0x00100000b2ac783b */ /* 0x000e6e0000000200 */
[C---:B--2---:R-:W-:Y:S08]  /*15bd0*/  HMMA.16816.F32.BF16 R12, R168.reuse, R160, R12 ;  /* 0x000000a0a80c723c */ /* 0x044ff0000004180c */
[----:B------:R-:W-:Y:S01]  /*15be0*/  HMMA.16816.F32.BF16 R16, R168, R162, R16 ;  /* 0x000000a2a810723c */ /* 0x000fe20000041810 */
[----:B------:R-:W2:Y:S08]  /*15bf0*/  LDSM.16.M88.4 R160, [R178+0x1800] ;  /* 0x00180000b2a0783b */ /* 0x000eb00000000200 */
[----:B------:R-:W-:Y:S01]  /*15c00*/  LDSM.16.M88.4 R168, [R184+0x4000] ;  /* 0x00400000b8a8783b */ /* 0x000fe20000000200 */
[C---:B-1----:R-:W-:Y:S08]  /*15c10*/  HMMA.16816.F32.BF16 R4, R164.reuse, R172, R4 ;  /* 0x000000aca404723c */ /* 0x042ff00000041804 */
[C---:B------:R-:W-:Y:S01]  /*15c20*/  HMMA.16816.F32.BF16 R8, R164.reuse, R174, R8 ;  /* 0x000000aea408723c */ /* 0x040fe20000041808 */
[----:B------:R-:W1:Y:S07]  /*15c30*/  LDSM.16.M88.4 R172, [R191] ;  /* 0x00000000bfac783b */ /* 0x000e6e0000000200 */
[C---:B--2---:R-:W-:Y:S08]  /*15c40*/  HMMA.16816.F32.BF16 R12, R164.reuse, R160, R12 ;  /* 0x000000a0a40c723c */ /* 0x044ff0000004180c */
[----:B------:R-:W-:Y:S01]  /*15c50*/  HMMA.16816.F32.BF16 R16, R164, R162, R16 ;  /* 0x000000a2a410723c */ /* 0x000fe20000041810 */
[----:B------:R-:W2:Y:S08]  /*15c60*/  LDSM.16.M88.4 R160, [R190] ;  /* 0x00000000bea0783b */ /* 0x000eb00000000200 */
        /* <DEDUP_REMOVED lines=10> */
[----:B------:R-:W1:Y:S07]  /*15d10*/  LDSM.16.M88.4 R172, [R176+-0x2000] ;  /* 0xffe00000b0ac783b */ /* 0x000e6e0000000200 */
        /* <DEDUP_REMOVED lines=58> */
[----:B------:R-:W2:Y:S01]  /*160c0*/  LDSM.16.M88.4 R160, [R176+0x800] ;  /* 0x00080000b0a0783b */ /* 0x000ea20000000200 */
[----:B------:R-:W-:Y:S07]  /*160d0*/  DEPBAR.LE SB0, 0x0 ;  /* 0x000080000000791a */ /* 0x000fee0000000000 */
[----:B------:R-:W-:Y:S01]  /*160e0*/  BAR.SYNC.DEFER_BLOCKING 0x0 ;  /* 0x0000000000007b1d */ /* 0x000fe20000010000 */
[C---:B-1----:R-:W-:Y:S08]  /*160f0*/  HMMA.16816.F32.BF16 R4, R168.reuse, R172, R4 ;  /* 0x000000aca804723c */ /* 0x042ff00000041804 */
[C---:B------:R-:W-:Y:S08]  /*16100*/  HMMA.16816.F32.BF16 R8, R168.reuse, R174, R8 ;  /* 0x000000aea808723c */ /* 0x040ff00000041808 */
[C---:B--2---:R-:W-:Y:S08]  /*16110*/  HMMA.16816.F32.BF16 R12, R168.reuse, R160, R12 ;  /* 0x000000a0a80c723c */ /* 0x044ff0000004180c */
[----:B------:R-:W-:Y:S01]  /*16120*/  HMMA.16816.F32.BF16 R16, R168, R162, R16 ;  /* 0x000000a2a810723c */ /* 0x000fe20000041810 */
[----:B------:R-:W-:Y:S01]  /*16130*/  @!PT LDS RZ, [RZ] ;  /* 0x00000000fffff984 */ /* 0x000fe20000000800 */
[----:B------:R-:W-:Y:S01]  /*16140*/  @!PT LDS RZ, [RZ] ;  /* 0x00000000fffff984 */ /* 0x000fe20000000800 */
[----:B------:R-:W-:Y:S01]  /*16150*/  @!PT LDS RZ, [RZ] ;  /* 0x00000000fffff984 */ /* 0x000fe20000000800 */
[----:B------:R1:W-:Y:S03]  /*16160*/  @P0 LDGSTS.E.BYPASS.LTC128B.128 [R196+0xc080], [R198.64], !P3 ;  /* 0x0c080000c6c40fae */ /* 0x0003e6000d901d46 */
[----:B------:R-:W-:Y:S04]  /*16170*/  FMUL.FTZ R0, R4, c[0x0][0x320] ;  /* 0x0000c80004007a20 */ /* 0x000fe80000410000 */
[----:B------:R2:W-:Y:S01]  /*16180*/  MUFU.TANH R167, R0 ;  /* 0x0000000000a77308 */ /* 0x0005e20000002400 */
[----:B------:R1:W-:Y:S08]  /*16190*/  @P0 LDGSTS.E.BYPASS.LTC128B.128 [R196+0xd080], [R198.64+0x80], !P6 ;  /* 0x0d080080c6c40fae */ /* 0x0003f0000f101d46 */
[----:B------:R1:W-:Y:S07]  /*161a0*/  @P0 LDGSTS.E.BYPASS.LTC128B.128 [R196+0xe080], [R198.64+0x100], !P5 ;  /* 0x0e080100c6c40fae */ /* 0x0003ee000e901d46 */
[----:B-----5:R-:W-:Y:S01]  /*161b0*/  FMUL.FTZ R2, R18, c[0x0][0x320] ;  /* 0x0000c80012027a20 */ /* 0x020fe20000410000 */
[----:B------:R1:W-:Y:S01]  /*161c0*/  @P0 LDGSTS.E.BYPASS.LTC128B.128 [R196+0xf080], [R198.64+0x180], !P4 ;  /* 0x0f080180c6c40fae */ /* 0x0003e2000e101d46 */
[----:B------:R-:W-:Y:S02]  /*161d0*/  ISETP.GT.AND P0, PT, R197, R211, PT ;  /* 0x000000d3c500720c */ /* 0x000fe40003f04270 */
[----:B------:R-:W-:Y:S01]  /*161e0*/  MUFU.TANH R135, R2 ;  /* 0x0000000200877308 */ /* 0x000fe20000002400 */
[----:B------:R-:W-:Y:S01]  /*161f0*/  MOV R197, R195 ;  /* 0x000000c300c57202 */ /* 0x000fe20000000f00 */
[----:B--2---:R-:W-:Y:S03]  /*16200*/  FMUL.FTZ R0, R5, c[0x0][0x320] ;  /* 0x0000c80005007a20 */ /* 0x004fe60000410000 */
[----:B------:R-:W-:Y:S05]  /*16210*/  LDSM.16.MT88.4 R160, [R180] ;  /* 0x00000000b4a0783b */ /* 0x000fea0000004200 */
[----:B------:R2:W-:Y:S03]  /*16220*/  MUFU.TANH R165, R0 ;  /* 0x0000000000a57308 */ /* 0x0005e60000002400 */
[----:B------:R-:W0:Y:S01]  /*16230*/  LDGDEPBAR ;  /* 0x00000000000079af */ /* 0x000e220000000000 */
[----:B--2---:R-:W-:Y:S06]  /*16240*/  FMUL.FTZ R0, R6, c[0x0][0x320] ;  /* 0x0000c80006007a20 */ /* 0x004fec0000410000 */
        /* <DEDUP_REMOVED lines=19> */
[----:B--2---:R-:W-:Y:S02]  /*16380*/  FMUL.FTZ R0, R15, c[0x0][0x320] ;  /* 0x0000c8000f007a20 */ /* 0x004fe40000410000 */
[----:B------:R-:W-:Y:S06]  /*16390*/  LDSM.16.MT88.4 R12, [R179] ;  /* 0x00000000b30c783b */ /* 0x000fec0000004200 */
        /* <DEDUP_REMOVED lines=32> */
[----:B------:R-:W-:Y:S02]  /*165a0*/  FMUL.FTZ R0, R2, c[0x0][0x2d0] ;  /* 0x0000b40002007a20 */ /* 0x000fe40000410000 */
[----:B------:R1:W-:Y:S01]  /*165b0*/  MUFU.EX2 R203, R4 ;  /* 0x0000000400cb7308 */ /* 0x0003e20000000800 */
[----:B------:R-:W-:Y:S04]  /*165c0*/  FMUL.FTZ R133, R3, c[0x0][0x2d0] ;  /* 0x0000b40003857a20 */ /* 0x000fe80000410000 */
[--C-:B------:R-:W-:Y:S05]  /*165d0*/  FFMA.FTZ R135, R135, c[0x0][0x2d0], -R133.reuse ;  /* 0x0000b40087877a23 */ /* 0x100fea0000010885 */
[----:B------:R2:W3:Y:S10]  /*165e0*/  MUFU.EX2 R2, R0 ;  /* 0x0000000000027308 */ /* 0x0004f40000000800 */
[----:B------:R-:W-:Y:S01]  /*165f0*/  MUFU.EX2 R135, R135 ;  /* 0x0000008700877308 */ /* 0x000fe20000000800 */
[----:B-1----:R-:W-:Y:S09]  /*16600*/  FFMA.FTZ R4, R165, c[0x0][0x2d0], -R170 ;  /* 0x0000b400a5047a23 */ /* 0x002ff200000108aa */
[----:B------:R1:W-:Y:S01]  /*16610*/  MUFU.EX2 R202, R4 ;  /* 0x0000000400ca7308 */ /* 0x0003e20000000800 */
[----:B--2---:R-:W-:Y:S02]  /*16620*/  FADD.FTZ R0, -R3, R134 ;  /* 0x0000008603007221 */ /* 0x004fe40000010100 */
[----:B---3--:R-:W-:Y:S02]  /*16630*/  FMUL.FTZ R5, R2, R141 ;  /* 0x0000008d02057220 */ /* 0x008fe40000410000 */
[----:B------:R-:W-:Y:S02]  /*16640*/  FMUL.FTZ R0, R0, c[0x0][0x2d0] ;  /* 0x0000b40000007a20 */ /* 0x000fe40000410000 */
[C---:B------:R-:W-:Y:S02]  /*16650*/  FMUL.FTZ R9, R2.reuse, R145 ;  /* 0x0000009102097220 */ /* 0x040fe40000410000 */
[C---:B------:R-:W-:Y:S02]  /*16660*/  FMUL.FTZ R16, R2.reuse, R152 ;  /* 0x0000009802107220 */ /* 0x040fe40000410000 */
[----:B------:R-:W2:Y:S01]  /*16670*/  MUFU.EX2 R0, R0 ;  /* 0x0000000000007308 */ /* 0x000ea20000000800 */
[C---:B------:R-:W-:Y:S02]  /*16680*/  FMUL.FTZ R17, R2.reuse, R153 ;  /* 0x0000009902117220 */ /* 0x040fe40000410000 */
[C---:B------:R-:W-:Y:S02]  /*16690*/  FMUL.FTZ R20, R2.reuse, R20 ;  /* 0x0000001402147220 */ /* 0x040fe40000410000 */
[C---:B------:R-:W-:Y:S02]  /*166a0*/  FMUL.FTZ R21, R2.reuse, R21 ;  /* 0x0000001502157220 */ /* 0x040fe40000410000 */
[C---:B------:R-:W-:Y:S02]  /*166b0*/  FMUL.FTZ R24, R2.reuse, R24 ;  /* 0x0000001802187220 */ /* 0x040fe40000410000 */
[----:B------:R-:W-:Y:S02]  /*166c0*/  FMUL.FTZ R25, R2, R25 ;  /* 0x0000001902197220 */ /* 0x000fe40000410000 */
[--C-:B-1----:R-:W-:Y:S02]  /*166d0*/  FFMA.FTZ R4, R164, c[0x0][0x2d0], -R170.reuse ;  /* 0x0000b400a4047a23 */ /* 0x102fe400000108aa */
[C---:B------:R-:W-:Y:S02]  /*166e0*/  FMUL.FTZ R28, R2.reuse, R28 ;  /* 0x0000001c021c7220 */ /* 0x040fe40000410000 */
[----:B------:R1:W-:Y:S01]  /*166f0*/  MUFU.EX2 R201, R4 ;  /* 0x0000000400c97308 */ /* 0x0003e20000000800 */
[C---:B------:R-:W-:Y:S02]  /*16700*/  FMUL.FTZ R29, R2.reuse, R29 ;  /* 0x0000001d021d7220 */ /* 0x040fe40000410000 */
[C---:B------:R-:W-:Y:S02]  /*16710*/  FMUL.FTZ R32, R2.reuse, R32 ;  /* 0x0000002002207220 */ /* 0x040fe40000410000 */
[C---:B------:R-:W-:Y:S02]  /*16720*/  FMUL.FTZ R33, R2.reuse, R33 ;  /* 0x0000002102217220 */ /* 0x040fe40000410000 */
[----:B------:R-:W-:Y:S02]  /*16730*/  FMUL.FTZ R36, R2, R36 ;  /* 0x0000002402247220 */ /* 0x000fe40000410000 */
[C---:B--2---:R-:W-:Y:S02]  /*16740*/  FMUL.FTZ R10, R0.reuse, R146 ;  /* 0x00000092000a7220 */ /* 0x044fe40000410000 */
[C---:B------:R-:W-:Y:S02]  /*16750*/  FMUL.FTZ R11, R0.reuse, R147 ;  /* 0x00000093000b7220 */ /* 0x040fe40000410000 */
[C---:B------:R-:W-:Y:S02]  /*16760*/  FMUL.FTZ R18, R0.reuse, R154 ;  /* 0x0000009a00127220 */ /* 0x040fe40000410000 */
[C---:B------:R-:W-:Y:S02]  /*16770*/  FMUL.FTZ R19, R0.reuse, R155 ;  /* 0x0000009b00137220 */ /* 0x040fe40000410000 */
[C---:B------:R-:W-:Y:S01]  /*16780*/  FMUL.FTZ R22, R0.reuse, R22 ;  /* 0x0000001600167220 */ /* 0x040fe20000410000 */
[----:B------:R-:W-:Y:S01]  /*16790*/  LDSM.16.MT88.4 R152, [R180+0x800] ;  /* 0x00080000b498783b */ /* 0x000fe20000004200 */
[C---:B------:R-:W-:Y:S02]  /*167a0*/  FMUL.FTZ R23, R0.reuse, R23 ;  /* 0x0000001700177220 */ /* 0x040fe40000410000 */
[C---:B------:R-:W-:Y:S02]  /*167b0*/  FMUL.FTZ R26, R0.reuse, R26 ;  /* 0x0000001a001a7220 */ /* 0x040fe40000410000 */
[----:B------:R-:W-:Y:S02]  /*167c0*/  FMUL.FTZ R27, R0, R27 ;  /* 0x0000001b001b7220 */ /* 0x000fe40000410000 */
[--C-:B-1----:R-:W-:Y:S02]  /*167d0*/  FFMA.FTZ R4, R6, c[0x0][0x2d0], -R170.reuse ;  /* 0x0000b40006047a23 */ /* 0x102fe400000108aa */
[C---:B------:R-:W-:Y:S02]  /*167e0*/  FMUL.FTZ R6, R0.reuse, R142 ;  /* 0x0000008e00067220 */ /* 0x040fe40000410000 */
[----:B------:R-:W1:Y:S01]  /*167f0*/  MUFU.EX2 R200, R4 ;  /* 0x0000000400c87308 */ /* 0x000e620000000800 */
[C---:B------:R-:W-:Y:S02]  /*16800*/  FMUL.FTZ R30, R0.reuse, R30 ;  /* 0x0000001e001e7220 */ /* 0x040fe40000410000 */
[C---:B------:R-:W-:Y:S02]  /*16810*/  FMUL.FTZ R31, R0.reuse, R31 ;  /* 0x0000001f001f7220 */ /* 0x040fe40000410000 */
[C---:B------:R-:W-:Y:S02]  /*16820*/  FMUL.FTZ R34, R0.reuse, R34 ;  /* 0x0000002200227220 */ /* 0x040fe40000410000 */
[----:B------:R-:W-:Y:S02]  /*16830*/  FMUL.FTZ R35, R0, R35 ;  /* 0x0000002300237220 */ /* 0x000fe40000410000 */
[----:B------:R-:W-:Y:S02]  /*16840*/  FMUL.FTZ R37, R2, R37 ;  /* 0x0000002502257220 */ /* 0x000fe40000410000 */
[C---:B------:R-:W-:Y:S02]  /*16850*/  FMUL.FTZ R38, R0.reuse, R38 ;  /* 0x0000002600267220 */ /* 0x040fe40000410000 */
[----:B------:R-:W-:Y:S02]  /*16860*/  FMUL.FTZ R39, R0, R39 ;  /* 0x0000002700277220 */ /* 0x000fe40000410000 */
[C---:B------:R-:W-:Y:S02]  /*16870*/  FMUL.FTZ R40, R2.reuse, R40 ;  /* 0x0000002802287220 */ /* 0x040fe40000410000 */
[----:B------:R-:W-:Y:S02]  /*16880*/  FMUL.FTZ R41, R2, R41 ;  /* 0x0000002902297220 */ /* 0x000fe40000410000 */
[C---:B------:R-:W-:Y:S02]  /*16890*/  FMUL.FTZ R42, R0.reuse, R42 ;  /* 0x0000002a002a7220 */ /* 0x040fe40000410000 */
[----:B------:R-:W-:Y:S02]  /*168a0*/  FMUL.FTZ R43, R0, R43 ;  /* 0x0000002b002b7220 */ /* 0x000fe40000410000 */
[----:B------:R-:W-:Y:S01]  /*168b0*/  FMUL.FTZ R44, R2, R44 ;  /* 0x0000002c022c7220 */ /* 0x000fe20000410000 */
[----:B-1----:R-:W-:Y:S01]  /*168c0*/  F2FP.BF16.PACK_AB R142, R200, R201 ;  /* 0x000000c9c88e723e */ /* 0x002fe200000010ff */
[--C-:B------:R-:W-:Y:S02]  /*168d0*/  FFMA.FTZ R4, R172, c[0x0][0x2d0], -R133.reuse ;  /* 0x0000b400ac047a23 */ /* 0x100fe40000010885 */
[----:B------:R-:W-:Y:S02]  /*168e0*/  FMUL.FTZ R45, R2, R45 ;  /* 0x0000002d022d7220 */ /* 0x000fe40000410000 */
[----:B------:R1:W-:Y:S01]  /*168f0*/  MUFU.EX2 R174, R4 ;  /* 0x0000000400ae7308 */ /* 0x0003e20000000800 */
[C---:B------:R-:W-:Y:S02]  /*16900*/  FMUL.FTZ R46, R0.reuse, R46 ;  /* 0x0000002e002e7220 */ /* 0x040fe40000410000 */
[----:B------:R-:W-:Y:S02]  /*16910*/  FMUL.FTZ R47, R0, R47 ;  /* 0x0000002f002f7220 */ /* 0x000fe40000410000 */
        /* <DEDUP_REMOVED lines=10> */
[--C-:B-1----:R-:W-:Y:S02]  /*169c0*/  FFMA.FTZ R4, R166, c[0x0][0x2d0], -R133.reuse ;  /* 0x0000b400a6047a23 */ /* 0x102fe40000010885 */
[----:B------:R-:W-:Y:S01]  /*169d0*/  LDSM.16.MT88.4 R164, [R182+0x800] ;  /* 0x00080000b6a4783b */ /* 0x000fe20000004200 */
[C---:B------:R-:W-:Y:S01]  /*169e0*/  FMUL.FTZ R58, R0.reuse, R58 ;  /* 0x0000003a003a7220 */ /* 0x040fe20000410000 */
[----:B------:R-:W1:Y:S01]  /*169f0*/  MUFU.EX2 R173, R4 ;  /* 0x0000000400ad7308 */ /* 0x000e620000000800 */
        /* <DEDUP_REMOVED lines=11> */
[C---:B------:R-:W-:Y:S01]  /*16ab0*/  FMUL.FTZ R70, R0.reuse, R70 ;  /* 0x0000004600467220 */ /* 0x040fe20000410000 */
[----:B-1----:R-:W-:Y:S01]  /*16ac0*/  F2FP.BF16.PACK_AB R141, R173, R174 ;  /* 0x000000aead8d723e */ /* 0x002fe200000010ff */
[--C-:B------:R-:W-:Y:S02]  /*16ad0*/  FFMA.FTZ R4, R7, c[0x0][0x2d0], -R133.reuse ;  /* 0x0000b40007047a23 */ /* 0x100fe40000010885 */
[C---:B------:R-:W-:Y:S02]  /*16ae0*/  FMUL.FTZ R7, R0.reuse, R143 ;  /* 0x0000008f00077220 */ /* 0x040fe40000410000 */
[----:B------:R1:W-:Y:S01]  /*16af0*/  MUFU.EX2 R172, R4 ;  /* 0x0000000400ac7308 */ /* 0x0003e20000000800 */
        /* <DEDUP_REMOVED lines=11> */
[----:B------:R-:W-:Y:S02]  /*16bb0*/  FMUL.FTZ R82, R0, R82 ;  /* 0x0000005200527220 */ /* 0x000fe40000410000 */
[----:B-1----:R-:W-:Y:S02]  /*16bc0*/  FFMA.FTZ R4, R8, c[0x0][0x2d0], -R133 ;  /* 0x0000b40008047a23 */ /* 0x002fe40000010885 */
[----:B------:R-:W-:Y:S02]  /*16bd0*/  FMUL.FTZ R8, R2, R144 ;  /* 0x0000009002087220 */ /* 0x000fe40000410000 */
[----:B------:R1:W2:Y:S01]  /*16be0*/  MUFU.EX2 R171, R4 ;  /* 0x0000000400ab7308 */ /* 0x0002a20000000800 */
[----:B------:R-:W3:Y:S01]  /*16bf0*/  LDSM.16.MT88.4 R144, [R182] ;  /* 0x00000000b690783b */ /* 0x000ee20000004200 */
        /* <DEDUP_REMOVED lines=10> */
[C---:B------:R-:W-:Y:S02]  /*16ca0*/  FMUL.FTZ R93, R2.reuse, R93 ;  /* 0x0000005d025d7220 */ /* 0x040fe40000410000 */
[----:B-1----:R-:W-:Y:S01]  /*16cb0*/  FMUL.FTZ R4, R2, R140 ;  /* 0x0000008c02047220 */ /* 0x002fe20000410000 */
[----:B------:R-:W-:Y:S01]  /*16cc0*/  F2FP.BF16.PACK_AB R140, R202, R203 ;  /* 0x000000cbca8c723e */ /* 0x000fe200000010ff */
[C---:B------:R-:W-:Y:S01]  /*16cd0*/  FMUL.FTZ R94, R0.reuse, R94 ;  /* 0x0000005e005e7220 */ /* 0x040fe20000410000 */
[----:B--2---:R-:W-:Y:S01]  /*16ce0*/  F2FP.BF16.PACK_AB R143, R171, R172 ;  /* 0x000000acab8f723e */ /* 0x004fe200000010ff */
[----:B------:R-:W-:Y:S02]  /*16cf0*/  FMUL.FTZ R95, R0, R95 ;  /* 0x0000005f005f7220 */ /* 0x000fe40000410000 */
[C---:B------:R-:W-:Y:S02]  /*16d00*/  FMUL.FTZ R96, R2.reuse, R96 ;  /* 0x0000006002607220 */ /* 0x040fe40000410000 */
[----:B------:R-:W-:Y:S02]  /*16d10*/  FMUL.FTZ R97, R2, R97 ;  /* 0x0000006102617220 */ /* 0x000fe40000410000 */
[C---:B------:R-:W-:Y:S05]  /*16d20*/  HMMA.16816.F32.BF16 R4, R140.reuse, R12, R4 ;  /* 0x0000000c8c04723c */ /* 0x040fea0000041804 */
[----:B------:R-:W-:Y:S02]  /*16d30*/  FMUL.FTZ R98, R0, R98 ;  /* 0x0000006200627220 */ /* 0x000fe40000410000 */
[C---:B------:R-:W-:Y:S01]  /*16d40*/  FMUL.FTZ R12, R2.reuse, R148 ;  /* 0x00000094020c7220 */ /* 0x040fe20000410000 */
[C---:B------:R-:W-:Y:S04]  /*16d50*/  HMMA.16816.F32.BF16 R8, R140.reuse, R14, R8 ;  /* 0x0000000e8c08723c */ /* 0x040fe80000041808 */
[----:B------:R-:W-:Y:S02]  /*16d60*/  FMUL.FTZ R13, R2, R149 ;  /* 0x00000095020d7220 */ /* 0x000fe40000410000 */
[C---:B------:R-:W-:Y:S02]  /*16d70*/  FMUL.FTZ R99, R0.reuse, R99 ;  /* 0x0000006300637220 */ /* 0x040fe40000410000 */
[C---:B------:R-:W-:Y:S04]  /*16d80*/  FMUL.FTZ R14, R0.reuse, R150 ;  /* 0x00000096000e7220 */ /* 0x040fe80000410000 */
[----:B------:R-:W-:Y:S02]  /*16d90*/  FMUL.FTZ R15, R0, R151 ;  /* 0x00000097000f7220 */ /* 0x000fe40000410000 */
[----:B------:R-:W1:Y:S01]  /*16da0*/  LDSM.16.MT88.4 R148, [R181] ;  /* 0x00000000b594783b */ /* 0x000e620000004200 */
[C---:B------:R-:W-:Y:S02]  /*16db0*/  FMUL.FTZ R100, R2.reuse, R100 ;  /* 0x0000006402647220 */ /* 0x040fe40000410000 */
[----:B------:R-:W-:Y:S02]  /*16dc0*/  FMUL.FTZ R101, R2, R101 ;  /* 0x0000006502657220 */ /* 0x000fe40000410000 */
[C---:B------:R-:W-:Y:S03]  /*16dd0*/  HMMA.16816.F32.BF16 R12, R140.reuse, R160, R12 ;  /* 0x000000a08c0c723c */ /* 0x040fe6000004180c */
[C---:B------:R-:W-:Y:S02]  /*16de0*/  FMUL.FTZ R102, R0.reuse, R102 ;  /* 0x0000006600667220 */ /* 0x040fe40000410000 */
[----:B------:R-:W-:Y:S02]  /*16df0*/  FMUL.FTZ R103, R0, R103 ;  /* 0x0000006700677220 */ /* 0x000fe40000410000 */
[C---:B------:R-:W-:Y:S01]  /*16e00*/  FMUL.FTZ R104, R2.reuse, R104 ;  /* 0x0000006802687220 */ /* 0x040fe20000410000 */
[C---:B------:R-:W-:Y:S04]  /*16e10*/  HMMA.16816.F32.BF16 R16, R140.reuse, R162, R16 ;  /* 0x000000a28c10723c */ /* 0x040fe80000041810 */
[----:B------:R-:W-:Y:S02]  /*16e20*/  FMUL.FTZ R105, R2, R105 ;  /* 0x0000006902697220 */ /* 0x000fe40000410000 */
[C---:B------:R-:W-:Y:S02]  /*16e30*/  FMUL.FTZ R106, R0.reuse, R106 ;  /* 0x0000006a006a7220 */ /* 0x040fe40000410000 */
[C---:B---3--:R-:W-:Y:S04]  /*16e40*/  HMMA.16816.F32.BF16 R20, R140.reuse, R144, R20 ;  /* 0x000000908c14723c */ /* 0x048fe80000041814 */
[----:B------:R-:W-:Y:S02]  /*16e50*/  FMUL.FTZ R107, R0, R107 ;  /* 0x0000006b006b7220 */ /* 0x000fe40000410000 */
[C---:B------:R-:W-:Y:S02]  /*16e60*/  FMUL.FTZ R108, R2.reuse, R108 ;  /* 0x0000006c026c7220 */ /* 0x040fe40000410000 */
        /* <DEDUP_REMOVED lines=34> */
[----:B------:R-:W-:Y:S02]  /*17090*/  FFMA.FTZ R134, R168, c[0x0][0x2d0], -R170 ;  /* 0x0000b400a8867a23 */ /* 0x000fe400000108aa */
[----:B------:R-:W-:Y:S02]  /*170a0*/  FFMA.FTZ R2, R2, R208, R203 ;  /* 0x000000d002027223 */ /* 0x000fe400000100cb */
[----:B------:R3:W-:Y:S01]  /*170b0*/  MUFU.EX2 R199, R134 ;  /* 0x0000008600c77308 */ /* 0x0007e20000000800 */
[----:B------:R-:W-:Y:S03]  /*170c0*/  FFMA.FTZ R0, R0, R207, R174 ;  /* 0x000000cf00007223 */ /* 0x000fe600000100ae */
[----:B------:R-:W-:Y:S02]  /*170d0*/  FADD.FTZ R2, R202, R2 ;  /* 0x00000002ca027221 */ /* 0x000fe40000010000 */
[----:B------:R-:W-:Y:S02]  /*170e0*/  FADD.FTZ R0, R173, R0 ;  /* 0x00000000ad007221 */ /* 0x000fe40000010000 */
[----:B------:R-:W-:Y:S02]  /*170f0*/  FADD.FTZ R2, R201, R2 ;  /* 0x00000002c9027221 */ /* 0x000fe40000010000 */
[----:B------:R-:W-:Y:S02]  /*17100*/  FADD.FTZ R0, R172, R0 ;  /* 0x00000000ac007221 */ /* 0x000fe40000010000 */
[----:B------:R-:W-:Y:S01]  /*17110*/  FADD.FTZ R2, R200, R2 ;  /* 0x00000002c8027221 */ /* 0x000fe20000010000 */
[C---:B--2---:R-:W-:Y:S03]  /*17120*/  HMMA.16816.F32.BF16 R52, R140.reuse, R144, R52 ;  /* 0x000000908c34723c */ /* 0x044fe60000041834 */
[----:B------:R-:W-:Y:S05]  /*17130*/  FADD.FTZ R0, R171, R0 ;  /* 0x00000000ab007221 */ /* 0x000fea0000010000 */
[C---:B------:R-:W-:Y:S01]  /*17140*/  HMMA.16816.F32.BF16 R56, R140.reuse, R146, R56 ;  /* 0x000000928c38723c */ /* 0x040fe20000041838 */
[----:B------:R-:W2:Y:S03]  /*17150*/  LDSM.16.MT88.4 R144, [R179+0x2000] ;  /* 0x00200000b390783b */ /* 0x000ea60000004200 */
[--C-:B---3--:R-:W-:Y:S04]  /*17160*/  FFMA.FTZ R134, R169, c[0x0][0x2d0], -R170.reuse ;  /* 0x0000b400a9867a23 */ /* 0x108fe800000108aa */
[----:B------:R-:W3:Y:S01]  /*17170*/  MUFU.EX2 R198, R134 ;  /* 0x0000008600c67308 */ /* 0x000ee20000000800 */
[C---:B-1----:R-:W-:Y:S08]  /*17180*/  HMMA.16816.F32.BF16 R60, R140.reuse, R148, R60 ;  /* 0x000000948c3c723c */ /* 0x042ff0000004183c */
[C---:B------:R-:W-:Y:S01]  /*17190*/  HMMA.16816.F32.BF16 R64, R140.reuse, R150, R64 ;  /* 0x000000968c40723c */ /* 0x040fe20000041840 */
[----:B------:R-:W1:Y:S03]  /*171a0*/  LDSM.16.MT88.4 R148, [R180+0x2000] ;  /* 0x00200000b494783b */ /* 0x000e660000004200 */
[----:B---3--:R-:W-:Y:S01]  /*171b0*/  F2FP.BF16.PACK_AB R160, R198, R199 ;  /* 0x000000c7c6a0723e */ /* 0x008fe200000010ff */
[--C-:B------:R-:W-:Y:S04]  /*171c0*/  FFMA.FTZ R134, R175, c[0x0][0x2d0], -R133.reuse ;  /* 0x0000b400af867a23 */ /* 0x100fe80000010885 */
[----:B------:R3:W-:Y:S01]  /*171d0*/  MUFU.EX2 R169, R134 ;  /* 0x0000008600a97308 */ /* 0x0007e20000000800 */
[C---:B--2---:R-:W-:Y:S08]  /*171e0*/  HMMA.16816.F32.BF16 R68, R140.reuse, R144, R68 ;  /* 0x000000908c44723c */ /* 0x044ff00000041844 */
[C---:B------:R-:W-:Y:S01]  /*171f0*/  HMMA.16816.F32.BF16 R72, R140.reuse, R146, R72 ;  /* 0x000000928c48723c */ /* 0x040fe20000041848 */
[----:B------:R-:W2:Y:S07]  /*17200*/  LDSM.16.MT88.4 R144, [R182+0x2000] ;  /* 0x00200000b690783b */ /* 0x000eae0000004200 */
[C---:B-1----:R-:W-:Y:S04]  /*17210*/  HMMA.16816.F32.BF16 R76, R140.reuse, R148, R76 ;  /* 0x000000948c4c723c */ /* 0x042fe8000004184c */
[--C-:B---3--:R-:W-:Y:S02]  /*17220*/  FFMA.FTZ R134, R204, c[0x0][0x2d0], -R133.reuse ;  /* 0x0000b400cc867a23 */ /* 0x108fe40000010885 */
[----:B------:R-:W-:Y:S02]  /*17230*/  FFMA.FTZ R133, R139, c[0x0][0x2d0], -R133 ;  /* 0x0000b4008b857a23 */ /* 0x000fe40000010885 */
[----:B------:R-:W1:Y:S01]  /*17240*/  MUFU.EX2 R168, R134 ;  /* 0x0000008600a87308 */ /* 0x000e620000000800 */
[C---:B------:R-:W-:Y:S01]  /*17250*/  HMMA.16816.F32.BF16 R80, R140.reuse, R150, R80 ;  /* 0x000000968c50723c */ /* 0x040fe20000041850 */
[----:B------:R-:W3:Y:S08]  /*17260*/  LDSM.16.MT88.4 R148, [R181+0x2000] ;  /* 0x00200000b594783b */ /* 0x000ef00000004200 */
[----:B------:R-:W4:Y:S01]  /*17270*/  MUFU.EX2 R133, R133 ;  /* 0x0000008500857308 */ /* 0x000f220000000800 */
[C---:B--2---:R-:W-:Y:S03]  /*17280*/  HMMA.16816.F32.BF16 R84, R140.reuse, R144, R84 ;  /* 0x000000908c54723c */ /* 0x044fe60000041854 */
[----:B-1----:R-:W-:Y:S01]  /*17290*/  F2FP.BF16.PACK_AB R161, R168, R169 ;  /* 0x000000a9a8a1723e */ /* 0x002fe200000010ff */
[--C-:B------:R-:W-:Y:S04]  /*172a0*/  FFMA.FTZ R134, R205, c[0x0][0x2d0], -R170.reuse ;  /* 0x0000b400cd867a23 */ /* 0x100fe800000108aa */
[C---:B------:R-:W-:Y:S01]  /*172b0*/  HMMA.16816.F32.BF16 R88, R140.reuse, R146, R88 ;  /* 0x000000928c58723c */ /* 0x040fe20000041858 */
[----:B------:R-:W1:Y:S01]  /*172c0*/  LDSM.16.MT88.4 R144, [R179+0x3000] ;  /* 0x00300000b390783b */ /* 0x000e620000004200 */
[----:B------:R2:W-:Y:S02]  /*172d0*/  MUFU.EX2 R175, R134 ;  /* 0x0000008600af7308 */ /* 0x0005e40000000800 */
[----:B----4-:R-:W-:Y:S04]  /*172e0*/  F2FP.BF16.PACK_AB R163, R133, R135 ;  /* 0x0000008785a3723e */ /* 0x010fe800000010ff */
[C---:B---3--:R-:W-:Y:S08]  /*172f0*/  HMMA.16816.F32.BF16 R92, R140.reuse, R148, R92 ;  /* 0x000000948c5c723c */ /* 0x048ff0000004185c */
[C---:B------:R-:W-:Y:S01]  /*17300*/  HMMA.16816.F32.BF16 R96, R140.reuse, R150, R96 ;  /* 0x000000968c60723c */ /* 0x040fe20000041860 */
[----:B------:R-:W3:Y:S03]  /*17310*/  LDSM.16.MT88.4 R148, [R180+0x3000] ;  /* 0x00300000b494783b */ /* 0x000ee60000004200 */
[----:B--2---:R-:W-:Y:S06]  /*17320*/  FFMA.FTZ R134, R206, c[0x0][0x2d0], -R170 ;  /* 0x0000b400ce867a23 */ /* 0x004fec00000108aa */
[----:B------:R-:W2:Y:S01]  /*17330*/  MUFU.EX2 R134, R134 ;  /* 0x0000008600867308 */ /* 0x000ea20000000800 */
[C---:B-1----:R-:W-:Y:S08]  /*17340*/  HMMA.16816.F32.BF16 R100, R140.reuse, R144, R100 ;  /* 0x000000908c64723c */ /* 0x042ff00000041864 */
[C---:B------:R-:W-:Y:S01]  /*17350*/  HMMA.16816.F32.BF16 R104, R140.reuse, R146, R104 ;  /* 0x000000928c68723c */ /* 0x040fe20000041868 */
[----:B------:R-:W1:Y:S03]  /*17360*/  LDSM.16.MT88.4 R144, [R182+0x3000] ;  /* 0x00300000b690783b */ /* 0x000e660000004200 */
[----:B--2---:R-:W-:Y:S04]  /*17370*/  F2FP.BF16.PACK_AB R162, R134, R175 ;  /* 0x000000af86a2723e */ /* 0x004fe800000010ff */
[C---:B---3--:R-:W-:Y:S08]  /*17380*/  HMMA.16816.F32.BF16 R108, R140.reuse, R148, R108 ;  /* 0x000000948c6c723c */ /* 0x048ff0000004186c */
[C---:B------:R-:W-:Y:S01]  /*17390*/  HMMA.16816.F32.BF16 R112, R140.reuse, R150, R112 ;  /* 0x000000968c70723c */ /* 0x040fe20000041870 */
[----:B------:R-:W2:Y:S07]  /*173a0*/  LDSM.16.MT88.4 R148, [R181+0x3000] ;  /* 0x00300000b594783b */ /* 0x000eae0000004200 */
[C---:B-1----:R-:W-:Y:S08]  /*173b0*/  HMMA.16816.F32.BF16 R116, R140.reuse, R144, R116 ;  /* 0x000000908c74723c */ /* 0x042ff00000041874 */
[C---:B------:R-:W-:Y:S01]  /*173c0*/  HMMA.16816.F32.BF16 R120, R140.reuse, R146, R120 ;  /* 0x000000928c78723c */ /* 0x040fe20000041878 */
[----:B------:R-:W1:Y:S07]  /*173d0*/  LDSM.16.MT88.4 R144, [R179+0x800] ;  /* 0x00080000b390783b */ /* 0x000e6e0000004200 */
[C---:B--2---:R-:W-:Y:S08]  /*173e0*/  HMMA.16816.F32.BF16 R124, R140.reuse, R148, R124 ;  /* 0x000000948c7c723c */ /* 0x044ff0000004187c */
[----:B------:R-:W-:Y:S08]  /*173f0*/  HMMA.16816.F32.BF16 R128, R140, R150, R128 ;  /* 0x000000968c80723c */ /* 0x000ff00000041880 */
[C---:B-1----:R-:W-:Y:S01]  /*17400*/  HMMA.16816.F32.BF16 R140, R160.reuse, R144, R4 ;  /* 0x00000090a08c723c */ /* 0x042fe20000041804 */
        /* <DEDUP_REMOVED lines=39> */
[-C--:B------:R-:W-:Y:S01]  /*17680*/  MOV R8, R3.reuse ;  /* 0x0000000300087202 */ /* 0x080fe20000000f00 */
[C---:B------:R-:W-:Y:S08]  /*17690*/  HMMA.16816.F32.BF16 R112, R160.reuse, R10, R112 ;  /* 0x0000000aa070723c */ /* 0x040ff00000041870 */
[C---:B---3--:R-:W-:Y:S08]  /*176a0*/  HMMA.16816.F32.BF16 R116, R160.reuse, R12, R116 ;  /* 0x0000000ca074723c */ /* 0x048ff00000041874 */
[C---:B------:R-:W-:Y:S08]  /*176b0*/  HMMA.16816.F32.BF16 R120, R160.reuse, R14, R120 ;  /* 0x0000000ea078723c */ /* 0x040ff00000041878 */
[C---:B-1----:R-:W-:Y:S07]  /*176c0*/  HMMA.16816.F32.BF16 R124, R160.reuse, R4, R124 ;  /* 0x00000004a07c723c */ /* 0x042fee000004187c */
        /* <DEDUP_REMOVED lines=9> */
[----:B------:R-:W-:Y:S01]  /*17760*/  FADD.FTZ R207, R133, R0 ;  /* 0x0000000085cf7221 */ /* 0x000fe20000010000 */
[----:B------:R-:W-:Y:S01]  /*17770*/  MOV R133, R132 ;  /* 0x0000008400857202 */ /* 0x000fe20000000f00 */
[----:B------:R-:W-:-:S05]  /*17780*/  @P0 BRA `(.L_x_716) ;  /* 0xffffe07000000947 */ /* 0x000fca000383ffff */
.L_x_715:
[----:B------:R-:W-:-:S13]  /*17790*/  ISETP.GE.AND P0, PT, R195, R209, PT ;  /* 0x000000d1c300720c */ /* 0x000fda0003f06270 */
[----:B------:R-:W-:Y:S05]  /*177a0*/  @!P0 BRA `(.L_x_717) ;  /* 0x0000278000008947 */ /* 0x000fea0003800000 */
[----:B------:R-:W-:Y:S02]  /*177b0*/  MOV R134, R8 ;  /* 0x0000000800867202 */ /* 0x000fe40000000f00 */
[----:B------:R-:W-:Y:S02]  /*177c0*/  MOV R133, R132 ;  /* 0x0000008400857202 */ /* 0x000fe40000000f00 */
.L_x_726:
[----:B------:R-:W-:Y:S04]  /*177d0*/  DEPBAR.LE SB0, 0x0 ;  /* 0x000080000000791a */ /* 0x000fe80000000000 */
[----:B------:R-:W-:Y:S01]  /*177e0*/  WARPSYNC 0xffffffff ;  /* 0xffffffff00007948 */ /* 0x000fe20003800000 */
[----:B------:R-:W-:Y:S01]  /*177f0*/  BAR.SYNC.DEFER_BLOCKING 0x0 ;  /* 0x0000000000007b1d */ /* 0x000fe20000010000 */
[----:B------:R-:W-:Y:S01]  /*17800*/  SHF.R.S32.HI R0, RZ, 0x1f, R195 ;  /* 0x0000001fff007819 */ /* 0x000fe200000114c3 */
[----:B------:R-:W-:Y:S01]  /*17810*/  IMAD.WIDE.U32 R2, R195, c[0x0][0x208], RZ ;  /* 0x00008200c3027a25 */ /* 0x000fe200078e00ff */
[----:B------:R-:W-:Y:S02]  /*17820*/  LOP3.LUT P2, RZ, R215, 0x1, RZ, 0xc0, !PT ;  /* 0x00000001d7ff7812 */ /* 0x000fe4000784c0ff */
[----:B------:R-:W-:Y:S01]  /*17830*/  MOV R197, c[0x0][0x2c4] ;  /* 0x0000b10000c57a02 */ /* 0x000fe20000000f00 */
[----:B------:R-:W-:Y:S03]  /*17840*/  IMAD R0, R0, c[0x0][0x208], RZ ;  /* 0x0000820000007a24 */ /* 0x000fe600078e02ff */
[----:B------:R-:W-:Y:S01]  /*17850*/  ISETP.NE.AND P3, PT, R197, 0x1, PT ;  /* 0x00000001c500780c */ /* 0x000fe20003f65270 */
[----:B------:R-:W-:Y:S01]  /*17860*/  IMAD R4, R195, c[0x0][0x20c], R0 ;  /* 0x00008300c3047a24 */ /* 0x000fe200078e0200 */
[C---:B------:R-:W-:Y:S01]  /*17870*/  LEA R0, P0, R2.reuse, R222, 0x5 ;  /* 0x000000de02007211 */ /* 0x040fe200078028ff */
[----:B------:R-:W-:Y:S03]  /*17880*/  IMAD.MOV.U32 R197, RZ, RZ, c[0x0][0x32c] ;  /* 0x0000cb00ffc57624 */ /* 0x000fe600078e00ff */
[----:B------:R-:W-:Y:S04]  /*17890*/  IADD3 R3, R3, R4, RZ ;  /* 0x0000000403037210 */ /* 0x000fe80007ffe0ff */
[----:B------:R-:W-:Y:S02]  /*178a0*/  LEA.HI.X R3, R2, R224, R3, 0x5, P0 ;  /* 0x000000e002037211 */ /* 0x000fe400000f2c03 */
[C---:B------:R-:W-:Y:S01]  /*178b0*/  LEA R2, P0, R0.reuse, c[0x0][0x1f8], 0x1 ;  /* 0x00007e0000027a11 */ /* 0x040fe200078008ff */
[----:B------:R-:W-:Y:S03]  /*178c0*/  LDSM.16.M88.4 R16, [R183] ;  /* 0x00000000b710783b */ /* 0x000fe60000000200 */
[----:B------:R-:W-:Y:S01]  /*178d0*/  LEA.HI.X R3, R0, c[0x0][0x1fc], R3, 0x1, P0 ;  /* 0x00007f0000037a11 */ /* 0x000fe200000f0c03 */
        /* <DEDUP_REMOVED lines=9> */
[----:B------:R-:W-:Y:S02]  /*17970*/  @P0 IMAD R6, R4, c[0x0][0x1e0], RZ ;  /* 0x0000780004060a24 */ /* 0x000fe400078e02ff */
[C---:B------:R-:W-:Y:S04]  /*17980*/  @P0 IMAD.WIDE.U32 R4, R0.reuse, c[0x0][0x1e0], RZ ;  /* 0x0000780000040a25 */ /* 0x040fe800078e00ff */
[----:B------:R-:W-:Y:S05]  /*17990*/  @P0 IMAD R0, R0, c[0x0][0x1e4], R6 ;  /* 0x0000790000000a24 */ /* 0x000fea00078e0206 */
[----:B------:R-:W-:Y:S02]  /*179a0*/  @P0 IADD3 R5, R5, R0, RZ ;  /* 0x0000000005050210 */ /* 0x000fe40007ffe0ff */
[C---:B------:R-:W-:Y:S04]  /*179b0*/  @P0 LEA R0, P1, R4.reuse, R220, 0x5 ;  /* 0x000000dc04000211 */ /* 0x040fe800078228ff */
[----:B------:R-:W-:Y:S02]  /*179c0*/  @P0 LEA.HI.X R4, R4, R219, R5, 0x5, P1 ;  /* 0x000000db04040211 */ /* 0x000fe400008f2c05 */
[C---:B------:R-:W-:Y:S04]  /*179d0*/  @P0 LEA R198, P1, R0.reuse, c[0x0][0x1c8], 0x1 ;  /* 0x0000720000c60a11 */ /* 0x040fe800078208ff */
[----:B------:R-:W-:Y:S02]  /*179e0*/  @P0 LEA.HI.X R199, R0, c[0x0][0x1cc], R4, 0x1, P1 ;  /* 0x0000730000c70a11 */ /* 0x000fe400008f0c04 */
[C---:B-1----:R-:W-:Y:S08]  /*179f0*/  HMMA.16816.F32.BF16 R4, R16.reuse, R8, RZ ;  /* 0x000000081004723c */ /* 0x042ff000000418ff */
[C---:B------:R-:W-:Y:S08]  /*17a00*/  HMMA.16816.F32.BF16 R8, R16.reuse, R10, RZ ;  /* 0x0000000a1008723c */ /* 0x040ff000000418ff */
[C---:B--2---:R-:W-:Y:S08]  /*17a10*/  HMMA.16816.F32.BF16 R12, R16.reuse, R160, RZ ;  /* 0x000000a0100c723c */ /* 0x044ff000000418ff */
[----:B------:R-:W-:Y:S01]  /*17a20*/  HMMA.16816.F32.BF16 R16, R16, R162, RZ ;  /* 0x000000a21010723c */ /* 0x000fe200000418ff */
[----:B------:R-:W1:Y:S05]  /*17a30*/  LDSM.16.M88.4 R160, [R189] ;  /* 0x00000000bda0783b */ /* 0x000e6a0000000200 */
[----:B------:R-:W-:Y:S01]  /*17a40*/  @!PT LDS RZ, [RZ] ;  /* 0x00000000fffff984 */ /* 0x000fe20000000800 */
[----:B------:R-:W-:Y:S01]  /*17a50*/  @!PT LDS RZ, [RZ] ;  /* 0x00000000fffff984 */ /* 0x000fe20000000800 */
[----:B------:R-:W-:Y:S01]  /*17a60*/  @!PT LDS RZ, [RZ] ;  /* 0x00000000fffff984 */ /* 0x000fe20000000800 */
[----:B------:R2:W-:Y:S02]  /*17a70*/  LDGSTS.E.BYPASS.LTC128B.128 [R218+0x8080], [R2.64], !P2 ;  /* 0x0808000002da7fae */ /* 0x0005e4000d101d46 */
[C---:B---3--:R-:W-:Y:S03]  /*17a80*/  HMMA.16816.F32.BF16 R4, R164.reuse, R168, R4 ;  /* 0x000000a8a404723c */ /* 0x048fe60000041804 */
[----:B------:R2:W-:Y:S05]  /*17a90*/  LDGSTS.E.BYPASS.LTC128B.128 [R218+0x9080], [R2.64+0x80], !P6 ;  /* 0x0908008002da7fae */ /* 0x0005ea000f101d46 */
[C---:B------:R-:W-:Y:S01]  /*17aa0*/  HMMA.16816.F32.BF16 R8, R164.reuse, R170, R8 ;  /* 0x000000aaa408723c */ /* 0x040fe20000041808 */
[----:B------:R2:W-:Y:S05]  /*17ab0*/  LDGSTS.E.BYPASS.LTC128B.128 [R218+0xa080], [R2.64+0x100], !P5 ;  /* 0x0a08010002da7fae */ /* 0x0005ea000e901d46 */
[----:B------:R2:W-:Y:S05]  /*17ac0*/  LDGSTS.E.BYPASS.LTC128B.128 [R218+0xb080], [R2.64+0x180], !P4 ;  /* 0x0b08018002da7fae */ /* 0x0005ea000e101d46 */
[----:B------:R-:W-:Y:S05]  /*17ad0*/  LDSM.16.M88.4 R168, [R186] ;  /* 0x00000000baa8783b */ /* 0x000fea0000000200 */
[----:B------:R-:W3:Y:S05]  /*17ae0*/  LDSM.16.M88.4 R172, [R177] ;  /* 0x00000000b1ac783b */ /* 0x000eea0000000200 */
[----:B------:R-:W0:Y:S01]  /*17af0*/  LDGDEPBAR ;  /* 0x00000000000079af */ /* 0x000e220000000000 */
[C---:B-1----:R-:W-:Y:S08]  /*17b00*/  HMMA.16816.F32.BF16 R12, R164.reuse, R160, R12 ;  /* 0x000000a0a40c723c */ /* 0x042ff0000004180c */
[----:B------:R-:W-:Y:S01]  /*17b10*/  HMMA.16816.F32.BF16 R16, R164, R162, R16 ;  /* 0x000000a2a410723c */ /* 0x000fe20000041810 */
[----:B------:R-:W1:Y:S05]  /*17b20*/  LDSM.16.M88.4 R160, [R177+0x800] ;  /* 0x00080000b1a0783b */ /* 0x000e6a0000000200 */
[----:B------:R-:W-:Y:S02]  /*17b30*/  LDSM.16.M88.4 R164, [R185] ;  /* 0x00000000b9a4783b */ /* 0x000fe40000000200 */
[C---:B---3--:R-:W-:Y:S08]  /*17b40*/  HMMA.16816.F32.BF16 R4, R168.reuse, R172, R4 ;  /* 0x000000aca804723c */ /* 0x048ff00000041804 */
[C---:B------:R-:W-:Y:S01]  /*17b50*/  HMMA.16816.F32.BF16 R8, R168.reuse, R174, R8 ;  /* 0x000000aea808723c */ /* 0x040fe20000041808 */
[----:B------:R-:W3:Y:S07]  /*17b60*/  LDSM.16.M88.4 R172, [R176+-0x3000] ;  /* 0xffd00000b0ac783b */ /* 0x000eee0000000200 */
[C---:B-1----:R-:W-:Y:S08]  /*17b70*/  HMMA.16816.F32.BF16 R12, R168.reuse, R160, R12 ;  /* 0x000000a0a80c723c */ /* 0x042ff0000004180c */
[----:B------:R-:W-:Y:S01]  /*17b80*/  HMMA.16816.F32.BF16 R16, R168, R162, R16 ;  /* 0x000000a2a810723c */ /* 0x000fe20000041810 */
[----:B------:R-:W1:Y:S05]  /*17b90*/  LDSM.16.M88.4 R160, [R176+-0x2800] ;  /* 0xffd80000b0a0783b */ /* 0x000e6a0000000200 */
[----:B------:R-:W-:Y:S02]  /*17ba0*/  LDSM.16.M88.4 R168, [R183+0x4000] ;  /* 0x00400000b7a8783b */ /* 0x000fe40000000200 */
[C---:B---3--:R-:W-:Y:S08]  /*17bb0*/  HMMA.16816.F32.BF16 R4, R164.reuse, R172, R4 ;  /* 0x000000aca404723c */ /* 0x048ff00000041804 */
[C---:B------:R-:W-:Y:S01]  /*17bc0*/  HMMA.16816.F32.BF16 R8, R164.reuse, R174, R8 ;  /* 0x000000aea408723c */ /* 0x040fe20000041808 */
[----:B------:R-:W3:Y:S07]  /*17bd0*/  LDSM.16.M88.4 R172, [R178+0x1000] ;  /* 0x00100000b2ac783b */ /* 0x000eee0000000200 */
[C---:B-1----:R-:W-:Y:S08]  /*17be0*/  HMMA.16816.F32.BF16 R12, R164.reuse, R160, R12 ;  /* 0x000000a0a40c723c */ /* 0x042ff0000004180c */
[----:B------:R-:W-:Y:S01]  /*17bf0*/  HMMA.16816.F32.BF16 R16, R164, R162, R16 ;  /* 0x000000a2a410723c */ /* 0x000fe20000041810 */
[----:B------:R-:W1:Y:S05]  /*17c00*/  LDSM.16.M88.4 R160, [R178+0x1800] ;  /* 0x00180000b2a0783b */ /* 0x000e6a0000000200 */
[----:B------:R-:W-:Y:S02]  /*17c10*/  LDSM.16.M88.4 R164, [R184+0x4000] ;  /* 0x00400000b8a4783b */ /* 0x000fe40000000200 */
[C---:B---3--:R-:W-:Y:S08]  /*17c20*/  HMMA.16816.F32.BF16 R4, R168.reuse, R172, R4 ;  /* 0x000000aca804723c */ /* 0x048ff00000041804 */
[C---:B------:R-:W-:Y:S01]  /*17c30*/  HMMA.16816.F32.BF16 R8, R168.reuse, R174, R8 ;  /* 0x000000aea808723c */ /* 0x040fe20000041808 */
[----:B------:R-:W3:Y:S07]  /*17c40*/  LDSM.16.M88.4 R172, [R191] ;  /* 0x00000000bfac783b */ /* 0x000eee0000000200 */
[C---:B-1----:R-:W-:Y:S08]  /*17c50*/  HMMA.16816.F32.BF16 R12, R168.reuse, R160, R12 ;  /* 0x000000a0a80c723c */ /* 0x042ff0000004180c */
[----:B------:R-:W-:Y:S01]  /*17c60*/  HMMA.16816.F32.BF16 R16, R168, R162, R16 ;  /* 0x000000a2a810723c */ /* 0x000fe20000041810 */
[----:B------:R-:W1:Y:S05]  /*17c70*/  LDSM.16.M88.4 R160, [R190] ;  /* 0x00000000bea0783b */ /* 0x000e6a0000000200 */
        /* <DEDUP_REMOVED lines=69> */
[----:B------:R-:W1:Y:S01]  /*180d0*/  LDSM.16.M88.4 R160, [R176+0x800] ;  /* 0x00080000b0a0783b */ /* 0x000e620000000200 */
[----:B------:R-:W-:Y:S04]  /*180e0*/  DEPBAR.LE SB0, 0x0 ;  /* 0x000080000000791a */ /* 0x000fe80000000000 */
[----:B------:R-:W-:Y:S02]  /*180f0*/  BAR.SYNC.DEFER_BLOCKING 0x0 ;  /* 0x0000000000007b1d */ /* 0x000fe40000010000 */
[C---:B---3--:R-:W-:Y:S08]  /*18100*/  HMMA.16816.F32.BF16 R4, R164.reuse, R172, R4 ;  /* 0x000000aca404723c */ /* 0x048ff00000041804 */
[C---:B------:R-:W-:Y:S08]  /*18110*/  HMMA.16816.F32.BF16 R8, R164.reuse, R174, R8 ;  /* 0x000000aea408723c */ /* 0x040ff00000041808 */
[C---:B-1----:R-:W-:Y:S08]  /*18120*/  HMMA.16816.F32.BF16 R12, R164.reuse, R160, R12 ;  /* 0x000000a0a40c723c */ /* 0x042ff0000004180c */
[----:B------:R-:W-:Y:S01]  /*18130*/  FMUL.FTZ R0, R4, c[0x0][0x320] ;  /* 0x0000c80004007a20 */ /* 0x000fe20000410000 */
[----:B------:R-:W-:Y:S03]  /*18140*/  HMMA.16816.F32.BF16 R16, R164, R162, R16 ;  /* 0x000000a2a410723c */ /* 0x000fe60000041810 */
[----:B------:R1:W3:Y:S01]  /*18150*/  MUFU.TANH R169, R0 ;  /* 0x0000000000a97308 */ /* 0x0002e20000002400 */
[----:B------:R-:W-:Y:S01]  /*18160*/  @!PT LDS RZ, [RZ] ;  /* 0x00000000fffff984 */ /* 0x000fe20000000800 */
[----:B------:R-:W-:Y:S01]  /*18170*/  @!PT LDS RZ, [RZ] ;  /* 0x00000000fffff984 */ /* 0x000fe20000000800 */
[----:B------:R-:W-:Y:S01]  /*18180*/  @!PT LDS RZ, [RZ] ;  /* 0x00000000fffff984 */ /* 0x000fe20000000800 */
[----:B------:R4:W-:Y:S01]  /*18190*/  @P0 LDGSTS.E.BYPASS.LTC128B.128 [R196+0xc080], [R198.64], !P2 ;  /* 0x0c080000c6c40fae */ /* 0x0009e2000d101d46 */
[----:B------:R-:W-:Y:S01]  /*181a0*/  IMAD.IADD R4, R226, 0x1, R225 ;  /* 0x00000001e2047824 */ /* 0x000fe200078e02e1 */
[----:B------:R-:W-:Y:S03]  /*181b0*/  ISETP.GE.AND P2, PT, R197, 0x1, PT ;  /* 0x00000001c500780c */ /* 0x000fe60003f46270 */
[----:B------:R4:W-:Y:S05]  /*181c0*/  @P0 LDGSTS.E.BYPASS.LTC128B.128 [R196+0xd080], [R198.64+0x80], !P6 ;  /* 0x0d080080c6c40fae */ /* 0x0009ea000f101d46 */
[----:B------:R4:W-:Y:S05]  /*181d0*/  @P0 LDGSTS.E.BYPASS.LTC128B.128 [R196+0xe080], [R198.64+0x100], !P5 ;  /* 0x0e080100c6c40fae */ /* 0x0009ea000e901d46 */
[----:B------:R4:W-:Y:S05]  /*181e0*/  @P0 LDGSTS.E.BYPASS.LTC128B.128 [R196+0xf080], [R198.64+0x180], !P4 ;  /* 0x0f080180c6c40fae */ /* 0x0009ea000e101d46 */
[----:B------:R-:W0:Y:S01]  /*181f0*/  LDGDEPBAR ;  /* 0x00000000000079af */ /* 0x000e220000000000 */
[----:B--2---:R-:W-:Y:S02]  /*18200*/  FMUL.FTZ R2, R17, c[0x0][0x320] ;  /* 0x0000c80011027a20 */ /* 0x004fe40000410000 */
[----:B-1----:R-:W-:Y:S01]  /*18210*/  FMUL.FTZ R0, R5, c[0x0][0x320] ;  /* 0x0000c80005007a20 */ /* 0x002fe20000410000 */
[----:B------:R-:W-:Y:S03]  /*18220*/  SHF.L.U32 R5, R195, 0x5, RZ ;  /* 0x00000005c3057819 */ /* 0x000fe600000006ff */
[----:B------:R1:W2:Y:S02]  /*18230*/  MUFU.TANH R168, R0 ;  /* 0x0000000000a87308 */ /* 0x0002a40000002400 */
        /* <DEDUP_REMOVED lines=27> */
[----:B------:R-:W-:Y:S04]  /*183f0*/  FMUL.FTZ R0, R18, c[0x0][0x320] ;  /* 0x0000c80012007a20 */ /* 0x000fe80000410000 */
[----:B------:R5:W1:Y:S01]  /*18400*/  MUFU.TANH R14, R0 ;  /* 0x00000000000e7308 */ /* 0x000a620000002400 */
[----:B------:R-:W1:Y:S01]  /*18410*/  SHFL.IDX PT, R3, R4, RZ, 0x1c1f ;  /* 0x001c1fff04037589 */ /* 0x000e6200000e0000 */
[----:B-----5:R-:W-:Y:S04]  /*18420*/  IADD3 R0, -R210, 0x1, -R5 ;  /* 0x00000001d2007810 */ /* 0x020fe80007ffe905 */
[----:B------:R-:W-:Y:S04]  /*18430*/  IADD3 R0, -R213, R0, R212 ;  /* 0x00000000d5007210 */ /* 0x000fe80007ffe1d4 */
[C---:B------:R-:W-:Y:S02]  /*18440*/  IADD3 R7, R0.reuse, c[0x0][0x328], RZ ;  /* 0x0000ca0000077a10 */ /* 0x040fe40007ffe0ff */
[----:B------:R-:W-:Y:S02]  /*18450*/  IADD3 R6, R0, UR4, RZ ;  /* 0x0000000400067c10 */ /* 0x000fe4000fffe0ff */
[----:B-1----:R-:W-:Y:S02]  /*18460*/  IADD3 R2, R7, R3, RZ ;  /* 0x0000000307027210 */ /* 0x002fe40007ffe0ff */
        /* <DEDUP_REMOVED lines=15> */
.L_x_720:
[----:B------:R-:W-:Y:S04]  /*18560*/  MOV R8, c[0x0][0x32c] ;  /* 0x0000cb0000087a02 */ /* 0x000fe80000000f00 */
[----:B------:R-:W-:Y:S11]  /*18570*/  ISETP.NE.AND P0, PT, R8, 0x1, PT ;  /* 0x000000010800780c */ /* 0x000ff60003f05270 */
[----:B------:R-:W-:Y:S02]  /*18580*/  @!UPT UIADD3 URZ, URZ, URZ, URZ ;  /* 0x0000003f3f3ff290 */ /* 0x000fe4000fffe03f */
[----:B------:R-:W-:Y:S05]  /*18590*/  @P0 IMAD.HI.U32 R8, R3, c[0x0][0x330], RZ ;  /* 0x0000cc0003080a27 */ /* 0x000fea00078e00ff */
[----:B------:R-:W-:Y:S02]  /*185a0*/  @P0 SHF.R.U32.HI R3, RZ, c[0x0][0x334], R8 ;  /* 0x0000cd00ff030a19 */ /* 0x000fe40000011608 */
.L_x_721:
[----:B------:R-:W-:Y:S05]  /*185b0*/  BSYNC B0 ;  /* 0x0000000000007941 */ /* 0x000fea0003800000 */
.L_x_719:
[----:B------:R-:W-:Y:S04]  /*185c0*/  IMAD R3, R3, c[0x0][0x32c], -R5 ;  /* 0x0000cb0003037a24 */ /* 0x000fe800078e0a05 */
[----:B------:R-:W-:Y:S05]  /*185d0*/  IMAD.IADD R3, R3, 0x1, -R210 ;  /* 0x0000000103037824 */ /* 0x000fea00078e0ad2 */
[----:B------:R-:W-:Y:S02]  /*185e0*/  IADD3 R8, R3, c[0x0][0x32c], RZ ;  /* 0x0000cb0003087a10 */ /* 0x000fe40007ffe0ff */
[----:B------:R-:W-:Y:S02]  /*185f0*/  IMNMX R0, R0, R3, !PT ;  /* 0x0000000300007217 */ /* 0x000fe40007800200 */
[----:B------:R-:W-:Y:S02]  /*18600*/  IMNMX R2, R2, R8, PT ;  /* 0x0000000802027217 */ /* 0x000fe40003800200 */
.L_x_718:
        /* <DEDUP_REMOVED lines=42> */
.L_x_724:
[----:B------:R-:W-:Y:S04]  /*188b0*/  MOV R4, c[0x0][0x32c] ;  /* 0x0000cb0000047a02 */ /* 0x000fe80000000f00 */
[----:B------:R-:W-:Y:S11]  /*188c0*/  ISETP.NE.AND P0, PT, R4, 0x1, PT ;  /* 0x000000010400780c */ /* 0x000ff60003f05270 */
[----:B------:R-:W-:Y:S02]  /*188d0*/  @!UPT UIADD3 URZ, URZ, URZ, URZ ;  /* 0x0000003f3f3ff290 */ /* 0x000fe4000fffe03f */
[----:B------:R-:W-:Y:S05]  /*188e0*/  @P0 IMAD.HI.U32 R4, R3, c[0x0][0x330], RZ ;  /* 0x0000cc0003040a27 */ /* 0x000fea00078e00ff */
[----:B------:R-:W-:Y:S02]  /*188f0*/  @P0 SHF.R.U32.HI R3, RZ, c[0x0][0x334], R4 ;  /* 0x0000cd00ff030a19 */ /* 0x000fe40000011604 */
.L_x_725:
[----:B------:R-:W-:Y:S05]  /*18900*/  BSYNC B0 ;  /* 0x0000000000007941 */ /* 0x000fea0003800000 */
.L_x_723:
[----:B------:R-:W-:Y:S04]  /*18910*/  IMAD R5, R3, c[0x0][0x32c], -R5 ;  /* 0x0000cb0003057a24 */ /* 0x000fe800078e0a05 */
[----:B------:R-:W-:Y:S05]  /*18920*/  IMAD.IADD R3, R5, 0x1, -R210 ;  /* 0x0000000105037824 */ /* 0x000fea00078e0ad2 */
[----:B------:R-:W-:Y:S02]  /*18930*/  IADD3 R4, R3, c[0x0][0x32c], RZ ;  /* 0x0000cb0003047a10 */ /* 0x000fe40007ffe0ff */
[----:B------:R-:W-:Y:S02]  /*18940*/  IMNMX R0, R0, R3, !PT ;  /* 0x0000000300007217 */ /* 0x000fe40007800200 */
[----:B------:R-:W-:Y:S02]  /*18950*/  IMNMX R2, R2, R4, PT ;  /* 0x0000000402027217 */ /* 0x000fe40003800200 */
.L_x_722:
[----:B------:R-:W-:Y:S01]  /*18960*/  FMNMX.FTZ R3, R8, R133, !PT ;  /* 0x0000008508037209 */ /* 0x000fe20007810000 */
[----:B------:R-:W-:Y:S01]  /*18970*/  LDSM.16.MT88.4 R164, [R180] ;  /* 0x00000000b4a4783b */ /* 0x000fe20000004200 */
        /* <DEDUP_REMOVED lines=27> */
[----:B------:R-:W-:Y:S04]  /*18b30*/  ISETP.GT.AND P0, PT, R0, 0x11, P1 ;  /* 0x000000110000780c */ /* 0x000fe80000f04270 */
[----:B------:R-:W-:Y:S02]  /*18b40*/  ISETP.LT.OR P0, PT, R2, 0x12, P0 ;  /* 0x000000120200780c */ /* 0x000fe40000701670 */
[----:B-1----:R-:W-:Y:S02]  /*18b50*/  FMNMX.FTZ R3, R3, R13, !PT ;  /* 0x0000000d03037209 */ /* 0x002fe40007810000 */
[----:B------:R-:W-:Y:S02]  /*18b60*/  FSEL R171, R15, -INF , !P0 ;  /* 0xff8000000fab7808 */ /* 0x000fe40004000000 */
[----:B------:R-:W-:Y:S04]  /*18b70*/  ISETP.GT.AND P0, PT, R0, 0x18, P1 ;  /* 0x000000180000780c */ /* 0x000fe80000f04270 */
[----:B------:R-:W-:Y:S04]  /*18b80*/  ISETP.LT.OR P0, PT, R2, 0x19, P0 ;  /* 0x000000190200780c */ /* 0x000fe80000701670 */
[----:B------:R-:W-:Y:S02]  /*18b90*/  FSEL R172, R14, -INF , !P0 ;  /* 0xff8000000eac7808 */ /* 0x000fe40004000000 */
[----:B------:R-:W-:Y:S02]  /*18ba0*/  ISETP.GT.AND P0, PT, R0, 0x19, P1 ;  /* 0x000000190000780c */ /* 0x000fe40000f04270 */
[----:B------:R-:W-:Y:S02]  /*18bb0*/  FMNMX.FTZ R0, R170, R12, !PT ;  /* 0x0000000caa007209 */ /* 0x000fe40007810000 */
[----:B------:R-:W1:Y:S01]  /*18bc0*/  SHFL.BFLY PT, R12, R3, 0x1, 0x1f ;  /* 0x0c201f00030c7f89 */ /* 0x000e6200000e0000 */
[----:B------:R-:W-:Y:S02]  /*18bd0*/  ISETP.LT.OR P0, PT, R2, 0x1a, P0 ;  /* 0x0000001a0200780c */ /* 0x000fe40000701670 */
[----:B------:R-:W-:Y:S02]  /*18be0*/  FMNMX.FTZ R0, R171, R0, !PT ;  /* 0x00000000ab007209 */ /* 0x000fe40007810000 */
[----:B------:R-:W-:Y:S02]  /*18bf0*/  FSEL R135, R16, -INF , !P0 ;  /* 0xff80000010877808 */ /* 0x000fe40004000000 */
[----:B------:R-:W-:Y:S04]  /*18c00*/  FMNMX.FTZ R0, R172, R0, !PT ;  /* 0x00000000ac007209 */ /* 0x000fe80007810000 */
[----:B------:R-:W-:Y:S05]  /*18c10*/  FMNMX.FTZ R0, R135, R0, !PT ;  /* 0x0000000087007209 */ /* 0x000fea0007810000 */
[----:B------:R-:W2:Y:S01]  /*18c20*/  SHFL.BFLY PT, R2, R0, 0x2, 0x1f ;  /* 0x0c401f0000027f89 */ /* 0x000ea200000e0000 */
[----:B-1----:R-:W-:Y:S07]  /*18c30*/  FMNMX.FTZ R132, R3, R12, !PT ;  /* 0x0000000c03847209 */ /* 0x002fee0007810000 */
[----:B------:R-:W-:Y:S01]  /*18c40*/  LDSM.16.MT88.4 R12, [R179] ;  /* 0x00000000b30c783b */ /* 0x000fe20000004200 */
[C---:B------:R-:W-:Y:S01]  /*18c50*/  FSETP.NEU.FTZ.AND P0, PT, R132.reuse, -INF , PT ;  /* 0xff8000008400780b */ /* 0x040fe20003f1d000 */
[----:B------:R-:W-:Y:S05]  /*18c60*/  FMUL.FTZ R3, R132, c[0x0][0x2d0] ;  /* 0x0000b40084037a20 */ /* 0x000fea0000410000 */
[----:B------:R-:W-:Y:S05]  /*18c70*/  FSEL R139, R3, RZ, P0 ;  /* 0x000000ff038b7208 */ /* 0x000fea0000000000 */
[--C-:B------:R-:W-:Y:S01]  /*18c80*/  FFMA.FTZ R11, R11, c[0x0][0x2d0], -R139.reuse ;  /* 0x0000b4000b0b7a23 */ /* 0x100fe2000001088b */
[----:B--2---:R-:W-:Y:S01]  /*18c90*/  FMNMX.FTZ R2, R0, R2, !PT ;  /* 0x0000000200027209 */ /* 0x004fe20007810000 */
[--C-:B------:R-:W-:Y:S02]  /*18ca0*/  FFMA.FTZ R0, R8, c[0x0][0x2d0], -R139.reuse ;  /* 0x0000b40008007a23 */ /* 0x100fe4000001088b */
[----:B------:R-:W-:Y:S02]  /*18cb0*/  MUFU.EX2 R202, R11 ;  /* 0x0000000b00ca7308 */ /* 0x000fe40000000800 */
[----:B------:R-:W1:Y:S08]  /*18cc0*/  SHFL.BFLY PT, R3, R2, 0x1, 0x1f ;  /* 0x0c201f0002037f89 */ /* 0x000e7000000e0000 */
[----:B------:R2:W-:Y:S01]  /*18cd0*/  MUFU.EX2 R205, R0 ;  /* 0x0000000000cd7308 */ /* 0x0005e20000000800 */
        /* <DEDUP_REMOVED lines=171> */
[----:B------:R-:W-:Y:S02]  /*19790*/  FMUL.FTZ R104, R2, R104 ;  /* 0x0000006802687220 */ /* 0x000fe40000410000 */
        /* <DEDUP_REMOVED lines=8> */
[C---:B------:R-:W-:Y:S01]  /*19820*/  FMUL.FTZ R108, R2.reuse, R108 ;  /* 0x0000006c026c7220 */ /* 0x040fe20000410000 */
        /* <DEDUP_REMOVED lines=8> */
[C---:B------:R-:W-:Y:S02]  /*198b0*/  FMUL.FTZ R112, R2.reuse, R112 ;  /* 0x0000007002707220 */ /* 0x040fe40000410000 */
        /* <DEDUP_REMOVED lines=80> */
[-C--:B------:R-:W-:Y:S01]  /*19dc0*/  MOV R8, R3.reuse ;  /* 0x0000000300087202 */ /* 0x080fe20000000f00 */
[C---:B---3--:R-:W-:Y:S04]  /*19dd0*/  HMMA.16816.F32.BF16 R116, R160.reuse, R12, R116 ;  /* 0x0000000ca074723c */ /* 0x048fe80000041874 */
[----:B------:R-:W-:Y:S02]  /*19de0*/  FADD.FTZ R2, R198, R2 ;  /* 0x00000002c6027221 */ /* 0x000fe40000010000 */
[----:B------:R-:W-:Y:S02]  /*19df0*/  FADD.FTZ R0, R203, R0 ;  /* 0x00000000cb007221 */ /* 0x000fe40000010000 */
[C---:B------:R-:W-:Y:S04]  /*19e00*/  HMMA.16816.F32.BF16 R120, R160.reuse, R14, R120 ;  /* 0x0000000ea078723c */ /* 0x040fe80000041878 */
[----:B------:R-:W-:Y:S02]  /*19e10*/  FADD.FTZ R2, R197, R2 ;  /* 0x00000002c5027221 */ /* 0x000fe40000010000 */
[----:B------:R-:W-:Y:S02]  /*19e20*/  FADD.FTZ R0, R202, R0 ;  /* 0x00000000ca007221 */ /* 0x000fe40000010000 */
        /* <DEDUP_REMOVED lines=9> */
[----:B------:R-:W-:Y:S01]  /*19ec0*/  IADD3 R0, R195, -0x1, RZ ;  /* 0xffffffffc3007810 */ /* 0x000fe20007ffe0ff */
[----:B------:R-:W-:Y:S01]  /*19ed0*/  FADD.FTZ R208, R169, R4 ;  /* 0x00000004a9d07221 */ /* 0x000fe20000010000 */
[----:B------:R-:W-:Y:S01]  /*19ee0*/  MOV R134, R3 ;  /* 0x0000000300867202 */ /* 0x000fe20000000f00 */
[----:B------:R-:W-:Y:S01]  /*19ef0*/  FADD.FTZ R207, R133, R2 ;  /* 0x0000000285cf7221 */ /* 0x000fe20000010000 */
[----:B------:R-:W-:Y:S02]  /*19f00*/  MOV R195, R0 ;  /* 0x0000000000c37202 */ /* 0x000fe40000000f00 */
[----:B------:R-:W-:Y:S01]  /*19f10*/  MOV R133, R132 ;  /* 0x0000008400857202 */ /* 0x000fe20000000f00 */
[----:B------:R-:W-:-:S05]  /*19f20*/  @P0 BRA `(.L_x_726) ;  /* 0xffffd8a000000947 */ /* 0x000fca000383ffff */
.L_x_717:
[----:B------:R-:W-:Y:S02]  /*19f30*/  MOV R7, 0x1f ;  /* 0x0000001f00077802 */ /* 0x000fe40000000f00 */
[----:B------:R-:W-:Y:S01]  /*19f40*/  MOV R6, 0xffffffff ;  /* 0xffffffff00067802 */ /* 0x000fe20000000f00 */
[----:B------:R-:W-:Y:S05]  /*19f50*/  BRA.DIV ~URZ, `(.L_x_727) ;  /* 0x000061d27f007947 */ /* 0x000fea000b800000 */
[----:B------:R1:W2:Y:S02]  /*19f60*/  SHFL.BFLY PT, R0, R208, 0x2, 0x1f ;  /* 0x0c401f00d0007f89 */ /* 0x0002a400000e0000 */
.L_x_800:
[----:B--2---:R-:W-:Y:S01]  /*19f70*/  FADD.FTZ R0, R0, R208 ;  /* 0x000000d000007221 */ /* 0x004fe20000010000 */
[----:B------:R-:W-:Y:S05]  /*19f80*/  BRA.DIV ~URZ, `(.L_x_728) ;  /* 0x000062027f007947 */ /* 0x000fea000b800000 */
[----:B------:R-:W2:Y:S04]  /*19f90*/  SHFL.BFLY PT, R2, R207, 0x2, 0x1f ;  /* 0x0c401f00cf027f89 */ /* 0x000ea800000e0000 */
[----:B------:R-:W3:Y:S01]  /*19fa0*/  SHFL.BFLY PT, R5, R0, 0x1, 0x1f ;  /* 0x0c201f0000057f89 */ /* 0x000ee200000e0000 */
[----:B--2---:R-:W-:-:S02]  /*19fb0*/  FADD.FTZ R4, R2, R207 ;  /* 0x000000cf02047221 */ /* 0x004fc40000010000 */
[----:B---3--:R-:W-:-:S03]  /*19fc0*/  FADD.FTZ R0, R0, R5 ;  /* 0x0000000500007221 */ /* 0x008fc60000010000 */
[----:B------:R2:W3:Y:S04]  /*19fd0*/  SHFL.BFLY PT, R3, R4, 0x1, 0x1f ;  /* 0x0c201f0004037f89 */ /* 0x0004e800000e0000 */
.L_x_801:
[----:B------:R-:W-:Y:S01]  /*19fe0*/  FSETP.NE.FTZ.AND P1, PT, R0, RZ, PT ;  /* 0x000000ff0000720b */ /* 0x000fe20003f35000 */
[----:B---3--:R-:W-:Y:S01]  /*19ff0*/  FADD.FTZ R3, R3, R4 ;  /* 0x0000000403037221 */ /* 0x008fe20000010000 */
[----:B------:R-:W-:Y:S02]  /*1a000*/  MOV R2, RZ ;  /* 0x000000ff00027202 */ /* 0x000fe40000000f00 */
[----:B------:R-:W-:Y:S02]  /*1a010*/  MOV R133, 0xff800000 ;  /* 0xff80000000857802 */ /* 0x000fe40000000f00 */
[----:B------:R-:W-:-:S07]  /*1a020*/  FSETP.NE.FTZ.AND P0, PT, R3, RZ, PT ;  /* 0x000000ff0300720b */ /* 0x000fce0003f15000 */
[----:B------:R-:W3:Y:S01]  /*1a030*/  @P1 MUFU.RCP R2, R0 ;  /* 0x0000000000021308 */ /* 0x000ee20000001000 */
[----:B--2---:R-:W-:-:S05]  /*1a040*/  @P1 MOV R4, 0x3f317218 ;  /* 0x3f31721800041802 */ /* 0x004fca0000000f00 */
[----:B------:R-:W-:Y:S02]  /*1a050*/  @P1 FMUL.FTZ R4, R4, c[0x0][0x2d0] ;  /* 0x0000b40004041a20 */ /* 0x000fe40000410000 */
[----:B------:R2:W-:Y:S01]  /*1a060*/  @P1 MUFU.LG2 R5, R0 ;  /* 0x0000000000051308 */ /* 0x0005e20000000c00 */
[C---:B---3--:R-:W-:Y:S02]  /*1a070*/  FMUL.FTZ R134, R2.reuse, R144 ;  /* 0x0000009002867220 */ /* 0x048fe40000410000 */
[C---:B------:R-:W-:Y:S02]  /*1a080*/  FMUL.FTZ R135, R2.reuse, R145 ;  /* 0x0000009102877220 */ /* 0x040fe40000410000 */
[C---:B------:R-:W-:Y:S02]  /*1a090*/  FMUL.FTZ R144, R2.reuse, R152 ;  /* 0x0000009802907220 */ /* 0x040fe40000410000 */
[C---:B------:R-:W-:Y:S01]  /*1a0a0*/  FMUL.FTZ R145, R2.reuse, R153 ;  /* 0x0000009902917220 */ /* 0x040fe20000410000 */
[----:B--2---:R-:W-:Y:S01]  /*1a0b0*/  MOV R0, RZ ;  /* 0x000000ff00007202 */ /* 0x004fe20000000f00 */
[----:B------:R-:W-:-:S02]  /*1a0c0*/  FMUL.FTZ R152, R2, R24 ;  /* 0x0000001802987220 */ /* 0x000fc40000410000 */
[C---:B------:R-:W-:Y:S02]  /*1a0d0*/  FMUL.FTZ R153, R2.reuse, R25 ;  /* 0x0000001902997220 */ /* 0x040fe40000410000 */
[C---:B------:R-:W-:Y:S01]  /*1a0e0*/  FMUL.FTZ R24, R2.reuse, R32 ;  /* 0x0000002002187220 */ /* 0x040fe20000410000 */
[----:B------:R-:W2:Y:S01]  /*1a0f0*/  @P0 MUFU.RCP R0, R3 ;  /* 0x0000000300000308 */ /* 0x000ea20000001000 */
        /* <DEDUP_REMOVED lines=59> */
[----:B--2---:R-:W-:-:S02]  /*1a4b0*/  FMUL.FTZ R128, R0, R30 ;  /* 0x0000001e00807220 */ /* 0x004fc40000410000 */
[C---:B------:R-:W-:Y:S02]  /*1a4c0*/  FMUL.FTZ R129, R0.reuse, R31 ;  /* 0x0000001f00817220 */ /* 0x040fe40000410000 */
[C---:B------:R-:W-:Y:S02]  /*1a4d0*/  FMUL.FTZ R30, R0.reuse, R34 ;  /* 0x00000022001e7220 */ /* 0x040fe40000410000 */
[C---:B------:R-:W-:Y:S02]  /*1a4e0*/  FMUL.FTZ R31, R0.reuse, R35 ;  /* 0x00000023001f7220 */ /* 0x040fe40000410000 */
[----:B------:R-:W-:Y:S02]  /*1a4f0*/  @P1 FMUL.FTZ R5, R5, 0.69314718246459960938 ;  /* 0x3f31721805051820 */ /* 0x000fe40000410000 */
[C---:B------:R-:W-:Y:S02]  /*1a500*/  FMUL.FTZ R34, R0.reuse, R42 ;  /* 0x0000002a00227220 */ /* 0x040fe40000410000 */
[----:B------:R-:W-:-:S02]  /*1a510*/  FMUL.FTZ R35, R0, R43 ;  /* 0x0000002b00237220 */ /* 0x000fc40000410000 */
[C---:B------:R-:W-:Y:S01]  /*1a520*/  FMUL.FTZ R42, R0.reuse, R50 ;  /* 0x00000032002a7220 */ /* 0x040fe20000410000 */
[----:B---3--:R-:W-:Y:S01]  /*1a530*/  @P0 MOV R3, 0x3f317218 ;  /* 0x3f31721800030802 */ /* 0x008fe20000000f00 */
[C---:B------:R-:W-:Y:S02]  /*1a540*/  FMUL.FTZ R43, R0.reuse, R51 ;  /* 0x00000033002b7220 */ /* 0x040fe40000410000 */
[C---:B------:R-:W-:Y:S02]  /*1a550*/  FMUL.FTZ R50, R0.reuse, R58 ;  /* 0x0000003a00327220 */ /* 0x040fe40000410000 */
[C---:B------:R-:W-:Y:S02]  /*1a560*/  FMUL.FTZ R51, R0.reuse, R59 ;  /* 0x0000003b00337220 */ /* 0x040fe40000410000 */
[C---:B------:R-:W-:Y:S02]  /*1a570*/  FMUL.FTZ R58, R0.reuse, R66 ;  /* 0x00000042003a7220 */ /* 0x040fe40000410000 */
[----:B------:R-:W-:-:S02]  /*1a580*/  FMUL.FTZ R59, R0, R67 ;  /* 0x00000043003b7220 */ /* 0x000fc40000410000 */
[----:B------:R-:W-:Y:S01]  /*1a590*/  @P1 FFMA.FTZ R133, R4, R132, R5 ;  /* 0x0000008404851223 */ /* 0x000fe20000010005 */
[----:B------:R-:W-:Y:S01]  /*1a5a0*/  MOV R4, 0x1 ;  /* 0x0000000100047802 */ /* 0x000fe20000000f00 */
[C---:B------:R-:W-:Y:S02]  /*1a5b0*/  FMUL.FTZ R66, R0.reuse, R74 ;  /* 0x0000004a00427220 */ /* 0x040fe40000410000 */
[C---:B------:R-:W-:Y:S02]  /*1a5c0*/  FMUL.FTZ R67, R0.reuse, R75 ;  /* 0x0000004b00437220 */ /* 0x040fe40000410000 */
[C---:B------:R-:W-:Y:S02]  /*1a5d0*/  FMUL.FTZ R74, R0.reuse, R82 ;  /* 0x00000052004a7220 */ /* 0x040fe40000410000 */
[----:B------:R-:W-:Y:S02]  /*1a5e0*/  FMUL.FTZ R75, R0, R83 ;  /* 0x00000053004b7220 */ /* 0x000fe40000410000 */
[----:B----4-:R-:W-:-:S02]  /*1a5f0*/  @P0 FMUL.FTZ R2, R2, 0.69314718246459960938 ;  /* 0x3f31721802020820 */ /* 0x010fc40000410000 */
        /* <DEDUP_REMOVED lines=51> */
.L_x_610:
[----:B------:R-:W2:Y:S01]  /*1a930*/  S2R R118, SR_TID.X ;  /* 0x0000000000767919 */ /* 0x000ea20000002100 */
[----:B------:R-:W-:Y:S01]  /*1a940*/  BSSY B0, `(.L_x_729) ;  /* 0x0000010000007945 */ /* 0x000fe20003800000 */
[----:B--2---:R-:W-:-:S13]  /*1a950*/  LOP3.LUT P0, RZ, R118, 0xff, RZ, 0xc0, !PT ;  /* 0x000000ff76ff7812 */ /* 0x004fda000780c0ff */
[----:B------:R-:W-:Y:S05]  /*1a960*/  @P0 BRA `(.L_x_730) ;  /* 0x000000d000000947 */ /* 0x000fea0003800000 */
[----:B------:R-:W2:Y:S01]  /*1a970*/  S2R R4, SR_LANEID ;  /* 0x0000000000047919 */ /* 0x000ea20000000000 */
[----:B------:R-:W-:Y:S01]  /*1a980*/  VOTEU.ANY UR4, UPT, PT ;  /* 0x0000000000047886 */ /* 0x000fe200038e0100 */
[----:B------:R-:W-:Y:S01]  /*1a990*/  IMAD.MOV.U32 R5, RZ, RZ, c[0x0][0x564] ;  /* 0x00015900ff057624 */ /* 0x000fe200078e00ff */
[----:B------:R-:W2:Y:S08]  /*1a9a0*/  FLO.U32 R3, UR4 ;  /* 0x0000000400037d00 */ /* 0x000eb000080e0000 */
[----:B------:R-:W3:Y:S01]  /*1a9b0*/  POPC R2, UR4 ;  /* 0x0000000400027d09 */ /* 0x000ee20008000000 */
[----:B--2---:R-:W-:Y:S01]  /*1a9c0*/  ISETP.EQ.U32.AND P0, PT, R3, R4, PT ;  /* 0x000000040300720c */ /* 0x004fe20003f02070 */
[----:B------:R-:W-:-:S12]  /*1a9d0*/  IMAD.MOV.U32 R4, RZ, RZ, c[0x0][0x560] ;  /* 0x00015800ff047624 */ /* 0x000fd800078e00ff */
[----:B---3--:R2:W3:Y:S04]  /*1a9e0*/  @P0 ATOMG.E.ADD.STRONG.GPU PT, R2, [R4.64], R2 ;  /* 0x00000002040209a8 */ /* 0x0084e800081ee1c6 */
[----:B--2---:R-:W2:Y:S04]  /*1a9f0*/  S2R R4, SR_LTMASK ;  /* 0x0000000000047919 */ /* 0x004ea80000003900 */
[----:B---3--:R2:W3:Y:S02]  /*1aa00*/  SHFL.IDX PT, R3, R2, R3, 0x1f ;  /* 0x00001f0302037589 */ /* 0x0084e400000e0000 */
[----:B--2---:R-:W-:-:S06]  /*1aa10*/  LOP3.LUT R2, R4, UR4, RZ, 0xc0, !PT ;  /* 0x0000000404027c12 */ /* 0x004fcc000f8ec0ff */
[----:B------:R-:W3:Y:S02]  /*1aa20*/  POPC R2, R2 ;  /* 0x0000000200027309 */ /* 0x000ee40000000000 */
[----:B---3--:R-:W-:-:S06]  /*1aa30*/  IADD3 R232, R3, c[0x0][0xc], R2 ;  /* 0x0000030003e87a10 */ /* 0x008fcc0007ffe002 */
.L_x_730:
[----:B------:R-:W-:Y:S05]  /*1aa40*/  BSYNC B0 ;  /* 0x0000000000007941 */ /* 0x000fea0003800000 */
.L_x_729:
[----:B------:R-:W-:Y:S01]  /*1aa50*/  PRMT R0, R0, 0x9910, RZ ;  /* 0x0000991000007816 */ /* 0x000fe200000000ff */
[----:B------:R-:W-:Y:S01]  /*1aa60*/  BSSY B1, `(.L_x_731) ;  /* 0x00003f8000017945 */ /* 0x000fe20003800000 */
[----:B-----5:R-:W-:Y:S02]  /*1aa70*/  IMAD.MOV.U32 R110, RZ, RZ, R232 ;  /* 0x000000ffff6e7224 */ /* 0x020fe400078e00e8 */
[----:B------:R-:W-:-:S13]  /*1aa80*/  ISETP.NE.AND P0, PT, R0, RZ, PT ;  /* 0x000000ff0000720c */ /* 0x000fda0003f05270 */
[----:B------:R-:W-:Y:S05]  /*1aa90*/  @!P0 BRA `(.L_x_732) ;  /* 0x0000321000008947 */ /* 0x000fea0003800000 */
[----:B------:R-:W-:Y:S01]  /*1aaa0*/  WARPSYNC 0xffffffff ;  /* 0xffffffff00007948 */ /* 0x000fe20003800000 */
[----:B------:R-:W-:Y:S01]  /*1aab0*/  BAR.SYNC.DEFER_BLOCKING 0x1, 0x100 ;  /* 0x0044000000007b1d */ /* 0x000fe20000010000 */
[----:B------:R-:W-:Y:S01]  /*1aac0*/  F2FP.BF16.PACK_AB R0, R161, R160 ;  /* 0x000000a0a100723e */ /* 0x000fe200000010ff */
[----:B------:R-:W-:Y:S01]  /*1aad0*/  IMAD.MOV.U32 R12, RZ, RZ, c[0x0][0x388] ;  /* 0x0000e200ff0c7624 */ /* 0x000fe200078e00ff */
[----:B------:R-:W-:Y:S02]  /*1aae0*/  F2FP.BF16.PACK_AB R2, R109, R108 ;  /* 0x0000006c6d02723e */ /* 0x000fe400000010ff */
[----:B------:R-:W-:Y:S02]  /*1aaf0*/  F2FP.BF16.PACK_AB R3, R135, R134 ;  /* 0x000000868703723e */ /* 0x000fe400000010ff */
        /* <DEDUP_REMOVED lines=8> */
[----:B--2---:R-:W-:-:S02]  /*1ab80*/  F2FP.BF16.PACK_AB R0, R117, R116 ;  /* 0x000000747500723e */ /* 0x004fc400000010ff */
[----:B---3--:R-:W-:-:S03]  /*1ab90*/  F2FP.BF16.PACK_AB R2, R141, R140 ;  /* 0x0000008c8d02723e */ /* 0x008fc600000010ff */
[----:B------:R2:W-:Y:S01]  /*1aba0*/  STS [R239+0x400], R0 ;  /* 0x00040000ef007388 */ /* 0x0005e20000000800 */
[----:B----4-:R-:W-:-:S03]  /*1abb0*/  F2FP.BF16.PACK_AB R3, R121, R120 ;  /* 0x000000787903723e */ /* 0x010fc600000010ff */
[----:B------:R3:W-:Y:S04]  /*1abc0*/  STS [R241+0x80], R2 ;  /* 0x00008002f1007388 */ /* 0x0007e80000000800 */
[----:B------:R4:W-:Y:S01]  /*1abd0*/  STS [R241+0x480], R3 ;  /* 0x00048003f1007388 */ /* 0x0009e20000000800 */
[----:B--2---:R-:W-:Y:S02]  /*1abe0*/  F2FP.BF16.PACK_AB R0, R145, R144 ;  /* 0x000000909100723e */ /* 0x004fe400000010ff */
[----:B---3--:R-:W-:-:S03]  /*1abf0*/  F2FP.BF16.PACK_AB R2, R125, R124 ;  /* 0x0000007c7d02723e */ /* 0x008fc600000010ff */
[----:B------:R2:W-:Y:S01]  /*1ac00*/  STS [R240], R0 ;  /* 0x00000000f0007388 */ /* 0x0005e20000000800 */
[----:B----4-:R-:W-:-:S03]  /*1ac10*/  F2FP.BF16.PACK_AB R3, R149, R148 ;  /* 0x000000949503723e */ /* 0x010fc600000010ff */
[----:B------:R3:W-:Y:S04]  /*1ac20*/  STS [R240+0x400], R2 ;  /* 0x00040002f0007388 */ /* 0x0007e80000000800 */
[----:B------:R4:W-:Y:S01]  /*1ac30*/  STS [R245+0x80], R3 ;  /* 0x00008003f5007388 */ /* 0x0009e20000000800 */
[----:B--2---:R-:W-:Y:S02]  /*1ac40*/  F2FP.BF16.PACK_AB R0, R23, R22 ;  /* 0x000000161700723e */ /* 0x004fe400000010ff */
[----:B---3--:R-:W-:-:S03]  /*1ac50*/  F2FP.BF16.PACK_AB R2, R153, R152 ;  /* 0x000000989902723e */ /* 0x008fc600000010ff */
[----:B------:R2:W-:Y:S01]  /*1ac60*/  STS [R245+0x480], R0 ;  /* 0x00048000f5007388 */ /* 0x0005e20000000800 */
[----:B----4-:R-:W-:-:S03]  /*1ac70*/  F2FP.BF16.PACK_AB R3, R27, R26 ;  /* 0x0000001a1b03723e */ /* 0x010fc600000010ff */
[----:B------:R3:W-:Y:S04]  /*1ac80*/  STS [R243], R2 ;  /* 0x00000002f3007388 */ /* 0x0007e80000000800 */
[----:B------:R4:W-:Y:S01]  /*1ac90*/  STS [R243+0x400], R3 ;  /* 0x00040003f3007388 */ /* 0x0009e20000000800 */
[----:B--2---:R-:W-:Y:S02]  /*1aca0*/  F2FP.BF16.PACK_AB R0, R29, R28 ;  /* 0x0000001c1d00723e */ /* 0x004fe400000010ff */
[----:B---3--:R-:W-:-:S03]  /*1acb0*/  F2FP.BF16.PACK_AB R2, R129, R128 ;  /* 0x000000808102723e */ /* 0x008fc600000010ff */
[----:B------:R2:W-:Y:S01]  /*1acc0*/  STS [R244+0x80], R0 ;  /* 0x00008000f4007388 */ /* 0x0005e20000000800 */
[----:B----4-:R-:W-:-:S03]  /*1acd0*/  F2FP.BF16.PACK_AB R3, R25, R24 ;  /* 0x000000181903723e */ /* 0x010fc600000010ff */
[----:B------:R3:W-:Y:S04]  /*1ace0*/  STS [R244+0x480], R2 ;  /* 0x00048002f4007388 */ /* 0x0007e80000000800 */
[----:B------:R4:W-:Y:S01]  /*1acf0*/  STS [R242], R3 ;  /* 0x00000003f2007388 */ /* 0x0009e20000000800 */
[----:B--2---:R-:W-:Y:S02]  /*1ad00*/  F2FP.BF16.PACK_AB R0, R31, R30 ;  /* 0x0000001e1f00723e */ /* 0x004fe400000010ff */
[----:B---3--:R-:W-:-:S03]  /*1ad10*/  F2FP.BF16.PACK_AB R2, R37, R36 ;  /* 0x000000242502723e */ /* 0x008fc600000010ff */
[----:B------:R2:W-:Y:S01]  /*1ad20*/  STS [R242+0x400], R0 ;  /* 0x00040000f2007388 */ /* 0x0005e20000000800 */
[----:B----4-:R-:W-:-:S03]  /*1ad30*/  F2FP.BF16.PACK_AB R3, R39, R38 ;  /* 0x000000262703723e */ /* 0x010fc600000010ff */
[----:B------:R3:W-:Y:S04]  /*1ad40*/  STS [R238+0x4080], R2 ;  /* 0x00408002ee007388 */ /* 0x0007e80000000800 */
[----:B------:R4:W-:Y:S01]  /*1ad50*/  STS [R238+0x4480], R3 ;  /* 0x00448003ee007388 */ /* 0x0009e20000000800 */
        /* <DEDUP_REMOVED lines=59> */
[----:B------:R4:W-:Y:S04]  /*1b110*/  STS [R242+0x8400], R4 ;  /* 0x00840004f2007388 */ /* 0x0009e80000000800 */
[----:B------:R1:W-:Y:S01]  /*1b120*/  STS [R238+0xc080], R2 ;  /* 0x00c08002ee007388 */ /* 0x0003e20000000800 */
[----:B--2---:R-:W-:Y:S02]  /*1b130*/  F2FP.BF16.PACK_AB R0, R147, R146 ;  /* 0x000000929300723e */ /* 0x004fe400000010ff */
[----:B---3--:R-:W-:-:S03]  /*1b140*/  F2FP.BF16.PACK_AB R3, R155, R154 ;  /* 0x0000009a9b03723e */ /* 0x008fc600000010ff */
[----:B------:R2:W-:Y:S01]  /*1b150*/  STS [R238+0xc480], R0 ;  /* 0x00c48000ee007388 */ /* 0x0005e20000000800 */
[----:B----4-:R-:W-:-:S03]  /*1b160*/  F2FP.BF16.PACK_AB R4, R97, R96 ;  /* 0x000000606104723e */ /* 0x010fc600000010ff */
[----:B------:R3:W-:Y:S01]  /*1b170*/  STS [R239+0xc400], R3 ;  /* 0x00c40003ef007388 */ /* 0x0007e20000000800 */
[----:B-1----:R-:W-:-:S03]  /*1b180*/  F2FP.BF16.PACK_AB R2, R163, R162 ;  /* 0x000000a2a302723e */ /* 0x002fc600000010ff */
[----:B------:R1:W-:Y:S04]  /*1b190*/  STS [R239+0xc000], R4 ;  /* 0x00c00004ef007388 */ /* 0x0003e80000000800 */
[----:B------:R4:W-:Y:S01]  /*1b1a0*/  STS [R241+0xc080], R2 ;  /* 0x00c08002f1007388 */ /* 0x0009e20000000800 */
[----:B--2---:R-:W-:Y:S02]  /*1b1b0*/  F2FP.BF16.PACK_AB R0, R151, R150 ;  /* 0x000000969700723e */ /* 0x004fe400000010ff */
[----:B---3--:R-:W-:-:S03]  /*1b1c0*/  F2FP.BF16.PACK_AB R3, R115, R114 ;  /* 0x000000727303723e */ /* 0x008fc600000010ff */
[----:B------:R2:W-:Y:S01]  /*1b1d0*/  STS [R241+0xc480], R0 ;  /* 0x00c48000f1007388 */ /* 0x0005e20000000800 */
[----:B-1----:R-:W-:-:S03]  /*1b1e0*/  F2FP.BF16.PACK_AB R4, R169, R168 ;  /* 0x000000a8a904723e */ /* 0x002fc600000010ff */
[----:B------:R1:W-:Y:S01]  /*1b1f0*/  STS [R240+0xc400], R3 ;  /* 0x00c40003f0007388 */ /* 0x0003e20000000800 */
[----:B----4-:R-:W-:-:S03]  /*1b200*/  F2FP.BF16.PACK_AB R2, R167, R166 ;  /* 0x000000a6a702723e */ /* 0x010fc600000010ff */
[----:B------:R3:W-:Y:S04]  /*1b210*/  STS [R240+0xc000], R4 ;  /* 0x00c00004f0007388 */ /* 0x0007e80000000800 */
[----:B------:R4:W-:Y:S01]  /*1b220*/  STS [R245+0xc080], R2 ;  /* 0x00c08002f5007388 */ /* 0x0009e20000000800 */
[----:B--2---:R-:W-:Y:S02]  /*1b230*/  F2FP.BF16.PACK_AB R0, R107, R106 ;  /* 0x0000006a6b00723e */ /* 0x004fe400000010ff */
[----:B-1----:R-:W-:-:S03]  /*1b240*/  F2FP.BF16.PACK_AB R3, R103, R102 ;  /* 0x000000666703723e */ /* 0x002fc600000010ff */
[----:B------:R1:W-:Y:S01]  /*1b250*/  STS [R245+0xc480], R0 ;  /* 0x00c48000f5007388 */ /* 0x0003e20000000800 */
[----:B---3--:R-:W-:-:S03]  /*1b260*/  F2FP.BF16.PACK_AB R4, R165, R164 ;  /* 0x000000a4a504723e */ /* 0x008fc600000010ff */
[----:B------:R2:W-:Y:S01]  /*1b270*/  STS [R243+0xc400], R3 ;  /* 0x00c40003f3007388 */ /* 0x0005e20000000800 */
[----:B----4-:R-:W-:-:S03]  /*1b280*/  F2FP.BF16.PACK_AB R2, R113, R112 ;  /* 0x000000707102723e */ /* 0x010fc600000010ff */
[----:B------:R3:W-:Y:S04]  /*1b290*/  STS [R243+0xc000], R4 ;  /* 0x00c00004f3007388 */ /* 0x0007e80000000800 */
[----:B------:R4:W-:Y:S01]  /*1b2a0*/  STS [R244+0xc080], R2 ;  /* 0x00c08002f4007388 */ /* 0x0009e20000000800 */
[----:B-1----:R-:W-:Y:S02]  /*1b2b0*/  F2FP.BF16.PACK_AB R0, R99, R98 ;  /* 0x000000626300723e */ /* 0x002fe400000010ff */
[----:B--2---:R-:W-:-:S03]  /*1b2c0*/  F2FP.BF16.PACK_AB R3, R105, R104 ;  /* 0x000000686903723e */ /* 0x004fc600000010ff */
[----:B------:R1:W-:Y:S01]  /*1b2d0*/  STS [R244+0xc480], R0 ;  /* 0x00c48000f4007388 */ /* 0x0003e20000000800 */
[----:B---3--:R-:W-:-:S03]  /*1b2e0*/  IMAD.MOV.U32 R4, RZ, RZ, 0x4 ;  /* 0x00000004ff047424 */ /* 0x008fc600078e00ff */
[----:B------:R2:W-:Y:S01]  /*1b2f0*/  STS [R242+0xc000], R3 ;  /* 0x00c00003f2007388 */ /* 0x0005e20000000800 */
[----:B----4-:R-:W-:Y:S02]  /*1b300*/  IMAD.MOV.U32 R2, RZ, RZ, RZ ;  /* 0x000000ffff027224 */ /* 0x010fe400078e00ff */
[----:B------:R-:W-:-:S04]  /*1b310*/  @P1 IMAD.WIDE R6, R235, R4, c[0x0][0x508] ;  /* 0x00014200eb061625 */ /* 0x000fc800078e0204 */
[----:B------:R-:W-:Y:S01]  /*1b320*/  IMAD.WIDE R4, R235, R4, c[0x0][0x500] ;  /* 0x00014000eb047625 */ /* 0x000fe200078e0204 */
        /* <DEDUP_REMOVED lines=12> */
.L_x_733:
[----:B------:R-:W2:Y:S01]  /*1b3f0*/  LDL R111, [R1+0x4] ;  /* 0x00000400016f7983 */ /* 0x000ea20000100800 */
[----:B------:R-:W-:Y:S01]  /*1b400*/  IMAD.MOV.U32 R10, RZ, RZ, 0x368 ;  /* 0x00000368ff0a7424 */ /* 0x000fe200078e00ff */
[----:B------:R-:W-:Y:S01]  /*1b410*/  ISETP.GT.AND P2, PT, R3, 0x1, PT ;  /* 0x000000010300780c */ /* 0x000fe20003f44270 */
[----:B-1----:R-:W-:Y:S01]  /*1b420*/  IMAD.MOV.U32 R0, RZ, RZ, c[0x0][0x4e8] ;  /* 0x00013a00ff007624 */ /* 0x002fe200078e00ff */
[----:B------:R-:W-:Y:S01]  /*1b430*/  ISETP.NE.U32.AND P0, PT, RZ, c[0x0][0x500], PT ;  /* 0x00014000ff007a0c */ /* 0x000fe20003f05070 */
[----:B------:R-:W-:Y:S01]  /*1b440*/  IMAD.IADD R8, R226, 0x1, R225 ;  /* 0x00000001e2087824 */ /* 0x000fe200078e02e1 */
[----:B------:R-:W-:-:S02]  /*1b450*/  SEL R10, R10, 0x328, P2 ;  /* 0x000003280a0a7807 */ /* 0x000fc40001000000 */
[----:B------:R-:W-:Y:S02]  /*1b460*/  ISETP.NE.AND P3, PT, R0, 0x1, PT ;  /* 0x000000010000780c */ /* 0x000fe40003f65270 */
[----:B------:R-:W1:Y:S01]  /*1b470*/  LDC.64 R6, c[0x0][R10+0x170] ;  /* 0x00005c000a067b82 */ /* 0x000e620000000a00 */
[----:B------:R-:W-:Y:S02]  /*1b480*/  ISETP.NE.AND.EX P0, PT, RZ, c[0x0][0x504], PT, P0 ;  /* 0x00014100ff007a0c */ /* 0x000fe40003f05300 */
[----:B------:R-:W-:Y:S02]  /*1b490*/  SHF.R.S32.HI R3, RZ, 0x1f, R235 ;  /* 0x0000001fff037819 */ /* 0x000fe400000114eb */
[----:B------:R-:W-:Y:S02]  /*1b4a0*/  SEL R0, R235, RZ, !P0 ;  /* 0x000000ffeb007207 */ /* 0x000fe40004000000 */
[----:B------:R-:W-:Y:S01]  /*1b4b0*/  SEL R4, R3, RZ, !P0 ;  /* 0x000000ff03047207 */ /* 0x000fe20004000000 */
[----:B------:R-:W3:Y:S01]  /*1b4c0*/  LDC.64 R14, c[0x0][R10+0x168] ;  /* 0x00005a000a0e7b82 */ /* 0x000ee20000000a00 */
[----:B------:R-:W-:-:S02]  /*1b4d0*/  SHF.R.S32.HI R21, RZ, 0x1f, R118 ;  /* 0x0000001fff157819 */ /* 0x000fc40000011476 */
[----:B------:R-:W-:Y:S01]  /*1b4e0*/  @P3 IMAD.HI.U32 R9, R8, c[0x0][0x4ec], RZ ;  /* 0x00013b0008093a27 */ /* 0x000fe200078e00ff */
[----:B------:R-:W-:Y:S02]  /*1b4f0*/  LOP3.LUT R215, R215, 0xfffffffd, RZ, 0xc0, !PT ;  /* 0xfffffffdd7d77812 */ /* 0x000fe400078ec0ff */
[----:B------:R-:W-:Y:S02]  /*1b500*/  LEA.HI R21, R21, R118, RZ, 0x5 ;  /* 0x0000007615157211 */ /* 0x000fe400078f28ff */
[----:B------:R4:W4:Y:S02]  /*1b510*/  LDC.64 R16, c[0x0][R10+0x178] ;  /* 0x00005e000a107b82 */ /* 0x0009240000000a00 */
[----:B------:R-:W-:-:S05]  /*1b520*/  LOP3.LUT R21, R21, 0xffffffe0, RZ, 0xc0, !PT ;  /* 0xffffffe015157812 */ /* 0x000fca00078ec0ff */
[----:B------:R-:W-:Y:S01]  /*1b530*/  IMAD.IADD R21, R118, 0x1, -R21 ;  /* 0x0000000176157824 */ /* 0x000fe200078e0a15 */
[----:B------:R4:W4:Y:S01]  /*1b540*/  LDC.64 R18, c[0x0][R10+0x160] ;  /* 0x000058000a127b82 */ /* 0x0009220000000a00 */
[----:B-1----:R-:W-:-:S04]  /*1b550*/  IMAD R3, R7, R0, RZ ;  /* 0x0000000007037224 */ /* 0x002fc800078e02ff */
[C---:B------:R-:W-:Y:S02]  /*1b560*/  IMAD R11, R6.reuse, R4, R3 ;  /* 0x00000004060b7224 */ /* 0x040fe400078e0203 */
[----:B------:R-:W-:-:S04]  /*1b570*/  IMAD.WIDE.U32 R4, R6, R0, RZ ;  /* 0x0000000006047225 */ /* 0x000fc800078e00ff */
[----:B---3--:R-:W-:-:S04]  /*1b580*/  IMAD.WIDE.U32 R6, R14, R227, RZ ;  /* 0x000000e30e067225 */ /* 0x008fc800078e00ff */
[----:B------:R-:W-:Y:S01]  /*1b590*/  IMAD.MOV.U32 R3, RZ, RZ, R8 ;  /* 0x000000ffff037224 */ /* 0x000fe200078e0008 */
[----:B------:R-:W-:Y:S01]  /*1b5a0*/  @P3 SHF.R.U32.HI R3, RZ, c[0x0][0x4f0], R9 ;  /* 0x00013c00ff033a19 */ /* 0x000fe20000011609 */
[----:B----4-:R-:W-:Y:S01]  /*1b5b0*/  IMAD R10, R15, R227, RZ ;  /* 0x000000e30f0a7224 */ /* 0x010fe200078e02ff */
[----:B------:R-:W-:Y:S01]  /*1b5c0*/  SEL R9, R248, RZ, P2 ;  /* 0x000000fff8097207 */ /* 0x000fe20001000000 */
[----:B------:R-:W-:Y:S01]  /*1b5d0*/  IMAD.IADD R13, R5, 0x1, R11 ;  /* 0x00000001050d7824 */ /* 0x000fe200078e020b */
[----:B-----5:R-:W-:Y:S01]  /*1b5e0*/  IADD3 R14, P1, P0, R4, R6, R2 ;  /* 0x00000006040e7210 */ /* 0x020fe2000783e002 */
[----:B------:R-:W-:Y:S01]  /*1b5f0*/  IMAD.IADD R4, R7, 0x1, R10 ;  /* 0x0000000107047824 */ /* 0x000fe200078e020a */
[----:B------:R-:W-:Y:S01]  /*1b600*/  SHF.R.S32.HI R10, RZ, 0x1f, R2 ;  /* 0x0000001fff0a7819 */ /* 0x000fe20000011402 */
[-C--:B------:R-:W-:Y:S02]  /*1b610*/  IMAD R11, R17, R9.reuse, RZ ;  /* 0x00000009110b7224 */ /* 0x080fe400078e02ff */
[----:B------:R-:W-:Y:S01]  /*1b620*/  IMAD.MOV R5, RZ, RZ, -R3 ;  /* 0x000000ffff057224 */ /* 0x000fe200078e0a03 */
[----:B------:R-:W-:Y:S01]  /*1b630*/  IADD3.X R13, R13, R4, R10, P1, P0 ;  /* 0x000000040d0d7210 */ /* 0x000fe20000fe040a */
[----:B------:R-:W-:-:S04]  /*1b640*/  IMAD.WIDE.U32 R6, R16, R9, RZ ;  /* 0x0000000910067225 */ /* 0x000fc800078e00ff */
        /* <DEDUP_REMOVED lines=13> */
[----:B------:R-:W-:Y:S01]  /*1b720*/  LEA R3, P0, R4, R6, 0x2 ;  /* 0x0000000604037211 */ /* 0x000fe200078010ff */
[----:B------:R-:W-:Y:S01]  /*1b730*/  IMAD R11, R12, c[0x0][0x4e8], RZ ;  /* 0x00013a000c0b7a24 */ /* 0x000fe200078e02ff */
[----:B------:R-:W-:-:S03]  /*1b740*/  SEL R7, R7, c[0x0][0x454], P2 ;  /* 0x0001150007077a07 */ /* 0x000fc60001000000 */
[----:B------:R-:W-:Y:S01]  /*1b750*/  SHFL.IDX PT, R6, R3, RZ, 0x1c1f ;  /* 0x001c1fff03067589 */ /* 0x000fe200000e0000 */
[----:B------:R-:W-:Y:S02]  /*1b760*/  LEA.HI.X R5, R4, R7, R5, 0x2, P0 ;  /* 0x0000000704057211 */ /* 0x000fe400000f1405 */
[----:B------:R-:W-:Y:S01]  /*1b770*/  LOP3.LUT P0, RZ, R21, 0x3, RZ, 0xc0, !PT ;  /* 0x0000000315ff7812 */ /* 0x000fe2000780c0ff */
[----:B------:R2:W-:Y:S04]  /*1b780*/  SHFL.IDX PT, R4, R3, 0x1, 0x1c1f ;  /* 0x003c1f0003047f89 */ /* 0x0005e800000e0000 */
[----:B------:R-:W1:Y:S04]  /*1b790*/  SHFL.IDX PT, R7, R5, RZ, 0x1c1f ;  /* 0x001c1fff05077589 */ /* 0x000e6800000e0000 */
[----:B------:R-:W3:Y:S01]  /*1b7a0*/  SHFL.IDX PT, R5, R5, 0x1, 0x1c1f ;  /* 0x003c1f0005057f89 */ /* 0x000ee200000e0000 */
[----:B--2---:R-:W-:-:S05]  /*1b7b0*/  IMAD.IADD R3, R111, 0x1, R225 ;  /* 0x000000016f037824 */ /* 0x004fca00078e02e1 */
[C---:B------:R-:W-:Y:S02]  /*1b7c0*/  ISETP.GE.OR P1, PT, R3.reuse, R11, P0 ;  /* 0x0000000b0300720c */ /* 0x040fe40000726670 */
[----:B------:R-:W-:-:S04]  /*1b7d0*/  IADD3 R9, R3, 0x8, RZ ;  /* 0x0000000803097810 */ /* 0x000fc80007ffe0ff */
[----:B------:R-:W-:-:S07]  /*1b7e0*/  ISETP.GE.OR P0, PT, R9, R11, P0 ;  /* 0x0000000b0900720c */ /* 0x000fce0000706670 */
[----:B-1----:R1:W-:Y:S01]  /*1b7f0*/  @!P1 ST.E [R6.64], R133 ;  /* 0x0000008506009985 */ /* 0x0023e2000c101906 */
[----:B------:R-:W-:-:S05]  /*1b800*/  ISETP.GE.AND P1, PT, R9, R11, PT ;  /* 0x0000000b0900720c */ /* 0x000fca0003f26270 */
[----:B---3--:R1:W-:Y:S01]  /*1b810*/  @!P0 ST.E [R4.64], R20 ;  /* 0x0000001404008985 */ /* 0x0083e2000c101906 */
        /* <DEDUP_REMOVED lines=8> */
[----:B------:R-:W-:Y:S01]  /*1b8a0*/  IADD3 R6, R225, R6, RZ ;  /* 0x00000006e1067210 */ /* 0x000fe20007ffe0ff */
[----:B------:R-:W-:Y:S01]  /*1b8b0*/  IMAD R2, R2, c[0x0][0x3a4], R10 ;  /* 0x0000e90002027a24 */ /* 0x000fe200078e020a */
[----:B------:R-:W-:Y:S01]  /*1b8c0*/  IADD3 R12, R214, R225, RZ ;  /* 0x000000e1d60c7210 */ /* 0x000fe20007ffe0ff */
        /* <DEDUP_REMOVED lines=42> */
.L_x_802:
[----:B------:R-:W-:Y:S05]  /*1bb70*/  BRA.DIV ~URZ, `(.L_x_736) ;  /* 0x000047827f007947 */ /* 0x000fea000b800000 */
[----:B------:R4:W2:Y:S02]  /*1bb80*/  SHFL.IDX PT, R2, R14, RZ, 0x181f ;  /* 0x00181fff0e027589 */ /* 0x0008a400000e0000 */
.L_x_803:
        /* <DEDUP_REMOVED lines=26> */
.L_x_738:
[----:B------:R-:W-:Y:S05]  /*1bd30*/  BSYNC B0 ;  /* 0x0000000000007941 */ /* 0x000fea0003800000 */
.L_x_737:
[----:B------:R-:W-:Y:S05]  /*1bd40*/  BRA.DIV ~URZ, `(.L_x_739) ;  /* 0x000046227f007947 */ /* 0x000fea000b800000 */
[----:B---3--:R3:W4:Y:S04]  /*1bd50*/  SHFL.IDX PT, R10, R13, 0x1, 0x181f ;  /* 0x00381f000d0a7f89 */ /* 0x00872800000e0000 */
[----:B--2---:R3:W2:Y:S02]  /*1bd60*/  SHFL.IDX PT, R2, R14, 0x1, 0x181f ;  /* 0x00381f000e027f89 */ /* 0x0046a400000e0000 */
.L_x_804:
        /* <DEDUP_REMOVED lines=20> */
.L_x_741:
[----:B------:R-:W-:Y:S05]  /*1beb0*/  BSYNC B0 ;  /* 0x0000000000007941 */ /* 0x000fea0003800000 */
.L_x_740:
[----:B------:R-:W-:Y:S05]  /*1bec0*/  BRA.DIV ~URZ, `(.L_x_742) ;  /* 0x000045727f007947 */ /* 0x000fea000b800000 */
[----:B----4-:R4:W3:Y:S02]  /*1bed0*/  SHFL.IDX PT, R10, R13, 0x2, 0x181f ;  /* 0x00581f000d0a7f89 */ /* 0x0108e400000e0000 */
.L_x_805:
[----:B------:R-:W-:Y:S05]  /*1bee0*/  BRA.DIV ~URZ, `(.L_x_743) ;  /* 0x000045c27f007947 */ /* 0x000fea000b800000 */
[----:B--2---:R2:W4:Y:S02]  /*1bef0*/  SHFL.IDX PT, R2, R14, 0x2, 0x181f ;  /* 0x00581f000e027f89 */ /* 0x00452400000e0000 */
.L_x_806:
        /* <DEDUP_REMOVED lines=20> */
.L_x_745:
[----:B------:R-:W-:Y:S05]  /*1c040*/  BSYNC B0 ;  /* 0x0000000000007941 */ /* 0x000fea0003800000 */
.L_x_744:
[----:B------:R-:W-:Y:S05]  /*1c050*/  BRA.DIV ~URZ, `(.L_x_746) ;  /* 0x000044c27f007947 */ /* 0x000fea000b800000 */
[----:B---3--:R3:W2:Y:S04]  /*1c060*/  SHFL.IDX PT, R10, R13, 0x3, 0x181f ;  /* 0x00781f000d0a7f89 */ /* 0x0086a800000e0000 */
[----:B----4-:R3:W4:Y:S02]  /*1c070*/  SHFL.IDX PT, R2, R14, 0x3, 0x181f ;  /* 0x00781f000e027f89 */ /* 0x01072400000e0000 */
.L_x_807:
        /* <DEDUP_REMOVED lines=17> */
[----:B------:R-:W-:-:S04]  /*1c190*/  LEA R2, P0, R217, R2, 0x1 ;  /* 0x00000002d9027211 */ /* 0x000fc800078008ff */
[----:B------:R-:W-:-:S05]  /*1c1a0*/  LEA.HI.X R3, R217, R10, R18, 0x1, P0 ;  /* 0x0000000ad9037211 */ /* 0x000fca00000f0c12 */
[----:B------:R2:W-:Y:S01]  /*1c1b0*/  ST.E.128 [R2.64], R68 ;  /* 0x0000004402007985 */ /* 0x0005e2000c101d06 */
[----:B------:R-:W-:Y:S05]  /*1c1c0*/  BRA `(.L_x_747) ;  /* 0x0000281000007947 */ /* 0x000fea0003800000 */
.L_x_734:
        /* <DEDUP_REMOVED lines=33> */
.L_x_808:
[----:B------:R-:W-:Y:S05]  /*1c3e0*/  BRA.DIV ~URZ, `(.L_x_749) ;  /* 0x000042727f007947 */ /* 0x000fea000b800000 */
[----:B------:R3:W4:Y:S02]  /*1c3f0*/  SHFL.IDX PT, R0, R17, RZ, 0x1c1f ;  /* 0x001c1fff11007589 */ /* 0x00072400000e0000 */
.L_x_809:
[----:B------:R-:W-:Y:S01]  /*1c400*/  BSSY B0, `(.L_x_750) ;  /* 0x00000c0000007945 */ /* 0x000fe20003800000 */
[----:B------:R-:W-:Y:S05]  /*1c410*/  @P0 BRA `(.L_x_751) ;  /* 0x00000be000000947 */ /* 0x000fea0003800000 */
[C---:B------:R-:W-:Y:S02]  /*1c420*/  ISETP.GE.AND P2, PT, R210.reuse, c[0x0][0x3c8], PT ;  /* 0x0000f200d2007a0c */ /* 0x040fe40003f46270 */
[C---:B------:R-:W-:Y:S02]  /*1c430*/  IADD3 R11, R210.reuse, 0x8, RZ ;  /* 0x00000008d20b7810 */ /* 0x040fe40007ffe0ff */
[----:B------:R-:W-:Y:S02]  /*1c440*/  IADD3 R8, R210, 0x10, RZ ;  /* 0x00000010d2087810 */ /* 0x000fe40007ffe0ff */
[----:B------:R-:W-:Y:S02]  /*1c450*/  ISETP.GE.AND P1, PT, R11, c[0x0][0x3c8], PT ;  /* 0x0000f2000b007a0c */ /* 0x000fe40003f26270 */
[----:B------:R-:W-:-:S02]  /*1c460*/  ISETP.GE.AND P0, PT, R8, c[0x0][0x3c8], PT ;  /* 0x0000f20008007a0c */ /* 0x000fc40003f06270 */
[----:B------:R-:W-:Y:S02]  /*1c470*/  SHF.R.S32.HI R5, RZ, 0x1f, R210 ;  /* 0x0000001fff057819 */ /* 0x000fe400000114d2 */
[C---:B------:R-:W-:Y:S02]  /*1c480*/  IADD3 R9, R210.reuse, 0x18, RZ ;  /* 0x00000018d2097810 */ /* 0x040fe40007ffe0ff */
[C---:B----4-:R-:W-:Y:S02]  /*1c490*/  @!P2 LEA R2, P3, R210.reuse, R0, 0x2 ;  /* 0x00000000d202a211 */ /* 0x050fe400078610ff */
[C---:B------:R-:W-:Y:S02]  /*1c4a0*/  IADD3 R12, R210.reuse, 0x8, RZ ;  /* 0x00000008d20c7810 */ /* 0x040fe40007ffe0ff */
[C---:B--2---:R-:W-:Y:S02]  /*1c4b0*/  @!P2 LEA.HI.X R3, R210.reuse, R4, R5, 0x2, P3 ;  /* 0x00000004d203a211 */ /* 0x044fe400018f1405 */
[----:B------:R-:W-:-:S02]  /*1c4c0*/  IADD3 R5, R210, 0x20, RZ ;  /* 0x00000020d2057810 */ /* 0x000fc40007ffe0ff */
[----:B------:R-:W-:Y:S01]  /*1c4d0*/  IADD3 R10, R210, 0x10, RZ ;  /* 0x00000010d20a7810 */ /* 0x000fe20007ffe0ff */
[----:B------:R2:W-:Y:S01]  /*1c4e0*/  @!P2 ST.E.64 [R2.64], R160 ;  /* 0x000000a00200a985 */ /* 0x0005e2000c101b06 */
[----:B------:R-:W-:Y:S02]  /*1c4f0*/  ISETP.GE.AND P5, PT, R9, c[0x0][0x3c8], PT ;  /* 0x0000f20009007a0c */ /* 0x000fe40003fa6270 */
[----:B------:R-:W-:Y:S02]  /*1c500*/  ISETP.GE.AND P4, PT, R5, c[0x0][0x3c8], PT ;  /* 0x0000f20005007a0c */ /* 0x000fe40003f86270 */
[----:B------:R-:W-:Y:S02]  /*1c510*/  @!P1 LEA R6, P3, R11, R0, 0x2 ;  /* 0x000000000b069211 */ /* 0x000fe400078610ff */
[----:B------:R-:W-:Y:S02]  /*1c520*/  SHF.R.S32.HI R12, RZ, 0x1f, R12 ;  /* 0x0000001fff0c7819 */ /* 0x000fe4000001140c */
[----:B------:R-:W-:-:S02]  /*1c530*/  SHF.R.S32.HI R10, RZ, 0x1f, R10 ;  /* 0x0000001fff0a7819 */ /* 0x000fc4000001140a */
[----:B------:R-:W-:Y:S02]  /*1c540*/  ISETP.GE.AND P6, PT, R252, c[0x0][0x3c8], PT ;  /* 0x0000f200fc007a0c */ /* 0x000fe40003fc6270 */
[----:B------:R-:W-:Y:S02]  /*1c550*/  @!P1 LEA.HI.X R7, R11, R4, R12, 0x2, P3 ;  /* 0x000000040b079211 */ /* 0x000fe400018f140c */
[----:B------:R-:W-:Y:S02]  /*1c560*/  ISETP.GE.AND P3, PT, R251, c[0x0][0x3c8], PT ;  /* 0x0000f200fb007a0c */ /* 0x000fe40003f66270 */
[----:B------:R-:W-:Y:S01]  /*1c570*/  SHF.R.S32.HI R12, RZ, 0x1f, R251 ;  /* 0x0000001fff0c7819 */ /* 0x000fe200000114fb */
[----:B------:R4:W-:Y:S01]  /*1c580*/  @!P1 ST.E.64 [R6.64], R134 ;  /* 0x0000008606009985 */ /* 0x0009e2000c101b06 */
[----:B--2---:R-:W-:-:S04]  /*1c590*/  @!P0 LEA R2, P2, R8, R0, 0x2 ;  /* 0x0000000008028211 */ /* 0x004fc800078410ff */
[----:B------:R-:W-:Y:S02]  /*1c5a0*/  @!P0 LEA.HI.X R3, R8, R4, R10, 0x2, P2 ;  /* 0x0000000408038211 */ /* 0x000fe400010f140a */
[C---:B------:R-:W-:Y:S02]  /*1c5b0*/  IADD3 R10, R210.reuse, 0x18, RZ ;  /* 0x00000018d20a7810 */ /* 0x040fe40007ffe0ff */
[----:B------:R-:W-:Y:S01]  /*1c5c0*/  IADD3 R8, R210, 0x20, RZ ;  /* 0x00000020d2087810 */ /* 0x000fe20007ffe0ff */
[----:B------:R2:W-:Y:S01]  /*1c5d0*/  @!P0 ST.E.64 [R2.64], R140 ;  /* 0x0000008c02008985 */ /* 0x0005e2000c101b06 */
[----:B------:R-:W-:Y:S02]  /*1c5e0*/  SHF.R.S32.HI R10, RZ, 0x1f, R10 ;  /* 0x0000001fff0a7819 */ /* 0x000fe4000001140a */
[----:B------:R-:W-:Y:S02]  /*1c5f0*/  SHF.R.S32.HI R8, RZ, 0x1f, R8 ;  /* 0x0000001fff087819 */ /* 0x000fe40000011408 */
[----:B------:R-:W-:-:S02]  /*1c600*/  ISETP.GE.AND P2, PT, R250, c[0x0][0x3c8], PT ;  /* 0x0000f200fa007a0c */ /* 0x000fc40003f46270 */
[----:B----4-:R-:W-:-:S04]  /*1c610*/  @!P5 LEA R6, P1, R9, R0, 0x2 ;  /* 0x000000000906d211 */ /* 0x010fc800078210ff */
[----:B------:R-:W-:Y:S02]  /*1c620*/  @!P5 LEA.HI.X R7, R9, R4, R10, 0x2, P1 ;  /* 0x000000040907d211 */ /* 0x000fe400008f140a */
[----:B------:R-:W-:-:S03]  /*1c630*/  @!P6 LEA R10, P1, R252, R0, 0x2 ;  /* 0x00000000fc0ae211 */ /* 0x000fc600078210ff */
[----:B------:R4:W-:Y:S01]  /*1c640*/  @!P5 ST.E.64 [R6.64], R144 ;  /* 0x000000900600d985 */ /* 0x0009e2000c101b06 */
[----:B--2---:R-:W-:-:S04]  /*1c650*/  @!P4 LEA R2, P0, R5, R0, 0x2 ;  /* 0x000000000502c211 */ /* 0x004fc800078010ff */
[----:B------:R-:W-:Y:S02]  /*1c660*/  @!P4 LEA.HI.X R3, R5, R4, R8, 0x2, P0 ;  /* 0x000000040503c211 */ /* 0x000fe400000f1408 */
[----:B------:R-:W-:Y:S02]  /*1c670*/  SHF.R.S32.HI R5, RZ, 0x1f, R252 ;  /* 0x0000001fff057819 */ /* 0x000fe400000114fc */
[----:B------:R-:W-:Y:S01]  /*1c680*/  @!P3 LEA R8, P0, R251, R0, 0x2 ;  /* 0x00000000fb08b211 */ /* 0x000fe200078010ff */
[----:B------:R2:W-:Y:S01]  /*1c690*/  @!P4 ST.E.64 [R2.64], R148 ;  /* 0x000000940200c985 */ /* 0x0005e2000c101b06 */
[----:B------:R-:W-:Y:S02]  /*1c6a0*/  @!P6 LEA.HI.X R11, R252, R4, R5, 0x2, P1 ;  /* 0x00000004fc0be211 */ /* 0x000fe400008f1405 */
[----:B------:R-:W-:Y:S02]  /*1c6b0*/  ISETP.GE.AND P1, PT, R246, c[0x0][0x3c8], PT ;  /* 0x0000f200f6007a0c */ /* 0x000fe40003f26270 */
[----:B------:R-:W-:Y:S01]  /*1c6c0*/  SHF.R.S32.HI R5, RZ, 0x1f, R250 ;  /* 0x0000001fff057819 */ /* 0x000fe200000114fa */
[----:B------:R5:W-:Y:S01]  /*1c6d0*/  @!P6 ST.E.64 [R10.64], R152 ;  /* 0x000000980a00e985 */ /* 0x000be2000c101b06 */
[----:B------:R-:W-:-:S02]  /*1c6e0*/  ISETP.GE.AND P6, PT, R249, c[0x0][0x3c8], PT ;  /* 0x0000f200f9007a0c */ /* 0x000fc40003fc6270 */
[C---:B----4-:R-:W-:Y:S02]  /*1c6f0*/  @!P2 LEA R6, P4, R250.reuse, R0, 0x2 ;  /* 0x00000000fa06a211 */ /* 0x050fe400078810ff */
[-C--:B------:R-:W-:Y:S02]  /*1c700*/  @!P3 LEA.HI.X R9, R251, R4.reuse, R12, 0x2, P0 ;  /* 0x00000004fb09b211 */ /* 0x080fe400000f140c */
[----:B------:R-:W-:Y:S02]  /*1c710*/  @!P2 LEA.HI.X R7, R250, R4, R5, 0x2, P4 ;  /* 0x00000004fa07a211 */ /* 0x000fe400020f1405 */
[C---:B------:R-:W-:Y:S01]  /*1c720*/  IADD3 R5, R210.reuse, 0x58, RZ ;  /* 0x00000058d2057810 */ /* 0x040fe20007ffe0ff */
[----:B------:R4:W-:Y:S01]  /*1c730*/  @!P3 ST.E.64 [R8.64], R28 ;  /* 0x0000001c0800b985 */ /* 0x0009e2000c101b06 */
[----:B------:R-:W-:Y:S02]  /*1c740*/  SHF.R.S32.HI R12, RZ, 0x1f, R249 ;  /* 0x0000001fff0c7819 */ /* 0x000fe400000114f9 */
[----:B------:R-:W-:Y:S01]  /*1c750*/  ISETP.GE.AND P3, PT, R5, c[0x0][0x3c8], PT ;  /* 0x0000f20005007a0c */ /* 0x000fe20003f66270 */
[----:B------:R1:W-:Y:S01]  /*1c760*/  @!P2 ST.E.64 [R6.64], R24 ;  /* 0x000000180600a985 */ /* 0x0003e2000c101b06 */
[----:B--2---:R-:W-:-:S02]  /*1c770*/  IADD3 R2, R210, 0x50, RZ ;  /* 0x00000050d2027810 */ /* 0x004fc40007ffe0ff */
[----:B------:R-:W-:Y:S02]  /*1c780*/  IADD3 R3, R210, 0x60, RZ ;  /* 0x00000060d2037810 */ /* 0x000fe40007ffe0ff */
[----:B------:R-:W-:Y:S02]  /*1c790*/  ISETP.GE.AND P5, PT, R2, c[0x0][0x3c8], PT ;  /* 0x0000f20002007a0c */ /* 0x000fe40003fa6270 */
[----:B------:R-:W-:Y:S02]  /*1c7a0*/  ISETP.GE.AND P4, PT, R3, c[0x0][0x3c8], PT ;  /* 0x0000f20003007a0c */ /* 0x000fe40003f86270 */
[----:B-----5:R-:W-:Y:S02]  /*1c7b0*/  SHF.R.S32.HI R11, RZ, 0x1f, R2 ;  /* 0x0000001fff0b7819 */ /* 0x020fe40000011402 */
[----:B----4-:R-:W-:Y:S02]  /*1c7c0*/  @!P6 LEA R8, P0, R249, R0, 0x2 ;  /* 0x00000000f908e211 */ /* 0x010fe400078010ff */
[----:B-1----:R-:W-:-:S02]  /*1c7d0*/  SHF.R.S32.HI R7, RZ, 0x1f, R246 ;  /* 0x0000001fff077819 */ /* 0x002fc400000114f6 */
[C---:B------:R-:W-:Y:S02]  /*1c7e0*/  @!P1 LEA R6, P2, R246.reuse, R0, 0x2 ;  /* 0x00000000f6069211 */ /* 0x040fe400078410ff */
[-C--:B------:R-:W-:Y:S02]  /*1c7f0*/  @!P6 LEA.HI.X R9, R249, R4.reuse, R12, 0x2, P0 ;  /* 0x00000004f909e211 */ /* 0x080fe400000f140c */
[----:B------:R-:W-:Y:S02]  /*1c800*/  @!P1 LEA.HI.X R7, R246, R4, R7, 0x2, P2 ;  /* 0x00000004f6079211 */ /* 0x000fe400010f1407 */
[C---:B------:R-:W-:Y:S01]  /*1c810*/  @!P5 LEA R10, P0, R2.reuse, R0, 0x2 ;  /* 0x00000000020ad211 */ /* 0x040fe200078010ff */
[----:B------:R1:W-:Y:S03]  /*1c820*/  @!P6 ST.E.64 [R8.64], R36 ;  /* 0x000000240800e985 */ /* 0x0003e6000c101b06 */
[----:B------:R-:W-:Y:S01]  /*1c830*/  @!P5 LEA.HI.X R11, R2, R4, R11, 0x2, P0 ;  /* 0x00000004020bd211 */ /* 0x000fe200000f140b */
[----:B------:R2:W-:Y:S01]  /*1c840*/  @!P1 ST.E.64 [R6.64], R32 ;  /* 0x0000002006009985 */ /* 0x0005e2000c101b06 */
[----:B------:R-:W-:-:S02]  /*1c850*/  @!P4 LEA R12, P0, R3, R0, 0x2 ;  /* 0x00000000030cc211 */ /* 0x000fc400078010ff */
[----:B------:R-:W-:Y:S01]  /*1c860*/  IADD3 R2, R210, 0x70, RZ ;  /* 0x00000070d2027810 */ /* 0x000fe20007ffe0ff */
[----:B------:R4:W-:Y:S03]  /*1c870*/  @!P5 ST.E.64 [R10.64], R44 ;  /* 0x0000002c0a00d985 */ /* 0x0009e6000c101b06 */
[----:B------:R-:W-:Y:S02]  /*1c880*/  ISETP.GE.AND P6, PT, R2, c[0x0][0x3c8], PT ;  /* 0x0000f20002007a0c */ /* 0x000fe40003fc6270 */
[----:B-1----:R-:W-:Y:S02]  /*1c890*/  SHF.R.S32.HI R9, RZ, 0x1f, R5 ;  /* 0x0000001fff097819 */ /* 0x002fe40000011405 */
[----:B------:R-:W-:Y:S02]  /*1c8a0*/  @!P3 LEA R8, P1, R5, R0, 0x2 ;  /* 0x000000000508b211 */ /* 0x000fe400078210ff */
[----:B--2---:R-:W-:-:S02]  /*1c8b0*/  IADD3 R6, R210, 0x68, RZ ;  /* 0x00000068d2067810 */ /* 0x004fc40007ffe0ff */
[----:B------:R-:W-:Y:S02]  /*1c8c0*/  SHF.R.S32.HI R7, RZ, 0x1f, R3 ;  /* 0x0000001fff077819 */ /* 0x000fe40000011403 */
[----:B------:R-:W-:Y:S02]  /*1c8d0*/  ISETP.GE.AND P2, PT, R6, c[0x0][0x3c8], PT ;  /* 0x0000f20006007a0c */ /* 0x000fe40003f46270 */
[-C--:B------:R-:W-:Y:S02]  /*1c8e0*/  @!P3 LEA.HI.X R9, R5, R4.reuse, R9, 0x2, P1 ;  /* 0x000000040509b211 */ /* 0x080fe400008f1409 */
[----:B------:R-:W-:Y:S02]  /*1c8f0*/  @!P4 LEA.HI.X R13, R3, R4, R7, 0x2, P0 ;  /* 0x00000004030dc211 */ /* 0x000fe400000f1407 */
[C---:B------:R-:W-:Y:S01]  /*1c900*/  IADD3 R7, R210.reuse, 0x78, RZ ;  /* 0x00000078d2077810 */ /* 0x040fe20007ffe0ff */
[----:B------:R1:W-:Y:S01]  /*1c910*/  @!P3 ST.E.64 [R8.64], R40 ;  /* 0x000000280800b985 */ /* 0x0003e2000c101b06 */
[----:B------:R-:W-:-:S02]  /*1c920*/  IADD3 R5, R210, 0x80, RZ ;  /* 0x00000080d2057810 */ /* 0x000fc40007ffe0ff */
[----:B------:R-:W-:Y:S01]  /*1c930*/  ISETP.GE.AND P3, PT, R7, c[0x0][0x3c8], PT ;  /* 0x0000f20007007a0c */ /* 0x000fe20003f66270 */
[----:B------:R2:W-:Y:S01]  /*1c940*/  @!P4 ST.E.64 [R12.64], R52 ;  /* 0x000000340c00c985 */ /* 0x0005e2000c101b06 */
[----:B------:R-:W-:Y:S02]  /*1c950*/  SHF.R.S32.HI R3, RZ, 0x1f, R6 ;  /* 0x0000001fff037819 */ /* 0x000fe40000011406 */
[----:B------:R-:W-:Y:S02]  /*1c960*/  ISETP.GE.AND P5, PT, R5, c[0x0][0x3c8], PT ;  /* 0x0000f20005007a0c */ /* 0x000fe40003fa6270 */
[----:B----4-:R-:W-:Y:S02]  /*1c970*/  SHF.R.S32.HI R11, RZ, 0x1f, R2 ;  /* 0x0000001fff0b7819 */ /* 0x010fe40000011402 */
[----:B------:R-:W-:-:S04]  /*1c980*/  @!P6 LEA R10, P0, R2, R0, 0x2 ;  /* 0x00000000020ae211 */ /* 0x000fc800078010ff */
[----:B------:R-:W-:Y:S02]  /*1c990*/  @!P6 LEA.HI.X R11, R2, R4, R11, 0x2, P0 ;  /* 0x00000004020be211 */ /* 0x000fe400000f140b */
[----:B------:R-:W-:-:S04]  /*1c9a0*/  IADD3 R2, R210, 0x90, RZ ;  /* 0x00000090d2027810 */ /* 0x000fc80007ffe0ff */
[----:B------:R-:W-:Y:S02]  /*1c9b0*/  ISETP.GE.AND P4, PT, R2, c[0x0][0x3c8], PT ;  /* 0x0000f20002007a0c */ /* 0x000fe40003f86270 */
[----:B-1----:R-:W-:-:S04]  /*1c9c0*/  @!P2 LEA R8, P1, R6, R0, 0x2 ;  /* 0x000000000608a211 */ /* 0x002fc800078210ff */
[----:B------:R-:W-:Y:S02]  /*1c9d0*/  @!P2 LEA.HI.X R9, R6, R4, R3, 0x2, P1 ;  /* 0x000000040609a211 */ /* 0x000fe400008f1403 */
[----:B------:R-:W-:Y:S02]  /*1c9e0*/  IADD3 R3, R210, 0x88, RZ ;  /* 0x00000088d2037810 */ /* 0x000fe40007ffe0ff */
[-C--:B------:R-:W-:Y:S01]  /*1c9f0*/  @!P3 LEA R6, P1, R7, R0.reuse, 0x2 ;  /* 0x000000000706b211 */ /* 0x080fe200078210ff */
[----:B------:R1:W-:Y:S01]  /*1ca00*/  @!P2 ST.E.64 [R8.64], R48 ;  /* 0x000000300800a985 */ /* 0x0003e2000c101b06 */
[----:B------:R-:W-:Y:S02]  /*1ca10*/  ISETP.GE.AND P2, PT, R3, c[0x0][0x3c8], PT ;  /* 0x0000f20003007a0c */ /* 0x000fe40003f46270 */
[----:B--2---:R-:W-:Y:S01]  /*1ca20*/  @!P5 LEA R12, P0, R5, R0, 0x2 ;  /* 0x00000000050cd211 */ /* 0x004fe200078010ff */
[----:B------:R2:W-:Y:S01]  /*1ca30*/  @!P6 ST.E.64 [R10.64], R60 ;  /* 0x0000003c0a00e985 */ /* 0x0005e2000c101b06 */
[----:B-1----:R-:W-:-:S02]  /*1ca40*/  SHF.R.S32.HI R9, RZ, 0x1f, R7 ;  /* 0x0000001fff097819 */ /* 0x002fc40000011407 */
[----:B------:R-:W-:Y:S02]  /*1ca50*/  SHF.R.S32.HI R8, RZ, 0x1f, R5 ;  /* 0x0000001fff087819 */ /* 0x000fe40000011405 */
[-C--:B------:R-:W-:Y:S02]  /*1ca60*/  @!P3 LEA.HI.X R7, R7, R4.reuse, R9, 0x2, P1 ;  /* 0x000000040707b211 */ /* 0x080fe400008f1409 */
[----:B------:R-:W-:Y:S02]  /*1ca70*/  @!P5 LEA.HI.X R13, R5, R4, R8, 0x2, P0 ;  /* 0x00000004050dd211 */ /* 0x000fe400000f1408 */
[----:B------:R-:W-:Y:S01]  /*1ca80*/  IADD3 R5, R210, 0xa0, RZ ;  /* 0x000000a0d2057810 */ /* 0x000fe20007ffe0ff */
[----:B------:R1:W-:Y:S01]  /*1ca90*/  @!P3 ST.E.64 [R6.64], R56 ;  /* 0x000000380600b985 */ /* 0x0003e2000c101b06 */
[----:B------:R-:W-:Y:S02]  /*1caa0*/  SHF.R.S32.HI R9, RZ, 0x1f, R3 ;  /* 0x0000001fff097819 */ /* 0x000fe40000011403 */
[----:B------:R-:W-:Y:S01]  /*1cab0*/  @!P2 LEA R8, P1, R3, R0, 0x2 ;  /* 0x000000000308a211 */ /* 0x000fe200078210ff */
[----:B------:R4:W-:Y:S01]  /*1cac0*/  @!P5 ST.E.64 [R12.64], R68 ;  /* 0x000000440c00d985 */ /* 0x0009e2000c101b06 */
[----:B------:R-:W-:-:S02]  /*1cad0*/  ISETP.GE.AND P5, PT, R5, c[0x0][0x3c8], PT ;  /* 0x0000f20005007a0c */ /* 0x000fc40003fa6270 */
[----:B--2---:R-:W-:Y:S02]  /*1cae0*/  @!P4 LEA R10, P0, R2, R0, 0x2 ;  /* 0x00000000020ac211 */ /* 0x004fe400078010ff */
[----:B------:R-:W-:Y:S02]  /*1caf0*/  @!P2 LEA.HI.X R9, R3, R4, R9, 0x2, P1 ;  /* 0x000000040309a211 */ /* 0x000fe400008f1409 */
[----:B------:R-:W-:-:S03]  /*1cb00*/  IADD3 R3, R210, 0xa8, RZ ;  /* 0x000000a8d2037810 */ /* 0x000fc60007ffe0ff */
[----:B------:R2:W-:Y:S01]  /*1cb10*/  @!P2 ST.E.64 [R8.64], R64 ;  /* 0x000000400800a985 */ /* 0x0005e2000c101b06 */
[----:B------:R-:W-:Y:S02]  /*1cb20*/  ISETP.GE.AND P2, PT, R3, c[0x0][0x3c8], PT ;  /* 0x0000f20003007a0c */ /* 0x000fe40003f46270 */
[----:B-1----:R-:W-:Y:S02]  /*1cb30*/  IADD3 R6, R210, 0x98, RZ ;  /* 0x00000098d2067810 */ /* 0x002fe40007ffe0ff */
[----:B------:R-:W-:Y:S02]  /*1cb40*/  SHF.R.S32.HI R7, RZ, 0x1f, R2 ;  /* 0x0000001fff077819 */ /* 0x000fe40000011402 */
[----:B------:R-:W-:Y:S02]  /*1cb50*/  ISETP.GE.AND P3, PT, R6, c[0x0][0x3c8], PT ;  /* 0x0000f20006007a0c */ /* 0x000fe40003f66270 */
[----:B------:R-:W-:Y:S02]  /*1cb60*/  @!P4 LEA.HI.X R11, R2, R4, R7, 0x2, P0 ;  /* 0x00000004020bc211 */ /* 0x000fe400000f1407 */
[----:B------:R-:W-:-:S02]  /*1cb70*/  IADD3 R2, R210, 0xb0, RZ ;  /* 0x000000b0d2027810 */ /* 0x000fc40007ffe0ff */
[----:B------:R-:W-:Y:S01]  /*1cb80*/  SHF.R.S32.HI R7, RZ, 0x1f, R5 ;  /* 0x0000001fff077819 */ /* 0x000fe20000011405 */
[----:B------:R1:W-:Y:S01]  /*1cb90*/  @!P4 ST.E.64 [R10.64], R76 ;  /* 0x0000004c0a00c985 */ /* 0x0003e2000c101b06 */
[CC--:B----4-:R-:W-:Y:S02]  /*1cba0*/  @!P5 LEA R12, P0, R5.reuse, R0.reuse, 0x2 ;  /* 0x00000000050cd211 */ /* 0x0d0fe400078010ff */
[----:B--2---:R-:W-:Y:S02]  /*1cbb0*/  SHF.R.S32.HI R9, RZ, 0x1f, R6 ;  /* 0x0000001fff097819 */ /* 0x004fe40000011406 */
[----:B------:R-:W-:Y:S02]  /*1cbc0*/  ISETP.GE.AND P6, PT, R2, c[0x0][0x3c8], PT ;  /* 0x0000f20002007a0c */ /* 0x000fe40003fc6270 */
[----:B------:R-:W-:Y:S02]  /*1cbd0*/  @!P3 LEA R8, P1, R6, R0, 0x2 ;  /* 0x000000000608b211 */ /* 0x000fe400078210ff */
[----:B------:R-:W-:-:S02]  /*1cbe0*/  @!P5 LEA.HI.X R13, R5, R4, R7, 0x2, P0 ;  /* 0x00000004050dd211 */ /* 0x000fc400000f1407 */
[----:B------:R-:W-:Y:S02]  /*1cbf0*/  @!P3 LEA.HI.X R9, R6, R4, R9, 0x2, P1 ;  /* 0x000000040609b211 */ /* 0x000fe400008f1409 */
[C---:B------:R-:W-:Y:S02]  /*1cc00*/  IADD3 R6, R210.reuse, 0xb8, RZ ;  /* 0x000000b8d2067810 */ /* 0x040fe40007ffe0ff */
[----:B------:R-:W-:Y:S01]  /*1cc10*/  IADD3 R5, R210, 0xc0, RZ ;  /* 0x000000c0d2057810 */ /* 0x000fe20007ffe0ff */
[----:B------:R2:W-:Y:S01]  /*1cc20*/  @!P3 ST.E.64 [R8.64], R72 ;  /* 0x000000480800b985 */ /* 0x0005e2000c101b06 */
[----:B------:R-:W-:Y:S02]  /*1cc30*/  ISETP.GE.AND P3, PT, R6, c[0x0][0x3c8], PT ;  /* 0x0000f20006007a0c */ /* 0x000fe40003f66270 */
[----:B------:R-:W-:Y:S01]  /*1cc40*/  ISETP.GE.AND P4, PT, R5, c[0x0][0x3c8], PT ;  /* 0x0000f20005007a0c */ /* 0x000fe20003f86270 */
[----:B------:R4:W-:Y:S01]  /*1cc50*/  @!P5 ST.E.64 [R12.64], R84 ;  /* 0x000000540c00d985 */ /* 0x0009e2000c101b06 */
[----:B------:R-:W-:-:S02]  /*1cc60*/  SHF.R.S32.HI R7, RZ, 0x1f, R2 ;  /* 0x0000001fff077819 */ /* 0x000fc40000011402 */
[----:B-1----:R-:W-:-:S04]  /*1cc70*/  @!P6 LEA R10, P0, R2, R0, 0x2 ;  /* 0x00000000020ae211 */ /* 0x002fc800078010ff */
[----:B------:R-:W-:Y:S02]  /*1cc80*/  @!P6 LEA.HI.X R11, R2, R4, R7, 0x2, P0 ;  /* 0x00000004020be211 */ /* 0x000fe400000f1407 */
[----:B------:R-:W-:Y:S02]  /*1cc90*/  IADD3 R2, R210, 0xd0, RZ ;  /* 0x000000d0d2027810 */ /* 0x000fe40007ffe0ff */
[----:B------:R-:W-:Y:S02]  /*1cca0*/  SHF.R.S32.HI R7, RZ, 0x1f, R5 ;  /* 0x0000001fff077819 */ /* 0x000fe40000011405 */
[----:B------:R-:W-:Y:S02]  /*1ccb0*/  ISETP.GE.AND P5, PT, R2, c[0x0][0x3c8], PT ;  /* 0x0000f20002007a0c */ /* 0x000fe40003fa6270 */
[----:B--2---:R-:W-:Y:S02]  /*1ccc0*/  SHF.R.S32.HI R9, RZ, 0x1f, R3 ;  /* 0x0000001fff097819 */ /* 0x004fe40000011403 */
[----:B------:R-:W-:-:S02]  /*1ccd0*/  @!P2 LEA R8, P1, R3, R0, 0x2 ;  /* 0x000000000308a211 */ /* 0x000fc400078210ff */
[----:B----4-:R-:W-:Y:S02]  /*1cce0*/  @!P4 LEA R12, P0, R5, R0, 0x2 ;  /* 0x00000000050cc211 */ /* 0x010fe400078010ff */
[-C--:B------:R-:W-:Y:S02]  /*1ccf0*/  @!P2 LEA.HI.X R9, R3, R4.reuse, R9, 0x2, P1 ;  /* 0x000000040309a211 */ /* 0x080fe400008f1409 */
[C---:B------:R-:W-:Y:S02]  /*1cd00*/  IADD3 R3, R210.reuse, 0xc8, RZ ;  /* 0x000000c8d2037810 */ /* 0x040fe40007ffe0ff */
[----:B------:R-:W-:Y:S01]  /*1cd10*/  @!P4 LEA.HI.X R13, R5, R4, R7, 0x2, P0 ;  /* 0x00000004050dc211 */ /* 0x000fe200000f1407 */
[----:B------:R1:W-:Y:S01]  /*1cd20*/  @!P2 ST.E.64 [R8.64], R80 ;  /* 0x000000500800a985 */ /* 0x0003e2000c101b06 */
[----:B------:R-:W-:Y:S02]  /*1cd30*/  ISETP.GE.AND P2, PT, R3, c[0x0][0x3c8], PT ;  /* 0x0000f20003007a0c */ /* 0x000fe40003f46270 */
[----:B------:R-:W-:Y:S01]  /*1cd40*/  IADD3 R7, R210, 0xe0, RZ ;  /* 0x000000e0d2077810 */ /* 0x000fe20007ffe0ff */
[----:B------:R2:W-:Y:S01]  /*1cd50*/  @!P6 ST.E.64 [R10.64], R92 ;  /* 0x0000005c0a00e985 */ /* 0x0005e2000c101b06 */
[----:B------:R-:W-:-:S02]  /*1cd60*/  SHF.R.S32.HI R5, RZ, 0x1f, R2 ;  /* 0x0000001fff057819 */ /* 0x000fc40000011402 */
[----:B------:R-:W-:Y:S02]  /*1cd70*/  ISETP.GE.AND P6, PT, R7, c[0x0][0x3c8], PT ;  /* 0x0000f20007007a0c */ /* 0x000fe40003fc6270 */
[----:B-1----:R-:W-:Y:S02]  /*1cd80*/  SHF.R.S32.HI R9, RZ, 0x1f, R6 ;  /* 0x0000001fff097819 */ /* 0x002fe40000011406 */
[-C--:B------:R-:W-:Y:S02]  /*1cd90*/  @!P3 LEA R8, P1, R6, R0.reuse, 0x2 ;  /* 0x000000000608b211 */ /* 0x080fe400078210ff */
[----:B--2---:R-:W-:Y:S02]  /*1cda0*/  @!P5 LEA R10, P0, R2, R0, 0x2 ;  /* 0x00000000020ad211 */ /* 0x004fe400078010ff */
[----:B------:R-:W-:Y:S02]  /*1cdb0*/  @!P3 LEA.HI.X R9, R6, R4, R9, 0x2, P1 ;  /* 0x000000040609b211 */ /* 0x000fe400008f1409 */
[----:B------:R-:W-:-:S02]  /*1cdc0*/  IADD3 R6, R210, 0xd8, RZ ;  /* 0x000000d8d2067810 */ /* 0x000fc40007ffe0ff */
[----:B------:R-:W-:Y:S01]  /*1cdd0*/  @!P5 LEA.HI.X R11, R2, R4, R5, 0x2, P0 ;  /* 0x00000004020bd211 */ /* 0x000fe200000f1405 */
[----:B------:R1:W-:Y:S01]  /*1cde0*/  @!P3 ST.E.64 [R8.64], R88 ;  /* 0x000000580800b985 */ /* 0x0003e2000c101b06 */
[----:B------:R-:W-:Y:S02]  /*1cdf0*/  IADD3 R5, R210, 0xe8, RZ ;  /* 0x000000e8d2057810 */ /* 0x000fe40007ffe0ff */
[----:B------:R-:W-:Y:S01]  /*1ce00*/  SHF.R.S32.HI R2, RZ, 0x1f, R6 ;  /* 0x0000001fff027819 */ /* 0x000fe20000011406 */
[----:B------:R2:W-:Y:S01]  /*1ce10*/  @!P4 ST.E.64 [R12.64], R100 ;  /* 0x000000640c00c985 */ /* 0x0005e2000c101b06 */
[----:B------:R-:W-:Y:S02]  /*1ce20*/  ISETP.GE.AND P4, PT, R6, c[0x0][0x3c8], PT ;  /* 0x0000f20006007a0c */ /* 0x000fe40003f86270 */
[----:B------:R-:W-:Y:S02]  /*1ce30*/  ISETP.GE.AND P3, PT, R5, c[0x0][0x3c8], PT ;  /* 0x0000f20005007a0c */ /* 0x000fe40003f66270 */
[----:B-1----:R-:W-:-:S02]  /*1ce40*/  SHF.R.S32.HI R9, RZ, 0x1f, R3 ;  /* 0x0000001fff097819 */ /* 0x002fc40000011403 */
[-C--:B------:R-:W-:Y:S02]  /*1ce50*/  @!P2 LEA R8, P1, R3, R0.reuse, 0x2 ;  /* 0x000000000308a211 */ /* 0x080fe400078210ff */
[----:B--2---:R-:W-:Y:S02]  /*1ce60*/  @!P6 LEA R12, P0, R7, R0, 0x2 ;  /* 0x00000000070ce211 */ /* 0x004fe400078010ff */
[----:B------:R-:W-:-:S03]  /*1ce70*/  @!P2 LEA.HI.X R9, R3, R4, R9, 0x2, P1 ;  /* 0x000000040309a211 */ /* 0x000fc600008f1409 */
[----:B------:R-:W-:Y:S02]  /*1ce80*/  @!P4 LEA R14, P1, R6, R0, 0x2 ;  /* 0x00000000060ec211 */ /* 0x000fe400078210ff */
[----:B------:R-:W-:Y:S01]  /*1ce90*/  IADD3 R3, R210, 0xf0, RZ ;  /* 0x000000f0d2037810 */ /* 0x000fe20007ffe0ff */
[----:B------:R1:W-:Y:S01]  /*1cea0*/  @!P2 ST.E.64 [R8.64], R96 ;  /* 0x000000600800a985 */ /* 0x0003e2000c101b06 */
[----:B------:R-:W-:Y:S02]  /*1ceb0*/  @!P4 LEA.HI.X R15, R6, R4, R2, 0x2, P1 ;  /* 0x00000004060fc211 */ /* 0x000fe400008f1402 */
[----:B------:R-:W-:Y:S01]  /*1cec0*/  ISETP.GE.AND P2, PT, R3, c[0x0][0x3c8], PT ;  /* 0x0000f20003007a0c */ /* 0x000fe20003f46270 */
[----:B------:R2:W-:Y:S01]  /*1ced0*/  @!P5 ST.E.64 [R10.64], R162 ;  /* 0x000000a20a00d985 */ /* 0x0005e2000c101b06 */
        /* <DEDUP_REMOVED lines=18> */
.L_x_751:
[----:B------:R-:W-:Y:S05]  /*1d000*/  BSYNC B0 ;  /* 0x0000000000007941 */ /* 0x000fea0003800000 */
.L_x_750:
[----:B------:R-:W-:Y:S05]  /*1d010*/  BRA.DIV ~URZ, `(.L_x_752) ;  /* 0x000036b27f007947 */ /* 0x000fea000b800000 */
[----:B--2---:R2:W1:Y:S04]  /*1d020*/  SHFL.IDX PT, R4, R16, 0x1, 0x1c1f ;  /* 0x003c1f0010047f89 */ /* 0x00446800000e0000 */
[----:B----4-:R2:W4:Y:S02]  /*1d030*/  SHFL.IDX PT, R0, R17, 0x1, 0x1c1f ;  /* 0x003c1f0011007f89 */ /* 0x01052400000e0000 */
.L_x_810:
[----:B------:R-:W-:-:S13]  /*1d040*/  LOP3.LUT P0, RZ, R215, 0x2, RZ, 0xc0, !PT ;  /* 0x00000002d7ff7812 */ /* 0x000fda000780c0ff */
[----:B------:R-:W-:Y:S05]  /*1d050*/  @P0 BRA `(.L_x_747) ;  /* 0x0000198000000947 */ /* 0x000fea0003800000 */
[C---:B------:R-:W-:Y:S02]  /*1d060*/  ISETP.GE.AND P0, PT, R210.reuse, c[0x0][0x3c8], PT ;  /* 0x0000f200d2007a0c */ /* 0x040fe40003f06270 */
[C---:B------:R-:W-:Y:S02]  /*1d070*/  IADD3 R9, R210.reuse, 0x8, RZ ;  /* 0x00000008d2097810 */ /* 0x040fe40007ffe0ff */
[C---:B------:R-:W-:Y:S02]  /*1d080*/  IADD3 R5, R210.reuse, 0x10, RZ ;  /* 0x00000010d2057810 */ /* 0x040fe40007ffe0ff */
[----:B------:R-:W-:Y:S02]  /*1d090*/  ISETP.GE.AND P3, PT, R9, c[0x0][0x3c8], PT ;  /* 0x0000f20009007a0c */ /* 0x000fe40003f66270 */
[----:B------:R-:W-:Y:S02]  /*1d0a0*/  ISETP.GE.AND P5, PT, R5, c[0x0][0x3c8], PT ;  /* 0x0000f20005007a0c */ /* 0x000fe40003fa6270 */
[----:B------:R-:W-:-:S02]  /*1d0b0*/  IADD3 R12, R210, 0x18, RZ ;  /* 0x00000018d20c7810 */ /* 0x000fc40007ffe0ff */
[----:B------:R-:W-:Y:S02]  /*1d0c0*/  SHF.R.S32.HI R6, RZ, 0x1f, R210 ;  /* 0x0000001fff067819 */ /* 0x000fe400000114d2 */
[C---:B----4-:R-:W-:Y:S02]  /*1d0d0*/  @!P0 LEA R2, P1, R210.reuse, R0, 0x2 ;  /* 0x00000000d2028211 */ /* 0x050fe400078210ff */
[----:B------:R-:W-:Y:S02]  /*1d0e0*/  IADD3 R11, R210, 0x8, RZ ;  /* 0x00000008d20b7810 */ /* 0x000fe40007ffe0ff */
[----:B------:R-:W-:Y:S02]  /*1d0f0*/  ISETP.GE.AND P2, PT, R12, c[0x0][0x3c8], PT ;  /* 0x0000f2000c007a0c */ /* 0x000fe40003f46270 */
[C---:B------:R-:W-:Y:S02]  /*1d100*/  IADD3 R10, R210.reuse, 0x20, RZ ;  /* 0x00000020d20a7810 */ /* 0x040fe40007ffe0ff */
[----:B-1----:R-:W-:-:S02]  /*1d110*/  @!P0 LEA.HI.X R3, R210, R4, R6, 0x2, P1 ;  /* 0x00000004d2038211 */ /* 0x002fc400008f1406 */
[C---:B------:R-:W-:Y:S02]  /*1d120*/  @!P3 LEA R6, P6, R9.reuse, R0, 0x2 ;  /* 0x000000000906b211 */ /* 0x040fe400078c10ff */
[----:B------:R-:W-:Y:S01]  /*1d130*/  SHF.R.S32.HI R11, RZ, 0x1f, R11 ;  /* 0x0000001fff0b7819 */ /* 0x000fe2000001140b */
[----:B------:R1:W-:Y:S01]  /*1d140*/  @!P0 ST.E.64 [R2.64], R108 ;  /* 0x0000006c02008985 */ /* 0x0003e2000c101b06 */
[----:B------:R-:W-:Y:S02]  /*1d150*/  IADD3 R8, R210, 0x10, RZ ;  /* 0x00000010d2087810 */ /* 0x000fe40007ffe0ff */
[----:B------:R-:W-:Y:S02]  /*1d160*/  ISETP.GE.AND P1, PT, R10, c[0x0][0x3c8], PT ;  /* 0x0000f2000a007a0c */ /* 0x000fe40003f26270 */
[----:B------:R-:W-:Y:S02]  /*1d170*/  @!P3 LEA.HI.X R7, R9, R4, R11, 0x2, P6 ;  /* 0x000000040907b211 */ /* 0x000fe400030f140b */
[----:B------:R-:W-:-:S02]  /*1d180*/  SHF.R.S32.HI R8, RZ, 0x1f, R8 ;  /* 0x0000001fff087819 */ /* 0x000fc40000011408 */
[----:B------:R-:W-:Y:S01]  /*1d190*/  ISETP.GE.AND P0, PT, R252, c[0x0][0x3c8], PT ;  /* 0x0000f200fc007a0c */ /* 0x000fe20003f06270 */
[----:B------:R4:W-:Y:S01]  /*1d1a0*/  @!P3 ST.E.64 [R6.64], R116 ;  /* 0x000000740600b985 */ /* 0x0009e2000c101b06 */
[C---:B------:R-:W-:Y:S02]  /*1d1b0*/  IADD3 R13, R210.reuse, 0x18, RZ ;  /* 0x00000018d20d7810 */ /* 0x040fe40007ffe0ff */
[----:B------:R-:W-:Y:S02]  /*1d1c0*/  IADD3 R11, R210, 0x20, RZ ;  /* 0x00000020d20b7810 */ /* 0x000fe40007ffe0ff */
[----:B------:R-:W-:Y:S02]  /*1d1d0*/  SHF.R.S32.HI R13, RZ, 0x1f, R13 ;  /* 0x0000001fff0d7819 */ /* 0x000fe4000001140d */
[----:B------:R-:W-:Y:S02]  /*1d1e0*/  SHF.R.S32.HI R11, RZ, 0x1f, R11 ;  /* 0x0000001fff0b7819 */ /* 0x000fe4000001140b */
[----:B-1----:R-:W-:-:S04]  /*1d1f0*/  @!P5 LEA R2, P4, R5, R0, 0x2 ;  /* 0x000000000502d211 */ /* 0x002fc800078810ff */
[----:B------:R-:W-:Y:S02]  /*1d200*/  @!P5 LEA.HI.X R3, R5, R4, R8, 0x2, P4 ;  /* 0x000000040503d211 */ /* 0x000fe400020f1408 */
[C---:B------:R-:W-:Y:S02]  /*1d210*/  @!P2 LEA R8, P3, R12.reuse, R0, 0x2 ;  /* 0x000000000c08a211 */ /* 0x040fe400078610ff */
[----:B------:R-:W-:Y:S01]  /*1d220*/  ISETP.GE.AND P4, PT, R251, c[0x0][0x3c8], PT ;  /* 0x0000f200fb007a0c */ /* 0x000fe20003f86270 */
[----:B------:R1:W-:Y:S01]  /*1d230*/  @!P5 ST.E.64 [R2.64], R120 ;  /* 0x000000780200d985 */ /* 0x0003e2000c101b06 */
[----:B------:R-:W-:Y:S02]  /*1d240*/  @!P2 LEA.HI.X R9, R12, R4, R13, 0x2, P3 ;  /* 0x000000040c09a211 */ /* 0x000fe400018f140d */
[----:B----4-:R-:W-:Y:S02]  /*1d250*/  @!P1 LEA R6, P6, R10, R0, 0x2 ;  /* 0x000000000a069211 */ /* 0x010fe400078c10ff */
[----:B------:R-:W-:Y:S01]  /*1d260*/  ISETP.GE.AND P3, PT, R250, c[0x0][0x3c8], PT ;  /* 0x0000f200fa007a0c */ /* 0x000fe20003f66270 */
[----:B------:R4:W-:Y:S01]  /*1d270*/  @!P2 ST.E.64 [R8.64], R124 ;  /* 0x0000007c0800a985 */ /* 0x0009e2000c101b06 */
[----:B------:R-:W-:-:S02]  /*1d280*/  SHF.R.S32.HI R5, RZ, 0x1f, R252 ;  /* 0x0000001fff057819 */ /* 0x000fc400000114fc */
[----:B------:R-:W-:Y:S02]  /*1d290*/  @!P1 LEA.HI.X R7, R10, R4, R11, 0x2, P6 ;  /* 0x000000040a079211 */ /* 0x000fe400030f140b */
[----:B------:R-:W-:Y:S02]  /*1d2a0*/  ISETP.GE.AND P6, PT, R249, c[0x0][0x3c8], PT ;  /* 0x0000f200f9007a0c */ /* 0x000fe40003fc6270 */
[----:B------:R-:W-:Y:S01]  /*1d2b0*/  SHF.R.S32.HI R12, RZ, 0x1f, R251 ;  /* 0x0000001fff0c7819 */ /* 0x000fe200000114fb */
[----:B------:R5:W-:Y:S01]  /*1d2c0*/  @!P1 ST.E.64 [R6.64], R22 ;  /* 0x0000001606009985 */ /* 0x000be2000c101b06 */
[----:B------:R-:W-:-:S04]  /*1d2d0*/  @!P4 LEA R10, P1, R251, R0, 0x2 ;  /* 0x00000000fb0ac211 */ /* 0x000fc800078210ff */
[----:B------:R-:W-:Y:S02]  /*1d2e0*/  @!P4 LEA.HI.X R11, R251, R4, R12, 0x2, P1 ;  /* 0x00000004fb0bc211 */ /* 0x000fe400008f140c */
[----:B------:R-:W-:Y:S02]  /*1d2f0*/  SHF.R.S32.HI R12, RZ, 0x1f, R249 ;  /* 0x0000001fff0c7819 */ /* 0x000fe400000114f9 */
[----:B-1----:R-:W-:-:S04]  /*1d300*/  @!P0 LEA R2, P5, R252, R0, 0x2 ;  /* 0x00000000fc028211 */ /* 0x002fc800078a10ff */
[----:B------:R-:W-:Y:S02]  /*1d310*/  @!P0 LEA.HI.X R3, R252, R4, R5, 0x2, P5 ;  /* 0x00000004fc038211 */ /* 0x000fe400028f1405 */
[----:B------:R-:W-:Y:S02]  /*1d320*/  ISETP.GE.AND P5, PT, R246, c[0x0][0x3c8], PT ;  /* 0x0000f200f6007a0c */ /* 0x000fe40003fa6270 */
[----:B------:R-:W-:Y:S01]  /*1d330*/  SHF.R.S32.HI R5, RZ, 0x1f, R250 ;  /* 0x0000001fff057819 */ /* 0x000fe200000114fa */
[----:B------:R1:W-:Y:S01]  /*1d340*/  @!P0 ST.E.64 [R2.64], R26 ;  /* 0x0000001a02008985 */ /* 0x0003e2000c101b06 */
[----:B----4-:R-:W-:-:S03]  /*1d350*/  @!P3 LEA R8, P0, R250, R0, 0x2 ;  /* 0x00000000fa08b211 */ /* 0x010fc600078010ff */
[----:B------:R4:W-:Y:S01]  /*1d360*/  @!P4 ST.E.64 [R10.64], R128 ;  /* 0x000000800a00c985 */ /* 0x0009e2000c101b06 */
[----:B-----5:R-:W-:Y:S02]  /*1d370*/  IADD3 R6, R210, 0x58, RZ ;  /* 0x00000058d2067810 */ /* 0x020fe40007ffe0ff */
[----:B------:R-:W-:Y:S02]  /*1d380*/  @!P3 LEA.HI.X R9, R250, R4, R5, 0x2, P0 ;  /* 0x00000004fa09b211 */ /* 0x000fe400000f1405 */
[----:B------:R-:W-:Y:S02]  /*1d390*/  ISETP.GE.AND P4, PT, R6, c[0x0][0x3c8], PT ;  /* 0x0000f20006007a0c */ /* 0x000fe40003f86270 */
[----:B------:R-:W-:Y:S01]  /*1d3a0*/  SHF.R.S32.HI R7, RZ, 0x1f, R246 ;  /* 0x0000001fff077819 */ /* 0x000fe200000114f6 */
[----:B------:R5:W-:Y:S01]  /*1d3b0*/  @!P3 ST.E.64 [R8.64], R30 ;  /* 0x0000001e0800b985 */ /* 0x000be2000c101b06 */
[----:B------:R-:W-:Y:S02]  /*1d3c0*/  IADD3 R5, R210, 0x68, RZ ;  /* 0x00000068d2057810 */ /* 0x000fe40007ffe0ff */
[----:B--2---:R-:W-:-:S02]  /*1d3d0*/  SHF.R.S32.HI R16, RZ, 0x1f, R6 ;  /* 0x0000001fff107819 */ /* 0x004fc40000011406 */
[C---:B-1----:R-:W-:Y:S02]  /*1d3e0*/  IADD3 R2, R210.reuse, 0x50, RZ ;  /* 0x00000050d2027810 */ /* 0x042fe40007ffe0ff */
[----:B------:R-:W-:Y:S02]  /*1d3f0*/  IADD3 R3, R210, 0x60, RZ ;  /* 0x00000060d2037810 */ /* 0x000fe40007ffe0ff */
[----:B------:R-:W-:Y:S02]  /*1d400*/  ISETP.GE.AND P2, PT, R2, c[0x0][0x3c8], PT ;  /* 0x0000f20002007a0c */ /* 0x000fe40003f46270 */
[C---:B----4-:R-:W-:Y:S02]  /*1d410*/  @!P6 LEA R10, P0, R249.reuse, R0, 0x2 ;  /* 0x00000000f90ae211 */ /* 0x050fe400078010ff */
[----:B------:R-:W-:Y:S02]  /*1d420*/  SHF.R.S32.HI R13, RZ, 0x1f, R2 ;  /* 0x0000001fff0d7819 */ /* 0x000fe40000011402 */
[----:B------:R-:W-:-:S02]  /*1d430*/  @!P6 LEA.HI.X R11, R249, R4, R12, 0x2, P0 ;  /* 0x00000004f90be211 */ /* 0x000fc400000f140c */
[----:B-----5:R-:W-:-:S03]  /*1d440*/  @!P5 LEA R8, P1, R246, R0, 0x2 ;  /* 0x00000000f608d211 */ /* 0x020fc600078210ff */
[----:B------:R-:W-:Y:S01]  /*1d450*/  @!P6 ST.E.64 [R10.64], R38 ;  /* 0x000000260a00e985 */ /* 0x000fe2000c101b06 */
[----:B------:R-:W-:Y:S02]  /*1d460*/  @!P5 LEA.HI.X R9, R246, R4, R7, 0x2, P1 ;  /* 0x00000004f609d211 */ /* 0x000fe400008f1407 */
[-C--:B------:R-:W-:Y:S02]  /*1d470*/  @!P2 LEA R14, P0, R2, R0.reuse, 0x2 ;  /* 0x00000000020ea211 */ /* 0x080fe400078010ff */
[----:B------:R-:W-:Y:S01]  /*1d480*/  @!P4 LEA R12, P1, R6, R0, 0x2 ;  /* 0x00000000060cc211 */ /* 0x000fe200078210ff */
[----:B------:R1:W-:Y:S01]  /*1d490*/  @!P5 ST.E.64 [R8.64], R34 ;  /* 0x000000220800d985 */ /* 0x0003e2000c101b06 */
[----:B------:R-:W-:Y:S02]  /*1d4a0*/  ISETP.GE.AND P5, PT, R3, c[0x0][0x3c8], PT ;  /* 0x0000f20003007a0c */ /* 0x000fe40003fa6270 */
[----:B------:R-:W-:Y:S02]  /*1d4b0*/  IADD3 R7, R210, 0x70, RZ ;  /* 0x00000070d2077810 */ /* 0x000fe40007ffe0ff */
[----:B------:R-:W-:-:S02]  /*1d4c0*/  @!P2 LEA.HI.X R15, R2, R4, R13, 0x2, P0 ;  /* 0x00000004020fa211 */ /* 0x000fc400000f140d */
[----:B------:R-:W-:Y:S02]  /*1d4d0*/  ISETP.GE.AND P2, PT, R5, c[0x0][0x3c8], PT ;  /* 0x0000f20005007a0c */ /* 0x000fe40003f46270 */
[----:B------:R-:W-:Y:S02]  /*1d4e0*/  ISETP.GE.AND P6, PT, R2, c[0x0][0x3c8], PT ;  /* 0x0000f20002007a0c */ /* 0x000fe40003fc6270 */
[----:B------:R-:W-:Y:S02]  /*1d4f0*/  @!P4 LEA.HI.X R13, R6, R4, R16, 0x2, P1 ;  /* 0x00000004060dc211 */ /* 0x000fe400008f1410 */
[----:B------:R-:W-:Y:S02]  /*1d500*/  ISETP.GE.AND P1, PT, R7, c[0x0][0x3c8], PT ;  /* 0x0000f20007007a0c */ /* 0x000fe40003f26270 */
[----:B------:R-:W-:Y:S02]  /*1d510*/  @!P5 LEA R18, P0, R3, R0, 0x2 ;  /* 0x000000000312d211 */ /* 0x000fe400078010ff */
[----:B------:R-:W-:-:S03]  /*1d520*/  IADD3 R6, R210, 0x78, RZ ;  /* 0x00000078d2067810 */ /* 0x000fc60007ffe0ff */
[----:B------:R-:W-:Y:S02]  /*1d530*/  @!P2 LEA R16, P3, R5, R0, 0x2 ;  /* 0x000000000510a211 */ /* 0x000fe400078610ff */
[----:B------:R-:W-:Y:S01]  /*1d540*/  @!P6 ST.E.64 [R14.64], R46 ;  /* 0x0000002e0e00e985 */ /* 0x000fe2000c101b06 */
[----:B------:R-:W-:-:S03]  /*1d550*/  SHF.R.S32.HI R2, RZ, 0x1f, R6 ;  /* 0x0000001fff027819 */ /* 0x000fc60000011406 */
[----:B------:R2:W-:Y:S01]  /*1d560*/  @!P4 ST.E.64 [R12.64], R42 ;  /* 0x0000002a0c00c985 */ /* 0x0005e2000c101b06 */
[----:B-1----:R-:W-:Y:S02]  /*1d570*/  SHF.R.S32.HI R9, RZ, 0x1f, R3 ;  /* 0x0000001fff097819 */ /* 0x002fe40000011403 */
[----:B------:R-:W-:Y:S02]  /*1d580*/  SHF.R.S32.HI R8, RZ, 0x1f, R5 ;  /* 0x0000001fff087819 */ /* 0x000fe40000011405 */
[-C--:B------:R-:W-:Y:S02]  /*1d590*/  @!P5 LEA.HI.X R19, R3, R4.reuse, R9, 0x2, P0 ;  /* 0x000000040313d211 */ /* 0x080fe400000f1409 */
[----:B------:R-:W-:Y:S02]  /*1d5a0*/  SHF.R.S32.HI R9, RZ, 0x1f, R7 ;  /* 0x0000001fff097819 */ /* 0x000fe40000011407 */
[----:B---3--:R-:W-:Y:S02]  /*1d5b0*/  @!P2 LEA.HI.X R17, R5, R4, R8, 0x2, P3 ;  /* 0x000000040511a211 */ /* 0x008fe400018f1408 */
[----:B------:R-:W-:-:S02]  /*1d5c0*/  ISETP.GE.AND P0, PT, R6, c[0x0][0x3c8], PT ;  /* 0x0000f20006007a0c */ /* 0x000fc40003f06270 */
[C---:B------:R-:W-:Y:S02]  /*1d5d0*/  IADD3 R5, R210.reuse, 0x88, RZ ;  /* 0x00000088d2057810 */ /* 0x040fe40007ffe0ff */
[----:B------:R-:W-:Y:S02]  /*1d5e0*/  IADD3 R8, R210, 0x80, RZ ;  /* 0x00000080d2087810 */ /* 0x000fe40007ffe0ff */
[----:B------:R-:W-:Y:S02]  /*1d5f0*/  ISETP.GE.AND P5, PT, R5, c[0x0][0x3c8], PT ;  /* 0x0000f20005007a0c */ /* 0x000fe40003fa6270 */
[----:B------:R-:W-:-:S05]  /*1d600*/  ISETP.GE.AND P6, PT, R8, c[0x0][0x3c8], PT ;  /* 0x0000f20008007a0c */ /* 0x000fca0003fc6270 */
[CC--:B------:R-:W-:Y:S02]  /*1d610*/  @!P0 LEA R10, P3, R6.reuse, R0.reuse, 0x2 ;  /* 0x00000000060a8211 */ /* 0x0c0fe400078610ff */
[C---:B--2---:R-:W-:Y:S02]  /*1d620*/  @!P1 LEA R12, P4, R7.reuse, R0, 0x2 ;  /* 0x00000000070c9211 */ /* 0x044fe400078810ff */
[-C--:B------:R-:W-:Y:S02]  /*1d630*/  @!P0 LEA.HI.X R11, R6, R4.reuse, R2, 0x2, P3 ;  /* 0x00000004060b8211 */ /* 0x080fe400018f1402 */
[----:B------:R-:W-:Y:S02]  /*1d640*/  @!P1 LEA.HI.X R13, R7, R4, R9, 0x2, P4 ;  /* 0x00000004070d9211 */ /* 0x000fe400020f1409 */
[----:B------:R-:W-:Y:S02]  /*1d650*/  ISETP.GE.AND P4, PT, R3, c[0x0][0x3c8], PT ;  /* 0x0000f20003007a0c */ /* 0x000fe40003f86270 */
[----:B------:R-:W-:-:S02]  /*1d660*/  SHF.R.S32.HI R3, RZ, 0x1f, R5 ;  /* 0x0000001fff037819 */ /* 0x000fc40000011405 */
[C---:B------:R-:W-:Y:S02]  /*1d670*/  IADD3 R2, R210.reuse, 0x90, RZ ;  /* 0x00000090d2027810 */ /* 0x040fe40007ffe0ff */
[----:B------:R-:W-:Y:S02]  /*1d680*/  IADD3 R6, R210, 0x98, RZ ;  /* 0x00000098d2067810 */ /* 0x000fe40007ffe0ff */
[----:B------:R-:W-:Y:S02]  /*1d690*/  SHF.R.S32.HI R7, RZ, 0x1f, R8 ;  /* 0x0000001fff077819 */ /* 0x000fe40000011408 */
[----:B------:R-:W-:-:S03]  /*1d6a0*/  SHF.R.S32.HI R9, RZ, 0x1f, R6 ;  /* 0x0000001fff097819 */ /* 0x000fc60000011406 */
[----:B------:R-:W-:Y:S01]  /*1d6b0*/  @!P4 ST.E.64 [R18.64], R54 ;  /* 0x000000361200c985 */ /* 0x000fe2000c101b06 */
[----:B------:R-:W-:-:S03]  /*1d6c0*/  ISETP.GE.AND P4, PT, R6, c[0x0][0x3c8], PT ;  /* 0x0000f20006007a0c */ /* 0x000fc60003f86270 */
[----:B------:R1:W-:Y:S01]  /*1d6d0*/  @!P2 ST.E.64 [R16.64], R50 ;  /* 0x000000321000a985 */ /* 0x0003e2000c101b06 */
[----:B------:R-:W-:-:S03]  /*1d6e0*/  @!P5 LEA R14, P2, R5, R0, 0x2 ;  /* 0x00000000050ed211 */ /* 0x000fc600078410ff */
[----:B------:R-:W-:Y:S01]  /*1d6f0*/  @!P1 ST.E.64 [R12.64], R62 ;  /* 0x0000003e0c009985 */ /* 0x000fe2000c101b06 */
[----:B------:R-:W-:Y:S02]  /*1d700*/  @!P5 LEA.HI.X R15, R5, R4, R3, 0x2, P2 ;  /* 0x00000004050fd211 */ /* 0x000fe400010f1403 */
[----:B------:R-:W-:Y:S01]  /*1d710*/  ISETP.GE.AND P2, PT, R2, c[0x0][0x3c8], PT ;  /* 0x0000f20002007a0c */ /* 0x000fe20003f46270 */
[----:B------:R2:W-:Y:S01]  /*1d720*/  @!P0 ST.E.64 [R10.64], R58 ;  /* 0x0000003a0a008985 */ /* 0x0005e2000c101b06 */
[C---:B------:R-:W-:Y:S02]  /*1d730*/  IADD3 R5, R210.reuse, 0xa0, RZ ;  /* 0x000000a0d2057810 */ /* 0x040fe40007ffe0ff */
[----:B------:R-:W-:Y:S02]  /*1d740*/  IADD3 R3, R210, 0xa8, RZ ;  /* 0x000000a8d2037810 */ /* 0x000fe40007ffe0ff */
[----:B-1----:R-:W-:-:S04]  /*1d750*/  @!P6 LEA R16, P3, R8, R0, 0x2 ;  /* 0x000000000810e211 */ /* 0x002fc800078610ff */
[----:B------:R-:W-:Y:S02]  /*1d760*/  @!P6 LEA.HI.X R17, R8, R4, R7, 0x2, P3 ;  /* 0x000000040811e211 */ /* 0x000fe400018f1407 */
[----:B------:R-:W-:Y:S02]  /*1d770*/  ISETP.GE.AND P3, PT, R5, c[0x0][0x3c8], PT ;  /* 0x0000f20005007a0c */ /* 0x000fe40003f66270 */
[----:B------:R-:W-:Y:S01]  /*1d780*/  SHF.R.S32.HI R7, RZ, 0x1f, R2 ;  /* 0x0000001fff077819 */ /* 0x000fe20000011402 */
[----:B------:R1:W-:Y:S01]  /*1d790*/  @!P6 ST.E.64 [R16.64], R70 ;  /* 0x000000461000e985 */ /* 0x0003e2000c101b06 */
[-C--:B--2---:R-:W-:Y:S02]  /*1d7a0*/  @!P2 LEA R10, P0, R2, R0.reuse, 0x2 ;  /* 0x00000000020aa211 */ /* 0x084fe400078010ff */
[----:B------:R-:W-:Y:S01]  /*1d7b0*/  @!P4 LEA R8, P1, R6, R0, 0x2 ;  /* 0x000000000608c211 */ /* 0x000fe200078210ff */
[----:B------:R2:W-:Y:S01]  /*1d7c0*/  @!P5 ST.E.64 [R14.64], R66 ;  /* 0x000000420e00d985 */ /* 0x0005e2000c101b06 */
[----:B------:R-:W-:-:S02]  /*1d7d0*/  @!P2 LEA.HI.X R11, R2, R4, R7, 0x2, P0 ;  /* 0x00000004020ba211 */ /* 0x000fc400000f1407 */
[----:B------:R-:W-:Y:S02]  /*1d7e0*/  ISETP.GE.AND P2, PT, R3, c[0x0][0x3c8], PT ;  /* 0x0000f20003007a0c */ /* 0x000fe40003f46270 */
[----:B------:R-:W-:Y:S02]  /*1d7f0*/  @!P4 LEA.HI.X R9, R6, R4, R9, 0x2, P1 ;  /* 0x000000040609c211 */ /* 0x000fe400008f1409 */
[----:B------:R-:W-:Y:S02]  /*1d800*/  SHF.R.S32.HI R13, RZ, 0x1f, R5 ;  /* 0x0000001fff0d7819 */ /* 0x000fe40000011405 */
[----:B------:R-:W-:Y:S02]  /*1d810*/  IADD3 R6, R210, 0xb8, RZ ;  /* 0x000000b8d2067810 */ /* 0x000fe40007ffe0ff */
[----:B------:R-:W-:Y:S02]  /*1d820*/  ISETP.GE.AND P6, PT, R2, c[0x0][0x3c8], PT ;  /* 0x0000f20002007a0c */ /* 0x000fe40003fc6270 */
[----:B------:R-:W-:-:S02]  /*1d830*/  SHF.R.S32.HI R12, RZ, 0x1f, R3 ;  /* 0x0000001fff0c7819 */ /* 0x000fc40000011403 */
[C---:B------:R-:W-:Y:S02]  /*1d840*/  IADD3 R7, R210.reuse, 0xb0, RZ ;  /* 0x000000b0d2077810 */ /* 0x040fe40007ffe0ff */
[----:B------:R-:W-:Y:S02]  /*1d850*/  IADD3 R2, R210, 0xc8, RZ ;  /* 0x000000c8d2027810 */ /* 0x000fe40007ffe0ff */
[----:B------:R-:W-:-:S05]  /*1d860*/  ISETP.GE.AND P1, PT, R7, c[0x0][0x3c8], PT ;  /* 0x0000f20007007a0c */ /* 0x000fca0003f26270 */
[----:B------:R3:W-:Y:S01]  /*1d870*/  @!P6 ST.E.64 [R10.64], R78 ;  /* 0x0000004e0a00e985 */ /* 0x0007e2000c101b06 */
[----:B-1----:R-:W-:-:S03]  /*1d880*/  @!P3 LEA R16, P0, R5, R0, 0x2 ;  /* 0x000000000510b211 */ /* 0x002fc600078010ff */
[----:B------:R1:W-:Y:S01]  /*1d890*/  @!P4 ST.E.64 [R8.64], R74 ;  /* 0x0000004a0800c985 */ /* 0x0003e2000c101b06 */
[----:B------:R-:W-:Y:S02]  /*1d8a0*/  @!P3 LEA.HI.X R17, R5, R4, R13, 0x2, P0 ;  /* 0x000000040511b211 */ /* 0x000fe400000f140d */
[----:B------:R-:W-:Y:S02]  /*1d8b0*/  ISETP.GE.AND P0, PT, R6, c[0x0][0x3c8], PT ;  /* 0x0000f20006007a0c */ /* 0x000fe40003f06270 */
[C---:B--2---:R-:W-:Y:S01]  /*1d8c0*/  @!P2 LEA R14, P5, R3.reuse, R0, 0x2 ;  /* 0x00000000030ea211 */ /* 0x044fe200078a10ff */
[----:B------:R-:W-:Y:S01]  /*1d8d0*/  @!P3 ST.E.64 [R16.64], R86 ;  /* 0x000000561000b985 */ /* 0x000fe2000c101b06 */
[----:B------:R-:W-:Y:S02]  /*1d8e0*/  SHF.R.S32.HI R5, RZ, 0x1f, R6 ;  /* 0x0000001fff057819 */ /* 0x000fe40000011406 */
[----:B------:R-:W-:Y:S02]  /*1d8f0*/  @!P2 LEA.HI.X R15, R3, R4, R12, 0x2, P5 ;  /* 0x00000004030fa211 */ /* 0x000fe400028f140c */
[----:B------:R-:W-:-:S02]  /*1d900*/  IADD3 R3, R210, 0xc0, RZ ;  /* 0x000000c0d2037810 */ /* 0x000fc40007ffe0ff */
[-C--:B------:R-:W-:Y:S01]  /*1d910*/  @!P1 LEA R12, P5, R7, R0.reuse, 0x2 ;  /* 0x00000000070c9211 */ /* 0x080fe200078a10ff */
[----:B------:R2:W-:Y:S01]  /*1d920*/  @!P2 ST.E.64 [R14.64], R82 ;  /* 0x000000520e00a985 */ /* 0x0005e2000c101b06 */
[----:B------:R-:W-:Y:S02]  /*1d930*/  ISETP.GE.AND P6, PT, R3, c[0x0][0x3c8], PT ;  /* 0x0000f20003007a0c */ /* 0x000fe40003fc6270 */
[----:B---3--:R-:W-:-:S04]  /*1d940*/  @!P0 LEA R10, P4, R6, R0, 0x2 ;  /* 0x00000000060a8211 */ /* 0x008fc800078810ff */
[-C--:B------:R-:W-:Y:S02]  /*1d950*/  @!P0 LEA.HI.X R11, R6, R4.reuse, R5, 0x2, P4 ;  /* 0x00000004060b8211 */ /* 0x080fe400020f1405 */
[----:B------:R-:W-:Y:S02]  /*1d960*/  ISETP.GE.AND P4, PT, R2, c[0x0][0x3c8], PT ;  /* 0x0000f20002007a0c */ /* 0x000fe40003f86270 */
[----:B------:R-:W-:Y:S02]  /*1d970*/  SHF.R.S32.HI R5, RZ, 0x1f, R3 ;  /* 0x0000001fff057819 */ /* 0x000fe40000011403 */
[----:B-1----:R-:W-:Y:S02]  /*1d980*/  SHF.R.S32.HI R8, RZ, 0x1f, R7 ;  /* 0x0000001fff087819 */ /* 0x002fe40000011407 */
[----:B------:R-:W-:Y:S02]  /*1d990*/  SHF.R.S32.HI R6, RZ, 0x1f, R2 ;  /* 0x0000001fff067819 */ /* 0x000fe40000011402 */
[----:B------:R-:W-:-:S02]  /*1d9a0*/  @!P1 LEA.HI.X R13, R7, R4, R8, 0x2, P5 ;  /* 0x00000004070d9211 */ /* 0x000fc400028f1408 */
[----:B------:R-:W-:Y:S02]  /*1d9b0*/  IADD3 R7, R210, 0xd0, RZ ;  /* 0x000000d0d2077810 */ /* 0x000fe40007ffe0ff */
[CC--:B--2---:R-:W-:Y:S01]  /*1d9c0*/  @!P6 LEA R14, P3, R3.reuse, R0.reuse, 0x2 ;  /* 0x00000000030ee211 */ /* 0x0c4fe200078610ff */
[----:B------:R1:W-:Y:S01]  /*1d9d0*/  @!P1 ST.E.64 [R12.64], R142 ;  /* 0x0000008e0c009985 */ /* 0x0003e2000c101b06 */
[C---:B------:R-:W-:Y:S02]  /*1d9e0*/  @!P4 LEA R16, P2, R2.reuse, R0, 0x2 ;  /* 0x000000000210c211 */ /* 0x040fe400078410ff */
[----:B------:R-:W-:Y:S01]  /*1d9f0*/  @!P6 LEA.HI.X R15, R3, R4, R5, 0x2, P3 ;  /* 0x00000004030fe211 */ /* 0x000fe200018f1405 */
[----:B------:R2:W-:Y:S01]  /*1da00*/  @!P0 ST.E.64 [R10.64], R90 ;  /* 0x0000005a0a008985 */ /* 0x0005e2000c101b06 */
[----:B------:R-:W-:Y:S02]  /*1da10*/  ISETP.GE.AND P3, PT, R2, c[0x0][0x3c8], PT ;  /* 0x0000f20002007a0c */ /* 0x000fe40003f66270 */
[----:B------:R-:W-:Y:S01]  /*1da20*/  ISETP.GE.AND P5, PT, R7, c[0x0][0x3c8], PT ;  /* 0x0000f20007007a0c */ /* 0x000fe20003fa6270 */
[----:B------:R-:W-:Y:S01]  /*1da30*/  @!P6 ST.E.64 [R14.64], R146 ;  /* 0x000000920e00e985 */ /* 0x000fe2000c101b06 */
[----:B------:R-:W-:-:S02]  /*1da40*/  IADD3 R8, R210, 0xd8, RZ ;  /* 0x000000d8d2087810 */ /* 0x000fc40007ffe0ff */
[----:B------:R-:W-:Y:S02]  /*1da50*/  SHF.R.S32.HI R3, RZ, 0x1f, R7 ;  /* 0x0000001fff037819 */ /* 0x000fe40000011407 */
[----:B------:R-:W-:Y:S02]  /*1da60*/  ISETP.GE.AND P4, PT, R8, c[0x0][0x3c8], PT ;  /* 0x0000f20008007a0c */ /* 0x000fe40003f86270 */
[----:B------:R-:W-:Y:S02]  /*1da70*/  IADD3 R5, R210, 0xe8, RZ ;  /* 0x000000e8d2057810 */ /* 0x000fe40007ffe0ff */
[----:B------:R-:W-:Y:S02]  /*1da80*/  SHF.R.S32.HI R9, RZ, 0x1f, R8 ;  /* 0x0000001fff097819 */ /* 0x000fe40000011408 */
[----:B------:R-:W-:Y:S02]  /*1da90*/  @!P3 LEA.HI.X R17, R2, R4, R6, 0x2, P2 ;  /* 0x000000040211b211 */ /* 0x000fe400010f1406 */
[----:B------:R-:W-:-:S02]  /*1daa0*/  IADD3 R6, R210, 0xe0, RZ ;  /* 0x000000e0d2067810 */ /* 0x000fc40007ffe0ff */
[----:B------:R-:W-:Y:S02]  /*1dab0*/  ISETP.GE.AND P2, PT, R5, c[0x0][0x3c8], PT ;  /* 0x0000f20005007a0c */ /* 0x000fe40003f46270 */
[----:B------:R-:W-:Y:S02]  /*1dac0*/  ISETP.GE.AND P3, PT, R6, c[0x0][0x3c8], PT ;  /* 0x0000f20006007a0c */ /* 0x000fe40003f66270 */
[----:B------:R-:W-:Y:S02]  /*1dad0*/  ISETP.GE.AND P6, PT, R2, c[0x0][0x3c8], PT ;  /* 0x0000f20002007a0c */ /* 0x000fe40003fc6270 */
[----:B-1----:R-:W-:-:S04]  /*1dae0*/  @!P5 LEA R12, P1, R7, R0, 0x2 ;  /* 0x00000000070cd211 */ /* 0x002fc800078210ff */
[----:B------:R-:W-:Y:S02]  /*1daf0*/  @!P5 LEA.HI.X R13, R7, R4, R3, 0x2, P1 ;  /* 0x00000004070dd211 */ /* 0x000fe400008f1403 */
[----:B------:R-:W-:Y:S02]  /*1db00*/  IADD3 R3, R210, 0xf0, RZ ;  /* 0x000000f0d2037810 */ /* 0x000fe40007ffe0ff */
[C---:B--2---:R-:W-:Y:S02]  /*1db10*/  @!P4 LEA R10, P0, R8.reuse, R0, 0x2 ;  /* 0x00000000080ac211 */ /* 0x044fe400078010ff */
[----:B------:R-:W-:Y:S01]  /*1db20*/  ISETP.GE.AND P1, PT, R3, c[0x0][0x3c8], PT ;  /* 0x0000f20003007a0c */ /* 0x000fe20003f26270 */
[----:B------:R-:W-:Y:S01]  /*1db30*/  @!P6 ST.E.64 [R16.64], R154 ;  /* 0x0000009a1000e985 */ /* 0x000fe2000c101b06 */
[----:B------:R-:W-:Y:S02]  /*1db40*/  @!P4 LEA.HI.X R11, R8, R4, R9, 0x2, P0 ;  /* 0x00000004080bc211 */ /* 0x000fe400000f1409 */
[----:B------:R-:W-:Y:S01]  /*1db50*/  SHF.R.S32.HI R7, RZ, 0x1f, R6 ;  /* 0x0000001fff077819 */ /* 0x000fe20000011406 */
[----:B------:R-:W-:Y:S01]  /*1db60*/  @!P5 ST.E.64 [R12.64], R150 ;  /* 0x000000960c00d985 */ /* 0x000fe2000c101b06 */
[----:B------:R-:W-:-:S03]  /*1db70*/  @!P3 LEA R8, P0, R6, R0, 0x2 ;  /* 0x000000000608b211 */ /* 0x000fc600078010ff */
[----:B------:R-:W-:Y:S01]  /*1db80*/  @!P4 ST.E.64 [R10.64], R114 ;  /* 0x000000720a00c985 */ /* 0x000fe2000c101b06 */
[----:B------:R-:W-:Y:S02]  /*1db90*/  @!P3 LEA.HI.X R9, R6, R4, R7, 0x2, P0 ;  /* 0x000000040609b211 */ /* 0x000fe400000f1407 */
[----:B------:R-:W-:Y:S02]  /*1dba0*/  SHF.R.S32.HI R7, RZ, 0x1f, R5 ;  /* 0x0000001fff077819 */ /* 0x000fe40000011405 */
[C---:B------:R-:W-:Y:S01]  /*1dbb0*/  @!P2 LEA R6, P0, R5.reuse, R0, 0x2 ;  /* 0x000000000506a211 */ /* 0x040fe200078010ff */
[----:B------:R-:W-:Y:S03]  /*1dbc0*/  @!P3 ST.E.64 [R8.64], R106 ;  /* 0x0000006a0800b985 */ /* 0x000fe6000c101b06 */
[----:B------:R-:W-:Y:S02]  /*1dbd0*/  @!P2 LEA.HI.X R7, R5, R4, R7, 0x2, P0 ;  /* 0x000000040507a211 */ /* 0x000fe400000f1407 */
[----:B------:R-:W-:-:S02]  /*1dbe0*/  SHF.R.S32.HI R5, RZ, 0x1f, R3 ;  /* 0x0000001fff057819 */ /* 0x000fc40000011403 */
        /* <DEDUP_REMOVED lines=12> */
.L_x_732:
[----:B------:R-:W-:Y:S01]  /*1dcb0*/  ISETP.NE.U32.AND P0, PT, RZ, c[0x0][0x508], PT ;  /* 0x00014200ff007a0c */ /* 0x000fe20003f05070 */
[----:B------:R-:W-:Y:S01]  /*1dcc0*/  IMAD.MOV.U32 R4, RZ, RZ, 0x4 ;  /* 0x00000004ff047424 */ /* 0x000fe200078e00ff */
[----:B------:R-:W-:Y:S01]  /*1dcd0*/  ISETP.NE.U32.AND P2, PT, RZ, c[0x0][0x500], PT ;  /* 0x00014000ff007a0c */ /* 0x000fe20003f45070 */
[----:B------:R-:W-:Y:S01]  /*1dce0*/  IMAD.MOV.U32 R19, RZ, RZ, c[0x0][0x388] ;  /* 0x0000e200ff137624 */ /* 0x000fe200078e00ff */
[----:B------:R-:W-:Y:S01]  /*1dcf0*/  ISETP.NE.AND.EX P0, PT, RZ, c[0x0][0x50c], PT, P0 ;  /* 0x00014300ff007a0c */ /* 0x000fe20003f05300 */
[----:B------:R-:W-:Y:S01]  /*1dd00*/  IMAD.MOV.U32 R6, RZ, RZ, RZ ;  /* 0x000000ffff067224 */ /* 0x000fe200078e00ff */
[----:B------:R-:W-:Y:S01]  /*1dd10*/  ISETP.NE.AND.EX P2, PT, RZ, c[0x0][0x504], PT, P2 ;  /* 0x00014100ff007a0c */ /* 0x000fe20003f45320 */
[----:B------:R-:W-:-:S10]  /*1dd20*/  IMAD.WIDE R2, R235, R4, c[0x0][0x500] ;  /* 0x00014000eb027625 */ /* 0x000fd400078e0204 */
[----:B------:R-:W-:Y:S02]  /*1dd30*/  @P0 IMAD.WIDE R4, R235, R4, c[0x0][0x508] ;  /* 0x00014200eb040625 */ /* 0x000fe400078e0204 */
[----:B------:R2:W5:Y:S04]  /*1dd40*/  @P2 LDG.E R6, [R2.64] ;  /* 0x0000000602062981 */ /* 0x000568000c1e1900 */
[----:B------:R2:W5:Y:S01]  /*1dd50*/  @P0 LDG.E R19, [R4.64] ;  /* 0x0000000604130981 */ /* 0x000562000c1e1900 */
[----:B------:R-:W-:-:S04]  /*1dd60*/  ISETP.NE.AND P1, PT, R247, RZ, PT ;  /* 0x000000fff700720c */ /* 0x000fc80003f25270 */
[----:B------:R-:W-:Y:S01]  /*1dd70*/  SEL R18, R247, c[0x0][0x3d4], P1 ;  /* 0x0000f500f7127a07 */ /* 0x000fe20000800000 */
[----:B------:R-:W-:Y:S05]  /*1dd80*/  @P0 BRA `(.L_x_753) ;  /* 0x0000004000000947 */ /* 0x000fea0003800000 */
[----:B------:R-:W-:Y:S05]  /*1dd90*/  @!P2 BRA `(.L_x_753) ;  /* 0x000000300000a947 */ /* 0x000fea0003800000 */
[----:B------:R3:W4:Y:S04]  /*1dda0*/  LDG.E R0, [R2.64] ;  /* 0x0000000602007981 */ /* 0x000728000c1e1900 */
[----:B--23--:R-:W4:Y:S02]  /*1ddb0*/  LDG.E R2, [R2.64+0x4] ;  /* 0x0000040602027981 */ /* 0x00cf24000c1e1900 */
[----:B----45:R-:W-:Y:S02]  /*1ddc0*/  IADD3 R19, -R0, R2, RZ ;  /* 0x0000000200137210 */ /* 0x030fe40007ffe1ff */
.L_x_753:
        /* <DEDUP_REMOVED lines=8> */
[----:B------:R-:W-:Y:S01]  /*1de50*/  IMAD R0, R19, c[0x0][0x4e8], RZ ;  /* 0x00013a0013007a24 */ /* 0x000fe200078e02ff */
[----:B------:R-:W-:-:S04]  /*1de60*/  IADD3 R13, R225, R2, RZ ;  /* 0x00000002e10d7210 */ /* 0x000fc80007ffe0ff */
[----:B------:R-:W-:-:S13]  /*1de70*/  ISETP.GE.AND P0, PT, R13, R0, PT ;  /* 0x000000000d00720c */ /* 0x000fda0003f06270 */
[----:B------:R-:W-:Y:S05]  /*1de80*/  @P0 BRA `(.L_x_755) ;  /* 0x000002b000000947 */ /* 0x000fea0003800000 */
[----:B------:R-:W-:Y:S01]  /*1de90*/  IMAD.MOV.U32 R0, RZ, RZ, 0x368 ;  /* 0x00000368ff007424 */ /* 0x000fe200078e00ff */
[----:B------:R-:W-:-:S04]  /*1dea0*/  ISETP.GT.AND P2, PT, R18, 0x1, PT ;  /* 0x000000011200780c */ /* 0x000fc80003f44270 */
[----:B------:R-:W-:-:S04]  /*1deb0*/  SEL R0, R0, 0x328, P2 ;  /* 0x0000032800007807 */ /* 0x000fc80001000000 */
[----:B------:R2:W3:Y:S08]  /*1dec0*/  LDC.64 R8, c[0x0][R0+0x170] ;  /* 0x00005c0000087b82 */ /* 0x0004f00000000a00 */
[----:B------:R2:W4:Y:S08]  /*1ded0*/  LDC.64 R4, c[0x0][R0+0x168] ;  /* 0x00005a0000047b82 */ /* 0x0005300000000a00 */
[----:B------:R2:W5:Y:S08]  /*1dee0*/  LDC.64 R14, c[0x0][R0+0x178] ;  /* 0x00005e00000e7b82 */ /* 0x0005700000000a00 */
[----:B------:R2:W1:Y:S02]  /*1def0*/  LDC.64 R10, c[0x0][R0+0x160] ;  /* 0x00005800000a7b82 */ /* 0x0004640000000a00 */
[----:B--2---:R-:W-:-:S02]  /*1df00*/  IMAD.MOV.U32 R0, RZ, RZ, c[0x0][0x4e8] ;  /* 0x00013a00ff007624 */ /* 0x004fc400078e00ff */
[-C--:B---3--:R-:W-:Y:S02]  /*1df10*/  IMAD R7, R9, R12.reuse, RZ ;  /* 0x0000000c09077224 */ /* 0x088fe400078e02ff */
[----:B------:R-:W-:Y:S01]  /*1df20*/  IMAD.WIDE.U32 R2, R8, R12, RZ ;  /* 0x0000000c08027225 */ /* 0x000fe200078e00ff */
[----:B------:R-:W-:Y:S02]  /*1df30*/  ISETP.NE.AND P0, PT, R0, 0x1, PT ;  /* 0x000000010000780c */ /* 0x000fe40003f05270 */
[----:B------:R-:W-:Y:S01]  /*1df40*/  MOV R0, R13 ;  /* 0x0000000d00007202 */ /* 0x000fe20000000f00 */
[----:B------:R-:W-:Y:S01]  /*1df50*/  IMAD R8, R8, R20, R7 ;  /* 0x0000001408087224 */ /* 0x000fe200078e0207 */
[----:B------:R-:W-:Y:S01]  /*1df60*/  SEL R7, R248, RZ, P2 ;  /* 0x000000fff8077207 */ /* 0x000fe20001000000 */
[-C--:B----4-:R-:W-:Y:S02]  /*1df70*/  IMAD R9, R5, R227.reuse, RZ ;  /* 0x000000e305097224 */ /* 0x090fe400078e02ff */
[----:B------:R-:W-:Y:S01]  /*1df80*/  IMAD.WIDE.U32 R4, R4, R227, RZ ;  /* 0x000000e304047225 */ /* 0x000fe200078e00ff */
[----:B------:R-:W-:-:S03]  /*1df90*/  IADD3 R3, R3, R8, RZ ;  /* 0x0000000803037210 */ /* 0x000fc60007ffe0ff */
[----:B------:R-:W-:Y:S02]  /*1dfa0*/  IMAD.IADD R9, R5, 0x1, R9 ;  /* 0x0000000105097824 */ /* 0x000fe400078e0209 */
[----:B------:R-:W-:-:S04]  /*1dfb0*/  @P0 IMAD.HI.U32 R16, R13, c[0x0][0x4ec], RZ ;  /* 0x00013b000d100a27 */ /* 0x000fc800078e00ff */
[-C--:B-----5:R-:W-:Y:S01]  /*1dfc0*/  IMAD R8, R15, R7.reuse, RZ ;  /* 0x000000070f087224 */ /* 0x0a0fe200078e02ff */
        /* <DEDUP_REMOVED lines=10> */
[----:B-1----:R-:W-:Y:S01]  /*1e070*/  IMAD R0, R11, R2, RZ ;  /* 0x000000020b007224 */ /* 0x002fe200078e02ff */
        /* <DEDUP_REMOVED lines=12> */
.L_x_755:
[----:B------:R-:W-:Y:S05]  /*1e140*/  BSYNC B0 ;  /* 0x0000000000007941 */ /* 0x000fea0003800000 */
.L_x_754:
[----:B------:R-:W-:-:S13]  /*1e150*/  ISETP.GT.AND P0, PT, R18, 0x1, PT ;  /* 0x000000011200780c */ /* 0x000fda0003f04270 */
[----:B------:R-:W-:Y:S05]  /*1e160*/  @P0 BRA `(.L_x_747) ;  /* 0x0000087000000947 */ /* 0x000fea0003800000 */
[----:B------:R-:W-:Y:S01]  /*1e170*/  MOV R2, c[0x0][0x4e8] ;  /* 0x00013a0000027a02 */ /* 0x000fe20000000f00 */
[----:B-1----:R-:W-:Y:S01]  /*1e180*/  IMAD R0, R17, c[0x0][0x3a0], RZ ;  /* 0x0000e80011007a24 */ /* 0x002fe200078e02ff */
[----:B------:R-:W-:Y:S01]  /*1e190*/  LEA R4, R237, R214, 0x5 ;  /* 0x000000d6ed047211 */ /* 0x000fe200078e28ff */
[----:B------:R-:W-:Y:S01]  /*1e1a0*/  IMAD R5, R20, c[0x0][0x3f0], RZ ;  /* 0x0000fc0014057a24 */ /* 0x000fe200078e02ff */
[----:B------:R-:W-:Y:S01]  /*1e1b0*/  ISETP.NE.AND P0, PT, R2, 0x1, PT ;  /* 0x000000010200780c */ /* 0x000fe20003f05270 */
[----:B------:R-:W-:Y:S01]  /*1e1c0*/  IMAD.WIDE.U32 R2, R6, c[0x0][0x3a0], RZ ;  /* 0x0000e80006027a25 */ /* 0x000fe200078e00ff */
[----:B------:R-:W-:Y:S02]  /*1e1d0*/  IADD3 R4, R225, R4, RZ ;  /* 0x00000004e1047210 */ /* 0x000fe40007ffe0ff */
[----:B------:R-:W-:Y:S01]  /*1e1e0*/  IADD3 R13, R214, R225, RZ ;  /* 0x000000e1d60d7210 */ /* 0x000fe20007ffe0ff */
        /* <DEDUP_REMOVED lines=26> */
.L_x_811:
[----:B------:R-:W-:Y:S05]  /*1e390*/  BRA.DIV ~URZ, `(.L_x_757) ;  /* 0x000024727f007947 */ /* 0x000fea000b800000 */
[----:B------:R3:W4:Y:S02]  /*1e3a0*/  SHFL.IDX PT, R2, R14, RZ, 0x181f ;  /* 0x00181fff0e027589 */ /* 0x00072400000e0000 */
.L_x_812:
        /* <DEDUP_REMOVED lines=27> */
.L_x_759:
[----:B------:R-:W-:Y:S05]  /*1e560*/  BSYNC B0 ;  /* 0x0000000000007941 */ /* 0x000fea0003800000 */
.L_x_758:
[----:B------:R-:W-:Y:S05]  /*1e570*/  BRA.DIV ~URZ, `(.L_x_760) ;  /* 0x000023027f007947 */ /* 0x000fea000b800000 */
[----:B--2---:R2:W1:Y:S04]  /*1e580*/  SHFL.IDX PT, R10, R11, 0x1, 0x181f ;  /* 0x00381f000b0a7f89 */ /* 0x00446800000e0000 */
[----:B----4-:R2:W4:Y:S02]  /*1e590*/  SHFL.IDX PT, R2, R14, 0x1, 0x181f ;  /* 0x00381f000e027f89 */ /* 0x01052400000e0000 */
.L_x_813:
        /* <DEDUP_REMOVED lines=20> */
.L_x_762:
[----:B------:R-:W-:Y:S05]  /*1e6e0*/  BSYNC B0 ;  /* 0x0000000000007941 */ /* 0x000fea0003800000 */
.L_x_761:
[----:B------:R-:W-:Y:S05]  /*1e6f0*/  BRA.DIV ~URZ, `(.L_x_763) ;  /* 0x000022527f007947 */ /* 0x000fea000b800000 */
[----:B-1----:R1:W2:Y:S02]  /*1e700*/  SHFL.IDX PT, R10, R11, 0x2, 0x181f ;  /* 0x00581f000b0a7f89 */ /* 0x0022a400000e0000 */
.L_x_814:
[----:B------:R-:W-:Y:S05]  /*1e710*/  BRA.DIV ~URZ, `(.L_x_764) ;  /* 0x000022a27f007947 */ /* 0x000fea000b800000 */
[----:B----4-:R4:W1:Y:S02]  /*1e720*/  SHFL.IDX PT, R2, R14, 0x2, 0x181f ;  /* 0x00581f000e027f89 */ /* 0x01086400000e0000 */
.L_x_815:
        /* <DEDUP_REMOVED lines=20> */
.L_x_766:
[----:B------:R-:W-:Y:S05]  /*1e870*/  BSYNC B0 ;  /* 0x0000000000007941 */ /* 0x000fea0003800000 */
.L_x_765:
[----:B------:R-:W-:Y:S05]  /*1e880*/  BRA.DIV ~URZ, `(.L_x_767) ;  /* 0x000021a27f007947 */ /* 0x000fea000b800000 */
[----:B--2---:R2:W3:Y:S04]  /*1e890*/  SHFL.IDX PT, R10, R11, 0x3, 0x181f ;  /* 0x00781f000b0a7f89 */ /* 0x0044e800000e0000 */
[----:B-1----:R2:W1:Y:S02]  /*1e8a0*/  SHFL.IDX PT, R2, R14, 0x3, 0x181f ;  /* 0x00781f000e027f89 */ /* 0x00246400000e0000 */
.L_x_816:
        /* <DEDUP_REMOVED lines=19> */
.L_x_747:
[----:B------:R-:W-:Y:S05]  /*1e9e0*/  BSYNC B1 ;  /* 0x0000000000017941 */ /* 0x000fea0003800000 */
.L_x_731:
        /* <DEDUP_REMOVED lines=9> */
[----:B--234-:R-:W-:-:S04]  /*1ea80*/  LOP3.LUT R14, R0, 0x1f, RZ, 0xc0, !PT ;  /* 0x0000001f000e7812 */ /* 0x01cfc800078ec0ff */
[----:B------:R-:W-:Y:S01]  /*1ea90*/  ISETP.NE.AND P6, PT, R14, 0x1f, PT ;  /* 0x0000001f0e00780c */ /* 0x000fe20003fc5270 */
[----:B------:R-:W-:Y:S10]  /*1eaa0*/  BRA.DIV ~URZ, `(.L_x_769) ;  /* 0x000020527f007947 */ /* 0x000ff4000b800000 */
[----:B------:R2:W3:Y:S02]  /*1eab0*/  SHFL.IDX PT, R10, R110, RZ, 0x1f ;  /* 0x00001fff6e0a7589 */ /* 0x0004e400000e0000 */
.L_x_817:
[----:B------:R-:W-:Y:S05]  /*1eac0*/  BRA.DIV ~URZ, `(.L_x_770) ;  /* 0x000020a27f007947 */ /* 0x000fea000b800000 */
[----:B------:R4:W2:Y:S02]  /*1ead0*/  SHFL.IDX PT, R8, R110, 0x1, 0x1f ;  /* 0x00201f006e087f89 */ /* 0x0008a400000e0000 */
.L_x_818:
        /* <DEDUP_REMOVED lines=18> */
.L_x_819:
[----:B----4-:R-:W-:-:S04]  /*1ec00*/  SEL R4, R4, RZ, P5 ;  /* 0x000000ff04047207 */ /* 0x010fc80002800000 */
        /* <DEDUP_REMOVED lines=14> */
[----:B------:R1:W4:Y:S02]  /*1ecf0*/  SHFL.IDX PT, R0, R4, 0x1f, 0x1f ;  /* 0x03e01f0004007f89 */ /* 0x00032400000e0000 */
.L_x_820:
[----:B----4-:R-:W-:Y:S01]  /*1ed00*/  IMAD R0, R0, c[0x0][0x538], RZ ;  /* 0x00014e0000007a24 */ /* 0x010fe200078e02ff */
[----:B------:R-:W-:Y:S04]  /*1ed10*/  BSSY B1, `(.L_x_773) ;  /* 0x00000c7000017945 */ /* 0x000fe80003800000 */
[----:B--2---:R-:W-:-:S04]  /*1ed20*/  IADD3 R8, R0, R8, RZ ;  /* 0x0000000800087210 */ /* 0x004fc80007ffe0ff */
[----:B---3--:R-:W-:-:S13]  /*1ed30*/  ISETP.GT.AND P0, PT, R8, R10, PT ;  /* 0x0000000a0800720c */ /* 0x008fda0003f04270 */
[----:B------:R-:W-:Y:S05]  /*1ed40*/  @P0 BRA `(.L_x_774) ;  /* 0x0000024000000947 */ /* 0x000fea0003800000 */
.L_x_778:
        /* <DEDUP_REMOVED lines=16> */
.L_x_821:
        /* <DEDUP_REMOVED lines=16> */
.L_x_822:
[----:B--2---:R-:W-:-:S05]  /*1ef50*/  IMAD R0, R0, c[0x0][0x538], RZ ;  /* 0x00014e0000007a24 */ /* 0x004fca00078e02ff */
[----:B------:R-:W-:-:S04]  /*1ef60*/  IADD3 R8, R0, R8, RZ ;  /* 0x0000000800087210 */ /* 0x000fc80007ffe0ff */
[----:B------:R-:W-:-:S13]  /*1ef70*/  ISETP.GT.AND P0, PT, R8, R10, PT ;  /* 0x0000000a0800720c */ /* 0x000fda0003f04270 */
[----:B-1----:R-:W-:Y:S05]  /*1ef80*/  @!P0 BRA `(.L_x_778) ;  /* 0xfffffdc000008947 */ /* 0x002fea000383ffff */
.L_x_774:
[----:B------:R-:W-:-:S05]  /*1ef90*/  IADD3 R12, -R0, R8, RZ ;  /* 0x00000008000c7210 */ /* 0x000fca0007ffe1ff */
[----:B------:R-:W-:-:S05]  /*1efa0*/  IMAD R0, R4, c[0x0][0x538], R12 ;  /* 0x00014e0004007a24 */ /* 0x000fca00078e020c */
[----:B------:R-:W-:Y:S01]  /*1efb0*/  ISETP.GT.AND P0, PT, R0, R10, PT ;  /* 0x0000000a0000720c */ /* 0x000fe20003f04270 */
[----:B------:R-:W-:-:S12]  /*1efc0*/  BRA.DIV ~URZ, `(.L_x_779) ;  /* 0x000020027f007947 */ /* 0x000fd8000b800000 */
[----:B------:R-:W-:-:S04]  /*1efd0*/  VOTE.ANY R11, PT, !P0 ;  /* 0x00000000000b7806 */ /* 0x000fc800040e0100 */
.L_x_823:
[----:B------:R-:W2:Y:S02]  /*1efe0*/  POPC R0, R11 ;  /* 0x0000000b00007309 */ /* 0x000ea40000000000 */
[----:B--2---:R-:W-:Y:S01]  /*1eff0*/  IADD3 R235, R0, R235, RZ ;  /* 0x000000eb00eb7210 */ /* 0x004fe20007ffe0ff */
[----:B------:R-:W-:Y:S05]  /*1f000*/  BRA.DIV ~URZ, `(.L_x_780) ;  /* 0x000020127f007947 */ /* 0x000fea000b800000 */
[----:B------:R2:W3:Y:S04]  /*1f010*/  SHFL.IDX PT, R8, R6, R0, 0x1f ;  /* 0x00001f0006087589 */ /* 0x0004e800000e0000 */
[----:B------:R2:W4:Y:S02]  /*1f020*/  SHFL.IDX PT, R7, R7, R0, 0x1f ;  /* 0x00001f0007077589 */ /* 0x00052400000e0000 */
.L_x_824:
[----:B------:R-:W-:Y:S01]  /*1f030*/  ISETP.NE.AND P0, PT, R11, RZ, PT ;  /* 0x000000ff0b00720c */ /* 0x000fe20003f05270 */
[----:B------:R-:W-:-:S12]  /*1f040*/  BSSY B0, `(.L_x_781) ;  /* 0x0000005000007945 */ /* 0x000fd80003800000 */
[----:B------:R-:W-:Y:S05]  /*1f050*/  @!P0 BRA `(.L_x_782) ;  /* 0x0000003000008947 */ /* 0x000fea0003800000 */
[----:B--2---:R-:W-:Y:S01]  /*1f060*/  IADD3 R0, R0, -0x1, RZ ;  /* 0xffffffff00007810 */ /* 0x004fe20007ffe0ff */
[----:B------:R-:W-:Y:S05]  /*1f070*/  BRA.DIV ~URZ, `(.L_x_783) ;  /* 0x000020727f007947 */ /* 0x000fea000b800000 */
[----:B------:R2:W1:Y:S02]  /*1f080*/  SHFL.IDX PT, R13, R4, R0, 0x1f ;  /* 0x00001f00040d7589 */ /* 0x00046400000e0000 */
.L_x_782:
[----:B------:R-:W-:Y:S05]  /*1f090*/  BSYNC B0 ;  /* 0x0000000000007941 */ /* 0x000fea0003800000 */
.L_x_781:
[----:B----4-:R-:W-:Y:S01]  /*1f0a0*/  ISETP.NE.AND P0, PT, R7, 0x1, PT ;  /* 0x000000010700780c */ /* 0x010fe20003f05270 */
[----:B-1----:R-:W-:Y:S01]  /*1f0b0*/  IMAD R232, R13, c[0x0][0x538], R12 ;  /* 0x00014e000de87a24 */ /* 0x002fe200078e020c */
[----:B------:R-:W-:Y:S04]  /*1f0c0*/  BSSY B0, `(.L_x_784) ;  /* 0x0000084000007945 */ /* 0x000fe80003800000 */
[----:B--2---:R-:W-:-:S07]  /*1f0d0*/  IADD3 R6, -R232, R10, RZ ;  /* 0x0000000ae8067210 */ /* 0x004fce0007ffe1ff */
[----:B------:R-:W-:Y:S05]  /*1f0e0*/  @!P0 BRA `(.L_x_785) ;  /* 0x000003e000008947 */ /* 0x000fea0003800000 */
[-C--:B---3--:R-:W-:Y:S02]  /*1f0f0*/  IABS R0, R8.reuse ;  /* 0x0000000800007213 */ /* 0x088fe40000000000 */
        /* <DEDUP_REMOVED lines=15> */
[----:B------:R-:W-:-:S04]  /*1f1f0*/  IMAD.MOV R0, RZ, RZ, -R10 ;  /* 0x000000ffff007224 */ /* 0x000fc800078e0a0a */
[----:B------:R-:W-:Y:S02]  /*1f200*/  IMAD.MOV.U32 R3, RZ, RZ, R0 ;  /* 0x000000ffff037224 */ /* 0x000fe400078e0000 */
        /* <DEDUP_REMOVED lines=13> */
[----:B-1----:R-:W-:-:S04]  /*1f2e0*/  IADD3 R2, RZ, -R3, RZ ;  /* 0x80000003ff027210 */ /* 0x002fc80007ffe0ff */
[----:B------:R-:W-:Y:S01]  /*1f2f0*/  @!P1 IMAD.MOV R0, RZ, RZ, -R0 ;  /* 0x000000ffff009224 */ /* 0x000fe200078e0a00 */
[----:B------:R-:W-:Y:S01]  /*1f300*/  @!P0 LOP3.LUT R0, RZ, R8, RZ, 0x33, !PT ;  /* 0x00000008ff008212 */ /* 0x000fe200078e33ff */
[----:B------:R-:W-:Y:S01]  /*1f310*/  IMAD.MOV.U32 R4, RZ, RZ, R2 ;  /* 0x000000ffff047224 */ /* 0x000fe200078e0002 */
[----:B------:R-:W-:Y:S02]  /*1f320*/  IABS R2, R7 ;  /* 0x0000000700027213 */ /* 0x000fe40000000000 */
[----:B------:R-:W-:Y:S01]  /*1f330*/  IABS R10, R0 ;  /* 0x00000000000a7213 */ /* 0x000fe20000000000 */
[----:B------:R-:W-:Y:S02]  /*1f340*/  IMAD R4, R4, R5, RZ ;  /* 0x0000000504047224 */ /* 0x000fe400078e02ff */
[----:B------:R-:W-:Y:S01]  /*1f350*/  IMAD.MOV R9, RZ, RZ, -R2 ;  /* 0x000000ffff097224 */ /* 0x000fe200078e0a02 */
[----:B------:R-:W-:-:S05]  /*1f360*/  MOV R2, RZ ;  /* 0x000000ff00027202 */ /* 0x000fca0000000f00 */
        /* <DEDUP_REMOVED lines=22> */
.L_x_785:
[----:B------:R-:W-:-:S04]  /*1f4d0*/  IMAD.MOV.U32 R2, RZ, RZ, 0x4 ;  /* 0x00000004ff027424 */ /* 0x000fc800078e00ff */
[----:B------:R-:W-:-:S05]  /*1f4e0*/  IMAD.WIDE R2, R235, R2, c[0x0][0x590] ;  /* 0x00016400eb027625 */ /* 0x000fca00078e0202 */
[----:B------:R-:W2:Y:S02]  /*1f4f0*/  LDG.E R4, [R2.64] ;  /* 0x0000000602047981 */ /* 0x000ea4000c1e1900 */
        /* <DEDUP_REMOVED lines=63> */
[----:B------:R-:W-:Y:S02]  /*1f8f0*/  IMAD R234, R2, R3, R6 ;  /* 0x0000000302ea7224 */ /* 0x000fe400078e0206 */
.L_x_786:
[----:B------:R-:W-:Y:S05]  /*1f900*/  BSYNC B0 ;  /* 0x0000000000007941 */ /* 0x000fea0003800000 */
.L_x_784:
[----:B------:R-:W-:-:S04]  /*1f910*/  LOP3.LUT R2, RZ, R2, RZ, 0x33, !PT ;  /* 0x00000002ff027212 */ /* 0x000fc800078e33ff */
[----:B------:R-:W-:Y:S01]  /*1f920*/  IADD3 R233, R2, R8, RZ ;  /* 0x0000000802e97210 */ /* 0x000fe20007ffe0ff */
[----:B------:R-:W-:Y:S05]  /*1f930*/  BRA `(.L_x_787) ;  /* 0x0000004000007947 */ /* 0x000fea0003800000 */
.L_x_775:
[----:B------:R-:W-:Y:S01]  /*1f940*/  IMAD.MOV.U32 R232, RZ, RZ, R10 ;  /* 0x000000ffffe87224 */ /* 0x000fe200078e000a */
[----:B------:R-:W-:Y:S01]  /*1f950*/  MOV R234, RZ ;  /* 0x000000ff00ea7202 */ /* 0x000fe20000000f00 */
[----:B------:R-:W-:Y:S01]  /*1f960*/  IMAD.MOV.U32 R233, RZ, RZ, RZ ;  /* 0x000000ffffe97224 */ /* 0x000fe200078e00ff */
[----:B------:R-:W-:Y:S02]  /*1f970*/  MOV R235, c[0x0][0x53c] ;  /* 0x00014f0000eb7a02 */ /* 0x000fe40000000f00 */
.L_x_787:
[----:B------:R-:W-:Y:S05]  /*1f980*/  BSYNC B1 ;  /* 0x0000000000017941 */ /* 0x000fea0003800000 */
.L_x_773:
[----:B------:R-:W-:Y:S01]  /*1f990*/  WARPSYNC 0xffffffff ;  /* 0xffffffff00007948 */ /* 0x000fe20003800000 */
[----:B------:R-:W-:Y:S01]  /*1f9a0*/  BAR.SYNC.DEFER_BLOCKING 0x4, 0x100 ;  /* 0x0104000000007b1d */ /* 0x000fe20000010000 */
[----:B------:R-:W-:-:S13]  /*1f9b0*/  ISETP.NE.AND P0, PT, R14, RZ, PT ;  /* 0x000000ff0e00720c */ /* 0x000fda0003f05270 */
[----:B------:R2:W-:Y:S04]  /*1f9c0*/  @!P0 STS.128 [0x20080], R232 ;  /* 0x020080e8ff008388 */ /* 0x0005e80000000c00 */
[----:B------:R-:W-:Y:S06]  /*1f9d0*/  BAR.ARV 0x5, 0x100 ;  /* 0x0144000000007b1d */ /* 0x000fec0000002000 */
.L_x_768:
[----:B-1----:R-:W-:-:S13]  /*1f9e0*/  ISETP.GE.AND P0, PT, R235, c[0x0][0x53c], PT ;  /* 0x00014f00eb007a0c */ /* 0x002fda0003f06270 */
[----:B--23--:R-:W-:Y:S01]  /*1f9f0*/  @P0 CALL.REL.NOINC `(.L_x_788) ;  /* 0x0000001000000944 */ /* 0x00cfe20003c00000 */
[----:B------:R-:W-:Y:S05]  /*1fa00*/  BRA `(.L_x_789) ;  /* 0xfffe1e5000007947 */ /* 0x000fea000383ffff */
.L_x_788:
[----:B------:R-:W-:Y:S05]  /*1fa10*/  EXIT ;  /* 0x000000000000794d */ /* 0x000fea0003800000 */
.L_x_555:
[----:B------:R-:W-:Y:S01]  /*1fa20*/  IMAD.MOV.U32 R0, RZ, RZ, R5 ;  /* 0x000000ffff007224 */ /* 0x000fe200078e0005 */
[----:B------:R-:W-:Y:S02]  /*1fa30*/  MOV R2, 0x1 ;  /* 0x0000000100027802 */ /* 0x000fe40000000f00 */
[----:B------:R-:W-:Y:S02]  /*1fa40*/  MOV R3, 0x1fa60 ;  /* 0x0001fa6000037802 */ /* 0x000fe40000000f00 */
[----:B--2---:R-:W-:Y:S05]  /*1fa50*/  CALL.REL.NOINC `($__internal_14_$__cuda_sm70_shflsync_up_p) ;  /* 0x000017a000007944 */ /* 0x004fea0003c00000 */
[----:B------:R-:W-:Y:S01]  /*1fa60*/  MOV R0, R4 ;  /* 0x0000000400007202 */ /* 0x000fe20000000f00 */
[----:B------:R-:W-:Y:S05]  /*1fa70*/  BRA `(.L_x_790) ;  /* 0xfffe09e000007947 */ /* 0x000fea000383ffff */
.L_x_556:
[----:B------:R-:W-:Y:S01]  /*1fa80*/  IMAD.MOV.U32 R0, RZ, RZ, R5 ;  /* 0x000000ffff007224 */ /* 0x000fe200078e0005 */
[----:B------:R-:W-:Y:S02]  /*1fa90*/  MOV R2, 0x2 ;  /* 0x0000000200027802 */ /* 0x000fe40000000f00 */
[----:B------:R-:W-:Y:S02]  /*1faa0*/  MOV R3, 0x1fac0 ;  /* 0x0001fac000037802 */ /* 0x000fe40000000f00 */
[----:B--2---:R-:W-:Y:S05]  /*1fab0*/  CALL.REL.NOINC `($__internal_14_$__cuda_sm70_shflsync_up_p) ;  /* 0x0000174000007944 */ /* 0x004fea0003c00000 */
[----:B------:R-:W-:Y:S01]  /*1fac0*/  SEL R0, R4, RZ, P4 ;  /* 0x000000ff04007207 */ /* 0x000fe20002000000 */
[----:B------:R-:W-:Y:S01]  /*1fad0*/  IMAD.MOV.U32 R2, RZ, RZ, 0x4 ;  /* 0x00000004ff027424 */ /* 0x000fe200078e00ff */
[----:B------:R-:W-:-:S03]  /*1fae0*/  MOV R3, 0x1fb10 ;  /* 0x0001fb1000037802 */ /* 0x000fc60000000f00 */
[----:B------:R-:W-:Y:S02]  /*1faf0*/  IMAD.IADD R0, R5, 0x1, R0 ;  /* 0x0000000105007824 */ /* 0x000fe400078e0200 */
[----:B------:R-:W-:Y:S05]  /*1fb00*/  CALL.REL.NOINC `($__internal_14_$__cuda_sm70_shflsync_up_p) ;  /* 0x000016f000007944 */ /* 0x000fea0003c00000 */
        /* <DEDUP_REMOVED lines=12> */
[----:B------:R-:W-:Y:S02]  /*1fbd0*/  MOV R3, 0x1f ;  /* 0x0000001f00037802 */ /* 0x000fe40000000f00 */
[----:B------:R-:W-:Y:S01]  /*1fbe0*/  MOV R2, 0x1fc20 ;  /* 0x0001fc2000027802 */ /* 0x000fe20000000f00 */
[----:B------:R-:W-:-:S04]  /*1fbf0*/  IMAD.IADD R4, R0, 0x1, R4 ;  /* 0x0000000100047824 */ /* 0x000fc800078e0204 */
[----:B------:R-:W-:Y:S02]  /*1fc00*/  IMAD.MOV.U32 R9, RZ, RZ, R4 ;  /* 0x000000ffff097224 */ /* 0x000fe400078e0004 */
[----:B------:R-:W-:Y:S05]  /*1fc10*/  CALL.REL.NOINC `($__internal_13_$__cuda_sm70_shflsync_idx_p) ;  /* 0x0000159000007944 */ /* 0x000fea0003c00000 */
[----:B------:R-:W-:Y:S01]  /*1fc20*/  MOV R0, R5 ;  /* 0x0000000500007202 */ /* 0x000fe20000000f00 */
[----:B------:R-:W-:Y:S05]  /*1fc30*/  BRA `(.L_x_791) ;  /* 0xfffe092000007947 */ /* 0x000fea000383ffff */
.L_x_558:
[----:B------:R-:W-:Y:S02]  /*1fc40*/  SEL R0, RZ, 0x1, P0 ;  /* 0x00000001ff007807 */ /* 0x000fe40000000000 */
[----:B------:R-:W-:Y:S02]  /*1fc50*/  MOV R2, 0x1fc70 ;  /* 0x0001fc7000027802 */ /* 0x000fe40000000f00 */
[----:B--2---:R-:W-:Y:S05]  /*1fc60*/  CALL.REL.NOINC `($__internal_15_$__cuda_sm70_votesync_ballot) ;  /* 0x0000160000007944 */ /* 0x004fea0003c00000 */
[----:B------:R-:W-:Y:S01]  /*1fc70*/  MOV R11, R0 ;  /* 0x00000000000b7202 */ /* 0x000fe20000000f00 */
[----:B------:R-:W-:Y:S05]  /*1fc80*/  BRA `(.L_x_792) ;  /* 0xfffe096000007947 */ /* 0x000fea000383ffff */
.L_x_559:
[----:B------:R-:W-:Y:S01]  /*1fc90*/  IMAD.MOV.U32 R9, RZ, RZ, R10 ;  /* 0x000000ffff097224 */ /* 0x000fe200078e000a */
[----:B------:R-:W-:Y:S01]  /*1fca0*/  MOV R5, R0 ;  /* 0x0000000000057202 */ /* 0x000fe20000000f00 */
[----:B------:R-:W-:Y:S01]  /*1fcb0*/  IMAD.MOV.U32 R3, RZ, RZ, 0x1f ;  /* 0x0000001fff037424 */ /* 0x000fe200078e00ff */
[----:B------:R-:W-:Y:S02]  /*1fcc0*/  MOV R2, 0x1fce0 ;  /* 0x0001fce000027802 */ /* 0x000fe40000000f00 */
[----:B------:R-:W-:Y:S05]  /*1fcd0*/  CALL.REL.NOINC `($__internal_13_$__cuda_sm70_shflsync_idx_p) ;  /* 0x000014d000007944 */ /* 0x000fea0003c00000 */
[----:B------:R-:W-:Y:S01]  /*1fce0*/  IMAD.MOV.U32 R233, RZ, RZ, R5 ;  /* 0x000000ffffe97224 */ /* 0x000fe200078e0005 */
[----:B------:R-:W-:Y:S01]  /*1fcf0*/  MOV R9, R8 ;  /* 0x0000000800097202 */ /* 0x000fe20000000f00 */
[----:B------:R-:W-:Y:S01]  /*1fd00*/  IMAD.MOV.U32 R6, RZ, RZ, RZ ;  /* 0x000000ffff067224 */ /* 0x000fe200078e00ff */
[----:B------:R-:W-:Y:S01]  /*1fd10*/  MOV R5, R0 ;  /* 0x0000000000057202 */ /* 0x000fe20000000f00 */
[----:B------:R-:W-:Y:S01]  /*1fd20*/  IMAD.MOV.U32 R3, RZ, RZ, 0x1f ;  /* 0x0000001fff037424 */ /* 0x000fe200078e00ff */
[----:B------:R-:W-:-:S02]  /*1fd30*/  MOV R2, 0x1fd50 ;  /* 0x0001fd5000027802 */ /* 0x000fc40000000f00 */
[----:B------:R-:W-:Y:S05]  /*1fd40*/  CALL.REL.NOINC `($__internal_13_$__cuda_sm70_shflsync_idx_p) ;  /* 0x0000146000007944 */ /* 0x000fea0003c00000 */
[----:B------:R-:W-:Y:S01]  /*1fd50*/  MOV R10, R5 ;  /* 0x00000005000a7202 */ /* 0x000fe20000000f00 */
[----:B------:R-:W-:Y:S05]  /*1fd60*/  BRA `(.L_x_793) ;  /* 0xfffe08e000007947 */ /* 0x000fea000383ffff */
.L_x_562:
[----:B------:R-:W-:Y:S01]  /*1fd70*/  IMAD.MOV.U32 R9, RZ, RZ, R4 ;  /* 0x000000ffff097224 */ /* 0x000fe200078e0004 */
[----:B------:R-:W-:-:S02]  /*1fd80*/  MOV R3, 0x1f ;  /* 0x0000001f00037802 */ /* 0x000fc40000000f00 */
[----:B------:R-:W-:Y:S02]  /*1fd90*/  MOV R2, 0x1fdb0 ;  /* 0x0001fdb000027802 */ /* 0x000fe40000000f00 */
[----:B-123--:R-:W-:Y:S05]  /*1fda0*/  CALL.REL.NOINC `($__internal_13_$__cuda_sm70_shflsync_idx_p) ;  /* 0x0000140000007944 */ /* 0x00efea0003c00000 */
[----:B------:R-:W-:Y:S01]  /*1fdb0*/  MOV R6, R5 ;  /* 0x0000000500067202 */ /* 0x000fe20000000f00 */
[----:B------:R-:W-:Y:S05]  /*1fdc0*/  BRA `(.L_x_561) ;  /* 0xfffe08e000007947 */ /* 0x000fea000383ffff */
.L_x_611:
[----:B------:R-:W-:Y:S01]  /*1fdd0*/  IMAD.MOV.U32 R9, RZ, RZ, R16 ;  /* 0x000000ffff097224 */ /* 0x000fe200078e0010 */
[----:B------:R-:W-:Y:S01]  /*1fde0*/  MOV R5, RZ ;  /* 0x000000ff00057202 */ /* 0x000fe20000000f00 */
[----:B------:R-:W-:Y:S01]  /*1fdf0*/  IMAD.MOV.U32 R3, RZ, RZ, 0x181f ;  /* 0x0000181fff037424 */ /* 0x000fe200078e00ff */
[----:B------:R-:W-:Y:S02]  /*1fe00*/  MOV R2, 0x1fe20 ;  /* 0x0001fe2000027802 */ /* 0x000fe40000000f00 */
[----:B-----5:R-:W-:Y:S05]  /*1fe10*/  CALL.REL.NOINC `($__internal_13_$__cuda_sm70_shflsync_idx_p) ;  /* 0x0000139000007944 */ /* 0x020fea0003c00000 */
[----:B------:R-:W-:Y:S01]  /*1fe20*/  MOV R10, R5 ;  /* 0x00000005000a7202 */ /* 0x000fe20000000f00 */
[----:B------:R-:W-:Y:S05]  /*1fe30*/  BRA `(.L_x_794) ;  /* 0xfffe6f2000007947 */ /* 0x000fea000383ffff */
.L_x_612:
[----:B------:R-:W-:Y:S01]  /*1fe40*/  IMAD.MOV.U32 R9, RZ, RZ, R17 ;  /* 0x000000ffff097224 */ /* 0x000fe200078e0011 */
[----:B------:R-:W-:Y:S01]  /*1fe50*/  MOV R5, RZ ;  /* 0x000000ff00057202 */ /* 0x000fe20000000f00 */
[----:B------:R-:W-:Y:S01]  /*1fe60*/  IMAD.MOV.U32 R3, RZ, RZ, 0x181f ;  /* 0x0000181fff037424 */ /* 0x000fe200078e00ff */
[----:B------:R-:W-:Y:S02]  /*1fe70*/  MOV R2, 0x1fe90 ;  /* 0x0001fe9000027802 */ /* 0x000fe40000000f00 */
[----:B-12--5:R-:W-:Y:S05]  /*1fe80*/  CALL.REL.NOINC `($__internal_13_$__cuda_sm70_shflsync_idx_p) ;  /* 0x0000132000007944 */ /* 0x026fea0003c00000 */
[----:B------:R-:W-:Y:S01]  /*1fe90*/  MOV R2, R5 ;  /* 0x0000000500027202 */ /* 0x000fe20000000f00 */
[----:B------:R-:W-:Y:S05]  /*1fea0*/  BRA `(.L_x_795) ;  /* 0xfffe6ed000007947 */ /* 0x000fea000383ffff */
.L_x_615:
[----:B--2---:R-:W-:Y:S01]  /*1feb0*/  IMAD.MOV.U32 R9, RZ, RZ, R16 ;  /* 0x000000ffff097224 */ /* 0x004fe200078e0010 */
[----:B------:R-:W-:Y:S01]  /*1fec0*/  MOV R5, 0x1 ;  /* 0x0000000100057802 */ /* 0x000fe20000000f00 */
[----:B------:R-:W-:Y:S01]  /*1fed0*/  IMAD.MOV.U32 R3, RZ, RZ, 0x181f ;  /* 0x0000181fff037424 */ /* 0x000fe200078e00ff */
[----:B----4-:R-:W-:-:S02]  /*1fee0*/  MOV R2, 0x1ff00 ;  /* 0x0001ff0000027802 */ /* 0x010fc40000000f00 */
[----:B-1-3-5:R-:W-:Y:S05]  /*1fef0*/  CALL.REL.NOINC `($__internal_13_$__cuda_sm70_shflsync_idx_p) ;  /* 0x000012b000007944 */ /* 0x02afea0003c00000 */
[----:B------:R-:W-:Y:S01]  /*1ff00*/  IMAD.MOV.U32 R10, RZ, RZ, R5 ;  /* 0x000000ffff0a7224 */ /* 0x000fe200078e0005 */
[----:B------:R-:W-:Y:S01]  /*1ff10*/  MOV R5, 0x1 ;  /* 0x0000000100057802 */ /* 0x000fe20000000f00 */
[----:B------:R-:W-:Y:S01]  /*1ff20*/  IMAD.MOV.U32 R9, RZ, RZ, R17 ;  /* 0x000000ffff097224 */ /* 0x000fe200078e0011 */
[----:B------:R-:W-:-:S02]  /*1ff30*/  MOV R3, 0x181f ;  /* 0x0000181f00037802 */ /* 0x000fc40000000f00 */
[----:B------:R-:W-:Y:S02]  /*1ff40*/  MOV R2, 0x1ff60 ;  /* 0x0001ff6000027802 */ /* 0x000fe40000000f00 */
[----:B------:R-:W-:Y:S05]  /*1ff50*/  CALL.REL.NOINC `($__internal_13_$__cuda_sm70_shflsync_idx_p) ;  /* 0x0000125000007944 */ /* 0x000fea0003c00000 */
[----:B------:R-:W-:Y:S01]  /*1ff60*/  MOV R2, R5 ;  /* 0x0000000500027202 */ /* 0x000fe20000000f00 */
[----:B------:R-:W-:Y:S05]  /*1ff70*/  BRA `(.L_x_796) ;  /* 0xfffe700000007947 */ /* 0x000fea000383ffff */
.L_x_618:
[----:B-1----:R-:W-:Y:S01]  /*1ff80*/  IMAD.MOV.U32 R9, RZ, RZ, R16 ;  /* 0x000000ffff097224 */ /* 0x002fe200078e0010 */
[----:B------:R-:W-:Y:S01]  /*1ff90*/  MOV R5, 0x2 ;  /* 0x0000000200057802 */ /* 0x000fe20000000f00 */
[----:B------:R-:W-:Y:S01]  /*1ffa0*/  IMAD.MOV.U32 R3, RZ, RZ, 0x181f ;  /* 0x0000181fff037424 */ /* 0x000fe200078e00ff */
[----:B----4-:R-:W-:Y:S02]  /*1ffb0*/  MOV R2, 0x1ffd0 ;  /* 0x0001ffd000027802 */ /* 0x010fe40000000f00 */
[----:B--23-5:R-:W-:Y:S05]  /*1ffc0*/  CALL.REL.NOINC `($__internal_13_$__cuda_sm70_shflsync_idx_p) ;  /* 0x000011e000007944 */ /* 0x02cfea0003c00000 */
[----:B------:R-:W-:Y:S01]  /*1ffd0*/  MOV R10, R5 ;  /* 0x00000005000a7202 */ /* 0x000fe20000000f00 */
[----:B------:R-:W-:Y:S05]  /*1ffe0*/  BRA `(.L_x_797) ;  /* 0xfffe712000007947 */ /* 0x000fea000383ffff */
.L_x_619:
[----:B------:R-:W-:Y:S01]  /*1fff0*/  IMAD.MOV.U32 R9, RZ, RZ, R17 ;  /* 0x000000ffff097224 */ /* 0x000fe200078e0011 */
[----:B------:R-:W-:Y:S01]  /*20000*/  MOV R5, 0x2 ;  /* 0x0000000200057802 */ /* 0x000fe20000000f00 */
[----:B------:R-:W-:Y:S01]  /*20010*/  IMAD.MOV.U32 R3, RZ, RZ, 0x181f ;  /* 0x0000181fff037424 */ /* 0x000fe200078e00ff */
[----:B----4-:R-:W-:Y:S02]  /*20020*/  MOV R2, 0x20040 ;  /* 0x0002004000027802 */ /* 0x010fe40000000f00 */
[----:B-123-5:R-:W-:Y:S05]  /*20030*/  CALL.REL.NOINC `($__internal_13_$__cuda_sm70_shflsync_idx_p) ;  /* 0x0000117000007944 */ /* 0x02efea0003c00000 */
[----:B------:R-:W-:Y:S01]  /*20040*/  MOV R2, R5 ;  /* 0x0000000500027202 */ /* 0x000fe20000000f00 */
[----:B------:R-:W-:Y:S05]  /*20050*/  BRA `(.L_x_798) ;  /* 0xfffe70d000007947 */ /* 0x000fea000383ffff */
.L_x_622:
[----:B-1----:R-:W-:Y:S01]  /*20060*/  IMAD.MOV.U32 R9, RZ, RZ, R16 ;  /* 0x000000ffff097224 */ /* 0x002fe200078e0010 */
[----:B------:R-:W-:Y:S01]  /*20070*/  MOV R5, 0x3 ;  /* 0x0000000300057802 */ /* 0x000fe20000000f00 */
[----:B------:R-:W-:Y:S01]  /*20080*/  IMAD.MOV.U32 R3, RZ, RZ, 0x181f ;  /* 0x0000181fff037424 */ /* 0x000fe200078e00ff */
[----:B------:R-:W-:-:S02]  /*20090*/  MOV R2, 0x200b0 ;  /* 0x000200b000027802 */ /* 0x000fc40000000f00 */
[----:B--2345:R-:W-:Y:S05]  /*200a0*/  CALL.REL.NOINC `($__internal_13_$__cuda_sm70_shflsync_idx_p) ;  /* 0x0000110000007944 */ /* 0x03cfea0003c00000 */
        /* <DEDUP_REMOVED lines=8> */
.L_x_727:
[----:B------:R-:W-:Y:S01]  /*20130*/  IMAD.MOV.U32 R2, RZ, RZ, R208 ;  /* 0x000000ffff027224 */ /* 0x000fe200078e00d0 */
[----:B------:R-:W-:Y:S02]  /*20140*/  MOV R5, 0x2 ;  /* 0x0000000200057802 */ /* 0x000fe40000000f00 */
[----:B------:R-:W-:Y:S02]  /*20150*/  MOV R3, 0x20170 ;  /* 0x0002017000037802 */ /* 0x000fe40000000f00 */
[----:B------:R-:W-:Y:S05]  /*20160*/  CALL.REL.NOINC `($__internal_12_$__cuda_sm70_shflsync_bfly_p) ;  /* 0x00000ff000007944 */ /* 0x000fea0003c00000 */
[----:B------:R-:W-:Y:S01]  /*20170*/  MOV R0, R5 ;  /* 0x0000000500007202 */ /* 0x000fe20000000f00 */
[----:B------:R-:W-:Y:S05]  /*20180*/  BRA `(.L_x_800) ;  /* 0xffff9de000007947 */ /* 0x000fea000383ffff */
.L_x_728:
[----:B------:R-:W-:Y:S01]  /*20190*/  IMAD.MOV.U32 R2, RZ, RZ, R0 ;  /* 0x000000ffff027224 */ /* 0x000fe200078e0000 */
[----:B------:R-:W-:Y:S02]  /*201a0*/  MOV R5, 0x1 ;  /* 0x0000000100057802 */ /* 0x000fe40000000f00 */
[----:B------:R-:W-:Y:S02]  /*201b0*/  MOV R3, 0x201d0 ;  /* 0x000201d000037802 */ /* 0x000fe40000000f00 */
[----:B-1----:R-:W-:Y:S05]  /*201c0*/  CALL.REL.NOINC `($__internal_12_$__cuda_sm70_shflsync_bfly_p) ;  /* 0x00000f9000007944 */ /* 0x002fea0003c00000 */
[----:B------:R-:W-:Y:S01]  /*201d0*/  FADD.FTZ R0, R0, R5 ;  /* 0x0000000500007221 */ /* 0x000fe20000010000 */
[----:B------:R-:W-:Y:S02]  /*201e0*/  MOV R2, R207 ;  /* 0x000000cf00027202 */ /* 0x000fe40000000f00 */
[----:B------:R-:W-:-:S02]  /*201f0*/  MOV R5, 0x2 ;  /* 0x0000000200057802 */ /* 0x000fc40000000f00 */
[----:B------:R-:W-:Y:S02]  /*20200*/  MOV R3, 0x20220 ;  /* 0x0002022000037802 */ /* 0x000fe40000000f00 */
[----:B------:R-:W-:Y:S05]  /*20210*/  CALL.REL.NOINC `($__internal_12_$__cuda_sm70_shflsync_bfly_p) ;  /* 0x00000f4000007944 */ /* 0x000fea0003c00000 */
[----:B------:R-:W-:Y:S01]  /*20220*/  FADD.FTZ R4, R207, R5 ;  /* 0x00000005cf047221 */ /* 0x000fe20000010000 */
[----:B------:R-:W-:Y:S02]  /*20230*/  MOV R5, 0x1 ;  /* 0x0000000100057802 */ /* 0x000fe40000000f00 */
[----:B------:R-:W-:Y:S02]  /*20240*/  MOV R3, 0x20270 ;  /* 0x0002027000037802 */ /* 0x000fe40000000f00 */
[----:B------:R-:W-:Y:S02]  /*20250*/  MOV R2, R4 ;  /* 0x0000000400027202 */ /* 0x000fe40000000f00 */
[----:B------:R-:W-:Y:S05]  /*20260*/  CALL.REL.NOINC `($__internal_12_$__cuda_sm70_shflsync_bfly_p) ;  /* 0x00000ef000007944 */ /* 0x000fea0003c00000 */
[----:B------:R-:W-:Y:S01]  /*20270*/  MOV R3, R5 ;  /* 0x0000000500037202 */ /* 0x000fe20000000f00 */
[----:B------:R-:W-:Y:S05]  /*20280*/  BRA `(.L_x_801) ;  /* 0xffff9d5000007947 */ /* 0x000fea000383ffff */
.L_x_735:
[----:B--234-:R-:W-:Y:S01]  /*20290*/  IMAD.MOV.U32 R9, RZ, RZ, R13 ;  /* 0x000000ffff097224 */ /* 0x01cfe200078e000d */
[----:B------:R-:W-:Y:S01]  /*202a0*/  MOV R5, RZ ;  /* 0x000000ff00057202 */ /* 0x000fe20000000f00 */
[----:B------:R-:W-:Y:S01]  /*202b0*/  IMAD.MOV.U32 R3, RZ, RZ, 0x181f ;  /* 0x0000181fff037424 */ /* 0x000fe200078e00ff */
[----:B------:R-:W-:Y:S02]  /*202c0*/  MOV R2, 0x202e0 ;  /* 0x000202e000027802 */ /* 0x000fe40000000f00 */
[----:B-1----:R-:W-:Y:S05]  /*202d0*/  CALL.REL.NOINC `($__internal_13_$__cuda_sm70_shflsync_idx_p) ;  /* 0x00000ed000007944 */ /* 0x002fea0003c00000 */
[----:B------:R-:W-:Y:S01]  /*202e0*/  MOV R10, R5 ;  /* 0x00000005000a7202 */ /* 0x000fe20000000f00 */
[----:B------:R-:W-:Y:S05]  /*202f0*/  BRA `(.L_x_802) ;  /* 0xffffb87000007947 */ /* 0x000fea000383ffff */
.L_x_736:
[----:B------:R-:W-:Y:S01]  /*20300*/  IMAD.MOV.U32 R9, RZ, RZ, R14 ;  /* 0x000000ffff097224 */ /* 0x000fe200078e000e */
[----:B------:R-:W-:Y:S01]  /*20310*/  MOV R5, RZ ;  /* 0x000000ff00057202 */ /* 0x000fe20000000f00 */
[----:B------:R-:W-:Y:S01]  /*20320*/  IMAD.MOV.U32 R3, RZ, RZ, 0x181f ;  /* 0x0000181fff037424 */ /* 0x000fe200078e00ff */
[----:B------:R-:W-:-:S02]  /*20330*/  MOV R2, 0x20350 ;  /* 0x0002035000027802 */ /* 0x000fc40000000f00 */
[----:B-123--:R-:W-:Y:S05]  /*20340*/  CALL.REL.NOINC `($__internal_13_$__cuda_sm70_shflsync_idx_p) ;  /* 0x00000e6000007944 */ /* 0x00efea0003c00000 */
[----:B------:R-:W-:Y:S01]  /*20350*/  MOV R2, R5 ;  /* 0x0000000500027202 */ /* 0x000fe20000000f00 */
[----:B------:R-:W-:Y:S05]  /*20360*/  BRA `(.L_x_803) ;  /* 0xffffb82000007947 */ /* 0x000fea000383ffff */
.L_x_739:
[----:B--2---:R-:W-:Y:S01]  /*20370*/  IMAD.MOV.U32 R9, RZ, RZ, R13 ;  /* 0x000000ffff097224 */ /* 0x004fe200078e000d */
[----:B------:R-:W-:Y:S01]  /*20380*/  MOV R5, 0x1 ;  /* 0x0000000100057802 */ /* 0x000fe20000000f00 */
[----:B------:R-:W-:Y:S01]  /*20390*/  IMAD.MOV.U32 R3, RZ, RZ, 0x181f ;  /* 0x0000181fff037424 */ /* 0x000fe200078e00ff */
[----:B------:R-:W-:-:S02]  /*203a0*/  MOV R2, 0x203c0 ;  /* 0x000203c000027802 */ /* 0x000fc40000000f00 */
[----:B-1-34-:R-:W-:Y:S05]  /*203b0*/  CALL.REL.NOINC `($__internal_13_$__cuda_sm70_shflsync_idx_p) ;  /* 0x00000df000007944 */ /* 0x01afea0003c00000 */
        /* <DEDUP_REMOVED lines=8> */
.L_x_742:
[----:B--2---:R-:W-:Y:S01]  /*20440*/  IMAD.MOV.U32 R9, RZ, RZ, R13 ;  /* 0x000000ffff097224 */ /* 0x004fe200078e000d */
[----:B------:R-:W-:Y:S01]  /*20450*/  MOV R5, 0x2 ;  /* 0x0000000200057802 */ /* 0x000fe20000000f00 */
[----:B------:R-:W-:Y:S01]  /*20460*/  IMAD.MOV.U32 R3, RZ, RZ, 0x181f ;  /* 0x0000181fff037424 */ /* 0x000fe200078e00ff */
[----:B------:R-:W-:Y:S02]  /*20470*/  MOV R2, 0x20490 ;  /* 0x0002049000027802 */ /* 0x000fe40000000f00 */
[----:B-1-34-:R-:W-:Y:S05]  /*20480*/  CALL.REL.NOINC `($__internal_13_$__cuda_sm70_shflsync_idx_p) ;  /* 0x00000d2000007944 */ /* 0x01afea0003c00000 */
[----:B------:R-:W-:Y:S01]  /*20490*/  MOV R10, R5 ;  /* 0x00000005000a7202 */ /* 0x000fe20000000f00 */
[----:B------:R-:W-:Y:S05]  /*204a0*/  BRA `(.L_x_805) ;  /* 0xffffba3000007947 */ /* 0x000fea000383ffff */
.L_x_743:
[----:B--2---:R-:W-:Y:S01]  /*204b0*/  IMAD.MOV.U32 R9, RZ, RZ, R14 ;  /* 0x000000ffff097224 */ /* 0x004fe200078e000e */
[----:B------:R-:W-:Y:S01]  /*204c0*/  MOV R5, 0x2 ;  /* 0x0000000200057802 */ /* 0x000fe20000000f00 */
[----:B------:R-:W-:Y:S01]  /*204d0*/  IMAD.MOV.U32 R3, RZ, RZ, 0x181f ;  /* 0x0000181fff037424 */ /* 0x000fe200078e00ff */
[----:B------:R-:W-:Y:S02]  /*204e0*/  MOV R2, 0x20500 ;  /* 0x0002050000027802 */ /* 0x000fe40000000f00 */
[----:B-1-34-:R-:W-:Y:S05]  /*204f0*/  CALL.REL.NOINC `($__internal_13_$__cuda_sm70_shflsync_idx_p) ;  /* 0x00000cb000007944 */ /* 0x01afea0003c00000 */
[----:B------:R-:W-:Y:S01]  /*20500*/  MOV R2, R5 ;  /* 0x0000000500027202 */ /* 0x000fe20000000f00 */
[----:B------:R-:W-:Y:S05]  /*20510*/  BRA `(.L_x_806) ;  /* 0xffffb9e000007947 */ /* 0x000fea000383ffff */
.L_x_746:
[----:B---3--:R-:W-:Y:S01]  /*20520*/  IMAD.MOV.U32 R9, RZ, RZ, R13 ;  /* 0x000000ffff097224 */ /* 0x008fe200078e000d */
[----:B------:R-:W-:Y:S01]  /*20530*/  MOV R5, 0x3 ;  /* 0x0000000300057802 */ /* 0x000fe20000000f00 */
[----:B------:R-:W-:Y:S01]  /*20540*/  IMAD.MOV.U32 R3, RZ, RZ, 0x181f ;  /* 0x0000181fff037424 */ /* 0x000fe200078e00ff */
[----:B----4-:R-:W-:-:S02]  /*20550*/  MOV R2, 0x20570 ;  /* 0x0002057000027802 */ /* 0x010fc40000000f00 */
[----:B-12---:R-:W-:Y:S05]  /*20560*/  CALL.REL.NOINC `($__internal_13_$__cuda_sm70_shflsync_idx_p) ;  /* 0x00000c4000007944 */ /* 0x006fea0003c00000 */
        /* <DEDUP_REMOVED lines=8> */
.L_x_748:
[----:B------:R-:W-:Y:S01]  /*205f0*/  IMAD.MOV.U32 R9, RZ, RZ, R16 ;  /* 0x000000ffff097224 */ /* 0x000fe200078e0010 */
[----:B------:R-:W-:Y:S01]  /*20600*/  MOV R5, RZ ;  /* 0x000000ff00057202 */ /* 0x000fe20000000f00 */
[----:B------:R-:W-:Y:S01]  /*20610*/  IMAD.MOV.U32 R3, RZ, RZ, 0x1c1f ;  /* 0x00001c1fff037424 */ /* 0x000fe200078e00ff */
[----:B------:R-:W-:Y:S02]  /*20620*/  MOV R2, 0x20640 ;  /* 0x0002064000027802 */ /* 0x000fe40000000f00 */
[----:B------:R-:W-:Y:S05]  /*20630*/  CALL.REL.NOINC `($__internal_13_$__cuda_sm70_shflsync_idx_p) ;  /* 0x00000b7000007944 */ /* 0x000fea0003c00000 */
[----:B------:R-:W-:Y:S01]  /*20640*/  MOV R4, R5 ;  /* 0x0000000500047202 */ /* 0x000fe20000000f00 */
[----:B------:R-:W-:Y:S05]  /*20650*/  BRA `(.L_x_808) ;  /* 0xffffbd8000007947 */ /* 0x000fea000383ffff */
.L_x_749:
[----:B------:R-:W-:Y:S01]  /*20660*/  IMAD.MOV.U32 R9, RZ, RZ, R17 ;  /* 0x000000ffff097224 */ /* 0x000fe200078e0011 */
[----:B------:R-:W-:Y:S01]  /*20670*/  MOV R5, RZ ;  /* 0x000000ff00057202 */ /* 0x000fe20000000f00 */
[----:B------:R-:W-:Y:S01]  /*20680*/  IMAD.MOV.U32 R3, RZ, RZ, 0x1c1f ;  /* 0x00001c1fff037424 */ /* 0x000fe200078e00ff */
[----:B------:R-:W-:Y:S02]  /*20690*/  MOV R2, 0x206b0 ;  /* 0x000206b000027802 */ /* 0x000fe40000000f00 */
[----:B-12---:R-:W-:Y:S05]  /*206a0*/  CALL.REL.NOINC `($__internal_13_$__cuda_sm70_shflsync_idx_p) ;  /* 0x00000b0000007944 */ /* 0x006fea0003c00000 */
[----:B------:R-:W-:Y:S01]  /*206b0*/  MOV R0, R5 ;  /* 0x0000000500007202 */ /* 0x000fe20000000f00 */
[----:B------:R-:W-:Y:S05]  /*206c0*/  BRA `(.L_x_809) ;  /* 0xffffbd3000007947 */ /* 0x000fea000383ffff */
.L_x_752:
[----:B----4-:R-:W-:Y:S01]  /*206d0*/  IMAD.MOV.U32 R9, RZ, RZ, R16 ;  /* 0x000000ffff097224 */ /* 0x010fe200078e0010 */
[----:B------:R-:W-:Y:S01]  /*206e0*/  MOV R5, 0x1 ;  /* 0x0000000100057802 */ /* 0x000fe20000000f00 */
[----:B------:R-:W-:Y:S01]  /*206f0*/  IMAD.MOV.U32 R3, RZ, RZ, 0x1c1f ;  /* 0x00001c1fff037424 */ /* 0x000fe200078e00ff */
[----:B------:R-:W-:-:S02]  /*20700*/  MOV R2, 0x20720 ;  /* 0x0002072000027802 */ /* 0x000fc40000000f00 */
[----:B-123--:R-:W-:Y:S05]  /*20710*/  CALL.REL.NOINC `($__internal_13_$__cuda_sm70_shflsync_idx_p) ;  /* 0x00000a9000007944 */ /* 0x00efea0003c00000 */
        /* <DEDUP_REMOVED lines=8> */
.L_x_756:
[----:B------:R-:W-:Y:S01]  /*207a0*/  IMAD.MOV.U32 R9, RZ, RZ, R11 ;  /* 0x000000ffff097224 */ /* 0x000fe200078e000b */
[----:B------:R-:W-:Y:S01]  /*207b0*/  MOV R5, RZ ;  /* 0x000000ff00057202 */ /* 0x000fe20000000f00 */
[----:B------:R-:W-:Y:S01]  /*207c0*/  IMAD.MOV.U32 R3, RZ, RZ, 0x181f ;  /* 0x0000181fff037424 */ /* 0x000fe200078e00ff */
[----:B------:R-:W-:Y:S02]  /*207d0*/  MOV R2, 0x207f0 ;  /* 0x000207f000027802 */ /* 0x000fe40000000f00 */
[----:B------:R-:W-:Y:S05]  /*207e0*/  CALL.REL.NOINC `($__internal_13_$__cuda_sm70_shflsync_idx_p) ;  /* 0x000009c000007944 */ /* 0x000fea0003c00000 */
[----:B------:R-:W-:Y:S01]  /*207f0*/  MOV R10, R5 ;  /* 0x00000005000a7202 */ /* 0x000fe20000000f00 */
[----:B------:R-:W-:Y:S05]  /*20800*/  BRA `(.L_x_811) ;  /* 0xffffdb8000007947 */ /* 0x000fea000383ffff */
.L_x_757:
[----:B------:R-:W-:Y:S01]  /*20810*/  IMAD.MOV.U32 R9, RZ, RZ, R14 ;  /* 0x000000ffff097224 */ /* 0x000fe200078e000e */
[----:B------:R-:W-:Y:S01]  /*20820*/  MOV R5, RZ ;  /* 0x000000ff00057202 */ /* 0x000fe20000000f00 */
[----:B------:R-:W-:Y:S01]  /*20830*/  IMAD.MOV.U32 R3, RZ, RZ, 0x181f ;  /* 0x0000181fff037424 */ /* 0x000fe200078e00ff */
[----:B------:R-:W-:Y:S02]  /*20840*/  MOV R2, 0x20860 ;  /* 0x0002086000027802 */ /* 0x000fe40000000f00 */
[----:B-12---:R-:W-:Y:S05]  /*20850*/  CALL.REL.NOINC `($__internal_13_$__cuda_sm70_shflsync_idx_p) ;  /* 0x0000095000007944 */ /* 0x006fea0003c00000 */
[----:B------:R-:W-:Y:S01]  /*20860*/  MOV R2, R5 ;  /* 0x0000000500027202 */ /* 0x000fe20000000f00 */
[----:B------:R-:W-:Y:S05]  /*20870*/  BRA `(.L_x_812) ;  /* 0xffffdb3000007947 */ /* 0x000fea000383ffff */
.L_x_760:
[----:B--2---:R-:W-:Y:S01]  /*20880*/  IMAD.MOV.U32 R9, RZ, RZ, R11 ;  /* 0x000000ffff097224 */ /* 0x004fe200078e000b */
[----:B------:R-:W-:Y:S01]  /*20890*/  MOV R5, 0x1 ;  /* 0x0000000100057802 */ /* 0x000fe20000000f00 */
[----:B------:R-:W-:Y:S01]  /*208a0*/  IMAD.MOV.U32 R3, RZ, RZ, 0x181f ;  /* 0x0000181fff037424 */ /* 0x000fe200078e00ff */
[----:B----4-:R-:W-:-:S02]  /*208b0*/  MOV R2, 0x208d0 ;  /* 0x000208d000027802 */ /* 0x010fc40000000f00 */
[----:B-1-3--:R-:W-:Y:S05]  /*208c0*/  CALL.REL.NOINC `($__internal_13_$__cuda_sm70_shflsync_idx_p) ;  /* 0x000008e000007944 */ /* 0x00afea0003c00000 */
        /* <DEDUP_REMOVED lines=8> */
.L_x_763:
[----:B-1----:R-:W-:Y:S01]  /*20950*/  IMAD.MOV.U32 R9, RZ, RZ, R11 ;  /* 0x000000ffff097224 */ /* 0x002fe200078e000b */
[----:B------:R-:W-:Y:S01]  /*20960*/  MOV R5, 0x2 ;  /* 0x0000000200057802 */ /* 0x000fe20000000f00 */
[----:B------:R-:W-:Y:S01]  /*20970*/  IMAD.MOV.U32 R3, RZ, RZ, 0x181f ;  /* 0x0000181fff037424 */ /* 0x000fe200078e00ff */
[----:B----4-:R-:W-:Y:S02]  /*20980*/  MOV R2, 0x209a0 ;  /* 0x000209a000027802 */ /* 0x010fe40000000f00 */
[----:B--23--:R-:W-:Y:S05]  /*20990*/  CALL.REL.NOINC `($__internal_13_$__cuda_sm70_shflsync_idx_p) ;  /* 0x0000081000007944 */ /* 0x00cfea0003c00000 */
[----:B------:R-:W-:Y:S01]  /*209a0*/  MOV R10, R5 ;  /* 0x00000005000a7202 */ /* 0x000fe20000000f00 */
[----:B------:R-:W-:Y:S05]  /*209b0*/  BRA `(.L_x_814) ;  /* 0xffffdd5000007947 */ /* 0x000fea000383ffff */
.L_x_764:
[----:B------:R-:W-:Y:S01]  /*209c0*/  IMAD.MOV.U32 R9, RZ, RZ, R14 ;  /* 0x000000ffff097224 */ /* 0x000fe200078e000e */
[----:B------:R-:W-:Y:S01]  /*209d0*/  MOV R5, 0x2 ;  /* 0x0000000200057802 */ /* 0x000fe20000000f00 */
[----:B------:R-:W-:Y:S01]  /*209e0*/  IMAD.MOV.U32 R3, RZ, RZ, 0x181f ;  /* 0x0000181fff037424 */ /* 0x000fe200078e00ff */
[----:B----4-:R-:W-:Y:S02]  /*209f0*/  MOV R2, 0x20a10 ;  /* 0x00020a1000027802 */ /* 0x010fe40000000f00 */
[----:B-123--:R-:W-:Y:S05]  /*20a00*/  CALL.REL.NOINC `($__internal_13_$__cuda_sm70_shflsync_idx_p) ;  /* 0x000007a000007944 */ /* 0x00efea0003c00000 */
[----:B------:R-:W-:Y:S01]  /*20a10*/  MOV R2, R5 ;  /* 0x0000000500027202 */ /* 0x000fe20000000f00 */
[----:B------:R-:W-:Y:S05]  /*20a20*/  BRA `(.L_x_815) ;  /* 0xffffdd0000007947 */ /* 0x000fea000383ffff */
.L_x_767:
[----:B-1----:R-:W-:Y:S01]  /*20a30*/  IMAD.MOV.U32 R9, RZ, RZ, R11 ;  /* 0x000000ffff097224 */ /* 0x002fe200078e000b */
[----:B------:R-:W-:Y:S01]  /*20a40*/  MOV R5, 0x3 ;  /* 0x0000000300057802 */ /* 0x000fe20000000f00 */
[----:B------:R-:W-:Y:S01]  /*20a50*/  IMAD.MOV.U32 R3, RZ, RZ, 0x181f ;  /* 0x0000181fff037424 */ /* 0x000fe200078e00ff */
[----:B------:R-:W-:-:S02]  /*20a60*/  MOV R2, 0x20a80 ;  /* 0x00020a8000027802 */ /* 0x000fc40000000f00 */
[----:B--234-:R-:W-:Y:S05]  /*20a70*/  CALL.REL.NOINC `($__internal_13_$__cuda_sm70_shflsync_idx_p) ;  /* 0x0000073000007944 */ /* 0x01cfea0003c00000 */
        /* <DEDUP_REMOVED lines=8> */
.L_x_769:
[----:B------:R-:W-:Y:S01]  /*20b00*/  IMAD.MOV.U32 R9, RZ, RZ, R110 ;  /* 0x000000ffff097224 */ /* 0x000fe200078e006e */
[----:B------:R-:W-:Y:S01]  /*20b10*/  MOV R5, RZ ;  /* 0x000000ff00057202 */ /* 0x000fe20000000f00 */
[----:B------:R-:W-:Y:S01]  /*20b20*/  IMAD.MOV.U32 R3, RZ, RZ, 0x1f ;  /* 0x0000001fff037424 */ /* 0x000fe200078e00ff */
[----:B------:R-:W-:Y:S02]  /*20b30*/  MOV R2, 0x20b50 ;  /* 0x00020b5000027802 */ /* 0x000fe40000000f00 */
[----:B-1----:R-:W-:Y:S05]  /*20b40*/  CALL.REL.NOINC `($__internal_13_$__cuda_sm70_shflsync_idx_p) ;  /* 0x0000066000007944 */ /* 0x002fea0003c00000 */
[----:B------:R-:W-:Y:S01]  /*20b50*/  MOV R10, R5 ;  /* 0x00000005000a7202 */ /* 0x000fe20000000f00 */
[----:B------:R-:W-:Y:S05]  /*20b60*/  BRA `(.L_x_817) ;  /* 0xffffdf5000007947 */ /* 0x000fea000383ffff */
.L_x_770:
[----:B------:R-:W-:Y:S01]  /*20b70*/  IMAD.MOV.U32 R9, RZ, RZ, R110 ;  /* 0x000000ffff097224 */ /* 0x000fe200078e006e */
[----:B------:R-:W-:Y:S01]  /*20b80*/  MOV R5, 0x1 ;  /* 0x0000000100057802 */ /* 0x000fe20000000f00 */
[----:B------:R-:W-:Y:S01]  /*20b90*/  IMAD.MOV.U32 R3, RZ, RZ, 0x1f ;  /* 0x0000001fff037424 */ /* 0x000fe200078e00ff */
[----:B------:R-:W-:Y:S02]  /*20ba0*/  MOV R2, 0x20bc0 ;  /* 0x00020bc000027802 */ /* 0x000fe40000000f00 */
[----:B-123--:R-:W-:Y:S05]  /*20bb0*/  CALL.REL.NOINC `($__internal_13_$__cuda_sm70_shflsync_idx_p) ;  /* 0x000005f000007944 */ /* 0x00efea0003c00000 */
[----:B------:R-:W-:Y:S01]  /*20bc0*/  MOV R8, R5 ;  /* 0x0000000500087202 */ /* 0x000fe20000000f00 */
[----:B------:R-:W-:Y:S05]  /*20bd0*/  BRA `(.L_x_818) ;  /* 0xffffdf0000007947 */ /* 0x000fea000383ffff */
.L_x_771:
[----:B------:R-:W-:Y:S02]  /*20be0*/  MOV R2, 0x1 ;  /* 0x0000000100027802 */ /* 0x000fe40000000f00 */
[----:B------:R-:W-:-:S02]  /*20bf0*/  MOV R3, 0x20c10 ;  /* 0x00020c1000037802 */ /* 0x000fc40000000f00 */
[----:B--234-:R-:W-:Y:S05]  /*20c00*/  CALL.REL.NOINC `($__internal_14_$__cuda_sm70_shflsync_up_p) ;  /* 0x000005f000007944 */ /* 0x01cfea0003c00000 */
[----:B------:R-:W-:Y:S05]  /*20c10*/  BRA `(.L_x_819) ;  /* 0xffffdfe000007947 */ /* 0x000fea000383ffff */
.L_x_772:
[----:B------:R-:W-:Y:S02]  /*20c20*/  MOV R2, 0x2 ;  /* 0x0000000200027802 */ /* 0x000fe40000000f00 */
[----:B------:R-:W-:-:S02]  /*20c30*/  MOV R3, 0x20c50 ;  /* 0x00020c5000037802 */ /* 0x000fc40000000f00 */
[----:B--23--:R-:W-:Y:S05]  /*20c40*/  CALL.REL.NOINC `($__internal_14_$__cuda_sm70_shflsync_up_p) ;  /* 0x000005b000007944 */ /* 0x00cfea0003c00000 */
[----:B------:R-:W-:Y:S01]  /*20c50*/  SEL R3, R4, RZ, P1 ;  /* 0x000000ff04037207 */ /* 0x000fe20000800000 */
[----:B------:R-:W-:-:S04]  /*20c60*/  IMAD.MOV.U32 R2, RZ, RZ, 0x4 ;  /* 0x00000004ff027424 */ /* 0x000fc800078e00ff */
[----:B------:R-:W-:Y:S01]  /*20c70*/  IMAD.IADD R0, R0, 0x1, R3 ;  /* 0x0000000100007824 */ /* 0x000fe200078e0203 */
[----:B------:R-:W-:Y:S02]  /*20c80*/  MOV R3, 0x20ca0 ;  /* 0x00020ca000037802 */ /* 0x000fe40000000f00 */
        /* <DEDUP_REMOVED lines=20> */
.L_x_776:
[----:B------:R-:W-:Y:S02]  /*20dd0*/  MOV R2, 0x1 ;  /* 0x0000000100027802 */ /* 0x000fe40000000f00 */
[----:B------:R-:W-:Y:S02]  /*20de0*/  MOV R3, 0x20e00 ;  /* 0x00020e0000037802 */ /* 0x000fe40000000f00 */
[----:B------:R-:W-:Y:S05]  /*20df0*/  CALL.REL.NOINC `($__internal_14_$__cuda_sm70_shflsync_up_p) ;  /* 0x0000040000007944 */ /* 0x000fea0003c00000 */
[----:B------:R-:W-:Y:S01]  /*20e00*/  MOV R2, R4 ;  /* 0x0000000400027202 */ /* 0x000fe20000000f00 */
[----:B------:R-:W-:Y:S05]  /*20e10*/  BRA `(.L_x_821) ;  /* 0xffffe03000007947 */ /* 0x000fea000383ffff */
.L_x_777:
[----:B------:R-:W-:Y:S02]  /*20e20*/  MOV R2, 0x2 ;  /* 0x0000000200027802 */ /* 0x000fe40000000f00 */
        /* <DEDUP_REMOVED lines=26> */
.L_x_779:
[----:B------:R-:W-:Y:S02]  /*20fd0*/  SEL R0, RZ, 0x1, P0 ;  /* 0x00000001ff007807 */ /* 0x000fe40000000000 */
[----:B------:R-:W-:Y:S02]  /*20fe0*/  MOV R2, 0x21000 ;  /* 0x0002100000027802 */ /* 0x000fe40000000f00 */
[----:B-1----:R-:W-:Y:S05]  /*20ff0*/  CALL.REL.NOINC `($__internal_15_$__cuda_sm70_votesync_ballot) ;  /* 0x0000027000007944 */ /* 0x002fea0003c00000 */
[----:B------:R-:W-:Y:S01]  /*21000*/  MOV R11, R0 ;  /* 0x00000000000b7202 */ /* 0x000fe20000000f00 */
[----:B------:R-:W-:Y:S05]  /*21010*/  BRA `(.L_x_823) ;  /* 0xffffdfc000007947 */ /* 0x000fea000383ffff */
.L_x_780:
[----:B------:R-:W-:Y:S01]  /*21020*/  IMAD.MOV.U32 R9, RZ, RZ, R6 ;  /* 0x000000ffff097224 */ /* 0x000fe200078e0006 */
[----:B------:R-:W-:Y:S01]  /*21030*/  MOV R5, R0 ;  /* 0x0000000000057202 */ /* 0x000fe20000000f00 */
[----:B------:R-:W-:Y:S01]  /*21040*/  IMAD.MOV.U32 R3, RZ, RZ, 0x1f ;  /* 0x0000001fff037424 */ /* 0x000fe200078e00ff */
[----:B------:R-:W-:Y:S02]  /*21050*/  MOV R2, 0x21070 ;  /* 0x0002107000027802 */ /* 0x000fe40000000f00 */
[----:B-1----:R-:W-:Y:S05]  /*21060*/  CALL.REL.NOINC `($__internal_13_$__cuda_sm70_shflsync_idx_p) ;  /* 0x0000014000007944 */ /* 0x002fea0003c00000 */
[----:B------:R-:W-:Y:S01]  /*21070*/  IMAD.MOV.U32 R8, RZ, RZ, R5 ;  /* 0x000000ffff087224 */ /* 0x000fe200078e0005 */
[----:B------:R-:W-:Y:S01]  /*21080*/  MOV R5, R0 ;  /* 0x0000000000057202 */ /* 0x000fe20000000f00 */
[----:B------:R-:W-:Y:S01]  /*21090*/  IMAD.MOV.U32 R9, RZ, RZ, R7 ;  /* 0x000000ffff097224 */ /* 0x000fe200078e0007 */
[----:B------:R-:W-:-:S02]  /*210a0*/  MOV R3, 0x1f ;  /* 0x0000001f00037802 */ /* 0x000fc40000000f00 */
[----:B------:R-:W-:Y:S02]  /*210b0*/  MOV R2, 0x210d0 ;  /* 0x000210d000027802 */ /* 0x000fe40000000f00 */
[----:B------:R-:W-:Y:S05]  /*210c0*/  CALL.REL.NOINC `($__internal_13_$__cuda_sm70_shflsync_idx_p) ;  /* 0x000000e000007944 */ /* 0x000fea0003c00000 */
[----:B------:R-:W-:Y:S01]  /*210d0*/  MOV R7, R5 ;  /* 0x0000000500077202 */ /* 0x000fe20000000f00 */
[----:B------:R-:W-:Y:S05]  /*210e0*/  BRA `(.L_x_824) ;  /* 0xffffdf4000007947 */ /* 0x000fea000383ffff */
.L_x_783:
[----:B------:R-:W-:Y:S01]  /*210f0*/  IMAD.MOV.U32 R9, RZ, RZ, R4 ;  /* 0x000000ffff097224 */ /* 0x000fe200078e0004 */
[----:B------:R-:W-:Y:S01]  /*21100*/  MOV R5, R0 ;  /* 0x0000000000057202 */ /* 0x000fe20000000f00 */
[----:B------:R-:W-:Y:S01]  /*21110*/  IMAD.MOV.U32 R3, RZ, RZ, 0x1f ;  /* 0x0000001fff037424 */ /* 0x000fe200078e00ff */
[----:B------:R-:W-:Y:S02]  /*21120*/  MOV R2, 0x21140 ;  /* 0x0002114000027802 */ /* 0x000fe40000000f00 */
[----:B-1-34-:R-:W-:Y:S05]  /*21130*/  CALL.REL.NOINC `($__internal_13_$__cuda_sm70_shflsync_idx_p) ;  /* 0x0000007000007944 */ /* 0x01afea0003c00000 */
[----:B------:R-:W-:Y:S01]  /*21140*/  MOV R13, R5 ;  /* 0x00000005000d7202 */ /* 0x000fe20000000f00 */
[----:B------:R-:W-:Y:S05]  /*21150*/  BRA `(.L_x_782) ;  /* 0xffffdf3000007947 */ /* 0x000fea000383ffff */
        .weak           $__internal_12_$__cuda_sm70_shflsync_bfly_p
        .type           $__internal_12_$__cuda_sm70_shflsync_bfly_p,@function
        .size           $__internal_12_$__cuda_sm70_shflsync_bfly_p,($__internal_13_$__cuda_sm70_shflsync_idx_p - $__internal_12_$__cuda_sm70_shflsync_bfly_p)
$__internal_12_$__cuda_sm70_shflsync_bfly_p:
[----:B------:R-:W-:Y:S04]  /*21160*/  WARPSYNC R6 ;  /* 0x0000000600007348 */ /* 0x000fe80003800000 */
[----:B------:R1:W2:Y:S02]  /*21170*/  SHFL.BFLY PT, R5, R2, R5, R7 ;  /* 0x0c00000502057389 */ /* 0x0002a400000e0007 */
[----:B-1----:R-:W-:-:S02]  /*21180*/  MOV R2, R3 ;  /* 0x0000000300027202 */ /* 0x002fc40000000f00 */
[----:B------:R-:W-:-:S04]  /*21190*/  MOV R3, 0x0 ;  /* 0x0000000000037802 */ /* 0x000fc80000000f00 */
[----:B--2---:R-:W-:Y:S05]  /*211a0*/  RET.REL.NODEC R2 `(_ZN7cutlass13device_kernelIN5flash19enable_sm80_to_sm89INS1_16FlashAttnFwdSm80INS1_25CollectiveMainloopFwdSm80ILi8ELi1ELb0EN4cute5tupleIJNS5_1CILi128EEENS7_ILi32EEENS7_ILi256EEEEEELi256ENS_10bfloat16_tEfNS_4arch4Sm80ELb0ELb1ELb1ELb1ELb0ELb1ELb1ELb1EEENS1_21CollectiveEpilogueFwdINS6_IJS8_SA_S9_EEENS6_IJNS7_ILi1EEESI_SI_EEESC_SE_Li256ELb1ELb1ELb1ELb0EEENS1_36VarlenDynamicPersistentTileSchedulerILi128ELi32ELi256ELi256ELb1ELb1ELb0ELb1ELb0ELb1EEEEEEEEEvNT_6ParamsE) ;  /* 0xfffdee5002007950 */ /* 0x004fea0003c3ffff */
        .weak           $__internal_13_$__cuda_sm70_shflsync_idx_p
        .type           $__internal_13_$__cuda_sm70_shflsync_idx_p,@function
        .size           $__internal_13_$__cuda_sm70_shflsync_idx_p,($__internal_14_$__cuda_sm70_shflsync_up_p - $__internal_13_$__cuda_sm70_shflsync_idx_p)
$__internal_13_$__cuda_sm70_shflsync_idx_p:
[----:B------:R-:W-:-:S04]  /*211b0*/  MOV R119, 0xffffffff ;  /* 0xffffffff00777802 */ /* 0x000fc80000000f00 */
[----:B------:R-:W-:Y:S04]  /*211c0*/  WARPSYNC R119 ;  /* 0x0000007700007348 */ /* 0x000fe80003800000 */
[----:B------:R1:W2:Y:S02]  /*211d0*/  SHFL.IDX PT, R5, R9, R5, R3 ;  /* 0x0000000509057389 */ /* 0x0002a400000e0003 */
[----:B-1----:R-:W-:-:S04]  /*211e0*/  MOV R3, 0x0 ;  /* 0x0000000000037802 */ /* 0x002fc80000000f00 */
[----:B--2---:R-:W-:Y:S05]  /*211f0*/  RET.REL.NODEC R2 `(_ZN7cutlass13device_kernelIN5flash19enable_sm80_to_sm89INS1_16FlashAttnFwdSm80INS1_25CollectiveMainloopFwdSm80ILi8ELi1ELb0EN4cute5tupleIJNS5_1CILi128EEENS7_ILi32EEENS7_ILi256EEEEEELi256ENS_10bfloat16_tEfNS_4arch4Sm80ELb0ELb1ELb1ELb1ELb0ELb1ELb1ELb1EEENS1_21CollectiveEpilogueFwdINS6_IJS8_SA_S9_EEENS6_IJNS7_ILi1EEESI_SI_EEESC_SE_Li256ELb1ELb1ELb1ELb0EEENS1_36VarlenDynamicPersistentTileSchedulerILi128ELi32ELi256ELi256ELb1ELb1ELb0ELb1ELb0ELb1EEEEEEEEEvNT_6ParamsE) ;  /* 0xfffdee0002007950 */ /* 0x004fea0003c3ffff */
        .weak           $__internal_14_$__cuda_sm70_shflsync_up_p
        .type           $__internal_14_$__cuda_sm70_shflsync_up_p,@function
        .size           $__internal_14_$__cuda_sm70_shflsync_up_p,($__internal_15_$__cuda_sm70_votesync_ballot - $__internal_14_$__cuda_sm70_shflsync_up_p)
$__internal_14_$__cuda_sm70_shflsync_up_p:
[----:B------:R-:W-:Y:S02]  /*21200*/  IMAD.MOV.U32 R4, RZ, RZ, RZ ;  /* 0x000000ffff047224 */ /* 0x000fe400078e00ff */
[----:B------:R-:W-:-:S04]  /*21210*/  IMAD.MOV.U32 R9, RZ, RZ, -0x1 ;  /* 0xffffffffff097424 */ /* 0x000fc800078e00ff */
[----:B------:R-:W-:Y:S04]  /*21220*/  WARPSYNC R9 ;  /* 0x0000000900007348 */ /* 0x000fe80003800000 */
[----:B------:R1:W2:Y:S02]  /*21230*/  SHFL.UP PT, R4, R0, R2, R4 ;  /* 0x0400000200047389 */ /* 0x0002a400000e0004 */
[----:B-1----:R-:W-:Y:S02]  /*21240*/  MOV R2, R3 ;  /* 0x0000000300027202 */ /* 0x002fe40000000f00 */
[----:B------:R-:W-:-:S04]  /*21250*/  MOV R3, 0x0 ;  /* 0x0000000000037802 */ /* 0x000fc80000000f00 */
[----:B--2---:R-:W-:Y:S05]  /*21260*/  RET.REL.NODEC R2 `(_ZN7cutlass13device_kernelIN5flash19enable_sm80_to_sm89INS1_16FlashAttnFwdSm80INS1_25CollectiveMainloopFwdSm80ILi8ELi1ELb0EN4cute5tupleIJNS5_1CILi128EEENS7_ILi32EEENS7_ILi256EEEEEELi256ENS_10bfloat16_tEfNS_4arch4Sm80ELb0ELb1ELb1ELb1ELb0ELb1ELb1ELb1EEENS1_21CollectiveEpilogueFwdINS6_IJS8_SA_S9_EEENS6_IJNS7_ILi1EEESI_SI_EEESC_SE_Li256ELb1ELb1ELb1ELb0EEENS1_36VarlenDynamicPersistentTileSchedulerILi128ELi32ELi256ELi256ELb1ELb1ELb0ELb1ELb0ELb1EEEEEEEEEvNT_6ParamsE) ;  /* 0xfffded9002007950 */ /* 0x004fea0003c3ffff */
        .weak           $__internal_15_$__cuda_sm70_votesync_ballot
        .type           $__internal_15_$__cuda_sm70_votesync_ballot,@function
        .size           $__internal_15_$__cuda_sm70_votesync_ballot,(.L_x_2601 - $__internal_15_$__cuda_sm70_votesync_ballot)
$__internal_15_$__cuda_sm70_votesync_ballot:
[----:B------:R-:W-:Y:S01]  /*21270*/  ISETP.NE.U32.AND P0, PT, R0, 0x1, PT ;  /* 0x000000010000780c */ /* 0x000fe20003f05070 */
[----:B------:R-:W-:-:S04]  /*21280*/  IMAD.MOV.U32 R3, RZ, RZ, -0x1 ;  /* 0xffffffffff037424 */ /* 0x000fc800078e00ff */
[----:B------:R-:W-:Y:S08]  /*21290*/  WARPSYNC R3 ;  /* 0x0000000300007348 */ /* 0x000ff00003800000 */
[----:B------:R-:W-:-:S04]  /*212a0*/  VOTE.ANY R0, PT, !P0 ;  /* 0x0000000000007806 */ /* 0x000fc800040e0100 */
[----:B------:R-:W-:Y:S01]  /*212b0*/  LOP3.LUT R0, R0, R3, RZ, 0xc0, !PT ;  /* 0x0000000300007212 */ /* 0x000fe200078ec0ff */
[----:B------:R-:W-:-:S04]  /*212c0*/  IMAD.MOV.U32 R3, RZ, RZ, 0x0 ;  /* 0x00000000ff037424 */ /* 0x000fc800078e00ff */
[----:B------:R-:W-:Y:S05]  /*212d0*/  RET.REL.NODEC R2 `(_ZN7cutlass13device_kernelIN5flash19enable_sm80_to_sm89INS1_16FlashAttnFwdSm80INS1_25CollectiveMainloopFwdSm80ILi8ELi1ELb0EN4cute5tupleIJNS5_1CILi128EEENS7_ILi32EEENS7_ILi256EEEEEELi256ENS_10bfloat16_tEfNS_4arch4Sm80ELb0ELb1ELb1ELb1ELb0ELb1ELb1ELb1EEENS1_21CollectiveEpilogueFwdINS6_IJS8_SA_S9_EEENS6_IJNS7_ILi1EEESI_SI_EEESC_SE_Li256ELb1ELb1ELb1ELb0EEENS1_36VarlenDynamicPersistentTileSchedulerILi128ELi32ELi256ELi256ELb1ELb1ELb0ELb1ELb0ELb1EEEEEEEEEvNT_6ParamsE) ;  /* 0xfffded2002007950 */ /* 0x000fea0003c3ffff */
.L_x_825:
        /* <DEDUP_REMOVED lines=10> */
.L_x_2601:


//--------------------- .text._ZN7cutlass13device_kernelIN5flash19enable_sm80_to_sm89INS1_16FlashAttnFwdSm80INS1_25CollectiveMainloopFwdSm80ILi8ELi1ELb1EN4cute5tupleIJNS5_1CILi128EEENS7_ILi64EEENS7_ILi256EEEEEELi256ENS_10bfloat16_tEfNS_4arch4Sm80ELb1ELb0ELb1ELb0ELb0ELb0ELb1ELb1EEENS1_21CollectiveEpilogueFwdINS6_IJS8_SA_S9_EEENS6_IJNS7_ILi1EEESI_SI_EEESC_SE_Li256ELb0ELb1ELb1ELb0EEENS1_30DynamicPersistentTileSchedulerILi256ELi256ELb1ELb1ELb0EEEEEEEEEvNT_6ParamsE --------------------------
	.section	.text._ZN7cutlass13device_kernelIN5flash19enable_sm80_to_sm89INS1_16FlashAttnFwdSm80INS1_25CollectiveMainloopFwdSm80ILi8ELi1ELb1EN4cute5tupleIJNS5_1CILi128EEENS7_ILi64EEENS7_ILi256EEEEEELi256ENS_10bfloat16_tEfNS_4arch4Sm80ELb1ELb0ELb1ELb0ELb0ELb0ELb1ELb1EEENS1_21CollectiveEpilogueFwdINS6_IJS8_SA_S9_EEENS6_IJNS7_ILi1EEESI_SI_EEESC_SE_Li256ELb0ELb1ELb1ELb0EEENS1_30DynamicPersistentTileSchedulerILi256ELi256ELb1ELb1ELb0EEEEEEEEEvNT_6ParamsE,"ax",@progbits
	.sectioninfo	@"SHI_REGISTERS=255"
	.align	128
.text._ZN7cutlass13device_kernelIN5flash19enable_sm80_to_sm89INS1_16FlashAttnFwdSm80INS1_25CollectiveMainloopFwdSm80ILi8ELi1ELb1EN4cute5tupleIJNS5_1CILi128EEENS7_ILi64EEENS7_ILi256EEEEEELi256ENS_10bfloat16_tEfNS_4arch4Sm80ELb1ELb0ELb1ELb0ELb0ELb0ELb1ELb1EEENS1_21CollectiveEpilogueFwdINS6_IJS8_SA_S9_EEENS6_IJNS7_ILi1EEESI_SI_EEESC_SE_Li256ELb0ELb1ELb1ELb0EEENS1_30DynamicPersistentTileSchedulerILi256ELi256ELb1ELb1ELb0EEEEEEEEEvNT_6ParamsE:
        .type           _ZN7cutlass13device_kernelIN5flash19enable_sm80_to_sm89INS1_16FlashAttnFwdSm80INS1_25CollectiveMainloopFwdSm80ILi8ELi1ELb1EN4cute5tupleIJNS5_1CILi128EEENS7_ILi64EEENS7_ILi256EEEEEELi256ENS_10bfloat16_tEfNS_4arch4Sm80ELb1ELb0ELb1ELb0ELb0ELb0ELb1ELb1EEENS1_21CollectiveEpilogueFwdINS6_IJS8_SA_S9_EEENS6_IJNS7_ILi1EEESI_SI_EEESC_SE_Li256ELb0ELb1ELb1ELb0EEENS1_30DynamicPersistentTileSchedulerILi256ELi256ELb1ELb1ELb0EEEEEEEEEvNT_6ParamsE,@function
        .size           _ZN7cutlass13device_kernelIN5flash19enable_sm80_to_sm89INS1_16FlashAttnFwdSm80INS1_25CollectiveMainloopFwdSm80ILi8ELi1ELb1EN4cute5tupleIJNS5_1CILi128EEENS7_ILi64EEENS7_ILi256EEEEEELi256ENS_10bfloat16_tEfNS_4arch4Sm80ELb1ELb0ELb1ELb0ELb0ELb0ELb1ELb1EEENS1_21CollectiveEpilogueFwdINS6_IJS8_SA_S9_EEENS6_IJNS7_ILi1EEESI_SI_EEESC_SE_Li256ELb0ELb1ELb1ELb0EEENS1_30DynamicPersistentTileSchedulerILi256ELi256ELb1ELb1ELb0EEEEEEEEEvNT_6ParamsE,(.L_x_2606 - _ZN7cutlass13device_kernelIN5flash19enable_sm80_to_sm89INS1_16FlashAttnFwdSm80INS1_25CollectiveMainloopFwdSm80ILi8ELi1ELb1EN4cute5tupleIJNS5_1CILi128EEENS7_ILi64EEENS7_ILi256EEEEEELi256ENS_10bfloat16_tEfNS_4arch4Sm80ELb1ELb0ELb1ELb0ELb0ELb0ELb1ELb1EEENS1_21CollectiveEpilogueFwdINS6_IJS8_SA_S9_EEENS6_IJNS7_ILi1EEESI_SI_EEESC_SE_Li256ELb0ELb1ELb1ELb0EEENS1_30DynamicPersistentTileSchedulerILi256ELi256ELb1ELb1ELb0EEEEEEEEEvNT_6ParamsE)
        .other          _ZN7cutlass13device_kernelIN5flash19enable_sm80_to_sm89INS1_16FlashAttnFwdSm80INS1_25CollectiveMainloopFwdSm80ILi8ELi1ELb1EN4cute5tupleIJNS5_1CILi128EEENS7_ILi64EEENS7_ILi256EEEEEELi256ENS_10bfloat16_tEfNS_4arch4Sm80ELb1ELb0ELb1ELb0ELb0ELb0ELb1ELb1EEENS1_21CollectiveEpilogueFwdINS6_IJS8_SA_S9_EEENS6_IJNS7_ILi1EEESI_SI_EEESC_SE_Li256ELb0ELb1ELb1ELb0EEENS1_30DynamicPersistentTileSchedulerILi256ELi256ELb1ELb1ELb0EEEEEEEEEvNT_6ParamsE,@"STO_CUDA_ENTRY STV_DEFAULT"
_ZN7cutlass13device_kernelIN5flash19enable_sm80_to_sm89INS1_16FlashAttnFwdSm80INS1_25CollectiveMainloopFwdSm80ILi8ELi1ELb1EN4cute5tupleIJNS5_1CILi128EEENS7_ILi64EEENS7_ILi256EEEEEELi256ENS_10bfloat16_tEfNS_4arch4Sm80ELb1ELb0ELb1ELb0ELb0ELb0ELb1ELb1EEENS1_21CollectiveEpilogueFwdINS6_IJS8_SA_S9_EEENS6_IJNS7_ILi1EEESI_SI_EEESC_SE_Li256ELb0ELb1ELb1ELb0EEENS1_30DynamicPersistentTileSchedulerILi256ELi256ELb1ELb1ELb0EEEEEEEEEvNT_6ParamsE:
[----:B------:R-:W-:-:S03]  /*0000*/  MOV R1, c[0x0][0x28] ;  /* 0x00000a0000017a02 */ /* 0x000fc60000000f00 */
[----:B------:R-:W1:Y:S01]  /*0010*/  S2R R14, SR_TID.X ;  /* 0x00000000000e7919 */ /* 0x000e620000002100 */
[----:B------:R-:W-:-:S03]  /*0020*/  IADD3 R1, R1, -0x150, RZ ;  /* 0xfffffeb001017810 */ /* 0x000fc60007ffe0ff */
[----:B------:R-:W2:Y:S01]  /*0030*/  S2R R13, SR_CTAID.X ;  /* 0x00000000000d7919 */ /* 0x000ea20000002500 */
[----:B-1----:R-:W-:-:S05]  /*0040*/  SHF.R.U32.HI R2, RZ, 0x5, R14 ;  /* 0x00000005ff027819 */ /* 0x002fca000001160e */
[----:B------:R-:W1:Y:S02]  /*0050*/  SHFL.IDX PT, R0, R2, RZ, 0x1f ;  /* 0x00001fff02007589 */ /* 0x000e6400000e0000 */
[----:B-1----:R-:W-:Y:S02]  /*0060*/  ISETP.GE.AND P0, PT, R0, 0x1, PT ;  /* 0x000000010000780c */ /* 0x002fe40003f06270 */
[----:B------:R1:W-:Y:S11]  /*0070*/  STL [R1+0xfc], R0 ;  /* 0x0000fc0001007387 */ /* 0x0003f60000100800 */
[----:B------:R-:W-:Y:S06]  /*0080*/  @P0 BAR.ARV 0x4, 0x100 ;  /* 0x0104000000000b1d */ /* 0x000fec0000002000 */
[----:B--2---:R-:W-:-:S13]  /*0090*/  ISETP.GE.AND P0, PT, R13, c[0x0][0x538], PT ;  /* 0x00014e000d007a0c */ /* 0x004fda0003f06270 */
[----:B------:R-:W-:Y:S05]  /*00a0*/  @P0 EXIT ;  /* 0x000000000000094d */ /* 0x000fea0003800000 */
[----:B-1----:R-:W-:Y:S01]  /*00b0*/  SHF.R.S32.HI R11, RZ, 0x1f, R14 ;  /* 0x0000001fff0b7819 */ /* 0x002fe2000001140e */
[----:B------:R-:W-:-:S03]  /*00c0*/  ULDC.64 UR6, c[0x0][0x118] ;  /* 0x0000460000067ab9 */ /* 0x000fc60000000a00 */
[CC--:B------:R-:W-:Y:S02]  /*00d0*/  LEA.HI R2, R11.reuse, R14.reuse, RZ, 0x4 ;  /* 0x0000000e0b027211 */ /* 0x0c0fe400078f20ff */
[CC--:B------:R-:W-:Y:S02]  /*00e0*/  LEA.HI R0, R11.reuse, R14.reuse, RZ, 0x2 ;  /* 0x0000000e0b007211 */ /* 0x0c0fe400078f10ff */
[----:B------:R-:W-:Y:S02]  /*00f0*/  SHF.R.S32.HI R3, RZ, 0x4, R2 ;  /* 0x00000004ff037819 */ /* 0x000fe40000011402 */
[----:B------:R-:W-:Y:S02]  /*0100*/  LEA.HI R10, R11, R14, RZ, 0x3 ;  /* 0x0000000e0b0a7211 */ /* 0x000fe400078f18ff */
[----:B------:R-:W-:Y:S02]  /*0110*/  LOP3.LUT R4, R0, 0xfffffffc, RZ, 0xc0, !PT ;  /* 0xfffffffc00047812 */ /* 0x000fe400078ec0ff */
[----:B------:R-:W-:-:S02]  /*0120*/  LOP3.LUT R0, R2, 0xfffffff0, RZ, 0xc0, !PT ;  /* 0xfffffff002007812 */ /* 0x000fc400078ec0ff */
[----:B------:R-:W-:Y:S01]  /*0130*/  LEA.HI R2, R2, R3, RZ, 0x1 ;  /* 0x0000000302027211 */ /* 0x000fe200078f08ff */
[C---:B------:R-:W-:Y:S01]  /*0140*/  IMAD.IADD R4, R14.reuse, 0x1, -R4 ;  /* 0x000000010e047824 */ /* 0x040fe200078e0a04 */
[----:B------:R-:W-:Y:S01]  /*0150*/  SHF.R.S32.HI R18, RZ, 0x3, R10 ;  /* 0x00000003ff127819 */ /* 0x000fe2000001140a */
[----:B------:R-:W-:Y:S01]  /*0160*/  IMAD.IADD R5, R14, 0x1, -R0 ;  /* 0x000000010e057824 */ /* 0x000fe200078e0a00 */
[----:B------:R-:W-:Y:S02]  /*0170*/  LOP3.LUT R6, R10, 0xfffffff8, RZ, 0xc0, !PT ;  /* 0xfffffff80a067812 */ /* 0x000fe400078ec0ff */
[----:B------:R-:W-:Y:S01]  /*0180*/  LOP3.LUT R0, R2, 0xfffffffe, RZ, 0xc0, !PT ;  /* 0xfffffffe02007812 */ /* 0x000fe200078ec0ff */
[----:B------:R-:W-:Y:S02]  /*0190*/  IMAD.SHL.U32 R7, R18, 0x40, RZ ;  /* 0x0000004012077824 */ /* 0x000fe400078e00ff */
[----:B------:R-:W-:Y:S02]  /*01a0*/  IMAD.IADD R6, R14, 0x1, -R6 ;  /* 0x000000010e067824 */ /* 0x000fe400078e0a06 */
[----:B------:R-:W-:Y:S01]  /*01b0*/  IMAD.IADD R9, R3, 0x1, -R0 ;  /* 0x0000000103097824 */ /* 0x000fe200078e0a00 */
[----:B------:R-:W-:Y:S01]  /*01c0*/  LEA.HI R0, R4, R4, RZ, 0x1 ;  /* 0x0000000404007211 */ /* 0x000fe200078f08ff */
[C---:B------:R-:W-:Y:S01]  /*01d0*/  IMAD.SHL.U32 R16, R6.reuse, 0x8, RZ ;  /* 0x0000000806107824 */ /* 0x040fe200078e00ff */
[----:B------:R-:W-:Y:S01]  /*01e0*/  LOP3.LUT R2, R7, 0x1c0, RZ, 0xc0, !PT ;  /* 0x000001c007027812 */ /* 0x000fe200078ec0ff */
[----:B------:R-:W-:Y:S01]  /*01f0*/  IMAD.SHL.U32 R8, R6, 0x40, RZ ;  /* 0x0000004006087824 */ /* 0x000fe200078e00ff */
[----:B------:R-:W-:-:S02]  /*0200*/  SHF.R.S32.HI R7, RZ, 0x1f, R5 ;  /* 0x0000001fff077819 */ /* 0x000fc40000011405 */
[----:B------:R-:W-:Y:S01]  /*0210*/  LOP3.LUT R0, R0, 0x1ffffffe, RZ, 0xc0, !PT ;  /* 0x1ffffffe00007812 */ /* 0x000fe200078ec0ff */
[----:B------:R-:W-:Y:S01]  /*0220*/  STL [R1+0xa0], R16 ;  /* 0x0000a01001007387 */ /* 0x000fe20000100800 */
[----:B------:R-:W-:Y:S02]  /*0230*/  LOP3.LUT R3, R2, 0x38, R16, 0xf8, !PT ;  /* 0x0000003802037812 */ /* 0x000fe400078ef810 */
[----:B------:R-:W-:Y:S01]  /*0240*/  SHF.R.U32.HI R2, RZ, 0x3, R2 ;  /* 0x00000003ff027819 */ /* 0x000fe20000011602 */
[----:B------:R-:W-:Y:S01]  /*0250*/  IMAD.IADD R12, R4, 0x1, -R0 ;  /* 0x00000001040c7824 */ /* 0x000fe200078e0a00 */
[----:B------:R-:W-:Y:S02]  /*0260*/  LEA.HI R248, R7, R5, RZ, 0x3 ;  /* 0x0000000507f87211 */ /* 0x000fe400078f18ff */
[----:B------:R-:W-:Y:S02]  /*0270*/  LOP3.LUT R7, R3, R2, RZ, 0x3c, !PT ;  /* 0x0000000203077212 */ /* 0x000fe400078e3cff */
[C---:B------:R-:W-:Y:S01]  /*0280*/  LOP3.LUT R0, R248.reuse, 0xfffffff8, RZ, 0xc0, !PT ;  /* 0xfffffff8f8007812 */ /* 0x040fe200078ec0ff */
[----:B------:R-:W-:Y:S01]  /*0290*/  IMAD.SHL.U32 R248, R248, 0x40, RZ ;  /* 0x00000040f8f87824 */ /* 0x000fe200078e00ff */
[----:B------:R-:W-:-:S02]  /*02a0*/  LOP3.LUT R2, R8, 0x1c0, RZ, 0xc0, !PT ;  /* 0x000001c008027812 */ /* 0x000fc400078ec0ff */
[-C--:B------:R-:W-:Y:S01]  /*02b0*/  LEA.HI R4, R11, R14.reuse, RZ, 0x6 ;  /* 0x0000000e0b047211 */ /* 0x080fe200078f30ff */
[----:B------:R-:W-:Y:S01]  /*02c0*/  IMAD.IADD R5, R5, 0x1, -R0 ;  /* 0x0000000105057824 */ /* 0x000fe200078e0a00 */
[----:B------:R-:W-:Y:S02]  /*02d0*/  LOP3.LUT R3, R2, 0x8, R10, 0xf8, !PT ;  /* 0x0000000802037812 */ /* 0x000fe400078ef80a */
[----:B------:R-:W-:Y:S01]  /*02e0*/  SHF.R.U32.HI R2, RZ, 0x3, R2 ;  /* 0x00000003ff027819 */ /* 0x000fe20000011602 */
[----:B------:R-:W-:Y:S01]  /*02f0*/  IMAD.SHL.U32 R0, R4, 0x8, RZ ;  /* 0x0000000804007824 */ /* 0x000fe200078e00ff */
[----:B------:R-:W-:Y:S01]  /*0300*/  LEA.HI R8, R11, R14, RZ, 0x5 ;  /* 0x0000000e0b087211 */ /* 0x000fe200078f28ff */
[----:B------:R-:W-:Y:S01]  /*0310*/  IMAD.SHL.U32 R4, R5, 0x40, RZ ;  /* 0x0000004005047824 */ /* 0x000fe200078e00ff */
[----:B------:R-:W-:Y:S01]  /*0320*/  LOP3.LUT R249, R3, R2, RZ, 0x3c, !PT ;  /* 0x0000000203f97212 */ /* 0x000fe200078e3cff */
[----:B------:R-:W-:Y:S01]  /*0330*/  IMAD.SHL.U32 R3, R9, 0x8, RZ ;  /* 0x0000000809037824 */ /* 0x000fe200078e00ff */
[----:B------:R-:W-:-:S02]  /*0340*/  LOP3.LUT R2, R8, 0xffffffe0, RZ, 0xc0, !PT ;  /* 0xffffffe008027812 */ /* 0x000fc400078ec0ff */
[----:B------:R-:W-:Y:S01]  /*0350*/  LOP3.LUT R11, R7, 0x7ffffe00, R0, 0xf8, !PT ;  /* 0x7ffffe00070b7812 */ /* 0x000fe200078ef800 */
[----:B------:R-:W-:Y:S01]  /*0360*/  IMAD R249, R9, 0x200, R249 ;  /* 0x0000020009f97824 */ /* 0x000fe200078e02f9 */
[----:B------:R-:W-:Y:S01]  /*0370*/  LOP3.LUT R0, R4, 0x1c0, RZ, 0xc0, !PT ;  /* 0x000001c004007812 */ /* 0x000fe200078ec0ff */
[----:B------:R-:W-:Y:S01]  /*0380*/  IMAD.IADD R15, R14, 0x1, -R2 ;  /* 0x000000010e0f7824 */ /* 0x000fe200078e0a02 */
[--C-:B------:R-:W-:Y:S02]  /*0390*/  SHF.R.S32.HI R10, RZ, 0x5, R8.reuse ;  /* 0x00000005ff0a7819 */ /* 0x100fe40000011408 */
[----:B------:R-:W-:Y:S01]  /*03a0*/  SHF.R.S32.HI R4, RZ, 0x1f, R8 ;  /* 0x0000001fff047819 */ /* 0x000fe20000011408 */
[----:B------:R-:W-:Y:S01]  /*03b0*/  IMAD.MOV.U32 R8, RZ, RZ, 0x20 ;  /* 0x00000020ff087424 */ /* 0x000fe200078e00ff */
[----:B------:R-:W-:Y:S02]  /*03c0*/  LOP3.LUT R3, R0, 0x8, R3, 0xf8, !PT ;  /* 0x0000000800037812 */ /* 0x000fe400078ef803 */
[----:B------:R-:W-:-:S02]  /*03d0*/  SHF.R.U32.HI R2, RZ, 0x3, R0 ;  /* 0x00000003ff027819 */ /* 0x000fc40000011600 */
[----:B------:R-:W-:Y:S02]  /*03e0*/  LEA.HI R0, R4, R10, RZ, 0x3 ;  /* 0x0000000a04007211 */ /* 0x000fe400078f18ff */
[----:B------:R-:W-:Y:S02]  /*03f0*/  SHF.R.S32.HI R4, RZ, 0x1f, R15 ;  /* 0x0000001fff047819 */ /* 0x000fe4000001140f */
[----:B------:R-:W-:Y:S02]  /*0400*/  LOP3.LUT R0, R0, 0xffffff8, RZ, 0xc0, !PT ;  /* 0x0ffffff800007812 */ /* 0x000fe400078ec0ff */
[----:B------:R-:W-:Y:S02]  /*0410*/  LEA.HI R4, R4, R15, RZ, 0x2 ;  /* 0x0000000f04047211 */ /* 0x000fe400078f10ff */
[----:B------:R-:W-:Y:S02]  /*0420*/  R2P PR, R5, 0x6 ;  /* 0x0000000605007804 */ /* 0x000fe40000000000 */
[----:B------:R-:W-:Y:S01]  /*0430*/  LOP3.LUT R5, R3, R2, RZ, 0x3c, !PT ;  /* 0x0000000203057212 */ /* 0x000fe200078e3cff */
[----:B------:R-:W-:Y:S01]  /*0440*/  IMAD.IADD R2, R10, 0x1, -R0 ;  /* 0x000000010a027824 */ /* 0x000fe200078e0a00 */
[----:B------:R-:W-:Y:S01]  /*0450*/  SHF.R.S32.HI R0, RZ, 0x2, R4 ;  /* 0x00000002ff007819 */ /* 0x000fe20000011404 */
[----:B------:R-:W-:Y:S01]  /*0460*/  IMAD.MOV.U32 R3, RZ, RZ, 0x10 ;  /* 0x00000010ff037424 */ /* 0x000fe200078e00ff */
[----:B------:R-:W-:-:S02]  /*0470*/  LOP3.LUT R248, R5, 0x7ffffe00, R248, 0xf8, !PT ;  /* 0x7ffffe0005f87812 */ /* 0x000fc400078ef8f8 */
[----:B------:R-:W-:Y:S01]  /*0480*/  IADD3 R5, R16, 0x40, RZ ;  /* 0x0000004010057810 */ /* 0x000fe20007ffe0ff */
[----:B------:R-:W-:Y:S01]  /*0490*/  IMAD R14, R2, 0x10, R0 ;  /* 0x00000010020e7824 */ /* 0x000fe200078e0200 */
[----:B------:R-:W-:Y:S01]  /*04a0*/  LOP3.LUT R4, R4, 0x7ffffffc, RZ, 0xc0, !PT ;  /* 0x7ffffffc04047812 */ /* 0x000fe200078ec0ff */
[----:B------:R-:W-:Y:S01]  /*04b0*/  IMAD R0, R6, 0x20, R18 ;  /* 0x0000002006007824 */ /* 0x000fe200078e0212 */
[----:B------:R-:W-:Y:S02]  /*04c0*/  IADD3 R2, R16, 0x80, RZ ;  /* 0x0000008010027810 */ /* 0x000fe40007ffe0ff */
[----:B------:R-:W-:Y:S01]  /*04d0*/  STL [R1+0x100], R14 ;  /* 0x0001000e01007387 */ /* 0x000fe20000100800 */
[C---:B------:R-:W-:Y:S01]  /*04e0*/  LOP3.LUT P0, RZ, R6.reuse, 0x4, RZ, 0xc0, !PT ;  /* 0x0000000406ff7812 */ /* 0x040fe2000780c0ff */
[----:B------:R-:W-:Y:S01]  /*04f0*/  IMAD.IADD R4, R15, 0x1, -R4 ;  /* 0x000000010f047824 */ /* 0x000fe200078e0a04 */
[----:B------:R-:W-:Y:S01]  /*0500*/  LOP3.LUT P3, RZ, R6, 0x2, RZ, 0xc0, !PT ;  /* 0x0000000206ff7812 */ /* 0x000fe2000786c0ff */
[----:B------:R1:W-:Y:S01]  /*0510*/  STL [R1+0xb0], R13 ;  /* 0x0000b00d01007387 */ /* 0x0003e20000100800 */
[----:B------:R-:W-:Y:S01]  /*0520*/  SEL R3, R3, 0xfffffff0, !P1 ;  /* 0xfffffff003037807 */ /* 0x000fe20004800000 */
[----:B------:R-:W-:Y:S01]  /*0530*/  IMAD.SHL.U32 R4, R4, 0x2, RZ ;  /* 0x0000000204047824 */ /* 0x000fe200078e00ff */
[----:B------:R-:W-:Y:S01]  /*0540*/  SEL R7, R8, 0xffffffe0, !P2 ;  /* 0xffffffe008077807 */ /* 0x000fe20005000000 */
[----:B------:R2:W-:Y:S01]  /*0550*/  STL [R1+0x104], R0 ;  /* 0x0001040001007387 */ /* 0x0005e20000100800 */
[----:B------:R-:W-:-:S02]  /*0560*/  SHF.R.S32.HI R6, RZ, 0x1f, R5 ;  /* 0x0000001fff067819 */ /* 0x000fc40000011405 */
[----:B------:R-:W-:Y:S01]  /*0570*/  SHF.R.S32.HI R5, RZ, 0x1f, R2 ;  /* 0x0000001fff057819 */ /* 0x000fe20000011402 */
[----:B------:R-:W-:Y:S01]  /*0580*/  IMAD.IADD R3, R3, 0x1, R7 ;  /* 0x0000000103037824 */ /* 0x000fe200078e0207 */
[C---:B------:R-:W-:Y:S01]  /*0590*/  IADD3 R15, R4.reuse, 0xc8, RZ ;  /* 0x000000c8040f7810 */ /* 0x040fe20007ffe0ff */
[----:B------:R3:W-:Y:S01]  /*05a0*/  STL [R1+0xd8], R6 ;  /* 0x0000d80601007387 */ /* 0x0007e20000100800 */
[----:B------:R-:W-:Y:S01]  /*05b0*/  IMAD.MOV.U32 R7, RZ, RZ, 0x40 ;  /* 0x00000040ff077424 */ /* 0x000fe200078e00ff */
[----:B------:R-:W-:Y:S02]  /*05c0*/  LEA R249, R249, 0x10100, 0x1 ;  /* 0x00010100f9f97811 */ /* 0x000fe400078e08ff */
[----:B------:R4:W-:Y:S01]  /*05d0*/  STL [R1+0xd4], R5 ;  /* 0x0000d40501007387 */ /* 0x0009e20000100800 */
[----:B------:R-:W-:Y:S02]  /*05e0*/  IADD3 R9, R4, 0xe8, RZ ;  /* 0x000000e804097810 */ /* 0x000fe40007ffe0ff */
[----:B------:R-:W-:-:S02]  /*05f0*/  SEL R250, R7, 0xffffffc0, !P0 ;  /* 0xffffffc007fa7807 */ /* 0x000fc40004000000 */
[----:B------:R-:W-:-:S05]  /*0600*/  LEA R248, R248, 0x100, 0x1 ;  /* 0x00000100f8f87811 */ /* 0x000fca00078e08ff */
[----:B------:R-:W-:Y:S01]  /*0610*/  IMAD R3, R3, 0x2, R248 ;  /* 0x0000000203037824 */ /* 0x000fe200078e02f8 */
[----:B-1----:R-:W-:Y:S02]  /*0620*/  IADD3 R13, R4, 0xd8, RZ ;  /* 0x000000d8040d7810 */ /* 0x002fe40007ffe0ff */
[----:B--2---:R-:W-:-:S04]  /*0630*/  IADD3 R0, R16, 0xc0, RZ ;  /* 0x000000c010007810 */ /* 0x004fc80007ffe0ff */
[----:B------:R-:W-:Y:S01]  /*0640*/  SHF.R.S32.HI R2, RZ, 0x1f, R0 ;  /* 0x0000001fff027819 */ /* 0x000fe20000011400 */
[----:B------:R-:W-:Y:S01]  /*0650*/  IMAD.SHL.U32 R0, R11, 0x2, RZ ;  /* 0x000000020b007824 */ /* 0x000fe200078e00ff */
[C---:B------:R-:W-:Y:S02]  /*0660*/  IADD3 R11, R4.reuse, 0xe0, RZ ;  /* 0x000000e0040b7810 */ /* 0x040fe40007ffe0ff */
[C---:B---3--:R-:W-:Y:S01]  /*0670*/  IADD3 R6, R4.reuse, 0xf0, RZ ;  /* 0x000000f004067810 */ /* 0x048fe20007ffe0ff */
[----:B------:R1:W-:Y:S01]  /*0680*/  STL [R1+0xd0], R2 ;  /* 0x0000d00201007387 */ /* 0x0003e20000100800 */
[----:B----4-:R-:W-:-:S03]  /*0690*/  IADD3 R5, R4, 0xf8, RZ ;  /* 0x000000f804057810 */ /* 0x010fc60007ffe0ff */
[----:B------:R2:W-:Y:S01]  /*06a0*/  STL [R1+0x58], R0 ;  /* 0x0000580001007387 */ /* 0x0005e20000100800 */
[----:B-1----:R-:W-:Y:S01]  /*06b0*/  IMAD R2, R12, 0x8, R14 ;  /* 0x000000080c027824 */ /* 0x002fe200078e020e */
[----:B------:R-:W-:Y:S02]  /*06c0*/  IADD3 R14, R4, 0xd0, RZ ;  /* 0x000000d0040e7810 */ /* 0x000fe40007ffe0ff */
[----:B--2---:R-:W-:Y:S02]  /*06d0*/  SEL R0, R8, 0xffffffe0, !P1 ;  /* 0xffffffe008007807 */ /* 0x004fe40004800000 */
[----:B------:R1:W-:Y:S01]  /*06e0*/  STL [R1+0xf8], R2 ;  /* 0x0000f80201007387 */ /* 0x0003e20000100800 */
[----:B------:R-:W-:Y:S01]  /*06f0*/  IMAD.IADD R8, R249, 0x1, R250 ;  /* 0x00000001f9087824 */ /* 0x000fe200078e02fa */
[----:B------:R-:W-:Y:S02]  /*0700*/  SHF.R.S32.HI R12, RZ, 0x1f, R14 ;  /* 0x0000001fff0c7819 */ /* 0x000fe4000001140e */
[----:B------:R2:W-:Y:S01]  /*0710*/  STL [R1+0x90], R4 ;  /* 0x0000900401007387 */ /* 0x0005e20000100800 */
[----:B------:R-:W-:-:S03]  /*0720*/  IMAD.IADD R252, R248, 0x1, R0 ;  /* 0x00000001f8fc7824 */ /* 0x000fc600078e0200 */
[----:B------:R-:W-:Y:S04]  /*0730*/  STL [R1+0xcc], R15 ;  /* 0x0000cc0f01007387 */ /* 0x000fe80000100800 */
[----:B------:R-:W-:Y:S04]  /*0740*/  STL [R1+0xc8], R14 ;  /* 0x0000c80e01007387 */ /* 0x000fe80000100800 */
[----:B------:R-:W-:Y:S04]  /*0750*/  STL [R1+0xc4], R13 ;  /* 0x0000c40d01007387 */ /* 0x000fe80000100800 */
[----:B------:R-:W-:Y:S04]  /*0760*/  STL [R1+0xc0], R11 ;  /* 0x0000c00b01007387 */ /* 0x000fe80000100800 */
[----:B------:R-:W-:Y:S01]  /*0770*/  STL [R1+0xbc], R9 ;  /* 0x0000bc0901007387 */ /* 0x000fe20000100800 */
[----:B-1----:R-:W-:-:S02]  /*0780*/  SEL R2, R7, 0xffffffc0, !P2 ;  /* 0xffffffc007027807 */ /* 0x002fc40005000000 */
[----:B------:R-:W-:Y:S01]  /*0790*/  SHF.R.S32.HI R7, RZ, 0x1f, R15 ;  /* 0x0000001fff077819 */ /* 0x000fe2000001140f */
[----:B------:R1:W-:Y:S01]  /*07a0*/  STL [R1+0xb8], R6 ;  /* 0x0000b80601007387 */ /* 0x0003e20000100800 */
[C---:B--2---:R-:W-:Y:S01]  /*07b0*/  IADD3 R4, R249.reuse, 0x20, RZ ;  /* 0x00000020f9047810 */ /* 0x044fe20007ffe0ff */
[----:B------:R-:W-:Y:S01]  /*07c0*/  IMAD.IADD R251, R248, 0x1, R2 ;  /* 0x00000001f8fb7824 */ /* 0x000fe200078e0202 */
[----:B------:R-:W-:Y:S01]  /*07d0*/  @P3 IADD3 R4, R249, -0x20, RZ ;  /* 0xffffffe0f9043810 */ /* 0x000fe20007ffe0ff */
[----:B------:R2:W-:Y:S04]  /*07e0*/  STL [R1], R8 ;  /* 0x0000000801007387 */ /* 0x0005e80000100800 */
[----:B------:R3:W-:Y:S01]  /*07f0*/  STL [R1+0xb4], R5 ;  /* 0x0000b40501007387 */ /* 0x0007e20000100800 */
[----:B------:R-:W-:-:S03]  /*0800*/  IMAD.IADD R250, R250, 0x1, R4 ;  /* 0x00000001fafa7824 */ /* 0x000fc600078e0204 */
[----:B------:R4:W-:Y:S04]  /*0810*/  STL [R1+0xf4], R7 ;  /* 0x0000f40701007387 */ /* 0x0009e80000100800 */
[----:B------:R-:W-:Y:S01]  /*0820*/  STL [R1+0xf0], R12 ;  /* 0x0000f00c01007387 */ /* 0x000fe20000100800 */
[----:B-1----:R-:W-:Y:S02]  /*0830*/  SHF.R.S32.HI R6, RZ, 0x1f, R6 ;  /* 0x0000001fff067819 */ /* 0x002fe40000011406 */
[----:B--2---:R-:W-:Y:S02]  /*0840*/  SHF.R.S32.HI R8, RZ, 0x1f, R11 ;  /* 0x0000001fff087819 */ /* 0x004fe4000001140b */
[----:B---3--:R-:W-:Y:S02]  /*0850*/  SHF.R.S32.HI R5, RZ, 0x1f, R5 ;  /* 0x0000001fff057819 */ /* 0x008fe40000011405 */
[----:B----4-:R-:W-:-:S05]  /*0860*/  SHF.R.S32.HI R7, RZ, 0x1f, R13 ;  /* 0x0000001fff077819 */ /* 0x010fca000001140d */
[----:B------:R1:W-:Y:S04]  /*0870*/  STL [R1+0xec], R7 ;  /* 0x0000ec0701007387 */ /* 0x0003e80000100800 */
[----:B------:R-:W-:Y:S01]  /*0880*/  STL [R1+0xe8], R8 ;  /* 0x0000e80801007387 */ /* 0x000fe20000100800 */
[----:B-1----:R-:W-:-:S05]  /*0890*/  SHF.R.S32.HI R7, RZ, 0x1f, R9 ;  /* 0x0000001fff077819 */ /* 0x002fca0000011409 */
[----:B------:R1:W-:Y:S04]  /*08a0*/  STL [R1+0xe4], R7 ;  /* 0x0000e40701007387 */ /* 0x0003e80000100800 */
[----:B------:R-:W-:Y:S04]  /*08b0*/  STL [R1+0x8], R4 ;  /* 0x0000080401007387 */ /* 0x000fe80000100800 */
[----:B------:R2:W-:Y:S04]  /*08c0*/  STL [R1+0xe0], R6 ;  /* 0x0000e00601007387 */ /* 0x0005e80000100800 */
[----:B------:R3:W-:Y:S01]  /*08d0*/  STL [R1+0xdc], R5 ;  /* 0x0000dc0501007387 */ /* 0x0007e20000100800 */
[----:B-1----:R-:W-:-:S02]  /*08e0*/  IADD3 R7, R4, 0x1800, RZ ;  /* 0x0000180004077810 */ /* 0x002fc40007ffe0ff */
[C---:B--2---:R-:W-:Y:S02]  /*08f0*/  IADD3 R6, R4.reuse, 0x1000, RZ ;  /* 0x0000100004067810 */ /* 0x044fe40007ffe0ff */
[----:B---3--:R-:W-:-:S05]  /*0900*/  IADD3 R5, R4, 0x800, RZ ;  /* 0x0000080004057810 */ /* 0x008fca0007ffe0ff */
[----:B------:R1:W-:Y:S04]  /*0910*/  STL [R1+0x44], R5 ;  /* 0x0000440501007387 */ /* 0x0003e80000100800 */
[----:B------:R2:W-:Y:S04]  /*0920*/  STL [R1+0x40], R6 ;  /* 0x0000400601007387 */ /* 0x0005e80000100800 */
[----:B------:R3:W-:Y:S01]  /*0930*/  STL [R1+0x3c], R7 ;  /* 0x00003c0701007387 */ /* 0x0007e20000100800 */
[C---:B-1----:R-:W-:Y:S02]  /*0940*/  IADD3 R5, R4.reuse, 0x2000, RZ ;  /* 0x0000200004057810 */ /* 0x042fe40007ffe0ff */
[----:B--2---:R-:W-:-:S03]  /*0950*/  IADD3 R6, R4, 0x2800, RZ ;  /* 0x0000280004067810 */ /* 0x004fc60007ffe0ff */
[----:B------:R1:W-:Y:S01]  /*0960*/  STL [R1+0x38], R5 ;  /* 0x0000380501007387 */ /* 0x0003e20000100800 */
[----:B---3--:R-:W-:-:S03]  /*0970*/  IADD3 R7, R4, 0x3000, RZ ;  /* 0x0000300004077810 */ /* 0x008fc60007ffe0ff */
        /* <DEDUP_REMOVED lines=12> */
[----:B------:R2:W-:Y:S01]  /*0a40*/  STL [R1+0x1c], R6 ;  /* 0x00001c0601007387 */ /* 0x0005e20000100800 */
[C---:B-1----:R-:W-:Y:S02]  /*0a50*/  IADD3 R5, R4.reuse, 0x6000, RZ ;  /* 0x0000600004057810 */ /* 0x042fe40007ffe0ff */
[----:B--2---:R-:W-:-:S03]  /*0a60*/  IADD3 R6, R4, 0x7000, RZ ;  /* 0x0000700004067810 */ /* 0x004fc60007ffe0ff */
[----:B------:R1:W-:Y:S01]  /*0a70*/  STL [R1+0x18], R5 ;  /* 0x0000180501007387 */ /* 0x0003e20000100800 */
[----:B------:R-:W-:-:S03]  /*0a80*/  IADD3 R4, R4, 0x7800, RZ ;  /* 0x0000780004047810 */ /* 0x000fc60007ffe0ff */
[----:B------:R-:W-:Y:S04]  /*0a90*/  STL [R1+0x14], R7 ;  /* 0x0000140701007387 */ /* 0x000fe80000100800 */
[----:B------:R-:W-:Y:S04]  /*0aa0*/  STL [R1+0x10], R6 ;  /* 0x0000100601007387 */ /* 0x000fe80000100800 */
[----:B------:R2:W-:Y:S04]  /*0ab0*/  STL [R1+0xc], R4 ;  /* 0x00000c0401007387 */ /* 0x0005e80000100800 */
[----:B------:R3:W-:Y:S01]  /*0ac0*/  STL [R1+0x48], R3 ;  /* 0x0000480301007387 */ /* 0x0007e20000100800 */
[----:B-1----:R-:W-:-:S04]  /*0ad0*/  IMAD R5, R10, 0x800, R248 ;  /* 0x000008000a057824 */ /* 0x002fc800078e02f8 */
[--C-:B--2---:R-:W-:Y:S01]  /*0ae0*/  IMAD.IADD R4, R0, 0x1, R5.reuse ;  /* 0x0000000100047824 */ /* 0x104fe200078e0205 */
[C---:B------:R-:W-:Y:S01]  /*0af0*/  IADD3 R0, R2.reuse, R248, R0 ;  /* 0x000000f802007210 */ /* 0x040fe20007ffe000 */
[----:B---3--:R-:W-:-:S04]  /*0b00*/  IMAD.IADD R3, R2, 0x1, R5 ;  /* 0x0000000102037824 */ /* 0x008fc800078e0205 */
[----:B------:R1:W-:Y:S04]  /*0b10*/  STL [R1+0x4], R0 ;  /* 0x0000040001007387 */ /* 0x0003e80000100800 */
[----:B------:R2:W-:Y:S04]  /*0b20*/  STL [R1+0x4c], R4 ;  /* 0x00004c0401007387 */ /* 0x0005e80000100800 */
[----:B------:R2:W-:Y:S01]  /*0b30*/  STL [R1+0x54], R3 ;  /* 0x0000540301007387 */ /* 0x0005e20000100800 */
[----:B-1----:R-:W-:-:S05]  /*0b40*/  IMAD.IADD R0, R2, 0x1, R4 ;  /* 0x0000000102007824 */ /* 0x002fca00078e0204 */
[----:B------:R2:W-:Y:S02]  /*0b50*/  STL [R1+0x50], R0 ;  /* 0x0000500001007387 */ /* 0x0005e40000100800 */
.L_x_851:
[----:B--2---:R-:W2:Y:S01]  /*0b60*/  LDL R4, [R1+0xb0] ;  /* 0x0000b00001047983 */ /* 0x004ea20000100800 */
[----:B------:R-:W-:Y:S01]  /*0b70*/  IMAD.MOV.U32 R0, RZ, RZ, c[0x0][0x560] ;  /* 0x00015800ff007624 */ /* 0x000fe200078e00ff */
[----:B------:R-:W-:Y:S01]  /*0b80*/  YIELD ;  /* 0x0000000000007946 */ /* 0x000fe20003800000 */
[----:B------:R-:W-:Y:S03]  /*0b90*/  BSSY B0, `(.L_x_826) ;  /* 0x0000016000007945 */ /* 0x000fe60003800000 */
[----:B------:R-:W-:-:S13]  /*0ba0*/  ISETP.NE.AND P0, PT, R0, 0x1, PT ;  /* 0x000000010000780c */ /* 0x000fda0003f05270 */
[----:B--2---:R-:W-:Y:S01]  /*0bb0*/  @P0 IMAD.HI.U32 R0, R4, c[0x0][0x564], RZ ;  /* 0x0001590004000a27 */ /* 0x004fe200078e00ff */
[----:B------:R-:W-:-:S04]  /*0bc0*/  MOV R3, R4 ;  /* 0x0000000400037202 */ /* 0x000fc80000000f00 */
[----:B------:R-:W-:-:S04]  /*0bd0*/  @P0 SHF.R.U32.HI R3, RZ, c[0x0][0x568], R0 ;  /* 0x00015a00ff030a19 */ /* 0x000fc80000011600 */
[----:B------:R-:W-:Y:S01]  /*0be0*/  ISETP.GE.AND P0, PT, R3, c[0x0][0x578], PT ;  /* 0x00015e0003007a0c */ /* 0x000fe20003f06270 */
[----:B------:R-:W-:-:S04]  /*0bf0*/  IMAD.MOV R2, RZ, RZ, -R3 ;  /* 0x000000ffff027224 */ /* 0x000fc800078e0a03 */
[----:B------:R-:W-:-:S08]  /*0c00*/  IMAD R2, R2, c[0x0][0x560], R4 ;  /* 0x0001580002027a24 */ /* 0x000fd000078e0204 */
[----:B------:R-:W-:Y:S05]  /*0c10*/  @!P0 BRA `(.L_x_827) ;  /* 0x0000007000008947 */ /* 0x000fea0003800000 */
[----:B------:R-:W-:-:S04]  /*0c20*/  MOV R0, c[0x0][0x56c] ;  /* 0x00015b0000007a02 */ /* 0x000fc80000000f00 */
[----:B------:R-:W-:Y:S02]  /*0c30*/  ISETP.NE.AND P0, PT, R0, 0x1, PT ;  /* 0x000000010000780c */ /* 0x000fe40003f05270 */
[----:B------:R-:W-:-:S11]  /*0c40*/  MOV R0, R2 ;  /* 0x0000000200007202 */ /* 0x000fd60000000f00 */
[----:B------:R-:W-:-:S05]  /*0c50*/  @P0 IMAD.HI.U32 R4, R2, c[0x0][0x570], RZ ;  /* 0x00015c0002040a27 */ /* 0x000fca00078e00ff */
[----:B------:R-:W-:-:S05]  /*0c60*/  @P0 SHF.R.U32.HI R0, RZ, c[0x0][0x574], R4 ;  /* 0x00015d00ff000a19 */ /* 0x000fca0000011604 */
[----:B------:R-:W-:Y:S01]  /*0c70*/  IMAD R4, R0, c[0x0][0x56c], RZ ;  /* 0x00015b0000047a24 */ /* 0x000fe200078e02ff */
[----:B------:R-:W-:Y:S05]  /*0c80*/  BRA `(.L_x_828) ;  /* 0x0000006000007947 */ /* 0x000fea0003800000 */
.L_x_827:
[----:B------:R-:W-:-:S04]  /*0c90*/  MOV R0, c[0x0][0x554] ;  /* 0x0001550000007a02 */ /* 0x000fc80000000f00 */
[----:B------:R-:W-:Y:S02]  /*0ca0*/  ISETP.NE.AND P0, PT, R0, 0x1, PT ;  /* 0x000000010000780c */ /* 0x000fe40003f05270 */
[----:B------:R-:W-:-:S11]  /*0cb0*/  MOV R0, R2 ;  /* 0x0000000200007202 */ /* 0x000fd60000000f00 */
[----:B------:R-:W-:-:S05]  /*0cc0*/  @P0 IMAD.HI.U32 R4, R2, c[0x0][0x558], RZ ;  /* 0x0001560002040a27 */ /* 0x000fca00078e00ff */
[----:B------:R-:W-:-:S05]  /*0cd0*/  @P0 SHF.R.U32.HI R0, RZ, c[0x0][0x55c], R4 ;  /* 0x00015700ff000a19 */ /* 0x000fca0000011604 */
[----:B------:R-:W-:Y:S02]  /*0ce0*/  IMAD R4, R0, c[0x0][0x554], RZ ;  /* 0x0001550000047a24 */ /* 0x000fe400078e02ff */
.L_x_828:
[----:B------:R-:W-:Y:S05]  /*0cf0*/  BSYNC B0 ;  /* 0x0000000000007941 */ /* 0x000fea0003800000 */
.L_x_826:
[----:B------:R-:W-:Y:S01]  /*0d00*/  IMAD.MOV.U32 R5, RZ, RZ, c[0x0][0x53c] ;  /* 0x00014f00ff057624 */ /* 0x000fe200078e00ff */
[----:B------:R-:W-:Y:S01]  /*0d10*/  ULDC UR5, c[0x0][0x1d0] ;  /* 0x0000740000057ab9 */ /* 0x000fe20000000800 */
[----:B------:R-:W-:Y:S01]  /*0d20*/  IMAD.MOV.U32 R11, RZ, RZ, R0 ;  /* 0x000000ffff0b7224 */ /* 0x000fe200078e0000 */
[----:B------:R-:W-:Y:S01]  /*0d30*/  UIADD3 UR5, UR5, 0x3f, URZ ;  /* 0x0000003f05057890 */ /* 0x000fe2000fffe03f */
[----:B------:R-:W-:Y:S01]  /*0d40*/  IMAD.MOV.U32 R28, RZ, RZ, c[0x0][0x2c4] ;  /* 0x0000b100ff1c7624 */ /* 0x000fe200078e00ff */
[----:B------:R-:W-:Y:S01]  /*0d50*/  ISETP.NE.AND P0, PT, R5, 0x1, PT ;  /* 0x000000010500780c */ /* 0x000fe20003f05270 */
[----:B------:R-:W-:Y:S01]  /*0d60*/  IMAD.MOV.U32 R7, RZ, RZ, c[0x0][0x548] ;  /* 0x00015200ff077624 */ /* 0x000fe200078e00ff */
[----:B------:R-:W-:Y:S01]  /*0d70*/  LOP3.LUT R5, RZ, R0, RZ, 0x33, !PT ;  /* 0x00000000ff057212 */ /* 0x000fe200078e33ff */
[----:B------:R-:W-:Y:S01]  /*0d80*/  IMAD.IADD R4, R2, 0x1, -R4 ;  /* 0x0000000102047824 */ /* 0x000fe200078e0a04 */
[----:B------:R-:W-:Y:S01]  /*0d90*/  ISETP.NE.AND P1, PT, R28, 0x1, PT ;  /* 0x000000011c00780c */ /* 0x000fe20003f25270 */
[----:B------:R-:W-:Y:S01]  /*0da0*/  USHF.R.S32.HI UR4, URZ, 0x1f, UR5 ;  /* 0x0000001f3f047899 */ /* 0x000fe20008011405 */
[----:B------:R-:W-:Y:S01]  /*0db0*/  BSSY B0, `(.L_x_829) ;  /* 0x000003f000007945 */ /* 0x000fe20003800000 */
[----:B------:R-:W-:-:S02]  /*0dc0*/  IMAD R3, R3, c[0x0][0x554], R4 ;  /* 0x0001550003037a24 */ /* 0x000fc400078e0204 */
[----:B------:R-:W-:Y:S01]  /*0dd0*/  ULEA.HI UR4, UR4, UR5, URZ, 0x6 ;  /* 0x0000000504047291 */ /* 0x000fe2000f8f303f */
[----:B------:R-:W-:Y:S02]  /*0de0*/  IMAD.MOV.U32 R2, RZ, RZ, RZ ;  /* 0x000000ffff027224 */ /* 0x000fe400078e00ff */
[----:B------:R-:W-:Y:S01]  /*0df0*/  IMAD.MOV.U32 R14, RZ, RZ, R3 ;  /* 0x000000ffff0e7224 */ /* 0x000fe200078e0003 */
[----:B------:R-:W-:Y:S01]  /*0e00*/  USHF.R.S32.HI UR4, URZ, 0x6, UR4 ;  /* 0x000000063f047899 */ /* 0x000fe20008011404 */
[----:B------:R-:W-:Y:S01]  /*0e10*/  @P0 IMAD.HI.U32 R6, R0, c[0x0][0x540], RZ ;  /* 0x0001500000060a27 */ /* 0x000fe200078e00ff */
[----:B------:R-:W-:-:S04]  /*0e20*/  IADD3 R0, R5, c[0x0][0x53c], RZ ;  /* 0x00014f0005007a10 */ /* 0x000fc80007ffe0ff */
[----:B------:R-:W-:Y:S01]  /*0e30*/  @P0 SHF.R.U32.HI R11, RZ, c[0x0][0x544], R6 ;  /* 0x00015100ff0b0a19 */ /* 0x000fe20000011606 */
[----:B------:R-:W-:Y:S01]  /*0e40*/  IMAD.MOV.U32 R6, RZ, RZ, 0x40 ;  /* 0x00000040ff067424 */ /* 0x000fe200078e00ff */
[----:B------:R-:W-:-:S03]  /*0e50*/  ISETP.NE.AND P0, PT, R7, 0x1, PT ;  /* 0x000000010700780c */ /* 0x000fc60003f05270 */
[----:B------:R-:W-:Y:S01]  /*0e60*/  IMAD R0, R11, c[0x0][0x53c], R0 ;  /* 0x00014f000b007a24 */ /* 0x000fe200078e0200 */
[----:B------:R1:W-:Y:S03]  /*0e70*/  STL [R1+0xa8], R11 ;  /* 0x0000a80b01007387 */ /* 0x0003e60000100800 */
[----:B------:R-:W-:-:S05]  /*0e80*/  IMAD.SHL.U32 R18, R0, 0x80, RZ ;  /* 0x0000008000127824 */ /* 0x000fca00078e00ff */
[----:B------:R-:W-:Y:S01]  /*0e90*/  IADD3 R0, R18, 0x7f, RZ ;  /* 0x0000007f12007810 */ /* 0x000fe20007ffe0ff */
[----:B------:R1:W-:Y:S04]  /*0ea0*/  STL [R1+0xac], R18 ;  /* 0x0000ac1201007387 */ /* 0x0003e80000100800 */
[----:B------:R-:W-:-:S05]  /*0eb0*/  @P1 IMAD.HI.U32 R5, R0, c[0x0][0x2c8], RZ ;  /* 0x0000b20000051a27 */ /* 0x000fca00078e00ff */
[----:B------:R-:W-:Y:S02]  /*0ec0*/  @P1 SHF.R.U32.HI R0, RZ, c[0x0][0x2cc], R5 ;  /* 0x0000b300ff001a19 */ /* 0x000fe40000011605 */
[----:B------:R-:W-:-:S04]  /*0ed0*/  IADD3 R5, R6, -c[0x0][0x168], RZ ;  /* 0x80005a0006057a10 */ /* 0x000fc80007ffe0ff */
[----:B------:R-:W-:-:S04]  /*0ee0*/  IADD3 R0, R0, c[0x0][0x1d0], R5 ;  /* 0x0000740000007a10 */ /* 0x000fc80007ffe005 */
[----:B------:R-:W-:-:S04]  /*0ef0*/  SHF.R.S32.HI R6, RZ, 0x1f, R0 ;  /* 0x0000001fff067819 */ /* 0x000fc80000011400 */
[----:B------:R-:W-:Y:S01]  /*0f00*/  LEA.HI R6, R6, R0, RZ, 0x6 ;  /* 0x0000000006067211 */ /* 0x000fe200078f30ff */
[----:B------:R-:W-:-:S03]  /*0f10*/  @P0 IMAD.HI.U32 R0, R3, c[0x0][0x54c], RZ ;  /* 0x0001530003000a27 */ /* 0x000fc600078e00ff */
[----:B------:R-:W-:Y:S02]  /*0f20*/  SHF.R.S32.HI R6, RZ, 0x6, R6 ;  /* 0x00000006ff067819 */ /* 0x000fe40000011406 */
[----:B------:R-:W-:Y:S02]  /*0f30*/  @P0 SHF.R.U32.HI R14, RZ, c[0x0][0x550], R0 ;  /* 0x00015400ff0e0a19 */ /* 0x000fe40000011600 */
[----:B------:R-:W-:-:S03]  /*0f40*/  IMNMX R6, R6, UR4, PT ;  /* 0x0000000406067c17 */ /* 0x000fc6000b800200 */
[----:B------:R-:W-:Y:S01]  /*0f50*/  IMAD.MOV R0, RZ, RZ, -R14 ;  /* 0x000000ffff007224 */ /* 0x000fe200078e0a0e */
[----:B------:R1:W-:Y:S01]  /*0f60*/  STL [R1+0x98], R14 ;  /* 0x0000980e01007387 */ /* 0x0003e20000100800 */
[----:B------:R-:W-:Y:S02]  /*0f70*/  ISETP.GE.AND P0, PT, R6, 0x1, PT ;  /* 0x000000010600780c */ /* 0x000fe40003f06270 */
[----:B------:R-:W-:-:S05]  /*0f80*/  IMAD R17, R0, c[0x0][0x548], R3 ;  /* 0x0001520000117a24 */ /* 0x000fca00078e0203 */
[----:B------:R1:W-:Y:S06]  /*0f90*/  STL [R1+0x94], R17 ;  /* 0x0000941101007387 */ /* 0x0003ec0000100800 */
[----:B------:R-:W-:Y:S05]  /*0fa0*/  @!P0 BRA `(.L_x_830) ;  /* 0x000001f000008947 */ /* 0x000fea0003800000 */
[----:B------:R-:W-:-:S04]  /*0fb0*/  SHF.R.U32.HI R0, RZ, 0x10, R11 ;  /* 0x00000010ff007819 */ /* 0x000fc8000001160b */
[----:B------:R-:W-:-:S04]  /*0fc0*/  ISETP.NE.AND P0, PT, R0, RZ, PT ;  /* 0x000000ff0000720c */ /* 0x000fc80003f05270 */
[----:B------:R-:W-:-:S04]  /*0fd0*/  SEL R0, R0, c[0x0][0x338], P0 ;  /* 0x0000ce0000007a07 */ /* 0x000fc80000000000 */
[-C--:B------:R-:W-:Y:S02]  /*0fe0*/  IABS R3, R0.reuse ;  /* 0x0000000000037213 */ /* 0x080fe40000000000 */
[----:B------:R-:W-:Y:S02]  /*0ff0*/  IADD3 R7, R0, -0x1, R6 ;  /* 0xffffffff00077810 */ /* 0x000fe40007ffe006 */
[----:B------:R-:W2:Y:S02]  /*1000*/  I2F.RP R4, R3 ;  /* 0x0000000300047306 */ /* 0x000ea40000209400 */
[----:B------:R-:W-:Y:S02]  /*1010*/  IABS R10, R7 ;  /* 0x00000007000a7213 */ /* 0x000fe40000000000 */
[----:B------:R-:W-:-:S04]  /*1020*/  LOP3.LUT R7, R7, R0, RZ, 0x3c, !PT ;  /* 0x0000000007077212 */ /* 0x000fc800078e3cff */
[----:B------:R-:W-:Y:S01]  /*1030*/  ISETP.GE.AND P0, PT, R7, RZ, PT ;  /* 0x000000ff0700720c */ /* 0x000fe20003f06270 */
[----:B--2---:R-:W2:Y:S02]  /*1040*/  MUFU.RCP R4, R4 ;  /* 0x0000000400047308 */ /* 0x004ea40000001000 */
[----:B--2---:R-:W-:-:S06]  /*1050*/  IADD3 R4, R4, 0xffffffe, RZ ;  /* 0x0ffffffe04047810 */ /* 0x004fcc0007ffe0ff */
[----:B------:R-:W2:Y:S02]  /*1060*/  F2I.FTZ.U32.TRUNC.NTZ R5, R4 ;  /* 0x0000000400057305 */ /* 0x000ea4000021f000 */
[----:B--2---:R-:W-:Y:S02]  /*1070*/  IMAD.MOV R2, RZ, RZ, -R5 ;  /* 0x000000ffff027224 */ /* 0x004fe400078e0a05 */
[----:B------:R-:W-:Y:S02]  /*1080*/  IMAD.MOV.U32 R4, RZ, RZ, RZ ;  /* 0x000000ffff047224 */ /* 0x000fe400078e00ff */
        /* <DEDUP_REMOVED lines=13> */
[----:B------:R-:W-:-:S13]  /*1160*/  ISETP.GE.U32.AND P3, PT, R4, R3, PT ;  /* 0x000000030400720c */ /* 0x000fda0003f66070 */
[----:B------:R-:W-:-:S05]  /*1170*/  @P3 IADD3 R2, R2, 0x1, RZ ;  /* 0x0000000102023810 */ /* 0x000fca0007ffe0ff */
[----:B------:R-:W-:Y:S01]  /*1180*/  @!P0 IMAD.MOV R2, RZ, RZ, -R2 ;  /* 0x000000ffff028224 */ /* 0x000fe200078e0a02 */
[----:B------:R-:W-:Y:S02]  /*1190*/  @!P2 LOP3.LUT R2, RZ, R0, RZ, 0x33, !PT ;  /* 0x00000000ff02a212 */ /* 0x000fe400078e33ff */
.L_x_830:
[----:B------:R-:W-:Y:S05]  /*11a0*/  BSYNC B0 ;  /* 0x0000000000007941 */ /* 0x000fea0003800000 */
.L_x_829:
[----:B------:R-:W-:Y:S01]  /*11b0*/  LOP3.LUT R0, R11, 0xffff, RZ, 0xc0, !PT ;  /* 0x0000ffff0b007812 */ /* 0x000fe200078ec0ff */
[----:B------:R-:W-:Y:S01]  /*11c0*/  IMAD.MOV.U32 R15, RZ, RZ, RZ ;  /* 0x000000ffff0f7224 */ /* 0x000fe200078e00ff */
[----:B------:R-:W-:Y:S01]  /*11d0*/  CS2R R130, SRZ ;  /* 0x0000000000827805 */ /* 0x000fe2000001ff00 */
[----:B------:R-:W-:Y:S01]  /*11e0*/  IMAD.MOV.U32 R16, RZ, RZ, RZ ;  /* 0x000000ffff107224 */ /* 0x000fe200078e00ff */
[----:B------:R-:W-:Y:S01]  /*11f0*/  CS2R R128, SRZ ;  /* 0x0000000000807805 */ /* 0x000fe2000001ff00 */
[----:B------:R-:W-:Y:S01]  /*1200*/  IMAD R132, R0, R2, RZ ;  /* 0x0000000200847224 */ /* 0x000fe200078e02ff */
[----:B------:R-:W-:Y:S01]  /*1210*/  PRMT R0, RZ, 0x7610, R0 ;  /* 0x00007610ff007816 */ /* 0x000fe20000000000 */
[----:B------:R-:W-:Y:S01]  /*1220*/  CS2R R126, SRZ ;  /* 0x00000000007e7805 */ /* 0x000fe2000001ff00 */
[----:B------:R-:W-:Y:S01]  /*1230*/  CS2R R124, SRZ ;  /* 0x00000000007c7805 */ /* 0x000fe2000001ff00 */
        /* <DEDUP_REMOVED lines=65> */
[----:B--2---:R-:W2:Y:S04]  /*1650*/  LDL.64 R4, [R1+0xa0] ;  /* 0x0000a00001047983 */ /* 0x004ea80000100a00 */
[----:B------:R-:W3:Y:S04]  /*1660*/  S2R R3, SR_TID.X ;  /* 0x0000000000037919 */ /* 0x000ee80000002100 */
[----:B------:R4:W2:Y:S01]  /*1670*/  LDL.64 R34, [R1+0xa0] ;  /* 0x0000a00001227983 */ /* 0x0008a20000100a00 */
[----:B------:R-:W-:-:S04]  /*1680*/  ISETP.NE.U32.AND P0, PT, RZ, c[0x0][0x340], PT ;  /* 0x0000d000ff007a0c */ /* 0x000fc80003f05070 */
[----:B------:R-:W-:-:S13]  /*1690*/  ISETP.NE.AND.EX P0, PT, RZ, c[0x0][0x344], PT, P0 ;  /* 0x0000d100ff007a0c */ /* 0x000fda0003f05300 */
[----:B------:R-:W-:Y:S01]  /*16a0*/  @P0 IMAD.MOV.U32 R2, RZ, RZ, 0x4 ;  /* 0x00000004ff020424 */ /* 0x000fe200078e00ff */
[----:B---3--:R-:W-:-:S04]  /*16b0*/  SHF.R.S32.HI R29, RZ, 0x1f, R3 ;  /* 0x0000001fff1d7819 */ /* 0x008fc80000011403 */
[----:B------:R-:W-:Y:S01]  /*16c0*/  LEA.HI R29, R29, R3, RZ, 0x3 ;  /* 0x000000031d1d7211 */ /* 0x000fe200078f18ff */
[----:B------:R-:W-:-:S03]  /*16d0*/  @P0 IMAD.WIDE R2, R14, R2, c[0x0][0x340] ;  /* 0x0000d0000e020625 */ /* 0x000fc600078e0202 */
[----:B------:R-:W-:Y:S02]  /*16e0*/  SHF.R.S32.HI R29, RZ, 0x3, R29 ;  /* 0x00000003ff1d7819 */ /* 0x000fe4000001141d */
[----:B------:R3:W5:Y:S01]  /*16f0*/  @P0 LDG.E R9, [R2.64] ;  /* 0x0000000602090981 */ /* 0x000762000c1e1900 */
[----:B------:R-:W-:Y:S01]  /*1700*/  SHF.R.S32.HI R13, RZ, 0x1f, R17 ;  /* 0x0000001fff0d7819 */ /* 0x000fe20000011411 */
[----:B------:R-:W-:Y:S04]  /*1710*/  WARPSYNC 0xffffffff ;  /* 0xffffffff00007948 */ /* 0x000fe80003800000 */
[C---:B------:R-:W-:Y:S02]  /*1720*/  IMAD R6, R13.reuse, c[0x0][0x1e8], RZ ;  /* 0x00007a000d067a24 */ /* 0x040fe400078e02ff */
[----:B------:R-:W-:-:S02]  /*1730*/  IMAD R8, R13, c[0x0][0x210], RZ ;  /* 0x000084000d087a24 */ /* 0x000fc400078e02ff */
[C---:B------:R-:W-:Y:S02]  /*1740*/  IMAD R6, R17.reuse, c[0x0][0x1ec], R6 ;  /* 0x00007b0011067a24 */ /* 0x040fe400078e0206 */
[----:B------:R-:W-:Y:S01]  /*1750*/  IMAD R8, R17, c[0x0][0x214], R8 ;  /* 0x0000850011087a24 */ /* 0x000fe200078e0208 */
[----:B---3--:R-:W-:-:S05]  /*1760*/  SHF.R.S32.HI R2, RZ, 0x1f, R29 ;  /* 0x0000001fff027819 */ /* 0x008fca000001141d */
[C---:B------:R-:W-:Y:S02]  /*1770*/  IMAD R0, R2.reuse, c[0x0][0x1e0], RZ ;  /* 0x0000780002007a24 */ /* 0x040fe400078e02ff */
[----:B------:R-:W-:Y:S02]  /*1780*/  IMAD R2, R2, c[0x0][0x208], RZ ;  /* 0x0000820002027a24 */ /* 0x000fe400078e02ff */
[----:B------:R-:W-:Y:S02]  /*1790*/  IMAD R0, R29, c[0x0][0x1e4], R0 ;  /* 0x000079001d007a24 */ /* 0x000fe400078e0200 */
[----:B--2---:R-:W-:-:S05]  /*17a0*/  IMAD.MOV.U32 R34, RZ, RZ, R4 ;  /* 0x000000ffff227224 */ /* 0x004fca00078e0004 */
[--C-:B------:R-:W-:Y:S02]  /*17b0*/  SHF.R.S32.HI R35, RZ, 0x1f, R34.reuse ;  /* 0x0000001fff237819 */ /* 0x100fe40000011422 */
[C---:B------:R-:W-:Y:S02]  /*17c0*/  IADD3 R24, R34.reuse, 0x40, RZ ;  /* 0x0000004022187810 */ /* 0x040fe40007ffe0ff */
[----:B------:R-:W-:Y:S01]  /*17d0*/  ISETP.GE.AND P5, PT, R34, c[0x0][0x1d4], PT ;  /* 0x0000750022007a0c */ /* 0x000fe20003fa6270 */
[----:B------:R-:W-:Y:S01]  /*17e0*/  IMAD.WIDE.U32 R4, R29, c[0x0][0x1e0], R34 ;  /* 0x000078001d047a25 */ /* 0x000fe200078e0022 */
[----:B------:R-:W-:Y:S01]  /*17f0*/  ISETP.GE.AND P4, PT, R24, c[0x0][0x1d4], PT ;  /* 0x0000750018007a0c */ /* 0x000fe20003f86270 */
[----:B------:R4:W-:Y:S01]  /*1800*/  STL [R1+0xa4], R35 ;  /* 0x0000a42301007387 */ /* 0x0009e20000100800 */
[----:B------:R-:W-:Y:S02]  /*1810*/  SEL R10, RZ, 0x1, P5 ;  /* 0x00000001ff0a7807 */ /* 0x000fe40002800000 */
[----:B------:R-:W-:Y:S01]  /*1820*/  IADD3 R5, R5, R0, RZ ;  /* 0x0000000005057210 */ /* 0x000fe20007ffe0ff */
[C---:B------:R-:W-:Y:S01]  /*1830*/  IMAD R0, R29.reuse, c[0x0][0x20c], R2 ;  /* 0x000083001d007a24 */ /* 0x040fe200078e0202 */
[C---:B------:R-:W-:Y:S01]  /*1840*/  IADD3 R21, R34.reuse, 0x80, RZ ;  /* 0x0000008022157810 */ /* 0x040fe20007ffe0ff */
[----:B------:R-:W-:Y:S01]  /*1850*/  IMAD.WIDE.U32 R2, R29, c[0x0][0x208], R34 ;  /* 0x000082001d027a25 */ /* 0x000fe200078e0022 */
[----:B------:R-:W-:-:S02]  /*1860*/  IADD3 R25, R34, 0xc0, RZ ;  /* 0x000000c022197810 */ /* 0x000fc40007ffe0ff */
[----:B------:R-:W-:Y:S01]  /*1870*/  ISETP.GE.AND P3, PT, R21, c[0x0][0x1d4], PT ;  /* 0x0000750015007a0c */ /* 0x000fe20003f66270 */
[----:B------:R-:W-:Y:S01]  /*1880*/  IMAD.IADD R3, R3, 0x1, R0 ;  /* 0x0000000103037824 */ /* 0x000fe200078e0200 */
[----:B------:R-:W-:Y:S01]  /*1890*/  SEL R0, RZ, 0xffffffff, P4 ;  /* 0xffffffffff007807 */ /* 0x000fe20002000000 */
[----:B------:R-:W-:Y:S01]  /*18a0*/  IMAD.WIDE.U32 R4, R17, c[0x0][0x1e8], R4 ;  /* 0x00007a0011047a25 */ /* 0x000fe200078e0004 */
[----:B------:R-:W-:Y:S02]  /*18b0*/  ISETP.GE.AND P2, PT, R25, c[0x0][0x1d4], PT ;  /* 0x0000750019007a0c */ /* 0x000fe40003f46270 */
[----:B-1----:R-:W-:Y:S01]  /*18c0*/  SEL R11, RZ, 0x4, P3 ;  /* 0x00000004ff0b7807 */ /* 0x002fe20001800000 */
[----:B------:R-:W-:Y:S01]  /*18d0*/  IMAD.WIDE.U32 R2, R17, c[0x0][0x210], R2 ;  /* 0x0000840011027a25 */ /* 0x000fe200078e0002 */
[----:B------:R-:W-:-:S03]  /*18e0*/  IADD3 R7, R5, R6, RZ ;  /* 0x0000000605077210 */ /* 0x000fc60007ffe0ff */
[----:B------:R-:W-:Y:S01]  /*18f0*/  IMAD.SHL.U32 R0, R0, 0x2, RZ ;  /* 0x0000000200007824 */ /* 0x000fe200078e00ff */
[----:B------:R-:W-:Y:S01]  /*1900*/  IADD3 R5, R3, R8, RZ ;  /* 0x0000000803057210 */ /* 0x000fe20007ffe0ff */
[----:B------:R-:W-:Y:S01]  /*1910*/  IMAD.MOV.U32 R6, RZ, RZ, R4 ;  /* 0x000000ffff067224 */ /* 0x000fe200078e0004 */
[----:B------:R-:W-:Y:S01]  /*1920*/  SHF.R.S32.HI R8, RZ, 0x1f, R14 ;  /* 0x0000001fff087819 */ /* 0x000fe2000001140e */
[----:B------:R-:W-:Y:S01]  /*1930*/  IMAD.MOV.U32 R4, RZ, RZ, R2 ;  /* 0x000000ffff047224 */ /* 0x000fe200078e0002 */
[----:B-----5:R-:W-:Y:S02]  /*1940*/  @P0 SHF.R.S32.HI R3, RZ, 0x1f, R9 ;  /* 0x0000001fff030819 */ /* 0x020fe40000011409 */
[----:B------:R-:W-:Y:S02]  /*1950*/  @!P0 MOV R3, R8 ;  /* 0x0000000800038202 */ /* 0x000fe40000000f00 */
[----:B------:R-:W-:Y:S02]  /*1960*/  LOP3.LUT R12, R0, 0x2, R10, 0xe2, !PT ;  /* 0x00000002000c7812 */ /* 0x000fe400078ee20a */
[----:B------:R-:W-:Y:S01]  /*1970*/  @P0 MOV R2, R9 ;  /* 0x0000000900020202 */ /* 0x000fe20000000f00 */
[----:B------:R-:W-:Y:S01]  /*1980*/  @!P0 IMAD.MOV.U32 R2, RZ, RZ, R14 ;  /* 0x000000ffff028224 */ /* 0x000fe200078e000e */
[----:B------:R-:W-:Y:S01]  /*1990*/  SEL R10, RZ, 0x8, P2 ;  /* 0x00000008ff0a7807 */ /* 0x000fe20001000000 */
[----:B------:R-:W-:-:S02]  /*19a0*/  IMAD R0, R3, c[0x0][0x1f0], RZ ;  /* 0x00007c0003007a24 */ /* 0x000fc400078e02ff */
[----:B------:R-:W-:Y:S01]  /*19b0*/  IMAD R3, R3, c[0x0][0x218], RZ ;  /* 0x0000860003037a24 */ /* 0x000fe200078e02ff */
[----:B------:R-:W-:Y:S01]  /*19c0*/  LOP3.LUT R20, R10, R12, R11, 0xfe, !PT ;  /* 0x0000000c0a147212 */ /* 0x000fe200078efe0b */
[----:B------:R-:W-:-:S04]  /*19d0*/  IMAD.WIDE.U32 R88, R2, c[0x0][0x1f0], R6 ;  /* 0x00007c0002587a25 */ /* 0x000fc800078e0006 */
[C---:B------:R-:W-:Y:S01]  /*19e0*/  IMAD.WIDE.U32 R32, R2.reuse, c[0x0][0x218], R4 ;  /* 0x0000860002207a25 */ /* 0x040fe200078e0004 */
[----:B------:R4:W-:Y:S03]  /*19f0*/  STL.64 [R1+0x68], R88 ;  /* 0x0000685801007387 */ /* 0x0009e60000100a00 */
[C---:B------:R-:W-:Y:S01]  /*1a00*/  IMAD R0, R2.reuse, c[0x0][0x1f4], R0 ;  /* 0x00007d0002007a24 */ /* 0x040fe200078e0200 */
[----:B------:R4:W-:Y:S01]  /*1a10*/  STL.64 [R1+0x70], R32 ;  /* 0x0000702001007387 */ /* 0x0009e20000100a00 */
[----:B------:R-:W-:Y:S02]  /*1a20*/  IMAD R2, R2, c[0x0][0x21c], R3 ;  /* 0x0000870002027a24 */ /* 0x000fe400078e0203 */
[----:B------:R-:W-:-:S03]  /*1a30*/  IMAD.IADD R87, R89, 0x1, R0 ;  /* 0x0000000159577824 */ /* 0x000fc600078e0200 */
[----:B------:R-:W-:Y:S02]  /*1a40*/  IADD3 R30, R33, R2, RZ ;  /* 0x00000002211e7210 */ /* 0x000fe40007ffe0ff */
[----:B------:R4:W-:Y:S04]  /*1a50*/  STL [R1+0x64], R87 ;  /* 0x0000645701007387 */ /* 0x0009e80000100800 */
[----:B------:R4:W-:Y:S02]  /*1a60*/  STL [R1+0x78], R30 ;  /* 0x0000781e01007387 */ /* 0x0009e40000100800 */
[----:B------:R-:W2:Y:S01]  /*1a70*/  LDL R15, [R1+0x104] ;  /* 0x00010400010f7983 */ /* 0x000ea20000100800 */
[----:B------:R-:W-:Y:S01]  /*1a80*/  IMAD.MOV.U32 R128, RZ, RZ, R18 ;  /* 0x000000ffff807224 */ /* 0x000fe200078e0012 */
[----:B------:R-:W-:Y:S01]  /*1a90*/  P2R R22, PR, RZ, 0x20 ;  /* 0x00000020ff167803 */ /* 0x000fe20000000000 */
[----:B------:R-:W-:Y:S01]  /*1aa0*/  IMAD R5, R13, c[0x0][0x1b8], RZ ;  /* 0x00006e000d057a24 */ /* 0x000fe200078e02ff */
[----:B------:R-:W3:Y:S01]  /*1ab0*/  LDL R39, [R1+0xd8] ;  /* 0x0000d80001277983 */ /* 0x000ee20000100800 */
[----:B------:R-:W-:Y:S01]  /*1ac0*/  IMAD.WIDE.U32 R2, R17, c[0x0][0x1b8], RZ ;  /* 0x00006e0011027a25 */ /* 0x000fe200078e00ff */
[----:B------:R-:W-:-:S02]  /*1ad0*/  P2R R27, PR, RZ, 0x8 ;  /* 0x00000008ff1b7803 */ /* 0x000fc40000000000 */
[----:B------:R-:W5:Y:S01]  /*1ae0*/  LDL R37, [R1+0xd4] ;  /* 0x0000d40001257983 */ /* 0x000f620000100800 */
[----:B------:R-:W-:Y:S01]  /*1af0*/  IMAD R5, R17, c[0x0][0x1bc], R5 ;  /* 0x00006f0011057a24 */ /* 0x000fe200078e0205 */
[----:B------:R-:W-:Y:S02]  /*1b00*/  P2R R23, PR, RZ, 0x10 ;  /* 0x00000010ff177803 */ /* 0x000fe40000000000 */
[----:B----4-:R-:W4:Y:S01]  /*1b10*/  LDL R31, [R1+0xd0] ;  /* 0x0000d000011f7983 */ /* 0x010f220000100800 */
[----:B------:R-:W-:-:S03]  /*1b20*/  P2R R26, PR, RZ, 0x4 ;  /* 0x00000004ff1a7803 */ /* 0x000fc60000000000 */
[----:B------:R-:W3:Y:S01]  /*1b30*/  LDL R86, [R1+0x58] ;  /* 0x0000580001567983 */ /* 0x000ee20000100800 */
[----:B------:R-:W-:Y:S02]  /*1b40*/  IMAD R8, R8, c[0x0][0x1c0], RZ ;  /* 0x0000700008087a24 */ /* 0x000fe400078e02ff */
[----:B------:R-:W-:Y:S01]  /*1b50*/  IMAD.IADD R3, R3, 0x1, R5 ;  /* 0x0000000103037824 */ /* 0x000fe200078e0205 */
[----:B------:R-:W-:Y:S01]  /*1b60*/  P2R R36, PR, RZ, 0x2 ;  /* 0x00000002ff247803 */ /* 0x000fe20000000000 */
[C---:B------:R-:W-:Y:S01]  /*1b70*/  IMAD R8, R14.reuse, c[0x0][0x1c4], R8 ;  /* 0x000071000e087a24 */ /* 0x040fe200078e0208 */
[----:B------:R-:W3:Y:S01]  /*1b80*/  LDL R80, [R1+0x2c] ;  /* 0x00002c0001507983 */ /* 0x000ee20000100800 */
[----:B------:R-:W-:-:S03]  /*1b90*/  IMAD.WIDE.U32 R2, R14, c[0x0][0x1c0], R2 ;  /* 0x000070000e027a25 */ /* 0x000fc600078e0002 */
[----:B------:R-:W3:Y:S01]  /*1ba0*/  LDL R83, [R1+0x38] ;  /* 0x0000380001537983 */ /* 0x000ee20000100800 */
[----:B------:R-:W-:Y:S02]  /*1bb0*/  IMAD.IADD R3, R3, 0x1, R8 ;  /* 0x0000000103037824 */ /* 0x000fe400078e0208 */
[----:B------:R-:W-:Y:S01]  /*1bc0*/  IMAD R28, R28, c[0x0][0x168], RZ ;  /* 0x00005a001c1c7a24 */ /* 0x000fe200078e02ff */
[----:B------:R-:W3:Y:S01]  /*1bd0*/  LDL R82, [R1+0x34] ;  /* 0x0000340001527983 */ /* 0x000ee20000100800 */
[----:B------:R-:W-:Y:S01]  /*1be0*/  IMAD.IADD R9, R29, 0x1, R128 ;  /* 0x000000011d097824 */ /* 0x000fe200078e0280 */
[----:B------:R-:W-:Y:S02]  /*1bf0*/  ISETP.GE.AND P3, PT, R34, c[0x0][0x198], PT ;  /* 0x0000660022007a0c */ /* 0x000fe40003f66270 */
[----:B------:R-:W-:Y:S02]  /*1c00*/  BAR.SYNC.DEFER_BLOCKING 0x0 ;  /* 0x0000000000007b1d */ /* 0x000fe40000010000 */
[----:B------:R-:W-:-:S02]  /*1c10*/  IADD3 R18, R9, 0x40, RZ ;  /* 0x0000004009127810 */ /* 0x000fc40007ffe0ff */
[----:B------:R-:W-:Y:S02]  /*1c20*/  ISETP.GE.AND P2, PT, R24, c[0x0][0x198], PT ;  /* 0x0000660018007a0c */ /* 0x000fe40003f46270 */
[----:B------:R-:W-:Y:S01]  /*1c30*/  ISETP.GE.AND P4, PT, R18, R28, PT ;  /* 0x0000001c1200720c */ /* 0x000fe20003f86270 */
[----:B------:R-:W-:Y:S01]  /*1c40*/  IMAD.MOV.U32 R135, RZ, RZ, R38 ;  /* 0x000000ffff877224 */ /* 0x000fe200078e0026 */
[----:B------:R-:W3:Y:S01]  /*1c50*/  LDL R81, [R1+0x30] ;  /* 0x0000300001517983 */ /* 0x000ee20000100800 */
[----:B--2---:R-:W-:-:S04]  /*1c60*/  IMAD.IADD R4, R15, 0x1, R128 ;  /* 0x000000010f047824 */ /* 0x004fc800078e0280 */
        /* <DEDUP_REMOVED lines=15> */
[----:B------:R-:W-:-:S05]  /*1d60*/  IMAD.IADD R0, R3, 0x1, R0 ;  /* 0x0000000103007824 */ /* 0x000fca00078e0200 */
[----:B------:R-:W-:Y:S02]  /*1d70*/  LEA.HI.X R0, R2, c[0x0][0x164], R0, 0x1, P0 ;  /* 0x0000590002007a11 */ /* 0x000fe400000f0c00 */
[----:B------:R-:W1:Y:S04]  /*1d80*/  SHFL.IDX PT, R2, R8, RZ, 0x181f ;  /* 0x00181fff08027589 */ /* 0x000e6800000e0000 */
[----:B------:R-:W3:Y:S01]  /*1d90*/  SHFL.IDX PT, R3, R0, RZ, 0x181f ;  /* 0x00181fff00037589 */ /* 0x000ee200000e0000 */
[CC--:B------:R-:W-:Y:S02]  /*1da0*/  ISETP.GE.AND P0, PT, R9.reuse, R28.reuse, PT ;  /* 0x0000001c0900720c */ /* 0x0c0fe40003f06270 */
[----:B------:R-:W-:Y:S01]  /*1db0*/  IADD3 R4, R9, 0x20, RZ ;  /* 0x0000002009047810 */ /* 0x000fe20007ffe0ff */
[----:B------:R-:W2:Y:S03]  /*1dc0*/  SHFL.IDX PT, R6, R8, 0x1, 0x181f ;  /* 0x00381f0008067f89 */ /* 0x000ea600000e0000 */
[----:B------:R-:W-:Y:S01]  /*1dd0*/  ISETP.GE.AND P5, PT, R4, R28, PT ;  /* 0x0000001c0400720c */ /* 0x000fe20003fa6270 */
[----:B------:R-:W2:Y:S04]  /*1de0*/  SHFL.IDX PT, R7, R0, 0x1, 0x181f ;  /* 0x00381f0000077f89 */ /* 0x000ea800000e0000 */
[----:B------:R-:W2:Y:S02]  /*1df0*/  SHFL.IDX PT, R4, R8, 0x2, 0x181f ;  /* 0x00581f0008047f89 */ /* 0x000ea400000e0000 */
[----:B-1----:R-:W-:-:S02]  /*1e00*/  @!P0 LEA R14, P6, R24, R2, 0x1 ;  /* 0x00000002180e8211 */ /* 0x002fc400078c08ff */
[----:B------:R-:W1:Y:S02]  /*1e10*/  SHFL.IDX PT, R5, R0, 0x2, 0x181f ;  /* 0x00581f0000057f89 */ /* 0x000e6400000e0000 */
[----:B---3--:R-:W-:Y:S02]  /*1e20*/  @!P0 LEA.HI.X R15, R24, R3, R39, 0x1, P6 ;  /* 0x00000003180f8211 */ /* 0x008fe400030f0c27 */
[----:B------:R-:W-:-:S04]  /*1e30*/  @!P0 LEA R12, P6, R21, R2, 0x1 ;  /* 0x00000002150c8211 */ /* 0x000fc800078c08ff */
[----:B-----5:R-:W-:Y:S02]  /*1e40*/  @!P0 LEA.HI.X R13, R21, R3, R37, 0x1, P6 ;  /* 0x00000003150d8211 */ /* 0x020fe400030f0c25 */
[----:B------:R-:W-:-:S04]  /*1e50*/  @!P0 LEA R10, P6, R25, R2, 0x1 ;  /* 0x00000002190a8211 */ /* 0x000fc800078c08ff */
[----:B----4-:R-:W-:Y:S01]  /*1e60*/  @!P0 LEA.HI.X R11, R25, R3, R31, 0x1, P6 ;  /* 0x00000003190b8211 */ /* 0x010fe200030f0c1f */
[----:B------:R-:W-:Y:S01]  /*1e70*/  @!P0 IMAD.WIDE R2, R34, 0x2, R2 ;  /* 0x0000000222028825 */ /* 0x000fe200078e0202 */
[----:B------:R-:W-:Y:S02]  /*1e80*/  ISETP.GE.AND P1, PT, R21, c[0x0][0x198], PT ;  /* 0x0000660015007a0c */ /* 0x000fe40003f26270 */
[C---:B--2---:R-:W-:Y:S02]  /*1e90*/  @!P5 LEA R16, P6, R24.reuse, R6, 0x1 ;  /* 0x000000061810d211 */ /* 0x044fe400078c08ff */
[----:B------:R2:W-:Y:S02]  /*1ea0*/  @!P0 LDGSTS.E.BYPASS.LTC128B.128 [R86+0x100], [R2.64], !P3 ;  /* 0x0010000002568fae */ /* 0x0005e4000d901d46 */
[C---:B------:R-:W-:Y:S02]  /*1eb0*/  @!P5 LEA.HI.X R17, R24.reuse, R7, R39, 0x1, P6 ;  /* 0x000000071811d211 */ /* 0x040fe400030f0c27 */
[----:B------:R-:W-:Y:S01]  /*1ec0*/  @!P4 LEA R18, P6, R24, R4, 0x1 ;  /* 0x000000041812c211 */ /* 0x000fe200078c08ff */
[----:B------:R3:W-:Y:S01]  /*1ed0*/  @!P0 LDGSTS.E.BYPASS.LTC128B.128 [R86+0x4100], [R14.64], !P2 ;  /* 0x041000000e568fae */ /* 0x0007e2000d101d46 */
[----:B------:R-:W-:-:S02]  /*1ee0*/  IADD3 R9, R9, 0x60, RZ ;  /* 0x0000006009097810 */ /* 0x000fc40007ffe0ff */
[----:B-1----:R-:W-:Y:S01]  /*1ef0*/  @!P4 LEA.HI.X R19, R24, R5, R39, 0x1, P6 ;  /* 0x000000051813c211 */ /* 0x002fe200030f0c27 */
[----:B------:R1:W-:Y:S01]  /*1f00*/  @!P0 LDGSTS.E.BYPASS.LTC128B.128 [R86+0x8100], [R12.64], !P1 ;  /* 0x081000000c568fae */ /* 0x0003e2000c901d46 */
[----:B------:R-:W-:Y:S02]  /*1f10*/  ISETP.GE.AND P1, PT, R25, c[0x0][0x198], PT ;  /* 0x0000660019007a0c */ /* 0x000fe40003f26270 */
[----:B------:R-:W-:-:S11]  /*1f20*/  ISETP.GE.AND P6, PT, R9, R28, PT ;  /* 0x0000001c0900720c */ /* 0x000fd60003fc6270 */
[----:B------:R4:W-:Y:S04]  /*1f30*/  @!P0 LDGSTS.E.BYPASS.LTC128B.128 [R86+0xc100], [R10.64], !P1 ;  /* 0x0c1000000a568fae */ /* 0x0009e8000c901d46 */
[----:B--2---:R-:W1:Y:S04]  /*1f40*/  SHFL.IDX PT, R2, R8, 0x3, 0x181f ;  /* 0x00781f0008027f89 */ /* 0x004e6800000e0000 */
[----:B------:R-:W2:Y:S04]  /*1f50*/  SHFL.IDX PT, R3, R0, 0x3, 0x181f ;  /* 0x00781f0000037f89 */ /* 0x000ea800000e0000 */
[----:B---3--:R-:W3:Y:S04]  /*1f60*/  LDL R15, [R1+0x54] ;  /* 0x00005400010f7983 */ /* 0x008ee80000100800 */
[----:B------:R-:W5:Y:S01]  /*1f70*/  LDL R14, [R1+0x50] ;  /* 0x00005000010e7983 */ /* 0x000f620000100800 */
[----:B-1----:R-:W-:-:S04]  /*1f80*/  @!P6 LEA R12, P0, R24, R2, 0x1 ;  /* 0x00000002180ce211 */ /* 0x002fc800078008ff */
[----:B--2---:R-:W-:Y:S02]  /*1f90*/  @!P6 LEA.HI.X R13, R24, R3, R39, 0x1, P0 ;  /* 0x00000003180de211 */ /* 0x004fe400000f0c27 */
[----:B----4-:R-:W-:-:S04]  /*1fa0*/  @!P5 LEA R10, P0, R21, R6, 0x1 ;  /* 0x00000006150ad211 */ /* 0x010fc800078008ff */
[----:B------:R-:W-:Y:S02]  /*1fb0*/  @!P5 LEA.HI.X R11, R21, R7, R37, 0x1, P0 ;  /* 0x00000007150bd211 */ /* 0x000fe400000f0c25 */
[----:B------:R-:W-:-:S04]  /*1fc0*/  @!P5 LEA R8, P0, R25, R6, 0x1 ;  /* 0x000000061908d211 */ /* 0x000fc800078008ff */
[----:B------:R-:W-:Y:S02]  /*1fd0*/  @!P5 LEA.HI.X R9, R25, R7, R31, 0x1, P0 ;  /* 0x000000071909d211 */ /* 0x000fe400000f0c1f */
[----:B------:R-:W-:Y:S01]  /*1fe0*/  ISETP.GE.AND P0, PT, R21, c[0x0][0x198], PT ;  /* 0x0000660015007a0c */ /* 0x000fe20003f06270 */
[----:B------:R-:W-:-:S05]  /*1ff0*/  @!P5 IMAD.WIDE R6, R34, 0x2, R6 ;  /* 0x000000022206d825 */ /* 0x000fca00078e0206 */
[----:B------:R1:W-:Y:S04]  /*2000*/  @!P5 LDGSTS.E.BYPASS.LTC128B.128 [R86+0x1100], [R6.64], !P3 ;  /* 0x011000000656dfae */ /* 0x0003e8000d901d46 */
[----:B------:R2:W-:Y:S04]  /*2010*/  @!P5 LDGSTS.E.BYPASS.LTC128B.128 [R86+0x5100], [R16.64], !P2 ;  /* 0x051000001056dfae */ /* 0x0005e8000d101d46 */
[----:B------:R4:W-:Y:S04]  /*2020*/  @!P5 LDGSTS.E.BYPASS.LTC128B.128 [R86+0x9100], [R10.64], !P0 ;  /* 0x091000000a56dfae */ /* 0x0009e8000c101d46 */
[----:B------:R1:W-:Y:S04]  /*2030*/  @!P5 LDGSTS.E.BYPASS.LTC128B.128 [R86+0xd100], [R8.64], !P1 ;  /* 0x0d1000000856dfae */ /* 0x0003e8000c901d46 */
[----:B--2---:R-:W4:Y:S04]  /*2040*/  LDL R17, [R1+0x8] ;  /* 0x0000080001117983 */ /* 0x004f280000100800 */
[----:B------:R-:W4:Y:S01]  /*2050*/  LDL R16, [R1+0x44] ;  /* 0x0000440001107983 */ /* 0x000f220000100800 */
[----:B-1----:R-:W-:-:S04]  /*2060*/  @!P4 LEA R8, P0, R21, R4, 0x1 ;  /* 0x000000041508c211 */ /* 0x002fc800078008ff */
[C---:B------:R-:W-:Y:S02]  /*2070*/  @!P4 LEA.HI.X R9, R21.reuse, R5, R37, 0x1, P0 ;  /* 0x000000051509c211 */ /* 0x040fe400000f0c25 */
[----:B----4-:R-:W-:-:S04]  /*2080*/  @!P6 LEA R10, P0, R21, R2, 0x1 ;  /* 0x00000002150ae211 */ /* 0x010fc800078008ff */
[----:B------:R-:W-:Y:S02]  /*2090*/  @!P6 LEA.HI.X R11, R21, R3, R37, 0x1, P0 ;  /* 0x00000003150be211 */ /* 0x000fe400000f0c25 */
[----:B------:R-:W-:-:S04]  /*20a0*/  @!P4 LEA R6, P0, R25, R4, 0x1 ;  /* 0x000000041906c211 */ /* 0x000fc800078008ff */
[----:B------:R-:W-:Y:S01]  /*20b0*/  @!P4 LEA.HI.X R7, R25, R5, R31, 0x1, P0 ;  /* 0x000000051907c211 */ /* 0x000fe200000f0c1f */
[----:B------:R-:W-:-:S05]  /*20c0*/  @!P4 IMAD.WIDE R4, R34, 0x2, R4 ;  /* 0x000000022204c825 */ /* 0x000fca00078e0204 */
[----:B------:R1:W-:Y:S04]  /*20d0*/  @!P4 LDGSTS.E.BYPASS.LTC128B.128 [R86+0x2100], [R4.64], !P3 ;  /* 0x021000000456cfae */ /* 0x0003e8000d901d46 */
[----:B------:R4:W-:Y:S01]  /*20e0*/  @!P4 LDGSTS.E.BYPASS.LTC128B.128 [R86+0x6100], [R18.64], !P2 ;  /* 0x061000001256cfae */ /* 0x0009e2000d101d46 */
[----:B------:R-:W-:-:S13]  /*20f0*/  ISETP.GE.AND P0, PT, R21, c[0x0][0x198], PT ;  /* 0x0000660015007a0c */ /* 0x000fda0003f06270 */
[----:B------:R1:W-:Y:S04]  /*2100*/  @!P4 LDGSTS.E.BYPASS.LTC128B.128 [R86+0xa100], [R8.64], !P0 ;  /* 0x0a1000000856cfae */ /* 0x0003e8000c101d46 */
[----:B------:R1:W-:Y:S04]  /*2110*/  @!P4 LDGSTS.E.BYPASS.LTC128B.128 [R86+0xe100], [R6.64], !P1 ;  /* 0x0e1000000656cfae */ /* 0x0003e8000c901d46 */
[----:B----4-:R-:W4:Y:S01]  /*2120*/  LDL R18, [R1+0x4c] ;  /* 0x00004c0001127983 */ /* 0x010f220000100800 */
[----:B-1----:R-:W-:-:S04]  /*2130*/  @!P6 LEA R6, P0, R25, R2, 0x1 ;  /* 0x000000021906e211 */ /* 0x002fc800078008ff */
[----:B------:R-:W-:Y:S02]  /*2140*/  @!P6 LEA.HI.X R7, R25, R3, R31, 0x1, P0 ;  /* 0x000000031907e211 */ /* 0x000fe400000f0c1f */
[----:B------:R-:W-:Y:S01]  /*2150*/  ISETP.GE.AND P0, PT, R21, c[0x0][0x198], PT ;  /* 0x0000660015007a0c */ /* 0x000fe20003f06270 */
[----:B------:R-:W-:-:S05]  /*2160*/  @!P6 IMAD.WIDE R2, R34, 0x2, R2 ;  /* 0x000000022202e825 */ /* 0x000fca00078e0202 */
[----:B------:R1:W-:Y:S04]  /*2170*/  @!P6 LDGSTS.E.BYPASS.LTC128B.128 [R86+0x3100], [R2.64], !P3 ;  /* 0x031000000256efae */ /* 0x0003e8000d901d46 */
[----:B------:R1:W-:Y:S04]  /*2180*/  @!P6 LDGSTS.E.BYPASS.LTC128B.128 [R86+0x7100], [R12.64], !P2 ;  /* 0x071000000c56efae */ /* 0x0003e8000d101d46 */
[----:B------:R1:W-:Y:S01]  /*2190*/  @!P6 LDGSTS.E.BYPASS.LTC128B.128 [R86+0xb100], [R10.64], !P0 ;  /* 0x0b1000000a56efae */ /* 0x0003e2000c101d46 */
[----:B------:R-:W-:Y:S02]  /*21a0*/  IADD3 R4, R135, -0x1, RZ ;  /* 0xffffffff87047810 */ /* 0x000fe40007ffe0ff */
[----:B------:R-:W-:Y:S01]  /*21b0*/  IADD3 R8, -R29, c[0x0][0x1d0], RZ ;  /* 0x000074001d087a10 */ /* 0x000fe20007ffe1ff */
[----:B------:R1:W-:Y:S04]  /*21c0*/  @!P6 LDGSTS.E.BYPASS.LTC128B.128 [R86+0xf100], [R6.64], !P1 ;  /* 0x0f1000000656efae */ /* 0x0003e8000c901d46 */
[----:B-1----:R-:W4:Y:S04]  /*21d0*/  LDL R11, [R1+0x40] ;  /* 0x00004000010b7983 */ /* 0x002f280000100800 */
[----:B------:R-:W4:Y:S01]  /*21e0*/  LDL R10, [R1+0x3c] ;  /* 0x00003c00010a7983 */ /* 0x000f220000100800 */
[----:B------:R-:W-:Y:S01]  /*21f0*/  SHF.R.S32.HI R9, RZ, 0x1f, R4 ;  /* 0x0000001fff097819 */ /* 0x000fe20000011404 */
[----:B------:R-:W-:-:S02]  /*2200*/  IMAD R8, R4, -0x40, R8 ;  /* 0xffffffc004087824 */ /* 0x000fc400078e0208 */
[----:B------:R-:W-:Y:S01]  /*2210*/  IMAD.WIDE.U32 R2, R4, c[0x0][0x1e0], RZ ;  /* 0x0000780004027a25 */ /* 0x000fe200078e00ff */
[----:B------:R-:W-:Y:S01]  /*2220*/  ISETP.NE.AND P5, PT, R22, RZ, PT ;  /* 0x000000ff1600720c */ /* 0x000fe20003fa5270 */
[----:B------:R-:W0:Y:S01]  /*2230*/  LDGDEPBAR ;  /* 0x00000000000079af */ /* 0x000e220000000000 */
[----:B------:R-:W-:Y:S01]  /*2240*/  ISETP.GE.AND P0, PT, R8, 0x1, PT ;  /* 0x000000010800780c */ /* 0x000fe20003f06270 */
[----:B------:R-:W-:-:S04]  /*2250*/  IMAD R5, R9, c[0x0][0x1e0], RZ ;  /* 0x0000780009057a24 */ /* 0x000fc800078e02ff */
[----:B------:R-:W-:Y:S01]  /*2260*/  IMAD R5, R4, c[0x0][0x1e4], R5 ;  /* 0x0000790004057a24 */ /* 0x000fe200078e0205 */
[----:B------:R-:W-:-:S03]  /*2270*/  LEA R0, P6, R2, R88, 0x6 ;  /* 0x0000005802007211 */ /* 0x000fc600078c30ff */
[----:B------:R-:W-:Y:S01]  /*2280*/  IMAD.IADD R5, R3, 0x1, R5 ;  /* 0x0000000103057824 */ /* 0x000fe200078e0205 */
[----:B------:R-:W-:-:S04]  /*2290*/  ISETP.NE.AND P4, PT, R23, RZ, PT ;  /* 0x000000ff1700720c */ /* 0x000fc80003f85270 */
[----:B------:R-:W-:Y:S02]  /*22a0*/  LEA.HI.X R5, R2, R87, R5, 0x6, P6 ;  /* 0x0000005702057211 */ /* 0x000fe400030f3405 */
[----:B------:R-:W-:Y:S02]  /*22b0*/  @P0 LEA R2, P6, R0, c[0x0][0x1c8], 0x1 ;  /* 0x0000720000020a11 */ /* 0x000fe400078c08ff */
[----:B------:R-:W-:Y:S02]  /*22c0*/  ISETP.NE.AND P3, PT, R27, RZ, PT ;  /* 0x000000ff1b00720c */ /* 0x000fe40003f65270 */
[----:B------:R-:W-:Y:S02]  /*22d0*/  ISETP.NE.AND P2, PT, R26, RZ, PT ;  /* 0x000000ff1a00720c */ /* 0x000fe40003f45270 */
[----:B------:R-:W-:Y:S02]  /*22e0*/  @P0 LEA.HI.X R3, R0, c[0x0][0x1cc], R5, 0x1, P6 ;  /* 0x0000730000030a11 */ /* 0x000fe400030f0c05 */
[----:B------:R-:W-:Y:S01]  /*22f0*/  ISETP.GE.AND P6, PT, R8, 0x21, PT ;  /* 0x000000210800780c */ /* 0x000fe20003fc6270 */
[----:B------:R-:W-:-:S02]  /*2300*/  IMAD.MOV.U32 R8, RZ, RZ, 0x20 ;  /* 0x00000020ff087424 */ /* 0x000fc400078e00ff */
[----:B------:R1:W-:Y:S02]  /*2310*/  @P0 LDGSTS.E.BYPASS.LTC128B.128 [R86+0x10100], [R2.64], !P5 ;  /* 0x1010000002560fae */ /* 0x0003e4000e901d46 */
[----:B------:R-:W-:Y:S02]  /*2320*/  IMAD.WIDE.U32 R6, R8, c[0x0][0x1e0], RZ ;  /* 0x0000780008067a25 */ /* 0x000fe400078e00ff */
[----:B------:R1:W-:Y:S04]  /*2330*/  @P0 LDGSTS.E.BYPASS.LTC128B.128 [R86+0x12100], [R2.64+0x80], !P4 ;  /* 0x1210008002560fae */ /* 0x0003e8000e101d46 */
[----:B------:R1:W-:Y:S04]  /*2340*/  @P0 LDGSTS.E.BYPASS.LTC128B.128 [R86+0x14100], [R2.64+0x100], !P3 ;  /* 0x1410010002560fae */ /* 0x0003e8000d901d46 */
[----:B------:R1:W-:Y:S01]  /*2350*/  @P0 LDGSTS.E.BYPASS.LTC128B.128 [R86+0x16100], [R2.64+0x180], !P2 ;  /* 0x1610018002560fae */ /* 0x0003e2000d101d46 */
[----:B------:R-:W-:Y:S01]  /*2360*/  @P6 IADD3 R0, P0, R0, R6, RZ ;  /* 0x0000000600006210 */ /* 0x000fe20007f1e0ff */
[----:B------:R-:W-:-:S02]  /*2370*/  IMAD R9, R9, c[0x0][0x208], RZ ;  /* 0x0000820009097a24 */ /* 0x000fc400078e02ff */
[----:B-1----:R-:W-:-:S05]  /*2380*/  IMAD R2, R8, c[0x0][0x1e4], RZ ;  /* 0x0000790008027a24 */ /* 0x002fca00078e02ff */
[----:B------:R-:W-:Y:S02]  /*2390*/  @P6 IADD3.X R5, R5, R7, R2, P0, !PT ;  /* 0x0000000705056210 */ /* 0x000fe400007fe402 */
[----:B------:R-:W-:Y:S01]  /*23a0*/  @P6 LEA R2, P0, R0, c[0x0][0x1c8], 0x1 ;  /* 0x0000720000026a11 */ /* 0x000fe200078008ff */
[----:B------:R-:W-:-:S03]  /*23b0*/  IMAD.WIDE.U32 R6, R4, c[0x0][0x208], RZ ;  /* 0x0000820004067a25 */ /* 0x000fc600078e00ff */
[----:B------:R-:W-:Y:S01]  /*23c0*/  @P6 LEA.HI.X R3, R0, c[0x0][0x1cc], R5, 0x1, P0 ;  /* 0x0000730000036a11 */ /* 0x000fe200000f0c05 */
[----:B------:R-:W-:Y:S01]  /*23d0*/  IMAD R5, R4, c[0x0][0x20c], R9 ;  /* 0x0000830004057a24 */ /* 0x000fe200078e0209 */
[----:B------:R-:W-:-:S03]  /*23e0*/  LEA R0, P0, R6, R32, 0x6 ;  /* 0x0000002006007211 */ /* 0x000fc600078030ff */
[----:B------:R-:W-:Y:S01]  /*23f0*/  IMAD.IADD R5, R7, 0x1, R5 ;  /* 0x0000000107057824 */ /* 0x000fe200078e0205 */
[----:B------:R1:W-:Y:S04]  /*2400*/  @P6 LDGSTS.E.BYPASS.LTC128B.128 [R86+0x11100], [R2.64], !P5 ;  /* 0x1110000002566fae */ /* 0x0003e8000e901d46 */
[----:B------:R1:W-:Y:S01]  /*2410*/  @P6 LDGSTS.E.BYPASS.LTC128B.128 [R86+0x13100], [R2.64+0x80], !P4 ;  /* 0x1310008002566fae */ /* 0x0003e2000e101d46 */
[----:B------:R-:W-:-:S03]  /*2420*/  LEA.HI.X R6, R6, R30, R5, 0x6, P0 ;  /* 0x0000001e06067211 */ /* 0x000fc600000f3405 */
[----:B------:R1:W-:Y:S01]  /*2430*/  @P6 LDGSTS.E.BYPASS.LTC128B.128 [R86+0x15100], [R2.64+0x100], !P3 ;  /* 0x1510010002566fae */ /* 0x0003e2000d901d46 */
[----:B------:R-:W-:-:S03]  /*2440*/  IMAD.MOV.U32 R5, RZ, RZ, c[0x0][0x208] ;  /* 0x00008200ff057624 */ /* 0x000fc600078e00ff */
[----:B------:R1:W-:Y:S01]  /*2450*/  @P6 LDGSTS.E.BYPASS.LTC128B.128 [R86+0x17100], [R2.64+0x180], !P2 ;  /* 0x1710018002566fae */ /* 0x0003e2000d101d46 */
[----:B------:R-:W-:Y:S01]  /*2460*/  P2R R8, PR, RZ, 0x20 ;  /* 0x00000020ff087803 */ /* 0x000fe20000000000 */
[----:B------:R-:W-:Y:S02]  /*2470*/  IMAD.MOV.U32 R7, RZ, RZ, c[0x0][0x20c] ;  /* 0x00008300ff077624 */ /* 0x000fe400078e00ff */
[----:B------:R-:W-:Y:S01]  /*2480*/  IMAD.MOV.U32 R85, RZ, RZ, -0x40 ;  /* 0xffffffc0ff557424 */ /* 0x000fe200078e00ff */
[----:B------:R-:W0:Y:S01]  /*2490*/  LDGDEPBAR ;  /* 0x00000000000079af */ /* 0x000e220000000000 */
[----:B-1----:R-:W-:Y:S02]  /*24a0*/  LOP3.LUT R3, R20, 0x1, RZ, 0xc0, !PT ;  /* 0x0000000114037812 */ /* 0x002fe400078ec0ff */
[----:B------:R-:W-:Y:S01]  /*24b0*/  LEA R2, P0, R0, c[0x0][0x1f8], 0x1 ;  /* 0x00007e0000027a11 */ /* 0x000fe200078008ff */
[----:B------:R-:W-:Y:S01]  /*24c0*/  IMAD R84, R4, R85, c[0x0][0x1d0] ;  /* 0x0000740004547624 */ /* 0x000fe200078e0255 */
[----:B------:R-:W-:Y:S01]  /*24d0*/  ISETP.NE.U32.AND P5, PT, R3, 0x1, PT ;  /* 0x000000010300780c */ /* 0x000fe20003fa5070 */
[----:B------:R-:W-:-:S04]  /*24e0*/  DEPBAR.LE SB0, 0x1 ;  /* 0x000080400000791a */ /* 0x000fc80000000000 */
[----:B------:R-:W-:Y:S01]  /*24f0*/  LEA.HI.X R3, R0, c[0x0][0x1fc], R6, 0x1, P0 ;  /* 0x00007f0000037a11 */ /* 0x000fe200000f0c06 */
[----:B------:R-:W-:Y:S01]  /*2500*/  BAR.SYNC.DEFER_BLOCKING 0x0 ;  /* 0x0000000000007b1d */ /* 0x000fe20000010000 */
[----:B------:R-:W-:-:S04]  /*2510*/  LEA R6, P0, R5, R2, 0x6 ;  /* 0x0000000205067211 */ /* 0x000fc800078030ff */
[----:B------:R-:W-:Y:S02]  /*2520*/  LEA.HI.X R7, R5, R3, R7, 0x6, P0 ;  /* 0x0000000305077211 */ /* 0x000fe400000f3407 */
[----:B------:R-:W5:Y:S01]  /*2530*/  LDL R5, [R1] ;  /* 0x0000000001057983 */ /* 0x000f620000100800 */
[----:B------:R-:W-:-:S03]  /*2540*/  IMAD.IADD R0, R84, 0x1, -R29 ;  /* 0x0000000154007824 */ /* 0x000fc600078e0a1d */
[----:B------:R-:W1:Y:S04]  /*2550*/  S2R R29, SR_TID.X ;  /* 0x00000000001d7919 */ /* 0x000e680000002100 */
[----:B---3--:R-:W-:Y:S04]  /*2560*/  LDSM.16.M88.4 R192, [R15] ;  /* 0x000000000fc0783b */ /* 0x008fe80000000200 */
[----:B-----5:R-:W-:Y:S04]  /*2570*/  LDSM.16.M88.4 R196, [R14] ;  /* 0x000000000ec4783b */ /* 0x020fe80000000200 */
[----:B------:R-:W-:Y:S01]  /*2580*/  LDSM.16.M88.4 R208, [R15+0x4000] ;  /* 0x004000000fd0783b */ /* 0x000fe20000000200 */
[----:B-1----:R-:W-:-:S03]  /*2590*/  SHF.R.S32.HI R19, RZ, 0x1f, R29 ;  /* 0x0000001fff137819 */ /* 0x002fc6000001141d */
[----:B------:R-:W-:Y:S01]  /*25a0*/  LDSM.16.M88.4 R212, [R14+0x4000] ;  /* 0x004000000ed4783b */ /* 0x000fe20000000200 */
[----:B------:R-:W-:-:S03]  /*25b0*/  LEA.HI R19, R19, R29, RZ, 0x5 ;  /* 0x0000001d13137211 */ /* 0x000fc600078f28ff */
[----:B------:R-:W-:Y:S01]  /*25c0*/  LDSM.16.M88.4 R224, [R15+0x8000] ;  /* 0x008000000fe0783b */ /* 0x000fe20000000200 */
[----:B------:R-:W-:-:S03]  /*25d0*/  SHF.R.S32.HI R19, RZ, 0x5, R19 ;  /* 0x00000005ff137819 */ /* 0x000fc60000011413 */
[----:B------:R-:W-:Y:S02]  /*25e0*/  LDSM.16.M88.4 R228, [R14+0x8000] ;  /* 0x008000000ee4783b */ /* 0x000fe40000000200 */
[----:B------:R-:W-:Y:S02]  /*25f0*/  IMAD R19, R19, 0x800, R248 ;  /* 0x0000080013137824 */ /* 0x000fe400078e02f8 */
[----:B------:R-:W-:Y:S04]  /*2600*/  LDSM.16.M88.4 R240, [R15+0xc000] ;  /* 0x00c000000ff0783b */ /* 0x000fe80000000200 */
[----:B------:R-:W-:Y:S04]  /*2610*/  LDSM.16.M88.4 R172, [R19] ;  /* 0x0000000013ac783b */ /* 0x000fe80000000200 */
[----:B------:R-:W-:Y:S04]  /*2620*/  LDSM.16.M88.4 R200, [R19+0x4000] ;  /* 0x0040000013c8783b */ /* 0x000fe80000000200 */
[----:B------:R-:W-:Y:S04]  /*2630*/  LDSM.16.M88.4 R216, [R19+0x8000] ;  /* 0x0080000013d8783b */ /* 0x000fe80000000200 */
[----:B------:R-:W-:Y:S04]  /*2640*/  LDSM.16.M88.4 R232, [R19+0xc000] ;  /* 0x00c0000013e8783b */ /* 0x000fe80000000200 */
[----:B------:R-:W-:Y:S04]  /*2650*/  LDSM.16.M88.4 R244, [R14+0xc000] ;  /* 0x00c000000ef4783b */ /* 0x000fe80000000200 */
[----:B----4-:R-:W-:Y:S04]  /*2660*/  LDSM.16.M88.4 R176, [R18] ;  /* 0x0000000012b0783b */ /* 0x010fe80000000200 */
[----:B------:R-:W-:Y:S04]  /*2670*/  LDSM.16.M88.4 R204, [R18+0x4000] ;  /* 0x0040000012cc783b */ /* 0x000fe80000000200 */
[----:B------:R-:W-:Y:S04]  /*2680*/  LDSM.16.M88.4 R220, [R18+0x8000] ;  /* 0x0080000012dc783b */ /* 0x000fe80000000200 */
[----:B------:R-:W-:Y:S04]  /*2690*/  LDSM.16.M88.4 R236, [R18+0xc000] ;  /* 0x00c0000012ec783b */ /* 0x000fe80000000200 */
[----:B------:R-:W-:Y:S01]  /*26a0*/  BAR.SYNC.DEFER_BLOCKING 0x0 ;  /* 0x0000000000007b1d */ /* 0x000fe20000010000 */
[----:B------:R-:W-:-:S05]  /*26b0*/  ISETP.LT.OR P0, PT, R0, 0x1, P5 ;  /* 0x000000010000780c */ /* 0x000fca0002f01670 */
[----:B------:R-:W-:-:S04]  /*26c0*/  DEPBAR.LE SB0, 0x0 ;  /* 0x000080000000791a */ /* 0x000fc80000000000 */
[----:B------:R-:W-:Y:S01]  /*26d0*/  BAR.SYNC.DEFER_BLOCKING 0x0 ;  /* 0x0000000000007b1d */ /* 0x000fe20000010000 */
[C---:B------:R-:W-:Y:S02]  /*26e0*/  LOP3.LUT P1, RZ, R20.reuse, 0x2, RZ, 0xc0, !PT ;  /* 0x0000000214ff7812 */ /* 0x040fe4000782c0ff */
[----:B------:R-:W-:-:S03]  /*26f0*/  LOP3.LUT P6, RZ, R20, 0x4, RZ, 0xc0, !PT ;  /* 0x0000000414ff7812 */ /* 0x000fc600078cc0ff */
[----:B------:R-:W1:Y:S04]  /*2700*/  LDSM.16.M88.4 R12, [R249] ;  /* 0x00000000f90c783b */ /* 0x000e680000000200 */
[----:B------:R-:W-:Y:S04]  /*2710*/  LDSM.16.M88.4 R24, [R249+0x800] ;  /* 0x00080000f918783b */ /* 0x000fe80000000200 */
[----:B------:R-:W3:Y:S04]  /*2720*/  LDSM.16.M88.4 R28, [R249+0x1000] ;  /* 0x00100000f91c783b */ /* 0x000ee80000000200 */
[----:B------:R-:W4:Y:S04]  /*2730*/  LDSM.16.M88.4 R32, [R249+0x1800] ;  /* 0x00180000f920783b */ /* 0x000f280000000200 */
[----:B------:R-:W5:Y:S04]  /*2740*/  LDSM.16.M88.4 R40, [R17] ;  /* 0x000000001128783b */ /* 0x000f680000000200 */
[----:B------:R1:W-:Y:S04]  /*2750*/  LDSM.16.M88.4 R52, [R16] ;  /* 0x000000001034783b */ /* 0x0003e80000000200 */
[----:B------:R-:W1:Y:S04]  /*2760*/  LDSM.16.M88.4 R60, [R11] ;  /* 0x000000000b3c783b */ /* 0x000e680000000200 */
[----:B------:R1:W1:Y:S04]  /*2770*/  LDSM.16.M88.4 R68, [R10] ;  /* 0x000000000a44783b */ /* 0x0002680000000200 */
[----:B------:R-:W-:Y:S01]  /*2780*/  @!PT LDS RZ, [RZ] ;  /* 0x00000000fffff984 */ /* 0x000fe20000000800 */
[----:B------:R-:W-:Y:S01]  /*2790*/  @!PT LDS RZ, [RZ] ;  /* 0x00000000fffff984 */ /* 0x000fe20000000800 */
[----:B------:R-:W-:Y:S01]  /*27a0*/  @!PT LDS RZ, [RZ] ;  /* 0x00000000fffff984 */ /* 0x000fe20000000800 */
[----:B------:R1:W-:Y:S01]  /*27b0*/  LDGSTS.E.BYPASS.LTC128B.128 [R86+0x100], [R2.64], !P0 ;  /* 0x0010000002567fae */ /* 0x0003e2000c101d46 */
[----:B------:R-:W-:-:S13]  /*27c0*/  ISETP.LT.OR P0, PT, R0, 0x1, !P1 ;  /* 0x000000010000780c */ /* 0x000fda0004f01670 */
[----:B------:R3:W-:Y:S01]  /*27d0*/  LDGSTS.E.BYPASS.LTC128B.128 [R86+0x2100], [R2.64+0x80], !P0 ;  /* 0x0210008002567fae */ /* 0x0007e2000c101d46 */
[C---:B------:R-:W-:Y:S02]  /*27e0*/  ISETP.LT.OR P0, PT, R0.reuse, 0x1, !P6 ;  /* 0x000000010000780c */ /* 0x040fe40007701670 */
[----:B------:R-:W-:Y:S02]  /*27f0*/  P2R R9, PR, RZ, 0x10 ;  /* 0x00000010ff097803 */ /* 0x000fe40000000000 */
[C---:B------:R-:W-:Y:S02]  /*2800*/  ISETP.LT.OR P5, PT, R0.reuse, 0x21, P5 ;  /* 0x000000210000780c */ /* 0x040fe40002fa1670 */
[----:B------:R-:W-:-:S07]  /*2810*/  ISETP.LT.OR P1, PT, R0, 0x21, !P1 ;  /* 0x000000210000780c */ /* 0x000fce0004f21670 */
[----:B------:R3:W-:Y:S01]  /*2820*/  LDGSTS.E.BYPASS.LTC128B.128 [R86+0x4100], [R2.64+0x100], !P0 ;  /* 0x0410010002567fae */ /* 0x0007e2000c101d46 */
[----:B------:R-:W-:Y:S02]  /*2830*/  LOP3.LUT P0, RZ, R20, 0x8, RZ, 0xc0, !PT ;  /* 0x0000000814ff7812 */ /* 0x000fe4000780c0ff */
[C---:B------:R-:W-:Y:S02]  /*2840*/  ISETP.LT.OR P6, PT, R0.reuse, 0x21, !P6 ;  /* 0x000000210000780c */ /* 0x040fe400077c1670 */
[C---:B------:R-:W-:Y:S02]  /*2850*/  ISETP.LT.OR P4, PT, R0.reuse, 0x1, !P0 ;  /* 0x000000010000780c */ /* 0x040fe40004781670 */
[----:B------:R-:W-:Y:S02]  /*2860*/  ISETP.LT.OR P0, PT, R0, 0x21, !P0 ;  /* 0x000000210000780c */ /* 0x000fe40004701670 */
[----:B------:R-:W2:Y:S01]  /*2870*/  LDL R0, [R1+0x1c] ;  /* 0x00001c0001007983 */ /* 0x000ea20000100800 */
[----:B-1----:R-:W-:Y:S08]  /*2880*/  HMMA.16816.F32.BF16 R16, R172, R14, RZ ;  /* 0x0000000eac10723c */ /* 0x002ff000000418ff */
[----:B------:R1:W-:Y:S01]  /*2890*/  LDGSTS.E.BYPASS.LTC128B.128 [R86+0x6100], [R2.64+0x180], !P4 ;  /* 0x0610018002567fae */ /* 0x0003e2000e101d46 */
[----:B------:R-:W-:-:S03]  /*28a0*/  ISETP.NE.AND P4, PT, R9, RZ, PT ;  /* 0x000000ff0900720c */ /* 0x000fc60003f85270 */
[----:B------:R5:W-:Y:S01]  /*28b0*/  LDGSTS.E.BYPASS.LTC128B.128 [R86+0x1100], [R6.64], !P5 ;  /* 0x0110000006567fae */ /* 0x000be2000e901d46 */
[----:B------:R-:W-:-:S03]  /*28c0*/  ISETP.NE.AND P5, PT, R8, RZ, PT ;  /* 0x000000ff0800720c */ /* 0x000fc60003fa5270 */
[----:B------:R5:W-:Y:S01]  /*28d0*/  LDGSTS.E.BYPASS.LTC128B.128 [R86+0x3100], [R6.64+0x80], !P1 ;  /* 0x0310008006567fae */ /* 0x000be2000c901d46 */
[----:B------:R-:W-:Y:S01]  /*28e0*/  ISETP.NE.AND P1, PT, R36, RZ, PT ;  /* 0x000000ff2400720c */ /* 0x000fe20003f25270 */
[C---:B------:R-:W-:Y:S02]  /*28f0*/  HMMA.16816.F32.BF16 R8, R172.reuse, R12, RZ ;  /* 0x0000000cac08723c */ /* 0x040fe400000418ff */
[----:B------:R5:W-:Y:S04]  /*2900*/  LDGSTS.E.BYPASS.LTC128B.128 [R86+0x5100], [R6.64+0x100], !P6 ;  /* 0x0510010006567fae */ /* 0x000be8000f101d46 */
[----:B------:R5:W-:Y:S02]  /*2910*/  LDGSTS.E.BYPASS.LTC128B.128 [R86+0x7100], [R6.64+0x180], !P0 ;  /* 0x0710018006567fae */ /* 0x000be4000c101d46 */
[C---:B---3--:R-:W-:Y:S02]  /*2920*/  HMMA.16816.F32.BF16 R36, R172.reuse, R30, RZ ;  /* 0x0000001eac24723c */ /* 0x048fe400000418ff */
[----:B------:R-:W0:Y:S06]  /*2930*/  LDGDEPBAR ;  /* 0x00000000000079af */ /* 0x000e2c0000000000 */
[C---:B----4-:R-:W-:Y:S01]  /*2940*/  HMMA.16816.F32.BF16 R48, R172.reuse, R32, RZ ;  /* 0x00000020ac30723c */ /* 0x050fe200000418ff */
[----:B-1----:R-:W3:Y:S04]  /*2950*/  LDL R3, [R1+0x24] ;  /* 0x0000240001037983 */ /* 0x002ee80000100800 */
[----:B------:R-:W4:Y:S03]  /*2960*/  LDL R2, [R1+0x20] ;  /* 0x0000200001027983 */ /* 0x000f260000100800 */
[----:B------:R-:W-:Y:S08]  /*2970*/  HMMA.16816.F32.BF16 R44, R172, R34, RZ ;  /* 0x00000022ac2c723c */ /* 0x000ff000000418ff */
[C---:B-----5:R-:W-:Y:S01]  /*2980*/  HMMA.16816.F32.BF16 R8, R176.reuse, R40, R8 ;  /* 0x00000028b008723c */ /* 0x060fe20000041808 */
[----:B------:R-:W5:Y:S07]  /*2990*/  LDL R6, [R1+0x28] ;  /* 0x0000280001067983 */ /* 0x000f6e0000100800 */
[C---:B------:R-:W-:Y:S01]  /*29a0*/  HMMA.16816.F32.BF16 R16, R176.reuse, R42, R16 ;  /* 0x0000002ab010723c */ /* 0x040fe20000041810 */
[----:B------:R-:W1:Y:S07]  /*29b0*/  LDSM.16.M88.4 R76, [R5+0x1800] ;  /* 0x00180000054c783b */ /* 0x000e6e0000000200 */
[C---:B------:R-:W-:Y:S01]  /*29c0*/  HMMA.16816.F32.BF16 R32, R176.reuse, R62, R36 ;  /* 0x0000003eb020723c */ /* 0x040fe20000041824 */
[----:B------:R-:W-:Y:S04]  /*29d0*/  LDSM.16.M88.4 R72, [R5+0x1000] ;  /* 0x001000000548783b */ /* 0x000fe80000000200 */
[----:B------:R-:W-:Y:S03]  /*29e0*/  LDSM.16.M88.4 R56, [R5] ;  /* 0x000000000538783b */ /* 0x000fe60000000200 */
[C---:B------:R-:W-:Y:S01]  /*29f0*/  HMMA.16816.F32.BF16 R36, R176.reuse, R68, R48 ;  /* 0x00000044b024723c */ /* 0x040fe20000041830 */
[----:B------:R-:W-:Y:S04]  /*2a00*/  LDSM.16.M88.4 R64, [R5+0x800] ;  /* 0x000800000540783b */ /* 0x000fe80000000200 */
[----:B------:R-:W-:Y:S03]  /*2a10*/  LDSM.16.M88.4 R48, [R249+0x2000] ;  /* 0x00200000f930783b */ /* 0x000fe60000000200 */
[----:B------:R-:W-:Y:S01]  /*2a20*/  HMMA.16816.F32.BF16 R40, R176, R70, R44 ;  /* 0x00000046b028723c */ /* 0x000fe2000004182c */
[----:B------:R-:W1:Y:S04]  /*2a30*/  LDSM.16.M88.4 R68, [R250+0x1800] ;  /* 0x00180000fa44783b */ /* 0x000e680000000200 */
[----:B------:R-:W-:Y:S03]  /*2a40*/  LDSM.16.M88.4 R44, [R83] ;  /* 0x00000000532c783b */ /* 0x000fe60000000200 */
[----:B------:R-:W-:Y:S08]  /*2a50*/  HMMA.16816.F32.BF16 R12, R172, R28, RZ ;  /* 0x0000001cac0c723c */ /* 0x000ff000000418ff */
[C---:B-1----:R-:W-:Y:S08]  /*2a60*/  HMMA.16816.F32.BF16 R36, R192.reuse, R76, R36 ;  /* 0x0000004cc024723c */ /* 0x042ff00000041824 */
[----:B------:R-:W-:Y:S01]  /*2a70*/  HMMA.16816.F32.BF16 R40, R192, R78, R40 ;  /* 0x0000004ec028723c */ /* 0x000fe20000041828 */
[----:B------:R-:W1:Y:S07]  /*2a80*/  LDSM.16.M88.4 R76, [R249+0x3800] ;  /* 0x00380000f94c783b */ /* 0x000e6e0000000200 */
[----:B------:R-:W-:Y:S01]  /*2a90*/  HMMA.16816.F32.BF16 R28, R176, R60, R12 ;  /* 0x0000003cb01c723c */ /* 0x000fe2000004180c */
[----:B------:R-:W-:Y:S04]  /*2aa0*/  LDSM.16.M88.4 R12, [R250] ;  /* 0x00000000fa0c783b */ /* 0x000fe80000000200 */
[----:B------:R-:W-:Y:S03]  /*2ab0*/  LDSM.16.M88.4 R60, [R250+0x1000] ;  /* 0x00100000fa3c783b */ /* 0x000fe60000000200 */
[C---:B------:R-:W-:Y:S08]  /*2ac0*/  HMMA.16816.F32.BF16 R36, R196.reuse, R68, R36 ;  /* 0x00000044c424723c */ /* 0x040ff00000041824 */
[----:B------:R-:W-:Y:S01]  /*2ad0*/  HMMA.16816.F32.BF16 R40, R196, R70, R40 ;  /* 0x00000046c428723c */ /* 0x000fe20000041828 */
[----:B------:R-:W-:Y:S07]  /*2ae0*/  LDSM.16.M88.4 R68, [R5+0x3000] ;  /* 0x003000000544783b */ /* 0x000fee0000000200 */
[C---:B------:R-:W-:Y:S08]  /*2af0*/  HMMA.16816.F32.BF16 R28, R192.reuse, R72, R28 ;  /* 0x00000048c01c723c */ /* 0x040ff0000004181c */
[----:B------:R-:W-:Y:S01]  /*2b00*/  HMMA.16816.F32.BF16 R32, R192, R74, R32 ;  /* 0x0000004ac020723c */ /* 0x000fe20000041820 */
[----:B------:R-:W1:Y:S07]  /*2b10*/  LDSM.16.M88.4 R72, [R80] ;  /* 0x000000005048783b */ /* 0x000e6e0000000200 */
[C---:B-1----:R-:W-:Y:S08]  /*2b20*/  HMMA.16816.F32.BF16 R36, R200.reuse, R76, R36 ;  /* 0x0000004cc824723c */ /* 0x042ff00000041824 */
[----:B------:R-:W-:Y:S01]  /*2b30*/  HMMA.16816.F32.BF16 R40, R200, R78, R40 ;  /* 0x0000004ec828723c */ /* 0x000fe20000041828 */
[----:B------:R-:W1:Y:S11]  /*2b40*/  LDSM.16.M88.4 R76, [R5+0x3800] ;  /* 0x00380000054c783b */ /* 0x000e760000000200 */
[----:B------:R-:W-:Y:S04]  /*2b50*/  @!UPT UIADD3 URZ, URZ, URZ, URZ ;  /* 0x0000003f3f3ff290 */ /* 0x000fe8000fffe03f */
[C---:B------:R-:W-:Y:S08]  /*2b60*/  HMMA.16816.F32.BF16 R36, R204.reuse, R72, R36 ;  /* 0x00000048cc24723c */ /* 0x040ff00000041824 */
[----:B------:R-:W-:Y:S01]  /*2b70*/  HMMA.16816.F32.BF16 R40, R204, R74, R40 ;  /* 0x0000004acc28723c */ /* 0x000fe20000041828 */
[----:B------:R-:W1:Y:S11]  /*2b80*/  LDSM.16.M88.4 R72, [R250+0x3800] ;  /* 0x00380000fa48783b */ /* 0x000e760000000200 */
[----:B------:R-:W-:Y:S04]  /*2b90*/  @!UPT UIADD3 URZ, URZ, URZ, URZ ;  /* 0x0000003f3f3ff290 */ /* 0x000fe8000fffe03f */
[C---:B-1----:R-:W-:Y:S08]  /*2ba0*/  HMMA.16816.F32.BF16 R36, R208.reuse, R76, R36 ;  /* 0x0000004cd024723c */ /* 0x042ff00000041824 */
[----:B------:R-:W-:Y:S01]  /*2bb0*/  HMMA.16816.F32.BF16 R40, R208, R78, R40 ;  /* 0x0000004ed028723c */ /* 0x000fe20000041828 */
[----:B------:R-:W-:Y:S11]  /*2bc0*/  LDSM.16.M88.4 R76, [R249+0x5800] ;  /* 0x00580000f94c783b */ /* 0x000ff60000000200 */
[----:B------:R-:W-:Y:S04]  /*2bd0*/  @!UPT UIADD3 URZ, URZ, URZ, URZ ;  /* 0x0000003f3f3ff290 */ /* 0x000fe8000fffe03f */
[C---:B------:R-:W-:Y:S08]  /*2be0*/  HMMA.16816.F32.BF16 R36, R212.reuse, R72, R36 ;  /* 0x00000048d424723c */ /* 0x040ff00000041824 */
[----:B------:R-:W-:Y:S01]  /*2bf0*/  HMMA.16816.F32.BF16 R40, R212, R74, R40 ;  /* 0x0000004ad428723c */ /* 0x000fe20000041828 */
[----:B--2---:R1:W-:Y:S04]  /*2c00*/  LDSM.16.M88.4 R72, [R0] ;  /* 0x000000000048783b */ /* 0x0043e80000000200 */
[----:B-1----:R-:W2:Y:S03]  /*2c10*/  LDL R0, [R1+0x14] ;  /* 0x0000140001007983 */ /* 0x002ea60000100800 */
[C---:B------:R-:W-:Y:S08]  /*2c20*/  HMMA.16816.F32.BF16 R20, R172.reuse, R24, RZ ;  /* 0x00000018ac14723c */ /* 0x040ff000000418ff */
[----:B------:R-:W-:Y:S11]  /*2c30*/  HMMA.16816.F32.BF16 R24, R172, R26, RZ ;  /* 0x0000001aac18723c */ /* 0x000ff600000418ff */
[----:B------:R-:W-:Y:S05]  /*2c40*/  @!UPT UIADD3 URZ, URZ, URZ, URZ ;  /* 0x0000003f3f3ff290 */ /* 0x000fea000fffe03f */
[C---:B------:R-:W-:Y:S08]  /*2c50*/  HMMA.16816.F32.BF16 R20, R176.reuse, R52, R20 ;  /* 0x00000034b014723c */ /* 0x040ff00000041814 */
[----:B------:R-:W-:Y:S01]  /*2c60*/  HMMA.16816.F32.BF16 R24, R176, R54, R24 ;  /* 0x00000036b018723c */ /* 0x000fe20000041818 */
[----:B------:R-:W1:Y:S07]  /*2c70*/  LDSM.16.M88.4 R52, [R250+0x800] ;  /* 0x00080000fa34783b */ /* 0x000e6e0000000200 */
[C---:B------:R-:W-:Y:S08]  /*2c80*/  HMMA.16816.F32.BF16 R8, R192.reuse, R56, R8 ;  /* 0x00000038c008723c */ /* 0x040ff00000041808 */
[C---:B------:R-:W-:Y:S01]  /*2c90*/  HMMA.16816.F32.BF16 R16, R192.reuse, R58, R16 ;  /* 0x0000003ac010723c */ /* 0x040fe20000041810 */
[----:B------:R-:W3:Y:S07]  /*2ca0*/  LDSM.16.M88.4 R56, [R249+0x2800] ;  /* 0x00280000f938783b */ /* 0x000eee0000000200 */
[C---:B------:R-:W-:Y:S08]  /*2cb0*/  HMMA.16816.F32.BF16 R20, R192.reuse, R64, R20 ;  /* 0x00000040c014723c */ /* 0x040ff00000041814 */
[----:B------:R-:W-:Y:S01]  /*2cc0*/  HMMA.16816.F32.BF16 R24, R192, R66, R24 ;  /* 0x00000042c018723c */ /* 0x000fe20000041818 */
[----:B------:R-:W3:Y:S07]  /*2cd0*/  LDSM.16.M88.4 R64, [R249+0x3000] ;  /* 0x00300000f940783b */ /* 0x000eee0000000200 */
[C---:B------:R-:W-:Y:S08]  /*2ce0*/  HMMA.16816.F32.BF16 R8, R196.reuse, R12, R8 ;  /* 0x0000000cc408723c */ /* 0x040ff00000041808 */
[C---:B------:R-:W-:Y:S08]  /*2cf0*/  HMMA.16816.F32.BF16 R16, R196.reuse, R14, R16 ;  /* 0x0000000ec410723c */ /* 0x040ff00000041810 */
[C---:B-1----:R-:W-:Y:S08]  /*2d00*/  HMMA.16816.F32.BF16 R20, R196.reuse, R52, R20 ;  /* 0x00000034c414723c */ /* 0x042ff00000041814 */
[C---:B------:R-:W-:Y:S01]  /*2d10*/  HMMA.16816.F32.BF16 R24, R196.reuse, R54, R24 ;  /* 0x00000036c418723c */ /* 0x040fe20000041818 */
[----:B------:R-:W1:Y:S07]  /*2d20*/  LDSM.16.M88.4 R52, [R82] ;  /* 0x000000005234783b */ /* 0x000e6e0000000200 */
[C---:B------:R-:W-:Y:S08]  /*2d30*/  HMMA.16816.F32.BF16 R28, R196.reuse, R60, R28 ;  /* 0x0000003cc41c723c */ /* 0x040ff0000004181c */
[----:B------:R-:W-:Y:S01]  /*2d40*/  HMMA.16816.F32.BF16 R32, R196, R62, R32 ;  /* 0x0000003ec420723c */ /* 0x000fe20000041820 */
[----:B------:R-:W1:Y:S07]  /*2d50*/  LDSM.16.M88.4 R60, [R81] ;  /* 0x00000000513c783b */ /* 0x000e6e0000000200 */
[C---:B------:R-:W-:Y:S08]  /*2d60*/  HMMA.16816.F32.BF16 R12, R200.reuse, R48, R8 ;  /* 0x00000030c80c723c */ /* 0x040ff00000041808 */
[C---:B------:R-:W-:Y:S01]  /*2d70*/  HMMA.16816.F32.BF16 R8, R200.reuse, R50, R16 ;  /* 0x00000032c808723c */ /* 0x040fe20000041810 */
[----:B------:R-:W1:Y:S07]  /*2d80*/  LDSM.16.M88.4 R48, [R5+0x2000] ;  /* 0x002000000530783b */ /* 0x000e6e0000000200 */
[C---:B---3--:R-:W-:Y:S08]  /*2d90*/  HMMA.16816.F32.BF16 R20, R200.reuse, R56, R20 ;  /* 0x00000038c814723c */ /* 0x048ff00000041814 */
[C---:B------:R-:W-:Y:S01]  /*2da0*/  HMMA.16816.F32.BF16 R24, R200.reuse, R58, R24 ;  /* 0x0000003ac818723c */ /* 0x040fe20000041818 */
[----:B------:R-:W3:Y:S07]  /*2db0*/  LDSM.16.M88.4 R56, [R5+0x2800] ;  /* 0x002800000538783b */ /* 0x000eee0000000200 */
[C---:B------:R-:W-:Y:S08]  /*2dc0*/  HMMA.16816.F32.BF16 R28, R200.reuse, R64, R28 ;  /* 0x00000040c81c723c */ /* 0x040ff0000004181c */
[----:B------:R-:W-:Y:S01]  /*2dd0*/  HMMA.16816.F32.BF16 R32, R200, R66, R32 ;  /* 0x00000042c820723c */ /* 0x000fe20000041820 */
[----:B------:R-:W-:Y:S07]  /*2de0*/  LDSM.16.M88.4 R64, [R250+0x3000] ;  /* 0x00300000fa40783b */ /* 0x000fee0000000200 */
[C---:B------:R-:W-:Y:S08]  /*2df0*/  HMMA.16816.F32.BF16 R16, R204.reuse, R44, R12 ;  /* 0x0000002ccc10723c */ /* 0x040ff0000004180c */
[C---:B------:R-:W-:Y:S01]  /*2e00*/  HMMA.16816.F32.BF16 R12, R204.reuse, R46, R8 ;  /* 0x0000002ecc0c723c */ /* 0x040fe20000041808 */
[----:B------:R-:W3:Y:S07]  /*2e10*/  LDSM.16.M88.4 R44, [R250+0x2000] ;  /* 0x00200000fa2c783b */ /* 0x000eee0000000200 */
[C---:B-1----:R-:W-:Y:S08]  /*2e20*/  HMMA.16816.F32.BF16 R8, R204.reuse, R52, R20 ;  /* 0x00000034cc08723c */ /* 0x042ff00000041814 */
[C---:B------:R-:W-:Y:S01]  /*2e30*/  HMMA.16816.F32.BF16 R24, R204.reuse, R54, R24 ;  /* 0x00000036cc18723c */ /* 0x040fe20000041818 */
[----:B------:R-:W1:Y:S07]  /*2e40*/  LDSM.16.M88.4 R52, [R250+0x2800] ;  /* 0x00280000fa34783b */ /* 0x000e6e0000000200 */
[C---:B------:R-:W-:Y:S08]  /*2e50*/  HMMA.16816.F32.BF16 R28, R204.reuse, R60, R28 ;  /* 0x0000003ccc1c723c */ /* 0x040ff0000004181c */
[----:B------:R-:W-:Y:S01]  /*2e60*/  HMMA.16816.F32.BF16 R32, R204, R62, R32 ;  /* 0x0000003ecc20723c */ /* 0x000fe20000041820 */
[----:B------:R-:W-:Y:S07]  /*2e70*/  LDSM.16.M88.4 R60, [R249+0x4800] ;  /* 0x00480000f93c783b */ /* 0x000fee0000000200 */
[C---:B------:R-:W-:Y:S08]  /*2e80*/  HMMA.16816.F32.BF16 R20, R208.reuse, R48, R16 ;  /* 0x00000030d014723c */ /* 0x040ff00000041810 */
[C---:B------:R-:W-:Y:S01]  /*2e90*/  HMMA.16816.F32.BF16 R16, R208.reuse, R50, R12 ;  /* 0x00000032d010723c */ /* 0x040fe2000004180c */
[----:B------:R-:W1:Y:S07]  /*2ea0*/  LDSM.16.M88.4 R48, [R249+0x4000] ;  /* 0x00400000f930783b */ /* 0x000e6e0000000200 */
[C---:B---3--:R-:W-:Y:S08]  /*2eb0*/  HMMA.16816.F32.BF16 R12, R208.reuse, R56, R8 ;  /* 0x00000038d00c723c */ /* 0x048ff00000041808 */
[C---:B------:R-:W-:Y:S01]  /*2ec0*/  HMMA.16816.F32.BF16 R8, R208.reuse, R58, R24 ;  /* 0x0000003ad008723c */ /* 0x040fe20000041818 */
[----:B------:R3:W-:Y:S07]  /*2ed0*/  LDSM.16.M88.4 R56, [R3] ;  /* 0x000000000338783b */ /* 0x0007ee0000000200 */
[C---:B------:R-:W-:Y:S08]  /*2ee0*/  HMMA.16816.F32.BF16 R28, R208.reuse, R68, R28 ;  /* 0x00000044d01c723c */ /* 0x040ff0000004181c */
[----:B------:R-:W-:Y:S01]  /*2ef0*/  HMMA.16816.F32.BF16 R32, R208, R70, R32 ;  /* 0x00000046d020723c */ /* 0x000fe20000041820 */
[----:B------:R-:W2:Y:S04]  /*2f00*/  LDSM.16.M88.4 R68, [R249+0x5000] ;  /* 0x00500000f944783b */ /* 0x000ea80000000200 */
[----:B---3--:R-:W3:Y:S03]  /*2f10*/  LDL R3, [R1+0x18] ;  /* 0x0000180001037983 */ /* 0x008ee60000100800 */
[C---:B------:R-:W-:Y:S08]  /*2f20*/  HMMA.16816.F32.BF16 R24, R212.reuse, R44, R20 ;  /* 0x0000002cd418723c */ /* 0x040ff00000041814 */
[C---:B------:R-:W-:Y:S01]  /*2f30*/  HMMA.16816.F32.BF16 R20, R212.reuse, R46, R16 ;  /* 0x0000002ed414723c */ /* 0x040fe20000041810 */
[----:B-----5:R-:W5:Y:S07]  /*2f40*/  LDSM.16.M88.4 R44, [R6] ;  /* 0x00000000062c783b */ /* 0x020f6e0000000200 */
[C---:B-1----:R-:W-:Y:S08]  /*2f50*/  HMMA.16816.F32.BF16 R16, R212.reuse, R52, R12 ;  /* 0x00000034d410723c */ /* 0x042ff0000004180c */
[C---:B------:R-:W-:Y:S01]  /*2f60*/  HMMA.16816.F32.BF16 R12, R212.reuse, R54, R8 ;  /* 0x00000036d40c723c */ /* 0x040fe20000041808 */
[----:B------:R-:W-:Y:S07]  /*2f70*/  LDSM.16.M88.4 R52, [R5+0x4000] ;  /* 0x004000000534783b */ /* 0x000fee0000000200 */
[C---:B------:R-:W-:Y:S08]  /*2f80*/  HMMA.16816.F32.BF16 R8, R212.reuse, R64, R28 ;  /* 0x00000040d408723c */ /* 0x040ff0000004181c */
[----:B------:R-:W-:Y:S01]  /*2f90*/  HMMA.16816.F32.BF16 R32, R212, R66, R32 ;  /* 0x00000042d420723c */ /* 0x000fe20000041820 */
[----:B----4-:R1:W4:Y:S07]  /*2fa0*/  LDSM.16.M88.4 R64, [R2] ;  /* 0x000000000240783b */ /* 0x01032e0000000200 */
[C---:B------:R-:W-:Y:S08]  /*2fb0*/  HMMA.16816.F32.BF16 R28, R216.reuse, R48, R24 ;  /* 0x00000030d81c723c */ /* 0x040ff00000041818 */
[C---:B------:R-:W-:Y:S08]  /*2fc0*/  HMMA.16816.F32.BF16 R24, R216.reuse, R50, R20 ;  /* 0x00000032d818723c */ /* 0x040ff00000041814 */
[C---:B------:R-:W-:Y:S01]  /*2fd0*/  HMMA.16816.F32.BF16 R20, R216.reuse, R60, R16 ;  /* 0x0000003cd814723c */ /* 0x040fe20000041810 */
[----:B-1----:R-:W3:Y:S07]  /*2fe0*/  LDL R2, [R1+0x10] ;  /* 0x0000100001027983 */ /* 0x002eee0000100800 */
[C---:B------:R-:W-:Y:S08]  /*2ff0*/  HMMA.16816.F32.BF16 R16, R216.reuse, R62, R12 ;  /* 0x0000003ed810723c */ /* 0x040ff0000004180c */
[C---:B--2---:R-:W-:Y:S08]  /*3000*/  HMMA.16816.F32.BF16 R12, R216.reuse, R68, R8 ;  /* 0x00000044d80c723c */ /* 0x044ff00000041808 */
[C---:B------:R-:W-:Y:S01]  /*3010*/  HMMA.16816.F32.BF16 R8, R216.reuse, R70, R32 ;  /* 0x00000046d808723c */ /* 0x040fe20000041820 */
[----:B------:R-:W-:Y:S07]  /*3020*/  LDSM.16.M88.4 R68, [R5+0x4800] ;  /* 0x004800000544783b */ /* 0x000fee0000000200 */
[----:B------:R-:W-:Y:S08]  /*3030*/  HMMA.16816.F32.BF16 R36, R216, R76, R36 ;  /* 0x0000004cd824723c */ /* 0x000ff00000041824 */
[C---:B-----5:R-:W-:Y:S08]  /*3040*/  HMMA.16816.F32.BF16 R32, R220.reuse, R44, R28 ;  /* 0x0000002cdc20723c */ /* 0x060ff0000004181c */
[C---:B------:R-:W-:Y:S08]  /*3050*/  HMMA.16816.F32.BF16 R28, R220.reuse, R46, R24 ;  /* 0x0000002edc1c723c */ /* 0x040ff00000041818 */
[C---:B------:R-:W-:Y:S08]  /*3060*/  HMMA.16816.F32.BF16 R24, R220.reuse, R56, R20 ;  /* 0x00000038dc18723c */ /* 0x040ff00000041814 */
[C---:B------:R-:W-:Y:S01]  /*3070*/  HMMA.16816.F32.BF16 R20, R220.reuse, R58, R16 ;  /* 0x0000003adc14723c */ /* 0x040fe20000041810 */
[----:B------:R-:W-:Y:S07]  /*3080*/  LDSM.16.M88.4 R56, [R5+0x5800] ;  /* 0x005800000538783b */ /* 0x000fee0000000200 */
[C---:B----4-:R-:W-:Y:S01]  /*3090*/  HMMA.16816.F32.BF16 R16, R220.reuse, R64, R12 ;  /* 0x00000040dc10723c */ /* 0x050fe2000004180c */
[----:B------:R-:W1:Y:S07]  /*30a0*/  LDSM.16.M88.4 R12, [R5+0x5000] ;  /* 0x00500000050c783b */ /* 0x000e6e0000000200 */
[C---:B------:R-:W-:Y:S08]  /*30b0*/  HMMA.16816.F32.BF16 R8, R220.reuse, R66, R8 ;  /* 0x00000042dc08723c */ /* 0x040ff00000041808 */
[----:B------:R-:W-:Y:S01]  /*30c0*/  HMMA.16816.F32.BF16 R64, R220, R72, R36 ;  /* 0x00000048dc40723c */ /* 0x000fe20000041824 */
[----:B------:R-:W2:Y:S07]  /*30d0*/  LDSM.16.M88.4 R36, [R250+0x4000] ;  /* 0x00400000fa24783b */ /* 0x000eae0000000200 */
[C---:B------:R-:W-:Y:S08]  /*30e0*/  HMMA.16816.F32.BF16 R48, R224.reuse, R52, R32 ;  /* 0x00000034e030723c */ /* 0x040ff00000041820 */
[C---:B------:R-:W-:Y:S01]  /*30f0*/  HMMA.16816.F32.BF16 R44, R224.reuse, R54, R28 ;  /* 0x00000036e02c723c */ /* 0x040fe2000004181c */
[----:B------:R-:W4:Y:S07]  /*3100*/  LDSM.16.M88.4 R52, [R250+0x4800] ;  /* 0x00480000fa34783b */ /* 0x000f2e0000000200 */
[C---:B-1----:R-:W-:Y:S01]  /*3110*/  HMMA.16816.F32.BF16 R28, R224.reuse, R12, R16 ;  /* 0x0000000ce01c723c */ /* 0x042fe20000041810 */
[----:B------:R-:W1:Y:S07]  /*3120*/  LDSM.16.M88.4 R16, [R249+0x6000] ;  /* 0x00600000f910783b */ /* 0x000e6e0000000200 */
[----:B------:R-:W-:Y:S08]  /*3130*/  HMMA.16816.F32.BF16 R12, R224, R14, R8 ;  /* 0x0000000ee00c723c */ /* 0x000ff00000041808 */
[----:B--2---:R-:W-:Y:S01]  /*3140*/  HMMA.16816.F32.BF16 R8, R228, R36, R48 ;  /* 0x00000024e408723c */ /* 0x004fe20000041830 */
[----:B------:R2:W-:Y:S04]  /*3150*/  LDSM.16.M88.4 R48, [R0] ;  /* 0x000000000030783b */ /* 0x0005e80000000200 */
[----:B--2---:R-:W2:Y:S03]  /*3160*/  LDL R0, [R1+0xc] ;  /* 0x00000c0001007983 */ /* 0x004ea60000100800 */
[----:B------:R-:W-:Y:S08]  /*3170*/  HMMA.16816.F32.BF16 R40, R216, R78, R40 ;  /* 0x0000004ed828723c */ /* 0x000ff00000041828 */
[----:B------:R-:W-:Y:S11]  /*3180*/  HMMA.16816.F32.BF16 R32, R224, R70, R20 ;  /* 0x00000046e020723c */ /* 0x000ff60000041814 */
[----:B------:R-:W-:Y:S05]  /*3190*/  @!UPT UIADD3 URZ, URZ, URZ, URZ ;  /* 0x0000003f3f3ff290 */ /* 0x000fea000fffe03f */
[----:B------:R-:W-:Y:S01]  /*31a0*/  HMMA.16816.F32.BF16 R60, R220, R74, R40 ;  /* 0x0000004adc3c723c */ /* 0x000fe20000041828 */
[----:B------:R-:W-:Y:S07]  /*31b0*/  LDSM.16.M88.4 R72, [R250+0x5800] ;  /* 0x00580000fa48783b */ /* 0x000fee0000000200 */
[----:B------:R-:W-:Y:S01]  /*31c0*/  HMMA.16816.F32.BF16 R40, R224, R68, R24 ;  /* 0x00000044e028723c */ /* 0x000fe20000041818 */
[----:B------:R-:W5:Y:S07]  /*31d0*/  LDSM.16.M88.4 R68, [R250+0x5000] ;  /* 0x00500000fa44783b */ /* 0x000f6e0000000200 */
[C---:B------:R-:W-:Y:S01]  /*31e0*/  HMMA.16816.F32.BF16 R20, R228.reuse, R38, R44 ;  /* 0x00000026e414723c */ /* 0x040fe2000004182c */
[----:B------:R-:W-:Y:S11]  /*31f0*/  LDSM.16.M88.4 R44, [R249+0x6800] ;  /* 0x00680000f92c783b */ /* 0x000ff60000000200 */
[----:B------:R-:W-:Y:S04]  /*3200*/  @!UPT UIADD3 URZ, URZ, URZ, URZ ;  /* 0x0000003f3f3ff290 */ /* 0x000fe8000fffe03f */
[C---:B----4-:R-:W-:Y:S01]  /*3210*/  HMMA.16816.F32.BF16 R36, R228.reuse, R52, R40 ;  /* 0x00000034e424723c */ /* 0x050fe20000041828 */
[----:B------:R-:W-:Y:S07]  /*3220*/  LDSM.16.M88.4 R40, [R250+0x6000] ;  /* 0x00600000fa28783b */ /* 0x000fee0000000200 */
[----:B------:R-:W-:Y:S01]  /*3230*/  HMMA.16816.F32.BF16 R52, R228, R54, R32 ;  /* 0x00000036e434723c */ /* 0x000fe20000041820 */
[----:B---3--:R-:W3:Y:S07]  /*3240*/  LDSM.16.M88.4 R32, [R3] ;  /* 0x000000000320783b */ /* 0x008eee0000000200 */
[----:B-1----:R-:W-:Y:S08]  /*3250*/  HMMA.16816.F32.BF16 R8, R232, R16, R8 ;  /* 0x00000010e808723c */ /* 0x002ff00000041808 */
[C---:B------:R-:W-:Y:S01]  /*3260*/  HMMA.16816.F32.BF16 R24, R224.reuse, R56, R64 ;  /* 0x00000038e018723c */ /* 0x040fe20000041840 */
[----:B------:R-:W-:Y:S07]  /*3270*/  LDSM.16.M88.4 R64, [R249+0x7800] ;  /* 0x00780000f940783b */ /* 0x000fee0000000200 */
[----:B------:R-:W-:Y:S08]  /*3280*/  HMMA.16816.F32.BF16 R80, R224, R58, R60 ;  /* 0x0000003ae050723c */ /* 0x000ff0000004183c */
[C---:B-----5:R-:W-:Y:S01]  /*3290*/  HMMA.16816.F32.BF16 R60, R228.reuse, R68, R28 ;  /* 0x00000044e43c723c */ /* 0x060fe2000004181c */
[----:B------:R-:W1:Y:S07]  /*32a0*/  LDSM.16.M88.4 R28, [R5+0x6000] ;  /* 0x00600000051c783b */ /* 0x000e6e0000000200 */
[----:B------:R-:W-:Y:S08]  /*32b0*/  HMMA.16816.F32.BF16 R56, R228, R70, R12 ;  /* 0x00000046e438723c */ /* 0x000ff0000004180c */
[----:B------:R-:W-:Y:S08]  /*32c0*/  HMMA.16816.F32.BF16 R12, R232, R18, R20 ;  /* 0x00000012e80c723c */ /* 0x000ff00000041814 */
[----:B---3--:R-:W-:Y:S08]  /*32d0*/  HMMA.16816.F32.BF16 R8, R236, R32, R8 ;  /* 0x00000020ec08723c */ /* 0x008ff00000041808 */
[----:B------:R-:W-:Y:S01]  /*32e0*/  HMMA.16816.F32.BF16 R16, R232, R44, R36 ;  /* 0x0000002ce810723c */ /* 0x000fe20000041824 */
[----:B------:R-:W3:Y:S07]  /*32f0*/  LDSM.16.M88.4 R36, [R249+0x7000] ;  /* 0x00700000f924783b */ /* 0x000eee0000000200 */
[----:B------:R-:W-:Y:S08]  /*3300*/  HMMA.16816.F32.BF16 R12, R236, R34, R12 ;  /* 0x00000022ec0c723c */ /* 0x000ff0000004180c */
[----:B-1----:R-:W-:Y:S08]  /*3310*/  HMMA.16816.F32.BF16 R8, R240, R28, R8 ;  /* 0x0000001cf008723c */ /* 0x002ff00000041808 */
[----:B------:R-:W-:Y:S08]  /*3320*/  HMMA.16816.F32.BF16 R76, R228, R72, R24 ;  /* 0x00000048e44c723c */ /* 0x000ff00000041818 */
[----:B------:R-:W-:Y:S01]  /*3330*/  HMMA.16816.F32.BF16 R24, R232, R46, R52 ;  /* 0x0000002ee818723c */ /* 0x000fe20000041834 */
[----:B------:R-:W1:Y:S04]  /*3340*/  LDSM.16.M88.4 R52, [R2] ;  /* 0x000000000234783b */ /* 0x000e680000000200 */
[----:B------:R-:W4:Y:S03]  /*3350*/  LDSM.16.M88.4 R44, [R5+0x6800] ;  /* 0x00680000052c783b */ /* 0x000f260000000200 */
[----:B------:R-:W-:Y:S08]  /*3360*/  HMMA.16816.F32.BF16 R12, R240, R30, R12 ;  /* 0x0000001ef00c723c */ /* 0x000ff0000004180c */
[----:B------:R-:W-:Y:S08]  /*3370*/  HMMA.16816.F32.BF16 R32, R244, R40, R8 ;  /* 0x00000028f420723c */ /* 0x000ff00000041808 */
[----:B------:R-:W-:Y:S08]  /*3380*/  HMMA.16816.F32.BF16 R20, R236, R48, R16 ;  /* 0x00000030ec14723c */ /* 0x000ff00000041810 */
[----:B---3--:R-:W-:Y:S08]  /*3390*/  HMMA.16816.F32.BF16 R8, R232, R36, R60 ;  /* 0x00000024e808723c */ /* 0x008ff0000004183c */
[----:B------:R-:W-:Y:S08]  /*33a0*/  HMMA.16816.F32.BF16 R16, R236, R50, R24 ;  /* 0x00000032ec10723c */ /* 0x000ff00000041818 */
[----:B------:R-:W-:Y:S01]  /*33b0*/  HMMA.16816.F32.BF16 R28, R244, R42, R12 ;  /* 0x0000002af41c723c */ /* 0x000fe2000004180c */
[----:B------:R-:W3:Y:S07]  /*33c0*/  LDSM.16.M88.4 R40, [R5+0x7000] ;  /* 0x007000000528783b */ /* 0x000eee0000000200 */
[----:B------:R-:W-:Y:S01]  /*33d0*/  HMMA.16816.F32.BF16 R36, R232, R38, R56 ;  /* 0x00000026e824723c */ /* 0x000fe20000041838 */
[----:B------:R-:W5:Y:S07]  /*33e0*/  LDSM.16.M88.4 R56, [R250+0x6800] ;  /* 0x00680000fa38783b */ /* 0x000f6e0000000200 */
[----:B-1----:R-:W-:Y:S08]  /*33f0*/  HMMA.16816.F32.BF16 R12, R236, R52, R8 ;  /* 0x00000034ec0c723c */ /* 0x002ff00000041808 */
[----:B----4-:R-:W-:Y:S08]  /*3400*/  HMMA.16816.F32.BF16 R8, R240, R46, R16 ;  /* 0x0000002ef008723c */ /* 0x010ff00000041810 */
[----:B------:R-:W-:Y:S08]  /*3410*/  HMMA.16816.F32.BF16 R68, R228, R74, R80 ;  /* 0x0000004ae444723c */ /* 0x000ff00000041850 */
[----:B------:R-:W-:Y:S01]  /*3420*/  HMMA.16816.F32.BF16 R20, R240, R44, R20 ;  /* 0x0000002cf014723c */ /* 0x000fe20000041814 */
[----:B------:R-:W-:Y:S01]  /*3430*/  FMUL.FTZ R32, R32, c[0x0][0x320] ;  /* 0x0000c80020207a20 */ /* 0x000fe20000410000 */
[----:B------:R-:W-:Y:S01]  /*3440*/  LDSM.16.M88.4 R44, [R250+0x7000] ;  /* 0x00700000fa2c783b */ /* 0x000fe20000000200 */
[----:B------:R-:W-:-:S02]  /*3450*/  FMUL.FTZ R33, R33, c[0x0][0x320] ;  /* 0x0000c80021217a20 */ /* 0x000fc40000410000 */
[----:B------:R-:W-:-:S03]  /*3460*/  FMUL.FTZ R34, R34, c[0x0][0x320] ;  /* 0x0000c80022227a20 */ /* 0x000fc60000410000 */
[----:B------:R-:W-:Y:S01]  /*3470*/  HMMA.16816.F32.BF16 R60, R232, R64, R76 ;  /* 0x00000040e83c723c */ /* 0x000fe2000004184c */
[----:B------:R-:W-:Y:S01]  /*3480*/  FMUL.FTZ R35, R35, c[0x0][0x320] ;  /* 0x0000c80023237a20 */ /* 0x000fe20000410000 */
[----:B------:R-:W1:Y:S06]  /*3490*/  MUFU.TANH R72, R32 ;  /* 0x0000002000487308 */ /* 0x000e6c0000002400 */
[----:B---3--:R-:W-:Y:S02]  /*34a0*/  HMMA.16816.F32.BF16 R16, R240, R40, R12 ;  /* 0x00000028f010723c */ /* 0x008fe4000004180c */
[----:B------:R-:W3:Y:S06]  /*34b0*/  MUFU.TANH R64, R33 ;  /* 0x0000002100407308 */ /* 0x000eec0000002400 */
[----:B-----5:R-:W-:Y:S01]  /*34c0*/  HMMA.16816.F32.BF16 R12, R244, R58, R8 ;  /* 0x0000003af40c723c */ /* 0x020fe20000041808 */
[----:B--2---:R-:W2:Y:S07]  /*34d0*/  LDSM.16.M88.4 R48, [R0] ;  /* 0x000000000030783b */ /* 0x004eae0000000200 */
[----:B------:R-:W-:Y:S01]  /*34e0*/  HMMA.16816.F32.BF16 R8, R232, R66, R68 ;  /* 0x00000042e808723c */ /* 0x000fe20000041844 */
[----:B------:R-:W4:Y:S08]  /*34f0*/  MUFU.TANH R73, R34 ;  /* 0x0000002200497308 */ /* 0x000f300000002400 */
[----:B------:R5:W1:Y:S01]  /*3500*/  MUFU.TANH R65, R35 ;  /* 0x0000002300417308 */ /* 0x000a620000002400 */
[----:B------:R-:W-:Y:S08]  /*3510*/  HMMA.16816.F32.BF16 R24, R244, R56, R20 ;  /* 0x00000038f418723c */ /* 0x000ff00000041814 */
[----:B-----5:R-:W-:Y:S01]  /*3520*/  HMMA.16816.F32.BF16 R32, R236, R54, R36 ;  /* 0x00000036ec20723c */ /* 0x020fe20000041824 */
[----:B------:R-:W5:Y:S01]  /*3530*/  LDSM.16.M88.4 R36, [R5+0x7800] ;  /* 0x007800000524783b */ /* 0x000f620000000200 */
[----:B------:R-:W-:-:S02]  /*3540*/  FMUL.FTZ R28, R28, c[0x0][0x320] ;  /* 0x0000c8001c1c7a20 */ /* 0x000fc40000410000 */
[----:B------:R-:W-:Y:S02]  /*3550*/  FMUL.FTZ R29, R29, c[0x0][0x320] ;  /* 0x0000c8001d1d7a20 */ /* 0x000fe40000410000 */
[----:B------:R-:W-:Y:S02]  /*3560*/  FMUL.FTZ R30, R30, c[0x0][0x320] ;  /* 0x0000c8001e1e7a20 */ /* 0x000fe40000410000 */
[----:B------:R-:W-:Y:S01]  /*3570*/  FMUL.FTZ R31, R31, c[0x0][0x320] ;  /* 0x0000c8001f1f7a20 */ /* 0x000fe20000410000 */
[C---:B--2---:R-:W-:Y:S01]  /*3580*/  HMMA.16816.F32.BF16 R20, R236.reuse, R48, R60 ;  /* 0x00000030ec14723c */ /* 0x044fe2000004183c */
[----:B------:R-:W2:Y:S07]  /*3590*/  MUFU.TANH R56, R28 ;  /* 0x0000001c00387308 */ /* 0x000eae0000002400 */
[----:B------:R-:W-:Y:S01]  /*35a0*/  HMMA.16816.F32.BF16 R8, R236, R50, R8 ;  /* 0x00000032ec08723c */ /* 0x000fe20000041808 */
[----:B------:R-:W1:Y:S08]  /*35b0*/  MUFU.TANH R54, R29 ;  /* 0x0000001d00367308 */ /* 0x000e700000002400 */
[----:B------:R-:W1:Y:S08]  /*35c0*/  MUFU.TANH R57, R30 ;  /* 0x0000001e00397308 */ /* 0x000e700000002400 */
[----:B------:R1:W1:Y:S01]  /*35d0*/  MUFU.TANH R55, R31 ;  /* 0x0000001f00377308 */ /* 0x0002620000002400 */
[----:B------:R-:W-:-:S02]  /*35e0*/  FMUL.FTZ R24, R24, c[0x0][0x320] ;  /* 0x0000c80018187a20 */ /* 0x000fc40000410000 */
[----:B------:R-:W-:Y:S02]  /*35f0*/  FMUL.FTZ R25, R25, c[0x0][0x320] ;  /* 0x0000c80019197a20 */ /* 0x000fe40000410000 */
[----:B------:R-:W-:Y:S01]  /*3600*/  FMUL.FTZ R26, R26, c[0x0][0x320] ;  /* 0x0000c8001a1a7a20 */ /* 0x000fe20000410000 */
[----:B-1----:R-:W-:Y:S01]  /*3610*/  HMMA.16816.F32.BF16 R28, R240, R42, R32 ;  /* 0x0000002af01c723c */ /* 0x002fe20000041820 */
[----:B------:R-:W1:Y:S01]  /*3620*/  LDSM.16.M88.4 R32, [R250+0x7800] ;  /* 0x00780000fa20783b */ /* 0x000e620000000200 */
[----:B------:R-:W-:Y:S01]  /*3630*/  FMUL.FTZ R27, R27, c[0x0][0x320] ;  /* 0x0000c8001b1b7a20 */ /* 0x000fe20000410000 */
[----:B------:R-:W1:Y:S01]  /*3640*/  MUFU.TANH R53, R24 ;  /* 0x0000001800357308 */ /* 0x000e620000002400 */
[----:B------:R-:W-:Y:S01]  /*3650*/  FMUL.FTZ R12, R12, c[0x0][0x320] ;  /* 0x0000c8000c0c7a20 */ /* 0x000fe20000410000 */
[----:B------:R-:W-:-:S06]  /*3660*/  DEPBAR.LE SB0, 0x0 ;  /* 0x000080000000791a */ /* 0x000fcc0000000000 */
[----:B------:R-:W1:Y:S01]  /*3670*/  MUFU.TANH R52, R25 ;  /* 0x0000001900347308 */ /* 0x000e620000002400 */
[----:B-----5:R-:W-:Y:S07]  /*3680*/  HMMA.16816.F32.BF16 R8, R240, R38, R8 ;  /* 0x00000026f008723c */ /* 0x020fee0000041808 */
[----:B------:R-:W1:Y:S08]  /*3690*/  MUFU.TANH R48, R26 ;  /* 0x0000001a00307308 */ /* 0x000e700000002400 */
[----:B------:R5:W1:Y:S02]  /*36a0*/  MUFU.TANH R43, R27 ;  /* 0x0000001b002b7308 */ /* 0x000a640000002400 */
[----:B-----5:R-:W-:Y:S08]  /*36b0*/  HMMA.16816.F32.BF16 R24, R244, R44, R16 ;  /* 0x0000002cf418723c */ /* 0x020ff00000041810 */
[----:B------:R-:W-:Y:S01]  /*36c0*/  HMMA.16816.F32.BF16 R16, R240, R36, R20 ;  /* 0x00000024f010723c */ /* 0x000fe20000041814 */
[----:B------:R-:W-:-:S02]  /*36d0*/  FMUL.FTZ R13, R13, c[0x0][0x320] ;  /* 0x0000c8000d0d7a20 */ /* 0x000fc40000410000 */
[----:B------:R-:W-:Y:S02]  /*36e0*/  FMUL.FTZ R14, R14, c[0x0][0x320] ;  /* 0x0000c8000e0e7a20 */ /* 0x000fe40000410000 */
[----:B------:R-:W-:Y:S01]  /*36f0*/  FMUL.FTZ R15, R15, c[0x0][0x320] ;  /* 0x0000c8000f0f7a20 */ /* 0x000fe20000410000 */
[----:B------:R-:W2:Y:S02]  /*3700*/  MUFU.TANH R40, R12 ;  /* 0x0000000c00287308 */ /* 0x000ea40000002400 */
[C---:B------:R-:W-:Y:S06]  /*3710*/  HMMA.16816.F32.BF16 R20, R244.reuse, R46, R28 ;  /* 0x0000002ef414723c */ /* 0x040fec000004181c */
[----:B------:R-:W2:Y:S02]  /*3720*/  MUFU.TANH R41, R13 ;  /* 0x0000000d00297308 */ /* 0x000ea40000002400 */
[C---:B-1----:R-:W-:Y:S06]  /*3730*/  HMMA.16816.F32.BF16 R8, R244.reuse, R34, R8 ;  /* 0x00000022f408723c */ /* 0x042fec0000041808 */
[----:B------:R-:W1:Y:S08]  /*3740*/  MUFU.TANH R42, R14 ;  /* 0x0000000e002a7308 */ /* 0x000e700000002400 */
[----:B------:R5:W1:Y:S02]  /*3750*/  MUFU.TANH R36, R15 ;  /* 0x0000000f00247308 */ /* 0x000a640000002400 */
[----:B-----5:R-:W-:Y:S01]  /*3760*/  HMMA.16816.F32.BF16 R12, R244, R32, R16 ;  /* 0x00000020f40c723c */ /* 0x020fe20000041810 */
[----:B------:R-:W-:-:S02]  /*3770*/  FMUL.FTZ R24, R24, c[0x0][0x320] ;  /* 0x0000c80018187a20 */ /* 0x000fc40000410000 */
[----:B------:R-:W-:-:S05]  /*3780*/  FMUL.FTZ R20, R20, c[0x0][0x320] ;  /* 0x0000c80014147a20 */ /* 0x000fca0000410000 */
[----:B------:R-:W-:Y:S01]  /*3790*/  FMUL.FTZ R8, R8, c[0x0][0x320] ;  /* 0x0000c80008087a20 */ /* 0x000fe20000410000 */
[----:B------:R-:W1:Y:S01]  /*37a0*/  MUFU.TANH R28, R24 ;  /* 0x00000018001c7308 */ /* 0x000e620000002400 */
[----:B------:R-:W-:Y:S02]  /*37b0*/  IMAD.MOV.U32 R134, RZ, RZ, R132 ;  /* 0x000000ffff867224 */ /* 0x000fe400078e0084 */
[----:B------:R-:W-:Y:S02]  /*37c0*/  FMUL.FTZ R27, R27, c[0x0][0x320] ;  /* 0x0000c8001b1b7a20 */ /* 0x000fe40000410000 */
[----:B------:R-:W-:Y:S02]  /*37d0*/  FMUL.FTZ R25, R25, c[0x0][0x320] ;  /* 0x0000c80019197a20 */ /* 0x000fe40000410000 */
[----:B------:R-:W-:Y:S01]  /*37e0*/  FMUL.FTZ R26, R26, c[0x0][0x320] ;  /* 0x0000c8001a1a7a20 */ /* 0x000fe20000410000 */
[----:B------:R5:W1:Y:S01]  /*37f0*/  MUFU.TANH R24, R20 ;  /* 0x0000001400187308 */ /* 0x000a620000002400 */
[----:B------:R-:W-:-:S02]  /*3800*/  FMUL.FTZ R22, R22, c[0x0][0x320] ;  /* 0x0000c80016167a20 */ /* 0x000fc40000410000 */
[----:B------:R-:W-:-:S04]  /*3810*/  FMUL.FTZ R23, R23, c[0x0][0x320] ;  /* 0x0000c80017177a20 */ /* 0x000fc80000410000 */
[----:B------:R-:W-:-:S04]  /*3820*/  FMUL.FTZ R12, R12, c[0x0][0x320] ;  /* 0x0000c8000c0c7a20 */ /* 0x000fc80000410000 */
[----:B------:R-:W1:Y:S01]  /*3830*/  MUFU.TANH R19, R12 ;  /* 0x0000000c00137308 */ /* 0x000e620000002400 */
[----:B-----5:R-:W-:Y:S01]  /*3840*/  FMUL.FTZ R20, R21, c[0x0][0x320] ;  /* 0x0000c80015147a20 */ /* 0x020fe20000410000 */
[----:B------:R-:W-:Y:S01]  /*3850*/  ISETP.GT.AND P0, PT, R4, R134, PT ;  /* 0x000000860400720c */ /* 0x000fe20003f04270 */
[----:B------:R-:W-:-:S05]  /*3860*/  FMUL.FTZ R13, R13, c[0x0][0x320] ;  /* 0x0000c8000d0d7a20 */ /* 0x000fca0000410000 */
[----:B------:R5:W1:Y:S01]  /*3870*/  MUFU.TANH R12, R8 ;  /* 0x00000008000c7308 */ /* 0x000a620000002400 */
[----:B------:R-:W-:Y:S02]  /*3880*/  FMUL.FTZ R14, R14, c[0x0][0x320] ;  /* 0x0000c8000e0e7a20 */ /* 0x000fe40000410000 */
[----:B------:R-:W-:Y:S02]  /*3890*/  FMUL.FTZ R15, R15, c[0x0][0x320] ;  /* 0x0000c8000f0f7a20 */ /* 0x000fe40000410000 */
[----:B------:R-:W-:Y:S02]  /*38a0*/  FMUL.FTZ R10, R10, c[0x0][0x320] ;  /* 0x0000c8000a0a7a20 */ /* 0x000fe40000410000 */
[----:B------:R-:W-:Y:S01]  /*38b0*/  FMUL.FTZ R11, R11, c[0x0][0x320] ;  /* 0x0000c8000b0b7a20 */ /* 0x000fe20000410000 */
[----:B------:R1:W1:Y:S01]  /*38c0*/  MUFU.TANH R30, R27 ;  /* 0x0000001b001e7308 */ /* 0x0002620000002400 */
[----:B-----5:R-:W-:-:S07]  /*38d0*/  FMUL.FTZ R8, R9, c[0x0][0x320] ;  /* 0x0000c80009087a20 */ /* 0x020fce0000410000 */
[----:B------:R1:W1:Y:S08]  /*38e0*/  MUFU.TANH R31, R26 ;  /* 0x0000001a001f7308 */ /* 0x0002700000002400 */
[----:B------:R1:W1:Y:S08]  /*38f0*/  MUFU.TANH R29, R22 ;  /* 0x00000016001d7308 */ /* 0x0002700000002400 */
[----:B------:R1:W1:Y:S08]  /*3900*/  MUFU.TANH R27, R23 ;  /* 0x00000017001b7308 */ /* 0x0002700000002400 */
[----:B------:R-:W1:Y:S08]  /*3910*/  MUFU.TANH R25, R25 ;  /* 0x0000001900197308 */ /* 0x000e700000002400 */
[----:B------:R-:W1:Y:S08]  /*3920*/  MUFU.TANH R20, R20 ;  /* 0x0000001400147308 */ /* 0x000e700000002400 */
[----:B------:R1:W1:Y:S08]  /*3930*/  MUFU.TANH R18, R13 ;  /* 0x0000000d00127308 */ /* 0x0002700000002400 */
[----:B------:R1:W1:Y:S08]  /*3940*/  MUFU.TANH R26, R14 ;  /* 0x0000000e001a7308 */ /* 0x0002700000002400 */
[----:B------:R1:W1:Y:S08]  /*3950*/  MUFU.TANH R23, R15 ;  /* 0x0000000f00177308 */ /* 0x0002700000002400 */
[----:B------:R-:W1:Y:S08]  /*3960*/  MUFU.TANH R8, R8 ;  /* 0x0000000800087308 */ /* 0x000e700000002400 */
[----:B------:R1:W1:Y:S08]  /*3970*/  MUFU.TANH R21, R10 ;  /* 0x0000000a00157308 */ /* 0x0002700000002400 */
[----:B------:R1:W1:Y:S01]  /*3980*/  MUFU.TANH R22, R11 ;  /* 0x0000000b00167308 */ /* 0x0002620000002400 */
[----:B------:R-:W-:Y:S01]  /*3990*/  BSSY B0, `(.L_x_832) ;  /* 0x000001c000007945 */ /* 0x000fe20003800000 */
[----:B------:R-:W-:Y:S06]  /*39a0*/  BAR.SYNC.DEFER_BLOCKING 0x0 ;  /* 0x0000000000007b1d */ /* 0x000fec0000010000 */
[----:B------:R-:W-:Y:S05]  /*39b0*/  @!P0 BRA `(.L_x_833) ;  /* 0x0000019000008947 */ /* 0x000fea0003800000 */
[----:B--234-:R-:W-:Y:S01]  /*39c0*/  IADD3 R0, R135, -0x2, RZ ;  /* 0xfffffffe87007810 */ /* 0x01cfe20007ffe0ff */
[----:B------:R-:W-:-:S03]  /*39d0*/  IMAD.MOV.U32 R5, RZ, RZ, c[0x0][0x1e0] ;  /* 0x00007800ff057624 */ /* 0x000fc600078e00ff */
[----:B------:R-:W-:Y:S01]  /*39e0*/  SHF.R.S32.HI R2, RZ, 0x1f, R0 ;  /* 0x0000001fff027819 */ /* 0x000fe20000011400 */
[----:B------:R-:W-:-:S04]  /*39f0*/  IMAD.WIDE.U32 R6, R0, c[0x0][0x1e0], RZ ;  /* 0x0000780000067a25 */ /* 0x000fc800078e00ff */
[----:B------:R-:W-:-:S04]  /*3a00*/  IMAD R2, R2, c[0x0][0x1e0], RZ ;  /* 0x0000780002027a24 */ /* 0x000fc800078e02ff */
[----:B------:R-:W-:Y:S01]  /*3a10*/  IMAD R2, R0, c[0x0][0x1e4], R2 ;  /* 0x0000790000027a24 */ /* 0x000fe200078e0202 */
[----:B------:R-:W-:-:S03]  /*3a20*/  LEA R0, P0, R6, R88, 0x6 ;  /* 0x0000005806007211 */ /* 0x000fc600078030ff */
[----:B------:R-:W-:Y:S01]  /*3a30*/  IMAD.IADD R3, R7, 0x1, R2 ;  /* 0x0000000107037824 */ /* 0x000fe200078e0202 */
[----:B------:R-:W-:Y:S01]  /*3a40*/  LEA R2, P6, R0, c[0x0][0x1c8], 0x1 ;  /* 0x0000720000027a11 */ /* 0x000fe200078c08ff */
[----:B------:R-:W-:-:S03]  /*3a50*/  IMAD.MOV.U32 R7, RZ, RZ, c[0x0][0x1e4] ;  /* 0x00007900ff077624 */ /* 0x000fc600078e00ff */
[----:B------:R-:W-:Y:S02]  /*3a60*/  LEA.HI.X R3, R6, R87, R3, 0x6, P0 ;  /* 0x0000005706037211 */ /* 0x000fe400000f3403 */
[----:B------:R-:W-:Y:S02]  /*3a70*/  LEA R6, P0, R5, R2, 0x6 ;  /* 0x0000000205067211 */ /* 0x000fe400078030ff */
[----:B------:R-:W-:-:S04]  /*3a80*/  LEA.HI.X R3, R0, c[0x0][0x1cc], R3, 0x1, P6 ;  /* 0x0000730000037a11 */ /* 0x000fc800030f0c03 */
[----:B------:R-:W-:Y:S01]  /*3a90*/  LEA.HI.X R7, R5, R3, R7, 0x6, P0 ;  /* 0x0000000305077211 */ /* 0x000fe200000f3407 */
[----:B------:R-:W-:Y:S01]  /*3aa0*/  @!PT LDS RZ, [RZ] ;  /* 0x00000000fffff984 */ /* 0x000fe20000000800 */
[----:B------:R-:W-:Y:S01]  /*3ab0*/  @!PT LDS RZ, [RZ] ;  /* 0x00000000fffff984 */ /* 0x000fe20000000800 */
[----:B------:R-:W-:Y:S01]  /*3ac0*/  @!PT LDS RZ, [RZ] ;  /* 0x00000000fffff984 */ /* 0x000fe20000000800 */
[----:B------:R2:W-:Y:S04]  /*3ad0*/  LDGSTS.E.BYPASS.LTC128B.128 [R86+0x10100], [R2.64], !P5 ;  /* 0x1010000002567fae */ /* 0x0005e8000e901d46 */
[----:B------:R2:W-:Y:S04]  /*3ae0*/  LDGSTS.E.BYPASS.LTC128B.128 [R86+0x12100], [R2.64+0x80], !P4 ;  /* 0x1210008002567fae */ /* 0x0005e8000e101d46 */
[----:B------:R2:W-:Y:S04]  /*3af0*/  LDGSTS.E.BYPASS.LTC128B.128 [R86+0x14100], [R2.64+0x100], !P3 ;  /* 0x1410010002567fae */ /* 0x0005e8000d901d46 */
[----:B------:R2:W-:Y:S04]  /*3b00*/  LDGSTS.E.BYPASS.LTC128B.128 [R86+0x16100], [R2.64+0x180], !P2 ;  /* 0x1610018002567fae */ /* 0x0005e8000d101d46 */
[----:B------:R2:W-:Y:S04]  /*3b10*/  LDGSTS.E.BYPASS.LTC128B.128 [R86+0x11100], [R6.64], !P5 ;  /* 0x1110000006567fae */ /* 0x0005e8000e901d46 */
[----:B------:R2:W-:Y:S04]  /*3b20*/  LDGSTS.E.BYPASS.LTC128B.128 [R86+0x13100], [R6.64+0x80], !P4 ;  /* 0x1310008006567fae */ /* 0x0005e8000e101d46 */
[----:B------:R2:W-:Y:S04]  /*3b30*/  LDGSTS.E.BYPASS.LTC128B.128 [R86+0x15100], [R6.64+0x100], !P3 ;  /* 0x1510010006567fae */ /* 0x0005e8000d901d46 */
[----:B------:R2:W-:Y:S02]  /*3b40*/  LDGSTS.E.BYPASS.LTC128B.128 [R86+0x17100], [R6.64+0x180], !P2 ;  /* 0x1710018006567fae */ /* 0x0005e4000d101d46 */
.L_x_833:
[----:B--234-:R-:W-:Y:S05]  /*3b50*/  BSYNC B0 ;  /* 0x0000000000007941 */ /* 0x01cfea0003800000 */
.L_x_832:
[----:B------:R-:W2:Y:S04]  /*3b60*/  LDL R0, [R1+0xf8] ;  /* 0x0000f80001007983 */ /* 0x000ea80000100800 */
[----:B------:R-:W3:Y:S01]  /*3b70*/  LDL R3, [R1+0x90] ;  /* 0x0000900001037983 */ /* 0x000ee20000100800 */
[----:B------:R-:W-:-:S03]  /*3b80*/  IMAD R4, R4, R85, 0x1 ;  /* 0x0000000104047424 */ /* 0x000fc600078e0255 */
[----:B------:R-:W-:Y:S04]  /*3b90*/  LDSM.16.MT88.4 R44, [R251] ;  /* 0x00000000fb2c783b */ /* 0x000fe80000004200 */
[----:B------:R-:W-:Y:S04]  /*3ba0*/  LDSM.16.MT88.4 R68, [R251+0x2000] ;  /* 0x00200000fb44783b */ /* 0x000fe80000004200 */
[----:B------:R-:W-:Y:S04]  /*3bb0*/  LDSM.16.MT88.4 R76, [R248+0x4000] ;  /* 0x00400000f84c783b */ /* 0x000fe80000004200 */
[----:B------:R-:W0:Y:S01]  /*3bc0*/  LDGDEPBAR ;  /* 0x00000000000079af */ /* 0x000e220000000000 */
[----:B--2---:R-:W-:-:S04]  /*3bd0*/  IMAD.IADD R0, R0, 0x1, R128 ;  /* 0x0000000100007824 */ /* 0x004fc800078e0280 */
[----:B------:R-:W-:Y:S01]  /*3be0*/  @P1 IMAD.HI.U32 R2, R0, c[0x0][0x2c8], RZ ;  /* 0x0000b20000021a27 */ /* 0x000fe200078e00ff */
[----:B------:R2:W-:Y:S04]  /*3bf0*/  STL [R1+0x88], R0 ;  /* 0x0000880001007387 */ /* 0x0005e80000100800 */
[----:B------:R-:W4:Y:S04]  /*3c00*/  LDL R49, [R1+0x48] ;  /* 0x0000480001317983 */ /* 0x000f280000100800 */
[----:B------:R-:W5:Y:S01]  /*3c10*/  LDL R127, [R1+0x4] ;  /* 0x00000400017f7983 */ /* 0x000f620000100800 */
[----:B--2---:R-:W-:-:S05]  /*3c20*/  @P1 SHF.R.U32.HI R0, RZ, c[0x0][0x2cc], R2 ;  /* 0x0000b300ff001a19 */ /* 0x004fca0000011602 */
[----:B------:R-:W2:Y:S04]  /*3c30*/  SHFL.IDX PT, R2, R0, RZ, 0x1c1f ;  /* 0x001c1fff00027589 */ /* 0x000ea800000e0000 */
[----:B------:R3:W1:Y:S02]  /*3c40*/  SHFL.IDX PT, R5, R0, 0x1, 0x1c1f ;  /* 0x003c1f0000057f89 */ /* 0x00066400000e0000 */
[----:B---3--:R-:W-:Y:S01]  /*3c50*/  IADD3 R0, -R3, c[0x0][0x1d0], R4 ;  /* 0x0000740003007a10 */ /* 0x008fe20007ffe104 */
[----:B------:R-:W-:-:S03]  /*3c60*/  IMAD.IADD R3, R84, 0x1, -R3 ;  /* 0x0000000154037824 */ /* 0x000fc600078e0a03 */
[----:B------:R-:W-:-:S05]  /*3c70*/  IADD3 R0, R0, -c[0x0][0x168], RZ ;  /* 0x80005a0000007a10 */ /* 0x000fca0007ffe0ff */
[----:B--2---:R-:W-:-:S05]  /*3c80*/  IMAD.IADD R2, R0, 0x1, R2 ;  /* 0x0000000100027824 */ /* 0x004fca00078e0202 */
[----:B------:R-:W-:-:S04]  /*3c90*/  IMNMX R2, R3, R2, PT ;  /* 0x0000000203027217 */ /* 0x000fc80003800200 */
[C---:B------:R-:W-:Y:S02]  /*3ca0*/  ISETP.GT.AND P6, PT, R2.reuse, RZ, PT ;  /* 0x000000ff0200720c */ /* 0x040fe40003fc4270 */
[----:B------:R-:W-:Y:S02]  /*3cb0*/  ISETP.GT.AND P0, PT, R2, 0x1, PT ;  /* 0x000000010200780c */ /* 0x000fe40003f04270 */
[----:B------:R-:W-:Y:S02]  /*3cc0*/  FSEL R16, R72, -INF , P6 ;  /* 0xff80000048107808 */ /* 0x000fe40003000000 */
[----:B------:R-:W-:Y:S02]  /*3cd0*/  ISETP.GT.AND P6, PT, R2, 0x8, PT ;  /* 0x000000080200780c */ /* 0x000fe40003fc4270 */
[----:B-1----:R-:W-:Y:S02]  /*3ce0*/  FSEL R15, R64, -INF , P0 ;  /* 0xff800000400f7808 */ /* 0x002fe40000000000 */
[----:B------:R-:W-:Y:S01]  /*3cf0*/  ISETP.GT.AND P0, PT, R2, 0x9, PT ;  /* 0x000000090200780c */ /* 0x000fe20003f04270 */
[----:B------:R-:W-:Y:S01]  /*3d00*/  IMAD.IADD R0, R0, 0x1, R5 ;  /* 0x0000000100007824 */ /* 0x000fe200078e0205 */
[----:B------:R-:W-:-:S02]  /*3d10*/  FSEL R5, R56, -INF , P6 ;  /* 0xff80000038057808 */ /* 0x000fc40003000000 */
[----:B------:R-:W-:Y:S02]  /*3d20*/  ISETP.GT.AND P6, PT, R2, 0x10, PT ;  /* 0x000000100200780c */ /* 0x000fe40003fc4270 */
[----:B------:R-:W-:Y:S02]  /*3d30*/  FSEL R4, R54, -INF , P0 ;  /* 0xff80000036047808 */ /* 0x000fe40000000000 */
[----:B------:R-:W-:Y:S02]  /*3d40*/  ISETP.GT.AND P0, PT, R2, 0x11, PT ;  /* 0x000000110200780c */ /* 0x000fe40003f04270 */
[----:B------:R-:W-:Y:S02]  /*3d50*/  FMNMX.FTZ R6, R16, R15, !PT ;  /* 0x0000000f10067209 */ /* 0x000fe40007810000 */
[----:B------:R-:W-:Y:S02]  /*3d60*/  IMNMX R0, R3, R0, PT ;  /* 0x0000000003007217 */ /* 0x000fe40003800200 */
[----:B------:R-:W-:-:S02]  /*3d70*/  FSEL R3, R53, -INF , P6 ;  /* 0xff80000035037808 */ /* 0x000fc40003000000 */
[----:B------:R-:W-:Y:S02]  /*3d80*/  ISETP.GT.AND P6, PT, R2, 0x18, PT ;  /* 0x000000180200780c */ /* 0x000fe40003fc4270 */
[----:B------:R-:W-:Y:S02]  /*3d90*/  FSEL R14, R52, -INF , P0 ;  /* 0xff800000340e7808 */ /* 0x000fe40000000000 */
[----:B------:R-:W-:Y:S02]  /*3da0*/  FMNMX.FTZ R6, R5, R6, !PT ;  /* 0x0000000605067209 */ /* 0x000fe40007810000 */
[----:B------:R-:W-:Y:S02]  /*3db0*/  ISETP.GT.AND P0, PT, R2, 0x19, PT ;  /* 0x000000190200780c */ /* 0x000fe40003f04270 */
[----:B------:R-:W-:Y:S02]  /*3dc0*/  FSEL R13, R40, -INF , P6 ;  /* 0xff800000280d7808 */ /* 0x000fe40003000000 */
[----:B------:R-:W-:-:S02]  /*3dd0*/  ISETP.GT.AND P6, PT, R2, 0x20, PT ;  /* 0x000000200200780c */ /* 0x000fc40003fc4270 */
[----:B------:R-:W-:Y:S02]  /*3de0*/  FMNMX.FTZ R6, R4, R6, !PT ;  /* 0x0000000604067209 */ /* 0x000fe40007810000 */
[----:B------:R-:W-:Y:S02]  /*3df0*/  FSEL R17, R41, -INF , P0 ;  /* 0xff80000029117808 */ /* 0x000fe40000000000 */
[----:B------:R-:W-:Y:S02]  /*3e00*/  ISETP.GT.AND P0, PT, R2, 0x21, PT ;  /* 0x000000210200780c */ /* 0x000fe40003f04270 */
[----:B------:R-:W-:Y:S02]  /*3e10*/  FSEL R108, R28, -INF , P6 ;  /* 0xff8000001c6c7808 */ /* 0x000fe40003000000 */
[----:B------:R-:W-:Y:S02]  /*3e20*/  FMNMX.FTZ R6, R3, R6, !PT ;  /* 0x0000000603067209 */ /* 0x000fe40007810000 */
[----:B------:R-:W-:-:S02]  /*3e30*/  ISETP.GT.AND P6, PT, R2, 0x28, PT ;  /* 0x000000280200780c */ /* 0x000fc40003fc4270 */
[----:B------:R-:W-:Y:S02]  /*3e40*/  FSEL R107, R25, -INF , P0 ;  /* 0xff800000196b7808 */ /* 0x000fe40000000000 */
[----:B------:R-:W-:Y:S02]  /*3e50*/  ISETP.GT.AND P0, PT, R2, 0x29, PT ;  /* 0x000000290200780c */ /* 0x000fe40003f04270 */
[----:B------:R-:W-:Y:S02]  /*3e60*/  FMNMX.FTZ R6, R14, R6, !PT ;  /* 0x000000060e067209 */ /* 0x000fe40007810000 */
[----:B------:R-:W-:Y:S02]  /*3e70*/  FSEL R105, R24, -INF , P6 ;  /* 0xff80000018697808 */ /* 0x000fe40003000000 */
[----:B------:R-:W-:Y:S02]  /*3e80*/  ISETP.GT.AND P6, PT, R2, 0x30, PT ;  /* 0x000000300200780c */ /* 0x000fe40003fc4270 */
[----:B------:R-:W-:-:S02]  /*3e90*/  FSEL R104, R20, -INF , P0 ;  /* 0xff80000014687808 */ /* 0x000fc40000000000 */
[C---:B------:R-:W-:Y:S02]  /*3ea0*/  ISETP.GT.AND P0, PT, R2.reuse, 0x31, PT ;  /* 0x000000310200780c */ /* 0x040fe40003f04270 */
[----:B------:R-:W-:Y:S02]  /*3eb0*/  FMNMX.FTZ R6, R13, R6, !PT ;  /* 0x000000060d067209 */ /* 0x000fe40007810000 */
[----:B------:R-:W-:Y:S02]  /*3ec0*/  FSEL R102, R19, -INF , P6 ;  /* 0xff80000013667808 */ /* 0x000fe40003000000 */
[----:B------:R-:W-:Y:S02]  /*3ed0*/  ISETP.GT.AND P6, PT, R2, 0x38, PT ;  /* 0x000000380200780c */ /* 0x000fe40003fc4270 */
[----:B------:R-:W-:Y:S02]  /*3ee0*/  FSEL R98, R18, -INF , P0 ;  /* 0xff80000012627808 */ /* 0x000fe40000000000 */
[----:B------:R-:W-:-:S02]  /*3ef0*/  FMNMX.FTZ R6, R17, R6, !PT ;  /* 0x0000000611067209 */ /* 0x000fc40007810000 */
[----:B------:R-:W-:Y:S02]  /*3f00*/  ISETP.GT.AND P0, PT, R2, 0x39, PT ;  /* 0x000000390200780c */ /* 0x000fe40003f04270 */
[----:B------:R-:W-:Y:S02]  /*3f10*/  FSEL R97, R12, -INF , P6 ;  /* 0xff8000000c617808 */ /* 0x000fe40003000000 */
[----:B------:R-:W-:Y:S02]  /*3f20*/  FMNMX.FTZ R2, R108, R6, !PT ;  /* 0x000000066c027209 */ /* 0x000fe40007810000 */
[----:B------:R-:W-:Y:S02]  /*3f30*/  ISETP.GT.AND P6, PT, R0, RZ, PT ;  /* 0x000000ff0000720c */ /* 0x000fe40003fc4270 */
[----:B------:R-:W-:Y:S02]  /*3f40*/  FSEL R96, R8, -INF , P0 ;  /* 0xff80000008607808 */ /* 0x000fe40000000000 */
[----:B------:R-:W-:-:S02]  /*3f50*/  ISETP.GT.AND P0, PT, R0, 0x1, PT ;  /* 0x000000010000780c */ /* 0x000fc40003f04270 */
[----:B------:R-:W-:Y:S02]  /*3f60*/  FMNMX.FTZ R2, R107, R2, !PT ;  /* 0x000000026b027209 */ /* 0x000fe40007810000 */
[----:B------:R-:W-:Y:S02]  /*3f70*/  FSEL R12, R73, -INF , P6 ;  /* 0xff800000490c7808 */ /* 0x000fe40003000000 */
[C---:B------:R-:W-:Y:S01]  /*3f80*/  ISETP.GT.AND P6, PT, R0.reuse, 0x8, PT ;  /* 0x000000080000780c */ /* 0x040fe20003fc4270 */
[----:B------:R-:W-:Y:S01]  /*3f90*/  LDSM.16.MT88.4 R72, [R251+0x2800] ;  /* 0x00280000fb48783b */ /* 0x000fe20000004200 */
[----:B------:R-:W-:Y:S02]  /*3fa0*/  FSEL R11, R65, -INF , P0 ;  /* 0xff800000410b7808 */ /* 0x000fe40000000000 */
[----:B------:R-:W-:Y:S01]  /*3fb0*/  FMNMX.FTZ R2, R105, R2, !PT ;  /* 0x0000000269027209 */ /* 0x000fe20007810000 */
[----:B------:R-:W-:Y:S01]  /*3fc0*/  LDSM.16.MT88.4 R64, [R252+0x2000] ;  /* 0x00200000fc40783b */ /* 0x000fe20000004200 */
[----:B------:R-:W-:-:S02]  /*3fd0*/  ISETP.GT.AND P0, PT, R0, 0x9, PT ;  /* 0x000000090000780c */ /* 0x000fc40003f04270 */
[----:B------:R-:W-:Y:S02]  /*3fe0*/  FSEL R10, R57, -INF , P6 ;  /* 0xff800000390a7808 */ /* 0x000fe40003000000 */
[----:B------:R-:W-:Y:S01]  /*3ff0*/  FMNMX.FTZ R6, R12, R11, !PT ;  /* 0x0000000b0c067209 */ /* 0x000fe20007810000 */
[----:B------:R-:W-:Y:S01]  /*4000*/  LDSM.16.MT88.4 R56, [R251+0x800] ;  /* 0x00080000fb38783b */ /* 0x000fe20000004200 */
[----:B------:R-:W-:Y:S02]  /*4010*/  FMNMX.FTZ R2, R104, R2, !PT ;  /* 0x0000000268027209 */ /* 0x000fe40007810000 */
[----:B------:R-:W-:Y:S02]  /*4020*/  ISETP.GT.AND P6, PT, R0, 0x10, PT ;  /* 0x000000100000780c */ /* 0x000fe40003fc4270 */
[----:B------:R-:W-:Y:S02]  /*4030*/  FSEL R9, R55, -INF , P0 ;  /* 0xff80000037097808 */ /* 0x000fe40000000000 */
[----:B------:R-:W-:-:S02]  /*4040*/  FMNMX.FTZ R6, R10, R6, !PT ;  /* 0x000000060a067209 */ /* 0x000fc40007810000 */
[----:B------:R-:W-:Y:S02]  /*4050*/  FMNMX.FTZ R2, R102, R2, !PT ;  /* 0x0000000266027209 */ /* 0x000fe40007810000 */
[----:B------:R-:W-:Y:S02]  /*4060*/  ISETP.GT.AND P0, PT, R0, 0x11, PT ;  /* 0x000000110000780c */ /* 0x000fe40003f04270 */
[----:B------:R-:W-:Y:S02]  /*4070*/  FSEL R8, R48, -INF , P6 ;  /* 0xff80000030087808 */ /* 0x000fe40003000000 */
[----:B------:R-:W-:Y:S02]  /*4080*/  FMNMX.FTZ R6, R9, R6, !PT ;  /* 0x0000000609067209 */ /* 0x000fe40007810000 */
[----:B------:R-:W-:Y:S02]  /*4090*/  FMNMX.FTZ R2, R98, R2, !PT ;  /* 0x0000000262027209 */ /* 0x000fe40007810000 */
[----:B------:R-:W-:-:S02]  /*40a0*/  ISETP.GT.AND P6, PT, R0, 0x18, PT ;  /* 0x000000180000780c */ /* 0x000fc40003fc4270 */
[----:B------:R-:W-:Y:S02]  /*40b0*/  FSEL R7, R43, -INF , P0 ;  /* 0xff8000002b077808 */ /* 0x000fe40000000000 */
[----:B------:R-:W-:Y:S02]  /*40c0*/  FMNMX.FTZ R18, R8, R6, !PT ;  /* 0x0000000608127209 */ /* 0x000fe40007810000 */
[----:B------:R-:W-:Y:S02]  /*40d0*/  FMNMX.FTZ R2, R97, R2, !PT ;  /* 0x0000000261027209 */ /* 0x000fe40007810000 */
[----:B------:R-:W-:Y:S02]  /*40e0*/  ISETP.GT.AND P0, PT, R0, 0x19, PT ;  /* 0x000000190000780c */ /* 0x000fe40003f04270 */
[----:B------:R-:W-:Y:S02]  /*40f0*/  FSEL R6, R42, -INF , P6 ;  /* 0xff8000002a067808 */ /* 0x000fe40003000000 */
[----:B------:R-:W-:Y:S01]  /*4100*/  FMNMX.FTZ R19, R7, R18, !PT ;  /* 0x0000001207137209 */ /* 0x000fe20007810000 */
[----:B------:R-:W-:Y:S01]  /*4110*/  LDSM.16.MT88.4 R40, [R252+0x800] ;  /* 0x00080000fc28783b */ /* 0x000fe20000004200 */
[----:B------:R-:W-:-:S02]  /*4120*/  FMNMX.FTZ R133, R96, R2, !PT ;  /* 0x0000000260857209 */ /* 0x000fc40007810000 */
[----:B------:R-:W-:Y:S02]  /*4130*/  ISETP.GT.AND P6, PT, R0, 0x20, PT ;  /* 0x000000200000780c */ /* 0x000fe40003fc4270 */
[----:B------:R-:W-:Y:S02]  /*4140*/  FSEL R18, R36, -INF , P0 ;  /* 0xff80000024127808 */ /* 0x000fe40000000000 */
[----:B------:R-:W-:Y:S01]  /*4150*/  FMNMX.FTZ R2, R6, R19, !PT ;  /* 0x0000001306027209 */ /* 0x000fe20007810000 */
[----:B------:R-:W-:Y:S01]  /*4160*/  LDSM.16.MT88.4 R36, [R248+0x800] ;  /* 0x00080000f824783b */ /* 0x000fe20000004200 */
        /* <DEDUP_REMOVED lines=8> */
[----:B------:R-:W-:Y:S01]  /*41f0*/  FMNMX.FTZ R2, R106, R2, !PT ;  /* 0x000000026a027209 */ /* 0x000fe20007810000 */
[----:B------:R-:W1:Y:S01]  /*4200*/  SHFL.BFLY PT, R19, R133, 0x2, 0x1f ;  /* 0x0c401f0085137f89 */ /* 0x000e6200000e0000 */
[----:B------:R-:W-:-:S02]  /*4210*/  ISETP.GT.AND P6, PT, R0, 0x30, PT ;  /* 0x000000300000780c */ /* 0x000fc40003fc4270 */
[----:B------:R-:W-:Y:S01]  /*4220*/  FSEL R111, R27, -INF , P0 ;  /* 0xff8000001b6f7808 */ /* 0x000fe20000000000 */
[----:B------:R-:W-:Y:S01]  /*4230*/  LDSM.16.MT88.4 R28, [R252] ;  /* 0x00000000fc1c783b */ /* 0x000fe20000004200 */
[----:B------:R-:W-:Y:S02]  /*4240*/  FMNMX.FTZ R2, R103, R2, !PT ;  /* 0x0000000267027209 */ /* 0x000fe40007810000 */
[----:B------:R-:W-:Y:S02]  /*4250*/  ISETP.GT.AND P0, PT, R0, 0x31, PT ;  /* 0x000000310000780c */ /* 0x000fe40003f04270 */
[----:B------:R-:W-:Y:S02]  /*4260*/  FSEL R110, R26, -INF , P6 ;  /* 0xff8000001a6e7808 */ /* 0x000fe40003000000 */
[----:B------:R-:W-:Y:S02]  /*4270*/  FMNMX.FTZ R2, R111, R2, !PT ;  /* 0x000000026f027209 */ /* 0x000fe40007810000 */
[----:B------:R-:W-:-:S02]  /*4280*/  ISETP.GT.AND P6, PT, R0, 0x38, PT ;  /* 0x000000380000780c */ /* 0x000fc40003fc4270 */
[----:B------:R-:W-:Y:S02]  /*4290*/  FSEL R109, R23, -INF , P0 ;  /* 0xff800000176d7808 */ /* 0x000fe40000000000 */
[----:B------:R-:W-:Y:S02]  /*42a0*/  FMNMX.FTZ R2, R110, R2, !PT ;  /* 0x000000026e027209 */ /* 0x000fe40007810000 */
[----:B------:R-:W-:Y:S02]  /*42b0*/  ISETP.GT.AND P0, PT, R0, 0x39, PT ;  /* 0x000000390000780c */ /* 0x000fe40003f04270 */
[----:B------:R-:W-:Y:S02]  /*42c0*/  FSEL R100, R21, -INF , P6 ;  /* 0xff80000015647808 */ /* 0x000fe40003000000 */
[----:B------:R-:W-:Y:S02]  /*42d0*/  FMNMX.FTZ R132, R109, R2, !PT ;  /* 0x000000026d847209 */ /* 0x000fe40007810000 */
[----:B------:R-:W-:-:S02]  /*42e0*/  FSEL R99, R22, -INF , P0 ;  /* 0xff80000016637808 */ /* 0x000fc40000000000 */
[----:B------:R-:W-:Y:S01]  /*42f0*/  FMNMX.FTZ R132, R100, R132, !PT ;  /* 0x0000008464847209 */ /* 0x000fe20007810000 */
[----:B------:R-:W-:Y:S03]  /*4300*/  LDSM.16.MT88.4 R20, [R248] ;  /* 0x00000000f814783b */ /* 0x000fe60000004200 */
[----:B------:R-:W-:Y:S02]  /*4310*/  FMNMX.FTZ R132, R99, R132, !PT ;  /* 0x0000008463847209 */ /* 0x000fe40007810000 */
[----:B-1----:R-:W-:-:S03]  /*4320*/  FMNMX.FTZ R133, R133, R19, !PT ;  /* 0x0000001385857209 */ /* 0x002fc60007810000 */
[----:B------:R-:W1:Y:S04]  /*4330*/  SHFL.BFLY PT, R19, R132, 0x2, 0x1f ;  /* 0x0c401f0084137f89 */ /* 0x000e6800000e0000 */
[----:B------:R-:W2:Y:S01]  /*4340*/  SHFL.BFLY PT, R0, R133, 0x1, 0x1f ;  /* 0x0c201f0085007f89 */ /* 0x000ea200000e0000 */
[----:B-1----:R-:W-:Y:S02]  /*4350*/  FMNMX.FTZ R132, R132, R19, !PT ;  /* 0x0000001384847209 */ /* 0x002fe40007810000 */
[----:B--2---:R-:W-:-:S03]  /*4360*/  FMNMX.FTZ R133, R133, R0, !PT ;  /* 0x0000000085857209 */ /* 0x004fc60007810000 */
[----:B------:R-:W1:Y:S01]  /*4370*/  SHFL.BFLY PT, R0, R132, 0x1, 0x1f ;  /* 0x0c201f0084007f89 */ /* 0x000e6200000e0000 */
[C---:B------:R-:W-:Y:S01]  /*4380*/  FSETP.NEU.FTZ.AND P0, PT, R133.reuse, -INF , PT ;  /* 0xff8000008500780b */ /* 0x040fe20003f1d000 */
[----:B------:R-:W-:Y:S02]  /*4390*/  FMUL.FTZ R2, R133, c[0x0][0x2d0] ;  /* 0x0000b40085027a20 */ /* 0x000fe40000410000 */
[----:B----4-:R2:W3:Y:S03]  /*43a0*/  LDSM.16.MT88.4 R24, [R49] ;  /* 0x000000003118783b */ /* 0x0104e60000004200 */
[----:B------:R-:W-:Y:S01]  /*43b0*/  FSEL R2, R2, RZ, P0 ;  /* 0x000000ff02027208 */ /* 0x000fe20000000000 */
[----:B-----5:R-:W-:Y:S04]  /*43c0*/  LDSM.16.MT88.4 R60, [R127+0x800] ;  /* 0x000800007f3c783b */ /* 0x020fe80000004200 */
[----:B------:R-:W-:Y:S01]  /*43d0*/  FFMA.FTZ R3, R3, c[0x0][0x2d0], -R2 ;  /* 0x0000b40003037a23 */ /* 0x000fe20000010802 */
[----:B------:R-:W-:Y:S01]  /*43e0*/  LDSM.16.MT88.4 R52, [R127+0x2000] ;  /* 0x002000007f34783b */ /* 0x000fe20000004200 */
[----:B-1----:R-:W-:-:S04]  /*43f0*/  FMNMX.FTZ R132, R132, R0, !PT ;  /* 0x0000000084847209 */ /* 0x002fc80007810000 */
[C---:B------:R-:W-:Y:S01]  /*4400*/  FSETP.NEU.FTZ.AND P0, PT, R132.reuse, -INF , PT ;  /* 0xff8000008400780b */ /* 0x040fe20003f1d000 */
[----:B------:R-:W-:Y:S01]  /*4410*/  FMUL.FTZ R0, R132, c[0x0][0x2d0] ;  /* 0x0000b40084007a20 */ /* 0x000fe20000410000 */
[----:B------:R1:W-:Y:S04]  /*4420*/  MUFU.EX2 R90, R3 ;  /* 0x00000003005a7308 */ /* 0x0003e80000000800 */
[----:B------:R-:W-:Y:S01]  /*4430*/  FSEL R0, R0, RZ, P0 ;  /* 0x000000ff00007208 */ /* 0x000fe20000000000 */
[--C-:B------:R-:W-:Y:S02]  /*4440*/  FFMA.FTZ R16, R16, c[0x0][0x2d0], -R2.reuse ;  /* 0x0000b40010107a23 */ /* 0x100fe40000010802 */
[--C-:B------:R-:W-:Y:S02]  /*4450*/  FFMA.FTZ R15, R15, c[0x0][0x2d0], -R2.reuse ;  /* 0x0000b4000f0f7a23 */ /* 0x100fe40000010802 */
[----:B------:R-:W-:-:S02]  /*4460*/  FFMA.FTZ R5, R5, c[0x0][0x2d0], -R2 ;  /* 0x0000b40005057a23 */ /* 0x000fc40000010802 */
[----:B------:R-:W-:Y:S02]  /*4470*/  FFMA.FTZ R4, R4, c[0x0][0x2d0], -R2 ;  /* 0x0000b40004047a23 */ /* 0x000fe40000010802 */
[--C-:B-1----:R-:W-:Y:S02]  /*4480*/  FFMA.FTZ R3, R10, c[0x0][0x2d0], -R0.reuse ;  /* 0x0000b4000a037a23 */ /* 0x102fe40000010800 */
[--C-:B------:R-:W-:Y:S02]  /*4490*/  FFMA.FTZ R12, R12, c[0x0][0x2d0], -R0.reuse ;  /* 0x0000b4000c0c7a23 */ /* 0x100fe40000010800 */
[----:B------:R1:W-:Y:S01]  /*44a0*/  MUFU.EX2 R82, R3 ;  /* 0x0000000300527308 */ /* 0x0003e20000000800 */
[----:B------:R-:W-:-:S07]  /*44b0*/  FFMA.FTZ R11, R11, c[0x0][0x2d0], -R0 ;  /* 0x0000b4000b0b7a23 */ /* 0x000fce0000010800 */
[----:B------:R-:W-:Y:S01]  /*44c0*/  MUFU.EX2 R85, R16 ;  /* 0x0000001000557308 */ /* 0x000fe20000000800 */
[----:B-1----:R-:W-:-:S07]  /*44d0*/  FFMA.FTZ R3, R9, c[0x0][0x2d0], -R0 ;  /* 0x0000b40009037a23 */ /* 0x002fce0000010800 */
[----:B------:R-:W1:Y:S08]  /*44e0*/  MUFU.EX2 R83, R15 ;  /* 0x0000000f00537308 */ /* 0x000e700000000800 */
[----:B------:R-:W-:Y:S08]  /*44f0*/  MUFU.EX2 R87, R5 ;  /* 0x0000000500577308 */ /* 0x000ff00000000800 */
[----:B------:R-:W-:Y:S08]  /*4500*/  MUFU.EX2 R89, R4 ;  /* 0x0000000400597308 */ /* 0x000ff00000000800 */
[----:B------:R1:W-:Y:S08]  /*4510*/  MUFU.EX2 R81, R12 ;  /* 0x0000000c00517308 */ /* 0x0003f00000000800 */
[----:B------:R-:W-:Y:S08]  /*4520*/  MUFU.EX2 R80, R11 ;  /* 0x0000000b00507308 */ /* 0x000ff00000000800 */
[----:B------:R4:W5:Y:S01]  /*4530*/  MUFU.EX2 R84, R3 ;  /* 0x0000000300547308 */ /* 0x0009620000000800 */
[----:B------:R-:W-:-:S02]  /*4540*/  FFMA.FTZ R14, R14, c[0x0][0x2d0], -R2 ;  /* 0x0000b4000e0e7a23 */ /* 0x000fc40000010802 */
[----:B------:R-:W-:Y:S01]  /*4550*/  FFMA.FTZ R13, R13, c[0x0][0x2d0], -R2 ;  /* 0x0000b4000d0d7a23 */ /* 0x000fe20000010802 */
[----:B-1----:R-:W-:Y:S01]  /*4560*/  F2FP.BF16.PACK_AB R12, R83, R85 ;  /* 0x00000055530c723e */ /* 0x002fe200000010ff */
[----:B----4-:R-:W-:-:S04]  /*4570*/  FFMA.FTZ R3, R8, c[0x0][0x2d0], -R0 ;  /* 0x0000b40008037a23 */ /* 0x010fc80000010800 */
[----:B------:R1:W-:Y:S01]  /*4580*/  MUFU.EX2 R86, R3 ;  /* 0x0000000300567308 */ /* 0x0003e20000000800 */
[----:B-----5:R-:W-:Y:S01]  /*4590*/  F2FP.BF16.PACK_AB R15, R84, R82 ;  /* 0x00000052540f723e */ /* 0x020fe200000010ff */
[----:B------:R-:W-:-:S06]  /*45a0*/  FFMA.FTZ R17, R17, c[0x0][0x2d0], -R2 ;  /* 0x0000b40011117a23 */ /* 0x000fcc0000010802 */
[----:B------:R4:W5:Y:S01]  /*45b0*/  MUFU.EX2 R93, R14 ;  /* 0x0000000e005d7308 */ /* 0x0009620000000800 */
[----:B-1----:R-:W-:-:S07]  /*45c0*/  FFMA.FTZ R3, R7, c[0x0][0x2d0], -R0 ;  /* 0x0000b40007037a23 */ /* 0x002fce0000010800 */
[----:B------:R1:W-:Y:S08]  /*45d0*/  MUFU.EX2 R94, R13 ;  /* 0x0000000d005e7308 */ /* 0x0003f00000000800 */
[----:B------:R2:W2:Y:S01]  /*45e0*/  MUFU.EX2 R88, R3 ;  /* 0x0000000300587308 */ /* 0x0004a20000000800 */
[----:B----4-:R-:W-:Y:S02]  /*45f0*/  F2FP.BF16.PACK_AB R14, R89, R87 ;  /* 0x00000057590e723e */ /* 0x010fe400000010ff */
[----:B-1----:R-:W-:Y:S01]  /*4600*/  F2FP.BF16.PACK_AB R13, R80, R81 ;  /* 0x00000051500d723e */ /* 0x002fe200000010ff */
[----:B--2---:R-:W-:-:S04]  /*4610*/  FFMA.FTZ R3, R6, c[0x0][0x2d0], -R0 ;  /* 0x0000b40006037a23 */ /* 0x004fc80000010800 */
[----:B------:R1:W-:Y:S02]  /*4620*/  MUFU.EX2 R92, R3 ;  /* 0x00000003005c7308 */ /* 0x0003e40000000800 */
[C---:B------:R-:W-:Y:S06]  /*4630*/  HMMA.16816.F32.BF16 R4, R12.reuse, R20, RZ ;  /* 0x000000140c04723c */ /* 0x040fec00000418ff */
[----:B------:R-:W2:Y:S02]  /*4640*/  MUFU.EX2 R95, R17 ;  /* 0x00000011005f7308 */ /* 0x000ea40000000800 */
[----:B------:R-:W-:Y:S01]  /*4650*/  HMMA.16816.F32.BF16 R20, R12, R22, RZ ;  /* 0x000000160c14723c */ /* 0x000fe200000418ff */
[----:B-1----:R-:W-:-:S05]  /*4660*/  FFMA.FTZ R3, R18, c[0x0][0x2d0], -R0 ;  /* 0x0000b40012037a23 */ /* 0x002fca0000010800 */
[----:B------:R-:W1:Y:S01]  /*4670*/  MUFU.EX2 R91, R3 ;  /* 0x00000003005b7308 */ /* 0x000e620000000800 */
[----:B-----5:R-:W-:Y:S02]  /*4680*/  F2FP.BF16.PACK_AB R8, R93, R90 ;  /* 0x0000005a5d08723e */ /* 0x020fe400000010ff */
[----:B------:R-:W-:Y:S02]  /*4690*/  F2FP.BF16.PACK_AB R9, R88, R86 ;  /* 0x000000565809723e */ /* 0x000fe400000010ff */
[----:B--2---:R-:W-:Y:S02]  /*46a0*/  F2FP.BF16.PACK_AB R10, R95, R94 ;  /* 0x0000005e5f0a723e */ /* 0x004fe400000010ff */
[----:B-1----:R-:W-:-:S07]  /*46b0*/  F2FP.BF16.PACK_AB R11, R91, R92 ;  /* 0x0000005c5b0b723e */ /* 0x002fce00000010ff */
[C---:B------:R-:W-:Y:S08]  /*46c0*/  HMMA.16816.F32.BF16 R136, R8.reuse, R36, R4 ;  /* 0x000000240888723c */ /* 0x040ff00000041804 */
[----:B------:R-:W-:Y:S01]  /*46d0*/  HMMA.16816.F32.BF16 R4, R8, R38, R20 ;  /* 0x000000260804723c */ /* 0x000fe20000041814 */
[----:B------:R-:W1:Y:S07]  /*46e0*/  LDSM.16.MT88.4 R20, [R248+0x2000] ;  /* 0x00200000f814783b */ /* 0x000e6e0000004200 */
[C---:B------:R-:W-:Y:S11]  /*46f0*/  HMMA.16816.F32.BF16 R32, R12.reuse, R28, RZ ;  /* 0x0000001c0c20723c */ /* 0x040ff600000418ff */
[----:B------:R-:W-:Y:S05]  /*4700*/  @!UPT UIADD3 URZ, URZ, URZ, URZ ;  /* 0x0000003f3f3ff290 */ /* 0x000fea000fffe03f */
[----:B------:R-:W-:Y:S02]  /*4710*/  IMAD.MOV.U32 R119, RZ, RZ, R7 ;  /* 0x000000ffff777224 */ /* 0x000fe400078e0007 */
[----:B------:R-:W-:Y:S02]  /*4720*/  IMAD.MOV.U32 R118, RZ, RZ, R6 ;  /* 0x000000ffff767224 */ /* 0x000fe400078e0006 */
[----:B------:R-:W-:Y:S02]  /*4730*/  IMAD.MOV.U32 R117, RZ, RZ, R5 ;  /* 0x000000ffff757224 */ /* 0x000fe400078e0005 */
[----:B------:R-:W-:Y:S02]  /*4740*/  IMAD.MOV.U32 R129, RZ, RZ, R4 ;  /* 0x000000ffff817224 */ /* 0x000fe400078e0004 */
[C---:B------:R-:W-:Y:S08]  /*4750*/  HMMA.16816.F32.BF16 R4, R12.reuse, R44, RZ ;  /* 0x0000002c0c04723c */ /* 0x040ff000000418ff */
[----:B------:R-:W-:Y:S11]  /*4760*/  HMMA.16816.F32.BF16 R16, R12, R30, RZ ;  /* 0x0000001e0c10723c */ /* 0x000ff600000418ff */
[----:B------:R-:W-:Y:S05]  /*4770*/  @!UPT UIADD3 URZ, URZ, URZ, URZ ;  /* 0x0000003f3f3ff290 */ /* 0x000fea000fffe03f */
[C---:B------:R-:W-:Y:S08]  /*4780*/  HMMA.16816.F32.BF16 R28, R8.reuse, R56, R4 ;  /* 0x00000038081c723c */ /* 0x040ff00000041804 */
[C---:B------:R-:W-:Y:S08]  /*4790*/  HMMA.16816.F32.BF16 R144, R8.reuse, R40, R32 ;  /* 0x000000280890723c */ /* 0x040ff00000041820 */
[----:B------:R-:W-:Y:S01]  /*47a0*/  HMMA.16816.F32.BF16 R152, R8, R42, R16 ;  /* 0x0000002a0898723c */ /* 0x000fe20000041810 */
[----:B------:R-:W2:Y:S07]  /*47b0*/  LDSM.16.MT88.4 R40, [R252+0x2800] ;  /* 0x00280000fc28783b */ /* 0x000eae0000004200 */
[----:B------:R-:W-:Y:S01]  /*47c0*/  HMMA.16816.F32.BF16 R48, R12, R46, RZ ;  /* 0x0000002e0c30723c */ /* 0x000fe200000418ff */
[----:B------:R-:W4:Y:S01]  /*47d0*/  LDSM.16.MT88.4 R44, [R248+0x2800] ;  /* 0x00280000f82c783b */ /* 0x000f220000004200 */
[----:B------:R-:W-:Y:S01]  /*47e0*/  IMAD.MOV.U32 R115, RZ, RZ, R29 ;  /* 0x000000ffff737224 */ /* 0x000fe200078e001d */
[----:B------:R-:W-:Y:S01]  /*47f0*/  MOV R113, R31 ;  /* 0x0000001f00717202 */ /* 0x000fe20000000f00 */
[----:B------:R-:W-:-:S02]  /*4800*/  IMAD.MOV.U32 R114, RZ, RZ, R30 ;  /* 0x000000ffff727224 */ /* 0x000fc400078e001e */
[----:B------:R-:W-:Y:S02]  /*4810*/  IMAD.MOV.U32 R3, RZ, RZ, R28 ;  /* 0x000000ffff037224 */ /* 0x000fe400078e001c */
[C---:B---3--:R-:W-:Y:S08]  /*4820*/  HMMA.16816.F32.BF16 R36, R12.reuse, R24, RZ ;  /* 0x000000180c24723c */ /* 0x048ff000000418ff */
[C---:B------:R-:W-:Y:S08]  /*4830*/  HMMA.16816.F32.BF16 R32, R12.reuse, R26, RZ ;  /* 0x0000001a0c20723c */ /* 0x040ff000000418ff */
[C---:B-1----:R-:W-:Y:S08]  /*4840*/  HMMA.16816.F32.BF16 R28, R12.reuse, R20, RZ ;  /* 0x000000140c1c723c */ /* 0x042ff000000418ff */
[C---:B------:R-:W-:Y:S08]  /*4850*/  HMMA.16816.F32.BF16 R24, R12.reuse, R22, RZ ;  /* 0x000000160c18723c */ /* 0x040ff000000418ff */
[C---:B------:R-:W-:Y:S08]  /*4860*/  HMMA.16816.F32.BF16 R20, R12.reuse, R64, RZ ;  /* 0x000000400c14723c */ /* 0x040ff000000418ff */
[C---:B------:R-:W-:Y:S08]  /*4870*/  HMMA.16816.F32.BF16 R4, R12.reuse, R68, RZ ;  /* 0x000000440c04723c */ /* 0x040ff000000418ff */
[----:B------:R-:W-:Y:S08]  /*4880*/  HMMA.16816.F32.BF16 R16, R12, R66, RZ ;  /* 0x000000420c10723c */ /* 0x000ff000000418ff */
[C---:B--2---:R-:W-:Y:S08]  /*4890*/  HMMA.16816.F32.BF16 R20, R8.reuse, R40, R20 ;  /* 0x000000280814723c */ /* 0x044ff00000041814 */
[C---:B------:R-:W-:Y:S01]  /*48a0*/  HMMA.16816.F32.BF16 R160, R8.reuse, R58, R48 ;  /* 0x0000003a08a0723c */ /* 0x040fe20000041830 */
[----:B------:R-:W1:Y:S04]  /*48b0*/  LDSM.16.MT88.4 R48, [R127+0x2800] ;  /* 0x002800007f30783b */ /* 0x000e680000004200 */
[----:B------:R-:W-:Y:S03]  /*48c0*/  LDSM.16.MT88.4 R56, [R248+0x4800] ;  /* 0x00480000f838783b */ /* 0x000fe60000004200 */
[C---:B------:R-:W-:Y:S01]  /*48d0*/  HMMA.16816.F32.BF16 R140, R8.reuse, R60, R36 ;  /* 0x0000003c088c723c */ /* 0x040fe20000041824 */
[----:B------:R-:W2:Y:S07]  /*48e0*/  LDSM.16.MT88.4 R36, [R252+0x4000] ;  /* 0x00400000fc24783b */ /* 0x000eae0000004200 */
[C---:B----4-:R-:W-:Y:S08]  /*48f0*/  HMMA.16816.F32.BF16 R28, R8.reuse, R44, R28 ;  /* 0x0000002c081c723c */ /* 0x050ff0000004181c */
[----:B------:R-:W-:Y:S01]  /*4900*/  HMMA.16816.F32.BF16 R4, R8, R72, R4 ;  /* 0x000000480804723c */ /* 0x000fe20000041804 */
[----:B------:R-:W-:Y:S01]  /*4910*/  MOV R67, R21 ;  /* 0x0000001500437202 */ /* 0x000fe20000000f00 */
[----:B------:R-:W-:-:S02]  /*4920*/  IMAD.MOV.U32 R66, RZ, RZ, R22 ;  /* 0x000000ffff427224 */ /* 0x000fc400078e0016 */
[----:B------:R-:W-:Y:S02]  /*4930*/  IMAD.MOV.U32 R65, RZ, RZ, R23 ;  /* 0x000000ffff417224 */ /* 0x000fe400078e0017 */
[----:B------:R-:W-:Y:S02]  /*4940*/  IMAD.MOV.U32 R64, RZ, RZ, R20 ;  /* 0x000000ffff407224 */ /* 0x000fe400078e0014 */
[C---:B------:R-:W-:Y:S01]  /*4950*/  HMMA.16816.F32.BF16 R188, R8.reuse, R62, R32 ;  /* 0x0000003e08bc723c */ /* 0x040fe20000041820 */
[----:B------:R-:W-:Y:S07]  /*4960*/  LDSM.16.MT88.4 R32, [R251+0x4800] ;  /* 0x00480000fb20783b */ /* 0x000fee0000004200 */
[C---:B------:R-:W-:Y:S08]  /*4970*/  HMMA.16816.F32.BF16 R44, R8.reuse, R46, R24 ;  /* 0x0000002e082c723c */ /* 0x040ff00000041818 */
[----:B------:R-:W-:Y:S01]  /*4980*/  HMMA.16816.F32.BF16 R60, R8, R42, R16 ;  /* 0x0000002a083c723c */ /* 0x000fe20000041810 */
[----:B------:R-:W3:Y:S07]  /*4990*/  LDSM.16.MT88.4 R40, [R251+0x4000] ;  /* 0x00400000fb28783b */ /* 0x000eee0000004200 */
[C---:B------:R-:W-:Y:S08]  /*49a0*/  HMMA.16816.F32.BF16 R24, R12.reuse, R70, RZ ;  /* 0x000000460c18723c */ /* 0x040ff000000418ff */
[C---:B------:R-:W-:Y:S08]  /*49b0*/  HMMA.16816.F32.BF16 R20, R12.reuse, R52, RZ ;  /* 0x000000340c14723c */ /* 0x040ff000000418ff */
[----:B------:R-:W-:Y:S01]  /*49c0*/  HMMA.16816.F32.BF16 R16, R12, R54, RZ ;  /* 0x000000360c10723c */ /* 0x000fe200000418ff */
[----:B------:R-:W-:-:S02]  /*49d0*/  IMAD.MOV.U32 R124, RZ, RZ, R29 ;  /* 0x000000ffff7c7224 */ /* 0x000fc400078e001d */
[----:B------:R-:W-:Y:S02]  /*49e0*/  IMAD.MOV.U32 R123, RZ, RZ, R30 ;  /* 0x000000ffff7b7224 */ /* 0x000fe400078e001e */
[----:B------:R-:W-:Y:S02]  /*49f0*/  IMAD.MOV.U32 R122, RZ, RZ, R31 ;  /* 0x000000ffff7a7224 */ /* 0x000fe400078e001f */
[----:B------:R-:W-:Y:S02]  /*4a00*/  IMAD.MOV.U32 R121, RZ, RZ, R28 ;  /* 0x000000ffff797224 */ /* 0x000fe400078e001c */
[----:B------:R-:W4:Y:S01]  /*4a10*/  LDSM.16.MT88.4 R28, [R252+0x4800] ;  /* 0x00480000fc1c783b */ /* 0x000f220000004200 */
[----:B------:R-:W-:Y:S02]  /*4a20*/  IMAD.MOV.U32 R126, RZ, RZ, R5 ;  /* 0x000000ffff7e7224 */ /* 0x000fe400078e0005 */
[----:B------:R-:W-:Y:S02]  /*4a30*/  IMAD.MOV.U32 R125, RZ, RZ, R4 ;  /* 0x000000ffff7d7224 */ /* 0x000fe400078e0004 */
[----:B------:R-:W-:-:S02]  /*4a40*/  IMAD.MOV.U32 R131, RZ, RZ, R6 ;  /* 0x000000ffff837224 */ /* 0x000fc400078e0006 */
[----:B------:R-:W-:Y:S02]  /*4a50*/  IMAD.MOV.U32 R130, RZ, RZ, R7 ;  /* 0x000000ffff827224 */ /* 0x000fe400078e0007 */
[----:B------:R-:W-:Y:S07]  /*4a60*/  HMMA.16816.F32.BF16 R4, R12, R76, RZ ;  /* 0x0000004c0c04723c */ /* 0x000fee00000418ff */
[----:B------:R-:W-:Y:S01]  /*4a70*/  IMAD.MOV.U32 R76, RZ, RZ, R127 ;  /* 0x000000ffff4c7224 */ /* 0x000fe200078e007f */
[C---:B------:R-:W-:Y:S08]  /*4a80*/  HMMA.16816.F32.BF16 R68, R8.reuse, R74, R24 ;  /* 0x0000004a0844723c */ /* 0x040ff00000041818 */
[C---:B-1----:R-:W-:Y:S08]  /*4a90*/  HMMA.16816.F32.BF16 R72, R8.reuse, R48, R20 ;  /* 0x000000300848723c */ /* 0x042ff00000041814 */
[----:B------:R-:W-:Y:S08]  /*4aa0*/  HMMA.16816.F32.BF16 R164, R8, R50, R16 ;  /* 0x0000003208a4723c */ /* 0x000ff00000041810 */
[C---:B--2---:R-:W-:Y:S08]  /*4ab0*/  HMMA.16816.F32.BF16 R20, R12.reuse, R36, RZ ;  /* 0x000000240c14723c */ /* 0x044ff000000418ff */
[----:B------:R-:W-:Y:S01]  /*4ac0*/  HMMA.16816.F32.BF16 R16, R12, R38, RZ ;  /* 0x000000260c10723c */ /* 0x000fe200000418ff */
[----:B------:R-:W1:Y:S07]  /*4ad0*/  LDSM.16.MT88.4 R36, [R76+0x4000] ;  /* 0x004000004c24783b */ /* 0x000e6e0000004200 */
[----:B------:R-:W-:Y:S08]  /*4ae0*/  HMMA.16816.F32.BF16 R180, R8, R56, R4 ;  /* 0x0000003808b4723c */ /* 0x000ff00000041804 */
[----:B---3--:R-:W-:Y:S08]  /*4af0*/  HMMA.16816.F32.BF16 R4, R12, R40, RZ ;  /* 0x000000280c04723c */ /* 0x008ff000000418ff */
[----:B----4-:R-:W-:Y:S01]  /*4b00*/  HMMA.16816.F32.BF16 R156, R8, R28, R20 ;  /* 0x0000001c089c723c */ /* 0x010fe20000041814 */
[----:B------:R-:W2:Y:S07]  /*4b10*/  LDSM.16.MT88.4 R20, [R76+0x4800] ;  /* 0x004800004c14783b */ /* 0x000eae0000004200 */
[----:B------:R-:W-:Y:S08]  /*4b20*/  HMMA.16816.F32.BF16 R24, R12, R78, RZ ;  /* 0x0000004e0c18723c */ /* 0x000ff000000418ff */
[----:B------:R-:W-:Y:S08]  /*4b30*/  HMMA.16816.F32.BF16 R148, R8, R32, R4 ;  /* 0x000000200894723c */ /* 0x000ff00000041804 */
[----:B-1----:R-:W-:Y:S01]  /*4b40*/  HMMA.16816.F32.BF16 R4, R12, R36, RZ ;  /* 0x000000240c04723c */ /* 0x002fe200000418ff */
[----:B------:R-:W-:-:S02]  /*4b50*/  IMAD.MOV.U32 R120, RZ, RZ, R141 ;  /* 0x000000ffff787224 */ /* 0x000fc400078e008d */
[----:B------:R-:W-:Y:S02]  /*4b60*/  IMAD.MOV.U32 R116, RZ, RZ, R140 ;  /* 0x000000ffff747224 */ /* 0x000fe400078e008c */
[----:B------:R-:W-:Y:S02]  /*4b70*/  IMAD.MOV.U32 R112, RZ, RZ, R143 ;  /* 0x000000ffff707224 */ /* 0x000fe400078e008f */
[----:B------:R-:W-:Y:S02]  /*4b80*/  IMAD.MOV.U32 R168, RZ, RZ, R142 ;  /* 0x000000ffffa87224 */ /* 0x000fe400078e008e */
[----:B------:R-:W-:Y:S01]  /*4b90*/  HMMA.16816.F32.BF16 R140, R8, R58, R24 ;  /* 0x0000003a088c723c */ /* 0x000fe20000041818 */
[----:B------:R-:W-:Y:S01]  /*4ba0*/  IMAD.MOV.U32 R56, RZ, RZ, R121 ;  /* 0x000000ffff387224 */ /* 0x000fe200078e0079 */
[----:B------:R-:W1:Y:S01]  /*4bb0*/  LDSM.16.MT88.4 R24, [R248+0x6000] ;  /* 0x00600000f818783b */ /* 0x000e620000004200 */
[----:B------:R-:W-:-:S04]  /*4bc0*/  IMAD.MOV.U32 R50, RZ, RZ, R120 ;  /* 0x000000ffff327224 */ /* 0x000fc800078e0078 */
[----:B------:R-:W-:Y:S02]  /*4bd0*/  IMAD.MOV.U32 R58, RZ, RZ, R123 ;  /* 0x000000ffff3a7224 */ /* 0x000fe400078e007b */
[----:B------:R-:W-:-:S06]  /*4be0*/  IMAD.MOV.U32 R59, RZ, RZ, R122 ;  /* 0x000000ffff3b7224 */ /* 0x000fcc00078e007a */
[----:B--2---:R-:W-:Y:S08]  /*4bf0*/  HMMA.16816.F32.BF16 R120, R8, R20, R4 ;  /* 0x000000140878723c */ /* 0x004ff00000041804 */
[----:B------:R-:W-:Y:S01]  /*4c00*/  HMMA.16816.F32.BF16 R4, R12, R38, RZ ;  /* 0x000000260c04723c */ /* 0x000fe200000418ff */
[----:B------:R-:W-:Y:S01]  /*4c10*/  IMAD.MOV.U32 R54, RZ, RZ, R3 ;  /* 0x000000ffff367224 */ /* 0x000fe200078e0003 */
[----:B------:R-:W-:Y:S01]  /*4c20*/  MOV R48, R115 ;  /* 0x0000007300307202 */ /* 0x000fe20000000f00 */
[----:B------:R-:W-:-:S02]  /*4c30*/  FADD.FTZ R3, R85, R83 ;  /* 0x0000005355037221 */ /* 0x000fc40000010000 */
[----:B------:R-:W-:Y:S02]  /*4c40*/  IMAD.MOV.U32 R49, RZ, RZ, R114 ;  /* 0x000000ffff317224 */ /* 0x000fe400078e0072 */
[----:B------:R-:W-:Y:S02]  /*4c50*/  IMAD.MOV.U32 R77, RZ, RZ, R113 ;  /* 0x000000ffff4d7224 */ /* 0x000fe400078e0071 */
[----:B------:R-:W-:Y:S11]  /*4c60*/  IMAD.MOV.U32 R85, RZ, RZ, R112 ;  /* 0x000000ffff557224 */ /* 0x000ff600078e0070 */
[----:B------:R-:W-:Y:S04]  /*4c70*/  @!UPT UIADD3 URZ, URZ, URZ, URZ ;  /* 0x0000003f3f3ff290 */ /* 0x000fe8000fffe03f */
[----:B------:R-:W-:Y:S01]  /*4c80*/  HMMA.16816.F32.BF16 R112, R8, R22, R4 ;  /* 0x000000160870723c */ /* 0x000fe20000041804 */
[----:B------:R-:W2:Y:S07]  /*4c90*/  LDSM.16.MT88.4 R20, [R248+0x6800] ;  /* 0x00680000f814783b */ /* 0x000eae0000004200 */
[----:B-1----:R-:W-:Y:S01]  /*4ca0*/  HMMA.16816.F32.BF16 R4, R12, R24, RZ ;  /* 0x000000180c04723c */ /* 0x002fe200000418ff */
[----:B------:R-:W-:Y:S01]  /*4cb0*/  IMAD.MOV.U32 R79, RZ, RZ, R126 ;  /* 0x000000ffff4f7224 */ /* 0x000fe200078e007e */
[----:B------:R-:W-:Y:S01]  /*4cc0*/  MOV R78, R125 ;  /* 0x0000007d004e7202 */ /* 0x000fe20000000f00 */
[----:B------:R-:W-:-:S05]  /*4cd0*/  IMAD.MOV.U32 R57, RZ, RZ, R124 ;  /* 0x000000ffff397224 */ /* 0x000fca00078e007c */
[----:B------:R-:W-:Y:S08]  /*4ce0*/  HMMA.16816.F32.BF16 R124, R8, R30, R16 ;  /* 0x0000001e087c723c */ /* 0x000ff00000041810 */
[----:B------:R-:W-:Y:S01]  /*4cf0*/  HMMA.16816.F32.BF16 R16, R12, R42, RZ ;  /* 0x0000002a0c10723c */ /* 0x000fe200000418ff */
[----:B------:R-:W-:-:S07]  /*4d00*/  IMAD.MOV.U32 R52, RZ, RZ, R119 ;  /* 0x000000ffff347224 */ /* 0x000fce00078e0077 */
[----:B--2---:R-:W-:Y:S08]  /*4d10*/  HMMA.16816.F32.BF16 R184, R8, R20, R4 ;  /* 0x0000001408b8723c */ /* 0x004ff00000041804 */
[----:B------:R-:W-:Y:S01]  /*4d20*/  HMMA.16816.F32.BF16 R4, R12, R26, RZ ;  /* 0x0000001a0c04723c */ /* 0x000fe200000418ff */
[----:B------:R-:W-:Y:S02]  /*4d30*/  IMAD.MOV.U32 R53, RZ, RZ, R118 ;  /* 0x000000ffff357224 */ /* 0x000fe400078e0076 */
[----:B------:R-:W-:-:S02]  /*4d40*/  IMAD.MOV.U32 R55, RZ, RZ, R117 ;  /* 0x000000ffff377224 */ /* 0x000fc400078e0075 */
[----:B------:R-:W-:Y:S02]  /*4d50*/  IMAD.MOV.U32 R51, RZ, RZ, R116 ;  /* 0x000000ffff337224 */ /* 0x000fe400078e0074 */
[----:B------:R-:W-:Y:S01]  /*4d60*/  FADD.FTZ R3, R87, R3 ;  /* 0x0000000357037221 */ /* 0x000fe20000010000 */
[----:B------:R-:W-:Y:S07]  /*4d70*/  HMMA.16816.F32.BF16 R116, R8, R34, R16 ;  /* 0x000000220874723c */ /* 0x000fee0000041810 */
[----:B------:R-:W-:-:S02]  /*4d80*/  FADD.FTZ R17, R81, R80 ;  /* 0x0000005051117221 */ /* 0x000fc40000010000 */
[----:B------:R-:W-:Y:S02]  /*4d90*/  FADD.FTZ R16, R89, R3 ;  /* 0x0000000359107221 */ /* 0x000fe40000010000 */
[----:B------:R-:W-:Y:S02]  /*4da0*/  FADD.FTZ R17, R82, R17 ;  /* 0x0000001152117221 */ /* 0x000fe40000010000 */
[----:B------:R-:W-:Y:S02]  /*4db0*/  IMAD.MOV.U32 R87, RZ, RZ, R168 ;  /* 0x000000ffff577224 */ /* 0x000fe400078e00a8 */
[----:B------:R-:W-:Y:S01]  /*4dc0*/  FADD.FTZ R3, R84, R17 ;  /* 0x0000001154037221 */ /* 0x000fe20000010000 */
[----:B------:R-:W-:Y:S01]  /*4dd0*/  HMMA.16816.F32.BF16 R168, R8, R22, R4 ;  /* 0x0000001608a8723c */ /* 0x000fe20000041804 */
[----:B------:R-:W-:Y:S06]  /*4de0*/  LDSM.16.MT88.4 R20, [R252+0x6800] ;  /* 0x00680000fc14783b */ /* 0x000fec0000004200 */
[----:B------:R-:W-:-:S02]  /*4df0*/  FADD.FTZ R4, R90, R16 ;  /* 0x000000105a047221 */ /* 0x000fc40000010000 */
[----:B------:R-:W1:Y:S02]  /*4e00*/  LDSM.16.MT88.4 R16, [R252+0x6000] ;  /* 0x00600000fc10783b */ /* 0x000e640000004200 */
[----:B------:R-:W-:Y:S02]  /*4e10*/  FADD.FTZ R25, R93, R4 ;  /* 0x000000045d197221 */ /* 0x000fe40000010000 */
[----:B-1----:R-:W-:Y:S01]  /*4e20*/  HMMA.16816.F32.BF16 R4, R12, R16, RZ ;  /* 0x000000100c04723c */ /* 0x002fe200000418ff */
[----:B------:R-:W-:Y:S02]  /*4e30*/  FADD.FTZ R3, R86, R3 ;  /* 0x0000000356037221 */ /* 0x000fe40000010000 */
[--C-:B------:R-:W-:Y:S11]  /*4e40*/  FFMA.FTZ R24, R108, c[0x0][0x2d0], -R2.reuse ;  /* 0x0000b4006c187a23 */ /* 0x100ff60000010802 */
[----:B------:R-:W-:Y:S10]  /*4e50*/  @!UPT UIADD3 URZ, URZ, URZ, URZ ;  /* 0x0000003f3f3ff290 */ /* 0x000ff4000fffe03f */
[----:B------:R-:W-:Y:S08]  /*4e60*/  HMMA.16816.F32.BF16 R80, R8, R20, R4 ;  /* 0x000000140850723c */ /* 0x000ff00000041804 */
[----:B------:R-:W-:Y:S01]  /*4e70*/  HMMA.16816.F32.BF16 R4, R12, R18, RZ ;  /* 0x000000120c04723c */ /* 0x000fe200000418ff */
[----:B------:R-:W-:Y:S02]  /*4e80*/  FFMA.FTZ R26, R107, c[0x0][0x2d0], -R2 ;  /* 0x0000b4006b1a7a23 */ /* 0x000fe40000010802 */
[----:B------:R-:W-:-:S02]  /*4e90*/  FADD.FTZ R27, R88, R3 ;  /* 0x00000003581b7221 */ /* 0x000fc40000010000 */
[--C-:B------:R-:W-:Y:S02]  /*4ea0*/  FFMA.FTZ R28, R105, c[0x0][0x2d0], -R2.reuse ;  /* 0x0000b400691c7a23 */ /* 0x100fe40000010802 */
[--C-:B------:R-:W-:Y:S02]  /*4eb0*/  FFMA.FTZ R36, R102, c[0x0][0x2d0], -R2.reuse ;  /* 0x0000b40066247a23 */ /* 0x100fe40000010802 */
[----:B------:R-:W-:Y:S02]  /*4ec0*/  FFMA.FTZ R37, R98, c[0x0][0x2d0], -R2 ;  /* 0x0000b40062257a23 */ /* 0x000fe40000010802 */
[----:B------:R-:W-:Y:S02]  /*4ed0*/  IMAD.MOV.U32 R102, RZ, RZ, R54 ;  /* 0x000000ffff667224 */ /* 0x000fe400078e0036 */
[----:B------:R-:W-:Y:S02]  /*4ee0*/  IMAD.MOV.U32 R105, RZ, RZ, R55 ;  /* 0x000000ffff697224 */ /* 0x000fe400078e0037 */
[----:B------:R-:W-:Y:S01]  /*4ef0*/  IMAD.MOV.U32 R107, RZ, RZ, R52 ;  /* 0x000000ffff6b7224 */ /* 0x000fe200078e0034 */
[----:B------:R-:W-:Y:S01]  /*4f00*/  MOV R52, R64 ;  /* 0x0000004000347202 */ /* 0x000fe20000000f00 */
[----:B------:R-:W-:-:S02]  /*4f10*/  IMAD.MOV.U32 R98, RZ, RZ, R53 ;  /* 0x000000ffff627224 */ /* 0x000fc400078e0035 */
[----:B------:R-:W-:Y:S02]  /*4f20*/  IMAD.MOV.U32 R53, RZ, RZ, R67 ;  /* 0x000000ffff357224 */ /* 0x000fe400078e0043 */
[----:B------:R-:W-:Y:S02]  /*4f30*/  IMAD.MOV.U32 R54, RZ, RZ, R66 ;  /* 0x000000ffff367224 */ /* 0x000fe400078e0042 */
[----:B------:R-:W-:Y:S01]  /*4f40*/  IMAD.MOV.U32 R55, RZ, RZ, R65 ;  /* 0x000000ffff377224 */ /* 0x000fe200078e0041 */
[----:B------:R-:W1:Y:S01]  /*4f50*/  MUFU.EX2 R3, R24 ;  /* 0x0000001800037308 */ /* 0x000e620000000800 */
[--C-:B------:R-:W-:Y:S01]  /*4f60*/  FFMA.FTZ R29, R104, c[0x0][0x2d0], -R2.reuse ;  /* 0x0000b400681d7a23 */ /* 0x100fe20000010802 */
[----:B------:R-:W-:Y:S01]  /*4f70*/  HMMA.16816.F32.BF16 R64, R8, R22, R4 ;  /* 0x000000160840723c */ /* 0x000fe20000041804 */
[--C-:B------:R-:W-:Y:S01]  /*4f80*/  FFMA.FTZ R38, R97, c[0x0][0x2d0], -R2.reuse ;  /* 0x0000b40061267a23 */ /* 0x100fe20000010802 */
[----:B------:R-:W-:Y:S01]  /*4f90*/  LDSM.16.MT88.4 R20, [R251+0x6800] ;  /* 0x00680000fb14783b */ /* 0x000fe20000004200 */
[----:B------:R-:W-:-:S03]  /*4fa0*/  FFMA.FTZ R39, R96, c[0x0][0x2d0], -R2 ;  /* 0x0000b40060277a23 */ /* 0x000fc60000010802 */
[----:B------:R2:W-:Y:S01]  /*4fb0*/  MUFU.EX2 R2, R26 ;  /* 0x0000001a00027308 */ /* 0x0005e20000000800 */
[----:B------:R-:W-:Y:S02]  /*4fc0*/  FADD.FTZ R4, R94, R25 ;  /* 0x000000195e047221 */ /* 0x000fe40000010000 */
[----:B------:R-:W-:Y:S02]  /*4fd0*/  FADD.FTZ R5, R92, R27 ;  /* 0x0000001b5c057221 */ /* 0x000fe40000010000 */
[--C-:B------:R-:W-:Y:S01]  /*4fe0*/  FFMA.FTZ R6, R101, c[0x0][0x2d0], -R0.reuse ;  /* 0x0000b40065067a23 */ /* 0x100fe20000010800 */
[----:B--2---:R-:W2:Y:S01]  /*4ff0*/  LDSM.16.MT88.4 R24, [R251+0x6000] ;  /* 0x00600000fb18783b */ /* 0x004ea20000004200 */
[----:B------:R-:W-:Y:S02]  /*5000*/  FADD.FTZ R18, R91, R5 ;  /* 0x000000055b127221 */ /* 0x000fe40000010000 */
[----:B------:R-:W-:Y:S02]  /*5010*/  FFMA.FTZ R5, R106, c[0x0][0x2d0], -R0 ;  /* 0x0000b4006a057a23 */ /* 0x000fe40000010800 */
[----:B------:R-:W3:Y:S01]  /*5020*/  MUFU.EX2 R6, R6 ;  /* 0x0000000600067308 */ /* 0x000ee20000000800 */
[----:B------:R-:W-:-:S07]  /*5030*/  FADD.FTZ R4, R95, R4 ;  /* 0x000000045f047221 */ /* 0x000fce0000010000 */
[----:B------:R-:W4:Y:S08]  /*5040*/  MUFU.EX2 R5, R5 ;  /* 0x0000000500057308 */ /* 0x000f300000000800 */
[----:B------:R-:W5:Y:S08]  /*5050*/  MUFU.EX2 R16, R28 ;  /* 0x0000001c00107308 */ /* 0x000f700000000800 */
[----:B------:R4:W2:Y:S01]  /*5060*/  MUFU.EX2 R7, R29 ;  /* 0x0000001d00077308 */ /* 0x0008a20000000800 */
[----:B-1----:R-:W-:-:S02]  /*5070*/  FADD.FTZ R4, R3, R4 ;  /* 0x0000000403047221 */ /* 0x002fc40000010000 */
[--C-:B------:R-:W-:Y:S02]  /*5080*/  FFMA.FTZ R31, R103, c[0x0][0x2d0], -R0.reuse ;  /* 0x0000b400671f7a23 */ /* 0x100fe40000010800 */
[--C-:B------:R-:W-:Y:S02]  /*5090*/  FFMA.FTZ R30, R111, c[0x0][0x2d0], -R0.reuse ;  /* 0x0000b4006f1e7a23 */ /* 0x100fe40000010800 */
[--C-:B------:R-:W-:Y:S02]  /*50a0*/  FFMA.FTZ R33, R110, c[0x0][0x2d0], -R0.reuse ;  /* 0x0000b4006e217a23 */ /* 0x100fe40000010800 */
[--C-:B------:R-:W-:Y:S02]  /*50b0*/  FFMA.FTZ R32, R109, c[0x0][0x2d0], -R0.reuse ;  /* 0x0000b4006d207a23 */ /* 0x100fe40000010800 */
[--C-:B------:R-:W-:Y:S02]  /*50c0*/  FFMA.FTZ R35, R100, c[0x0][0x2d0], -R0.reuse ;  /* 0x0000b40064237a23 */ /* 0x100fe40000010800 */
[----:B------:R-:W-:-:S02]  /*50d0*/  FFMA.FTZ R34, R99, c[0x0][0x2d0], -R0 ;  /* 0x0000b40063227a23 */ /* 0x000fc40000010800 */
[----:B---3--:R-:W-:Y:S02]  /*50e0*/  FADD.FTZ R0, R6, R18 ;  /* 0x0000001206007221 */ /* 0x008fe40000010000 */
[C---:B------:R-:W-:Y:S01]  /*50f0*/  FADD.FTZ R17, R2.reuse, R4 ;  /* 0x0000000402117221 */ /* 0x040fe20000010000 */
[----:B------:R-:W-:Y:S01]  /*5100*/  F2FP.BF16.PACK_AB R4, R2, R3 ;  /* 0x000000030204723e */ /* 0x000fe200000010ff */
[C---:B----4-:R-:W-:Y:S01]  /*5110*/  FADD.FTZ R29, R5.reuse, R0 ;  /* 0x00000000051d7221 */ /* 0x050fe20000010000 */
[----:B------:R-:W-:Y:S01]  /*5120*/  F2FP.BF16.PACK_AB R5, R5, R6 ;  /* 0x000000060505723e */ /* 0x000fe200000010ff */
[----:B-----5:R-:W-:Y:S01]  /*5130*/  FADD.FTZ R2, R16, R17 ;  /* 0x0000001110027221 */ /* 0x020fe20000010000 */
[C---:B--2---:R-:W-:Y:S02]  /*5140*/  F2FP.BF16.PACK_AB R6, R7.reuse, R16 ;  /* 0x000000100706723e */ /* 0x044fe400000010ff */
[----:B------:R-:W-:Y:S01]  /*5150*/  HMMA.16816.F32.BF16 R16, R12, R24, RZ ;  /* 0x000000180c10723c */ /* 0x000fe200000418ff */
[----:B------:R-:W-:-:S02]  /*5160*/  FADD.FTZ R28, R7, R2 ;  /* 0x00000002071c7221 */ /* 0x000fc40000010000 */
[----:B------:R-:W-:-:S05]  /*5170*/  IMAD.MOV.U32 R84, RZ, RZ, R50 ;  /* 0x000000ffff547224 */ /* 0x000fca00078e0032 */
[----:B------:R-:W-:Y:S01]  /*5180*/  HMMA.16816.F32.BF16 R24, R12, R26, RZ ;  /* 0x0000001a0c18723c */ /* 0x000fe200000418ff */
[----:B------:R-:W-:Y:S01]  /*5190*/  IMAD.MOV.U32 R86, RZ, RZ, R51 ;  /* 0x000000ffff567224 */ /* 0x000fe200078e0033 */
[----:B------:R-:W1:Y:S01]  /*51a0*/  MUFU.EX2 R2, R31 ;  /* 0x0000001f00027308 */ /* 0x000e620000000800 */
[----:B------:R-:W-:Y:S02]  /*51b0*/  IMAD.MOV.U32 R89, RZ, RZ, R48 ;  /* 0x000000ffff597224 */ /* 0x000fe400078e0030 */
[----:B------:R-:W-:-:S05]  /*51c0*/  IMAD.MOV.U32 R90, RZ, RZ, R49 ;  /* 0x000000ffff5a7224 */ /* 0x000fca00078e0031 */
[----:B------:R-:W-:Y:S06]  /*51d0*/  MUFU.EX2 R0, R30 ;  /* 0x0000001e00007308 */ /* 0x000fec0000000800 */
[----:B------:R-:W-:Y:S02]  /*51e0*/  HMMA.16816.F32.BF16 R48, R8, R20, R16 ;  /* 0x000000140830723c */ /* 0x000fe40000041810 */
[----:B------:R-:W2:Y:S08]  /*51f0*/  MUFU.EX2 R16, R36 ;  /* 0x0000002400107308 */ /* 0x000eb00000000800 */
[----:B------:R-:W3:Y:S01]  /*5200*/  MUFU.EX2 R3, R37 ;  /* 0x0000002500037308 */ /* 0x000ee20000000800 */
[----:B-1----:R-:W-:-:S07]  /*5210*/  FADD.FTZ R7, R2, R29 ;  /* 0x0000001d02077221 */ /* 0x002fce0000010000 */
[----:B------:R-:W1:Y:S08]  /*5220*/  MUFU.EX2 R18, R33 ;  /* 0x0000002100127308 */ /* 0x000e700000000800 */
[----:B------:R-:W4:Y:S01]  /*5230*/  MUFU.EX2 R20, R38 ;  /* 0x0000002600147308 */ /* 0x000f220000000800 */
[----:B--2---:R-:W-:Y:S01]  /*5240*/  FADD.FTZ R21, R16, R28 ;  /* 0x0000001c10157221 */ /* 0x004fe20000010000 */
[----:B------:R-:W-:Y:S06]  /*5250*/  HMMA.16816.F32.BF16 R40, R8, R22, R24 ;  /* 0x000000160828723c */ /* 0x000fec0000041818 */
[----:B------:R-:W2:Y:S01]  /*5260*/  MUFU.EX2 R17, R32 ;  /* 0x0000002000117308 */ /* 0x000ea20000000800 */
[----:B------:R-:W-:-:S07]  /*5270*/  FADD.FTZ R22, R0, R7 ;  /* 0x0000000700167221 */ /* 0x000fce0000010000 */
[----:B------:R-:W5:Y:S01]  /*5280*/  MUFU.EX2 R19, R39 ;  /* 0x0000002700137308 */ /* 0x000f620000000800 */
[----:B------:R-:W-:Y:S01]  /*5290*/  F2FP.BF16.PACK_AB R7, R0, R2 ;  /* 0x000000020007723e */ /* 0x000fe200000010ff */
[C---:B---3--:R-:W-:Y:S01]  /*52a0*/  FADD.FTZ R2, R3.reuse, R21 ;  /* 0x0000001503027221 */ /* 0x048fe20000010000 */
[----:B------:R-:W-:Y:S01]  /*52b0*/  MOV R108, R77 ;  /* 0x0000004d006c7202 */ /* 0x000fe20000000f00 */
[----:B-1----:R-:W-:Y:S02]  /*52c0*/  FADD.FTZ R0, R18, R22 ;  /* 0x0000001612007221 */ /* 0x002fe40000010000 */
[----:B----4-:R-:W-:Y:S02]  /*52d0*/  FADD.FTZ R2, R20, R2 ;  /* 0x0000000214027221 */ /* 0x010fe40000010000 */
[----:B------:R-:W-:Y:S01]  /*52e0*/  IMAD.MOV.U32 R77, RZ, RZ, R128 ;  /* 0x000000ffff4d7224 */ /* 0x000fe200078e0080 */
[----:B------:R-:W-:Y:S01]  /*52f0*/  F2FP.BF16.PACK_AB R128, R3, R16 ;  /* 0x000000100380723e */ /* 0x000fe200000010ff */
[----:B------:R-:W-:-:S02]  /*5300*/  IMAD.MOV.U32 R94, RZ, RZ, R87 ;  /* 0x000000ffff5e7224 */ /* 0x000fc400078e0057 */
[----:B------:R-:W-:Y:S01]  /*5310*/  IMAD.MOV.U32 R104, RZ, RZ, R129 ;  /* 0x000000ffff687224 */ /* 0x000fe200078e0081 */
[C---:B--2---:R-:W-:Y:S01]  /*5320*/  F2FP.BF16.PACK_AB R129, R17.reuse, R18 ;  /* 0x000000121181723e */ /* 0x044fe200000010ff */
[----:B------:R-:W-:Y:S02]  /*5330*/  FADD.FTZ R3, R17, R0 ;  /* 0x0000000011037221 */ /* 0x000fe40000010000 */
[----:B------:R-:W-:Y:S01]  /*5340*/  IMAD.MOV.U32 R87, RZ, RZ, R130 ;  /* 0x000000ffff577224 */ /* 0x000fe200078e0082 */
[C---:B-----5:R-:W-:Y:S01]  /*5350*/  F2FP.BF16.PACK_AB R130, R19.reuse, R20 ;  /* 0x000000141382723e */ /* 0x060fe200000010ff */
[----:B------:R-:W-:Y:S02]  /*5360*/  FADD.FTZ R0, R19, R2 ;  /* 0x0000000213007221 */ /* 0x000fe40000010000 */
[----:B------:R-:W1:Y:S01]  /*5370*/  LDSM.16.MT88.4 R16, [R76+0x6000] ;  /* 0x006000004c10783b */ /* 0x000e620000004200 */
[----:B------:R-:W2:Y:S03]  /*5380*/  MUFU.EX2 R2, R35 ;  /* 0x0000002300027308 */ /* 0x000ea60000000800 */
[----:B------:R3:W-:Y:S01]  /*5390*/  STL [R1+0x80], R0 ;  /* 0x0000800001007387 */ /* 0x0007e20000100800 */
[----:B------:R-:W-:-:S02]  /*53a0*/  IMAD.MOV.U32 R92, RZ, RZ, R86 ;  /* 0x000000ffff5c7224 */ /* 0x000fc400078e0056 */
[----:B------:R-:W-:Y:S02]  /*53b0*/  IMAD.MOV.U32 R86, RZ, RZ, R131 ;  /* 0x000000ffff567224 */ /* 0x000fe400078e0083 */
[----:B--2---:R-:W-:Y:S01]  /*53c0*/  FADD.FTZ R3, R2, R3 ;  /* 0x0000000302037221 */ /* 0x004fe20000010000 */
[----:B---3--:R-:W2:Y:S01]  /*53d0*/  MUFU.EX2 R0, R34 ;  /* 0x0000002200007308 */ /* 0x008ea20000000800 */
[----:B-1----:R-:W-:Y:S02]  /*53e0*/  HMMA.16816.F32.BF16 R20, R12, R16, RZ ;  /* 0x000000100c14723c */ /* 0x002fe400000418ff */
[C---:B--2---:R-:W-:Y:S01]  /*53f0*/  FADD.FTZ R3, R0.reuse, R3 ;  /* 0x0000000300037221 */ /* 0x044fe20000010000 */
[----:B------:R-:W-:Y:S01]  /*5400*/  F2FP.BF16.PACK_AB R131, R0, R2 ;  /* 0x000000020083723e */ /* 0x000fe200000010ff */
[----:B------:R-:W-:-:S04]  /*5410*/  IMAD.MOV.U32 R0, RZ, RZ, R76 ;  /* 0x000000ffff007224 */ /* 0x000fc800078e004c */
[----:B------:R-:W-:Y:S01]  /*5420*/  HMMA.16816.F32.BF16 R12, R12, R18, RZ ;  /* 0x000000120c0c723c */ /* 0x000fe200000418ff */
[----:B------:R-:W1:Y:S01]  /*5430*/  LDSM.16.MT88.4 R16, [R0+0x6800] ;  /* 0x006800000010783b */ /* 0x000e620000004200 */
[----:B------:R-:W-:Y:S11]  /*5440*/  IMAD.MOV.U32 R106, RZ, RZ, R98 ;  /* 0x000000ffff6a7224 */ /* 0x000ff600078e0062 */
[----:B------:R-:W-:Y:S03]  /*5450*/  @!UPT UIADD3 URZ, URZ, URZ, URZ ;  /* 0x0000003f3f3ff290 */ /* 0x000fe6000fffe03f */
[C---:B-1----:R-:W-:Y:S08]  /*5460*/  HMMA.16816.F32.BF16 R20, R8.reuse, R16, R20 ;  /* 0x000000100814723c */ /* 0x042ff00000041814 */
[----:B------:R-:W-:Y:S01]  /*5470*/  HMMA.16816.F32.BF16 R12, R8, R18, R12 ;  /* 0x00000012080c723c */ /* 0x000fe2000004180c */
[----:B------:R-:W1:Y:S07]  /*5480*/  LDSM.16.MT88.4 R8, [R248+0x1000] ;  /* 0x00100000f808783b */ /* 0x000e6e0000004200 */
[C---:B-1----:R-:W-:Y:S08]  /*5490*/  HMMA.16816.F32.BF16 R136, R4.reuse, R8, R136 ;  /* 0x000000080488723c */ /* 0x042ff00000041888 */
[----:B------:R-:W-:Y:S01]  /*54a0*/  HMMA.16816.F32.BF16 R16, R4, R10, R104 ;  /* 0x0000000a0410723c */ /* 0x000fe20000041868 */
[----:B------:R-:W1:Y:S01]  /*54b0*/  LDSM.16.MT88.4 R8, [R252+0x1000] ;  /* 0x00100000fc08783b */ /* 0x000e620000004200 */
[----:B------:R-:W-:-:S02]  /*54c0*/  IMAD.MOV.U32 R88, RZ, RZ, R102 ;  /* 0x000000ffff587224 */ /* 0x000fc400078e0066 */
[----:B------:R-:W-:-:S04]  /*54d0*/  IMAD.MOV.U32 R91, RZ, RZ, R108 ;  /* 0x000000ffff5b7224 */ /* 0x000fc800078e006c */
[C---:B-1----:R-:W-:Y:S08]  /*54e0*/  HMMA.16816.F32.BF16 R144, R4.reuse, R8, R144 ;  /* 0x000000080490723c */ /* 0x042ff00000041890 */
[----:B------:R-:W-:Y:S01]  /*54f0*/  HMMA.16816.F32.BF16 R24, R4, R10, R152 ;  /* 0x0000000a0418723c */ /* 0x000fe20000041898 */
[----:B------:R-:W1:Y:S01]  /*5500*/  LDSM.16.MT88.4 R8, [R251+0x1000] ;  /* 0x00100000fb08783b */ /* 0x000e620000004200 */
[----:B------:R-:W-:-:S02]  /*5510*/  IMAD.MOV.U32 R93, RZ, RZ, R84 ;  /* 0x000000ffff5d7224 */ /* 0x000fc400078e0054 */
[----:B------:R-:W-:-:S04]  /*5520*/  IMAD.MOV.U32 R95, RZ, RZ, R85 ;  /* 0x000000ffff5f7224 */ /* 0x000fc800078e0055 */
        /* <DEDUP_REMOVED lines=8> */
[----:B------:R-:W1:Y:S01]  /*55b0*/  LDSM.16.MT88.4 R8, [R252+0x3000] ;  /* 0x00300000fc08783b */ /* 0x000e620000004200 */
[----:B------:R-:W-:Y:S01]  /*55c0*/  MOV R84, R78 ;  /* 0x0000004e00547202 */ /* 0x000fe20000000f00 */
[----:B------:R-:W-:-:S05]  /*55d0*/  IMAD.MOV.U32 R85, RZ, RZ, R79 ;  /* 0x000000ffff557224 */ /* 0x000fca00078e004f */
[C---:B-1----:R-:W-:Y:S08]  /*55e0*/  HMMA.16816.F32.BF16 R52, R4.reuse, R8, R52 ;  /* 0x000000080434723c */ /* 0x042ff00000041834 */
[C---:B------:R-:W-:Y:S01]  /*55f0*/  HMMA.16816.F32.BF16 R56, R4.reuse, R10, R60 ;  /* 0x0000000a0438723c */ /* 0x040fe2000004183c */
[----:B------:R-:W1:Y:S07]  /*5600*/  LDSM.16.MT88.4 R8, [R251+0x3000] ;  /* 0x00300000fb08783b */ /* 0x000e6e0000004200 */
[C---:B-1----:R-:W-:Y:S08]  /*5610*/  HMMA.16816.F32.BF16 R60, R4.reuse, R8, R84 ;  /* 0x00000008043c723c */ /* 0x042ff00000041854 */
[C---:B------:R-:W-:Y:S01]  /*5620*/  HMMA.16816.F32.BF16 R68, R4.reuse, R10, R68 ;  /* 0x0000000a0444723c */ /* 0x040fe20000041844 */
[----:B------:R-:W1:Y:S04]  /*5630*/  LDSM.16.MT88.4 R8, [R0+0x3000] ;  /* 0x003000000008783b */ /* 0x000e680000004200 */
[----:B------:R2:W-:Y:S02]  /*5640*/  STL [R1+0x84], R3 ;  /* 0x0000840301007387 */ /* 0x0005e40000100800 */
[----:B--2---:R-:W-:Y:S01]  /*5650*/  IMAD.MOV.U32 R3, RZ, RZ, R77 ;  /* 0x000000ffff037224 */ /* 0x004fe200078e004d */
[C---:B-1----:R-:W-:Y:S08]  /*5660*/  HMMA.16816.F32.BF16 R72, R4.reuse, R8, R72 ;  /* 0x000000080448723c */ /* 0x042ff00000041848 */
[----:B------:R-:W-:Y:S01]  /*5670*/  HMMA.16816.F32.BF16 R76, R4, R10, R164 ;  /* 0x0000000a044c723c */ /* 0x000fe200000418a4 */
[----:B------:R-:W1:Y:S01]  /*5680*/  LDSM.16.MT88.4 R8, [R248+0x5000] ;  /* 0x00500000f808783b */ /* 0x000e620000004200 */
[----:B------:R-:W-:-:S03]  /*5690*/  @P1 IMAD.HI.U32 R2, R3, c[0x0][0x2c8], RZ ;  /* 0x0000b20003021a27 */ /* 0x000fc600078e00ff */
[----:B------:R-:W-:Y:S03]  /*56a0*/  LDSM.16.MT88.4 R164, [R0+0x1800] ;  /* 0x0018000000a4783b */ /* 0x000fe60000004200 */
[C---:B-1----:R-:W-:Y:S08]  /*56b0*/  HMMA.16816.F32.BF16 R84, R4.reuse, R8, R180 ;  /* 0x000000080454723c */ /* 0x042ff000000418b4 */
[C---:B------:R-:W-:Y:S01]  /*56c0*/  HMMA.16816.F32.BF16 R88, R4.reuse, R10, R140 ;  /* 0x0000000a0458723c */ /* 0x040fe2000004188c */
[----:B------:R-:W1:Y:S04]  /*56d0*/  LDSM.16.MT88.4 R8, [R252+0x5000] ;  /* 0x00500000fc08783b */ /* 0x000e680000004200 */
[----:B------:R-:W-:Y:S03]  /*56e0*/  LDSM.16.MT88.4 R140, [R248+0x1800] ;  /* 0x00180000f88c783b */ /* 0x000fe60000004200 */
[C---:B-1----:R-:W-:Y:S01]  /*56f0*/  HMMA.16816.F32.BF16 R92, R4.reuse, R8, R156 ;  /* 0x00000008045c723c */ /* 0x042fe2000004189c */
[----:B------:R-:W-:Y:S07]  /*5700*/  LDSM.16.MT88.4 R156, [R251+0x1800] ;  /* 0x00180000fb9c783b */ /* 0x000fee0000004200 */
[C---:B------:R-:W-:Y:S01]  /*5710*/  HMMA.16816.F32.BF16 R96, R4.reuse, R10, R124 ;  /* 0x0000000a0460723c */ /* 0x040fe2000004187c */
[----:B------:R-:W1:Y:S07]  /*5720*/  LDSM.16.MT88.4 R8, [R251+0x5000] ;  /* 0x00500000fb08783b */ /* 0x000e6e0000004200 */
[C---:B-1----:R-:W-:Y:S01]  /*5730*/  HMMA.16816.F32.BF16 R100, R4.reuse, R8, R148 ;  /* 0x000000080464723c */ /* 0x042fe20000041894 */
[----:B------:R-:W-:Y:S07]  /*5740*/  LDSM.16.MT88.4 R148, [R252+0x1800] ;  /* 0x00180000fc94783b */ /* 0x000fee0000004200 */
        /* <DEDUP_REMOVED lines=8> */
[C---:B-1----:R-:W-:Y:S01]  /*57d0*/  HMMA.16816.F32.BF16 R120, R4.reuse, R8, R80 ;  /* 0x000000080478723c */ /* 0x042fe20000041850 */
[----:B------:R-:W-:Y:S07]  /*57e0*/  LDSM.16.MT88.4 R80, [R252+0x5800] ;  /* 0x00580000fc50783b */ /* 0x000fee0000004200 */
[C---:B------:R-:W-:Y:S01]  /*57f0*/  HMMA.16816.F32.BF16 R116, R4.reuse, R10, R64 ;  /* 0x0000000a0474723c */ /* 0x040fe20000041840 */
[----:B------:R-:W1:Y:S04]  /*5800*/  LDSM.16.MT88.4 R8, [R251+0x7000] ;  /* 0x00700000fb08783b */ /* 0x000e680000004200 */
[----:B------:R-:W-:Y:S03]  /*5810*/  LDSM.16.MT88.4 R64, [R0+0x3800] ;  /* 0x003800000040783b */ /* 0x000fe60000004200 */
[C---:B-1----:R-:W-:Y:S01]  /*5820*/  HMMA.16816.F32.BF16 R124, R4.reuse, R10, R40 ;  /* 0x0000000a047c723c */ /* 0x042fe20000041828 */
[----:B------:R-:W1:Y:S07]  /*5830*/  LDSM.16.MT88.4 R40, [R248+0x3800] ;  /* 0x00380000f828783b */ /* 0x000e6e0000004200 */
[----:B------:R-:W-:Y:S01]  /*5840*/  HMMA.16816.F32.BF16 R180, R4, R8, R48 ;  /* 0x0000000804b4723c */ /* 0x000fe20000041830 */
[----:B------:R-:W2:Y:S04]  /*5850*/  LDSM.16.MT88.4 R48, [R252+0x3800] ;  /* 0x00380000fc30783b */ /* 0x000ea80000004200 */
[----:B------:R-:W-:Y:S03]  /*5860*/  LDSM.16.MT88.4 R8, [R0+0x7000] ;  /* 0x007000000008783b */ /* 0x000fe60000004200 */
[C---:B-1----:R-:W-:Y:S08]  /*5870*/  HMMA.16816.F32.BF16 R36, R128.reuse, R40, R36 ;  /* 0x000000288024723c */ /* 0x042ff00000041824 */
[C---:B------:R-:W-:Y:S08]  /*5880*/  HMMA.16816.F32.BF16 R40, R128.reuse, R42, R44 ;  /* 0x0000002a8028723c */ /* 0x040ff0000004182c */
[C---:B--2---:R-:W-:Y:S08]  /*5890*/  HMMA.16816.F32.BF16 R44, R128.reuse, R48, R52 ;  /* 0x00000030802c723c */ /* 0x044ff00000041834 */
[C---:B------:R-:W-:Y:S01]  /*58a0*/  HMMA.16816.F32.BF16 R48, R128.reuse, R50, R56 ;  /* 0x000000328030723c */ /* 0x040fe20000041838 */
[----:B------:R-:W1:Y:S07]  /*58b0*/  LDSM.16.MT88.4 R56, [R251+0x3800] ;  /* 0x00380000fb38783b */ /* 0x000e6e0000004200 */
[C---:B-1----:R-:W-:Y:S08]  /*58c0*/  HMMA.16816.F32.BF16 R52, R128.reuse, R56, R60 ;  /* 0x000000388034723c */ /* 0x042ff0000004183c */
[C---:B------:R-:W-:Y:S01]  /*58d0*/  HMMA.16816.F32.BF16 R60, R128.reuse, R64, R72 ;  /* 0x00000040803c723c */ /* 0x040fe20000041848 */
[----:B------:R-:W1:Y:S07]  /*58e0*/  LDSM.16.MT88.4 R72, [R248+0x5800] ;  /* 0x00580000f848783b */ /* 0x000e6e0000004200 */
[C---:B------:R-:W-:Y:S08]  /*58f0*/  HMMA.16816.F32.BF16 R64, R128.reuse, R66, R76 ;  /* 0x000000428040723c */ /* 0x040ff0000004184c */
[C---:B------:R-:W-:Y:S08]  /*5900*/  HMMA.16816.F32.BF16 R76, R128.reuse, R80, R92 ;  /* 0x00000050804c723c */ /* 0x040ff0000004185c */
[C---:B------:R-:W-:Y:S01]  /*5910*/  HMMA.16816.F32.BF16 R80, R128.reuse, R82, R96 ;  /* 0x000000528050723c */ /* 0x040fe20000041860 */
[----:B------:R-:W2:Y:S07]  /*5920*/  LDSM.16.MT88.4 R96, [R0+0x5800] ;  /* 0x005800000060783b */ /* 0x000eae0000004200 */
[C---:B------:R-:W-:Y:S08]  /*5930*/  HMMA.16816.F32.BF16 R56, R128.reuse, R58, R68 ;  /* 0x0000003a8038723c */ /* 0x040ff00000041844 */
[C---:B-1----:R-:W-:Y:S08]  /*5940*/  HMMA.16816.F32.BF16 R68, R128.reuse, R72, R84 ;  /* 0x000000488044723c */ /* 0x042ff00000041854 */
[C---:B--2---:R-:W-:Y:S08]  /*5950*/  HMMA.16816.F32.BF16 R92, R128.reuse, R96, R108 ;  /* 0x00000060805c723c */ /* 0x044ff0000004186c */
[C---:B------:R-:W-:Y:S01]  /*5960*/  HMMA.16816.F32.BF16 R96, R128.reuse, R98, R112 ;  /* 0x000000628060723c */ /* 0x040fe20000041870 */
[----:B------:R-:W1:Y:S07]  /*5970*/  LDSM.16.MT88.4 R112, [R252+0x7800] ;  /* 0x00780000fc70783b */ /* 0x000e6e0000004200 */
[----:B------:R-:W-:Y:S01]  /*5980*/  HMMA.16816.F32.BF16 R72, R128, R74, R88 ;  /* 0x0000004a8048723c */ /* 0x000fe20000041858 */
[----:B------:R-:W2:Y:S07]  /*5990*/  LDSM.16.MT88.4 R88, [R251+0x5800] ;  /* 0x00580000fb58783b */ /* 0x000eae0000004200 */
[C---:B------:R-:W-:Y:S08]  /*59a0*/  HMMA.16816.F32.BF16 R20, R4.reuse, R8, R20 ;  /* 0x000000080414723c */ /* 0x040ff00000041814 */
[----:B------:R-:W-:Y:S01]  /*59b0*/  HMMA.16816.F32.BF16 R12, R4, R10, R12 ;  /* 0x0000000a040c723c */ /* 0x000fe2000004180c */
[----:B------:R3:W-:Y:S07]  /*59c0*/  LDSM.16.MT88.4 R4, [R0+0x7800] ;  /* 0x007800000004783b */ /* 0x0007ee0000004200 */
[----:B-1----:R-:W-:Y:S01]  /*59d0*/  HMMA.16816.F32.BF16 R108, R128, R112, R120 ;  /* 0x00000070806c723c */ /* 0x002fe20000041878 */
[----:B------:R-:W1:Y:S01]  /*59e0*/  LDSM.16.MT88.4 R120, [R251+0x7800] ;  /* 0x00780000fb78783b */ /* 0x000e620000004200 */
[----:B---3--:R-:W-:-:S06]  /*59f0*/  IMAD.MOV.U32 R0, RZ, RZ, R3 ;  /* 0x000000ffff007224 */ /* 0x008fcc00078e0003 */
[----:B--2---:R-:W-:Y:S01]  /*5a00*/  HMMA.16816.F32.BF16 R84, R128, R88, R100 ;  /* 0x000000588054723c */ /* 0x004fe20000041864 */
[----:B------:R-:W-:Y:S01]  /*5a10*/  @P1 SHF.R.U32.HI R0, RZ, c[0x0][0x2cc], R2 ;  /* 0x0000b300ff001a19 */ /* 0x000fe20000011602 */
[----:B------:R-:W-:-:S06]  /*5a20*/  IMAD.MOV.U32 R2, RZ, RZ, c[0x0][0x168] ;  /* 0x00005a00ff027624 */ /* 0x000fcc00078e00ff */
[----:B------:R-:W-:Y:S01]  /*5a30*/  HMMA.16816.F32.BF16 R88, R128, R90, R104 ;  /* 0x0000005a8058723c */ /* 0x000fe20000041868 */
[----:B------:R-:W2:Y:S01]  /*5a40*/  LDSM.16.MT88.4 R104, [R248+0x7800] ;  /* 0x00780000f868783b */ /* 0x000ea20000004200 */
[----:B------:R-:W-:-:S04]  /*5a50*/  IADD3 R0, R0, c[0x0][0x1d0], -R2 ;  /* 0x0000740000007a10 */ /* 0x000fc80007ffe802 */
[----:B------:R-:W-:-:S04]  /*5a60*/  SHF.R.S32.HI R2, RZ, 0x1f, R0 ;  /* 0x0000001fff027819 */ /* 0x000fc80000011400 */
[----:B------:R-:W-:Y:S01]  /*5a70*/  LEA.HI R0, R2, R0, RZ, 0x6 ;  /* 0x0000000002007211 */ /* 0x000fe200078f30ff */
[----:B------:R-:W-:Y:S03]  /*5a80*/  HMMA.16816.F32.BF16 R112, R128, R114, R116 ;  /* 0x000000728070723c */ /* 0x000fe60000041874 */
[----:B------:R-:W-:-:S04]  /*5a90*/  SHF.R.S32.HI R0, RZ, 0x6, R0 ;  /* 0x00000006ff007819 */ /* 0x000fc80000011400 */
[----:B------:R-:W-:Y:S01]  /*5aa0*/  IMNMX R0, R134, R0, !PT ;  /* 0x0000000086007217 */ /* 0x000fe20007800200 */
[C---:B-1----:R-:W-:Y:S08]  /*5ab0*/  HMMA.16816.F32.BF16 R116, R128.reuse, R120, R180 ;  /* 0x000000788074723c */ /* 0x042ff000000418b4 */
[C---:B------:R-:W-:Y:S08]  /*5ac0*/  HMMA.16816.F32.BF16 R120, R128.reuse, R122, R124 ;  /* 0x0000007a8078723c */ /* 0x040ff0000004187c */
[----:B------:R-:W-:Y:S07]  /*5ad0*/  HMMA.16816.F32.BF16 R124, R128, R4, R20 ;  /* 0x00000004807c723c */ /* 0x000fee0000041814 */
[----:B------:R-:W-:-:S05]  /*5ae0*/  IADD3 R4, R135, -0x2, RZ ;  /* 0xfffffffe87047810 */ /* 0x000fca0007ffe0ff */
[----:B------:R1:W-:Y:S04]  /*5af0*/  STL [R1+0x5c], R4 ;  /* 0x00005c0401007387 */ /* 0x0003e80000100800 */
[----:B------:R1:W-:Y:S01]  /*5b00*/  STL [R1+0x8c], R0 ;  /* 0x00008c0001007387 */ /* 0x0003e20000100800 */
[----:B------:R-:W-:Y:S01]  /*5b10*/  ISETP.GE.AND P0, PT, R4, R0, PT ;  /* 0x000000000400720c */ /* 0x000fe20003f06270 */
[C---:B------:R-:W-:Y:S08]  /*5b20*/  HMMA.16816.F32.BF16 R136, R128.reuse, R140, R136 ;  /* 0x0000008c8088723c */ /* 0x040ff00000041888 */
[C---:B------:R-:W-:Y:S08]  /*5b30*/  HMMA.16816.F32.BF16 R144, R128.reuse, R148, R144 ;  /* 0x000000948090723c */ /* 0x040ff00000041890 */
[C---:B------:R-:W-:Y:S08]  /*5b40*/  HMMA.16816.F32.BF16 R152, R128.reuse, R156, R152 ;  /* 0x0000009c8098723c */ /* 0x040ff00000041898 */
[C---:B------:R-:W-:Y:S08]  /*5b50*/  HMMA.16816.F32.BF16 R160, R128.reuse, R164, R160 ;  /* 0x000000a480a0723c */ /* 0x040ff000000418a0 */
[C---:B--2---:R-:W-:Y:S08]  /*5b60*/  HMMA.16816.F32.BF16 R100, R128.reuse, R104, R184 ;  /* 0x000000688064723c */ /* 0x044ff000000418b8 */
[C---:B------:R-:W-:Y:S08]  /*5b70*/  HMMA.16816.F32.BF16 R140, R128.reuse, R142, R16 ;  /* 0x0000008e808c723c */ /* 0x040ff00000041810 */
[C---:B------:R-:W-:Y:S08]  /*5b80*/  HMMA.16816.F32.BF16 R148, R128.reuse, R150, R24 ;  /* 0x000000968094723c */ /* 0x040ff00000041818 */
[C---:B------:R-:W-:Y:S08]  /*5b90*/  HMMA.16816.F32.BF16 R156, R128.reuse, R158, R28 ;  /* 0x0000009e809c723c */ /* 0x040ff0000004181c */
[C---:B------:R-:W-:Y:S08]  /*5ba0*/  HMMA.16816.F32.BF16 R164, R128.reuse, R166, R32 ;  /* 0x000000a680a4723c */ /* 0x040ff00000041820 */
[C---:B------:R-:W-:Y:S08]  /*5bb0*/  HMMA.16816.F32.BF16 R104, R128.reuse, R106, R168 ;  /* 0x0000006a8068723c */ /* 0x040ff000000418a8 */
[----:B------:R-:W-:Y:S01]  /*5bc0*/  HMMA.16816.F32.BF16 R128, R128, R6, R12 ;  /* 0x000000068080723c */ /* 0x000fe2000004180c */
[----:B------:R-:W-:Y:S01]  /*5bd0*/  @!UPT UIADD3 URZ, URZ, URZ, URZ ;  /* 0x0000003f3f3ff290 */ /* 0x000fe2000fffe03f */
[----:B------:R-:W-:Y:S11]  /*5be0*/  @!P0 BRA `(.L_x_834) ;  /* 0x000043a000008947 */ /* 0x000ff60003800000 */
[----:B-1----:R-:W-:Y:S02]  /*5bf0*/  MOV R0, R4 ;  /* 0x0000000400007202 */ /* 0x002fe40000000f00 */
[----:B------:R-:W-:-:S02]  /*5c00*/  MOV R134, R132 ;  /* 0x0000008400867202 */ /* 0x000fc40000000f00 */
[----:B------:R-:W-:Y:S01]  /*5c10*/  MOV R3, R133 ;  /* 0x0000008500037202 */ /* 0x000fe20000000f00 */
[----:B------:R1:W-:Y:S06]  /*5c20*/  STL [R1+0x60], R0 ;  /* 0x0000600001007387 */ /* 0x0003ec0000100800 */
.L_x_835:
[----:B------:R-:W2:Y:S01]  /*5c30*/  LDL R2, [R1+0x60] ;  /* 0x0000600001027983 */ /* 0x000ea20000100800 */
[----:B------:R-:W-:Y:S04]  /*5c40*/  DEPBAR.LE SB0, 0x0 ;  /* 0x000080000000791a */ /* 0x000fe80000000000 */
[----:B------:R-:W2:Y:S01]  /*5c50*/  LDL R135, [R1+0x7c] ;  /* 0x00007c0001877983 */ /* 0x000ea20000100800 */
[----:B------:R-:W-:Y:S03]  /*5c60*/  WARPSYNC 0xffffffff ;  /* 0xffffffff00007948 */ /* 0x000fe60003800000 */
[----:B------:R-:W3:Y:S06]  /*5c70*/  LDL.64 R16, [R1+0x70] ;  /* 0x0000700001107983 */ /* 0x000eec0000100a00 */
[----:B------:R-:W4:Y:S04]  /*5c80*/  LDL R13, [R1+0x78] ;  /* 0x00007800010d7983 */ /* 0x000f280000100800 */
[----:B------:R-:W-:Y:S06]  /*5c90*/  STL.64 [R1+0x148], R128 ;  /* 0x0001488001007387 */ /* 0x000fec0000100a00 */
[----:B-1----:R1:W-:Y:S04]  /*5ca0*/  STL [R1+0x144], R130 ;  /* 0x0001448201007387 */ /* 0x0023e80000100800 */
[----:B------:R1:W-:Y:S04]  /*5cb0*/  STL [R1+0x140], R131 ;  /* 0x0001408301007387 */ /* 0x0003e80000100800 */
[----:B------:R-:W4:Y:S04]  /*5cc0*/  LDL R168, [R1+0x8] ;  /* 0x0000080001a87983 */ /* 0x000f280000100800 */
[----:B------:R-:W4:Y:S04]  /*5cd0*/  LDL R180, [R1+0x44] ;  /* 0x0000440001b47983 */ /* 0x000f280000100800 */
[----:B------:R-:W4:Y:S04]  /*5ce0*/  LDL R184, [R1+0x40] ;  /* 0x0000400001b87983 */ /* 0x000f280000100800 */
[----:B------:R-:W-:Y:S08]  /*5cf0*/  BAR.SYNC.DEFER_BLOCKING 0x0 ;  /* 0x0000000000007b1d */ /* 0x000ff00000010000 */
[----:B------:R-:W-:Y:S08]  /*5d00*/  LDSM.16.M88.4 R24, [R249+0x1000] ;  /* 0x00100000f918783b */ /* 0x000ff00000000200 */
[----:B-1----:R-:W4:Y:S04]  /*5d10*/  LDL R130, [R1+0x3c] ;  /* 0x00003c0001827983 */ /* 0x002f280000100800 */
[----:B------:R-:W4:Y:S01]  /*5d20*/  LDL R131, [R1+0x58] ;  /* 0x0000580001837983 */ /* 0x000f220000100800 */
[----:B--2---:R-:W-:Y:S11]  /*5d30*/  ISETP.GT.AND P6, PT, R135, R2, PT ;  /* 0x000000028700720c */ /* 0x004ff60003fc4270 */
[----:B------:R-:W-:Y:S02]  /*5d40*/  @!UPT UIADD3 URZ, URZ, URZ, URZ ;  /* 0x0000003f3f3ff290 */ /* 0x000fe4000fffe03f */
[----:B------:R-:W-:Y:S01]  /*5d50*/  @!P6 SHF.R.S32.HI R0, RZ, 0x1f, R2 ;  /* 0x0000001fff00e819 */ /* 0x000fe20000011402 */
[----:B------:R-:W-:Y:S01]  /*5d60*/  @!P6 IMAD.WIDE.U32 R4, R2, c[0x0][0x208], RZ ;  /* 0x000082000204ea25 */ /* 0x000fe200078e00ff */
[----:B---3--:R-:W-:Y:S03]  /*5d70*/  @!P6 IADD3 R10, P0, R16, 0x40, RZ ;  /* 0x00000040100ae810 */ /* 0x008fe60007f1e0ff */
[----:B------:R-:W-:Y:S01]  /*5d80*/  @!P6 IMAD R0, R0, c[0x0][0x208], RZ ;  /* 0x000082000000ea24 */ /* 0x000fe200078e02ff */
[-C--:B----4-:R-:W-:Y:S01]  /*5d90*/  @!P6 IADD3.X R9, RZ, R13.reuse, RZ, P0, !PT ;  /* 0x0000000dff09e210 */ /* 0x090fe200007fe4ff */
[----:B------:R-:W-:Y:S02]  /*5da0*/  @!P6 IMAD.MOV.U32 R6, RZ, RZ, c[0x0][0x20c] ;  /* 0x00008300ff06e624 */ /* 0x000fe400078e00ff */
[----:B------:R-:W-:Y:S01]  /*5db0*/  @!P6 IMAD R0, R2, c[0x0][0x20c], R0 ;  /* 0x000083000200ea24 */ /* 0x000fe200078e0200 */
[C---:B------:R-:W-:Y:S04]  /*5dc0*/  @!P6 SHF.L.U32 R2, R4.reuse, 0x6, RZ ;  /* 0x000000060402e819 */ /* 0x040fe800000006ff */
[----:B------:R-:W-:Y:S01]  /*5dd0*/  @!P6 IADD3 R0, R5, R0, RZ ;  /* 0x000000000500e210 */ /* 0x000fe20007ffe0ff */
[----:B------:R-:W-:Y:S01]  /*5de0*/  LDSM.16.M88.4 R168, [R168] ;  /* 0x00000000a8a8783b */ /* 0x000fe20000000200 */
[----:B------:R-:W-:Y:S02]  /*5df0*/  @!P6 MOV R5, c[0x0][0x208] ;  /* 0x000082000005ea02 */ /* 0x000fe40000000f00 */
[----:B------:R-:W-:Y:S02]  /*5e00*/  @!P6 SHF.L.U64.HI R0, R4, 0x6, R0 ;  /* 0x000000060400e819 */ /* 0x000fe40000010200 */
[C---:B------:R-:W-:Y:S03]  /*5e10*/  @!P6 LEA R4, P0, R5.reuse, R2, 0x5 ;  /* 0x000000020504e211 */ /* 0x040fe600078028ff */
[----:B------:R-:W-:Y:S01]  /*5e20*/  LDSM.16.M88.4 R180, [R180] ;  /* 0x00000000b4b4783b */ /* 0x000fe20000000200 */
[----:B------:R-:W-:Y:S02]  /*5e30*/  @!P6 LEA.HI.X R5, R5, R0, R6, 0x5, P0 ;  /* 0x000000000505e211 */ /* 0x000fe400000f2c06 */
[----:B------:R-:W-:Y:S04]  /*5e40*/  @!P6 IADD3 R6, P0, R2, R16, RZ ;  /* 0x000000100206e210 */ /* 0x000fe80007f1e0ff */
[----:B------:R-:W-:Y:S01]  /*5e50*/  @!P6 IADD3.X R8, R0, R13, RZ, P0, !PT ;  /* 0x0000000d0008e210 */ /* 0x000fe200007fe4ff */
[----:B------:R-:W-:Y:S01]  /*5e60*/  LDSM.16.M88.4 R184, [R184] ;  /* 0x00000000b8b8783b */ /* 0x000fe20000000200 */
[----:B------:R-:W-:Y:S04]  /*5e70*/  @!P6 IADD3 R7, P0, R2, R10, RZ ;  /* 0x0000000a0207e210 */ /* 0x000fe80007f1e0ff */
[----:B------:R-:W-:Y:S02]  /*5e80*/  @!P6 IADD3.X R11, R0, R9, RZ, P0, !PT ;  /* 0x00000009000be210 */ /* 0x000fe400007fe4ff */
[C---:B------:R-:W-:Y:S04]  /*5e90*/  @!P6 LEA R132, P0, R6.reuse, c[0x0][0x1f8], 0x1 ;  /* 0x00007e000684ea11 */ /* 0x040fe800078008ff */
[----:B------:R-:W-:Y:S02]  /*5ea0*/  @!P6 LEA.HI.X R133, R6, c[0x0][0x1fc], R8, 0x1, P0 ;  /* 0x00007f000685ea11 */ /* 0x000fe400000f0c08 */
[C---:B------:R-:W-:Y:S04]  /*5eb0*/  @!P6 LEA R28, P0, R7.reuse, c[0x0][0x1f8], 0x1 ;  /* 0x00007e00071cea11 */ /* 0x040fe800078008ff */
[----:B------:R-:W-:Y:S02]  /*5ec0*/  @!P6 LEA.HI.X R29, R7, c[0x0][0x1fc], R11, 0x1, P0 ;  /* 0x00007f00071dea11 */ /* 0x000fe400000f0c0b */
[----:B------:R-:W-:Y:S05]  /*5ed0*/  @!P6 IADD3 R8, P0, R16, 0x80, RZ ;  /* 0x000000801008e810 */ /* 0x000fea0007f1e0ff */
[----:B------:R-:W-:Y:S01]  /*5ee0*/  @!P6 IMAD.X R7, RZ, RZ, R13, P0 ;  /* 0x000000ffff07e224 */ /* 0x000fe200000e060d */
[----:B------:R-:W-:Y:S01]  /*5ef0*/  @!P6 IADD3 R6, P0, R2, R8, RZ ;  /* 0x000000080206e210 */ /* 0x000fe20007f1e0ff */
[----:B------:R1:W-:Y:S03]  /*5f00*/  LDSM.16.M88.4 R188, [R130] ;  /* 0x0000000082bc783b */ /* 0x0003e60000000200 */
[----:B------:R-:W-:Y:S02]  /*5f10*/  @!P6 IADD3.X R11, R0, R7, RZ, P0, !PT ;  /* 0x00000007000be210 */ /* 0x000fe400007fe4ff */
[C---:B------:R-:W-:Y:S04]  /*5f20*/  @!P6 LEA R14, P0, R6.reuse, c[0x0][0x1f8], 0x1 ;  /* 0x00007e00060eea11 */ /* 0x040fe800078008ff */
[----:B------:R-:W-:Y:S02]  /*5f30*/  @!P6 LEA.HI.X R15, R6, c[0x0][0x1fc], R11, 0x1, P0 ;  /* 0x00007f00060fea11 */ /* 0x000fe400000f0c0b */
[----:B------:R-:W-:Y:S04]  /*5f40*/  @!P6 IADD3 R6, P0, R16, 0xc0, RZ ;  /* 0x000000c01006e810 */ /* 0x000fe80007f1e0ff */
[----:B------:R-:W-:Y:S02]  /*5f50*/  @!P6 IADD3.X R12, RZ, R13, RZ, P0, !PT ;  /* 0x0000000dff0ce210 */ /* 0x000fe400007fe4ff */
[----:B------:R-:W-:Y:S04]  /*5f60*/  @!P6 IADD3 R2, P0, R2, R6, RZ ;  /* 0x000000060202e210 */ /* 0x000fe80007f1e0ff */
[----:B------:R-:W-:Y:S02]  /*5f70*/  @!P6 IADD3.X R0, R0, R12, RZ, P0, !PT ;  /* 0x0000000c0000e210 */ /* 0x000fe400007fe4ff */
[C---:B------:R-:W-:Y:S01]  /*5f80*/  @!P6 LEA R22, P0, R2.reuse, c[0x0][0x1f8], 0x1 ;  /* 0x00007e000216ea11 */ /* 0x040fe200078008ff */
[----:B-1----:R-:W2:Y:S03]  /*5f90*/  LDL R130, [R1+0x38] ;  /* 0x0000380001827983 */ /* 0x002ea60000100800 */
[----:B------:R-:W-:Y:S02]  /*5fa0*/  @!P6 LEA.HI.X R23, R2, c[0x0][0x1fc], R0, 0x1, P0 ;  /* 0x00007f000217ea11 */ /* 0x000fe400000f0c00 */
[C---:B------:R-:W-:Y:S05]  /*5fb0*/  @!P6 IADD3 R2, P0, R4.reuse, R10, RZ ;  /* 0x0000000a0402e210 */ /* 0x040fea0007f1e0ff */
[C---:B------:R-:W-:Y:S01]  /*5fc0*/  @!P6 IMAD.X R21, R5.reuse, 0x1, R9, P0 ;  /* 0x000000010515e824 */ /* 0x040fe200000e0609 */
[C---:B------:R-:W-:Y:S02]  /*5fd0*/  @!P6 IADD3 R0, P0, R4.reuse, R8, RZ ;  /* 0x000000080400e210 */ /* 0x040fe40007f1e0ff */
[----:B------:R-:W1:Y:S02]  /*5fe0*/  LDSM.16.M88.4 R8, [R249] ;  /* 0x00000000f908783b */ /* 0x000e640000000200 */
[C---:B------:R-:W-:Y:S02]  /*5ff0*/  @!P6 IADD3.X R7, R5.reuse, R7, RZ, P0, !PT ;  /* 0x000000070507e210 */ /* 0x040fe400007fe4ff */
[C---:B------:R-:W-:Y:S04]  /*6000*/  @!P6 IADD3 R6, P0, R4.reuse, R6, RZ ;  /* 0x000000060406e210 */ /* 0x040fe80007f1e0ff */
[C---:B------:R-:W-:Y:S02]  /*6010*/  @!P6 IADD3.X R32, R5.reuse, R12, RZ, P0, !PT ;  /* 0x0000000c0520e210 */ /* 0x040fe400007fe4ff */
[----:B------:R-:W-:Y:S02]  /*6020*/  @!P6 IADD3 R4, P0, R4, R16, RZ ;  /* 0x000000100404e210 */ /* 0x000fe40007f1e0ff */
[----:B------:R-:W3:Y:S02]  /*6030*/  LDSM.16.M88.4 R16, [R249+0x800] ;  /* 0x00080000f910783b */ /* 0x000ee40000000200 */
[----:B------:R-:W-:Y:S02]  /*6040*/  @!P6 IADD3.X R5, R5, R13, RZ, P0, !PT ;  /* 0x0000000d0505e210 */ /* 0x000fe400007fe4ff */
[C---:B------:R-:W-:Y:S04]  /*6050*/  @!P6 LEA R12, P0, R4.reuse, c[0x0][0x1f8], 0x1 ;  /* 0x00007e00040cea11 */ /* 0x040fe800078008ff */
[----:B------:R-:W-:Y:S02]  /*6060*/  @!P6 LEA.HI.X R13, R4, c[0x0][0x1fc], R5, 0x1, P0 ;  /* 0x00007f00040dea11 */ /* 0x000fe400000f0c05 */
[C---:B------:R-:W-:Y:S04]  /*6070*/  @!P6 LEA R20, P0, R2.reuse, c[0x0][0x1f8], 0x1 ;  /* 0x00007e000214ea11 */ /* 0x040fe800078008ff */
[----:B------:R-:W-:Y:S02]  /*6080*/  @!P6 LEA.HI.X R21, R2, c[0x0][0x1fc], R21, 0x1, P0 ;  /* 0x00007f000215ea11 */ /* 0x000fe400000f0c15 */
[C---:B------:R-:W-:Y:S01]  /*6090*/  @!P6 LEA R30, P0, R0.reuse, c[0x0][0x1f8], 0x1 ;  /* 0x00007e00001eea11 */ /* 0x040fe200078008ff */
[----:B------:R-:W4:Y:S03]  /*60a0*/  LDL R2, [R1+0x2c] ;  /* 0x00002c0001027983 */ /* 0x000f260000100800 */
[----:B------:R-:W-:Y:S02]  /*60b0*/  @!P6 LEA.HI.X R31, R0, c[0x0][0x1fc], R7, 0x1, P0 ;  /* 0x00007f00001fea11 */ /* 0x000fe400000f0c07 */
[----:B------:R-:W2:Y:S01]  /*60c0*/  LDL R0, [R1] ;  /* 0x0000000001007983 */ /* 0x000ea20000100800 */
[C---:B------:R-:W-:Y:S04]  /*60d0*/  @!P6 LEA R128, P0, R6.reuse, c[0x0][0x1f8], 0x1 ;  /* 0x00007e000680ea11 */ /* 0x040fe800078008ff */
[----:B------:R-:W-:Y:S02]  /*60e0*/  @!P6 LEA.HI.X R129, R6, c[0x0][0x1fc], R32, 0x1, P0 ;  /* 0x00007f000681ea11 */ /* 0x000fe400000f0c20 */
[C---:B-1---5:R-:W-:Y:S01]  /*60f0*/  HMMA.16816.F32.BF16 R4, R172.reuse, R8, RZ ;  /* 0x00000008ac04723c */ /* 0x062fe200000418ff */
[----:B------:R-:W1:Y:S07]  /*6100*/  LDSM.16.M88.4 R32, [R249+0x1800] ;  /* 0x00180000f920783b */ /* 0x000e6e0000000200 */
[C---:B------:R-:W-:Y:S01]  /*6110*/  HMMA.16816.F32.BF16 R8, R172.reuse, R10, RZ ;  /* 0x0000000aac08723c */ /* 0x040fe200000418ff */
[----:B------:R-:W-:Y:S01]  /*6120*/  @!PT LDS RZ, [RZ] ;  /* 0x00000000fffff984 */ /* 0x000fe20000000800 */
[----:B------:R-:W-:Y:S01]  /*6130*/  @!PT LDS RZ, [RZ] ;  /* 0x00000000fffff984 */ /* 0x000fe20000000800 */
[----:B------:R-:W-:Y:S01]  /*6140*/  @!PT LDS RZ, [RZ] ;  /* 0x00000000fffff984 */ /* 0x000fe20000000800 */
[----:B------:R1:W-:Y:S08]  /*6150*/  @!P6 LDGSTS.E.BYPASS.LTC128B.128 [R131+0x100], [R132.64], !P5 ;  /* 0x001000008483efae */ /* 0x0003f0000e901d46 */
[----:B------:R1:W-:Y:S08]  /*6160*/  @!P6 LDGSTS.E.BYPASS.LTC128B.128 [R131+0x2100], [R28.64], !P4 ;  /* 0x021000001c83efae */ /* 0x0003f0000e101d46 */
[----:B------:R3:W-:Y:S08]  /*6170*/  @!P6 LDGSTS.E.BYPASS.LTC128B.128 [R131+0x4100], [R14.64], !P3 ;  /* 0x041000000e83efae */ /* 0x0007f0000d901d46 */
[----:B------:R1:W-:Y:S08]  /*6180*/  @!P6 LDGSTS.E.BYPASS.LTC128B.128 [R131+0x6100], [R22.64], !P2 ;  /* 0x061000001683efae */ /* 0x0003f0000d101d46 */
[----:B------:R3:W-:Y:S08]  /*6190*/  @!P6 LDGSTS.E.BYPASS.LTC128B.128 [R131+0x1100], [R12.64], !P5 ;  /* 0x011000000c83efae */ /* 0x0007f0000e901d46 */
[----:B------:R1:W-:Y:S08]  /*61a0*/  @!P6 LDGSTS.E.BYPASS.LTC128B.128 [R131+0x3100], [R20.64], !P4 ;  /* 0x031000001483efae */ /* 0x0003f0000e101d46 */
[----:B------:R1:W-:Y:S08]  /*61b0*/  @!P6 LDGSTS.E.BYPASS.LTC128B.128 [R131+0x5100], [R30.64], !P3 ;  /* 0x051000001e83efae */ /* 0x0003f0000d901d46 */
[----:B------:R1:W-:Y:S01]  /*61c0*/  @!P6 LDGSTS.E.BYPASS.LTC128B.128 [R131+0x7100], [R128.64], !P2 ;  /* 0x071000008083efae */ /* 0x0003e2000d101d46 */
[C---:B---3--:R-:W-:Y:S07]  /*61d0*/  HMMA.16816.F32.BF16 R12, R172.reuse, R16, RZ ;  /* 0x00000010ac0c723c */ /* 0x048fee00000418ff */
[----:B------:R-:W0:Y:S01]  /*61e0*/  LDGDEPBAR ;  /* 0x00000000000079af */ /* 0x000e220000000000 */
[C---:B------:R-:W-:Y:S08]  /*61f0*/  HMMA.16816.F32.BF16 R16, R172.reuse, R18, RZ ;  /* 0x00000012ac10723c */ /* 0x040ff000000418ff */
[C---:B-1----:R-:W-:Y:S08]  /*6200*/  HMMA.16816.F32.BF16 R20, R172.reuse, R24, RZ ;  /* 0x00000018ac14723c */ /* 0x042ff000000418ff */
[C---:B------:R-:W-:Y:S01]  /*6210*/  HMMA.16816.F32.BF16 R24, R172.reuse, R26, RZ ;  /* 0x0000001aac18723c */ /* 0x040fe200000418ff */
[----:B------:R-:W3:Y:S04]  /*6220*/  LDL R129, [R1+0x34] ;  /* 0x0000340001817983 */ /* 0x000ee80000100800 */
[----:B------:R-:W3:Y:S03]  /*6230*/  LDL R128, [R1+0x30] ;  /* 0x0000300001807983 */ /* 0x000ee60000100800 */
[C---:B------:R-:W-:Y:S01]  /*6240*/  HMMA.16816.F32.BF16 R28, R172.reuse, R32, RZ ;  /* 0x00000020ac1c723c */ /* 0x040fe200000418ff */
[----:B------:R-:W-:Y:S04]  /*6250*/  STL [R1+0x114], R172 ;  /* 0x000114ac01007387 */ /* 0x000fe80000100800 */
[----:B------:R-:W-:Y:S03]  /*6260*/  STL [R1+0x110], R173 ;  /* 0x000110ad01007387 */ /* 0x000fe60000100800 */
[----:B------:R-:W-:Y:S01]  /*6270*/  HMMA.16816.F32.BF16 R32, R172, R34, RZ ;  /* 0x00000022ac20723c */ /* 0x000fe200000418ff */
[----:B------:R-:W-:Y:S04]  /*6280*/  STL [R1+0x10c], R174 ;  /* 0x00010cae01007387 */ /* 0x000fe80000100800 */
[----:B------:R-:W-:Y:S03]  /*6290*/  STL [R1+0x108], R175 ;  /* 0x000108af01007387 */ /* 0x000fe60000100800 */
[C---:B------:R-:W-:Y:S01]  /*62a0*/  HMMA.16816.F32.BF16 R4, R176.reuse, R168, R4 ;  /* 0x000000a8b004723c */ /* 0x040fe20000041804 */
        /* <DEDUP_REMOVED lines=14> */
[C---:B------:R-:W-:Y:S08]  /*6390*/  HMMA.16816.F32.BF16 R24, R176.reuse, R186, R24 ;  /* 0x000000bab018723c */ /* 0x040ff00000041818 */
[C---:B------:R-:W-:Y:S08]  /*63a0*/  HMMA.16816.F32.BF16 R28, R176.reuse, R188, R28 ;  /* 0x000000bcb01c723c */ /* 0x040ff0000004181c */
[----:B------:R-:W-:Y:S01]  /*63b0*/  HMMA.16816.F32.BF16 R32, R176, R190, R32 ;  /* 0x000000beb020723c */ /* 0x000fe20000041820 */
[----:B--2---:R-:W1:Y:S08]  /*63c0*/  LDSM.16.M88.4 R168, [R0] ;  /* 0x0000000000a8783b */ /* 0x004e700000000200 */
[----:B------:R-:W2:Y:S08]  /*63d0*/  LDSM.16.M88.4 R180, [R0+0x800] ;  /* 0x0008000000b4783b */ /* 0x000eb00000000200 */
[----:B------:R-:W-:Y:S01]  /*63e0*/  LDSM.16.M88.4 R184, [R0+0x1800] ;  /* 0x0018000000b8783b */ /* 0x000fe20000000200 */
[C---:B-1----:R-:W-:Y:S08]  /*63f0*/  HMMA.16816.F32.BF16 R4, R192.reuse, R168, R4 ;  /* 0x000000a8c004723c */ /* 0x042ff00000041804 */
[C---:B------:R-:W-:Y:S01]  /*6400*/  HMMA.16816.F32.BF16 R8, R192.reuse, R170, R8 ;  /* 0x000000aac008723c */ /* 0x040fe20000041808 */
[----:B------:R-:W1:Y:S07]  /*6410*/  LDSM.16.M88.4 R168, [R0+0x1000] ;  /* 0x0010000000a8783b */ /* 0x000e6e0000000200 */
[C---:B--2---:R-:W-:Y:S08]  /*6420*/  HMMA.16816.F32.BF16 R12, R192.reuse, R180, R12 ;  /* 0x000000b4c00c723c */ /* 0x044ff0000004180c */
[C---:B------:R-:W-:Y:S01]  /*6430*/  HMMA.16816.F32.BF16 R16, R192.reuse, R182, R16 ;  /* 0x000000b6c010723c */ /* 0x040fe20000041810 */
[----:B------:R-:W2:Y:S07]  /*6440*/  LDSM.16.M88.4 R180, [R250] ;  /* 0x00000000fab4783b */ /* 0x000eae0000000200 */
[C---:B-1----:R-:W-:Y:S08]  /*6450*/  HMMA.16816.F32.BF16 R20, R192.reuse, R168, R20 ;  /* 0x000000a8c014723c */ /* 0x042ff00000041814 */
[C---:B------:R-:W-:Y:S01]  /*6460*/  HMMA.16816.F32.BF16 R24, R192.reuse, R170, R24 ;  /* 0x000000aac018723c */ /* 0x040fe20000041818 */
[----:B------:R-:W1:Y:S07]  /*6470*/  LDSM.16.M88.4 R168, [R250+0x800] ;  /* 0x00080000faa8783b */ /* 0x000e6e0000000200 */
[C---:B------:R-:W-:Y:S08]  /*6480*/  HMMA.16816.F32.BF16 R28, R192.reuse, R184, R28 ;  /* 0x000000b8c01c723c */ /* 0x040ff0000004181c */
[----:B------:R-:W-:Y:S01]  /*6490*/  HMMA.16816.F32.BF16 R32, R192, R186, R32 ;  /* 0x000000bac020723c */ /* 0x000fe20000041820 */
[----:B------:R-:W3:Y:S07]  /*64a0*/  LDSM.16.M88.4 R184, [R250+0x1000] ;  /* 0x00100000fab8783b */ /* 0x000eee0000000200 */
[C---:B--2---:R-:W-:Y:S08]  /*64b0*/  HMMA.16816.F32.BF16 R4, R196.reuse, R180, R4 ;  /* 0x000000b4c404723c */ /* 0x044ff00000041804 */
[C---:B------:R-:W-:Y:S01]  /*64c0*/  HMMA.16816.F32.BF16 R8, R196.reuse, R182, R8 ;  /* 0x000000b6c408723c */ /* 0x040fe20000041808 */
[----:B------:R-:W2:Y:S07]  /*64d0*/  LDSM.16.M88.4 R180, [R250+0x1800] ;  /* 0x00180000fab4783b */ /* 0x000eae0000000200 */
[C---:B-1----:R-:W-:Y:S08]  /*64e0*/  HMMA.16816.F32.BF16 R12, R196.reuse, R168, R12 ;  /* 0x000000a8c40c723c */ /* 0x042ff0000004180c */
[C---:B------:R-:W-:Y:S01]  /*64f0*/  HMMA.16816.F32.BF16 R16, R196.reuse, R170, R16 ;  /* 0x000000aac410723c */ /* 0x040fe20000041810 */
[----:B------:R-:W1:Y:S07]  /*6500*/  LDSM.16.M88.4 R168, [R249+0x2000] ;  /* 0x00200000f9a8783b */ /* 0x000e6e0000000200 */
[C---:B---3--:R-:W-:Y:S08]  /*6510*/  HMMA.16816.F32.BF16 R20, R196.reuse, R184, R20 ;  /* 0x000000b8c414723c */ /* 0x048ff00000041814 */
[C---:B------:R-:W-:Y:S01]  /*6520*/  HMMA.16816.F32.BF16 R24, R196.reuse, R186, R24 ;  /* 0x000000bac418723c */ /* 0x040fe20000041818 */
[----:B------:R-:W3:Y:S07]  /*6530*/  LDSM.16.M88.4 R184, [R249+0x2800] ;  /* 0x00280000f9b8783b */ /* 0x000eee0000000200 */
[C---:B--2---:R-:W-:Y:S08]  /*6540*/  HMMA.16816.F32.BF16 R28, R196.reuse, R180, R28 ;  /* 0x000000b4c41c723c */ /* 0x044ff0000004181c */
[----:B------:R-:W-:Y:S01]  /*6550*/  HMMA.16816.F32.BF16 R32, R196, R182, R32 ;  /* 0x000000b6c420723c */ /* 0x000fe20000041820 */
[----:B------:R-:W2:Y:S07]  /*6560*/  LDSM.16.M88.4 R180, [R249+0x3000] ;  /* 0x00300000f9b4783b */ /* 0x000eae0000000200 */
[C---:B-1----:R-:W-:Y:S08]  /*6570*/  HMMA.16816.F32.BF16 R4, R200.reuse, R168, R4 ;  /* 0x000000a8c804723c */ /* 0x042ff00000041804 */
[C---:B------:R-:W-:Y:S01]  /*6580*/  HMMA.16816.F32.BF16 R8, R200.reuse, R170, R8 ;  /* 0x000000aac808723c */ /* 0x040fe20000041808 */
[----:B------:R-:W1:Y:S07]  /*6590*/  LDSM.16.M88.4 R168, [R249+0x3800] ;  /* 0x00380000f9a8783b */ /* 0x000e6e0000000200 */
[C---:B---3--:R-:W-:Y:S08]  /*65a0*/  HMMA.16816.F32.BF16 R12, R200.reuse, R184, R12 ;  /* 0x000000b8c80c723c */ /* 0x048ff0000004180c */
[C---:B------:R-:W-:Y:S01]  /*65b0*/  HMMA.16816.F32.BF16 R16, R200.reuse, R186, R16 ;  /* 0x000000bac810723c */ /* 0x040fe20000041810 */
[----:B------:R3:W4:Y:S07]  /*65c0*/  LDSM.16.M88.4 R184, [R130] ;  /* 0x0000000082b8783b */ /* 0x00072e0000000200 */
[C---:B--2---:R-:W-:Y:S08]  /*65d0*/  HMMA.16816.F32.BF16 R20, R200.reuse, R180, R20 ;  /* 0x000000b4c814723c */ /* 0x044ff00000041814 */
[C---:B------:R-:W-:Y:S01]  /*65e0*/  HMMA.16816.F32.BF16 R24, R200.reuse, R182, R24 ;  /* 0x000000b6c818723c */ /* 0x040fe20000041818 */
[----:B------:R2:W2:Y:S07]  /*65f0*/  LDSM.16.M88.4 R180, [R129] ;  /* 0x0000000081b4783b */ /* 0x0004ae0000000200 */
[C---:B-1----:R-:W-:Y:S01]  /*6600*/  HMMA.16816.F32.BF16 R28, R200.reuse, R168, R28 ;  /* 0x000000a8c81c723c */ /* 0x042fe2000004181c */
[----:B---3--:R-:W3:Y:S07]  /*6610*/  LDL R130, [R1+0x28] ;  /* 0x0000280001827983 */ /* 0x008eee0000100800 */
[----:B------:R-:W-:Y:S01]  /*6620*/  HMMA.16816.F32.BF16 R32, R200, R170, R32 ;  /* 0x000000aac820723c */ /* 0x000fe20000041820 */
[----:B------:R1:W1:Y:S07]  /*6630*/  LDSM.16.M88.4 R168, [R128] ;  /* 0x0000000080a8783b */ /* 0x00026e0000000200 */
[C---:B----4-:R-:W-:Y:S01]  /*6640*/  HMMA.16816.F32.BF16 R4, R204.reuse, R184, R4 ;  /* 0x000000b8cc04723c */ /* 0x050fe20000041804 */
[----:B--2---:R-:W2:Y:S07]  /*6650*/  LDL R129, [R1+0x24] ;  /* 0x0000240001817983 */ /* 0x004eae0000100800 */
[C---:B------:R-:W-:Y:S01]  /*6660*/  HMMA.16816.F32.BF16 R8, R204.reuse, R186, R8 ;  /* 0x000000bacc08723c */ /* 0x040fe20000041808 */
[----:B------:R4:W4:Y:S07]  /*6670*/  LDSM.16.M88.4 R184, [R2] ;  /* 0x0000000002b8783b */ /* 0x00092e0000000200 */
[C---:B------:R-:W-:Y:S01]  /*6680*/  HMMA.16816.F32.BF16 R12, R204.reuse, R180, R12 ;  /* 0x000000b4cc0c723c */ /* 0x040fe2000004180c */
[----:B-1----:R-:W2:Y:S07]  /*6690*/  LDL R128, [R1+0x20] ;  /* 0x0000200001807983 */ /* 0x002eae0000100800 */
[C---:B------:R-:W-:Y:S01]  /*66a0*/  HMMA.16816.F32.BF16 R16, R204.reuse, R182, R16 ;  /* 0x000000b6cc10723c */ /* 0x040fe20000041810 */
[----:B------:R-:W1:Y:S07]  /*66b0*/  LDSM.16.M88.4 R180, [R0+0x2000] ;  /* 0x0020000000b4783b */ /* 0x000e6e0000000200 */
[C---:B------:R-:W-:Y:S01]  /*66c0*/  HMMA.16816.F32.BF16 R20, R204.reuse, R168, R20 ;  /* 0x000000a8cc14723c */ /* 0x040fe20000041814 */
[----:B----4-:R-:W2:Y:S07]  /*66d0*/  LDL R2, [R1+0x1c] ;  /* 0x00001c0001027983 */ /* 0x010eae0000100800 */
[C---:B------:R-:W-:Y:S01]  /*66e0*/  HMMA.16816.F32.BF16 R24, R204.reuse, R170, R24 ;  /* 0x000000aacc18723c */ /* 0x040fe20000041818 */
[----:B------:R-:W1:Y:S07]  /*66f0*/  LDSM.16.M88.4 R168, [R0+0x2800] ;  /* 0x0028000000a8783b */ /* 0x000e6e0000000200 */
[C---:B------:R-:W-:Y:S08]  /*6700*/  HMMA.16816.F32.BF16 R28, R204.reuse, R184, R28 ;  /* 0x000000b8cc1c723c */ /* 0x040ff0000004181c */
[----:B------:R-:W-:Y:S01]  /*6710*/  HMMA.16816.F32.BF16 R32, R204, R186, R32 ;  /* 0x000000bacc20723c */ /* 0x000fe20000041820 */
[----:B------:R-:W1:Y:S07]  /*6720*/  LDSM.16.M88.4 R184, [R0+0x3000] ;  /* 0x0030000000b8783b */ /* 0x000e6e0000000200 */
[C---:B-1----:R-:W-:Y:S08]  /*6730*/  HMMA.16816.F32.BF16 R4, R208.reuse, R180, R4 ;  /* 0x000000b4d004723c */ /* 0x042ff00000041804 */
[C---:B------:R-:W-:Y:S01]  /*6740*/  HMMA.16816.F32.BF16 R8, R208.reuse, R182, R8 ;  /* 0x000000b6d008723c */ /* 0x040fe20000041808 */
[----:B------:R-:W1:Y:S07]  /*6750*/  LDSM.16.M88.4 R180, [R0+0x3800] ;  /* 0x0038000000b4783b */ /* 0x000e6e0000000200 */
[C---:B------:R-:W-:Y:S08]  /*6760*/  HMMA.16816.F32.BF16 R12, R208.reuse, R168, R12 ;  /* 0x000000a8d00c723c */ /* 0x040ff0000004180c */
[C---:B------:R-:W-:Y:S01]  /*6770*/  HMMA.16816.F32.BF16 R16, R208.reuse, R170, R16 ;  /* 0x000000aad010723c */ /* 0x040fe20000041810 */
[----:B------:R-:W1:Y:S07]  /*6780*/  LDSM.16.M88.4 R168, [R250+0x2000] ;  /* 0x00200000faa8783b */ /* 0x000e6e0000000200 */
[C---:B------:R-:W-:Y:S08]  /*6790*/  HMMA.16816.F32.BF16 R20, R208.reuse, R184, R20 ;  /* 0x000000b8d014723c */ /* 0x040ff00000041814 */
[C---:B------:R-:W-:Y:S01]  /*67a0*/  HMMA.16816.F32.BF16 R24, R208.reuse, R186, R24 ;  /* 0x000000bad018723c */ /* 0x040fe20000041818 */
[----:B------:R-:W1:Y:S07]  /*67b0*/  LDSM.16.M88.4 R184, [R250+0x2800] ;  /* 0x00280000fab8783b */ /* 0x000e6e0000000200 */
[C---:B-1----:R-:W-:Y:S08]  /*67c0*/  HMMA.16816.F32.BF16 R28, R208.reuse, R180, R28 ;  /* 0x000000b4d01c723c */ /* 0x042ff0000004181c */
[----:B------:R-:W-:Y:S01]  /*67d0*/  HMMA.16816.F32.BF16 R32, R208, R182, R32 ;  /* 0x000000b6d020723c */ /* 0x000fe20000041820 */
        /* <DEDUP_REMOVED lines=8> */
[C---:B------:R-:W-:Y:S01]  /*6860*/  HMMA.16816.F32.BF16 R24, R212.reuse, R182, R24 ;  /* 0x000000b6d418723c */ /* 0x040fe20000041818 */
[----:B------:R-:W1:Y:S07]  /*6870*/  LDSM.16.M88.4 R180, [R249+0x4800] ;  /* 0x00480000f9b4783b */ /* 0x000e6e0000000200 */
[C---:B------:R-:W-:Y:S08]  /*6880*/  HMMA.16816.F32.BF16 R28, R212.reuse, R168, R28 ;  /* 0x000000a8d41c723c */ /* 0x040ff0000004181c */
[----:B------:R-:W-:Y:S01]  /*6890*/  HMMA.16816.F32.BF16 R32, R212, R170, R32 ;  /* 0x000000aad420723c */ /* 0x000fe20000041820 */
[----:B------:R-:W1:Y:S07]  /*68a0*/  LDSM.16.M88.4 R168, [R249+0x5000] ;  /* 0x00500000f9a8783b */ /* 0x000e6e0000000200 */
[C---:B------:R-:W-:Y:S08]  /*68b0*/  HMMA.16816.F32.BF16 R4, R216.reuse, R184, R4 ;  /* 0x000000b8d804723c */ /* 0x040ff00000041804 */
[C---:B------:R-:W-:Y:S01]  /*68c0*/  HMMA.16816.F32.BF16 R8, R216.reuse, R186, R8 ;  /* 0x000000bad808723c */ /* 0x040fe20000041808 */
[----:B------:R-:W1:Y:S07]  /*68d0*/  LDSM.16.M88.4 R184, [R249+0x5800] ;  /* 0x00580000f9b8783b */ /* 0x000e6e0000000200 */
[C---:B-1----:R-:W-:Y:S08]  /*68e0*/  HMMA.16816.F32.BF16 R12, R216.reuse, R180, R12 ;  /* 0x000000b4d80c723c */ /* 0x042ff0000004180c */
[C---:B------:R-:W-:Y:S08]  /*68f0*/  HMMA.16816.F32.BF16 R16, R216.reuse, R182, R16 ;  /* 0x000000b6d810723c */ /* 0x040ff00000041810 */
[C---:B------:R-:W-:Y:S08]  /*6900*/  HMMA.16816.F32.BF16 R20, R216.reuse, R168, R20 ;  /* 0x000000a8d814723c */ /* 0x040ff00000041814 */
[C---:B------:R-:W-:Y:S08]  /*6910*/  HMMA.16816.F32.BF16 R24, R216.reuse, R170, R24 ;  /* 0x000000aad818723c */ /* 0x040ff00000041818 */
[C---:B------:R-:W-:Y:S08]  /*6920*/  HMMA.16816.F32.BF16 R28, R216.reuse, R184, R28 ;  /* 0x000000b8d81c723c */ /* 0x040ff0000004181c */
[----:B------:R-:W-:Y:S01]  /*6930*/  HMMA.16816.F32.BF16 R32, R216, R186, R32 ;  /* 0x000000bad820723c */ /* 0x000fe20000041820 */
[----:B---3--:R1:W3:Y:S08]  /*6940*/  LDSM.16.M88.4 R180, [R130] ;  /* 0x0000000082b4783b */ /* 0x0082f00000000200 */
[----:B--2---:R2:W2:Y:S08]  /*6950*/  LDSM.16.M88.4 R168, [R129] ;  /* 0x0000000081a8783b */ /* 0x0044b00000000200 */
[----:B-1----:R-:W4:Y:S04]  /*6960*/  LDL R130, [R1+0x18] ;  /* 0x0000180001827983 */ /* 0x002f280000100800 */
[----:B------:R1:W1:Y:S01]  /*6970*/  LDSM.16.M88.4 R184, [R128] ;  /* 0x0000000080b8783b */ /* 0x0002620000000200 */
[C---:B---3--:R-:W-:Y:S07]  /*6980*/  HMMA.16816.F32.BF16 R4, R220.reuse, R180, R4 ;  /* 0x000000b4dc04723c */ /* 0x048fee0000041804 */
[----:B--2---:R-:W2:Y:S01]  /*6990*/  LDL R129, [R1+0x14] ;  /* 0x0000140001817983 */ /* 0x004ea20000100800 */
[C---:B------:R-:W-:Y:S03]  /*69a0*/  HMMA.16816.F32.BF16 R8, R220.reuse, R182, R8 ;  /* 0x000000b6dc08723c */ /* 0x040fe60000041808 */
[----:B------:R3:W3:Y:S05]  /*69b0*/  LDSM.16.M88.4 R180, [R2] ;  /* 0x0000000002b4783b */ /* 0x0006ea0000000200 */
[C---:B------:R-:W-:Y:S03]  /*69c0*/  HMMA.16816.F32.BF16 R12, R220.reuse, R168, R12 ;  /* 0x000000a8dc0c723c */ /* 0x040fe6000004180c */
[----:B-1----:R-:W2:Y:S05]  /*69d0*/  LDL R128, [R1+0x10] ;  /* 0x0000100001807983 */ /* 0x002eaa0000100800 */
[C---:B------:R-:W-:Y:S01]  /*69e0*/  HMMA.16816.F32.BF16 R16, R220.reuse, R170, R16 ;  /* 0x000000aadc10723c */ /* 0x040fe20000041810 */
[----:B------:R-:W1:Y:S07]  /*69f0*/  LDSM.16.M88.4 R168, [R0+0x4000] ;  /* 0x0040000000a8783b */ /* 0x000e6e0000000200 */
[C---:B------:R-:W-:Y:S01]  /*6a00*/  HMMA.16816.F32.BF16 R20, R220.reuse, R184, R20 ;  /* 0x000000b8dc14723c */ /* 0x040fe20000041814 */
[----:B---3--:R-:W2:Y:S04]  /*6a10*/  LDL R2, [R1+0xc] ;  /* 0x00000c0001027983 */ /* 0x008ea80000100800 */
[----:B------:R-:W2:Y:S03]  /*6a20*/  LDL.LU R174, [R1+0x60] ;  /* 0x0000600001ae7983 */ /* 0x000ea60000300800 */
[C---:B------:R-:W-:Y:S01]  /*6a30*/  HMMA.16816.F32.BF16 R24, R220.reuse, R186, R24 ;  /* 0x000000badc18723c */ /* 0x040fe20000041818 */
[----:B------:R-:W1:Y:S07]  /*6a40*/  LDSM.16.M88.4 R184, [R0+0x4800] ;  /* 0x0048000000b8783b */ /* 0x000e6e0000000200 */
[C---:B------:R-:W-:Y:S01]  /*6a50*/  HMMA.16816.F32.BF16 R28, R220.reuse, R180, R28 ;  /* 0x000000b4dc1c723c */ /* 0x040fe2000004181c */
[----:B------:R-:W2:Y:S04]  /*6a60*/  LDL R178, [R1+0x88] ;  /* 0x0000880001b27983 */ /* 0x000ea80000100800 */
[----:B------:R-:W2:Y:S03]  /*6a70*/  LDL R177, [R1+0x90] ;  /* 0x0000900001b17983 */ /* 0x000ea60000100800 */
        /* <DEDUP_REMOVED lines=35> */
[----:B----4-:R1:W4:Y:S08]  /*6cb0*/  LDSM.16.M88.4 R168, [R130] ;  /* 0x0000000082a8783b */ /* 0x0103300000000200 */
[----:B--2---:R-:W2:Y:S08]  /*6cc0*/  LDSM.16.M88.4 R184, [R129] ;  /* 0x0000000081b8783b */ /* 0x004eb00000000200 */
[----:B-1----:R-:W3:Y:S04]  /*6cd0*/  LDL R130, [R1+0x64] ;  /* 0x0000640001827983 */ /* 0x002ee80000100800 */
[----:B------:R1:W2:Y:S01]  /*6ce0*/  LDSM.16.M88.4 R180, [R128] ;  /* 0x0000000080b4783b */ /* 0x0002a20000000200 */
[C---:B----4-:R-:W-:Y:S08]  /*6cf0*/  HMMA.16816.F32.BF16 R4, R236.reuse, R168, R4 ;  /* 0x000000a8ec04723c */ /* 0x050ff00000041804 */
[C---:B------:R-:W-:Y:S01]  /*6d00*/  HMMA.16816.F32.BF16 R8, R236.reuse, R170, R8 ;  /* 0x000000aaec08723c */ /* 0x040fe20000041808 */
[----:B--2---:R-:W2:Y:S03]  /*6d10*/  LDSM.16.M88.4 R168, [R2] ;  /* 0x0000000002a8783b */ /* 0x004ea60000000200 */
[C---:B------:R-:W-:Y:S02]  /*6d20*/  IADD3 R175, R174.reuse, -0x1, RZ ;  /* 0xffffffffaeaf7810 */ /* 0x040fe40007ffe0ff */
[----:B------:R-:W-:Y:S02]  /*6d30*/  ISETP.GT.AND P6, PT, R174, R135, PT ;  /* 0x00000087ae00720c */ /* 0x000fe40003fc4270 */
[C---:B------:R-:W-:Y:S01]  /*6d40*/  HMMA.16816.F32.BF16 R12, R236.reuse, R184, R12 ;  /* 0x000000b8ec0c723c */ /* 0x040fe2000004180c */
[----:B-1----:R-:W4:Y:S07]  /*6d50*/  LDL.64 R128, [R1+0x68] ;  /* 0x0000680001807983 */ /* 0x002f2e0000100a00 */
[C---:B------:R-:W-:Y:S01]  /*6d60*/  HMMA.16816.F32.BF16 R16, R236.reuse, R186, R16 ;  /* 0x000000baec10723c */ /* 0x040fe20000041810 */
[----:B------:R-:W1:Y:S07]  /*6d70*/  LDSM.16.M88.4 R184, [R0+0x6000] ;  /* 0x0060000000b8783b */ /* 0x000e6e0000000200 */
[C---:B------:R-:W-:Y:S08]  /*6d80*/  HMMA.16816.F32.BF16 R20, R236.reuse, R180, R20 ;  /* 0x000000b4ec14723c */ /* 0x040ff00000041814 */
[C---:B------:R-:W-:Y:S01]  /*6d90*/  HMMA.16816.F32.BF16 R24, R236.reuse, R182, R24 ;  /* 0x000000b6ec18723c */ /* 0x040fe20000041818 */
[----:B------:R-:W1:Y:S07]  /*6da0*/  LDSM.16.M88.4 R180, [R0+0x6800] ;  /* 0x0068000000b4783b */ /* 0x000e6e0000000200 */
[C---:B--2---:R-:W-:Y:S08]  /*6db0*/  HMMA.16816.F32.BF16 R28, R236.reuse, R168, R28 ;  /* 0x000000a8ec1c723c */ /* 0x044ff0000004181c */
[----:B------:R-:W-:Y:S01]  /*6dc0*/  HMMA.16816.F32.BF16 R32, R236, R170, R32 ;  /* 0x000000aaec20723c */ /* 0x000fe20000041820 */
[----:B------:R-:W2:Y:S07]  /*6dd0*/  LDSM.16.M88.4 R168, [R0+0x7000] ;  /* 0x0070000000a8783b */ /* 0x000eae0000000200 */
[C---:B-1----:R-:W-:Y:S08]  /*6de0*/  HMMA.16816.F32.BF16 R4, R240.reuse, R184, R4 ;  /* 0x000000b8f004723c */ /* 0x042ff00000041804 */
[C---:B------:R-:W-:Y:S01]  /*6df0*/  HMMA.16816.F32.BF16 R8, R240.reuse, R186, R8 ;  /* 0x000000baf008723c */ /* 0x040fe20000041808 */
[----:B------:R1:W1:Y:S07]  /*6e00*/  LDSM.16.M88.4 R184, [R0+0x7800] ;  /* 0x0078000000b8783b */ /* 0x00026e0000000200 */
[C---:B------:R-:W-:Y:S08]  /*6e10*/  HMMA.16816.F32.BF16 R12, R240.reuse, R180, R12 ;  /* 0x000000b4f00c723c */ /* 0x040ff0000004180c */
[C---:B------:R-:W-:Y:S01]  /*6e20*/  HMMA.16816.F32.BF16 R16, R240.reuse, R182, R16 ;  /* 0x000000b6f010723c */ /* 0x040fe20000041810 */
[----:B------:R-:W1:Y:S07]  /*6e30*/  LDSM.16.M88.4 R180, [R250+0x6000] ;  /* 0x00600000fab4783b */ /* 0x000e6e0000000200 */
[C---:B--2---:R-:W-:Y:S04]  /*6e40*/  HMMA.16816.F32.BF16 R20, R240.reuse, R168, R20 ;  /* 0x000000a8f014723c */ /* 0x044fe80000041814 */
[----:B-1----:R-:W-:Y:S04]  /*6e50*/  @P6 SHF.R.S32.HI R0, RZ, 0x1f, R175 ;  /* 0x0000001fff006819 */ /* 0x002fe800000114af */
[C---:B------:R-:W-:Y:S01]  /*6e60*/  HMMA.16816.F32.BF16 R24, R240.reuse, R170, R24 ;  /* 0x000000aaf018723c */ /* 0x040fe20000041818 */
[----:B------:R-:W1:Y:S03]  /*6e70*/  LDSM.16.M88.4 R168, [R250+0x6800] ;  /* 0x00680000faa8783b */ /* 0x000e660000000200 */
[----:B------:R-:W-:Y:S04]  /*6e80*/  @P6 IMAD R0, R0, c[0x0][0x1e0], RZ ;  /* 0x0000780000006a24 */ /* 0x000fe800078e02ff */
[C---:B------:R-:W-:Y:S08]  /*6e90*/  HMMA.16816.F32.BF16 R28, R240.reuse, R184, R28 ;  /* 0x000000b8f01c723c */ /* 0x040ff0000004181c */
[----:B------:R-:W-:Y:S08]  /*6ea0*/  HMMA.16816.F32.BF16 R32, R240, R186, R32 ;  /* 0x000000baf020723c */ /* 0x000ff00000041820 */
[C---:B------:R-:W-:Y:S08]  /*6eb0*/  HMMA.16816.F32.BF16 R4, R244.reuse, R180, R4 ;  /* 0x000000b4f404723c */ /* 0x040ff00000041804 */
[C---:B------:R-:W-:Y:S01]  /*6ec0*/  HMMA.16816.F32.BF16 R8, R244.reuse, R182, R8 ;  /* 0x000000b6f408723c */ /* 0x040fe20000041808 */
[----:B------:R-:W2:Y:S07]  /*6ed0*/  LDSM.16.M88.4 R180, [R250+0x7000] ;  /* 0x00700000fab4783b */ /* 0x000eae0000000200 */
[C---:B-1----:R-:W-:Y:S08]  /*6ee0*/  HMMA.16816.F32.BF16 R12, R244.reuse, R168, R12 ;  /* 0x000000a8f40c723c */ /* 0x042ff0000004180c */
[C---:B------:R-:W-:Y:S04]  /*6ef0*/  HMMA.16816.F32.BF16 R16, R244.reuse, R170, R16 ;  /* 0x000000aaf410723c */ /* 0x040fe80000041810 */
[----:B------:R-:W-:Y:S02]  /*6f00*/  FMUL.FTZ R4, R4, c[0x0][0x320] ;  /* 0x0000c80004047a20 */ /* 0x000fe40000410000 */
[----:B------:R-:W-:Y:S02]  /*6f10*/  FMUL.FTZ R5, R5, c[0x0][0x320] ;  /* 0x0000c80005057a20 */ /* 0x000fe40000410000 */
[----:B------:R-:W1:Y:S01]  /*6f20*/  MUFU.TANH R191, R4 ;  /* 0x0000000400bf7308 */ /* 0x000e620000002400 */
[----:B------:R-:W-:Y:S03]  /*6f30*/  FMUL.FTZ R6, R6, c[0x0][0x320] ;  /* 0x0000c80006067a20 */ /* 0x000fe60000410000 */
[----:B------:R-:W-:Y:S02]  /*6f40*/  FMUL.FTZ R7, R7, c[0x0][0x320] ;  /* 0x0000c80007077a20 */ /* 0x000fe40000410000 */
[----:B------:R-:W-:Y:S02]  /*6f50*/  FMUL.FTZ R2, R8, c[0x0][0x320] ;  /* 0x0000c80008027a20 */ /* 0x000fe40000410000 */
[----:B------:R-:W-:Y:S02]  /*6f60*/  @P6 IMAD R8, R175, c[0x0][0x1e4], R0 ;  /* 0x00007900af086a24 */ /* 0x000fe400078e0200 */
[----:B------:R1:W1:Y:S01]  /*6f70*/  MUFU.TANH R176, R5 ;  /* 0x0000000500b07308 */ /* 0x0002620000002400 */
[----:B------:R-:W-:Y:S02]  /*6f80*/  FMUL.FTZ R11, R11, c[0x0][0x320] ;  /* 0x0000c8000b0b7a20 */ /* 0x000fe40000410000 */
[----:B------:R-:W-:Y:S02]  /*6f90*/  FMUL.FTZ R10, R10, c[0x0][0x320] ;  /* 0x0000c8000a0a7a20 */ /* 0x000fe40000410000 */
[----:B------:R-:W-:Y:S01]  /*6fa0*/  FMUL.FTZ R14, R14, c[0x0][0x320] ;  /* 0x0000c8000e0e7a20 */ /* 0x000fe20000410000 */
[C---:B--2---:R-:W-:Y:S04]  /*6fb0*/  HMMA.16816.F32.BF16 R20, R244.reuse, R180, R20 ;  /* 0x000000b4f414723c */ /* 0x044fe80000041814 */
[----:B------:R-:W2:Y:S01]  /*6fc0*/  MUFU.TANH R173, R6 ;  /* 0x0000000600ad7308 */ /* 0x000ea20000002400 */
[----:B------:R-:W-:Y:S02]  /*6fd0*/  FMUL.FTZ R9, R9, c[0x0][0x320] ;  /* 0x0000c80009097a20 */ /* 0x000fe40000410000 */
[----:B------:R-:W-:Y:S01]  /*6fe0*/  FMUL.FTZ R18, R18, c[0x0][0x320] ;  /* 0x0000c80012127a20 */ /* 0x000fe20000410000 */
[C---:B------:R-:W-:Y:S04]  /*6ff0*/  HMMA.16816.F32.BF16 R24, R244.reuse, R182, R24 ;  /* 0x000000b6f418723c */ /* 0x040fe80000041818 */
[----:B------:R-:W-:Y:S02]  /*7000*/  FMUL.FTZ R17, R17, c[0x0][0x320] ;  /* 0x0000c80011117a20 */ /* 0x000fe40000410000 */
[----:B------:R2:W2:Y:S01]  /*7010*/  MUFU.TANH R172, R7 ;  /* 0x0000000700ac7308 */ /* 0x0004a20000002400 */
[----:B------:R-:W-:Y:S02]  /*7020*/  FMUL.FTZ R16, R16, c[0x0][0x320] ;  /* 0x0000c80010107a20 */ /* 0x000fe40000410000 */
[----:B------:R-:W-:Y:S03]  /*7030*/  FMUL.FTZ R15, R15, c[0x0][0x320] ;  /* 0x0000c8000f0f7a20 */ /* 0x000fe60000410000 */
[----:B-1----:R-:W-:Y:S04]  /*7040*/  @P6 IMAD.WIDE.U32 R4, R175, c[0x0][0x1e0], RZ ;  /* 0x00007800af046a25 */ /* 0x002fe800078e00ff */
[----:B------:R-:W1:Y:S01]  /*7050*/  MUFU.TANH R185, R2 ;  /* 0x0000000200b97308 */ /* 0x000e620000002400 */
[----:B------:R-:W-:Y:S01]  /*7060*/  @P6 IMAD.SHL.U32 R132, R4, 0x40, RZ ;  /* 0x0000004004846824 */ /* 0x000fe200078e00ff */
[----:B------:R-:W-:Y:S01]  /*7070*/  @P6 IADD3 R8, R5, R8, RZ ;  /* 0x0000000805086210 */ /* 0x000fe20007ffe0ff */
[----:B------:R-:W-:Y:S02]  /*7080*/  FMUL.FTZ R20, R20, c[0x0][0x320] ;  /* 0x0000c80014147a20 */ /* 0x000fe40000410000 */
[----:B------:R-:W-:Y:S01]  /*7090*/  FMUL.FTZ R12, R12, c[0x0][0x320] ;  /* 0x0000c8000c0c7a20 */ /* 0x000fe20000410000 */
[----:B------:R-:W-:Y:S01]  /*70a0*/  @P6 SHF.L.U64.HI R8, R4, 0x6, R8 ;  /* 0x0000000604086819 */ /* 0x000fe20000010208 */
[----:B------:R-:W-:Y:S02]  /*70b0*/  FMUL.FTZ R13, R13, c[0x0][0x320] ;  /* 0x0000c8000d0d7a20 */ /* 0x000fe40000410000 */
[----:B------:R-:W-:Y:S01]  /*70c0*/  FMUL.FTZ R21, R21, c[0x0][0x320] ;  /* 0x0000c80015157a20 */ /* 0x000fe20000410000 */
[----:B------:R-:W-:Y:S01]  /*70d0*/  MUFU.TANH R133, R11 ;  /* 0x0000000b00857308 */ /* 0x000fe20000002400 */
[----:B------:R-:W-:Y:S02]  /*70e0*/  FMUL.FTZ R22, R22, c[0x0][0x320] ;  /* 0x0000c80016167a20 */ /* 0x000fe40000410000 */
[----:B------:R-:W-:Y:S01]  /*70f0*/  FMUL.FTZ R23, R23, c[0x0][0x320] ;  /* 0x0000c80017177a20 */ /* 0x000fe20000410000 */
[----:B--2---:R-:W2:Y:S01]  /*7100*/  LDSM.16.M88.4 R4, [R250+0x7800] ;  /* 0x00780000fa04783b */ /* 0x004ea20000000200 */
[----:B------:R-:W-:Y:S04]  /*7110*/  DEPBAR.LE SB0, 0x0 ;  /* 0x000080000000791a */ /* 0x000fe80000000000 */
[----:B------:R-:W-:Y:S01]  /*7120*/  FMUL.FTZ R24, R24, c[0x0][0x320] ;  /* 0x0000c80018187a20 */ /* 0x000fe20000410000 */
[----:B------:R-:W-:Y:S01]  /*7130*/  MUFU.TANH R135, R10 ;  /* 0x0000000a00877308 */ /* 0x000fe20000002400 */
[----:B------:R-:W-:Y:S01]  /*7140*/  FMUL.FTZ R25, R25, c[0x0][0x320] ;  /* 0x0000c80019197a20 */ /* 0x000fe20000410000 */
[----:B------:R-:W-:Y:S01]  /*7150*/  BAR.SYNC.DEFER_BLOCKING 0x0 ;  /* 0x0000000000007b1d */ /* 0x000fe20000010000 */
[----:B------:R-:W-:Y:S02]  /*7160*/  FMUL.FTZ R26, R26, c[0x0][0x320] ;  /* 0x0000c8001a1a7a20 */ /* 0x000fe40000410000 */
[----:B------:R-:W-:Y:S01]  /*7170*/  FMUL.FTZ R27, R27, c[0x0][0x320] ;  /* 0x0000c8001b1b7a20 */ /* 0x000fe20000410000 */
[C---:B--2---:R-:W-:Y:S04]  /*7180*/  HMMA.16816.F32.BF16 R28, R244.reuse, R4, R28 ;  /* 0x00000004f41c723c */ /* 0x044fe8000004181c */
[----:B------:R2:W1:Y:S04]  /*7190*/  MUFU.TANH R184, R9 ;  /* 0x0000000900b87308 */ /* 0x0004680000002400 */
[----:B------:R-:W-:Y:S06]  /*71a0*/  HMMA.16816.F32.BF16 R32, R244, R6, R32 ;  /* 0x00000006f420723c */ /* 0x000fec0000041820 */
[----:B------:R1:W-:Y:S10]  /*71b0*/  MUFU.TANH R190, R18 ;  /* 0x0000001200be7308 */ /* 0x0003f40000002400 */
[----:B------:R-:W-:Y:S01]  /*71c0*/  MUFU.TANH R187, R14 ;  /* 0x0000000e00bb7308 */ /* 0x000fe20000002400 */
[----:B------:R-:W-:Y:S02]  /*71d0*/  FMUL.FTZ R28, R28, c[0x0][0x320] ;  /* 0x0000c8001c1c7a20 */ /* 0x000fe40000410000 */
[----:B--2---:R-:W-:Y:S04]  /*71e0*/  @P1 IMAD.HI.U32 R9, R178, c[0x0][0x2c8], RZ ;  /* 0x0000b200b2091a27 */ /* 0x004fe800078e00ff */
[----:B------:R-:W-:Y:S03]  /*71f0*/  FMUL.FTZ R29, R29, c[0x0][0x320] ;  /* 0x0000c8001d1d7a20 */ /* 0x000fe60000410000 */
[----:B------:R-:W-:Y:S01]  /*7200*/  MUFU.TANH R189, R17 ;  /* 0x0000001100bd7308 */ /* 0x000fe20000002400 */
[----:B------:R-:W-:Y:S02]  /*7210*/  FMUL.FTZ R32, R32, c[0x0][0x320] ;  /* 0x0000c80020207a20 */ /* 0x000fe40000410000 */
[----:B------:R-:W-:Y:S02]  /*7220*/  FMUL.FTZ R34, R34, c[0x0][0x320] ;  /* 0x0000c80022227a20 */ /* 0x000fe40000410000 */
[----:B------:R-:W-:Y:S02]  /*7230*/  FMUL.FTZ R30, R30, c[0x0][0x320] ;  /* 0x0000c8001e1e7a20 */ /* 0x000fe40000410000 */
[----:B------:R-:W-:Y:S03]  /*7240*/  FMUL.FTZ R35, R35, c[0x0][0x320] ;  /* 0x0000c80023237a20 */ /* 0x000fe60000410000 */
[----:B------:R-:W-:Y:S10]  /*7250*/  MUFU.TANH R188, R16 ;  /* 0x0000001000bc7308 */ /* 0x000ff40000002400 */
[----:B------:R-:W-:Y:S01]  /*7260*/  MUFU.TANH R186, R15 ;  /* 0x0000000f00ba7308 */ /* 0x000fe20000002400 */
[----:B----4-:R-:W-:Y:S09]  /*7270*/  @P6 IADD3 R0, P0, R132, R128, RZ ;  /* 0x0000008084006210 */ /* 0x010ff20007f1e0ff */
[----:B------:R-:W2:Y:S01]  /*7280*/  MUFU.TANH R12, R12 ;  /* 0x0000000c000c7308 */ /* 0x000ea20000002400 */
[----:B---3--:R-:W-:Y:S02]  /*7290*/  @P6 IADD3.X R2, R8, R130, RZ, P0, !PT ;  /* 0x0000008208026210 */ /* 0x008fe400007fe4ff */
[C---:B------:R-:W-:Y:S04]  /*72a0*/  @P6 LEA R168, P0, R0.reuse, c[0x0][0x1c8], 0x1 ;  /* 0x0000720000a86a11 */ /* 0x040fe800078008ff */
[----:B------:R-:W-:Y:S03]  /*72b0*/  @P6 LEA.HI.X R169, R0, c[0x0][0x1cc], R2, 0x1, P0 ;  /* 0x0000730000a96a11 */ /* 0x000fe600000f0c02 */
[----:B------:R-:W3:Y:S01]  /*72c0*/  MUFU.TANH R13, R13 ;  /* 0x0000000d000d7308 */ /* 0x000ee20000002400 */
[----:B------:R-:W-:Y:S02]  /*72d0*/  @P6 IADD3 R181, P0, R128, 0x40, RZ ;  /* 0x0000004080b56810 */ /* 0x000fe40007f1e0ff */
[----:B------:R-:W-:Y:S01]  /*72e0*/  MOV R0, R178 ;  /* 0x000000b200007202 */ /* 0x000fe20000000f00 */
[----:B------:R-:W-:Y:S01]  /*72f0*/  @!PT LDS RZ, [RZ] ;  /* 0x00000000fffff984 */ /* 0x000fe20000000800 */
[----:B------:R-:W-:Y:S01]  /*7300*/  @!PT LDS RZ, [RZ] ;  /* 0x00000000fffff984 */ /* 0x000fe20000000800 */
[----:B------:R-:W-:Y:S01]  /*7310*/  @!PT LDS RZ, [RZ] ;  /* 0x00000000fffff984 */ /* 0x000fe20000000800 */
[----:B------:R4:W-:Y:S01]  /*7320*/  @P6 LDGSTS.E.BYPASS.LTC128B.128 [R131+0x10100], [R168.64], !P5 ;  /* 0x10100000a8836fae */ /* 0x0009e2000e901d46 */
[-C--:B------:R-:W-:Y:S02]  /*7330*/  @P6 IADD3.X R180, RZ, R130.reuse, RZ, P0, !PT ;  /* 0x00000082ffb46210 */ /* 0x080fe400007fe4ff */
[----:B------:R-:W-:Y:S02]  /*7340*/  @P6 IADD3 R2, P0, R132, R181, RZ ;  /* 0x000000b584026210 */ /* 0x000fe40007f1e0ff */
[----:B------:R-:W-:Y:S01]  /*7350*/  @P1 SHF.R.U32.HI R0, RZ, c[0x0][0x2cc], R9 ;  /* 0x0000b300ff001a19 */ /* 0x000fe20000011609 */
[----:B------:R-:W-:Y:S01]  /*7360*/  IMAD.MOV.U32 R9, RZ, RZ, -0x40 ;  /* 0xffffffc0ff097424 */ /* 0x000fe200078e00ff */
[----:B------:R-:W-:Y:S01]  /*7370*/  MUFU.TANH R21, R21 ;  /* 0x0000001500157308 */ /* 0x000fe20000002400 */
[----:B------:R-:W-:Y:S01]  /*7380*/  @P6 IMAD.X R11, R8, 0x1, R180, P0 ;  /* 0x00000001080b6824 */ /* 0x000fe200000e06b4 */
[C---:B------:R-:W-:Y:S04]  /*7390*/  @P6 LEA R10, P0, R2.reuse, c[0x0][0x1c8], 0x1 ;  /* 0x00007200020a6a11 */ /* 0x040fe800078008ff */
[----:B------:R-:W-:Y:S02]  /*73a0*/  @P6 LEA.HI.X R11, R2, c[0x0][0x1cc], R11, 0x1, P0 ;  /* 0x00007300020b6a11 */ /* 0x000fe400000f0c0b */
[----:B------:R-:W-:Y:S02]  /*73b0*/  @P6 IADD3 R171, P0, R128, 0x80, RZ ;  /* 0x0000008080ab6810 */ /* 0x000fe40007f1e0ff */
[----:B------:R-:W-:Y:S01]  /*73c0*/  MUFU.TANH R22, R22 ;  /* 0x0000001600167308 */ /* 0x000fe20000002400 */
[----:B------:R1:W-:Y:S01]  /*73d0*/  @P6 LDGSTS.E.BYPASS.LTC128B.128 [R131+0x12100], [R10.64], !P4 ;  /* 0x121000000a836fae */ /* 0x0003e2000e101d46 */
[----:B------:R-:W-:Y:S02]  /*73e0*/  @P6 IADD3.X R170, RZ, R130, RZ, P0, !PT ;  /* 0x00000082ffaa6210 */ /* 0x000fe400007fe4ff */
[----:B------:R-:W-:Y:S06]  /*73f0*/  @P6 IADD3 R2, P0, R132, R171, RZ ;  /* 0x000000ab84026210 */ /* 0x000fec0007f1e0ff */
[----:B------:R-:W-:Y:S10]  /*7400*/  MUFU.TANH R23, R23 ;  /* 0x0000001700177308 */ /* 0x000ff40000002400 */
[----:B------:R-:W-:Y:S01]  /*7410*/  MUFU.TANH R24, R24 ;  /* 0x0000001800187308 */ /* 0x000fe20000002400 */
[----:B-1----:R-:W1:Y:S09]  /*7420*/  SHFL.IDX PT, R11, R0, RZ, 0x1c1f ;  /* 0x001c1fff000b7589 */ /* 0x002e7200000e0000 */
[----:B------:R-:W-:Y:S01]  /*7430*/  MUFU.TANH R25, R25 ;  /* 0x0000001900197308 */ /* 0x000fe20000002400 */
[----:B------:R1:W2:Y:S09]  /*7440*/  SHFL.IDX PT, R10, R0, 0x1, 0x1c1f ;  /* 0x003c1f00000a7f89 */ /* 0x0002b200000e0000 */
[----:B------:R-:W-:Y:S10]  /*7450*/  MUFU.TANH R28, R28 ;  /* 0x0000001c001c7308 */ /* 0x000ff40000002400 */
[----:B------:R-:W-:Y:S01]  /*7460*/  MUFU.TANH R29, R29 ;  /* 0x0000001d001d7308 */ /* 0x000fe20000002400 */
[----:B-1----:R-:W-:Y:S09]  /*7470*/  @P6 IADD3.X R0, R8, R170, RZ, P0, !PT ;  /* 0x000000aa08006210 */ /* 0x002ff200007fe4ff */
[----:B------:R-:W-:Y:S01]  /*7480*/  MUFU.TANH R32, R32 ;  /* 0x0000002000207308 */ /* 0x000fe20000002400 */
[C---:B------:R-:W-:Y:S04]  /*7490*/  @P6 LEA R4, P0, R2.reuse, c[0x0][0x1c8], 0x1 ;  /* 0x0000720002046a11 */ /* 0x040fe800078008ff */
[----:B------:R-:W-:Y:S01]  /*74a0*/  @P6 LEA.HI.X R5, R2, c[0x0][0x1cc], R0, 0x1, P0 ;  /* 0x0000730002056a11 */ /* 0x000fe200000f0c00 */
[----:B------:R-:W-:Y:S01]  /*74b0*/  IMAD R0, R174, R9, 0x1 ;  /* 0x00000001ae007424 */ /* 0x000fe200078e0209 */
[----:B----4-:R-:W-:Y:S03]  /*74c0*/  @P6 IADD3 R169, P0, R128, 0xc0, RZ ;  /* 0x000000c080a96810 */ /* 0x010fe60007f1e0ff */
[----:B------:R1:W-:Y:S01]  /*74d0*/  @P6 LDGSTS.E.BYPASS.LTC128B.128 [R131+0x14100], [R4.64], !P3 ;  /* 0x1410000004836fae */ /* 0x0003e2000d901d46 */
[----:B------:R-:W-:Y:S01]  /*74e0*/  @P6 IADD3.X R9, RZ, R130, RZ, P0, !PT ;  /* 0x00000082ff096210 */ /* 0x000fe200007fe4ff */
[----:B------:R-:W-:Y:S01]  /*74f0*/  MUFU.TANH R26, R26 ;  /* 0x0000001a001a7308 */ /* 0x000fe20000002400 */
[----:B------:R-:W-:Y:S04]  /*7500*/  IADD3 R0, R0, c[0x0][0x1d0], -R177 ;  /* 0x0000740000007a10 */ /* 0x000fe80007ffe8b1 */
[----:B------:R-:W-:Y:S04]  /*7510*/  IADD3 R0, R0, -c[0x0][0x168], RZ ;  /* 0x80005a0000007a10 */ /* 0x000fe80007ffe0ff */
[C---:B------:R-:W-:Y:S01]  /*7520*/  IADD3 R2, R0.reuse, R11, RZ ;  /* 0x0000000b00027210 */ /* 0x040fe20007ffe0ff */
[----:B------:R-:W-:Y:S01]  /*7530*/  MUFU.TANH R27, R27 ;  /* 0x0000001b001b7308 */ /* 0x000fe20000002400 */
[----:B--2---:R-:W-:Y:S02]  /*7540*/  IADD3 R0, R0, R10, RZ ;  /* 0x0000000a00007210 */ /* 0x004fe40007ffe0ff */
[----:B------:R-:W-:Y:S07]  /*7550*/  @P6 MOV R10, c[0x0][0x1e4] ;  /* 0x00007900000a6a02 */ /* 0x000fee0000000f00 */
[----:B------:R-:W-:Y:S01]  /*7560*/  MUFU.TANH R30, R30 ;  /* 0x0000001e001e7308 */ /* 0x000fe20000002400 */
[----:B-1----:R-:W-:Y:S05]  /*7570*/  @P6 IADD3 R4, P0, R132, R169, RZ ;  /* 0x000000a984046210 */ /* 0x002fea0007f1e0ff */
[----:B------:R-:W-:Y:S01]  /*7580*/  @P6 IMAD.X R5, R8, 0x1, R9, P0 ;  /* 0x0000000108056824 */ /* 0x000fe200000e0609 */
[C---:B------:R-:W-:Y:S04]  /*7590*/  @P6 LEA R6, P0, R4.reuse, c[0x0][0x1c8], 0x1 ;  /* 0x0000720004066a11 */ /* 0x040fe800078008ff */
[----:B------:R-:W-:Y:S02]  /*75a0*/  @P6 LEA.HI.X R7, R4, c[0x0][0x1cc], R5, 0x1, P0 ;  /* 0x0000730004076a11 */ /* 0x000fe400000f0c05 */
[----:B------:R-:W-:Y:S03]  /*75b0*/  @P6 MOV R5, c[0x0][0x1e0] ;  /* 0x0000780000056a02 */ /* 0x000fe60000000f00 */
[----:B------:R1:W-:Y:S01]  /*75c0*/  @P6 LDGSTS.E.BYPASS.LTC128B.128 [R131+0x16100], [R6.64], !P2 ;  /* 0x1610000006836fae */ /* 0x0003e2000d101d46 */
[C---:B------:R-:W-:Y:S04]  /*75d0*/  @P6 LEA R4, P0, R5.reuse, R132, 0x5 ;  /* 0x0000008405046211 */ /* 0x040fe800078028ff */
[----:B------:R-:W-:Y:S01]  /*75e0*/  @P6 LEA.HI.X R8, R5, R8, R10, 0x5, P0 ;  /* 0x0000000805086211 */ /* 0x000fe200000f2c0a */
[----:B------:R-:W-:Y:S01]  /*75f0*/  FMUL.FTZ R5, R19, c[0x0][0x320] ;  /* 0x0000c80013057a20 */ /* 0x000fe20000410000 */
[----:B------:R2:W-:Y:S01]  /*7600*/  MUFU.TANH R10, R20 ;  /* 0x00000014000a7308 */ /* 0x0005e20000002400 */
[C---:B------:R-:W-:Y:S04]  /*7610*/  ISETP.GT.AND P0, PT, R2.reuse, RZ, PT ;  /* 0x000000ff0200720c */ /* 0x040fe80003f04270 */
[----:B------:R-:W-:Y:S02]  /*7620*/  FSEL R19, R191, -INF , P0 ;  /* 0xff800000bf137808 */ /* 0x000fe40000000000 */
[----:B------:R-:W-:Y:S03]  /*7630*/  ISETP.GT.AND P0, PT, R2, 0x1, PT ;  /* 0x000000010200780c */ /* 0x000fe60003f04270 */
[----:B------:R4:W3:Y:S01]  /*7640*/  MUFU.TANH R191, R5 ;  /* 0x0000000500bf7308 */ /* 0x0008e20000002400 */
[----:B------:R-:W-:Y:S02]  /*7650*/  FSEL R18, R176, -INF , P0 ;  /* 0xff800000b0127808 */ /* 0x000fe40000000000 */
[C---:B------:R-:W-:Y:S04]  /*7660*/  ISETP.GT.AND P0, PT, R0.reuse, RZ, PT ;  /* 0x000000ff0000720c */ /* 0x040fe80003f04270 */
[----:B------:R-:W-:Y:S02]  /*7670*/  FSEL R168, R173, -INF , P0 ;  /* 0xff800000ada87808 */ /* 0x000fe40000000000 */
[----:B------:R-:W-:Y:S01]  /*7680*/  ISETP.GT.AND P0, PT, R0, 0x1, PT ;  /* 0x000000010000780c */ /* 0x000fe20003f04270 */
[----:B-1----:R-:W-:Y:S01]  /*7690*/  FMUL.FTZ R7, R33, c[0x0][0x320] ;  /* 0x0000c80021077a20 */ /* 0x002fe20000410000 */
[----:B------:R-:W-:Y:S02]  /*76a0*/  FMNMX.FTZ R6, R168, R134, !PT ;  /* 0x00000086a8067209 */ /* 0x000fe40007810000 */
[----:B--2---:R-:W-:Y:S02]  /*76b0*/  FSEL R20, R172, -INF , P0 ;  /* 0xff800000ac147808 */ /* 0x004fe40000000000 */
[----:B------:R-:W-:Y:S01]  /*76c0*/  ISETP.GT.AND P0, PT, R2, 0x8, PT ;  /* 0x000000080200780c */ /* 0x000fe20003f04270 */
[----:B------:R-:W1:Y:S01]  /*76d0*/  MUFU.TANH R7, R7 ;  /* 0x0000000700077308 */ /* 0x000e620000002400 */
[----:B------:R-:W-:Y:S02]  /*76e0*/  FMNMX.FTZ R6, R20, R6, !PT ;  /* 0x0000000614067209 */ /* 0x000fe40007810000 */
[----:B------:R-:W-:Y:S02]  /*76f0*/  FSEL R14, R185, -INF , P0 ;  /* 0xff800000b90e7808 */ /* 0x000fe40000000000 */
[----:B------:R-:W-:Y:S02]  /*7700*/  ISETP.GT.AND P0, PT, R2, 0x9, PT ;  /* 0x000000090200780c */ /* 0x000fe40003f04270 */
[----:B----4-:R-:W-:Y:S02]  /*7710*/  FMNMX.FTZ R5, R19, R3, !PT ;  /* 0x0000000313057209 */ /* 0x010fe40007810000 */
[----:B------:R-:W-:Y:S02]  /*7720*/  FSEL R17, R184, -INF , P0 ;  /* 0xff800000b8117808 */ /* 0x000fe40000000000 */
[----:B------:R-:W-:Y:S02]  /*7730*/  ISETP.GT.AND P0, PT, R0, 0x8, PT ;  /* 0x000000080000780c */ /* 0x000fe40003f04270 */
[----:B------:R-:W-:Y:S02]  /*7740*/  FMNMX.FTZ R5, R18, R5, !PT ;  /* 0x0000000512057209 */ /* 0x000fe40007810000 */
[----:B------:R-:W-:Y:S02]  /*7750*/  FSEL R16, R135, -INF , P0 ;  /* 0xff80000087107808 */ /* 0x000fe40000000000 */
[----:B------:R-:W-:Y:S01]  /*7760*/  ISETP.GT.AND P0, PT, R0, 0x9, PT ;  /* 0x000000090000780c */ /* 0x000fe20003f04270 */
[----:B------:R-:W-:Y:S01]  /*7770*/  MUFU.TANH R135, R35 ;  /* 0x0000002300877308 */ /* 0x000fe20000002400 */
[----:B------:R-:W-:Y:S02]  /*7780*/  FMNMX.FTZ R5, R14, R5, !PT ;  /* 0x000000050e057209 */ /* 0x000fe40007810000 */
[----:B------:R-:W-:Y:S02]  /*7790*/  FSEL R15, R133, -INF , P0 ;  /* 0xff800000850f7808 */ /* 0x000fe40000000000 */
[----:B------:R-:W-:Y:S02]  /*77a0*/  ISETP.GT.AND P0, PT, R2, 0x10, PT ;  /* 0x000000100200780c */ /* 0x000fe40003f04270 */
[----:B------:R-:W-:Y:S02]  /*77b0*/  FMNMX.FTZ R5, R17, R5, !PT ;  /* 0x0000000511057209 */ /* 0x000fe40007810000 */
[----:B------:R-:W-:Y:S02]  /*77c0*/  FSEL R185, R12, -INF , P0 ;  /* 0xff8000000cb97808 */ /* 0x000fe40000000000 */
[----:B------:R-:W-:Y:S02]  /*77d0*/  ISETP.GT.AND P0, PT, R2, 0x11, PT ;  /* 0x000000110200780c */ /* 0x000fe40003f04270 */
[----:B------:R-:W-:Y:S02]  /*77e0*/  FMNMX.FTZ R5, R185, R5, !PT ;  /* 0x00000005b9057209 */ /* 0x000fe40007810000 */
[----:B---3--:R-:W-:Y:S02]  /*77f0*/  FSEL R184, R13, -INF , P0 ;  /* 0xff8000000db87808 */ /* 0x008fe40000000000 */
[----:B------:R-:W-:Y:S02]  /*7800*/  ISETP.GT.AND P0, PT, R0, 0x10, PT ;  /* 0x000000100000780c */ /* 0x000fe40003f04270 */
[----:B------:R-:W-:Y:S02]  /*7810*/  FMNMX.FTZ R5, R184, R5, !PT ;  /* 0x00000005b8057209 */ /* 0x000fe40007810000 */
[----:B------:R-:W-:Y:S02]  /*7820*/  FSEL R187, R187, -INF , P0 ;  /* 0xff800000bbbb7808 */ /* 0x000fe40000000000 */
        /* <DEDUP_REMOVED lines=15> */
[----:B------:R-:W-:Y:S04]  /*7920*/  ISETP.GT.AND P0, PT, R2, 0x20, PT ;  /* 0x000000200200780c */ /* 0x000fe80003f04270 */
[----:B------:R-:W-:Y:S01]  /*7930*/  FSEL R198, R10, -INF , P0 ;  /* 0xff8000000ac67808 */ /* 0x000fe20000000000 */
[----:B------:R-:W-:Y:S01]  /*7940*/  FMUL.FTZ R10, R31, c[0x0][0x320] ;  /* 0x0000c8001f0a7a20 */ /* 0x000fe20000410000 */
[----:B------:R-:W-:Y:S02]  /*7950*/  ISETP.GT.AND P0, PT, R2, 0x21, PT ;  /* 0x000000210200780c */ /* 0x000fe40003f04270 */
[----:B------:R-:W-:Y:S02]  /*7960*/  FMNMX.FTZ R5, R198, R5, !PT ;  /* 0x00000005c6057209 */ /* 0x000fe40007810000 */
[----:B------:R-:W-:Y:S01]  /*7970*/  FSEL R199, R21, -INF , P0 ;  /* 0xff80000015c77808 */ /* 0x000fe20000000000 */
[----:B------:R-:W2:Y:S01]  /*7980*/  MUFU.TANH R10, R10 ;  /* 0x0000000a000a7308 */ /* 0x000ea20000002400 */
[----:B------:R-:W-:Y:S02]  /*7990*/  ISETP.GT.AND P0, PT, R0, 0x20, PT ;  /* 0x000000200000780c */ /* 0x000fe40003f04270 */
[----:B------:R-:W-:Y:S02]  /*79a0*/  FMNMX.FTZ R5, R199, R5, !PT ;  /* 0x00000005c7057209 */ /* 0x000fe40007810000 */
[----:B------:R-:W-:Y:S02]  /*79b0*/  FSEL R132, R22, -INF , P0 ;  /* 0xff80000016847808 */ /* 0x000fe40000000000 */
[----:B------:R-:W-:Y:S04]  /*79c0*/  ISETP.GT.AND P0, PT, R0, 0x21, PT ;  /* 0x000000210000780c */ /* 0x000fe80003f04270 */
[----:B------:R-:W-:Y:S02]  /*79d0*/  FSEL R11, R23, -INF , P0 ;  /* 0xff800000170b7808 */ /* 0x000fe40000000000 */
[----:B------:R-:W-:Y:S02]  /*79e0*/  ISETP.GT.AND P0, PT, R2, 0x28, PT ;  /* 0x000000280200780c */ /* 0x000fe40003f04270 */
[----:B------:R-:W-:Y:S02]  /*79f0*/  MOV R23, R132 ;  /* 0x0000008400177202 */ /* 0x000fe40000000f00 */
[----:B------:R-:W-:Y:S01]  /*7a00*/  FSEL R192, R24, -INF , P0 ;  /* 0xff80000018c07808 */ /* 0x000fe20000000000 */
[----:B------:R-:W-:Y:S01]  /*7a10*/  IMAD.MOV.U32 R24, RZ, RZ, R11 ;  /* 0x000000ffff187224 */ /* 0x000fe200078e000b */
        /* <DEDUP_REMOVED lines=14> */
[----:B------:R3:W4:Y:S01]  /*7b00*/  MUFU.TANH R6, R34 ;  /* 0x0000002200067308 */ /* 0x0007220000002400 */
[----:B------:R-:W-:Y:S02]  /*7b10*/  FMNMX.FTZ R5, R176, R5, !PT ;  /* 0x00000005b0057209 */ /* 0x000fe40007810000 */
[----:B------:R-:W-:Y:S02]  /*7b20*/  FMNMX.FTZ R2, R190, R2, !PT ;  /* 0x00000002be027209 */ /* 0x000fe40007810000 */
[----:B-1----:R-:W-:Y:S02]  /*7b30*/  FSEL R177, R7, -INF , P0 ;  /* 0xff80000007b17808 */ /* 0x002fe40000000000 */
[----:B------:R-:W-:Y:S02]  /*7b40*/  FMNMX.FTZ R2, R191, R2, !PT ;  /* 0x00000002bf027209 */ /* 0x000fe40007810000 */
[----:B------:R-:W-:Y:S02]  /*7b50*/  FMNMX.FTZ R5, R177, R5, !PT ;  /* 0x00000005b1057209 */ /* 0x000fe40007810000 */
[----:B------:R-:W-:Y:S02]  /*7b60*/  ISETP.GT.AND P0, PT, R0, 0x28, PT ;  /* 0x000000280000780c */ /* 0x000fe40003f04270 */
[----:B------:R-:W-:Y:S01]  /*7b70*/  FMNMX.FTZ R2, R23, R2, !PT ;  /* 0x0000000217027209 */ /* 0x000fe20007810000 */
[----:B------:R-:W1:Y:S03]  /*7b80*/  SHFL.BFLY PT, R133, R5, 0x2, 0x1f ;  /* 0x0c401f0005857f89 */ /* 0x000e6600000e0000 */
        /* <DEDUP_REMOVED lines=10> */
[----:B--2---:R-:W-:Y:S02]  /*7c30*/  FSEL R172, R10, -INF , P0 ;  /* 0xff8000000aac7808 */ /* 0x004fe40000000000 */
[----:B------:R-:W-:Y:S02]  /*7c40*/  ISETP.GT.AND P0, PT, R0, 0x38, PT ;  /* 0x000000380000780c */ /* 0x000fe40003f04270 */
[----:B-1----:R-:W-:Y:S02]  /*7c50*/  FMNMX.FTZ R133, R5, R133, !PT ;  /* 0x0000008505857209 */ /* 0x002fe40007810000 */
[----:B----4-:R-:W-:Y:S02]  /*7c60*/  FSEL R173, R6, -INF , P0 ;  /* 0xff80000006ad7808 */ /* 0x010fe40000000000 */
[----:B------:R-:W-:Y:S01]  /*7c70*/  ISETP.GT.AND P0, PT, R0, 0x39, PT ;  /* 0x000000390000780c */ /* 0x000fe20003f04270 */
[----:B------:R-:W1:Y:S01]  /*7c80*/  SHFL.BFLY PT, R6, R133, 0x1, 0x1f ;  /* 0x0c201f0085067f89 */ /* 0x000e6200000e0000 */
[----:B------:R-:W-:Y:S02]  /*7c90*/  FMNMX.FTZ R0, R172, R2, !PT ;  /* 0x00000002ac007209 */ /* 0x000fe40007810000 */
[----:B------:R-:W-:Y:S02]  /*7ca0*/  FSEL R135, R135, -INF , P0 ;  /* 0xff80000087877808 */ /* 0x000fe40000000000 */
[----:B------:R-:W-:Y:S02]  /*7cb0*/  @P6 IADD3 R2, P0, R4, R128, RZ ;  /* 0x0000008004026210 */ /* 0x000fe40007f1e0ff */
[----:B------:R-:W-:Y:S01]  /*7cc0*/  FMNMX.FTZ R0, R173, R0, !PT ;  /* 0x00000000ad007209 */ /* 0x000fe20007810000 */
[----:B------:R-:W2:Y:S01]  /*7cd0*/  LDL.LU.64 R128, [R1+0x148] ;  /* 0x0001480001807983 */ /* 0x000ea20000300a00 */
[----:B------:R-:W-:Y:S02]  /*7ce0*/  @P6 IADD3.X R5, R8, R130, RZ, P0, !PT ;  /* 0x0000008208056210 */ /* 0x000fe400007fe4ff */
[C---:B------:R-:W-:Y:S02]  /*7cf0*/  @P6 LEA R10, P0, R2.reuse, c[0x0][0x1c8], 0x1 ;  /* 0x00007200020a6a11 */ /* 0x040fe400078008ff */
[----:B------:R-:W-:Y:S01]  /*7d00*/  FMNMX.FTZ R0, R135, R0, !PT ;  /* 0x0000000087007209 */ /* 0x000fe20007810000 */
[----:B------:R-:W3:Y:S01]  /*7d10*/  LDL.LU R130, [R1+0x144] ;  /* 0x0001440001827983 */ /* 0x000ee20000300800 */
[----:B------:R-:W-:Y:S02]  /*7d20*/  @P6 LEA.HI.X R11, R2, c[0x0][0x1cc], R5, 0x1, P0 ;  /* 0x00007300020b6a11 */ /* 0x000fe400000f0c05 */
[----:B------:R-:W-:Y:S01]  /*7d30*/  @P6 IADD3 R5, P0, R4, R181, RZ ;  /* 0x000000b504056210 */ /* 0x000fe20007f1e0ff */
[----:B------:R-:W4:Y:S03]  /*7d40*/  SHFL.BFLY PT, R2, R0, 0x2, 0x1f ;  /* 0x0c401f0000027f89 */ /* 0x000f2600000e0000 */
[----:B------:R-:W-:Y:S02]  /*7d50*/  @P6 IADD3.X R180, R8, R180, RZ, P0, !PT ;  /* 0x000000b408b46210 */ /* 0x000fe400007fe4ff */
[----:B------:R-:W-:Y:S02]  /*7d60*/  @P6 LEA R12, P0, R5, c[0x0][0x1c8], 0x1 ;  /* 0x00007200050c6a11 */ /* 0x000fe400078008ff */
[----:B-1----:R-:W-:Y:S01]  /*7d70*/  FMNMX.FTZ R133, R133, R6, !PT ;  /* 0x0000000685857209 */ /* 0x002fe20007810000 */
[----:B------:R1:W-:Y:S01]  /*7d80*/  @P6 LDGSTS.E.BYPASS.LTC128B.128 [R131+0x11100], [R10.64], !P5 ;  /* 0x111000000a836fae */ /* 0x0003e2000e901d46 */
[----:B------:R-:W-:Y:S02]  /*7d90*/  @P6 LEA.HI.X R13, R5, c[0x0][0x1cc], R180, 0x1, P0 ;  /* 0x00007300050d6a11 */ /* 0x000fe400000f0cb4 */
[----:B------:R-:W-:Y:S01]  /*7da0*/  @P6 IADD3 R5, P0, R4, R171, RZ ;  /* 0x000000ab04056210 */ /* 0x000fe20007f1e0ff */
[----:B------:R-:W-:Y:S03]  /*7db0*/  FMUL.FTZ R180, R133, c[0x0][0x2d0] ;  /* 0x0000b40085b47a20 */ /* 0x000fe60000410000 */
[----:B------:R-:W-:Y:S01]  /*7dc0*/  @P6 IADD3.X R170, R8, R170, RZ, P0, !PT ;  /* 0x000000aa08aa6210 */ /* 0x000fe200007fe4ff */
[----:B------:R1:W-:Y:S01]  /*7dd0*/  @P6 LDGSTS.E.BYPASS.LTC128B.128 [R131+0x13100], [R12.64], !P4 ;  /* 0x131000000c836fae */ /* 0x0003e2000e101d46 */
[----:B------:R-:W-:Y:S05]  /*7de0*/  @P6 IADD3 R4, P0, R4, R169, RZ ;  /* 0x000000a904046210 */ /* 0x000fea0007f1e0ff */
[----:B------:R-:W-:Y:S01]  /*7df0*/  @P6 IMAD.X R7, R8, 0x1, R9, P0 ;  /* 0x0000000108076824 */ /* 0x000fe200000e0609 */
[C---:B------:R-:W-:Y:S02]  /*7e00*/  @P6 LEA R8, P0, R5.reuse, c[0x0][0x1c8], 0x1 ;  /* 0x0000720005086a11 */ /* 0x040fe400078008ff */
[----:B----4-:R-:W-:Y:S02]  /*7e10*/  FMNMX.FTZ R0, R0, R2, !PT ;  /* 0x0000000200007209 */ /* 0x010fe40007810000 */
[----:B------:R-:W-:Y:S02]  /*7e20*/  @P6 LEA.HI.X R9, R5, c[0x0][0x1cc], R170, 0x1, P0 ;  /* 0x0000730005096a11 */ /* 0x000fe400000f0caa */
[C---:B------:R-:W-:Y:S01]  /*7e30*/  @P6 LEA R6, P0, R4.reuse, c[0x0][0x1c8], 0x1 ;  /* 0x0000720004066a11 */ /* 0x040fe200078008ff */
[----:B------:R-:W4:Y:S03]  /*7e40*/  SHFL.BFLY PT, R2, R0, 0x1, 0x1f ;  /* 0x0c201f0000027f89 */ /* 0x000f2600000e0000 */
[----:B------:R-:W-:Y:S02]  /*7e50*/  @P6 LEA.HI.X R7, R4, c[0x0][0x1cc], R7, 0x1, P0 ;  /* 0x0000730004076a11 */ /* 0x000fe400000f0c07 */
[----:B------:R-:W-:Y:S03]  /*7e60*/  FSETP.NEU.FTZ.AND P0, PT, R133, -INF , PT ;  /* 0xff8000008500780b */ /* 0x000fe60003f1d000 */
[----:B------:R1:W-:Y:S01]  /*7e70*/  @P6 LDGSTS.E.BYPASS.LTC128B.128 [R131+0x15100], [R8.64], !P3 ;  /* 0x1510000008836fae */ /* 0x0003e2000d901d46 */
[----:B------:R-:W-:Y:S05]  /*7e80*/  FSEL R180, R180, RZ, P0 ;  /* 0x000000ffb4b47208 */ /* 0x000fea0000000000 */
[--C-:B------:R-:W-:Y:S02]  /*7e90*/  FFMA.FTZ R17, R17, c[0x0][0x2d0], -R180.reuse ;  /* 0x0000b40011117a23 */ /* 0x100fe400000108b4 */
[----:B------:R1:W-:Y:S01]  /*7ea0*/  @P6 LDGSTS.E.BYPASS.LTC128B.128 [R131+0x17100], [R6.64], !P2 ;  /* 0x1710000006836fae */ /* 0x0003e2000d101d46 */
[--C-:B------:R-:W-:Y:S01]  /*7eb0*/  FFMA.FTZ R14, R14, c[0x0][0x2d0], -R180.reuse ;  /* 0x0000b4000e0e7a23 */ /* 0x100fe200000108b4 */
[----:B------:R-:W-:Y:S01]  /*7ec0*/  MUFU.EX2 R22, R17 ;  /* 0x0000001100167308 */ /* 0x000fe20000000800 */
[--C-:B------:R-:W-:Y:S02]  /*7ed0*/  FFMA.FTZ R19, R19, c[0x0][0x2d0], -R180.reuse ;  /* 0x0000b40013137a23 */ /* 0x100fe400000108b4 */
[----:B------:R-:W-:Y:S01]  /*7ee0*/  FFMA.FTZ R18, R18, c[0x0][0x2d0], -R180 ;  /* 0x0000b40012127a23 */ /* 0x000fe200000108b4 */
[----:B----4-:R-:W-:Y:S02]  /*7ef0*/  FMNMX.FTZ R132, R0, R2, !PT ;  /* 0x0000000200847209 */ /* 0x010fe40007810000 */
[----:B------:R-:W-:Y:S01]  /*7f00*/  LDSM.16.MT88.4 R28, [R251] ;  /* 0x00000000fb1c783b */ /* 0x000fe20000004200 */
[----:B------:R-:W-:Y:S02]  /*7f10*/  FSEL R0, R133, RZ, P0 ;  /* 0x000000ff85007208 */ /* 0x000fe40000000000 */
[C---:B------:R-:W-:Y:S01]  /*7f20*/  FSETP.NEU.FTZ.AND P0, PT, R132.reuse, -INF , PT ;  /* 0xff8000008400780b */ /* 0x040fe20003f1d000 */
[----:B------:R-:W-:Y:S01]  /*7f30*/  FMUL.FTZ R181, R132, c[0x0][0x2d0] ;  /* 0x0000b40084b57a20 */ /* 0x000fe20000410000 */
[----:B------:R-:W4:Y:S01]  /*7f40*/  MUFU.EX2 R32, R14 ;  /* 0x0000000e00207308 */ /* 0x000f220000000800 */
[----:B------:R-:W-:Y:S01]  /*7f50*/  FADD.FTZ R0, -R0, R3 ;  /* 0x0000000300007221 */ /* 0x000fe20000010100 */
[----:B------:R-:W-:Y:S01]  /*7f60*/  FSEL R2, R132, RZ, P0 ;  /* 0x000000ff84027208 */ /* 0x000fe20000000000 */
[----:B------:R-:W0:Y:S01]  /*7f70*/  LDGDEPBAR ;  /* 0x00000000000079af */ /* 0x000e220000000000 */
[----:B------:R-:W-:Y:S01]  /*7f80*/  FSEL R181, R181, RZ, P0 ;  /* 0x000000ffb5b57208 */ /* 0x000fe20000000000 */
[----:B------:R-:W-:Y:S04]  /*7f90*/  FMUL.FTZ R0, R0, c[0x0][0x2d0] ;  /* 0x0000b40000007a20 */ /* 0x000fe80000410000 */
[--C-:B------:R-:W-:Y:S01]  /*7fa0*/  FFMA.FTZ R15, R15, c[0x0][0x2d0], -R181.reuse ;  /* 0x0000b4000f0f7a23 */ /* 0x100fe200000108b5 */
[----:B------:R-:W4:Y:S01]  /*7fb0*/  MUFU.EX2 R3, R0 ;  /* 0x0000000000037308 */ /* 0x000f220000000800 */
[--C-:B------:R-:W-:Y:S01]  /*7fc0*/  FFMA.FTZ R16, R16, c[0x0][0x2d0], -R181.reuse ;  /* 0x0000b40010107a23 */ /* 0x100fe200000108b5 */
[----:B-1----:R-:W2:Y:S01]  /*7fd0*/  LDL.LU R131, [R1+0x140] ;  /* 0x0001400001837983 */ /* 0x002ea20000300800 */
[--C-:B------:R-:W-:Y:S02]  /*7fe0*/  FFMA.FTZ R20, R20, c[0x0][0x2d0], -R181.reuse ;  /* 0x0000b40014147a23 */ /* 0x100fe400000108b5 */
[--C-:B------:R-:W-:Y:S05]  /*7ff0*/  FFMA.FTZ R168, R168, c[0x0][0x2d0], -R181.reuse ;  /* 0x0000b400a8a87a23 */ /* 0x100fea00000108b5 */
[----:B------:R-:W1:Y:S01]  /*8000*/  MUFU.EX2 R25, R15 ;  /* 0x0000000f00197308 */ /* 0x000e620000000800 */
[----:B----4-:R-:W-:Y:S09]  /*8010*/  F2FP.BF16.PACK_AB R170, R22, R32 ;  /* 0x0000002016aa723e */ /* 0x010ff200000010ff */
[----:B------:R-:W4:Y:S01]  /*8020*/  MUFU.EX2 R21, R16 ;  /* 0x0000001000157308 */ /* 0x000f220000000800 */
[C---:B------:R-:W-:Y:S02]  /*8030*/  FMUL.FTZ R4, R3.reuse, R136 ;  /* 0x0000008803047220 */ /* 0x040fe40000410000 */
[----:B------:R-:W2:Y:S01]  /*8040*/  LDL R136, [R1+0x48] ;  /* 0x0000480001887983 */ /* 0x000ea20000100800 */
[----:B------:R-:W-:Y:S01]  /*8050*/  FADD.FTZ R0, -R2, R134 ;  /* 0x0000008602007221 */ /* 0x000fe20000010100 */
[----:B------:R-:W-:Y:S01]  /*8060*/  MOV R134, R24 ;  /* 0x0000001800867202 */ /* 0x000fe20000000f00 */
[C---:B------:R-:W-:Y:S04]  /*8070*/  FMUL.FTZ R17, R3.reuse, R149 ;  /* 0x0000009503117220 */ /* 0x040fe80000410000 */
[----:B------:R-:W-:Y:S01]  /*8080*/  MUFU.EX2 R33, R20 ;  /* 0x0000001400217308 */ /* 0x000fe20000000800 */
[----:B------:R-:W-:Y:S02]  /*8090*/  FMUL.FTZ R0, R0, c[0x0][0x2d0] ;  /* 0x0000b40000007a20 */ /* 0x000fe40000410000 */
[C---:B------:R-:W-:Y:S01]  /*80a0*/  FMUL.FTZ R8, R3.reuse, R140 ;  /* 0x0000008c03087220 */ /* 0x040fe20000410000 */
[----:B-1----:R-:W-:Y:S01]  /*80b0*/  MOV R2, R25 ;  /* 0x0000001900027202 */ /* 0x002fe20000000f00 */
[C---:B------:R-:W-:Y:S01]  /*80c0*/  FMUL.FTZ R25, R3.reuse, R157 ;  /* 0x0000009d03197220 */ /* 0x040fe20000410000 */
[----:B------:R-:W1:Y:S01]  /*80d0*/  LDSM.16.MT88.4 R12, [R248] ;  /* 0x00000000f80c783b */ /* 0x000e620000004200 */
[----:B------:R-:W-:Y:S01]  /*80e0*/  MOV R140, R23 ;  /* 0x00000017008c7202 */ /* 0x000fe20000000f00 */
[C---:B------:R-:W-:Y:S02]  /*80f0*/  FMUL.FTZ R9, R3.reuse, R141 ;  /* 0x0000008d03097220 */ /* 0x040fe40000410000 */
[----:B------:R-:W1:Y:S01]  /*8100*/  MUFU.EX2 R0, R0 ;  /* 0x0000000000007308 */ /* 0x000e620000000800 */
[----:B------:R-:W-:Y:S02]  /*8110*/  IMAD.MOV.U32 R141, RZ, RZ, R22 ;  /* 0x000000ffff8d7224 */ /* 0x000fe400078e0016 */
[C---:B------:R-:W-:Y:S01]  /*8120*/  FMUL.FTZ R5, R3.reuse, R137 ;  /* 0x0000008903057220 */ /* 0x040fe20000410000 */
[----:B----4-:R-:W-:Y:S01]  /*8130*/  F2FP.BF16.PACK_AB R171, R2, R21 ;  /* 0x0000001502ab723e */ /* 0x010fe200000010ff */
[C---:B------:R-:W-:Y:S01]  /*8140*/  FMUL.FTZ R16, R3.reuse, R148 ;  /* 0x0000009403107220 */ /* 0x040fe20000410000 */
[----:B------:R-:W-:Y:S01]  /*8150*/  MOV R148, R32 ;  /* 0x0000002000947202 */ /* 0x000fe20000000f00 */
[C---:B------:R-:W-:Y:S02]  /*8160*/  FMUL.FTZ R24, R3.reuse, R156 ;  /* 0x0000009c03187220 */ /* 0x040fe40000410000 */
[C---:B------:R-:W-:Y:S01]  /*8170*/  FMUL.FTZ R32, R3.reuse, R164 ;  /* 0x000000a403207220 */ /* 0x040fe20000410000 */
[----:B------:R4:W1:Y:S01]  /*8180*/  MUFU.EX2 R35, R18 ;  /* 0x0000001200237308 */ /* 0x0008620000000800 */
[C---:B------:R-:W-:Y:S02]  /*8190*/  FMUL.FTZ R36, R3.reuse, R36 ;  /* 0x0000002403247220 */ /* 0x040fe40000410000 */
[C---:B------:R-:W-:Y:S02]  /*81a0*/  FMUL.FTZ R37, R3.reuse, R37 ;  /* 0x0000002503257220 */ /* 0x040fe40000410000 */
[C---:B------:R-:W-:Y:S02]  /*81b0*/  FMUL.FTZ R40, R3.reuse, R40 ;  /* 0x0000002803287220 */ /* 0x040fe40000410000 */
[C---:B------:R-:W-:Y:S02]  /*81c0*/  FMUL.FTZ R41, R3.reuse, R41 ;  /* 0x0000002903297220 */ /* 0x040fe40000410000 */
[C---:B------:R-:W-:Y:S01]  /*81d0*/  FMUL.FTZ R44, R3.reuse, R44 ;  /* 0x0000002c032c7220 */ /* 0x040fe20000410000 */
[----:B------:R4:W4:Y:S01]  /*81e0*/  MUFU.EX2 R183, R19 ;  /* 0x0000001300b77308 */ /* 0x0009220000000800 */
[C---:B------:R-:W-:Y:S02]  /*81f0*/  FMUL.FTZ R45, R3.reuse, R45 ;  /* 0x0000002d032d7220 */ /* 0x040fe40000410000 */
[----:B------:R-:W-:Y:S02]  /*8200*/  FMUL.FTZ R48, R3, R48 ;  /* 0x0000003003307220 */ /* 0x000fe40000410000 */
[C---:B-1----:R-:W-:Y:S02]  /*8210*/  FMUL.FTZ R26, R0.reuse, R158 ;  /* 0x0000009e001a7220 */ /* 0x042fe40000410000 */
[----:B------:R-:W2:Y:S01]  /*8220*/  LDL.LU R158, [R1+0x80] ;  /* 0x00008000019e7983 */ /* 0x000ea20000300800 */
[C---:B------:R-:W-:Y:S01]  /*8230*/  FMUL.FTZ R10, R0.reuse, R142 ;  /* 0x0000008e000a7220 */ /* 0x040fe20000410000 */
[----:B------:R-:W-:Y:S01]  /*8240*/  MOV R142, R21 ;  /* 0x00000015008e7202 */ /* 0x000fe20000000f00 */
[----:B------:R1:W1:Y:S01]  /*8250*/  MUFU.EX2 R182, R168 ;  /* 0x000000a800b67308 */ /* 0x0002620000000800 */
[----:B------:R-:W2:Y:S01]  /*8260*/  LDL.LU R157, [R1+0x84] ;  /* 0x00008400019d7983 */ /* 0x000ea20000300800 */
[C---:B------:R-:W-:Y:S02]  /*8270*/  FMUL.FTZ R6, R0.reuse, R138 ;  /* 0x0000008a00067220 */ /* 0x040fe40000410000 */
[C---:B------:R-:W-:Y:S01]  /*8280*/  FMUL.FTZ R7, R0.reuse, R139 ;  /* 0x0000008b00077220 */ /* 0x040fe20000410000 */
[----:B------:R-:W2:Y:S01]  /*8290*/  LDL R149, [R1+0x4] ;  /* 0x0000040001957983 */ /* 0x000ea20000100800 */
[C---:B------:R-:W-:Y:S02]  /*82a0*/  FMUL.FTZ R11, R0.reuse, R143 ;  /* 0x0000008f000b7220 */ /* 0x040fe40000410000 */
[C---:B----4-:R-:W-:Y:S01]  /*82b0*/  FMUL.FTZ R18, R0.reuse, R150 ;  /* 0x0000009600127220 */ /* 0x050fe20000410000 */
[----:B------:R-:W4:Y:S01]  /*82c0*/  LDSM.16.MT88.4 R20, [R252] ;  /* 0x00000000fc14783b */ /* 0x000f220000004200 */
[C---:B------:R-:W-:Y:S01]  /*82d0*/  FMUL.FTZ R27, R0.reuse, R159 ;  /* 0x0000009f001b7220 */ /* 0x040fe20000410000 */
[----:B------:R-:W-:Y:S01]  /*82e0*/  MOV R150, R33 ;  /* 0x0000002100967202 */ /* 0x000fe20000000f00 */
[C---:B------:R-:W-:Y:S02]  /*82f0*/  FMUL.FTZ R38, R0.reuse, R38 ;  /* 0x0000002600267220 */ /* 0x040fe40000410000 */
[C---:B------:R-:W-:Y:S01]  /*8300*/  FMUL.FTZ R19, R0.reuse, R151 ;  /* 0x0000009700137220 */ /* 0x040fe20000410000 */
[----:B------:R-:W-:Y:S01]  /*8310*/  MOV R151, R35 ;  /* 0x0000002300977202 */ /* 0x000fe20000000f00 */
[C---:B------:R-:W-:Y:S02]  /*8320*/  FMUL.FTZ R39, R0.reuse, R39 ;  /* 0x0000002700277220 */ /* 0x040fe40000410000 */
[C---:B------:R-:W-:Y:S02]  /*8330*/  FMUL.FTZ R42, R0.reuse, R42 ;  /* 0x0000002a002a7220 */ /* 0x040fe40000410000 */
[C---:B------:R-:W-:Y:S02]  /*8340*/  FMUL.FTZ R43, R0.reuse, R43 ;  /* 0x0000002b002b7220 */ /* 0x040fe40000410000 */
[C---:B------:R-:W-:Y:S01]  /*8350*/  FMUL.FTZ R46, R0.reuse, R46 ;  /* 0x0000002e002e7220 */ /* 0x040fe20000410000 */
[----:B-1----:R-:W-:Y:S01]  /*8360*/  F2FP.BF16.PACK_AB R168, R35, R183 ;  /* 0x000000b723a8723e */ /* 0x002fe200000010ff */
[C---:B------:R-:W-:Y:S01]  /*8370*/  FMUL.FTZ R35, R0.reuse, R167 ;  /* 0x000000a700237220 */ /* 0x040fe20000410000 */
[----:B------:R-:W-:Y:S01]  /*8380*/  F2FP.BF16.PACK_AB R169, R33, R182 ;  /* 0x000000b621a9723e */ /* 0x000fe200000010ff */
[----:B------:R-:W-:Y:S02]  /*8390*/  IMAD.MOV.U32 R156, RZ, RZ, R140 ;  /* 0x000000ffff9c7224 */ /* 0x000fe400078e008c */
[C---:B------:R-:W-:Y:S02]  /*83a0*/  FMUL.FTZ R33, R3.reuse, R165 ;  /* 0x000000a503217220 */ /* 0x040fe40000410000 */
[C---:B------:R-:W-:Y:S02]  /*83b0*/  FMUL.FTZ R47, R0.reuse, R47 ;  /* 0x0000002f002f7220 */ /* 0x040fe40000410000 */
[C---:B------:R-:W-:Y:S05]  /*83c0*/  HMMA.16816.F32.BF16 R4, R168.reuse, R12, R4 ;  /* 0x0000000ca804723c */ /* 0x040fea0000041804 */
[C---:B------:R-:W-:Y:S02]  /*83d0*/  FMUL.FTZ R49, R3.reuse, R49 ;  /* 0x0000003103317220 */ /* 0x040fe40000410000 */
[C---:B------:R-:W-:Y:S01]  /*83e0*/  FMUL.FTZ R12, R3.reuse, R144 ;  /* 0x00000090030c7220 */ /* 0x040fe20000410000 */
[C---:B------:R-:W-:Y:S04]  /*83f0*/  HMMA.16816.F32.BF16 R8, R168.reuse, R14, R8 ;  /* 0x0000000ea808723c */ /* 0x040fe80000041808 */
[C---:B------:R-:W-:Y:S02]  /*8400*/  FMUL.FTZ R13, R3.reuse, R145 ;  /* 0x00000091030d7220 */ /* 0x040fe40000410000 */
[C---:B------:R-:W-:Y:S02]  /*8410*/  FMUL.FTZ R50, R0.reuse, R50 ;  /* 0x0000003200327220 */ /* 0x040fe40000410000 */
[C---:B------:R-:W-:Y:S04]  /*8420*/  FMUL.FTZ R14, R0.reuse, R146 ;  /* 0x00000092000e7220 */ /* 0x040fe80000410000 */
[C---:B------:R-:W-:Y:S02]  /*8430*/  FMUL.FTZ R15, R0.reuse, R147 ;  /* 0x00000093000f7220 */ /* 0x040fe40000410000 */
[----:B------:R-:W-:Y:S01]  /*8440*/  LDSM.16.MT88.4 R144, [R252+0x800] ;  /* 0x00080000fc90783b */ /* 0x000fe20000004200 */
[C---:B------:R-:W-:Y:S02]  /*8450*/  FMUL.FTZ R51, R0.reuse, R51 ;  /* 0x0000003300337220 */ /* 0x040fe40000410000 */
[C---:B------:R-:W-:Y:S02]  /*8460*/  FMUL.FTZ R52, R3.reuse, R52 ;  /* 0x0000003403347220 */ /* 0x040fe40000410000 */
[C---:B----4-:R-:W-:Y:S03]  /*8470*/  HMMA.16816.F32.BF16 R12, R168.reuse, R20, R12 ;  /* 0x00000014a80c723c */ /* 0x050fe6000004180c */
[C---:B------:R-:W-:Y:S02]  /*8480*/  FMUL.FTZ R53, R3.reuse, R53 ;  /* 0x0000003503357220 */ /* 0x040fe40000410000 */
[C---:B------:R-:W-:Y:S02]  /*8490*/  FMUL.FTZ R54, R0.reuse, R54 ;  /* 0x0000003600367220 */ /* 0x040fe40000410000 */
[C---:B------:R-:W-:Y:S01]  /*84a0*/  FMUL.FTZ R20, R3.reuse, R152 ;  /* 0x0000009803147220 */ /* 0x040fe20000410000 */
[C---:B------:R-:W-:Y:S04]  /*84b0*/  HMMA.16816.F32.BF16 R16, R168.reuse, R22, R16 ;  /* 0x00000016a810723c */ /* 0x040fe80000041810 */
[C---:B------:R-:W-:Y:S01]  /*84c0*/  FMUL.FTZ R21, R3.reuse, R153 ;  /* 0x0000009903157220 */ /* 0x040fe20000410000 */
[----:B------:R-:W-:Y:S01]  /*84d0*/  MOV R153, R142 ;  /* 0x0000008e00997202 */ /* 0x000fe20000000f00 */
[C---:B------:R-:W-:Y:S01]  /*84e0*/  FMUL.FTZ R55, R0.reuse, R55 ;  /* 0x0000003700377220 */ /* 0x040fe20000410000 */
[----:B------:R-:W-:Y:S01]  /*84f0*/  MOV R152, R141 ;  /* 0x0000008d00987202 */ /* 0x000fe20000000f00 */
[C---:B------:R-:W-:Y:S01]  /*8500*/  FMUL.FTZ R22, R0.reuse, R154 ;  /* 0x0000009a00167220 */ /* 0x040fe20000410000 */
[----:B------:R-:W-:Y:S01]  /*8510*/  MOV R154, R134 ;  /* 0x00000086009a7202 */ /* 0x000fe20000000f00 */
[----:B------:R-:W-:Y:S02]  /*8520*/  LDSM.16.MT88.4 R140, [R248+0x800] ;  /* 0x00080000f88c783b */ /* 0x000fe40000004200 */
[C---:B------:R-:W-:Y:S01]  /*8530*/  FMUL.FTZ R23, R0.reuse, R155 ;  /* 0x0000009b00177220 */ /* 0x040fe20000410000 */
[----:B------:R-:W-:Y:S01]  /*8540*/  MOV R155, R2 ;  /* 0x00000002009b7202 */ /* 0x000fe20000000f00 */
[----:B------:R-:W-:Y:S02]  /*8550*/  IMAD.MOV.U32 R134, RZ, RZ, R34 ;  /* 0x000000ffff867224 */ /* 0x000fe400078e0022 */
[C---:B------:R-:W-:Y:S02]  /*8560*/  FMUL.FTZ R34, R0.reuse, R166 ;  /* 0x000000a600227220 */ /* 0x040fe40000410000 */
[C---:B------:R-:W-:Y:S01]  /*8570*/  FMUL.FTZ R56, R3.reuse, R56 ;  /* 0x0000003803387220 */ /* 0x040fe20000410000 */
[C---:B------:R-:W-:Y:S03]  /*8580*/  HMMA.16816.F32.BF16 R20, R168.reuse, R28, R20 ;  /* 0x0000001ca814723c */ /* 0x040fe60000041814 */
[C---:B------:R-:W-:Y:S02]  /*8590*/  FMUL.FTZ R57, R3.reuse, R57 ;  /* 0x0000003903397220 */ /* 0x040fe40000410000 */
[C---:B------:R-:W-:Y:S02]  /*85a0*/  FMUL.FTZ R58, R0.reuse, R58 ;  /* 0x0000003a003a7220 */ /* 0x040fe40000410000 */
[C---:B------:R-:W-:Y:S01]  /*85b0*/  FMUL.FTZ R28, R3.reuse, R160 ;  /* 0x000000a0031c7220 */ /* 0x040fe20000410000 */
[C---:B------:R-:W-:Y:S04]  /*85c0*/  HMMA.16816.F32.BF16 R24, R168.reuse, R30, R24 ;  /* 0x0000001ea818723c */ /* 0x040fe80000041818 */
[C---:B------:R-:W-:Y:S02]  /*85d0*/  FMUL.FTZ R29, R3.reuse, R161 ;  /* 0x000000a1031d7220 */ /* 0x040fe40000410000 */
[C---:B------:R-:W-:Y:S02]  /*85e0*/  FMUL.FTZ R59, R0.reuse, R59 ;  /* 0x0000003b003b7220 */ /* 0x040fe40000410000 */
[C---:B------:R-:W-:Y:S04]  /*85f0*/  FMUL.FTZ R30, R0.reuse, R162 ;  /* 0x000000a2001e7220 */ /* 0x040fe80000410000 */
        /* <DEDUP_REMOVED lines=39> */
[C---:B------:R-:W-:Y:S02]  /*8870*/  FMUL.FTZ R98, R0.reuse, R98 ;  /* 0x0000006200627220 */ /* 0x040fe40000410000 */
[C---:B------:R-:W-:Y:S02]  /*8880*/  FMUL.FTZ R99, R0.reuse, R99 ;  /* 0x0000006300637220 */ /* 0x040fe40000410000 */
[--C-:B------:R-:W-:Y:S02]  /*8890*/  FFMA.FTZ R2, R185, c[0x0][0x2d0], -R180.reuse ;  /* 0x0000b400b9027a23 */ /* 0x100fe400000108b4 */
[C---:B------:R-:W-:Y:S02]  /*88a0*/  FMUL.FTZ R100, R3.reuse, R100 ;  /* 0x0000006403647220 */ /* 0x040fe40000410000 */
        /* <DEDUP_REMOVED lines=13> */
[----:B-1----:R-:W-:Y:S02]  /*8980*/  FFMA.FTZ R2, R184, c[0x0][0x2d0], -R180 ;  /* 0x0000b400b8027a23 */ /* 0x002fe400000108b4 */
[C---:B------:R-:W-:Y:S02]  /*8990*/  FMUL.FTZ R113, R3.reuse, R113 ;  /* 0x0000007103717220 */ /* 0x040fe40000410000 */
[----:B------:R1:W4:Y:S01]  /*89a0*/  MUFU.EX2 R161, R2 ;  /* 0x0000000200a17308 */ /* 0x0003220000000800 */
        /* <DEDUP_REMOVED lines=10> */
[C---:B------:R-:W-:Y:S02]  /*8a50*/  FMUL.FTZ R126, R0.reuse, R126 ;  /* 0x0000007e007e7220 */ /* 0x040fe40000410000 */
[C---:B------:R-:W-:Y:S02]  /*8a60*/  FMUL.FTZ R127, R0.reuse, R127 ;  /* 0x0000007f007f7220 */ /* 0x040fe40000410000 */
[--C-:B-1----:R-:W-:Y:S02]  /*8a70*/  FFMA.FTZ R2, R187, c[0x0][0x2d0], -R181.reuse ;  /* 0x0000b400bb027a23 */ /* 0x102fe400000108b5 */
[C---:B------:R-:W-:Y:S02]  /*8a80*/  FMUL.FTZ R124, R3.reuse, R124 ;  /* 0x0000007c037c7220 */ /* 0x040fe40000410000 */
[----:B------:R1:W-:Y:S01]  /*8a90*/  MUFU.EX2 R160, R2 ;  /* 0x0000000200a07308 */ /* 0x0003e20000000800 */
[C---:B------:R-:W-:Y:S02]  /*8aa0*/  FMUL.FTZ R125, R3.reuse, R125 ;  /* 0x0000007d037d7220 */ /* 0x040fe40000410000 */
[C---:B---3--:R-:W-:Y:S01]  /*8ab0*/  FMUL.FTZ R130, R0.reuse, R130 ;  /* 0x0000008200827220 */ /* 0x048fe20000410000 */
[----:B--2---:R-:W2:Y:S01]  /*8ac0*/  LDSM.16.MT88.4 R136, [R136] ;  /* 0x000000008888783b */ /* 0x004ea20000004200 */
[----:B------:R-:W-:Y:S02]  /*8ad0*/  FMUL.FTZ R131, R0, R131 ;  /* 0x0000008300837220 */ /* 0x000fe40000410000 */
[C---:B------:R-:W-:Y:S02]  /*8ae0*/  FMUL.FTZ R128, R3.reuse, R128 ;  /* 0x0000008003807220 */ /* 0x040fe40000410000 */
[C---:B------:R-:W-:Y:S02]  /*8af0*/  FMUL.FTZ R129, R3.reuse, R129 ;  /* 0x0000008103817220 */ /* 0x040fe40000410000 */
[----:B-1----:R-:W-:Y:S04]  /*8b00*/  FFMA.FTZ R2, R186, c[0x0][0x2d0], -R181 ;  /* 0x0000b400ba027a23 */ /* 0x002fe800000108b5 */
[----:B------:R1:W3:Y:S01]  /*8b10*/  MUFU.EX2 R162, R2 ;  /* 0x0000000200a27308 */ /* 0x0002e20000000800 */
[C---:B--2---:R-:W-:Y:S03]  /*8b20*/  HMMA.16816.F32.BF16 R28, R168.reuse, R136, R28 ;  /* 0x00000088a81c723c */ /* 0x044fe6000004181c */
[----:B------:R-:W-:Y:S02]  /*8b30*/  FFMA.FTZ R183, R3, R158, R183 ;  /* 0x0000009e03b77223 */ /* 0x000fe400000100b7 */
[----:B------:R-:W-:Y:S01]  /*8b40*/  FFMA.FTZ R182, R0, R157, R182 ;  /* 0x0000009d00b67223 */ /* 0x000fe200000100b6 */
[----:B------:R-:W-:Y:S01]  /*8b50*/  MOV R157, R155 ;  /* 0x0000009b009d7202 */ /* 0x000fe20000000f00 */
[--C-:B------:R-:W-:Y:S01]  /*8b60*/  FFMA.FTZ R0, R198, c[0x0][0x2d0], -R180.reuse ;  /* 0x0000b400c6007a23 */ /* 0x100fe200000108b4 */
[C---:B------:R-:W-:Y:S01]  /*8b70*/  HMMA.16816.F32.BF16 R32, R168.reuse, R138, R32 ;  /* 0x0000008aa820723c */ /* 0x040fe20000041820 */
[----:B------:R-:W2:Y:S03]  /*8b80*/  LDSM.16.MT88.4 R136, [R248+0x2000] ;  /* 0x00200000f888783b */ /* 0x000ea60000004200 */
[--C-:B-1----:R-:W-:Y:S04]  /*8b90*/  FFMA.FTZ R2, R188, c[0x0][0x2d0], -R180.reuse ;  /* 0x0000b400bc027a23 */ /* 0x102fe800000108b4 */
[----:B------:R1:W-:Y:S01]  /*8ba0*/  MUFU.EX2 R185, R2 ;  /* 0x0000000200b97308 */ /* 0x0003e20000000800 */
[----:B------:R1:W5:Y:S03]  /*8bb0*/  LDL.LU R198, [R1+0x13c] ;  /* 0x00013c0001c67983 */ /* 0x0003660000300800 */
[--C-:B-1----:R-:W-:Y:S06]  /*8bc0*/  FFMA.FTZ R2, R189, c[0x0][0x2d0], -R180.reuse ;  /* 0x0000b400bd027a23 */ /* 0x102fec00000108b4 */
[----:B------:R1:W1:Y:S01]  /*8bd0*/  MUFU.EX2 R184, R2 ;  /* 0x0000000200b87308 */ /* 0x0002620000000800 */
[C---:B--2---:R-:W-:Y:S08]  /*8be0*/  HMMA.16816.F32.BF16 R36, R168.reuse, R136, R36 ;  /* 0x00000088a824723c */ /* 0x044ff00000041824 */
[C---:B------:R-:W-:Y:S01]  /*8bf0*/  HMMA.16816.F32.BF16 R40, R168.reuse, R138, R40 ;  /* 0x0000008aa828723c */ /* 0x040fe20000041828 */
[----:B------:R-:W2:Y:S03]  /*8c00*/  LDSM.16.MT88.4 R136, [R252+0x2000] ;  /* 0x00200000fc88783b */ /* 0x000ea60000004200 */
[--C-:B-1----:R-:W-:Y:S02]  /*8c10*/  FFMA.FTZ R2, R190, c[0x0][0x2d0], -R181.reuse ;  /* 0x0000b400be027a23 */ /* 0x102fe400000108b5 */
[--C-:B------:R-:W-:Y:S06]  /*8c20*/  FFMA.FTZ R190, R176, c[0x0][0x2d0], -R180.reuse ;  /* 0x0000b400b0be7a23 */ /* 0x100fec00000108b4 */
[----:B------:R-:W-:Y:S01]  /*8c30*/  MUFU.EX2 R190, R190 ;  /* 0x000000be00be7308 */ /* 0x000fe20000000800 */
        /* <DEDUP_REMOVED lines=31> */
[----:B----4-:R-:W-:Y:S01]  /*8e30*/  F2FP.BF16.PACK_AB R136, R161, R159 ;  /* 0x0000009fa188723e */ /* 0x010fe200000010ff */
[----:B------:R-:W-:Y:S01]  /*8e40*/  HMMA.16816.F32.BF16 R128, R168, R138, R128 ;  /* 0x0000008aa880723c */ /* 0x000fe20000041880 */
[----:B------:R1:W-:Y:S03]  /*8e50*/  MUFU.EX2 R168, R2 ;  /* 0x0000000200a87308 */ /* 0x0003e60000000800 */
[----:B---3--:R-:W-:Y:S03]  /*8e60*/  F2FP.BF16.PACK_AB R137, R162, R160 ;  /* 0x000000a0a289723e */ /* 0x008fe600000010ff */
[----:B------:R-:W-:Y:S04]  /*8e70*/  F2FP.BF16.PACK_AB R138, R184, R185 ;  /* 0x000000b9b88a723e */ /* 0x000fe800000010ff */
[----:B------:R2:W-:Y:S01]  /*8e80*/  MUFU.EX2 R171, R0 ;  /* 0x0000000000ab7308 */ /* 0x0005e20000000800 */
[----:B-1----:R-:W-:Y:S09]  /*8e90*/  FFMA.FTZ R2, R191, c[0x0][0x2d0], -R181 ;  /* 0x0000b400bf027a23 */ /* 0x002ff200000108b5 */
[----:B------:R-:W1:Y:S01]  /*8ea0*/  MUFU.EX2 R187, R2 ;  /* 0x0000000200bb7308 */ /* 0x000e620000000800 */
[----:B--2---:R-:W-:Y:S02]  /*8eb0*/  FFMA.FTZ R0, R199, c[0x0][0x2d0], -R180 ;  /* 0x0000b400c7007a23 */ /* 0x004fe400000108b4 */
[----:B------:R2:W5:Y:S07]  /*8ec0*/  LDL.LU R199, [R1+0x138] ;  /* 0x0001380001c77983 */ /* 0x00056e0000300800 */
[----:B------:R-:W3:Y:S01]  /*8ed0*/  MUFU.EX2 R3, R0 ;  /* 0x0000000000037308 */ /* 0x000ee20000000800 */
[----:B-1----:R-:W-:Y:S01]  /*8ee0*/  F2FP.BF16.PACK_AB R139, R187, R168 ;  /* 0x000000a8bb8b723e */ /* 0x002fe200000010ff */
[----:B------:R-:W-:Y:S04]  /*8ef0*/  FADD.FTZ R2, R151, R183 ;  /* 0x000000b797027221 */ /* 0x000fe80000010000 */
[----:B------:R-:W-:Y:S02]  /*8f00*/  FADD.FTZ R2, R148, R2 ;  /* 0x0000000294027221 */ /* 0x000fe40000010000 */
[C---:B------:R-:W-:Y:S05]  /*8f10*/  HMMA.16816.F32.BF16 R4, R136.reuse, R140, R4 ;  /* 0x0000008c8804723c */ /* 0x040fea0000041804 */
[----:B---3--:R-:W-:Y:S02]  /*8f20*/  IMAD.MOV.U32 R183, RZ, RZ, R3 ;  /* 0x000000ffffb77224 */ /* 0x008fe400078e0003 */
[----:B------:R-:W-:Y:S01]  /*8f30*/  FADD.FTZ R3, R150, R182 ;  /* 0x000000b696037221 */ /* 0x000fe20000010000 */
[C---:B------:R-:W-:Y:S01]  /*8f40*/  HMMA.16816.F32.BF16 R8, R136.reuse, R142, R8 ;  /* 0x0000008e8808723c */ /* 0x040fe20000041808 */
[----:B------:R-:W1:Y:S03]  /*8f50*/  LDSM.16.MT88.4 R140, [R251+0x800] ;  /* 0x00080000fb8c783b */ /* 0x000e660000004200 */
[----:B------:R-:W-:Y:S01]  /*8f60*/  MOV R182, R149 ;  /* 0x0000009500b67202 */ /* 0x000fe20000000f00 */
[----:B------:R-:W-:Y:S02]  /*8f70*/  FADD.FTZ R3, R153, R3 ;  /* 0x0000000399037221 */ /* 0x000fe40000010000 */
[----:B------:R-:W-:Y:S01]  /*8f80*/  FADD.FTZ R158, R152, R2 ;  /* 0x00000002989e7221 */ /* 0x000fe20000010000 */
[C---:B------:R-:W-:Y:S04]  /*8f90*/  HMMA.16816.F32.BF16 R12, R136.reuse, R144, R12 ;  /* 0x00000090880c723c */ /* 0x040fe8000004180c */
[----:B------:R-:W-:Y:S02]  /*8fa0*/  FFMA.FTZ R2, R173, c[0x0][0x2d0], -R181 ;  /* 0x0000b400ad027a23 */ /* 0x000fe400000108b5 */
[----:B------:R-:W-:Y:S02]  /*8fb0*/  FADD.FTZ R157, R157, R3 ;  /* 0x000000039d9d7221 */ /* 0x000fe40000010000 */
[C---:B------:R-:W-:Y:S01]  /*8fc0*/  HMMA.16816.F32.BF16 R16, R136.reuse, R146, R16 ;  /* 0x000000928810723c */ /* 0x040fe20000041810 */
[----:B------:R-:W3:Y:S03]  /*8fd0*/  LDSM.16.MT88.4 R144, [R149+0x800] ;  /* 0x000800009590783b */ /* 0x000ee60000004200 */
[----:B------:R-:W-:Y:S02]  /*8fe0*/  FADD.FTZ R3, R159, R158 ;  /* 0x0000009e9f037221 */ /* 0x000fe40000010000 */
[----:B------:R-:W-:Y:S02]  /*8ff0*/  FFMA.FTZ R0, R156, c[0x0][0x2d0], -R181 ;  /* 0x0000b4009c007a23 */ /* 0x000fe400000108b5 */
[--C-:B------:R-:W-:Y:S02]  /*9000*/  FFMA.FTZ R156, R195, c[0x0][0x2d0], -R180.reuse ;  /* 0x0000b400c39c7a23 */ /* 0x100fe400000108b4 */
[----:B------:R4:W-:Y:S02]  /*9010*/  MUFU.EX2 R170, R0 ;  /* 0x0000000000aa7308 */ /* 0x0009e40000000800 */
[----:B------:R-:W-:Y:S04]  /*9020*/  FADD.FTZ R3, R161, R3 ;  /* 0x00000003a1037221 */ /* 0x000fe80000010000 */
[----:B------:R-:W-:Y:S04]  /*9030*/  FADD.FTZ R3, R185, R3 ;  /* 0x00000003b9037221 */ /* 0x000fe80000010000 */
[----:B------:R-:W-:Y:S01]  /*9040*/  MUFU.EX2 R165, R156 ;  /* 0x0000009c00a57308 */ /* 0x000fe20000000800 */
[C---:B-1----:R-:W-:Y:S08]  /*9050*/  HMMA.16816.F32.BF16 R20, R136.reuse, R140, R20 ;  /* 0x0000008c8814723c */ /* 0x042ff00000041814 */
[C---:B------:R-:W-:Y:S01]  /*9060*/  HMMA.16816.F32.BF16 R24, R136.reuse, R142, R24 ;  /* 0x0000008e8818723c */ /* 0x040fe20000041818 */
[----:B------:R-:W1:Y:S03]  /*9070*/  LDSM.16.MT88.4 R140, [R248+0x2800] ;  /* 0x00280000f88c783b */ /* 0x000e660000004200 */
[--C-:B----4-:R-:W-:Y:S04]  /*9080*/  FFMA.FTZ R0, R154, c[0x0][0x2d0], -R181.reuse ;  /* 0x0000b4009a007a23 */ /* 0x110fe800000108b5 */
[C---:B---3--:R-:W-:Y:S01]  /*9090*/  HMMA.16816.F32.BF16 R28, R136.reuse, R144, R28 ;  /* 0x00000090881c723c */ /* 0x048fe2000004181c */
[----:B------:R-:W-:Y:S01]  /*90a0*/  LDSM.16.MT88.4 R152, [R251+0x1000] ;  /* 0x00100000fb98783b */ /* 0x000fe20000004200 */
[----:B------:R3:W-:Y:S06]  /*90b0*/  MUFU.EX2 R186, R0 ;  /* 0x0000000000ba7308 */ /* 0x0007ec0000000800 */
[C---:B------:R-:W-:Y:S01]  /*90c0*/  HMMA.16816.F32.BF16 R32, R136.reuse, R146, R32 ;  /* 0x000000928820723c */ /* 0x040fe20000041820 */
[----:B------:R-:W4:Y:S03]  /*90d0*/  LDSM.16.MT88.4 R144, [R252+0x2800] ;  /* 0x00280000fc90783b */ /* 0x000f260000004200 */
[--C-:B---3--:R-:W-:Y:S05]  /*90e0*/  FFMA.FTZ R0, R192, c[0x0][0x2d0], -R180.reuse ;  /* 0x0000b400c0007a23 */ /* 0x108fea00000108b4 */
[----:B------:R2:W5:Y:S01]  /*90f0*/  LDL.LU R192, [R1+0x134] ;  /* 0x0001340001c07983 */ /* 0x0005620000300800 */
[----:B------:R3:W-:Y:S01]  /*9100*/  MUFU.EX2 R166, R0 ;  /* 0x0000000000a67308 */ /* 0x0007e20000000800 */
[C---:B-1----:R-:W-:Y:S08]  /*9110*/  HMMA.16816.F32.BF16 R36, R136.reuse, R140, R36 ;  /* 0x0000008c8824723c */ /* 0x042ff00000041824 */
[C---:B------:R-:W-:Y:S01]  /*9120*/  HMMA.16816.F32.BF16 R40, R136.reuse, R142, R40 ;  /* 0x0000008e8828723c */ /* 0x040fe20000041828 */
[----:B------:R-:W1:Y:S07]  /*9130*/  LDSM.16.MT88.4 R140, [R251+0x2800] ;  /* 0x00280000fb8c783b */ /* 0x000e6e0000004200 */
[C---:B----4-:R-:W-:Y:S04]  /*9140*/  HMMA.16816.F32.BF16 R44, R136.reuse, R144, R44 ;  /* 0x00000090882c723c */ /* 0x050fe8000004182c */
[--C-:B---3--:R-:W-:Y:S02]  /*9150*/  FFMA.FTZ R0, R193, c[0x0][0x2d0], -R180.reuse ;  /* 0x0000b400c1007a23 */ /* 0x108fe400000108b4 */
[----:B------:R2:W5:Y:S02]  /*9160*/  LDL.LU R193, [R1+0x130] ;  /* 0x0001300001c17983 */ /* 0x0005640000300800 */
[C---:B------:R-:W-:Y:S01]  /*9170*/  HMMA.16816.F32.BF16 R48, R136.reuse, R146, R48 ;  /* 0x000000928830723c */ /* 0x040fe20000041830 */
[----:B------:R3:W-:Y:S01]  /*9180*/  MUFU.EX2 R167, R0 ;  /* 0x0000000000a77308 */ /* 0x0007e20000000800 */
[----:B------:R-:W4:Y:S06]  /*9190*/  LDSM.16.MT88.4 R144, [R149+0x2800] ;  /* 0x002800009590783b */ /* 0x000f2c0000004200 */
[C---:B-1----:R-:W-:Y:S04]  /*91a0*/  HMMA.16816.F32.BF16 R52, R136.reuse, R140, R52 ;  /* 0x0000008c8834723c */ /* 0x042fe80000041834 */
[--C-:B---3--:R-:W-:Y:S02]  /*91b0*/  FFMA.FTZ R0, R134, c[0x0][0x2d0], -R181.reuse ;  /* 0x0000b40086007a23 */ /* 0x108fe400000108b5 */
[--C-:B------:R-:W-:Y:S02]  /*91c0*/  FFMA.FTZ R134, R194, c[0x0][0x2d0], -R180.reuse ;  /* 0x0000b400c2867a23 */ /* 0x100fe400000108b4 */
[----:B------:R2:W5:Y:S01]  /*91d0*/  LDL.LU R194, [R1+0x12c] ;  /* 0x00012c0001c27983 */ /* 0x0005620000300800 */
[C---:B------:R-:W-:Y:S01]  /*91e0*/  HMMA.16816.F32.BF16 R56, R136.reuse, R142, R56 ;  /* 0x0000008e8838723c */ /* 0x040fe20000041838 */
[----:B------:R1:W-:Y:S02]  /*91f0*/  MUFU.EX2 R163, R0 ;  /* 0x0000000000a37308 */ /* 0x0003e40000000800 */
[----:B------:R-:W3:Y:S01]  /*9200*/  LDSM.16.MT88.4 R140, [R248+0x4800] ;  /* 0x00480000f88c783b */ /* 0x000ee20000004200 */
[----:B------:R-:W-:Y:S04]  /*9210*/  FFMA.FTZ R180, R177, c[0x0][0x2d0], -R180 ;  /* 0x0000b400b1b47a23 */ /* 0x000fe800000108b4 */
[C---:B----4-:R-:W-:Y:S03]  /*9220*/  HMMA.16816.F32.BF16 R60, R136.reuse, R144, R60 ;  /* 0x00000090883c723c */ /* 0x050fe6000004183c */
[----:B------:R2:W5:Y:S01]  /*9230*/  LDL.LU R195, [R1+0x128] ;  /* 0x0001280001c37983 */ /* 0x0005620000300800 */
[----:B------:R-:W-:Y:S03]  /*9240*/  MUFU.EX2 R188, R180 ;  /* 0x000000b400bc7308 */ /* 0x000fe60000000800 */
[----:B------:R2:W5:Y:S01]  /*9250*/  LDL.LU R176, [R1+0x124] ;  /* 0x0001240001b07983 */ /* 0x0005620000300800 */
[C---:B------:R-:W-:Y:S03]  /*9260*/  HMMA.16816.F32.BF16 R64, R136.reuse, R146, R64 ;  /* 0x000000928840723c */ /* 0x040fe60000041840 */
[----:B------:R-:W4:Y:S03]  /*9270*/  LDSM.16.MT88.4 R144, [R252+0x4800] ;  /* 0x00480000fc90783b */ /* 0x000f260000004200 */
[----:B------:R-:W2:Y:S01]  /*9280*/  MUFU.EX2 R169, R134 ;  /* 0x0000008600a97308 */ /* 0x000ea20000000800 */
[--C-:B-1----:R-:W-:Y:S04]  /*9290*/  FFMA.FTZ R0, R178, c[0x0][0x2d0], -R181.reuse ;  /* 0x0000b400b2007a23 */ /* 0x102fe800000108b5 */
[----:B------:R1:W5:Y:S04]  /*92a0*/  LDL.LU R177, [R1+0x120] ;  /* 0x0001200001b17983 */ /* 0x0003680000300800 */
[----:B------:R1:W5:Y:S01]  /*92b0*/  LDL.LU R178, [R1+0x11c] ;  /* 0x00011c0001b27983 */ /* 0x0003620000300800 */
[----:B------:R1:W-:Y:S01]  /*92c0*/  MUFU.EX2 R164, R0 ;  /* 0x0000000000a47308 */ /* 0x0003e20000000800 */
[C---:B---3--:R-:W-:Y:S08]  /*92d0*/  HMMA.16816.F32.BF16 R68, R136.reuse, R140, R68 ;  /* 0x0000008c8844723c */ /* 0x048ff00000041844 */
[C---:B------:R-:W-:Y:S01]  /*92e0*/  HMMA.16816.F32.BF16 R72, R136.reuse, R142, R72 ;  /* 0x0000008e8848723c */ /* 0x040fe20000041848 */
[----:B------:R-:W3:Y:S03]  /*92f0*/  LDSM.16.MT88.4 R140, [R251+0x4800] ;  /* 0x00480000fb8c783b */ /* 0x000ee60000004200 */
[--C-:B-1----:R-:W-:Y:S04]  /*9300*/  FFMA.FTZ R0, R179, c[0x0][0x2d0], -R181.reuse ;  /* 0x0000b400b3007a23 */ /* 0x102fe800000108b5 */
[C---:B----4-:R-:W-:Y:S01]  /*9310*/  HMMA.16816.F32.BF16 R76, R136.reuse, R144, R76 ;  /* 0x00000090884c723c */ /* 0x050fe2000004184c */
[----:B------:R1:W5:Y:S01]  /*9320*/  LDL.LU R179, [R1+0x118] ;  /* 0x0001180001b37983 */ /* 0x0003620000300800 */
[----:B------:R4:W-:Y:S06]  /*9330*/  MUFU.EX2 R189, R0 ;  /* 0x0000000000bd7308 */ /* 0x0009ec0000000800 */
[C---:B------:R-:W-:Y:S01]  /*9340*/  HMMA.16816.F32.BF16 R80, R136.reuse, R146, R80 ;  /* 0x000000928850723c */ /* 0x040fe20000041850 */
[----:B------:R-:W1:Y:S03]  /*9350*/  LDSM.16.MT88.4 R144, [R149+0x4800] ;  /* 0x004800009590783b */ /* 0x000e660000004200 */
[--C-:B----4-:R-:W-:Y:S05]  /*9360*/  FFMA.FTZ R0, R172, c[0x0][0x2d0], -R181.reuse ;  /* 0x0000b400ac007a23 */ /* 0x110fea00000108b5 */
[----:B------:R4:W5:Y:S03]  /*9370*/  LDL.LU R172, [R1+0x114] ;  /* 0x0001140001ac7983 */ /* 0x0009660000300800 */
[----:B------:R-:W-:Y:S01]  /*9380*/  FFMA.FTZ R181, R135, c[0x0][0x2d0], -R181 ;  /* 0x0000b40087b57a23 */ /* 0x000fe200000108b5 */
[----:B------:R2:W2:Y:S01]  /*9390*/  MUFU.EX2 R191, R0 ;  /* 0x0000000000bf7308 */ /* 0x0004a20000000800 */
[----:B------:R4:W5:Y:S01]  /*93a0*/  LDL.LU R173, [R1+0x110] ;  /* 0x0001100001ad7983 */ /* 0x0009620000300800 */
[C---:B---3--:R-:W-:Y:S08]  /*93b0*/  HMMA.16816.F32.BF16 R84, R136.reuse, R140, R84 ;  /* 0x0000008c8854723c */ /* 0x048ff00000041854 */
[----:B------:R-:W-:Y:S01]  /*93c0*/  MUFU.EX2 R134, R181 ;  /* 0x000000b500867308 */ /* 0x000fe20000000800 */
[C---:B------:R-:W-:Y:S01]  /*93d0*/  HMMA.16816.F32.BF16 R88, R136.reuse, R142, R88 ;  /* 0x0000008e8858723c */ /* 0x040fe20000041858 */
[----:B------:R-:W3:Y:S07]  /*93e0*/  LDSM.16.MT88.4 R140, [R248+0x6800] ;  /* 0x00680000f88c783b */ /* 0x000eee0000004200 */
[C---:B-1----:R-:W-:Y:S01]  /*93f0*/  HMMA.16816.F32.BF16 R92, R136.reuse, R144, R92 ;  /* 0x00000090885c723c */ /* 0x042fe2000004185c */
[----:B------:R1:W1:Y:S03]  /*9400*/  MUFU.EX2 R135, R2 ;  /* 0x0000000200877308 */ /* 0x0002660000000800 */
[----:B--2---:R-:W-:Y:S02]  /*9410*/  FADD.FTZ R0, R160, R157 ;  /* 0x0000009da0007221 */ /* 0x004fe40000010000 */
[----:B------:R-:W-:Y:S02]  /*9420*/  LDSM.16.MT88.4 R156, [R252+0x1800] ;  /* 0x00180000fc9c783b */ /* 0x000fe40000004200 */
[C---:B------:R-:W-:Y:S04]  /*9430*/  HMMA.16816.F32.BF16 R96, R136.reuse, R146, R96 ;  /* 0x000000928860723c */ /* 0x040fe80000041860 */
[----:B------:R-:W-:Y:S02]  /*9440*/  FADD.FTZ R0, R162, R0 ;  /* 0x00000000a2007221 */ /* 0x000fe40000010000 */
[----:B------:R-:W2:Y:S02]  /*9450*/  LDSM.16.MT88.4 R144, [R252+0x6800] ;  /* 0x00680000fc90783b */ /* 0x000ea40000004200 */
[----:B------:R-:W-:Y:S04]  /*9460*/  FADD.FTZ R0, R168, R0 ;  /* 0x00000000a8007221 */ /* 0x000fe80000010000 */
[----:B-1----:R-:W-:Y:S02]  /*9470*/  FADD.FTZ R2, R184, R3 ;  /* 0x00000003b8027221 */ /* 0x002fe40000010000 */
[----:B------:R-:W-:Y:S01]  /*9480*/  IMAD.MOV.U32 R3, RZ, RZ, R169 ;  /* 0x000000ffff037224 */ /* 0x000fe200078e00a9 */
[----:B------:R-:W-:Y:S01]  /*9490*/  F2FP.BF16.PACK_AB R169, R191, R189 ;  /* 0x000000bdbfa9723e */ /* 0x000fe200000010ff */
[C---:B---3--:R-:W-:Y:S08]  /*94a0*/  HMMA.16816.F32.BF16 R100, R136.reuse, R140, R100 ;  /* 0x0000008c8864723c */ /* 0x048ff00000041864 */
[C---:B------:R-:W-:Y:S01]  /*94b0*/  HMMA.16816.F32.BF16 R104, R136.reuse, R142, R104 ;  /* 0x0000008e8868723c */ /* 0x040fe20000041868 */
[----:B------:R-:W1:Y:S07]  /*94c0*/  LDSM.16.MT88.4 R140, [R251+0x6800] ;  /* 0x00680000fb8c783b */ /* 0x000e6e0000004200 */
[C---:B--2---:R-:W-:Y:S08]  /*94d0*/  HMMA.16816.F32.BF16 R108, R136.reuse, R144, R108 ;  /* 0x00000090886c723c */ /* 0x044ff0000004186c */
[C---:B------:R-:W-:Y:S01]  /*94e0*/  HMMA.16816.F32.BF16 R112, R136.reuse, R146, R112 ;  /* 0x000000928870723c */ /* 0x040fe20000041870 */
[----:B------:R-:W2:Y:S08]  /*94f0*/  LDSM.16.MT88.4 R144, [R149+0x6800] ;  /* 0x006800009590783b */ /* 0x000eb00000004200 */
[----:B------:R-:W3:Y:S01]  /*9500*/  LDSM.16.MT88.4 R148, [R248+0x1000] ;  /* 0x00100000f894783b */ /* 0x000ee20000004200 */
[C---:B-1----:R-:W-:Y:S08]  /*9510*/  HMMA.16816.F32.BF16 R116, R136.reuse, R140, R116 ;  /* 0x0000008c8874723c */ /* 0x042ff00000041874 */
[C---:B------:R-:W-:Y:S01]  /*9520*/  HMMA.16816.F32.BF16 R120, R136.reuse, R142, R120 ;  /* 0x0000008e8878723c */ /* 0x040fe20000041878 */
[----:B------:R-:W1:Y:S07]  /*9530*/  LDSM.16.MT88.4 R140, [R252+0x1000] ;  /* 0x00100000fc8c783b */ /* 0x000e6e0000004200 */
[C---:B--2---:R-:W-:Y:S08]  /*9540*/  HMMA.16816.F32.BF16 R124, R136.reuse, R144, R124 ;  /* 0x00000090887c723c */ /* 0x044ff0000004187c */
[----:B------:R-:W-:Y:S01]  /*9550*/  HMMA.16816.F32.BF16 R128, R136, R146, R128 ;  /* 0x000000928880723c */ /* 0x000fe20000041880 */
[----:B------:R-:W2:Y:S06]  /*9560*/  LDSM.16.MT88.4 R144, [R182+0x1000] ;  /* 0x00100000b690783b */ /* 0x000eac0000004200 */
[----:B------:R-:W-:Y:S02]  /*9570*/  F2FP.BF16.PACK_AB R136, R183, R171 ;  /* 0x000000abb788723e */ /* 0x000fe400000010ff */
[----:B------:R-:W-:Y:S03]  /*9580*/  F2FP.BF16.PACK_AB R137, R186, R170 ;  /* 0x000000aaba89723e */ /* 0x000fe600000010ff */
[-C--:B------:R-:W-:Y:S02]  /*9590*/  F2FP.BF16.PACK_AB R138, R167, R166.reuse ;  /* 0x000000a6a78a723e */ /* 0x080fe400000010ff */
[----:B------:R-:W-:Y:S07]  /*95a0*/  F2FP.BF16.PACK_AB R139, R164, R163 ;  /* 0x000000a3a48b723e */ /* 0x000fee00000010ff */
[C---:B---3--:R-:W-:Y:S08]  /*95b0*/  HMMA.16816.F32.BF16 R4, R136.reuse, R148, R4 ;  /* 0x000000948804723c */ /* 0x048ff00000041804 */
[C---:B------:R-:W-:Y:S01]  /*95c0*/  HMMA.16816.F32.BF16 R8, R136.reuse, R150, R8 ;  /* 0x000000968808723c */ /* 0x040fe20000041808 */
[----:B------:R-:W-:Y:S07]  /*95d0*/  LDSM.16.MT88.4 R148, [R252+0x3000] ;  /* 0x00300000fc94783b */ /* 0x000fee0000004200 */
[C---:B-1----:R-:W-:Y:S08]  /*95e0*/  HMMA.16816.F32.BF16 R12, R136.reuse, R140, R12 ;  /* 0x0000008c880c723c */ /* 0x042ff0000004180c */
[C---:B------:R-:W-:Y:S01]  /*95f0*/  HMMA.16816.F32.BF16 R16, R136.reuse, R142, R16 ;  /* 0x0000008e8810723c */ /* 0x040fe20000041810 */
[----:B------:R-:W1:Y:S07]  /*9600*/  LDSM.16.MT88.4 R140, [R248+0x3000] ;  /* 0x00300000f88c783b */ /* 0x000e6e0000004200 */
[C---:B------:R-:W-:Y:S08]  /*9610*/  HMMA.16816.F32.BF16 R20, R136.reuse, R152, R20 ;  /* 0x000000988814723c */ /* 0x040ff00000041814 */
[C---:B------:R-:W-:Y:S01]  /*9620*/  HMMA.16816.F32.BF16 R24, R136.reuse, R154, R24 ;  /* 0x0000009a8818723c */ /* 0x040fe20000041818 */
[----:B------:R-:W3:Y:S07]  /*9630*/  LDSM.16.MT88.4 R152, [R251+0x3000] ;  /* 0x00300000fb98783b */ /* 0x000eee0000004200 */
[C---:B--2---:R-:W-:Y:S08]  /*9640*/  HMMA.16816.F32.BF16 R28, R136.reuse, R144, R28 ;  /* 0x00000090881c723c */ /* 0x044ff0000004181c */
[C---:B------:R-:W-:Y:S01]  /*9650*/  HMMA.16816.F32.BF16 R32, R136.reuse, R146, R32 ;  /* 0x000000928820723c */ /* 0x040fe20000041820 */
[----:B------:R-:W-:Y:S07]  /*9660*/  LDSM.16.MT88.4 R144, [R248+0x5000] ;  /* 0x00500000f890783b */ /* 0x000fee0000004200 */
[C---:B-1----:R-:W-:Y:S08]  /*9670*/  HMMA.16816.F32.BF16 R36, R136.reuse, R140, R36 ;  /* 0x0000008c8824723c */ /* 0x042ff00000041824 */
[C---:B------:R-:W-:Y:S01]  /*9680*/  HMMA.16816.F32.BF16 R40, R136.reuse, R142, R40 ;  /* 0x0000008e8828723c */ /* 0x040fe20000041828 */
[----:B------:R-:W1:Y:S07]  /*9690*/  LDSM.16.MT88.4 R140, [R182+0x3000] ;  /* 0x00300000b68c783b */ /* 0x000e6e0000004200 */
[C---:B------:R-:W-:Y:S08]  /*96a0*/  HMMA.16816.F32.BF16 R44, R136.reuse, R148, R44 ;  /* 0x00000094882c723c */ /* 0x040ff0000004182c */
[C---:B------:R-:W-:Y:S01]  /*96b0*/  HMMA.16816.F32.BF16 R48, R136.reuse, R150, R48 ;  /* 0x000000968830723c */ /* 0x040fe20000041830 */
[----:B------:R-:W2:Y:S07]  /*96c0*/  LDSM.16.MT88.4 R148, [R252+0x5000] ;  /* 0x00500000fc94783b */ /* 0x000eae0000004200 */
        /* <DEDUP_REMOVED lines=18> */
[C---:B---3--:R-:W-:Y:S07]  /*97f0*/  HMMA.16816.F32.BF16 R100, R136.reuse, R144, R100 ;  /* 0x000000908864723c */ /* 0x048fee0000041864 */
[----:B------:R-:W-:Y:S01]  /*9800*/  MOV R145, R183 ;  /* 0x000000b700917202 */ /* 0x000fe20000000f00 */
[C---:B------:R-:W-:Y:S04]  /*9810*/  HMMA.16816.F32.BF16 R104, R136.reuse, R146, R104 ;  /* 0x000000928868723c */ /* 0x040fe80000041868 */
[----:B------:R-:W-:Y:S03]  /*9820*/  IMAD.MOV.U32 R144, RZ, RZ, R186 ;  /* 0x000000ffff907224 */ /* 0x000fe600078e00ba */
[----:B------:R-:W-:Y:S01]  /*9830*/  MOV R146, R163 ;  /* 0x000000a300927202 */ /* 0x000fe20000000f00 */
[C---:B-1----:R-:W-:Y:S01]  /*9840*/  HMMA.16816.F32.BF16 R108, R136.reuse, R140, R108 ;  /* 0x0000008c886c723c */ /* 0x042fe2000004186c */
[----:B------:R-:W-:Y:S03]  /*9850*/  LDSM.16.MT88.4 R160, [R251+0x1800] ;  /* 0x00180000fba0783b */ /* 0x000fe60000004200 */
[----:B------:R-:W-:Y:S04]  /*9860*/  MOV R147, R166 ;  /* 0x000000a600937202 */ /* 0x000fe80000000f00 */
[C---:B------:R-:W-:Y:S01]  /*9870*/  HMMA.16816.F32.BF16 R112, R136.reuse, R142, R112 ;  /* 0x0000008e8870723c */ /* 0x040fe20000041870 */
[----:B------:R-:W1:Y:S07]  /*9880*/  LDSM.16.MT88.4 R140, [R248+0x1800] ;  /* 0x00180000f88c783b */ /* 0x000e6e0000004200 */
[C---:B------:R-:W-:Y:S07]  /*9890*/  HMMA.16816.F32.BF16 R116, R136.reuse, R148, R116 ;  /* 0x000000948874723c */ /* 0x040fee0000041874 */
[----:B------:R-:W-:Y:S01]  /*98a0*/  MOV R149, R182 ;  /* 0x000000b600957202 */ /* 0x000fe20000000f00 */
[C---:B------:R-:W-:Y:S01]  /*98b0*/  HMMA.16816.F32.BF16 R120, R136.reuse, R150, R120 ;  /* 0x000000968878723c */ /* 0x040fe20000041878 */
[----:B------:R-:W-:Y:S03]  /*98c0*/  LDSM.16.MT88.4 R180, [R248+0x3800] ;  /* 0x00380000f8b4783b */ /* 0x000fe60000004200 */
[----:B------:R-:W-:Y:S03]  /*98d0*/  MOV R148, R167 ;  /* 0x000000a700947202 */ /* 0x000fe60000000f00 */
[----:B------:R-:W-:Y:S01]  /*98e0*/  IMAD.MOV.U32 R150, RZ, RZ, R165 ;  /* 0x000000ffff967224 */ /* 0x000fe200078e00a5 */
[C---:B--2---:R-:W-:Y:S04]  /*98f0*/  HMMA.16816.F32.BF16 R124, R136.reuse, R152, R124 ;  /* 0x00000098887c723c */ /* 0x044fe8000004187c */
[----:B------:R-:W-:Y:S02]  /*9900*/  MOV R151, R164 ;  /* 0x000000a400977202 */ /* 0x000fe40000000f00 */
[----:B------:R2:W3:Y:S01]  /*9910*/  LDSM.16.MT88.4 R164, [R149+0x1800] ;  /* 0x0018000095a4783b */ /* 0x0004e20000004200 */
[----:B------:R-:W-:Y:S01]  /*9920*/  MOV R152, R171 ;  /* 0x000000ab00987202 */ /* 0x000fe20000000f00 */
[----:B------:R-:W-:Y:S04]  /*9930*/  HMMA.16816.F32.BF16 R128, R136, R154, R128 ;  /* 0x0000009a8880723c */ /* 0x000fe80000041880 */
[----:B------:R-:W-:Y:S02]  /*9940*/  MOV R153, R170 ;  /* 0x000000aa00997202 */ /* 0x000fe40000000f00 */
[----:B------:R-:W-:Y:S02]  /*9950*/  F2FP.BF16.PACK_AB R168, R150, R3 ;  /* 0x0000000396a8723e */ /* 0x000fe400000010ff */
[----:B------:R-:W-:Y:S04]  /*9960*/  F2FP.BF16.PACK_AB R170, R188, R190 ;  /* 0x000000bebcaa723e */ /* 0x000fe800000010ff */
[----:B------:R-:W-:Y:S02]  /*9970*/  F2FP.BF16.PACK_AB R171, R134, R135 ;  /* 0x0000008786ab723e */ /* 0x000fe400000010ff */
[----:B------:R-:W-:Y:S02]  /*9980*/  MOV R155, R187 ;  /* 0x000000bb009b7202 */ /* 0x000fe40000000f00 */
[----:B------:R-:W3:Y:S03]  /*9990*/  LDSM.16.MT88.4 R184, [R252+0x3800] ;  /* 0x00380000fcb8783b */ /* 0x000ee60000004200 */
[C---:B-1----:R-:W-:Y:S07]  /*99a0*/  HMMA.16816.F32.BF16 R136, R168.reuse, R140, R4 ;  /* 0x0000008ca888723c */ /* 0x042fee0000041804 */
[----:B------:R-:W-:Y:S01]  /*99b0*/  MOV R5, R150 ;  /* 0x0000009600057202 */ /* 0x000fe20000000f00 */
[C---:B------:R-:W-:Y:S04]  /*99c0*/  HMMA.16816.F32.BF16 R140, R168.reuse, R142, R8 ;  /* 0x0000008ea88c723c */ /* 0x040fe80000041808 */
[----:B------:R-:W-:Y:S01]  /*99d0*/  IMAD.MOV.U32 R6, RZ, RZ, R151 ;  /* 0x000000ffff067224 */ /* 0x000fe200078e0097 */
[----:B------:R-:W-:Y:S02]  /*99e0*/  MOV R7, R148 ;  /* 0x0000009400077202 */ /* 0x000fe40000000f00 */
[----:B------:R-:W-:Y:S01]  /*99f0*/  MOV R8, R146 ;  /* 0x0000009200087202 */ /* 0x000fe20000000f00 */
[----:B------:R-:W-:Y:S01]  /*9a00*/  IMAD.MOV.U32 R10, RZ, RZ, R144 ;  /* 0x000000ffff0a7224 */ /* 0x000fe200078e0090 */
[----:B------:R-:W-:Y:S03]  /*9a10*/  MOV R9, R147 ;  /* 0x0000009300097202 */ /* 0x000fe60000000f00 */
[----:B------:R-:W-:Y:S02]  /*9a20*/  MOV R11, R145 ;  /* 0x00000091000b7202 */ /* 0x000fe40000000f00 */
[C---:B------:R-:W-:Y:S03]  /*9a30*/  HMMA.16816.F32.BF16 R144, R168.reuse, R156, R12 ;  /* 0x0000009ca890723c */ /* 0x040fe6000004180c */
[----:B------:R-:W-:Y:S04]  /*9a40*/  MOV R4, R155 ;  /* 0x0000009b00047202 */ /* 0x000fe80000000f00 */
[----:B------:R-:W-:Y:S02]  /*9a50*/  MOV R15, R149 ;  /* 0x00000095000f7202 */ /* 0x000fe40000000f00 */
[C---:B--2---:R-:W-:Y:S07]  /*9a60*/  HMMA.16816.F32.BF16 R148, R168.reuse, R158, R16 ;  /* 0x0000009ea894723c */ /* 0x044fee0000041810 */
[----:B------:R-:W-:Y:S01]  /*9a70*/  MOV R18, R152 ;  /* 0x0000009800127202 */ /* 0x000fe20000000f00 */
[----:B------:R-:W-:Y:S02]  /*9a80*/  IMAD.MOV.U32 R19, RZ, RZ, R153 ;  /* 0x000000ffff137224 */ /* 0x000fe400078e0099 */
[C---:B------:R-:W-:Y:S07]  /*9a90*/  HMMA.16816.F32.BF16 R152, R168.reuse, R160, R20 ;  /* 0x000000a0a898723c */ /* 0x040fee0000041814 */
[----:B------:R-:W-:Y:S01]  /*9aa0*/  MOV R23, R4 ;  /* 0x0000000400177202 */ /* 0x000fe20000000f00 */
[C---:B------:R-:W-:Y:S01]  /*9ab0*/  HMMA.16816.F32.BF16 R156, R168.reuse, R162, R24 ;  /* 0x000000a2a89c723c */ /* 0x040fe20000041818 */
[----:B------:R-:W-:Y:S03]  /*9ac0*/  LDSM.16.MT88.4 R24, [R251+0x7800] ;  /* 0x00780000fb18783b */ /* 0x000fe60000004200 */
[----:B------:R-:W-:Y:S04]  /*9ad0*/  MOV R22, R15 ;  /* 0x0000000f00167202 */ /* 0x000fe80000000f00 */
[C---:B---3--:R-:W-:Y:S01]  /*9ae0*/  HMMA.16816.F32.BF16 R160, R168.reuse, R164, R28 ;  /* 0x000000a4a8a0723c */ /* 0x048fe2000004181c */
[----:B------:R-:W2:Y:S04]  /*9af0*/  LDL R31, [R1+0x8c] ;  /* 0x00008c00011f7983 */ /* 0x000ea80000100800 */
[----:B------:R-:W-:Y:S02]  /*9b00*/  LDSM.16.MT88.4 R12, [R248+0x5800] ;  /* 0x00580000f80c783b */ /* 0x000fe40000004200 */
[----:B------:R-:W-:Y:S01]  /*9b10*/  MOV R28, R7 ;  /* 0x00000007001c7202 */ /* 0x000fe20000000f00 */
[C---:B------:R-:W-:Y:S04]  /*9b20*/  HMMA.16816.F32.BF16 R164, R168.reuse, R166, R32 ;  /* 0x000000a6a8a4723c */ /* 0x040fe80000041820 */
[----:B------:R-:W-:Y:S01]  /*9b30*/  IMAD.MOV.U32 R29, RZ, RZ, R6 ;  /* 0x000000ffff1d7224 */ /* 0x000fe200078e0006 */
[----:B------:R-:W-:Y:S02]  /*9b40*/  MOV R30, R5 ;  /* 0x00000005001e7202 */ /* 0x000fe40000000f00 */
[----:B------:R-:W1:Y:S01]  /*9b50*/  LDSM.16.MT88.4 R4, [R251+0x3800] ;  /* 0x00380000fb04783b */ /* 0x000e620000004200 */
[C---:B------:R-:W-:Y:S04]  /*9b60*/  HMMA.16816.F32.BF16 R36, R168.reuse, R180, R36 ;  /* 0x000000b4a824723c */ /* 0x040fe80000041824 */
[----:B------:R-:W-:Y:S01]  /*9b70*/  MOV R32, R11 ;  /* 0x0000000b00207202 */ /* 0x000fe20000000f00 */
[----:B------:R-:W-:Y:S01]  /*9b80*/  IMAD.MOV.U32 R33, RZ, RZ, R10 ;  /* 0x000000ffff217224 */ /* 0x000fe200078e000a */
[----:B------:R-:W-:Y:S02]  /*9b90*/  MOV R34, R9 ;  /* 0x0000000900227202 */ /* 0x000fe40000000f00 */
[C---:B------:R-:W-:Y:S04]  /*9ba0*/  HMMA.16816.F32.BF16 R40, R168.reuse, R182, R40 ;  /* 0x000000b6a828723c */ /* 0x040fe80000041828 */
[----:B------:R-:W-:Y:S02]  /*9bb0*/  MOV R180, R18 ;  /* 0x0000001200b47202 */ /* 0x000fe40000000f00 */
[----:B------:R-:W-:Y:S01]  /*9bc0*/  MOV R181, R19 ;  /* 0x0000001300b57202 */ /* 0x000fe20000000f00 */
[----:B------:R-:W-:Y:S01]  /*9bd0*/  IMAD.MOV.U32 R182, RZ, RZ, R22 ;  /* 0x000000ffffb67224 */ /* 0x000fe200078e0016 */
[C---:B------:R-:W-:Y:S01]  /*9be0*/  HMMA.16816.F32.BF16 R44, R168.reuse, R184, R44 ;  /* 0x000000b8a82c723c */ /* 0x040fe2000004182c */
[----:B------:R-:W-:Y:S03]  /*9bf0*/  LDSM.16.MT88.4 R16, [R252+0x5800] ;  /* 0x00580000fc10783b */ /* 0x000fe60000004200 */
[----:B------:R-:W-:Y:S01]  /*9c00*/  MOV R183, R23 ;  /* 0x0000001700b77202 */ /* 0x000fe20000000f00 */
[----:B------:R-:W-:Y:S01]  /*9c10*/  FADD.FTZ R2, R180, R2 ;  /* 0x00000002b4027221 */ /* 0x000fe20000010000 */
[----:B------:R-:W-:Y:S02]  /*9c20*/  MOV R35, R8 ;  /* 0x0000000800237202 */ /* 0x000fe40000000f00 */
[C---:B------:R-:W-:Y:S01]  /*9c30*/  HMMA.16816.F32.BF16 R48, R168.reuse, R186, R48 ;  /* 0x000000baa830723c */ /* 0x040fe20000041830 */
[----:B------:R-:W3:Y:S03]  /*9c40*/  LDSM.16.MT88.4 R8, [R22+0x3800] ;  /* 0x003800001608783b */ /* 0x000ee60000004200 */
[----:B------:R-:W-:Y:S02]  /*9c50*/  FADD.FTZ R0, R183, R0 ;  /* 0x00000000b7007221 */ /* 0x000fe40000010000 */
[----:B------:R-:W-:Y:S02]  /*9c60*/  FADD.FTZ R2, R32, R2 ;  /* 0x0000000220027221 */ /* 0x000fe40000010000 */
[----:B------:R-:W-:Y:S01]  /*9c70*/  FADD.FTZ R0, R181, R0 ;  /* 0x00000000b5007221 */ /* 0x000fe20000010000 */
[----:B------:R-:W4:Y:S03]  /*9c80*/  LDSM.16.MT88.4 R20, [R251+0x5800] ;  /* 0x00580000fb14783b */ /* 0x000f260000004200 */
[----:B------:R-:W-:Y:S02]  /*9c90*/  FADD.FTZ R2, R34, R2 ;  /* 0x0000000222027221 */ /* 0x000fe40000010000 */
[----:B------:R-:W-:Y:S01]  /*9ca0*/  FADD.FTZ R0, R33, R0 ;  /* 0x0000000021007221 */ /* 0x000fe20000010000 */
[C---:B-1----:R-:W-:Y:S03]  /*9cb0*/  HMMA.16816.F32.BF16 R52, R168.reuse, R4, R52 ;  /* 0x00000004a834723c */ /* 0x042fe60000041834 */
[----:B------:R-:W-:Y:S02]  /*9cc0*/  FADD.FTZ R2, R28, R2 ;  /* 0x000000021c027221 */ /* 0x000fe40000010000 */
[----:B------:R-:W-:Y:S02]  /*9cd0*/  FADD.FTZ R0, R35, R0 ;  /* 0x0000000023007221 */ /* 0x000fe40000010000 */
[----:B------:R-:W-:Y:S01]  /*9ce0*/  FADD.FTZ R2, R3, R2 ;  /* 0x0000000203027221 */ /* 0x000fe20000010000 */
[C---:B------:R-:W-:Y:S01]  /*9cf0*/  HMMA.16816.F32.BF16 R56, R168.reuse, R6, R56 ;  /* 0x00000006a838723c */ /* 0x040fe20000041838 */
[----:B------:R-:W1:Y:S03]  /*9d00*/  LDSM.16.MT88.4 R4, [R182+0x5800] ;  /* 0x00580000b604783b */ /* 0x000e660000004200 */
[----:B------:R-:W-:Y:S04]  /*9d10*/  FADD.FTZ R0, R29, R0 ;  /* 0x000000001d007221 */ /* 0x000fe80000010000 */
[----:B------:R-:W-:Y:S04]  /*9d20*/  FADD.FTZ R3, R189, R0 ;  /* 0x00000000bd037221 */ /* 0x000fe80000010000 */
[----:B------:R-:W-:Y:S02]  /*9d30*/  FADD.FTZ R0, R30, R2 ;  /* 0x000000021e007221 */ /* 0x000fe40000010000 */
[----:B------:R-:W-:Y:S02]  /*9d40*/  FADD.FTZ R3, R191, R3 ;  /* 0x00000003bf037221 */ /* 0x000fe40000010000 */
[----:B------:R-:W-:Y:S01]  /*9d50*/  FADD.FTZ R2, R190, R0 ;  /* 0x00000000be027221 */ /* 0x000fe20000010000 */
[C---:B---3--:R-:W-:Y:S03]  /*9d60*/  HMMA.16816.F32.BF16 R60, R168.reuse, R8, R60 ;  /* 0x00000008a83c723c */ /* 0x048fe6000004183c */
[----:B------:R-:W-:Y:S02]  /*9d70*/  FADD.FTZ R2, R188, R2 ;  /* 0x00000002bc027221 */ /* 0x000fe40000010000 */
[----:B------:R-:W-:Y:S01]  /*9d80*/  FADD.FTZ R0, R135, R3 ;  /* 0x0000000387007221 */ /* 0x000fe20000010000 */
[----:B------:R-:W-:Y:S02]  /*9d90*/  MOV R3, R133 ;  /* 0x0000008500037202 */ /* 0x000fe40000000f00 */
[C---:B------:R-:W-:Y:S01]  /*9da0*/  HMMA.16816.F32.BF16 R64, R168.reuse, R10, R64 ;  /* 0x0000000aa840723c */ /* 0x040fe20000041840 */
[----:B------:R-:W3:Y:S03]  /*9db0*/  LDSM.16.MT88.4 R8, [R248+0x7800] ;  /* 0x00780000f808783b */ /* 0x000ee60000004200 */
[----:B------:R-:W-:Y:S01]  /*9dc0*/  FADD.FTZ R0, R134, R0 ;  /* 0x0000000086007221 */ /* 0x000fe20000010000 */
[----:B------:R-:W-:Y:S03]  /*9dd0*/  MOV R134, R132 ;  /* 0x0000008400867202 */ /* 0x000fe60000000f00 */
[C---:B------:R-:W-:Y:S08]  /*9de0*/  HMMA.16816.F32.BF16 R68, R168.reuse, R12, R68 ;  /* 0x0000000ca844723c */ /* 0x040ff00000041844 */
[C---:B------:R-:W-:Y:S01]  /*9df0*/  HMMA.16816.F32.BF16 R72, R168.reuse, R14, R72 ;  /* 0x0000000ea848723c */ /* 0x040fe20000041848 */
[----:B------:R-:W3:Y:S07]  /*9e00*/  LDSM.16.MT88.4 R12, [R252+0x7800] ;  /* 0x00780000fc0c783b */ /* 0x000eee0000004200 */
[C---:B------:R-:W-:Y:S08]  /*9e10*/  HMMA.16816.F32.BF16 R76, R168.reuse, R16, R76 ;  /* 0x00000010a84c723c */ /* 0x040ff0000004184c */
[C---:B------:R-:W-:Y:S01]  /*9e20*/  HMMA.16816.F32.BF16 R80, R168.reuse, R18, R80 ;  /* 0x00000012a850723c */ /* 0x040fe20000041850 */
[----:B------:R-:W3:Y:S07]  /*9e30*/  LDSM.16.MT88.4 R16, [R182+0x7800] ;  /* 0x00780000b610783b */ /* 0x000eee0000004200 */
[C---:B----4-:R-:W-:Y:S08]  /*9e40*/  HMMA.16816.F32.BF16 R84, R168.reuse, R20, R84 ;  /* 0x00000014a854723c */ /* 0x050ff00000041854 */
[C---:B------:R-:W-:Y:S08]  /*9e50*/  HMMA.16816.F32.BF16 R88, R168.reuse, R22, R88 ;  /* 0x00000016a858723c */ /* 0x040ff00000041858 */
[C---:B-1----:R-:W-:Y:S08]  /*9e60*/  HMMA.16816.F32.BF16 R92, R168.reuse, R4, R92 ;  /* 0x00000004a85c723c */ /* 0x042ff0000004185c */
[C---:B------:R-:W-:Y:S08]  /*9e70*/  HMMA.16816.F32.BF16 R96, R168.reuse, R6, R96 ;  /* 0x00000006a860723c */ /* 0x040ff00000041860 */
[C---:B---3--:R-:W-:Y:S08]  /*9e80*/  HMMA.16816.F32.BF16 R100, R168.reuse, R8, R100 ;  /* 0x00000008a864723c */ /* 0x048ff00000041864 */
[C---:B------:R-:W-:Y:S08]  /*9e90*/  HMMA.16816.F32.BF16 R104, R168.reuse, R10, R104 ;  /* 0x0000000aa868723c */ /* 0x040ff00000041868 */
[C---:B------:R-:W-:Y:S08]  /*9ea0*/  HMMA.16816.F32.BF16 R108, R168.reuse, R12, R108 ;  /* 0x0000000ca86c723c */ /* 0x040ff0000004186c */
[C---:B------:R-:W-:Y:S08]  /*9eb0*/  HMMA.16816.F32.BF16 R112, R168.reuse, R14, R112 ;  /* 0x0000000ea870723c */ /* 0x040ff00000041870 */
[C---:B------:R-:W-:Y:S08]  /*9ec0*/  HMMA.16816.F32.BF16 R116, R168.reuse, R24, R116 ;  /* 0x00000018a874723c */ /* 0x040ff00000041874 */
[C---:B------:R-:W-:Y:S08]  /*9ed0*/  HMMA.16816.F32.BF16 R120, R168.reuse, R26, R120 ;  /* 0x0000001aa878723c */ /* 0x040ff00000041878 */
[C---:B------:R-:W-:Y:S08]  /*9ee0*/  HMMA.16816.F32.BF16 R124, R168.reuse, R16, R124 ;  /* 0x00000010a87c723c */ /* 0x040ff0000004187c */
[----:B------:R-:W-:Y:S03]  /*9ef0*/  HMMA.16816.F32.BF16 R128, R168, R18, R128 ;  /* 0x00000012a880723c */ /* 0x000fe60000041880 */
[----:B--2---:R-:W-:Y:S02]  /*9f00*/  ISETP.GT.AND P0, PT, R174, R31, PT ;  /* 0x0000001fae00720c */ /* 0x004fe40003f04270 */
[----:B------:R1:W5:Y:S04]  /*9f10*/  LDL.LU R174, [R1+0x10c] ;  /* 0x00010c0001ae7983 */ /* 0x0003680000300800 */
[----:B------:R-:W-:Y:S04]  /*9f20*/  STL [R1+0x80], R2 ;  /* 0x0000800201007387 */ /* 0x000fe80000100800 */
[----:B------:R-:W-:Y:S04]  /*9f30*/  STL [R1+0x5c], R175 ;  /* 0x00005caf01007387 */ /* 0x000fe80000100800 */
[----:B------:R2:W-:Y:S02]  /*9f40*/  STL [R1+0x84], R0 ;  /* 0x0000840001007387 */ /* 0x0005e40000100800 */
[----:B--2---:R-:W-:Y:S02]  /*9f50*/  MOV R0, R175 ;  /* 0x000000af00007202 */ /* 0x004fe40000000f00 */
[----:B------:R1:W5:Y:S04]  /*9f60*/  LDL.LU R175, [R1+0x108] ;  /* 0x0001080001af7983 */ /* 0x0003680000300800 */
[----:B------:R1:W-:Y:S01]  /*9f70*/  STL [R1+0x60], R0 ;  /* 0x0000600001007387 */ /* 0x0003e20000100800 */
[----:B------:R-:W-:-:S05]  /*9f80*/  @P0 BRA `(.L_x_835) ;  /* 0xffffbca000000947 */ /* 0x000fca000383ffff */
.L_x_834:
[----:B-1----:R-:W2:Y:S04]  /*9f90*/  LDL R2, [R1+0x7c] ;  /* 0x00007c0001027983 */ /* 0x002ea80000100800 */
[----:B------:R-:W2:Y:S02]  /*9fa0*/  LDL R0, [R1+0x5c] ;  /* 0x00005c0001007983 */ /* 0x000ea40000100800 */
[----:B--2---:R-:W-:-:S13]  /*9fb0*/  ISETP.GE.AND P0, PT, R0, R2, PT ;  /* 0x000000020000720c */ /* 0x004fda0003f06270 */
[----:B------:R-:W-:Y:S05]  /*9fc0*/  @!P0 BRA `(.L_x_836) ;  /* 0x00003dd000008947 */ /* 0x000fea0003800000 */
[----:B------:R-:W-:Y:S02]  /*9fd0*/  MOV R135, R132 ;  /* 0x0000008400877202 */ /* 0x000fe40000000f00 */
[----:B------:R-:W-:Y:S02]  /*9fe0*/  MOV R134, R133 ;  /* 0x0000008500867202 */ /* 0x000fe40000000f00 */
.L_x_837:
[----:B------:R-:W2:Y:S01]  /*9ff0*/  LDL R133, [R1+0x8] ;  /* 0x0000080001857983 */ /* 0x000ea20000100800 */
[----:B------:R-:W-:Y:S04]  /*a000*/  DEPBAR.LE SB0, 0x0 ;  /* 0x000080000000791a */ /* 0x000fe80000000000 */
[----:B------:R-:W3:Y:S01]  /*a010*/  LDL.64 R30, [R1+0x70] ;  /* 0x00007000011e7983 */ /* 0x000ee20000100a00 */
[----:B------:R-:W-:Y:S05]  /*a020*/  WARPSYNC 0xffffffff ;  /* 0xffffffff00007948 */ /* 0x000fea0003800000 */
[----:B------:R-:W4:Y:S04]  /*a030*/  LDL R29, [R1+0x44] ;  /* 0x00004400011d7983 */ /* 0x000f280000100800 */
[----:B------:R-:W4:Y:S04]  /*a040*/  LDL R23, [R1+0x78] ;  /* 0x0000780001177983 */ /* 0x000f280000100800 */
[----:B------:R-:W4:Y:S04]  /*a050*/  LDL R28, [R1+0x40] ;  /* 0x00004000011c7983 */ /* 0x000f280000100800 */
[----:B------:R-:W4:Y:S04]  /*a060*/  LDL R14, [R1+0x3c] ;  /* 0x00003c00010e7983 */ /* 0x000f280000100800 */
[----:B------:R-:W4:Y:S04]  /*a070*/  LDL.LU R132, [R1+0x5c] ;  /* 0x00005c0001847983 */ /* 0x000f280000300800 */
[----:B------:R1:W-:Y:S04]  /*a080*/  STL [R1+0x12c], R131 ;  /* 0x00012c8301007387 */ /* 0x0003e80000100800 */
[----:B------:R-:W-:Y:S08]  /*a090*/  BAR.SYNC.DEFER_BLOCKING 0x0 ;  /* 0x0000000000007b1d */ /* 0x000ff00000010000 */
[----:B------:R-:W2:Y:S08]  /*a0a0*/  LDSM.16.M88.4 R8, [R249] ;  /* 0x00000000f908783b */ /* 0x000eb00000000200 */
[----:B-1----:R-:W4:Y:S04]  /*a0b0*/  LDL R131, [R1+0x58] ;  /* 0x0000580001837983 */ /* 0x002f280000100800 */
[----:B------:R-:W1:Y:S08]  /*a0c0*/  LDSM.16.M88.4 R16, [R249+0x800] ;  /* 0x00080000f910783b */ /* 0x000e700000000200 */
[----:B------:R-:W1:Y:S08]  /*a0d0*/  LDSM.16.M88.4 R24, [R249+0x1000] ;  /* 0x00100000f918783b */ /* 0x000e700000000200 */
[----:B------:R-:W1:Y:S08]  /*a0e0*/  LDSM.16.M88.4 R32, [R249+0x1800] ;  /* 0x00180000f920783b */ /* 0x000e700000000200 */
[----:B--2---:R2:W1:Y:S01]  /*a0f0*/  LDSM.16.M88.4 R168, [R133] ;  /* 0x0000000085a8783b */ /* 0x0044620000000200 */
[----:B---3--:R-:W-:Y:S07]  /*a100*/  IADD3 R15, P0, R30, 0x40, RZ ;  /* 0x000000401e0f7810 */ /* 0x008fee0007f1e0ff */
[----:B----4-:R3:W4:Y:S01]  /*a110*/  LDSM.16.M88.4 R180, [R29] ;  /* 0x000000001db4783b */ /* 0x0107220000000200 */
[----:B------:R-:W-:Y:S07]  /*a120*/  IADD3.X R21, RZ, R23, RZ, P0, !PT ;  /* 0x00000017ff157210 */ /* 0x000fee00007fe4ff */
[----:B------:R-:W1:Y:S08]  /*a130*/  LDSM.16.M88.4 R184, [R28] ;  /* 0x000000001cb8783b */ /* 0x000e700000000200 */
[----:B--2---:R-:W4:Y:S01]  /*a140*/  LDL R133, [R1] ;  /* 0x0000000001857983 */ /* 0x004f220000100800 */
[----:B------:R-:W-:Y:S01]  /*a150*/  SHF.R.S32.HI R0, RZ, 0x1f, R132 ;  /* 0x0000001fff007819 */ /* 0x000fe20000011484 */
[----:B------:R-:W-:Y:S02]  /*a160*/  IMAD.WIDE.U32 R6, R132, c[0x0][0x208], RZ ;  /* 0x0000820084067a25 */ /* 0x000fe400078e00ff */
[----:B------:R1:W1:Y:S02]  /*a170*/  LDSM.16.M88.4 R188, [R14] ;  /* 0x000000000ebc783b */ /* 0x0002640000000200 */
[----:B------:R-:W-:Y:S01]  /*a180*/  IMAD R0, R0, c[0x0][0x208], RZ ;  /* 0x0000820000007a24 */ /* 0x000fe200078e02ff */
[----:B------:R-:W-:Y:S03]  /*a190*/  SHF.L.U32 R4, R6, 0x6, RZ ;  /* 0x0000000606047819 */ /* 0x000fe600000006ff */
[----:B------:R-:W-:Y:S01]  /*a1a0*/  IMAD R0, R132, c[0x0][0x20c], R0 ;  /* 0x0000830084007a24 */ /* 0x000fe200078e0200 */
[C---:B------:R-:W-:Y:S02]  /*a1b0*/  IADD3 R2, P6, R4.reuse, R30, RZ ;  /* 0x0000001e04027210 */ /* 0x040fe40007fde0ff */
[----:B------:R-:W-:Y:S02]  /*a1c0*/  IADD3 R3, P1, R4, R15, RZ ;  /* 0x0000000f04037210 */ /* 0x000fe40007f3e0ff */
[----:B------:R-:W-:Y:S02]  /*a1d0*/  IADD3 R0, R7, R0, RZ ;  /* 0x0000000007007210 */ /* 0x000fe40007ffe0ff */
[----:B------:R-:W-:Y:S02]  /*a1e0*/  LEA R12, P0, R2, c[0x0][0x1f8], 0x1 ;  /* 0x00007e00020c7a11 */ /* 0x000fe400078008ff */
[----:B------:R-:W-:Y:S04]  /*a1f0*/  SHF.L.U64.HI R0, R6, 0x6, R0 ;  /* 0x0000000606007819 */ /* 0x000fe80000010200 */
[----:B------:R-:W-:Y:S02]  /*a200*/  IADD3.X R5, R0, R23, RZ, P6, !PT ;  /* 0x0000001700057210 */ /* 0x000fe400037fe4ff */
[C---:B------:R-:W-:Y:S02]  /*a210*/  LEA R6, P6, R3.reuse, c[0x0][0x1f8], 0x1 ;  /* 0x00007e0003067a11 */ /* 0x040fe400078c08ff */
[----:B------:R-:W-:Y:S02]  /*a220*/  LEA.HI.X R13, R2, c[0x0][0x1fc], R5, 0x1, P0 ;  /* 0x00007f00020d7a11 */ /* 0x000fe400000f0c05 */
[----:B------:R-:W-:Y:S02]  /*a230*/  IADD3.X R7, R0, R21, RZ, P1, !PT ;  /* 0x0000001500077210 */ /* 0x000fe40000ffe4ff */
[----:B------:R-:W-:Y:S02]  /*a240*/  IADD3 R20, P0, R30, 0x80, RZ ;  /* 0x000000801e147810 */ /* 0x000fe40007f1e0ff */
[----:B------:R-:W-:Y:S02]  /*a250*/  LEA.HI.X R7, R3, c[0x0][0x1fc], R7, 0x1, P6 ;  /* 0x00007f0003077a11 */ /* 0x000fe400030f0c07 */
[----:B------:R-:W-:Y:S02]  /*a260*/  IADD3.X R22, RZ, R23, RZ, P0, !PT ;  /* 0x00000017ff167210 */ /* 0x000fe400007fe4ff */
[----:B------:R-:W-:Y:S01]  /*a270*/  IADD3 R3, P0, R4, R20, RZ ;  /* 0x0000001404037210 */ /* 0x000fe20007f1e0ff */
[----:B------:R-:W-:Y:S01]  /*a280*/  @!PT LDS RZ, [RZ] ;  /* 0x00000000fffff984 */ /* 0x000fe20000000800 */
[----:B------:R-:W-:Y:S01]  /*a290*/  @!PT LDS RZ, [RZ] ;  /* 0x00000000fffff984 */ /* 0x000fe20000000800 */
[----:B------:R-:W-:Y:S01]  /*a2a0*/  @!PT LDS RZ, [RZ] ;  /* 0x00000000fffff984 */ /* 0x000fe20000000800 */
[----:B------:R1:W-:Y:S08]  /*a2b0*/  LDGSTS.E.BYPASS.LTC128B.128 [R131+0x100], [R12.64], !P5 ;  /* 0x001000000c837fae */ /* 0x0003f0000e901d46 */
[----:B------:R3:W-:Y:S01]  /*a2c0*/  LDGSTS.E.BYPASS.LTC128B.128 [R131+0x2100], [R6.64], !P4 ;  /* 0x0210000006837fae */ /* 0x0007e2000e101d46 */
[----:B-1----:R-:W-:Y:S02]  /*a2d0*/  MOV R12, c[0x0][0x208] ;  /* 0x00008200000c7a02 */ /* 0x002fe40000000f00 */
[----:B------:R-:W-:Y:S02]  /*a2e0*/  MOV R13, c[0x0][0x20c] ;  /* 0x00008300000d7a02 */ /* 0x000fe40000000f00 */
[----:B------:R-:W-:Y:S02]  /*a2f0*/  LEA R2, P1, R12, R4, 0x5 ;  /* 0x000000040c027211 */ /* 0x000fe400078228ff */
[C---:B---3--:R-:W-:Y:S02]  /*a300*/  LEA R6, P6, R3.reuse, c[0x0][0x1f8], 0x1 ;  /* 0x00007e0003067a11 */ /* 0x048fe400078c08ff */
[----:B------:R-:W-:Y:S02]  /*a310*/  IADD3.X R7, R0, R22, RZ, P0, !PT ;  /* 0x0000001600077210 */ /* 0x000fe400007fe4ff */
[----:B------:R-:W-:Y:S02]  /*a320*/  IADD3 R5, P0, R30, 0xc0, RZ ;  /* 0x000000c01e057810 */ /* 0x000fe40007f1e0ff */
[----:B------:R-:W-:Y:S02]  /*a330*/  LEA.HI.X R7, R3, c[0x0][0x1fc], R7, 0x1, P6 ;  /* 0x00007f0003077a11 */ /* 0x000fe400030f0c07 */
[----:B------:R-:W-:Y:S02]  /*a340*/  LEA.HI.X R3, R12, R0, R13, 0x5, P1 ;  /* 0x000000000c037211 */ /* 0x000fe400008f2c0d */
[----:B------:R-:W-:Y:S01]  /*a350*/  IADD3 R4, P1, R4, R5, RZ ;  /* 0x0000000504047210 */ /* 0x000fe20007f3e0ff */
[----:B------:R1:W-:Y:S01]  /*a360*/  LDGSTS.E.BYPASS.LTC128B.128 [R131+0x4100], [R6.64], !P3 ;  /* 0x0410000006837fae */ /* 0x0003e2000d901d46 */
[----:B------:R-:W-:Y:S02]  /*a370*/  IADD3.X R29, RZ, R23, RZ, P0, !PT ;  /* 0x00000017ff1d7210 */ /* 0x000fe400007fe4ff */
[----:B------:R-:W-:Y:S02]  /*a380*/  LEA R12, P0, R4, c[0x0][0x1f8], 0x1 ;  /* 0x00007e00040c7a11 */ /* 0x000fe400078008ff */
[----:B-1----:R-:W-:Y:S02]  /*a390*/  IADD3.X R6, R0, R29, RZ, P1, !PT ;  /* 0x0000001d00067210 */ /* 0x002fe40000ffe4ff */
[----:B------:R-:W-:Y:S02]  /*a3a0*/  IADD3 R0, P1, R2, R30, RZ ;  /* 0x0000001e02007210 */ /* 0x000fe40007f3e0ff */
[----:B------:R-:W-:Y:S02]  /*a3b0*/  LEA.HI.X R13, R4, c[0x0][0x1fc], R6, 0x1, P0 ;  /* 0x00007f00040d7a11 */ /* 0x000fe400000f0c06 */
[----:B------:R-:W-:Y:S02]  /*a3c0*/  LEA R14, P0, R0, c[0x0][0x1f8], 0x1 ;  /* 0x00007e00000e7a11 */ /* 0x000fe400078008ff */
[C---:B------:R-:W-:Y:S01]  /*a3d0*/  IADD3.X R6, R3.reuse, R23, RZ, P1, !PT ;  /* 0x0000001703067210 */ /* 0x040fe20000ffe4ff */
[----:B------:R1:W-:Y:S01]  /*a3e0*/  LDGSTS.E.BYPASS.LTC128B.128 [R131+0x6100], [R12.64], !P2 ;  /* 0x061000000c837fae */ /* 0x0003e2000d101d46 */
[----:B------:R-:W-:Y:S02]  /*a3f0*/  IADD3 R4, P6, R2, R15, RZ ;  /* 0x0000000f02047210 */ /* 0x000fe40007fde0ff */
[----:B------:R-:W-:Y:S02]  /*a400*/  LEA.HI.X R15, R0, c[0x0][0x1fc], R6, 0x1, P0 ;  /* 0x00007f00000f7a11 */ /* 0x000fe400000f0c06 */
[----:B------:R-:W-:Y:S02]  /*a410*/  IADD3 R0, P1, R2, R20, RZ ;  /* 0x0000001402007210 */ /* 0x000fe40007f3e0ff */
[C---:B------:R-:W-:Y:S01]  /*a420*/  IADD3.X R21, R3.reuse, R21, RZ, P6, !PT ;  /* 0x0000001503157210 */ /* 0x040fe200037fe4ff */
[----:B------:R1:W-:Y:S01]  /*a430*/  LDGSTS.E.BYPASS.LTC128B.128 [R131+0x1100], [R14.64], !P5 ;  /* 0x011000000e837fae */ /* 0x0003e2000e901d46 */
[----:B------:R-:W-:Y:S02]  /*a440*/  LEA R20, P6, R4, c[0x0][0x1f8], 0x1 ;  /* 0x00007e0004147a11 */ /* 0x000fe400078c08ff */
[----:B------:R-:W-:Y:S02]  /*a450*/  IADD3 R28, P0, R2, R5, RZ ;  /* 0x00000005021c7210 */ /* 0x000fe40007f1e0ff */
[----:B------:R-:W-:Y:S02]  /*a460*/  LEA.HI.X R21, R4, c[0x0][0x1fc], R21, 0x1, P6 ;  /* 0x00007f0004157a11 */ /* 0x000fe400030f0c15 */
[C---:B-----5:R-:W-:Y:S03]  /*a470*/  HMMA.16816.F32.BF16 R4, R172.reuse, R8, RZ ;  /* 0x00000008ac04723c */ /* 0x060fe600000418ff */
[C---:B------:R-:W-:Y:S01]  /*a480*/  IADD3.X R2, R3.reuse, R22, RZ, P1, !PT ;  /* 0x0000001603027210 */ /* 0x040fe20000ffe4ff */
[----:B------:R3:W-:Y:S01]  /*a490*/  LDGSTS.E.BYPASS.LTC128B.128 [R131+0x3100], [R20.64], !P4 ;  /* 0x0310000014837fae */ /* 0x0007e2000e101d46 */
[C---:B------:R-:W-:Y:S02]  /*a4a0*/  LEA R22, P1, R0.reuse, c[0x0][0x1f8], 0x1 ;  /* 0x00007e0000167a11 */ /* 0x040fe400078208ff */
[----:B------:R-:W-:Y:S01]  /*a4b0*/  IADD3.X R3, R3, R29, RZ, P0, !PT ;  /* 0x0000001d03037210 */ /* 0x000fe200007fe4ff */
[C---:B------:R-:W-:Y:S01]  /*a4c0*/  HMMA.16816.F32.BF16 R8, R172.reuse, R10, RZ ;  /* 0x0000000aac08723c */ /* 0x040fe200000418ff */
[----:B------:R-:W-:Y:S03]  /*a4d0*/  LEA.HI.X R23, R0, c[0x0][0x1fc], R2, 0x1, P1 ;  /* 0x00007f0000177a11 */ /* 0x000fe600008f0c02 */
[C---:B------:R-:W-:Y:S01]  /*a4e0*/  LEA R2, P0, R28.reuse, c[0x0][0x1f8], 0x1 ;  /* 0x00007e001c027a11 */ /* 0x040fe200078008ff */
[----:B------:R-:W2:Y:S03]  /*a4f0*/  LDL R0, [R1+0x2c] ;  /* 0x00002c0001007983 */ /* 0x000ea60000100800 */
[----:B------:R-:W-:Y:S01]  /*a500*/  LEA.HI.X R3, R28, c[0x0][0x1fc], R3, 0x1, P0 ;  /* 0x00007f001c037a11 */ /* 0x000fe200000f0c03 */
[----:B------:R3:W-:Y:S01]  /*a510*/  LDGSTS.E.BYPASS.LTC128B.128 [R131+0x5100], [R22.64], !P3 ;  /* 0x0510000016837fae */ /* 0x0007e2000d901d46 */
[C---:B-1----:R-:W-:Y:S07]  /*a520*/  HMMA.16816.F32.BF16 R12, R172.reuse, R16, RZ ;  /* 0x00000010ac0c723c */ /* 0x042fee00000418ff */
[----:B------:R1:W-:Y:S01]  /*a530*/  LDGSTS.E.BYPASS.LTC128B.128 [R131+0x7100], [R2.64], !P2 ;  /* 0x0710000002837fae */ /* 0x0003e2000d101d46 */
[C---:B------:R-:W-:Y:S07]  /*a540*/  HMMA.16816.F32.BF16 R16, R172.reuse, R18, RZ ;  /* 0x00000012ac10723c */ /* 0x040fee00000418ff */
[----:B------:R-:W0:Y:S01]  /*a550*/  LDGDEPBAR ;  /* 0x00000000000079af */ /* 0x000e220000000000 */
[C---:B---3--:R-:W-:Y:S08]  /*a560*/  HMMA.16816.F32.BF16 R20, R172.reuse, R24, RZ ;  /* 0x00000018ac14723c */ /* 0x048ff000000418ff */
[C---:B------:R-:W-:Y:S01]  /*a570*/  HMMA.16816.F32.BF16 R24, R172.reuse, R26, RZ ;  /* 0x0000001aac18723c */ /* 0x040fe200000418ff */
[----:B-1----:R-:W3:Y:S04]  /*a580*/  LDL R2, [R1+0x34] ;  /* 0x0000340001027983 */ /* 0x002ee80000100800 */
[----:B------:R-:W2:Y:S03]  /*a590*/  LDL R3, [R1+0x30] ;  /* 0x0000300001037983 */ /* 0x000ea60000100800 */
[C---:B------:R-:W-:Y:S01]  /*a5a0*/  HMMA.16816.F32.BF16 R28, R172.reuse, R32, RZ ;  /* 0x00000020ac1c723c */ /* 0x040fe200000418ff */
[----:B------:R1:W-:Y:S07]  /*a5b0*/  STL [R1+0x114], R172 ;  /* 0x000114ac01007387 */ /* 0x0003ee0000100800 */
[----:B------:R-:W-:Y:S08]  /*a5c0*/  HMMA.16816.F32.BF16 R32, R172, R34, RZ ;  /* 0x00000022ac20723c */ /* 0x000ff000000418ff */
[C---:B------:R-:W-:Y:S08]  /*a5d0*/  HMMA.16816.F32.BF16 R4, R176.reuse, R168, R4 ;  /* 0x000000a8b004723c */ /* 0x040ff00000041804 */
[C---:B------:R-:W-:Y:S01]  /*a5e0*/  HMMA.16816.F32.BF16 R8, R176.reuse, R170, R8 ;  /* 0x000000aab008723c */ /* 0x040fe20000041808 */
[----:B-1----:R-:W2:Y:S04]  /*a5f0*/  LDL R172, [R1+0x38] ;  /* 0x0000380001ac7983 */ /* 0x002ea80000100800 */
[----:B------:R-:W-:Y:S03]  /*a600*/  STL [R1+0x110], R173 ;  /* 0x000110ad01007387 */ /* 0x000fe60000100800 */
[C---:B----4-:R-:W-:Y:S01]  /*a610*/  HMMA.16816.F32.BF16 R12, R176.reuse, R180, R12 ;  /* 0x000000b4b00c723c */ /* 0x050fe2000004180c */
        /* <DEDUP_REMOVED lines=9> */
[----:B------:R-:W-:Y:S07]  /*a6b0*/  STL [R1+0x128], R195 ;  /* 0x000128c301007387 */ /* 0x000fee0000100800 */
[C---:B------:R-:W-:Y:S08]  /*a6c0*/  HMMA.16816.F32.BF16 R28, R176.reuse, R188, R28 ;  /* 0x000000bcb01c723c */ /* 0x040ff0000004181c */
[----:B------:R-:W-:Y:S01]  /*a6d0*/  HMMA.16816.F32.BF16 R32, R176, R190, R32 ;  /* 0x000000beb020723c */ /* 0x000fe20000041820 */
[----:B------:R-:W1:Y:S08]  /*a6e0*/  LDSM.16.M88.4 R168, [R133] ;  /* 0x0000000085a8783b */ /* 0x000e700000000200 */
[----:B------:R-:W4:Y:S08]  /*a6f0*/  LDSM.16.M88.4 R180, [R133+0x800] ;  /* 0x0008000085b4783b */ /* 0x000f300000000200 */
[----:B------:R-:W-:Y:S01]  /*a700*/  LDSM.16.M88.4 R184, [R133+0x1800] ;  /* 0x0018000085b8783b */ /* 0x000fe20000000200 */
[C---:B-1----:R-:W-:Y:S08]  /*a710*/  HMMA.16816.F32.BF16 R4, R192.reuse, R168, R4 ;  /* 0x000000a8c004723c */ /* 0x042ff00000041804 */
[C---:B------:R-:W-:Y:S01]  /*a720*/  HMMA.16816.F32.BF16 R8, R192.reuse, R170, R8 ;  /* 0x000000aac008723c */ /* 0x040fe20000041808 */
[----:B------:R-:W1:Y:S07]  /*a730*/  LDSM.16.M88.4 R168, [R133+0x1000] ;  /* 0x0010000085a8783b */ /* 0x000e6e0000000200 */
[C---:B----4-:R-:W-:Y:S08]  /*a740*/  HMMA.16816.F32.BF16 R12, R192.reuse, R180, R12 ;  /* 0x000000b4c00c723c */ /* 0x050ff0000004180c */
[C---:B------:R-:W-:Y:S01]  /*a750*/  HMMA.16816.F32.BF16 R16, R192.reuse, R182, R16 ;  /* 0x000000b6c010723c */ /* 0x040fe20000041810 */
[----:B------:R-:W4:Y:S07]  /*a760*/  LDSM.16.M88.4 R180, [R250] ;  /* 0x00000000fab4783b */ /* 0x000f2e0000000200 */
[C---:B-1----:R-:W-:Y:S08]  /*a770*/  HMMA.16816.F32.BF16 R20, R192.reuse, R168, R20 ;  /* 0x000000a8c014723c */ /* 0x042ff00000041814 */
[C---:B------:R-:W-:Y:S01]  /*a780*/  HMMA.16816.F32.BF16 R24, R192.reuse, R170, R24 ;  /* 0x000000aac018723c */ /* 0x040fe20000041818 */
[----:B------:R-:W1:Y:S07]  /*a790*/  LDSM.16.M88.4 R168, [R250+0x800] ;  /* 0x00080000faa8783b */ /* 0x000e6e0000000200 */
[C---:B------:R-:W-:Y:S08]  /*a7a0*/  HMMA.16816.F32.BF16 R28, R192.reuse, R184, R28 ;  /* 0x000000b8c01c723c */ /* 0x040ff0000004181c */
[----:B------:R-:W-:Y:S01]  /*a7b0*/  HMMA.16816.F32.BF16 R32, R192, R186, R32 ;  /* 0x000000bac020723c */ /* 0x000fe20000041820 */
[----:B------:R-:W1:Y:S07]  /*a7c0*/  LDSM.16.M88.4 R184, [R250+0x1000] ;  /* 0x00100000fab8783b */ /* 0x000e6e0000000200 */
[C---:B----4-:R-:W-:Y:S08]  /*a7d0*/  HMMA.16816.F32.BF16 R4, R196.reuse, R180, R4 ;  /* 0x000000b4c404723c */ /* 0x050ff00000041804 */
[C---:B------:R-:W-:Y:S01]  /*a7e0*/  HMMA.16816.F32.BF16 R8, R196.reuse, R182, R8 ;  /* 0x000000b6c408723c */ /* 0x040fe20000041808 */
[----:B------:R-:W4:Y:S07]  /*a7f0*/  LDSM.16.M88.4 R180, [R250+0x1800] ;  /* 0x00180000fab4783b */ /* 0x000f2e0000000200 */
[C---:B-1----:R-:W-:Y:S08]  /*a800*/  HMMA.16816.F32.BF16 R12, R196.reuse, R168, R12 ;  /* 0x000000a8c40c723c */ /* 0x042ff0000004180c */
[C---:B------:R-:W-:Y:S01]  /*a810*/  HMMA.16816.F32.BF16 R16, R196.reuse, R170, R16 ;  /* 0x000000aac410723c */ /* 0x040fe20000041810 */
[----:B------:R-:W1:Y:S07]  /*a820*/  LDSM.16.M88.4 R168, [R249+0x2000] ;  /* 0x00200000f9a8783b */ /* 0x000e6e0000000200 */
[C---:B------:R-:W-:Y:S08]  /*a830*/  HMMA.16816.F32.BF16 R20, R196.reuse, R184, R20 ;  /* 0x000000b8c414723c */ /* 0x040ff00000041814 */
[C---:B------:R-:W-:Y:S01]  /*a840*/  HMMA.16816.F32.BF16 R24, R196.reuse, R186, R24 ;  /* 0x000000bac418723c */ /* 0x040fe20000041818 */
[----:B------:R-:W3:Y:S07]  /*a850*/  LDSM.16.M88.4 R184, [R249+0x2800] ;  /* 0x00280000f9b8783b */ /* 0x000eee0000000200 */
[C---:B----4-:R-:W-:Y:S08]  /*a860*/  HMMA.16816.F32.BF16 R28, R196.reuse, R180, R28 ;  /* 0x000000b4c41c723c */ /* 0x050ff0000004181c */
[----:B------:R-:W-:Y:S01]  /*a870*/  HMMA.16816.F32.BF16 R32, R196, R182, R32 ;  /* 0x000000b6c420723c */ /* 0x000fe20000041820 */
[----:B------:R-:W4:Y:S07]  /*a880*/  LDSM.16.M88.4 R180, [R249+0x3000] ;  /* 0x00300000f9b4783b */ /* 0x000f2e0000000200 */
[C---:B-1----:R-:W-:Y:S08]  /*a890*/  HMMA.16816.F32.BF16 R4, R200.reuse, R168, R4 ;  /* 0x000000a8c804723c */ /* 0x042ff00000041804 */
[C---:B------:R-:W-:Y:S01]  /*a8a0*/  HMMA.16816.F32.BF16 R8, R200.reuse, R170, R8 ;  /* 0x000000aac808723c */ /* 0x040fe20000041808 */
[----:B------:R-:W1:Y:S07]  /*a8b0*/  LDSM.16.M88.4 R168, [R249+0x3800] ;  /* 0x00380000f9a8783b */ /* 0x000e6e0000000200 */
[C---:B---3--:R-:W-:Y:S08]  /*a8c0*/  HMMA.16816.F32.BF16 R12, R200.reuse, R184, R12 ;  /* 0x000000b8c80c723c */ /* 0x048ff0000004180c */
[C---:B------:R-:W-:Y:S08]  /*a8d0*/  HMMA.16816.F32.BF16 R16, R200.reuse, R186, R16 ;  /* 0x000000bac810723c */ /* 0x040ff00000041810 */
[C---:B----4-:R-:W-:Y:S01]  /*a8e0*/  HMMA.16816.F32.BF16 R20, R200.reuse, R180, R20 ;  /* 0x000000b4c814723c */ /* 0x050fe20000041814 */
[----:B--2---:R2:W3:Y:S07]  /*a8f0*/  LDSM.16.M88.4 R184, [R172] ;  /* 0x00000000acb8783b */ /* 0x0044ee0000000200 */
[C---:B------:R-:W-:Y:S01]  /*a900*/  HMMA.16816.F32.BF16 R24, R200.reuse, R182, R24 ;  /* 0x000000b6c818723c */ /* 0x040fe20000041818 */
[----:B------:R4:W3:Y:S07]  /*a910*/  LDSM.16.M88.4 R180, [R2] ;  /* 0x0000000002b4783b */ /* 0x0008ee0000000200 */
[C---:B-1----:R-:W-:Y:S08]  /*a920*/  HMMA.16816.F32.BF16 R28, R200.reuse, R168, R28 ;  /* 0x000000a8c81c723c */ /* 0x042ff0000004181c */
[----:B------:R-:W-:Y:S01]  /*a930*/  HMMA.16816.F32.BF16 R32, R200, R170, R32 ;  /* 0x000000aac820723c */ /* 0x000fe20000041820 */
[----:B------:R1:W3:Y:S08]  /*a940*/  LDSM.16.M88.4 R168, [R3] ;  /* 0x0000000003a8783b */ /* 0x0002f00000000200 */
[----:B--2---:R-:W2:Y:S04]  /*a950*/  LDL R172, [R1+0x28] ;  /* 0x0000280001ac7983 */ /* 0x004ea80000100800 */
[----:B----4-:R-:W4:Y:S01]  /*a960*/  LDL R2, [R1+0x20] ;  /* 0x0000200001027983 */ /* 0x010f220000100800 */
[C---:B---3--:R-:W-:Y:S03]  /*a970*/  HMMA.16816.F32.BF16 R4, R204.reuse, R184, R4 ;  /* 0x000000b8cc04723c */ /* 0x048fe60000041804 */
[----:B-1----:R-:W3:Y:S05]  /*a980*/  LDL R3, [R1+0x24] ;  /* 0x0000240001037983 */ /* 0x002eea0000100800 */
[C---:B------:R-:W-:Y:S01]  /*a990*/  HMMA.16816.F32.BF16 R8, R204.reuse, R186, R8 ;  /* 0x000000bacc08723c */ /* 0x040fe20000041808 */
[----:B------:R1:W1:Y:S07]  /*a9a0*/  LDSM.16.M88.4 R184, [R0] ;  /* 0x0000000000b8783b */ /* 0x00026e0000000200 */
[C---:B------:R-:W-:Y:S08]  /*a9b0*/  HMMA.16816.F32.BF16 R12, R204.reuse, R180, R12 ;  /* 0x000000b4cc0c723c */ /* 0x040ff0000004180c */
[C---:B------:R-:W-:Y:S01]  /*a9c0*/  HMMA.16816.F32.BF16 R16, R204.reuse, R182, R16 ;  /* 0x000000b6cc10723c */ /* 0x040fe20000041810 */
[----:B------:R-:W1:Y:S07]  /*a9d0*/  LDSM.16.M88.4 R180, [R133+0x2000] ;  /* 0x0020000085b4783b */ /* 0x000e6e0000000200 */
[C---:B------:R-:W-:Y:S01]  /*a9e0*/  HMMA.16816.F32.BF16 R20, R204.reuse, R168, R20 ;  /* 0x000000a8cc14723c */ /* 0x040fe20000041814 */
[----:B-1----:R-:W3:Y:S07]  /*a9f0*/  LDL R0, [R1+0x1c] ;  /* 0x00001c0001007983 */ /* 0x002eee0000100800 */
        /* <DEDUP_REMOVED lines=33> */
[C---:B------:R-:W-:Y:S08]  /*ac10*/  HMMA.16816.F32.BF16 R16, R216.reuse, R182, R16 ;  /* 0x000000b6d810723c */ /* 0x040ff00000041810 */
[C---:B-1----:R-:W-:Y:S08]  /*ac20*/  HMMA.16816.F32.BF16 R20, R216.reuse, R168, R20 ;  /* 0x000000a8d814723c */ /* 0x042ff00000041814 */
[C---:B------:R-:W-:Y:S08]  /*ac30*/  HMMA.16816.F32.BF16 R24, R216.reuse, R170, R24 ;  /* 0x000000aad818723c */ /* 0x040ff00000041818 */
[C---:B------:R-:W-:Y:S08]  /*ac40*/  HMMA.16816.F32.BF16 R28, R216.reuse, R184, R28 ;  /* 0x000000b8d81c723c */ /* 0x040ff0000004181c */
[----:B------:R-:W-:Y:S01]  /*ac50*/  HMMA.16816.F32.BF16 R32, R216, R186, R32 ;  /* 0x000000bad820723c */ /* 0x000fe20000041820 */
[----:B--2---:R1:W2:Y:S08]  /*ac60*/  LDSM.16.M88.4 R180, [R172] ;  /* 0x00000000acb4783b */ /* 0x0042b00000000200 */
[----:B----4-:R4:W-:Y:S08]  /*ac70*/  LDSM.16.M88.4 R184, [R2] ;  /* 0x0000000002b8783b */ /* 0x0109f00000000200 */
[----:B---3--:R2:W2:Y:S08]  /*ac80*/  LDSM.16.M88.4 R168, [R3] ;  /* 0x0000000003a8783b */ /* 0x0084b00000000200 */
[----:B-1----:R-:W3:Y:S04]  /*ac90*/  LDL R172, [R1+0x18] ;  /* 0x0000180001ac7983 */ /* 0x002ee80000100800 */
[----:B----4-:R-:W4:Y:S04]  /*aca0*/  LDL R2, [R1+0x10] ;  /* 0x0000100001027983 */ /* 0x010f280000100800 */
[----:B--2---:R-:W2:Y:S01]  /*acb0*/  LDL R3, [R1+0x14] ;  /* 0x0000140001037983 */ /* 0x004ea20000100800 */
[C---:B------:R-:W-:Y:S08]  /*acc0*/  HMMA.16816.F32.BF16 R4, R220.reuse, R180, R4 ;  /* 0x000000b4dc04723c */ /* 0x040ff00000041804 */
[C---:B------:R-:W-:Y:S01]  /*acd0*/  HMMA.16816.F32.BF16 R8, R220.reuse, R182, R8 ;  /* 0x000000b6dc08723c */ /* 0x040fe20000041808 */
[----:B------:R1:W1:Y:S07]  /*ace0*/  LDSM.16.M88.4 R180, [R0] ;  /* 0x0000000000b4783b */ /* 0x00026e0000000200 */
[C---:B------:R-:W-:Y:S08]  /*acf0*/  HMMA.16816.F32.BF16 R12, R220.reuse, R168, R12 ;  /* 0x000000a8dc0c723c */ /* 0x040ff0000004180c */
[C---:B------:R-:W-:Y:S01]  /*ad00*/  HMMA.16816.F32.BF16 R16, R220.reuse, R170, R16 ;  /* 0x000000aadc10723c */ /* 0x040fe20000041810 */
[----:B------:R-:W1:Y:S07]  /*ad10*/  LDSM.16.M88.4 R168, [R133+0x4000] ;  /* 0x0040000085a8783b */ /* 0x000e6e0000000200 */
[C---:B------:R-:W-:Y:S01]  /*ad20*/  HMMA.16816.F32.BF16 R20, R220.reuse, R184, R20 ;  /* 0x000000b8dc14723c */ /* 0x040fe20000041814 */
[----:B-1----:R-:W2:Y:S07]  /*ad30*/  LDL R0, [R1+0xc] ;  /* 0x00000c0001007983 */ /* 0x002eae0000100800 */
        /* <DEDUP_REMOVED lines=38> */
[----:B---3--:R-:W1:Y:S08]  /*afa0*/  LDSM.16.M88.4 R168, [R172] ;  /* 0x00000000aca8783b */ /* 0x008e700000000200 */
[----:B----4-:R-:W-:Y:S08]  /*afb0*/  LDSM.16.M88.4 R180, [R2] ;  /* 0x0000000002b4783b */ /* 0x010ff00000000200 */
[----:B--2---:R-:W2:Y:S01]  /*afc0*/  LDSM.16.M88.4 R184, [R3] ;  /* 0x0000000003b8783b */ /* 0x004ea20000000200 */
[C---:B-1----:R-:W-:Y:S08]  /*afd0*/  HMMA.16816.F32.BF16 R4, R236.reuse, R168, R4 ;  /* 0x000000a8ec04723c */ /* 0x042ff00000041804 */
[C---:B------:R-:W-:Y:S01]  /*afe0*/  HMMA.16816.F32.BF16 R8, R236.reuse, R170, R8 ;  /* 0x000000aaec08723c */ /* 0x040fe20000041808 */
[----:B------:R-:W1:Y:S07]  /*aff0*/  LDSM.16.M88.4 R168, [R0] ;  /* 0x0000000000a8783b */ /* 0x000e6e0000000200 */
[C---:B--2---:R-:W-:Y:S08]  /*b000*/  HMMA.16816.F32.BF16 R12, R236.reuse, R184, R12 ;  /* 0x000000b8ec0c723c */ /* 0x044ff0000004180c */
[C---:B------:R-:W-:Y:S01]  /*b010*/  HMMA.16816.F32.BF16 R16, R236.reuse, R186, R16 ;  /* 0x000000baec10723c */ /* 0x040fe20000041810 */
[----:B------:R-:W2:Y:S07]  /*b020*/  LDSM.16.M88.4 R184, [R133+0x6000] ;  /* 0x0060000085b8783b */ /* 0x000eae0000000200 */
[C---:B------:R-:W-:Y:S08]  /*b030*/  HMMA.16816.F32.BF16 R20, R236.reuse, R180, R20 ;  /* 0x000000b4ec14723c */ /* 0x040ff00000041814 */
[C---:B------:R-:W-:Y:S01]  /*b040*/  HMMA.16816.F32.BF16 R24, R236.reuse, R182, R24 ;  /* 0x000000b6ec18723c */ /* 0x040fe20000041818 */
[----:B------:R-:W3:Y:S07]  /*b050*/  LDSM.16.M88.4 R180, [R133+0x6800] ;  /* 0x0068000085b4783b */ /* 0x000eee0000000200 */
[C---:B-1----:R-:W-:Y:S08]  /*b060*/  HMMA.16816.F32.BF16 R28, R236.reuse, R168, R28 ;  /* 0x000000a8ec1c723c */ /* 0x042ff0000004181c */
[----:B------:R-:W-:Y:S01]  /*b070*/  HMMA.16816.F32.BF16 R32, R236, R170, R32 ;  /* 0x000000aaec20723c */ /* 0x000fe20000041820 */
[----:B------:R-:W1:Y:S07]  /*b080*/  LDSM.16.M88.4 R168, [R133+0x7000] ;  /* 0x0070000085a8783b */ /* 0x000e6e0000000200 */
[C---:B--2---:R-:W-:Y:S08]  /*b090*/  HMMA.16816.F32.BF16 R4, R240.reuse, R184, R4 ;  /* 0x000000b8f004723c */ /* 0x044ff00000041804 */
[C---:B------:R-:W-:Y:S01]  /*b0a0*/  HMMA.16816.F32.BF16 R8, R240.reuse, R186, R8 ;  /* 0x000000baf008723c */ /* 0x040fe20000041808 */
[----:B------:R-:W2:Y:S07]  /*b0b0*/  LDSM.16.M88.4 R184, [R133+0x7800] ;  /* 0x0078000085b8783b */ /* 0x000eae0000000200 */
[C---:B---3--:R-:W-:Y:S08]  /*b0c0*/  HMMA.16816.F32.BF16 R12, R240.reuse, R180, R12 ;  /* 0x000000b4f00c723c */ /* 0x048ff0000004180c */
[C---:B------:R-:W-:Y:S01]  /*b0d0*/  HMMA.16816.F32.BF16 R16, R240.reuse, R182, R16 ;  /* 0x000000b6f010723c */ /* 0x040fe20000041810 */
[----:B------:R-:W3:Y:S07]  /*b0e0*/  LDSM.16.M88.4 R180, [R250+0x6000] ;  /* 0x00600000fab4783b */ /* 0x000eee0000000200 */
[C---:B-1----:R-:W-:Y:S08]  /*b0f0*/  HMMA.16816.F32.BF16 R20, R240.reuse, R168, R20 ;  /* 0x000000a8f014723c */ /* 0x042ff00000041814 */
[C---:B------:R-:W-:Y:S01]  /*b100*/  HMMA.16816.F32.BF16 R24, R240.reuse, R170, R24 ;  /* 0x000000aaf018723c */ /* 0x040fe20000041818 */
[----:B------:R-:W1:Y:S07]  /*b110*/  LDSM.16.M88.4 R168, [R250+0x6800] ;  /* 0x00680000faa8783b */ /* 0x000e6e0000000200 */
[C---:B--2---:R-:W-:Y:S08]  /*b120*/  HMMA.16816.F32.BF16 R28, R240.reuse, R184, R28 ;  /* 0x000000b8f01c723c */ /* 0x044ff0000004181c */
[----:B------:R-:W-:Y:S08]  /*b130*/  HMMA.16816.F32.BF16 R32, R240, R186, R32 ;  /* 0x000000baf020723c */ /* 0x000ff00000041820 */
[C---:B---3--:R-:W-:Y:S08]  /*b140*/  HMMA.16816.F32.BF16 R4, R244.reuse, R180, R4 ;  /* 0x000000b4f404723c */ /* 0x048ff00000041804 */
[C---:B------:R-:W-:Y:S08]  /*b150*/  HMMA.16816.F32.BF16 R8, R244.reuse, R182, R8 ;  /* 0x000000b6f408723c */ /* 0x040ff00000041808 */
[C---:B-1----:R-:W-:Y:S08]  /*b160*/  HMMA.16816.F32.BF16 R12, R244.reuse, R168, R12 ;  /* 0x000000a8f40c723c */ /* 0x042ff0000004180c */
[----:B------:R-:W-:Y:S01]  /*b170*/  FMUL.FTZ R4, R4, c[0x0][0x320] ;  /* 0x0000c80004047a20 */ /* 0x000fe20000410000 */
[C---:B------:R-:W-:Y:S03]  /*b180*/  HMMA.16816.F32.BF16 R16, R244.reuse, R170, R16 ;  /* 0x000000aaf410723c */ /* 0x040fe60000041810 */
[----:B------:R-:W-:Y:S01]  /*b190*/  MUFU.TANH R182, R4 ;  /* 0x0000000400b67308 */ /* 0x000fe20000002400 */
[----:B------:R-:W-:Y:S02]  /*b1a0*/  FMUL.FTZ R5, R5, c[0x0][0x320] ;  /* 0x0000c80005057a20 */ /* 0x000fe40000410000 */
[----:B------:R-:W-:Y:S02]  /*b1b0*/  FMUL.FTZ R6, R6, c[0x0][0x320] ;  /* 0x0000c80006067a20 */ /* 0x000fe40000410000 */
[----:B------:R-:W-:Y:S04]  /*b1c0*/  FMUL.FTZ R7, R7, c[0x0][0x320] ;  /* 0x0000c80007077a20 */ /* 0x000fe80000410000 */
[----:B------:R-:W-:Y:S01]  /*b1d0*/  FMUL.FTZ R8, R8, c[0x0][0x320] ;  /* 0x0000c80008087a20 */ /* 0x000fe20000410000 */
[----:B------:R-:W-:Y:S01]  /*b1e0*/  MUFU.TANH R184, R5 ;  /* 0x0000000500b87308 */ /* 0x000fe20000002400 */
[----:B------:R-:W-:Y:S02]  /*b1f0*/  FMUL.FTZ R9, R9, c[0x0][0x320] ;  /* 0x0000c80009097a20 */ /* 0x000fe40000410000 */
[----:B------:R-:W-:Y:S02]  /*b200*/  FMUL.FTZ R10, R10, c[0x0][0x320] ;  /* 0x0000c8000a0a7a20 */ /* 0x000fe40000410000 */
[----:B------:R-:W-:Y:S02]  /*b210*/  FMUL.FTZ R11, R11, c[0x0][0x320] ;  /* 0x0000c8000b0b7a20 */ /* 0x000fe40000410000 */
[----:B------:R-:W-:Y:S02]  /*b220*/  FMUL.FTZ R14, R14, c[0x0][0x320] ;  /* 0x0000c8000e0e7a20 */ /* 0x000fe40000410000 */
[----:B------:R-:W-:Y:S01]  /*b230*/  FMUL.FTZ R13, R13, c[0x0][0x320] ;  /* 0x0000c8000d0d7a20 */ /* 0x000fe20000410000 */
[----:B------:R-:W-:Y:S01]  /*b240*/  MUFU.TANH R187, R6 ;  /* 0x0000000600bb7308 */ /* 0x000fe20000002400 */
[----:B------:R-:W-:Y:S02]  /*b250*/  FMUL.FTZ R19, R19, c[0x0][0x320] ;  /* 0x0000c80013137a20 */ /* 0x000fe40000410000 */
[----:B------:R-:W-:Y:S02]  /*b260*/  FMUL.FTZ R17, R17, c[0x0][0x320] ;  /* 0x0000c80011117a20 */ /* 0x000fe40000410000 */
[----:B------:R-:W-:Y:S02]  /*b270*/  FMUL.FTZ R12, R12, c[0x0][0x320] ;  /* 0x0000c8000c0c7a20 */ /* 0x000fe40000410000 */
[----:B------:R-:W-:Y:S02]  /*b280*/  FMUL.FTZ R16, R16, c[0x0][0x320] ;  /* 0x0000c80010107a20 */ /* 0x000fe40000410000 */
[----:B------:R-:W-:Y:S01]  /*b290*/  FMUL.FTZ R15, R15, c[0x0][0x320] ;  /* 0x0000c8000f0f7a20 */ /* 0x000fe20000410000 */
[----:B------:R1:W-:Y:S01]  /*b2a0*/  MUFU.TANH R188, R7 ;  /* 0x0000000700bc7308 */ /* 0x0003e20000002400 */
[----:B------:R-:W-:Y:S09]  /*b2b0*/  FMUL.FTZ R18, R18, c[0x0][0x320] ;  /* 0x0000c80012127a20 */ /* 0x000ff20000410000 */
[----:B------:R-:W-:Y:S10]  /*b2c0*/  MUFU.TANH R183, R8 ;  /* 0x0000000800b77308 */ /* 0x000ff40000002400 */
[----:B------:R-:W-:Y:S01]  /*b2d0*/  MUFU.TANH R180, R9 ;  /* 0x0000000900b47308 */ /* 0x000fe20000002400 */
[----:B-1----:R-:W1:Y:S09]  /*b2e0*/  LDSM.16.M88.4 R4, [R250+0x7000] ;  /* 0x00700000fa04783b */ /* 0x002e720000000200 */
[----:B------:R-:W-:Y:S10]  /*b2f0*/  MUFU.TANH R185, R10 ;  /* 0x0000000a00b97308 */ /* 0x000ff40000002400 */
[----:B------:R2:W-:Y:S10]  /*b300*/  MUFU.TANH R186, R11 ;  /* 0x0000000b00ba7308 */ /* 0x0005f40000002400 */
[----:B------:R-:W3:Y:S10]  /*b310*/  MUFU.TANH R2, R14 ;  /* 0x0000000e00027308 */ /* 0x000ef40000002400 */
[----:B------:R-:W-:Y:S01]  /*b320*/  MUFU.TANH R133, R12 ;  /* 0x0000000c00857308 */ /* 0x000fe20000002400 */
[C---:B-1----:R-:W-:Y:S01]  /*b330*/  HMMA.16816.F32.BF16 R20, R244.reuse, R4, R20 ;  /* 0x00000004f414723c */ /* 0x042fe20000041814 */
[----:B--2---:R-:W1:Y:S01]  /*b340*/  LDSM.16.M88.4 R8, [R250+0x7800] ;  /* 0x00780000fa08783b */ /* 0x004e620000000200 */
[----:B------:R-:W-:Y:S07]  /*b350*/  DEPBAR.LE SB0, 0x0 ;  /* 0x000080000000791a */ /* 0x000fee0000000000 */
[----:B------:R-:W-:Y:S01]  /*b360*/  MUFU.TANH R170, R16 ;  /* 0x0000001000aa7308 */ /* 0x000fe20000002400 */
[C---:B------:R-:W-:Y:S01]  /*b370*/  HMMA.16816.F32.BF16 R24, R244.reuse, R6, R24 ;  /* 0x00000006f418723c */ /* 0x040fe20000041818 */
[----:B------:R-:W2:Y:S08]  /*b380*/  LDL R4, [R1+0x7c] ;  /* 0x00007c0001047983 */ /* 0x000eb00000100800 */
[----:B------:R-:W-:Y:S01]  /*b390*/  MUFU.TANH R18, R18 ;  /* 0x0000001200127308 */ /* 0x000fe20000002400 */
[----:B------:R-:W-:Y:S04]  /*b3a0*/  BAR.SYNC.DEFER_BLOCKING 0x0 ;  /* 0x0000000000007b1d */ /* 0x000fe80000010000 */
[----:B------:R-:W-:Y:S02]  /*b3b0*/  FMUL.FTZ R21, R21, c[0x0][0x320] ;  /* 0x0000c80015157a20 */ /* 0x000fe40000410000 */
[----:B------:R-:W-:Y:S02]  /*b3c0*/  FMUL.FTZ R23, R23, c[0x0][0x320] ;  /* 0x0000c80017177a20 */ /* 0x000fe40000410000 */
[----:B------:R-:W-:Y:S02]  /*b3d0*/  FMUL.FTZ R20, R20, c[0x0][0x320] ;  /* 0x0000c80014147a20 */ /* 0x000fe40000410000 */
[----:B------:R-:W-:Y:S04]  /*b3e0*/  FMUL.FTZ R22, R22, c[0x0][0x320] ;  /* 0x0000c80016167a20 */ /* 0x000fe80000410000 */
[----:B------:R-:W-:Y:S02]  /*b3f0*/  FMUL.FTZ R26, R26, c[0x0][0x320] ;  /* 0x0000c8001a1a7a20 */ /* 0x000fe40000410000 */
[----:B------:R-:W-:Y:S02]  /*b400*/  FMUL.FTZ R25, R25, c[0x0][0x320] ;  /* 0x0000c80019197a20 */ /* 0x000fe40000410000 */
[----:B------:R-:W-:Y:S02]  /*b410*/  FMUL.FTZ R24, R24, c[0x0][0x320] ;  /* 0x0000c80018187a20 */ /* 0x000fe40000410000 */
[----:B------:R-:W-:Y:S01]  /*b420*/  FMUL.FTZ R27, R27, c[0x0][0x320] ;  /* 0x0000c8001b1b7a20 */ /* 0x000fe20000410000 */
[C---:B-1----:R-:W-:Y:S01]  /*b430*/  HMMA.16816.F32.BF16 R28, R244.reuse, R8, R28 ;  /* 0x00000008f41c723c */ /* 0x042fe2000004181c */
[----:B------:R1:W-:Y:S07]  /*b440*/  MUFU.TANH R195, R26 ;  /* 0x0000001a00c37308 */ /* 0x0003ee0000002400 */
[----:B------:R-:W-:Y:S03]  /*b450*/  HMMA.16816.F32.BF16 R32, R244, R10, R32 ;  /* 0x0000000af420723c */ /* 0x000fe60000041820 */
[----:B------:R3:W-:Y:S10]  /*b460*/  MUFU.TANH R3, R19 ;  /* 0x0000001300037308 */ /* 0x0007f40000002400 */
[----:B------:R-:W4:Y:S03]  /*b470*/  MUFU.TANH R0, R13 ;  /* 0x0000000d00007308 */ /* 0x000f260000002400 */
[----:B------:R-:W-:Y:S01]  /*b480*/  FMUL.FTZ R28, R28, c[0x0][0x320] ;  /* 0x0000c8001c1c7a20 */ /* 0x000fe20000410000 */
[----:B-1----:R-:W2:Y:S01]  /*b490*/  LDL R26, [R1+0x64] ;  /* 0x00006400011a7983 */ /* 0x002ea20000100800 */
[----:B------:R-:W-:Y:S02]  /*b4a0*/  FMUL.FTZ R29, R29, c[0x0][0x320] ;  /* 0x0000c8001d1d7a20 */ /* 0x000fe40000410000 */
[----:B------:R-:W-:Y:S02]  /*b4b0*/  FMUL.FTZ R30, R30, c[0x0][0x320] ;  /* 0x0000c8001e1e7a20 */ /* 0x000fe40000410000 */
[----:B------:R-:W-:Y:S01]  /*b4c0*/  FMUL.FTZ R31, R31, c[0x0][0x320] ;  /* 0x0000c8001f1f7a20 */ /* 0x000fe20000410000 */
[----:B------:R-:W-:Y:S01]  /*b4d0*/  MUFU.TANH R176, R28 ;  /* 0x0000001c00b07308 */ /* 0x000fe20000002400 */
[----:B------:R-:W-:Y:S02]  /*b4e0*/  FMUL.FTZ R32, R32, c[0x0][0x320] ;  /* 0x0000c80020207a20 */ /* 0x000fe40000410000 */
[----:B------:R-:W-:Y:S01]  /*b4f0*/  FMUL.FTZ R34, R34, c[0x0][0x320] ;  /* 0x0000c80022227a20 */ /* 0x000fe20000410000 */
[----:B---3--:R-:W-:Y:S01]  /*b500*/  MOV R19, R2 ;  /* 0x0000000200137202 */ /* 0x008fe20000000f00 */
[----:B------:R-:W-:Y:S05]  /*b510*/  FMUL.FTZ R33, R33, c[0x0][0x320] ;  /* 0x0000c80021217a20 */ /* 0x000fea0000410000 */
[----:B------:R1:W-:Y:S10]  /*b520*/  MUFU.TANH R177, R29 ;  /* 0x0000001d00b17308 */ /* 0x0003f40000002400 */
[----:B------:R-:W-:Y:S10]  /*b530*/  MUFU.TANH R191, R17 ;  /* 0x0000001100bf7308 */ /* 0x000ff40000002400 */
[----:B------:R-:W-:Y:S01]  /*b540*/  MUFU.TANH R17, R21 ;  /* 0x0000001500117308 */ /* 0x000fe20000002400 */
[----:B-1----:R-:W3:Y:S09]  /*b550*/  LDL.64 R28, [R1+0x68] ;  /* 0x00006800011c7983 */ /* 0x002ef20000100a00 */
[----:B------:R-:W-:Y:S10]  /*b560*/  MUFU.TANH R21, R23 ;  /* 0x0000001700157308 */ /* 0x000ff40000002400 */
[----:B------:R4:W-:Y:S10]  /*b570*/  MUFU.TANH R23, R25 ;  /* 0x0000001900177308 */ /* 0x0009f40000002400 */
[----:B------:R-:W1:Y:S10]  /*b580*/  MUFU.TANH R2, R20 ;  /* 0x0000001400027308 */ /* 0x000e740000002400 */
[----:B------:R-:W-:Y:S01]  /*b590*/  MUFU.TANH R20, R22 ;  /* 0x0000001600147308 */ /* 0x000fe20000002400 */
[----:B----4-:R-:W-:Y:S02]  /*b5a0*/  MOV R25, R0 ;  /* 0x0000000000197202 */ /* 0x010fe40000000f00 */
[----:B------:R-:W-:Y:S07]  /*b5b0*/  FMNMX.FTZ R0, R182, R134, !PT ;  /* 0x00000086b6007209 */ /* 0x000fee0007810000 */
[----:B------:R1:W-:Y:S01]  /*b5c0*/  MUFU.TANH R22, R24 ;  /* 0x0000001800167308 */ /* 0x0003e20000002400 */
[----:B------:R-:W-:Y:S04]  /*b5d0*/  FMNMX.FTZ R0, R184, R0, !PT ;  /* 0x00000000b8007209 */ /* 0x000fe80007810000 */
[----:B------:R-:W-:Y:S04]  /*b5e0*/  FMNMX.FTZ R0, R183, R0, !PT ;  /* 0x00000000b7007209 */ /* 0x000fe80007810000 */
[----:B------:R-:W-:Y:S01]  /*b5f0*/  FMNMX.FTZ R0, R180, R0, !PT ;  /* 0x00000000b4007209 */ /* 0x000fe20007810000 */
[----:B------:R4:W-:Y:S10]  /*b600*/  MUFU.TANH R178, R32 ;  /* 0x0000002000b27308 */ /* 0x0009f40000002400 */
[----:B------:R-:W4:Y:S01]  /*b610*/  MUFU.TANH R171, R15 ;  /* 0x0000000f00ab7308 */ /* 0x000f220000002400 */
[----:B-1----:R-:W-:Y:S02]  /*b620*/  MOV R24, R2 ;  /* 0x0000000200187202 */ /* 0x002fe40000000f00 */
[----:B------:R-:W-:Y:S07]  /*b630*/  FMNMX.FTZ R2, R187, R135, !PT ;  /* 0x00000087bb027209 */ /* 0x000fee0007810000 */
[----:B------:R1:W-:Y:S01]  /*b640*/  MUFU.TANH R169, R34 ;  /* 0x0000002200a97308 */ /* 0x0003e20000002400 */
[----:B------:R-:W-:Y:S02]  /*b650*/  FMNMX.FTZ R2, R188, R2, !PT ;  /* 0x00000002bc027209 */ /* 0x000fe40007810000 */
[----:B----4-:R-:W-:Y:S02]  /*b660*/  MOV R32, R133 ;  /* 0x0000008500207202 */ /* 0x010fe40000000f00 */
[----:B------:R-:W-:Y:S02]  /*b670*/  FMNMX.FTZ R2, R185, R2, !PT ;  /* 0x00000002b9027209 */ /* 0x000fe40007810000 */
[----:B------:R-:W-:Y:S02]  /*b680*/  FMNMX.FTZ R0, R32, R0, !PT ;  /* 0x0000000020007209 */ /* 0x000fe40007810000 */
[----:B------:R-:W-:Y:S01]  /*b690*/  FMNMX.FTZ R2, R186, R2, !PT ;  /* 0x00000002ba027209 */ /* 0x000fe20007810000 */
[----:B------:R-:W4:Y:S01]  /*b6a0*/  MUFU.TANH R172, R27 ;  /* 0x0000001b00ac7308 */ /* 0x000f220000002400 */
[----:B------:R-:W-:Y:S02]  /*b6b0*/  FMNMX.FTZ R0, R25, R0, !PT ;  /* 0x0000000019007209 */ /* 0x000fe40007810000 */
[----:B------:R-:W-:Y:S02]  /*b6c0*/  FMNMX.FTZ R2, R19, R2, !PT ;  /* 0x0000000213027209 */ /* 0x000fe40007810000 */
[----:B------:R-:W-:Y:S02]  /*b6d0*/  FMNMX.FTZ R0, R170, R0, !PT ;  /* 0x00000000aa007209 */ /* 0x000fe40007810000 */
[----:B------:R-:W-:Y:S02]  /*b6e0*/  FMNMX.FTZ R2, R171, R2, !PT ;  /* 0x00000002ab027209 */ /* 0x000fe40007810000 */
[----:B------:R-:W-:Y:S01]  /*b6f0*/  FMNMX.FTZ R0, R191, R0, !PT ;  /* 0x00000000bf007209 */ /* 0x000fe20007810000 */
[----:B------:R-:W4:Y:S01]  /*b700*/  MUFU.TANH R174, R30 ;  /* 0x0000001e00ae7308 */ /* 0x000f220000002400 */
[----:B------:R-:W-:Y:S02]  /*b710*/  FMNMX.FTZ R2, R18, R2, !PT ;  /* 0x0000000212027209 */ /* 0x000fe40007810000 */
[----:B-1----:R-:W-:Y:S02]  /*b720*/  MOV R34, R3 ;  /* 0x0000000300227202 */ /* 0x002fe40000000f00 */
[----:B------:R-:W-:Y:S02]  /*b730*/  FMNMX.FTZ R0, R24, R0, !PT ;  /* 0x0000000018007209 */ /* 0x000fe40007810000 */
[----:B------:R-:W-:Y:S02]  /*b740*/  FMNMX.FTZ R3, R34, R2, !PT ;  /* 0x0000000222037209 */ /* 0x000fe40007810000 */
[----:B------:R-:W-:Y:S01]  /*b750*/  FMNMX.FTZ R2, R17, R0, !PT ;  /* 0x0000000011027209 */ /* 0x000fe20007810000 */
[----:B------:R-:W-:Y:S01]  /*b760*/  FMUL.FTZ R0, R35, c[0x0][0x320] ;  /* 0x0000c80023007a20 */ /* 0x000fe20000410000 */
[----:B------:R-:W1:Y:S01]  /*b770*/  MUFU.TANH R175, R31 ;  /* 0x0000001f00af7308 */ /* 0x000e620000002400 */
[----:B------:R-:W-:Y:S02]  /*b780*/  FMNMX.FTZ R3, R20, R3, !PT ;  /* 0x0000000314037209 */ /* 0x000fe40007810000 */
[----:B------:R-:W-:Y:S02]  /*b790*/  FMNMX.FTZ R2, R22, R2, !PT ;  /* 0x0000000216027209 */ /* 0x000fe40007810000 */
[----:B------:R-:W-:Y:S02]  /*b7a0*/  FMNMX.FTZ R3, R21, R3, !PT ;  /* 0x0000000315037209 */ /* 0x000fe40007810000 */
[----:B------:R-:W-:Y:S03]  /*b7b0*/  MOV R35, R24 ;  /* 0x0000001800237202 */ /* 0x000fe60000000f00 */
[----:B------:R1:W-:Y:S10]  /*b7c0*/  MUFU.TANH R168, R0 ;  /* 0x0000000000a87308 */ /* 0x0003f40000002400 */
[----:B------:R-:W4:Y:S01]  /*b7d0*/  MUFU.TANH R179, R33 ;  /* 0x0000002100b37308 */ /* 0x000f220000002400 */
[----:B-1----:R-:W-:Y:S02]  /*b7e0*/  FMNMX.FTZ R0, R23, R2, !PT ;  /* 0x0000000217007209 */ /* 0x002fe40007810000 */
[----:B------:R-:W-:Y:S02]  /*b7f0*/  FMNMX.FTZ R2, R195, R3, !PT ;  /* 0x00000003c3027209 */ /* 0x000fe40007810000 */
[----:B------:R-:W-:Y:S02]  /*b800*/  FMNMX.FTZ R0, R176, R0, !PT ;  /* 0x00000000b0007209 */ /* 0x000fe40007810000 */
[----:B----4-:R-:W-:Y:S02]  /*b810*/  FMNMX.FTZ R2, R172, R2, !PT ;  /* 0x00000002ac027209 */ /* 0x010fe40007810000 */
[----:B------:R-:W-:Y:S02]  /*b820*/  FMNMX.FTZ R0, R177, R0, !PT ;  /* 0x00000000b1007209 */ /* 0x000fe40007810000 */
[----:B------:R-:W-:Y:S02]  /*b830*/  FMNMX.FTZ R2, R174, R2, !PT ;  /* 0x00000002ae027209 */ /* 0x000fe40007810000 */
[----:B------:R-:W-:Y:S02]  /*b840*/  FMNMX.FTZ R3, R178, R0, !PT ;  /* 0x00000000b2037209 */ /* 0x000fe40007810000 */
[----:B------:R-:W-:Y:S02]  /*b850*/  FMNMX.FTZ R0, R175, R2, !PT ;  /* 0x00000002af007209 */ /* 0x000fe40007810000 */
[----:B------:R-:W-:Y:S02]  /*b860*/  FMNMX.FTZ R3, R179, R3, !PT ;  /* 0x00000003b3037209 */ /* 0x000fe40007810000 */
[----:B------:R-:W-:Y:S02]  /*b870*/  FMNMX.FTZ R0, R169, R0, !PT ;  /* 0x00000000a9007209 */ /* 0x000fe40007810000 */
[----:B------:R-:W-:Y:S01]  /*b880*/  MOV R33, R25 ;  /* 0x0000001900217202 */ /* 0x000fe20000000f00 */
[----:B------:R-:W1:Y:S01]  /*b890*/  SHFL.BFLY PT, R133, R3, 0x2, 0x1f ;  /* 0x0c401f0003857f89 */ /* 0x000e6200000e0000 */
[----:B------:R-:W-:Y:S07]  /*b8a0*/  FMNMX.FTZ R0, R168, R0, !PT ;  /* 0x00000000a8007209 */ /* 0x000fee0007810000 */
[----:B------:R-:W4:Y:S01]  /*b8b0*/  SHFL.BFLY PT, R2, R0, 0x2, 0x1f ;  /* 0x0c401f0000027f89 */ /* 0x000f2200000e0000 */
[----:B-1----:R-:W-:Y:S07]  /*b8c0*/  FMNMX.FTZ R133, R3, R133, !PT ;  /* 0x0000008503857209 */ /* 0x002fee0007810000 */
[----:B------:R-:W1:Y:S01]  /*b8d0*/  SHFL.BFLY PT, R10, R133, 0x1, 0x1f ;  /* 0x0c201f00850a7f89 */ /* 0x000e6200000e0000 */
[----:B----4-:R-:W-:Y:S07]  /*b8e0*/  FMNMX.FTZ R0, R0, R2, !PT ;  /* 0x0000000200007209 */ /* 0x010fee0007810000 */
[----:B------:R-:W4:Y:S01]  /*b8f0*/  SHFL.BFLY PT, R3, R0, 0x1, 0x1f ;  /* 0x0c201f0000037f89 */ /* 0x000f2200000e0000 */
[C---:B--2---:R-:W-:Y:S02]  /*b900*/  ISETP.GT.AND P0, PT, R132.reuse, R4, PT ;  /* 0x000000048400720c */ /* 0x044fe40003f04270 */
[----:B------:R-:W-:Y:S05]  /*b910*/  IADD3 R132, R132, -0x1, RZ ;  /* 0xffffffff84847810 */ /* 0x000fea0007ffe0ff */
[----:B------:R4:W-:Y:S06]  /*b920*/  STL [R1+0x5c], R132 ;  /* 0x00005c8401007387 */ /* 0x0009ec0000100800 */
[----:B------:R-:W-:Y:S01]  /*b930*/  @P0 SHF.R.S32.HI R4, RZ, 0x1f, R132 ;  /* 0x0000001fff040819 */ /* 0x000fe20000011484 */
[----:B------:R-:W-:Y:S01]  /*b940*/  @P0 IMAD.WIDE.U32 R6, R132, c[0x0][0x1e0], RZ ;  /* 0x0000780084060a25 */ /* 0x000fe200078e00ff */
[----:B-1----:R-:W-:Y:S03]  /*b950*/  FMNMX.FTZ R133, R133, R10, !PT ;  /* 0x0000000a85857209 */ /* 0x002fe60007810000 */
[----:B------:R-:W-:Y:S01]  /*b960*/  @P0 IMAD R4, R4, c[0x0][0x1e0], RZ ;  /* 0x0000780004040a24 */ /* 0x000fe200078e02ff */
[----:B------:R-:W-:Y:S01]  /*b970*/  @P0 SHF.L.U32 R5, R6, 0x6, RZ ;  /* 0x0000000606050819 */ /* 0x000fe200000006ff */
[----:B------:R-:W-:Y:S02]  /*b980*/  FMUL.FTZ R181, R133, c[0x0][0x2d0] ;  /* 0x0000b40085b57a20 */ /* 0x000fe40000410000 */
[----:B------:R-:W-:Y:S02]  /*b990*/  @P0 IMAD R4, R132, c[0x0][0x1e4], R4 ;  /* 0x0000790084040a24 */ /* 0x000fe400078e0204 */
[----:B------:R-:W-:Y:S03]  /*b9a0*/  FFMA.FTZ R10, R184, c[0x0][0x2d0], -R181 ;  /* 0x0000b400b80a7a23 */ /* 0x000fe600000108b5 */
[----:B------:R-:W-:Y:S01]  /*b9b0*/  @P0 IADD3 R4, R7, R4, RZ ;  /* 0x0000000407040210 */ /* 0x000fe20007ffe0ff */
[----:B------:R-:W-:Y:S03]  /*b9c0*/  MUFU.EX2 R189, R10 ;  /* 0x0000000a00bd7308 */ /* 0x000fe60000000800 */
[----:B------:R-:W-:Y:S02]  /*b9d0*/  @P0 SHF.L.U64.HI R4, R6, 0x6, R4 ;  /* 0x0000000606040819 */ /* 0x000fe40000010204 */
[----:B----4-:R-:W-:Y:S02]  /*b9e0*/  FMNMX.FTZ R132, R0, R3, !PT ;  /* 0x0000000300847209 */ /* 0x010fe40007810000 */
[----:B---3--:R-:W-:Y:S02]  /*b9f0*/  @P0 IADD3 R16, P1, R28, 0x40, RZ ;  /* 0x000000401c100810 */ /* 0x008fe40007f3e0ff */
[----:B------:R-:W-:Y:S02]  /*ba00*/  @P0 IADD3 R7, P6, R5, R28, RZ ;  /* 0x0000001c05070210 */ /* 0x000fe40007fde0ff */
[-C--:B------:R-:W-:Y:S02]  /*ba10*/  @P0 IADD3.X R15, RZ, R26.reuse, RZ, P1, !PT ;  /* 0x0000001aff0f0210 */ /* 0x080fe40000ffe4ff */
[----:B------:R-:W-:Y:S02]  /*ba20*/  @P0 LEA R6, P1, R7, c[0x0][0x1c8], 0x1 ;  /* 0x0000720007060a11 */ /* 0x000fe400078208ff */
[----:B------:R-:W-:Y:S02]  /*ba30*/  @P0 IADD3.X R8, R4, R26, RZ, P6, !PT ;  /* 0x0000001a04080210 */ /* 0x000fe400037fe4ff */
[----:B------:R-:W-:Y:S02]  /*ba40*/  @P0 IADD3 R2, P6, R5, R16, RZ ;  /* 0x0000001005020210 */ /* 0x000fe40007fde0ff */
[----:B------:R-:W-:Y:S02]  /*ba50*/  @P0 LEA.HI.X R7, R7, c[0x0][0x1cc], R8, 0x1, P1 ;  /* 0x0000730007070a11 */ /* 0x000fe400008f0c08 */
[----:B------:R-:W-:Y:S02]  /*ba60*/  @P0 LEA R8, P1, R2, c[0x0][0x1c8], 0x1 ;  /* 0x0000720002080a11 */ /* 0x000fe400078208ff */
[----:B------:R-:W-:Y:S01]  /*ba70*/  @P0 IADD3.X R9, R4, R15, RZ, P6, !PT ;  /* 0x0000000f04090210 */ /* 0x000fe200037fe4ff */
[----:B------:R1:W-:Y:S03]  /*ba80*/  @P0 LDGSTS.E.BYPASS.LTC128B.128 [R131+0x10100], [R6.64], !P5 ;  /* 0x1010000006830fae */ /* 0x0003e6000e901d46 */
[----:B------:R-:W-:Y:S01]  /*ba90*/  @P0 LEA.HI.X R9, R2, c[0x0][0x1cc], R9, 0x1, P1 ;  /* 0x0000730002090a11 */ /* 0x000fe200008f0c09 */
[----:B------:R-:W-:Y:S01]  /*baa0*/  FADD.FTZ R2, -R133, R134 ;  /* 0x0000008685027221 */ /* 0x000fe20000010100 */
[----:B------:R-:W-:Y:S02]  /*bab0*/  @P0 IADD3 R14, P1, R28, 0x80, RZ ;  /* 0x000000801c0e0810 */ /* 0x000fe40007f3e0ff */
[----:B------:R-:W-:Y:S01]  /*bac0*/  MOV R134, R23 ;  /* 0x0000001700867202 */ /* 0x000fe20000000f00 */
[----:B------:R2:W-:Y:S01]  /*bad0*/  @P0 LDGSTS.E.BYPASS.LTC128B.128 [R131+0x12100], [R8.64], !P4 ;  /* 0x1210000008830fae */ /* 0x0005e2000e101d46 */
[----:B------:R-:W-:Y:S01]  /*bae0*/  @P0 IADD3.X R13, RZ, R26, RZ, P1, !PT ;  /* 0x0000001aff0d0210 */ /* 0x000fe20000ffe4ff */
[----:B------:R-:W-:Y:S04]  /*baf0*/  FMUL.FTZ R0, R2, c[0x0][0x2d0] ;  /* 0x0000b40002007a20 */ /* 0x000fe80000410000 */
[----:B------:R3:W4:Y:S01]  /*bb00*/  MUFU.EX2 R2, R0 ;  /* 0x0000000000027308 */ /* 0x0007220000000800 */
[----:B-1----:R-:W-:Y:S04]  /*bb10*/  @P0 IADD3 R7, P6, R5, R14, RZ ;  /* 0x0000000e05070210 */ /* 0x002fe80007fde0ff */
[C---:B------:R-:W-:Y:S02]  /*bb20*/  @P0 LEA R6, P1, R7.reuse, c[0x0][0x1c8], 0x1 ;  /* 0x0000720007060a11 */ /* 0x040fe400078208ff */
[----:B------:R-:W-:Y:S01]  /*bb30*/  @P0 IADD3.X R3, R4, R13, RZ, P6, !PT ;  /* 0x0000000d04030210 */ /* 0x000fe200037fe4ff */
[----:B--2---:R-:W-:Y:S03]  /*bb40*/  FFMA.FTZ R8, R182, c[0x0][0x2d0], -R181 ;  /* 0x0000b400b6087a23 */ /* 0x004fe600000108b5 */
[----:B------:R-:W-:Y:S01]  /*bb50*/  @P0 LEA.HI.X R7, R7, c[0x0][0x1cc], R3, 0x1, P1 ;  /* 0x0000730007070a11 */ /* 0x000fe200008f0c03 */
[----:B---3--:R-:W-:Y:S01]  /*bb60*/  FADD.FTZ R0, -R132, R135 ;  /* 0x0000008784007221 */ /* 0x008fe20000010100 */
[----:B------:R-:W-:Y:S01]  /*bb70*/  @P0 IADD3 R12, P1, R28, 0xc0, RZ ;  /* 0x000000c01c0c0810 */ /* 0x000fe20007f3e0ff */
[----:B------:R1:W-:Y:S01]  /*bb80*/  MUFU.EX2 R135, R8 ;  /* 0x0000000800877308 */ /* 0x0003e20000000800 */
[----:B----4-:R-:W-:Y:S01]  /*bb90*/  FMUL.FTZ R24, R2, R156 ;  /* 0x0000009c02187220 */ /* 0x010fe20000410000 */
[----:B------:R2:W-:Y:S01]  /*bba0*/  @P0 LDGSTS.E.BYPASS.LTC128B.128 [R131+0x14100], [R6.64], !P3 ;  /* 0x1410000006830fae */ /* 0x0005e2000d901d46 */
[----:B------:R-:W-:Y:S01]  /*bbb0*/  @P0 IADD3 R3, P6, R5, R12, RZ ;  /* 0x0000000c05030210 */ /* 0x000fe20007fde0ff */
[----:B------:R-:W-:Y:S01]  /*bbc0*/  FMUL.FTZ R0, R0, c[0x0][0x2d0] ;  /* 0x0000b40000007a20 */ /* 0x000fe20000410000 */
[----:B------:R-:W-:Y:S01]  /*bbd0*/  @P0 IADD3.X R9, RZ, R26, RZ, P1, !PT ;  /* 0x0000001aff090210 */ /* 0x000fe20000ffe4ff */
[C---:B------:R-:W-:Y:S02]  /*bbe0*/  FMUL.FTZ R25, R2.reuse, R157 ;  /* 0x0000009d02197220 */ /* 0x040fe40000410000 */
[C---:B------:R-:W-:Y:S02]  /*bbf0*/  FMUL.FTZ R36, R2.reuse, R36 ;  /* 0x0000002402247220 */ /* 0x040fe40000410000 */
[----:B------:R-:W3:Y:S01]  /*bc00*/  MUFU.EX2 R0, R0 ;  /* 0x0000000000007308 */ /* 0x000ee20000000800 */
[C---:B------:R-:W-:Y:S02]  /*bc10*/  FMUL.FTZ R37, R2.reuse, R37 ;  /* 0x0000002502257220 */ /* 0x040fe40000410000 */
[C---:B------:R-:W-:Y:S02]  /*bc20*/  FMUL.FTZ R40, R2.reuse, R40 ;  /* 0x0000002802287220 */ /* 0x040fe40000410000 */
[C---:B------:R-:W-:Y:S02]  /*bc30*/  FMUL.FTZ R41, R2.reuse, R41 ;  /* 0x0000002902297220 */ /* 0x040fe40000410000 */
[C---:B------:R-:W-:Y:S02]  /*bc40*/  FMUL.FTZ R44, R2.reuse, R44 ;  /* 0x0000002c022c7220 */ /* 0x040fe40000410000 */
[C---:B------:R-:W-:Y:S02]  /*bc50*/  FMUL.FTZ R45, R2.reuse, R45 ;  /* 0x0000002d022d7220 */ /* 0x040fe40000410000 */
[C---:B------:R-:W-:Y:S02]  /*bc60*/  FMUL.FTZ R48, R2.reuse, R48 ;  /* 0x0000003002307220 */ /* 0x040fe40000410000 */
[C---:B------:R-:W-:Y:S01]  /*bc70*/  FMUL.FTZ R49, R2.reuse, R49 ;  /* 0x0000003102317220 */ /* 0x040fe20000410000 */
[----:B-1----:R-:W-:Y:S01]  /*bc80*/  @P0 MOV R8, c[0x0][0x1e4] ;  /* 0x0000790000080a02 */ /* 0x002fe20000000f00 */
[C---:B------:R-:W-:Y:S02]  /*bc90*/  FMUL.FTZ R52, R2.reuse, R52 ;  /* 0x0000003402347220 */ /* 0x040fe40000410000 */
[C---:B------:R-:W-:Y:S01]  /*bca0*/  FMUL.FTZ R53, R2.reuse, R53 ;  /* 0x0000003502357220 */ /* 0x040fe20000410000 */
[C---:B--2---:R-:W-:Y:S01]  /*bcb0*/  @P0 LEA R6, P1, R3.reuse, c[0x0][0x1c8], 0x1 ;  /* 0x0000720003060a11 */ /* 0x044fe200078208ff */
[----:B------:R-:W-:Y:S01]  /*bcc0*/  FMUL.FTZ R56, R2, R56 ;  /* 0x0000003802387220 */ /* 0x000fe20000410000 */
[----:B------:R-:W-:Y:S01]  /*bcd0*/  @P0 IADD3.X R7, R4, R9, RZ, P6, !PT ;  /* 0x0000000904070210 */ /* 0x000fe200037fe4ff */
[----:B------:R-:W-:Y:S02]  /*bce0*/  FMUL.FTZ R57, R2, R57 ;  /* 0x0000003902397220 */ /* 0x000fe40000410000 */
[C---:B---3--:R-:W-:Y:S01]  /*bcf0*/  FMUL.FTZ R27, R0.reuse, R159 ;  /* 0x0000009f001b7220 */ /* 0x048fe20000410000 */
[----:B------:R-:W-:Y:S01]  /*bd00*/  @P0 LEA.HI.X R7, R3, c[0x0][0x1cc], R7, 0x1, P1 ;  /* 0x0000730003070a11 */ /* 0x000fe200008f0c07 */
[C---:B------:R-:W-:Y:S01]  /*bd10*/  FMUL.FTZ R38, R0.reuse, R38 ;  /* 0x0000002600267220 */ /* 0x040fe20000410000 */
[----:B------:R-:W-:Y:S01]  /*bd20*/  @P0 MOV R3, c[0x0][0x1e0] ;  /* 0x0000780000030a02 */ /* 0x000fe20000000f00 */
[C---:B------:R-:W-:Y:S02]  /*bd30*/  FMUL.FTZ R39, R0.reuse, R39 ;  /* 0x0000002700277220 */ /* 0x040fe40000410000 */
[----:B------:R1:W-:Y:S01]  /*bd40*/  @P0 LDGSTS.E.BYPASS.LTC128B.128 [R131+0x16100], [R6.64], !P2 ;  /* 0x1610000006830fae */ /* 0x0003e2000d101d46 */
[C---:B------:R-:W-:Y:S01]  /*bd50*/  @P0 LEA R5, P1, R3.reuse, R5, 0x5 ;  /* 0x0000000503050211 */ /* 0x040fe200078228ff */
[C---:B------:R-:W-:Y:S02]  /*bd60*/  FMUL.FTZ R42, R0.reuse, R42 ;  /* 0x0000002a002a7220 */ /* 0x040fe40000410000 */
[C---:B------:R-:W-:Y:S01]  /*bd70*/  FMUL.FTZ R43, R0.reuse, R43 ;  /* 0x0000002b002b7220 */ /* 0x040fe20000410000 */
[----:B------:R-:W-:Y:S01]  /*bd80*/  @P0 LEA.HI.X R4, R3, R4, R8, 0x5, P1 ;  /* 0x0000000403040211 */ /* 0x000fe200008f2c08 */
[C---:B------:R-:W-:Y:S01]  /*bd90*/  FMUL.FTZ R46, R0.reuse, R46 ;  /* 0x0000002e002e7220 */ /* 0x040fe20000410000 */
[----:B------:R-:W-:Y:S01]  /*bda0*/  @P0 IADD3 R3, P6, R5, R28, RZ ;  /* 0x0000001c05030210 */ /* 0x000fe20007fde0ff */
[C---:B------:R-:W-:Y:S02]  /*bdb0*/  FMUL.FTZ R47, R0.reuse, R47 ;  /* 0x0000002f002f7220 */ /* 0x040fe40000410000 */
[C---:B------:R-:W-:Y:S01]  /*bdc0*/  FMUL.FTZ R50, R0.reuse, R50 ;  /* 0x0000003200327220 */ /* 0x040fe20000410000 */
[----:B------:R-:W-:Y:S01]  /*bdd0*/  @P0 LEA R10, P1, R3, c[0x0][0x1c8], 0x1 ;  /* 0x00007200030a0a11 */ /* 0x000fe200078208ff */
[C---:B------:R-:W-:Y:S02]  /*bde0*/  FMUL.FTZ R51, R0.reuse, R51 ;  /* 0x0000003300337220 */ /* 0x040fe40000410000 */
[C---:B------:R-:W-:Y:S02]  /*bdf0*/  FMUL.FTZ R54, R0.reuse, R54 ;  /* 0x0000003600367220 */ /* 0x040fe40000410000 */
[C---:B------:R-:W-:Y:S02]  /*be00*/  FMUL.FTZ R55, R0.reuse, R55 ;  /* 0x0000003700377220 */ /* 0x040fe40000410000 */
[C---:B------:R-:W-:Y:S02]  /*be10*/  FMUL.FTZ R58, R0.reuse, R58 ;  /* 0x0000003a003a7220 */ /* 0x040fe40000410000 */
[----:B------:R-:W-:Y:S02]  /*be20*/  FMUL.FTZ R59, R0, R59 ;  /* 0x0000003b003b7220 */ /* 0x000fe40000410000 */
[C---:B------:R-:W-:Y:S02]  /*be30*/  FMUL.FTZ R60, R2.reuse, R60 ;  /* 0x0000003c023c7220 */ /* 0x040fe40000410000 */
[----:B------:R-:W-:Y:S02]  /*be40*/  FMUL.FTZ R61, R2, R61 ;  /* 0x0000003d023d7220 */ /* 0x000fe40000410000 */
[----:B------:R-:W-:Y:S01]  /*be50*/  FMUL.FTZ R62, R0, R62 ;  /* 0x0000003e003e7220 */ /* 0x000fe20000410000 */
[----:B-1----:R-:W-:Y:S01]  /*be60*/  @P0 IADD3.X R6, R4, R26, RZ, P6, !PT ;  /* 0x0000001a04060210 */ /* 0x002fe200037fe4ff */
[--C-:B------:R-:W-:Y:S02]  /*be70*/  FFMA.FTZ R7, R183, c[0x0][0x2d0], -R181.reuse ;  /* 0x0000b400b7077a23 */ /* 0x100fe400000108b5 */
[----:B------:R-:W-:Y:S01]  /*be80*/  FMUL.FTZ R26, R0, R158 ;  /* 0x0000009e001a7220 */ /* 0x000fe20000410000 */
[----:B------:R-:W-:Y:S01]  /*be90*/  @P0 LEA.HI.X R11, R3, c[0x0][0x1cc], R6, 0x1, P1 ;  /* 0x00007300030b0a11 */ /* 0x000fe200008f0c06 */
[----:B------:R-:W-:Y:S01]  /*bea0*/  FFMA.FTZ R3, R180, c[0x0][0x2d0], -R181 ;  /* 0x0000b400b4037a23 */ /* 0x000fe200000108b5 */
[----:B------:R1:W-:Y:S01]  /*beb0*/  MUFU.EX2 R190, R7 ;  /* 0x0000000700be7308 */ /* 0x0003e20000000800 */
[C---:B------:R-:W-:Y:S01]  /*bec0*/  @P0 IADD3 R6, P1, R5.reuse, R16, RZ ;  /* 0x0000001005060210 */ /* 0x040fe20007f3e0ff */
[----:B------:R-:W-:Y:S01]  /*bed0*/  FMUL.FTZ R16, R2, R148 ;  /* 0x0000009402107220 */ /* 0x000fe20000410000 */
[----:B------:R2:W-:Y:S01]  /*bee0*/  @P0 LDGSTS.E.BYPASS.LTC128B.128 [R131+0x11100], [R10.64], !P5 ;  /* 0x111000000a830fae */ /* 0x0005e2000e901d46 */
[----:B------:R-:W-:Y:S01]  /*bef0*/  MOV R148, R34 ;  /* 0x0000002200947202 */ /* 0x000fe20000000f00 */
[----:B------:R-:W-:Y:S01]  /*bf00*/  FMUL.FTZ R34, R0, R166 ;  /* 0x000000a600227220 */ /* 0x000fe20000410000 */
[----:B------:R-:W-:Y:S01]  /*bf10*/  @P0 IADD3.X R15, R4, R15, RZ, P1, !PT ;  /* 0x0000000f040f0210 */ /* 0x000fe20000ffe4ff */
[----:B------:R-:W-:Y:S02]  /*bf20*/  FMUL.FTZ R63, R0, R63 ;  /* 0x0000003f003f7220 */ /* 0x000fe40000410000 */
[C---:B------:R-:W-:Y:S01]  /*bf30*/  FMUL.FTZ R64, R2.reuse, R64 ;  /* 0x0000004002407220 */ /* 0x040fe20000410000 */
[----:B------:R3:W4:Y:S01]  /*bf40*/  MUFU.EX2 R173, R3 ;  /* 0x0000000300ad7308 */ /* 0x0007220000000800 */
[----:B------:R-:W-:Y:S02]  /*bf50*/  FMUL.FTZ R65, R2, R65 ;  /* 0x0000004102417220 */ /* 0x000fe40000410000 */
[C---:B------:R-:W-:Y:S02]  /*bf60*/  FMUL.FTZ R66, R0.reuse, R66 ;  /* 0x0000004200427220 */ /* 0x040fe40000410000 */
[----:B------:R-:W-:Y:S02]  /*bf70*/  FMUL.FTZ R67, R0, R67 ;  /* 0x0000004300437220 */ /* 0x000fe40000410000 */
[C---:B------:R-:W-:Y:S02]  /*bf80*/  FMUL.FTZ R68, R2.reuse, R68 ;  /* 0x0000004402447220 */ /* 0x040fe40000410000 */
[----:B------:R-:W-:Y:S02]  /*bf90*/  FMUL.FTZ R69, R2, R69 ;  /* 0x0000004502457220 */ /* 0x000fe40000410000 */
[C---:B------:R-:W-:Y:S02]  /*bfa0*/  FMUL.FTZ R70, R0.reuse, R70 ;  /* 0x0000004600467220 */ /* 0x040fe40000410000 */
[----:B------:R-:W-:Y:S01]  /*bfb0*/  FMUL.FTZ R71, R0, R71 ;  /* 0x0000004700477220 */ /* 0x000fe20000410000 */
[C---:B-1----:R-:W-:Y:S01]  /*bfc0*/  @P0 IADD3 R7, P6, R5.reuse, R14, RZ ;  /* 0x0000000e05070210 */ /* 0x042fe20007fde0ff */
[C---:B------:R-:W-:Y:S01]  /*bfd0*/  FMUL.FTZ R72, R2.reuse, R72 ;  /* 0x0000004802487220 */ /* 0x040fe20000410000 */
[----:B------:R-:W-:Y:S01]  /*bfe0*/  @P0 IADD3 R5, P1, R5, R12, RZ ;  /* 0x0000000c05050210 */ /* 0x000fe20007f3e0ff */
[----:B------:R-:W-:Y:S01]  /*bff0*/  FMUL.FTZ R73, R2, R73 ;  /* 0x0000004902497220 */ /* 0x000fe20000410000 */
[----:B------:R-:W-:Y:S01]  /*c000*/  @P0 IADD3.X R13, R4, R13, RZ, P6, !PT ;  /* 0x0000000d040d0210 */ /* 0x000fe200037fe4ff */
[----:B------:R-:W-:Y:S01]  /*c010*/  FMUL.FTZ R74, R0, R74 ;  /* 0x0000004a004a7220 */ /* 0x000fe20000410000 */
[----:B------:R-:W-:Y:S01]  /*c020*/  @P0 IADD3.X R14, R4, R9, RZ, P1, !PT ;  /* 0x00000009040e0210 */ /* 0x000fe20000ffe4ff */
[----:B--2---:R-:W-:Y:S01]  /*c030*/  FMUL.FTZ R10, R0, R142 ;  /* 0x0000008e000a7220 */ /* 0x004fe20000410000 */
[----:B------:R-:W-:Y:S01]  /*c040*/  @P0 LEA R8, P6, R6, c[0x0][0x1c8], 0x1 ;  /* 0x0000720006080a11 */ /* 0x000fe200078c08ff */
[----:B------:R-:W-:Y:S02]  /*c050*/  FMUL.FTZ R11, R0, R143 ;  /* 0x0000008f000b7220 */ /* 0x000fe40000410000 */
[----:B---3--:R-:W-:Y:S01]  /*c060*/  FMUL.FTZ R3, R132, c[0x0][0x2d0] ;  /* 0x0000b40084037a20 */ /* 0x008fe20000410000 */
[----:B------:R-:W-:Y:S01]  /*c070*/  @P0 LEA.HI.X R9, R6, c[0x0][0x1cc], R15, 0x1, P6 ;  /* 0x0000730006090a11 */ /* 0x000fe200030f0c0f */
[----:B------:R-:W-:Y:S01]  /*c080*/  FMUL.FTZ R75, R0, R75 ;  /* 0x0000004b004b7220 */ /* 0x000fe20000410000 */
[----:B------:R-:W-:Y:S01]  /*c090*/  @P0 LEA R6, P1, R7, c[0x0][0x1c8], 0x1 ;  /* 0x0000720007060a11 */ /* 0x000fe200078208ff */
[----:B------:R-:W-:Y:S01]  /*c0a0*/  FFMA.FTZ R4, R187, c[0x0][0x2d0], -R3 ;  /* 0x0000b400bb047a23 */ /* 0x000fe20000010803 */
[----:B------:R-:W-:Y:S01]  /*c0b0*/  MOV R187, R22 ;  /* 0x0000001600bb7202 */ /* 0x000fe20000000f00 */
[----:B------:R1:W-:Y:S01]  /*c0c0*/  @P0 LDGSTS.E.BYPASS.LTC128B.128 [R131+0x13100], [R8.64], !P4 ;  /* 0x1310000008830fae */ /* 0x0003e2000e101d46 */
[----:B------:R-:W-:Y:S01]  /*c0d0*/  @P0 LEA.HI.X R7, R7, c[0x0][0x1cc], R13, 0x1, P1 ;  /* 0x0000730007070a11 */ /* 0x000fe200008f0c0d */
[----:B------:R2:W-:Y:S01]  /*c0e0*/  MUFU.EX2 R180, R4 ;  /* 0x0000000400b47308 */ /* 0x0005e20000000800 */
[--C-:B------:R-:W-:Y:S01]  /*c0f0*/  FFMA.FTZ R12, R188, c[0x0][0x2d0], -R3.reuse ;  /* 0x0000b400bc0c7a23 */ /* 0x100fe20000010803 */
[----:B------:R-:W-:Y:S01]  /*c100*/  MOV R188, R21 ;  /* 0x0000001500bc7202 */ /* 0x000fe20000000f00 */
[C---:B------:R-:W-:Y:S02]  /*c110*/  FMUL.FTZ R76, R2.reuse, R76 ;  /* 0x0000004c024c7220 */ /* 0x040fe40000410000 */
[----:B------:R-:W-:Y:S01]  /*c120*/  FMUL.FTZ R77, R2, R77 ;  /* 0x0000004d024d7220 */ /* 0x000fe20000410000 */
[----:B------:R3:W-:Y:S01]  /*c130*/  @P0 LDGSTS.E.BYPASS.LTC128B.128 [R131+0x15100], [R6.64], !P3 ;  /* 0x1510000006830fae */ /* 0x0007e2000d901d46 */
[C---:B------:R-:W-:Y:S02]  /*c140*/  FMUL.FTZ R78, R0.reuse, R78 ;  /* 0x0000004e004e7220 */ /* 0x040fe40000410000 */
[----:B------:R-:W-:Y:S01]  /*c150*/  FMUL.FTZ R79, R0, R79 ;  /* 0x0000004f004f7220 */ /* 0x000fe20000410000 */
[----:B------:R3:W3:Y:S01]  /*c160*/  MUFU.EX2 R182, R12 ;  /* 0x0000000c00b67308 */ /* 0x0006e20000000800 */
[C---:B------:R-:W-:Y:S02]  /*c170*/  FMUL.FTZ R80, R2.reuse, R80 ;  /* 0x0000005002507220 */ /* 0x040fe40000410000 */
[----:B------:R-:W-:Y:S02]  /*c180*/  FMUL.FTZ R81, R2, R81 ;  /* 0x0000005102517220 */ /* 0x000fe40000410000 */
[C---:B------:R-:W-:Y:S02]  /*c190*/  FMUL.FTZ R82, R0.reuse, R82 ;  /* 0x0000005200527220 */ /* 0x040fe40000410000 */
[----:B------:R-:W-:Y:S02]  /*c1a0*/  FMUL.FTZ R83, R0, R83 ;  /* 0x0000005300537220 */ /* 0x000fe40000410000 */
[C---:B------:R-:W-:Y:S02]  /*c1b0*/  FMUL.FTZ R84, R2.reuse, R84 ;  /* 0x0000005402547220 */ /* 0x040fe40000410000 */
[----:B------:R-:W-:Y:S02]  /*c1c0*/  FMUL.FTZ R85, R2, R85 ;  /* 0x0000005502557220 */ /* 0x000fe40000410000 */
[----:B------:R-:W-:Y:S01]  /*c1d0*/  FMUL.FTZ R86, R0, R86 ;  /* 0x0000005600567220 */ /* 0x000fe20000410000 */
[----:B--2---:R-:W-:Y:S01]  /*c1e0*/  @P0 LEA R4, P1, R5, c[0x0][0x1c8], 0x1 ;  /* 0x0000720005040a11 */ /* 0x004fe200078208ff */
[--C-:B-1----:R-:W-:Y:S01]  /*c1f0*/  FFMA.FTZ R8, R185, c[0x0][0x2d0], -R3.reuse ;  /* 0x0000b400b9087a23 */ /* 0x102fe20000010803 */
[----:B------:R-:W-:Y:S01]  /*c200*/  MOV R185, R19 ;  /* 0x0000001300b97202 */ /* 0x000fe20000000f00 */
[----:B------:R-:W-:Y:S01]  /*c210*/  FMUL.FTZ R9, R2, R141 ;  /* 0x0000008d02097220 */ /* 0x000fe20000410000 */
[----:B------:R-:W-:Y:S01]  /*c220*/  @P0 LEA.HI.X R5, R5, c[0x0][0x1cc], R14, 0x1, P1 ;  /* 0x0000730005050a11 */ /* 0x000fe200008f0c0e */
[----:B------:R1:W-:Y:S01]  /*c230*/  MUFU.EX2 R183, R8 ;  /* 0x0000000800b77308 */ /* 0x0003e20000000800 */
[C---:B------:R-:W-:Y:S02]  /*c240*/  FMUL.FTZ R19, R0.reuse, R151 ;  /* 0x0000009700137220 */ /* 0x040fe40000410000 */
[C---:B------:R-:W-:Y:S01]  /*c250*/  FMUL.FTZ R87, R0.reuse, R87 ;  /* 0x0000005700577220 */ /* 0x040fe20000410000 */
[----:B------:R2:W-:Y:S01]  /*c260*/  @P0 LDGSTS.E.BYPASS.LTC128B.128 [R131+0x17100], [R4.64], !P2 ;  /* 0x1710000004830fae */ /* 0x0005e2000d101d46 */
[C---:B---3--:R-:W-:Y:S01]  /*c270*/  FMUL.FTZ R6, R0.reuse, R138 ;  /* 0x0000008a00067220 */ /* 0x048fe20000410000 */
[----:B----4-:R-:W-:Y:S01]  /*c280*/  F2FP.BF16.PACK_AB R138, R173, R190 ;  /* 0x000000bead8a723e */ /* 0x010fe200000010ff */
[----:B------:R-:W-:Y:S02]  /*c290*/  FMUL.FTZ R7, R0, R139 ;  /* 0x0000008b00077220 */ /* 0x000fe40000410000 */
[C---:B------:R-:W-:Y:S02]  /*c2a0*/  FMUL.FTZ R88, R2.reuse, R88 ;  /* 0x0000005802587220 */ /* 0x040fe40000410000 */
[----:B------:R-:W-:Y:S01]  /*c2b0*/  FMUL.FTZ R89, R2, R89 ;  /* 0x0000005902597220 */ /* 0x000fe20000410000 */
[----:B------:R-:W3:Y:S01]  /*c2c0*/  LDSM.16.MT88.4 R12, [R248] ;  /* 0x00000000f80c783b */ /* 0x000ee20000004200 */
[C---:B------:R-:W-:Y:S02]  /*c2d0*/  FMUL.FTZ R90, R0.reuse, R90 ;  /* 0x0000005a005a7220 */ /* 0x040fe40000410000 */
[----:B------:R-:W-:Y:S02]  /*c2e0*/  FMUL.FTZ R91, R0, R91 ;  /* 0x0000005b005b7220 */ /* 0x000fe40000410000 */
[C---:B------:R-:W-:Y:S02]  /*c2f0*/  FMUL.FTZ R92, R2.reuse, R92 ;  /* 0x0000005c025c7220 */ /* 0x040fe40000410000 */
[----:B------:R-:W-:Y:S01]  /*c300*/  FMUL.FTZ R93, R2, R93 ;  /* 0x0000005d025d7220 */ /* 0x000fe20000410000 */
[----:B------:R-:W-:Y:S01]  /*c310*/  LDSM.16.MT88.4 R28, [R251] ;  /* 0x00000000fb1c783b */ /* 0x000fe20000004200 */
[C---:B------:R-:W-:Y:S02]  /*c320*/  FMUL.FTZ R94, R0.reuse, R94 ;  /* 0x0000005e005e7220 */ /* 0x040fe40000410000 */
[----:B------:R-:W-:Y:S02]  /*c330*/  FMUL.FTZ R95, R0, R95 ;  /* 0x0000005f005f7220 */ /* 0x000fe40000410000 */
[C---:B-1----:R-:W-:Y:S02]  /*c340*/  FMUL.FTZ R8, R2.reuse, R140 ;  /* 0x0000008c02087220 */ /* 0x042fe40000410000 */
[C---:B------:R-:W-:Y:S01]  /*c350*/  FMUL.FTZ R96, R2.reuse, R96 ;  /* 0x0000006002607220 */ /* 0x040fe20000410000 */
[----:B------:R-:W0:Y:S01]  /*c360*/  LDGDEPBAR ;  /* 0x00000000000079af */ /* 0x000e220000000000 */
[----:B------:R-:W-:Y:S02]  /*c370*/  FMUL.FTZ R97, R2, R97 ;  /* 0x0000006102617220 */ /* 0x000fe40000410000 */
[----:B--2---:R-:W-:Y:S01]  /*c380*/  FFMA.FTZ R4, R186, c[0x0][0x2d0], -R3 ;  /* 0x0000b400ba047a23 */ /* 0x004fe20000010803 */
[----:B------:R-:W-:Y:S01]  /*c390*/  MOV R186, R20 ;  /* 0x0000001400ba7202 */ /* 0x000fe20000000f00 */
[----:B------:R-:W-:Y:S01]  /*c3a0*/  FMUL.FTZ R5, R2, R137 ;  /* 0x0000008902057220 */ /* 0x000fe20000410000 */
[----:B------:R-:W-:Y:S01]  /*c3b0*/  F2FP.BF16.PACK_AB R137, R182, R180 ;  /* 0x000000b4b689723e */ /* 0x000fe200000010ff */
[----:B------:R-:W1:Y:S01]  /*c3c0*/  MUFU.EX2 R184, R4 ;  /* 0x0000000400b87308 */ /* 0x000e620000000800 */
[----:B------:R-:W2:Y:S01]  /*c3d0*/  LDL.LU R131, [R1+0x12c] ;  /* 0x00012c0001837983 */ /* 0x000ea20000300800 */
[C---:B------:R-:W-:Y:S02]  /*c3e0*/  FMUL.FTZ R98, R0.reuse, R98 ;  /* 0x0000006200627220 */ /* 0x040fe40000410000 */
[----:B------:R-:W-:Y:S01]  /*c3f0*/  FMUL.FTZ R99, R0, R99 ;  /* 0x0000006300637220 */ /* 0x000fe20000410000 */
[----:B------:R-:W4:Y:S01]  /*c400*/  LDL R140, [R1+0x48] ;  /* 0x00004800018c7983 */ /* 0x000f220000100800 */
[C---:B------:R-:W-:Y:S02]  /*c410*/  FMUL.FTZ R100, R2.reuse, R100 ;  /* 0x0000006402647220 */ /* 0x040fe40000410000 */
[----:B------:R-:W-:Y:S01]  /*c420*/  FMUL.FTZ R101, R2, R101 ;  /* 0x0000006502657220 */ /* 0x000fe20000410000 */
[----:B------:R-:W3:Y:S01]  /*c430*/  LDSM.16.MT88.4 R20, [R252] ;  /* 0x00000000fc14783b */ /* 0x000ee20000004200 */
        /* <DEDUP_REMOVED lines=8> */
[----:B------:R-:W-:Y:S01]  /*c4c0*/  FMUL.FTZ R4, R2, R136 ;  /* 0x0000008802047220 */ /* 0x000fe20000410000 */
[----:B------:R-:W-:Y:S01]  /*c4d0*/  F2FP.BF16.PACK_AB R136, R189, R135 ;  /* 0x00000087bd88723e */ /* 0x000fe200000010ff */
[--C-:B------:R-:W-:Y:S02]  /*c4e0*/  FFMA.FTZ R157, R176, c[0x0][0x2d0], -R181.reuse ;  /* 0x0000b400b09d7a23 */ /* 0x100fe400000108b5 */
[--C-:B------:R-:W-:Y:S02]  /*c4f0*/  FFMA.FTZ R158, R177, c[0x0][0x2d0], -R181.reuse ;  /* 0x0000b400b19e7a23 */ /* 0x100fe400000108b5 */
[--C-:B------:R-:W-:Y:S02]  /*c500*/  FFMA.FTZ R159, R178, c[0x0][0x2d0], -R181.reuse ;  /* 0x0000b400b29f7a23 */ /* 0x100fe400000108b5 */
[C---:B---3--:R-:W-:Y:S05]  /*c510*/  HMMA.16816.F32.BF16 R4, R136.reuse, R12, R4 ;  /* 0x0000000c8804723c */ /* 0x048fea0000041804 */
[C---:B------:R-:W-:Y:S02]  /*c520*/  FMUL.FTZ R109, R2.reuse, R109 ;  /* 0x0000006d026d7220 */ /* 0x040fe40000410000 */
[C---:B------:R-:W-:Y:S01]  /*c530*/  FMUL.FTZ R12, R2.reuse, R144 ;  /* 0x00000090020c7220 */ /* 0x040fe20000410000 */
[C---:B------:R-:W-:Y:S04]  /*c540*/  HMMA.16816.F32.BF16 R8, R136.reuse, R14, R8 ;  /* 0x0000000e8808723c */ /* 0x040fe80000041808 */
[----:B------:R-:W-:Y:S01]  /*c550*/  FMUL.FTZ R13, R2, R145 ;  /* 0x00000091020d7220 */ /* 0x000fe20000410000 */
[----:B------:R-:W-:Y:S01]  /*c560*/  MOV R144, R18 ;  /* 0x0000001200907202 */ /* 0x000fe20000000f00 */
[C---:B------:R-:W-:Y:S01]  /*c570*/  FMUL.FTZ R18, R0.reuse, R150 ;  /* 0x0000009600127220 */ /* 0x040fe20000410000 */
[----:B------:R-:W-:Y:S01]  /*c580*/  MOV R145, R17 ;  /* 0x0000001100917202 */ /* 0x000fe20000000f00 */
[C---:B------:R-:W-:Y:S01]  /*c590*/  FMUL.FTZ R14, R0.reuse, R146 ;  /* 0x00000092000e7220 */ /* 0x040fe20000410000 */
[----:B------:R-:W-:Y:S03]  /*c5a0*/  MOV R146, R186 ;  /* 0x000000ba00927202 */ /* 0x000fe60000000f00 */
[----:B------:R-:W-:Y:S01]  /*c5b0*/  FMUL.FTZ R15, R0, R147 ;  /* 0x00000093000f7220 */ /* 0x000fe20000410000 */
[----:B------:R-:W-:Y:S01]  /*c5c0*/  MOV R147, R35 ;  /* 0x0000002300937202 */ /* 0x000fe20000000f00 */
[----:B------:R-:W-:Y:S01]  /*c5d0*/  FMUL.FTZ R17, R2, R149 ;  /* 0x0000009502117220 */ /* 0x000fe20000410000 */
[----:B------:R-:W-:Y:S01]  /*c5e0*/  MOV R186, R188 ;  /* 0x000000bc00ba7202 */ /* 0x000fe20000000f00 */
[C---:B------:R-:W-:Y:S01]  /*c5f0*/  FMUL.FTZ R35, R0.reuse, R167 ;  /* 0x000000a700237220 */ /* 0x040fe20000410000 */
[----:B------:R-:W-:Y:S01]  /*c600*/  MOV R150, R147 ;  /* 0x0000009300967202 */ /* 0x000fe20000000f00 */
[----:B------:R-:W-:Y:S01]  /*c610*/  FMUL.FTZ R110, R0, R110 ;  /* 0x0000006e006e7220 */ /* 0x000fe20000410000 */
[C---:B------:R-:W-:Y:S03]  /*c620*/  HMMA.16816.F32.BF16 R12, R136.reuse, R20, R12 ;  /* 0x00000014880c723c */ /* 0x040fe6000004180c */
[----:B------:R-:W-:Y:S01]  /*c630*/  MOV R149, R33 ;  /* 0x0000002100957202 */ /* 0x000fe20000000f00 */
[----:B------:R-:W-:Y:S01]  /*c640*/  FMUL.FTZ R33, R2, R165 ;  /* 0x000000a502217220 */ /* 0x000fe20000410000 */
[----:B------:R-:W-:Y:S01]  /*c650*/  MOV R188, R187 ;  /* 0x000000bb00bc7202 */ /* 0x000fe20000000f00 */
[----:B------:R-:W-:Y:S01]  /*c660*/  FMUL.FTZ R111, R0, R111 ;  /* 0x0000006f006f7220 */ /* 0x000fe20000410000 */
[----:B------:R-:W-:Y:S01]  /*c670*/  MOV R187, R134 ;  /* 0x0000008600bb7202 */ /* 0x000fe20000000f00 */
[C---:B------:R-:W-:Y:S04]  /*c680*/  HMMA.16816.F32.BF16 R16, R136.reuse, R22, R16 ;  /* 0x000000168810723c */ /* 0x040fe80000041810 */
[----:B------:R-:W-:Y:S01]  /*c690*/  FMUL.FTZ R20, R2, R152 ;  /* 0x0000009802147220 */ /* 0x000fe20000410000 */
[----:B------:R-:W-:Y:S01]  /*c6a0*/  MOV R134, R32 ;  /* 0x0000002000867202 */ /* 0x000fe20000000f00 */
[----:B------:R-:W3:Y:S01]  /*c6b0*/  LDL R152, [R1+0x4] ;  /* 0x0000040001987983 */ /* 0x000ee20000100800 */
[C---:B------:R-:W-:Y:S02]  /*c6c0*/  FMUL.FTZ R22, R0.reuse, R154 ;  /* 0x0000009a00167220 */ /* 0x040fe40000410000 */
[----:B------:R-:W-:Y:S01]  /*c6d0*/  FMUL.FTZ R23, R0, R155 ;  /* 0x0000009b00177220 */ /* 0x000fe20000410000 */
[----:B------:R-:W3:Y:S02]  /*c6e0*/  LDL.LU R151, [R1+0x80] ;  /* 0x0000800001977983 */ /* 0x000ee40000300800 */
[C---:B------:R-:W-:Y:S01]  /*c6f0*/  FMUL.FTZ R21, R2.reuse, R153 ;  /* 0x0000009902157220 */ /* 0x040fe20000410000 */
[----:B------:R-:W-:Y:S01]  /*c700*/  MOV R153, R148 ;  /* 0x0000009400997202 */ /* 0x000fe20000000f00 */
[----:B------:R-:W-:Y:S01]  /*c710*/  FMUL.FTZ R32, R2, R164 ;  /* 0x000000a402207220 */ /* 0x000fe20000410000 */
[----:B------:R-:W-:Y:S01]  /*c720*/  MOV R148, R146 ;  /* 0x0000009200947202 */ /* 0x000fe20000000f00 */
[--C-:B------:R-:W-:Y:S02]  /*c730*/  FFMA.FTZ R134, R134, c[0x0][0x2d0], -R181.reuse ;  /* 0x0000b40086867a23 */ /* 0x100fe400000108b5 */
[C---:B------:R-:W-:Y:S01]  /*c740*/  FMUL.FTZ R112, R2.reuse, R112 ;  /* 0x0000007002707220 */ /* 0x040fe20000410000 */
[C---:B------:R-:W-:Y:S03]  /*c750*/  HMMA.16816.F32.BF16 R20, R136.reuse, R28, R20 ;  /* 0x0000001c8814723c */ /* 0x040fe60000041814 */
[----:B------:R-:W-:Y:S02]  /*c760*/  FMUL.FTZ R113, R2, R113 ;  /* 0x0000007102717220 */ /* 0x000fe40000410000 */
[----:B------:R-:W-:Y:S02]  /*c770*/  FMUL.FTZ R114, R0, R114 ;  /* 0x0000007200727220 */ /* 0x000fe40000410000 */
[C---:B------:R-:W-:Y:S01]  /*c780*/  FMUL.FTZ R28, R2.reuse, R160 ;  /* 0x000000a0021c7220 */ /* 0x040fe20000410000 */
[C---:B------:R-:W-:Y:S01]  /*c790*/  HMMA.16816.F32.BF16 R24, R136.reuse, R30, R24 ;  /* 0x0000001e8818723c */ /* 0x040fe20000041818 */
[----:B------:R1:W-:Y:S03]  /*c7a0*/  MUFU.EX2 R160, R134 ;  /* 0x0000008600a07308 */ /* 0x0003e60000000800 */
[----:B------:R-:W-:Y:S02]  /*c7b0*/  FMUL.FTZ R29, R2, R161 ;  /* 0x000000a1021d7220 */ /* 0x000fe40000410000 */
[C---:B------:R-:W-:Y:S02]  /*c7c0*/  FMUL.FTZ R115, R0.reuse, R115 ;  /* 0x0000007300737220 */ /* 0x040fe40000410000 */
[C---:B------:R-:W-:Y:S04]  /*c7d0*/  FMUL.FTZ R30, R0.reuse, R162 ;  /* 0x000000a2001e7220 */ /* 0x040fe80000410000 */
[----:B------:R-:W-:Y:S02]  /*c7e0*/  FMUL.FTZ R31, R0, R163 ;  /* 0x000000a3001f7220 */ /* 0x000fe40000410000 */
[C---:B------:R-:W-:Y:S02]  /*c7f0*/  FMUL.FTZ R116, R2.reuse, R116 ;  /* 0x0000007402747220 */ /* 0x040fe40000410000 */
[----:B------:R-:W-:Y:S02]  /*c800*/  FMUL.FTZ R117, R2, R117 ;  /* 0x0000007502757220 */ /* 0x000fe40000410000 */
[C---:B------:R-:W-:Y:S02]  /*c810*/  FMUL.FTZ R118, R0.reuse, R118 ;  /* 0x0000007600767220 */ /* 0x040fe40000410000 */
[----:B------:R-:W-:Y:S02]  /*c820*/  FMUL.FTZ R119, R0, R119 ;  /* 0x0000007700777220 */ /* 0x000fe40000410000 */
[C---:B------:R-:W-:Y:S02]  /*c830*/  FMUL.FTZ R120, R2.reuse, R120 ;  /* 0x0000007802787220 */ /* 0x040fe40000410000 */
[----:B------:R-:W-:Y:S02]  /*c840*/  FMUL.FTZ R121, R2, R121 ;  /* 0x0000007902797220 */ /* 0x000fe40000410000 */
[----:B-1----:R-:W-:Y:S01]  /*c850*/  FFMA.FTZ R134, R149, c[0x0][0x2d0], -R181 ;  /* 0x0000b40095867a23 */ /* 0x002fe200000108b5 */
[----:B------:R-:W-:Y:S01]  /*c860*/  MOV R149, R145 ;  /* 0x0000009100957202 */ /* 0x000fe20000000f00 */
[C---:B------:R-:W-:Y:S02]  /*c870*/  FMUL.FTZ R122, R0.reuse, R122 ;  /* 0x0000007a007a7220 */ /* 0x040fe40000410000 */
[----:B------:R1:W1:Y:S01]  /*c880*/  MUFU.EX2 R161, R134 ;  /* 0x0000008600a17308 */ /* 0x0002620000000800 */
        /* <DEDUP_REMOVED lines=8> */
[--C-:B------:R-:W-:Y:S02]  /*c910*/  FFMA.FTZ R169, R169, c[0x0][0x2d0], -R3.reuse ;  /* 0x0000b400a9a97a23 */ /* 0x100fe40000010803 */
[--C-:B-1----:R-:W-:Y:S04]  /*c920*/  FFMA.FTZ R134, R185, c[0x0][0x2d0], -R3.reuse ;  /* 0x0000b400b9867a23 */ /* 0x102fe80000010803 */
[----:B------:R1:W-:Y:S02]  /*c930*/  MUFU.EX2 R156, R134 ;  /* 0x00000086009c7308 */ /* 0x0003e40000000800 */
[----:B-1----:R-:W-:Y:S08]  /*c940*/  FFMA.FTZ R134, R171, c[0x0][0x2d0], -R3 ;  /* 0x0000b400ab867a23 */ /* 0x002ff00000010803 */
[----:B------:R1:W1:Y:S02]  /*c950*/  MUFU.EX2 R171, R134 ;  /* 0x0000008600ab7308 */ /* 0x0002640000000800 */
[--C-:B-1----:R-:W-:Y:S08]  /*c960*/  FFMA.FTZ R134, R170, c[0x0][0x2d0], -R181.reuse ;  /* 0x0000b400aa867a23 */ /* 0x102ff000000108b5 */
[----:B------:R1:W-:Y:S02]  /*c970*/  MUFU.EX2 R185, R134 ;  /* 0x0000008600b97308 */ /* 0x0003e40000000800 */
[----:B-1----:R-:W-:Y:S08]  /*c980*/  FFMA.FTZ R134, R191, c[0x0][0x2d0], -R181 ;  /* 0x0000b400bf867a23 */ /* 0x002ff000000108b5 */
[----:B------:R1:W1:Y:S02]  /*c990*/  MUFU.EX2 R165, R134 ;  /* 0x0000008600a57308 */ /* 0x0002640000000800 */
[--C-:B-1----:R-:W-:Y:S02]  /*c9a0*/  FFMA.FTZ R134, R144, c[0x0][0x2d0], -R3.reuse ;  /* 0x0000b40090867a23 */ /* 0x102fe40000010803 */
[----:B------:R-:W-:Y:S06]  /*c9b0*/  LDSM.16.MT88.4 R144, [R252+0x800] ;  /* 0x00080000fc90783b */ /* 0x000fec0000004200 */
[----:B------:R1:W-:Y:S02]  /*c9c0*/  MUFU.EX2 R170, R134 ;  /* 0x0000008600aa7308 */ /* 0x0003e40000000800 */
[----:B-1----:R-:W-:Y:S08]  /*c9d0*/  FFMA.FTZ R134, R153, c[0x0][0x2d0], -R3 ;  /* 0x0000b40099867a23 */ /* 0x002ff00000010803 */
[----:B------:R1:W1:Y:S01]  /*c9e0*/  MUFU.EX2 R164, R134 ;  /* 0x0000008600a47308 */ /* 0x0002620000000800 */
[----:B--2---:R-:W-:Y:S01]  /*c9f0*/  FMUL.FTZ R131, R0, R131 ;  /* 0x0000008300837220 */ /* 0x004fe20000410000 */
[----:B----4-:R-:W2:Y:S08]  /*ca00*/  LDSM.16.MT88.4 R140, [R140] ;  /* 0x000000008c8c783b */ /* 0x010eb00000004200 */
[----:B-1----:R-:W4:Y:S01]  /*ca10*/  LDL.LU R134, [R1+0x84] ;  /* 0x0000840001867983 */ /* 0x002f220000300800 */
[C---:B--2---:R-:W-:Y:S08]  /*ca20*/  HMMA.16816.F32.BF16 R28, R136.reuse, R140, R28 ;  /* 0x0000008c881c723c */ /* 0x044ff0000004181c */
[C---:B------:R-:W-:Y:S01]  /*ca30*/  HMMA.16816.F32.BF16 R32, R136.reuse, R142, R32 ;  /* 0x0000008e8820723c */ /* 0x040fe20000041820 */
[----:B------:R-:W1:Y:S03]  /*ca40*/  LDSM.16.MT88.4 R140, [R248+0x2000] ;  /* 0x00200000f88c783b */ /* 0x000e660000004200 */
[----:B---3--:R-:W-:Y:S02]  /*ca50*/  FFMA.FTZ R135, R2, R151, R135 ;  /* 0x0000009702877223 */ /* 0x008fe40000010087 */
[----:B------:R-:W-:Y:S02]  /*ca60*/  FFMA.FTZ R2, R150, c[0x0][0x2d0], -R181 ;  /* 0x0000b40096027a23 */ /* 0x000fe400000108b5 */
[----:B------:R-:W-:Y:S01]  /*ca70*/  FADD.FTZ R135, R189, R135 ;  /* 0x00000087bd877221 */ /* 0x000fe20000010000 */
        /* <DEDUP_REMOVED lines=14> */
[----:B------:R-:W1:Y:S03]  /*cb60*/  LDSM.16.MT88.4 R140, [R252+0x4000] ;  /* 0x00400000fc8c783b */ /* 0x000e660000004200 */
[----:B----4-:R-:W-:Y:S02]  /*cb70*/  FFMA.FTZ R134, R0, R134, R180 ;  /* 0x0000008600867223 */ /* 0x010fe400000100b4 */
[----:B------:R-:W-:Y:S02]  /*cb80*/  FFMA.FTZ R0, R186, c[0x0][0x2d0], -R3 ;  /* 0x0000b400ba007a23 */ /* 0x000fe40000010803 */
[----:B------:R-:W-:Y:S10]  /*cb90*/  MUFU.EX2 R186, R159 ;  /* 0x0000009f00ba7308 */ /* 0x000ff40000000800 */
[----:B------:R2:W-:Y:S01]  /*cba0*/  MUFU.EX2 R166, R0 ;  /* 0x0000000000a67308 */ /* 0x0005e20000000800 */
[C---:B-1----:R-:W-:Y:S08]  /*cbb0*/  HMMA.16816.F32.BF16 R76, R136.reuse, R140, R76 ;  /* 0x0000008c884c723c */ /* 0x042ff0000004184c */
[C---:B------:R-:W-:Y:S01]  /*cbc0*/  HMMA.16816.F32.BF16 R80, R136.reuse, R142, R80 ;  /* 0x0000008e8850723c */ /* 0x040fe20000041850 */
[----:B------:R-:W1:Y:S03]  /*cbd0*/  LDSM.16.MT88.4 R140, [R251+0x4000] ;  /* 0x00400000fb8c783b */ /* 0x000e660000004200 */
[--C-:B--2---:R-:W-:Y:S04]  /*cbe0*/  FFMA.FTZ R0, R188, c[0x0][0x2d0], -R181.reuse ;  /* 0x0000b400bc007a23 */ /* 0x104fe800000108b5 */
[----:B------:R2:W-:Y:S04]  /*cbf0*/  MUFU.EX2 R163, R0 ;  /* 0x0000000000a37308 */ /* 0x0005e80000000800 */
[----:B--2---:R-:W-:Y:S06]  /*cc00*/  FFMA.FTZ R0, R187, c[0x0][0x2d0], -R181 ;  /* 0x0000b400bb007a23 */ /* 0x004fec00000108b5 */
[----:B------:R2:W-:Y:S01]  /*cc10*/  MUFU.EX2 R162, R0 ;  /* 0x0000000000a27308 */ /* 0x0005e20000000800 */
[C---:B-1----:R-:W-:Y:S08]  /*cc20*/  HMMA.16816.F32.BF16 R84, R136.reuse, R140, R84 ;  /* 0x0000008c8854723c */ /* 0x042ff00000041854 */
[C---:B------:R-:W-:Y:S01]  /*cc30*/  HMMA.16816.F32.BF16 R88, R136.reuse, R142, R88 ;  /* 0x0000008e8858723c */ /* 0x040fe20000041858 */
[----:B------:R-:W1:Y:S03]  /*cc40*/  LDSM.16.MT88.4 R140, [R152+0x4000] ;  /* 0x00400000988c783b */ /* 0x000e660000004200 */
[--C-:B--2---:R-:W-:Y:S05]  /*cc50*/  FFMA.FTZ R0, R195, c[0x0][0x2d0], -R3.reuse ;  /* 0x0000b400c3007a23 */ /* 0x104fea0000010803 */
[----:B------:R2:W5:Y:S01]  /*cc60*/  LDL.LU R195, [R1+0x128] ;  /* 0x0001280001c37983 */ /* 0x0005620000300800 */
[----:B------:R3:W-:Y:S03]  /*cc70*/  MUFU.EX2 R191, R0 ;  /* 0x0000000000bf7308 */ /* 0x0007e60000000800 */
[----:B------:R2:W5:Y:S04]  /*cc80*/  LDL.LU R176, [R1+0x124] ;  /* 0x0001240001b07983 */ /* 0x0005680000300800 */
[----:B------:R2:W5:Y:S04]  /*cc90*/  LDL.LU R177, [R1+0x120] ;  /* 0x0001200001b17983 */ /* 0x0005680000300800 */
[----:B------:R2:W5:Y:S01]  /*cca0*/  LDL.LU R178, [R1+0x11c] ;  /* 0x00011c0001b27983 */ /* 0x0005620000300800 */
[C---:B-1----:R-:W-:Y:S03]  /*ccb0*/  HMMA.16816.F32.BF16 R92, R136.reuse, R140, R92 ;  /* 0x0000008c885c723c */ /* 0x042fe6000004185c */
[----:B---3--:R-:W-:Y:S05]  /*ccc0*/  FFMA.FTZ R0, R172, c[0x0][0x2d0], -R3 ;  /* 0x0000b400ac007a23 */ /* 0x008fea0000010803 */
        /* <DEDUP_REMOVED lines=14> */
[----:B------:R-:W-:Y:S02]  /*cdb0*/  F2FP.BF16.PACK_AB R136, R161, R160 ;  /* 0x000000a0a188723e */ /* 0x000fe400000010ff */
[----:B------:R-:W-:Y:S03]  /*cdc0*/  F2FP.BF16.PACK_AB R137, R171, R156 ;  /* 0x0000009cab89723e */ /* 0x000fe600000010ff */
[----:B------:R-:W-:Y:S02]  /*cdd0*/  F2FP.BF16.PACK_AB R138, R165, R185 ;  /* 0x000000b9a58a723e */ /* 0x000fe400000010ff */
[----:B------:R-:W-:Y:S07]  /*cde0*/  F2FP.BF16.PACK_AB R139, R164, R170 ;  /* 0x000000aaa48b723e */ /* 0x000fee00000010ff */
[C---:B-1----:R-:W-:Y:S08]  /*cdf0*/  HMMA.16816.F32.BF16 R4, R136.reuse, R140, R4 ;  /* 0x0000008c8804723c */ /* 0x042ff00000041804 */
[C---:B------:R-:W-:Y:S01]  /*ce00*/  HMMA.16816.F32.BF16 R8, R136.reuse, R142, R8 ;  /* 0x0000008e8808723c */ /* 0x040fe20000041808 */
[----:B------:R-:W1:Y:S07]  /*ce10*/  LDSM.16.MT88.4 R140, [R251+0x800] ;  /* 0x00080000fb8c783b */ /* 0x000e6e0000004200 */
[C---:B------:R-:W-:Y:S08]  /*ce20*/  HMMA.16816.F32.BF16 R12, R136.reuse, R144, R12 ;  /* 0x00000090880c723c */ /* 0x040ff0000004180c */
        /* <DEDUP_REMOVED lines=35> */
[C---:B---3--:R-:W-:Y:S01]  /*d060*/  HMMA.16816.F32.BF16 R108, R136.reuse, R144, R108 ;  /* 0x00000090886c723c */ /* 0x048fe2000004186c */
[----:B------:R3:W4:Y:S07]  /*d070*/  MUFU.EX2 R144, R2 ;  /* 0x0000000200907308 */ /* 0x00072e0000000800 */
[C---:B------:R-:W-:Y:S04]  /*d080*/  HMMA.16816.F32.BF16 R112, R136.reuse, R146, R112 ;  /* 0x000000928870723c */ /* 0x040fe80000041870 */
[--C-:B---3--:R-:W-:Y:S01]  /*d090*/  FFMA.FTZ R2, R149, c[0x0][0x2d0], -R181.reuse ;  /* 0x0000b40095027a23 */ /* 0x108fe200000108b5 */
[----:B----4-:R-:W-:Y:S01]  /*d0a0*/  MOV R180, R144 ;  /* 0x0000009000b47202 */ /* 0x010fe20000000f00 */
[----:B------:R-:W-:Y:S01]  /*d0b0*/  FFMA.FTZ R181, R179, c[0x0][0x2d0], -R181 ;  /* 0x0000b400b3b57a23 */ /* 0x000fe200000108b5 */
[----:B------:R-:W3:Y:S01]  /*d0c0*/  LDSM.16.MT88.4 R144, [R152+0x6800] ;  /* 0x006800009890783b */ /* 0x000ee20000004200 */
[----:B------:R4:W-:Y:S01]  /*d0d0*/  MUFU.EX2 R167, R2 ;  /* 0x0000000200a77308 */ /* 0x0009e20000000800 */
[C---:B-1----:R-:W-:Y:S06]  /*d0e0*/  HMMA.16816.F32.BF16 R116, R136.reuse, R140, R116 ;  /* 0x0000008c8874723c */ /* 0x042fec0000041874 */
[----:B------:R2:W5:Y:S03]  /*d0f0*/  LDL.LU R179, [R1+0x118] ;  /* 0x0001180001b37983 */ /* 0x0005660000300800 */
[----:B------:R-:W-:Y:S01]  /*d100*/  MUFU.EX2 R187, R181 ;  /* 0x000000b500bb7308 */ /* 0x000fe20000000800 */
[----:B------:R2:W5:Y:S01]  /*d110*/  LDL.LU R172, [R1+0x114] ;  /* 0x0001140001ac7983 */ /* 0x0005620000300800 */
[C---:B------:R-:W-:Y:S03]  /*d120*/  HMMA.16816.F32.BF16 R120, R136.reuse, R142, R120 ;  /* 0x0000008e8878723c */ /* 0x040fe60000041878 */
[----:B------:R-:W-:Y:S01]  /*d130*/  LDSM.16.MT88.4 R140, [R252+0x1000] ;  /* 0x00100000fc8c783b */ /* 0x000fe20000004200 */
[----:B----4-:R-:W-:Y:S04]  /*d140*/  FFMA.FTZ R2, R148, c[0x0][0x2d0], -R3 ;  /* 0x0000b40094027a23 */ /* 0x010fe80000010803 */
[----:B------:R1:W4:Y:S01]  /*d150*/  MUFU.EX2 R148, R2 ;  /* 0x0000000200947308 */ /* 0x0003220000000800 */
[C---:B---3--:R-:W-:Y:S08]  /*d160*/  HMMA.16816.F32.BF16 R124, R136.reuse, R144, R124 ;  /* 0x00000090887c723c */ /* 0x048ff0000004187c */
[----:B------:R-:W-:Y:S04]  /*d170*/  HMMA.16816.F32.BF16 R128, R136, R146, R128 ;  /* 0x000000928880723c */ /* 0x000fe80000041880 */
[----:B-1----:R-:W-:Y:S01]  /*d180*/  FADD.FTZ R2, R182, R134 ;  /* 0x00000086b6027221 */ /* 0x002fe20000010000 */
[----:B----4-:R-:W-:Y:S01]  /*d190*/  MOV R182, R148 ;  /* 0x0000009400b67202 */ /* 0x010fe20000000f00 */
[----:B------:R-:W-:Y:S01]  /*d1a0*/  FADD.FTZ R134, R190, R135 ;  /* 0x00000087be867221 */ /* 0x000fe20000010000 */
[----:B------:R-:W1:Y:S01]  /*d1b0*/  LDSM.16.MT88.4 R148, [R248+0x1000] ;  /* 0x00100000f894783b */ /* 0x000e620000004200 */
[----:B------:R-:W3:Y:S01]  /*d1c0*/  MUFU.EX2 R190, R0 ;  /* 0x0000000000be7308 */ /* 0x000ee20000000800 */
[----:B------:R-:W-:Y:S03]  /*d1d0*/  FADD.FTZ R2, R183, R2 ;  /* 0x00000002b7027221 */ /* 0x000fe60000010000 */
[----:B------:R-:W-:Y:S01]  /*d1e0*/  MOV R183, R152 ;  /* 0x0000009800b77202 */ /* 0x000fe20000000f00 */
[----:B------:R-:W-:Y:S01]  /*d1f0*/  FADD.FTZ R134, R173, R134 ;  /* 0x00000086ad867221 */ /* 0x000fe20000010000 */
[----:B------:R-:W-:Y:S01]  /*d200*/  F2FP.BF16.PACK_AB R136, R167, R180 ;  /* 0x000000b4a788723e */ /* 0x000fe200000010ff */
[----:B------:R-:W4:Y:S01]  /*d210*/  LDSM.16.MT88.4 R152, [R251+0x1000] ;  /* 0x00100000fb98783b */ /* 0x000f220000004200 */
[----:B------:R-:W-:Y:S01]  /*d220*/  F2FP.BF16.PACK_AB R137, R166, R182 ;  /* 0x000000b6a689723e */ /* 0x000fe200000010ff */
[----:B------:R-:W-:Y:S01]  /*d230*/  FADD.FTZ R2, R184, R2 ;  /* 0x00000002b8027221 */ /* 0x000fe20000010000 */
[----:B------:R-:W-:Y:S02]  /*d240*/  F2FP.BF16.PACK_AB R138, R162, R163 ;  /* 0x000000a3a28a723e */ /* 0x000fe400000010ff */
[----:B------:R-:W-:Y:S01]  /*d250*/  MOV R135, R164 ;  /* 0x000000a400877202 */ /* 0x000fe20000000f00 */
[----:B------:R-:W-:Y:S01]  /*d260*/  FADD.FTZ R2, R156, R2 ;  /* 0x000000029c027221 */ /* 0x000fe20000010000 */
[----:B------:R2:W-:Y:S01]  /*d270*/  MUFU.EX2 R164, R157 ;  /* 0x0000009d00a47308 */ /* 0x0005e20000000800 */
[----:B------:R-:W4:Y:S02]  /*d280*/  LDSM.16.MT88.4 R144, [R183+0x1000] ;  /* 0x00100000b790783b */ /* 0x000f240000004200 */
[----:B------:R-:W-:Y:S06]  /*d290*/  FADD.FTZ R2, R171, R2 ;  /* 0x00000002ab027221 */ /* 0x000fec0000010000 */
[----:B------:R4:W5:Y:S01]  /*d2a0*/  LDL.LU R173, [R1+0x110] ;  /* 0x0001100001ad7983 */ /* 0x0009620000300800 */
[----:B---3--:R-:W-:Y:S01]  /*d2b0*/  F2FP.BF16.PACK_AB R139, R190, R191 ;  /* 0x000000bfbe8b723e */ /* 0x008fe200000010ff */
[--C-:B------:R-:W-:Y:S02]  /*d2c0*/  FFMA.FTZ R0, R174, c[0x0][0x2d0], -R3.reuse ;  /* 0x0000b400ae007a23 */ /* 0x100fe40000010803 */
[----:B------:R3:W5:Y:S02]  /*d2d0*/  LDL.LU R174, [R1+0x10c] ;  /* 0x00010c0001ae7983 */ /* 0x0007640000300800 */
[----:B------:R3:W-:Y:S01]  /*d2e0*/  MUFU.EX2 R188, R0 ;  /* 0x0000000000bc7308 */ /* 0x0007e20000000800 */
[----:B--2---:R-:W-:Y:S01]  /*d2f0*/  MOV R157, R165 ;  /* 0x000000a5009d7202 */ /* 0x004fe20000000f00 */
[C---:B-1----:R-:W-:Y:S08]  /*d300*/  HMMA.16816.F32.BF16 R4, R136.reuse, R148, R4 ;  /* 0x000000948804723c */ /* 0x042ff00000041804 */
[----:B------:R1:W2:Y:S01]  /*d310*/  MUFU.EX2 R165, R158 ;  /* 0x0000009e00a57308 */ /* 0x0002a20000000800 */
[C---:B------:R-:W-:Y:S01]  /*d320*/  HMMA.16816.F32.BF16 R8, R136.reuse, R150, R8 ;  /* 0x000000968808723c */ /* 0x040fe20000041808 */
[----:B------:R-:W-:Y:S02]  /*d330*/  LDSM.16.MT88.4 R148, [R252+0x3000] ;  /* 0x00300000fc94783b */ /* 0x000fe40000004200 */
[--C-:B---3--:R-:W-:Y:S05]  /*d340*/  FFMA.FTZ R0, R175, c[0x0][0x2d0], -R3.reuse ;  /* 0x0000b400af007a23 */ /* 0x108fea0000010803 */
[C---:B------:R-:W-:Y:S01]  /*d350*/  HMMA.16816.F32.BF16 R12, R136.reuse, R140, R12 ;  /* 0x0000008c880c723c */ /* 0x040fe2000004180c */
[----:B------:R3:W5:Y:S01]  /*d360*/  LDL.LU R175, [R1+0x108] ;  /* 0x0001080001af7983 */ /* 0x0007620000300800 */
[----:B------:R2:W2:Y:S02]  /*d370*/  MUFU.EX2 R189, R0 ;  /* 0x0000000000bd7308 */ /* 0x0004a40000000800 */
[----:B------:R-:W-:Y:S01]  /*d380*/  FFMA.FTZ R3, R168, c[0x0][0x2d0], -R3 ;  /* 0x0000b400a8037a23 */ /* 0x000fe20000010803 */
[----:B------:R-:W-:Y:S03]  /*d390*/  MOV R168, R157 ;  /* 0x0000009d00a87202 */ /* 0x000fe60000000f00 */
[C---:B------:R-:W-:Y:S01]  /*d3a0*/  HMMA.16816.F32.BF16 R16, R136.reuse, R142, R16 ;  /* 0x0000008e8810723c */ /* 0x040fe20000041810 */
[----:B------:R-:W3:Y:S07]  /*d3b0*/  LDSM.16.MT88.4 R140, [R248+0x3000] ;  /* 0x00300000f88c783b */ /* 0x000eee0000004200 */
[C---:B----4-:R-:W-:Y:S01]  /*d3c0*/  HMMA.16816.F32.BF16 R20, R136.reuse, R152, R20 ;  /* 0x000000988814723c */ /* 0x050fe20000041814 */
[----:B-1----:R-:W-:Y:S07]  /*d3d0*/  LDSM.16.MT88.4 R156, [R252+0x1800] ;  /* 0x00180000fc9c783b */ /* 0x002fee0000004200 */
[C---:B------:R-:W-:Y:S01]  /*d3e0*/  HMMA.16816.F32.BF16 R24, R136.reuse, R154, R24 ;  /* 0x0000009a8818723c */ /* 0x040fe20000041818 */
[----:B------:R-:W1:Y:S03]  /*d3f0*/  LDSM.16.MT88.4 R152, [R251+0x3000] ;  /* 0x00300000fb98783b */ /* 0x000e660000004200 */
[----:B--2---:R-:W-:Y:S02]  /*d400*/  FADD.FTZ R0, R160, R134 ;  /* 0x00000086a0007221 */ /* 0x004fe40000010000 */
[----:B------:R2:W-:Y:S02]  /*d410*/  MUFU.EX2 R134, R3 ;  /* 0x0000000300867308 */ /* 0x0005e40000000800 */
[C---:B------:R-:W-:Y:S04]  /*d420*/  HMMA.16816.F32.BF16 R28, R136.reuse, R144, R28 ;  /* 0x00000090881c723c */ /* 0x040fe8000004181c */
[----:B------:R-:W-:Y:S04]  /*d430*/  FADD.FTZ R0, R161, R0 ;  /* 0x00000000a1007221 */ /* 0x000fe80000010000 */
[C---:B------:R-:W-:Y:S01]  /*d440*/  HMMA.16816.F32.BF16 R32, R136.reuse, R146, R32 ;  /* 0x000000928820723c */ /* 0x040fe20000041820 */
[----:B------:R-:W-:Y:S07]  /*d450*/  LDSM.16.MT88.4 R144, [R248+0x5000] ;  /* 0x00500000f890783b */ /* 0x000fee0000004200 */
[C---:B---3--:R-:W-:Y:S04]  /*d460*/  HMMA.16816.F32.BF16 R36, R136.reuse, R140, R36 ;  /* 0x0000008c8824723c */ /* 0x048fe80000041824 */
[----:B--2---:R-:W-:Y:S02]  /*d470*/  FADD.FTZ R3, R185, R0 ;  /* 0x00000000b9037221 */ /* 0x004fe40000010000 */
[----:B------:R-:W-:Y:S02]  /*d480*/  FADD.FTZ R0, R170, R2 ;  /* 0x00000002aa007221 */ /* 0x000fe40000010000 */
[C---:B------:R-:W-:Y:S01]  /*d490*/  HMMA.16816.F32.BF16 R40, R136.reuse, R142, R40 ;  /* 0x0000008e8828723c */ /* 0x040fe20000041828 */
[----:B------:R-:W2:Y:S03]  /*d4a0*/  LDSM.16.MT88.4 R140, [R183+0x3000] ;  /* 0x00300000b78c783b */ /* 0x000ea60000004200 */
[----:B------:R-:W-:Y:S04]  /*d4b0*/  MOV R2, R168 ;  /* 0x000000a800027202 */ /* 0x000fe80000000f00 */
[C---:B------:R-:W-:Y:S04]  /*d4c0*/  HMMA.16816.F32.BF16 R44, R136.reuse, R148, R44 ;  /* 0x00000094882c723c */ /* 0x040fe8000004182c */
[----:B------:R-:W-:Y:S04]  /*d4d0*/  FADD.FTZ R2, R2, R3 ;  /* 0x0000000302027221 */ /* 0x000fe80000010000 */
[C---:B------:R-:W-:Y:S01]  /*d4e0*/  HMMA.16816.F32.BF16 R48, R136.reuse, R150, R48 ;  /* 0x000000968830723c */ /* 0x040fe20000041830 */
[----:B------:R-:W3:Y:S07]  /*d4f0*/  LDSM.16.MT88.4 R148, [R252+0x5000] ;  /* 0x00500000fc94783b */ /* 0x000eee0000004200 */
[C---:B-1----:R-:W-:Y:S08]  /*d500*/  HMMA.16816.F32.BF16 R52, R136.reuse, R152, R52 ;  /* 0x000000988834723c */ /* 0x042ff00000041834 */
[C---:B------:R-:W-:Y:S01]  /*d510*/  HMMA.16816.F32.BF16 R56, R136.reuse, R154, R56 ;  /* 0x0000009a8838723c */ /* 0x040fe20000041838 */
[----:B------:R-:W-:Y:S07]  /*d520*/  LDSM.16.MT88.4 R152, [R183+0x5000] ;  /* 0x00500000b798783b */ /* 0x000fee0000004200 */
[C---:B--2---:R-:W-:Y:S08]  /*d530*/  HMMA.16816.F32.BF16 R60, R136.reuse, R140, R60 ;  /* 0x0000008c883c723c */ /* 0x044ff0000004183c */
        /* <DEDUP_REMOVED lines=14> */
[C---:B--2---:R-:W-:Y:S07]  /*d620*/  HMMA.16816.F32.BF16 R100, R136.reuse, R144, R100 ;  /* 0x000000908864723c */ /* 0x044fee0000041864 */
[----:B------:R-:W-:Y:S01]  /*d630*/  MOV R145, R167 ;  /* 0x000000a700917202 */ /* 0x000fe20000000f00 */
[C---:B------:R-:W-:Y:S04]  /*d640*/  HMMA.16816.F32.BF16 R104, R136.reuse, R146, R104 ;  /* 0x000000928868723c */ /* 0x040fe80000041868 */
[----:B------:R-:W-:Y:S03]  /*d650*/  MOV R144, R166 ;  /* 0x000000a600907202 */ /* 0x000fe60000000f00 */
[----:B------:R-:W-:Y:S01]  /*d660*/  MOV R147, R163 ;  /* 0x000000a300937202 */ /* 0x000fe20000000f00 */
[C---:B-1----:R-:W-:Y:S04]  /*d670*/  HMMA.16816.F32.BF16 R108, R136.reuse, R140, R108 ;  /* 0x0000008c886c723c */ /* 0x042fe8000004186c */
[----:B------:R-:W-:Y:S02]  /*d680*/  MOV R146, R162 ;  /* 0x000000a200927202 */ /* 0x000fe40000000f00 */
[----:B------:R-:W-:Y:S02]  /*d690*/  LDSM.16.MT88.4 R160, [R251+0x1800] ;  /* 0x00180000fba0783b */ /* 0x000fe40000004200 */
[C---:B------:R-:W-:Y:S06]  /*d6a0*/  HMMA.16816.F32.BF16 R112, R136.reuse, R142, R112 ;  /* 0x0000008e8870723c */ /* 0x040fec0000041870 */
[----:B------:R-:W1:Y:S02]  /*d6b0*/  LDSM.16.MT88.4 R140, [R248+0x1800] ;  /* 0x00180000f88c783b */ /* 0x000e640000004200 */
[C---:B------:R-:W-:Y:S07]  /*d6c0*/  HMMA.16816.F32.BF16 R116, R136.reuse, R148, R116 ;  /* 0x000000948874723c */ /* 0x040fee0000041874 */
[----:B------:R-:W-:Y:S01]  /*d6d0*/  MOV R148, R183 ;  /* 0x000000b700947202 */ /* 0x000fe20000000f00 */
[C---:B------:R-:W-:Y:S04]  /*d6e0*/  HMMA.16816.F32.BF16 R120, R136.reuse, R150, R120 ;  /* 0x000000968878723c */ /* 0x040fe80000041878 */
[----:B------:R-:W-:Y:S02]  /*d6f0*/  MOV R149, R135 ;  /* 0x0000008700957202 */ /* 0x000fe40000000f00 */
[----:B------:R2:W4:Y:S01]  /*d700*/  MUFU.EX2 R135, R169 ;  /* 0x000000a900877308 */ /* 0x0005220000000800 */
[----:B------:R-:W-:Y:S01]  /*d710*/  MOV R150, R165 ;  /* 0x000000a500967202 */ /* 0x000fe20000000f00 */
[C---:B---3--:R-:W-:Y:S04]  /*d720*/  HMMA.16816.F32.BF16 R124, R136.reuse, R152, R124 ;  /* 0x00000098887c723c */ /* 0x048fe8000004187c */
[----:B------:R-:W-:Y:S02]  /*d730*/  MOV R151, R164 ;  /* 0x000000a400977202 */ /* 0x000fe40000000f00 */
[----:B------:R3:W3:Y:S01]  /*d740*/  LDSM.16.MT88.4 R164, [R148+0x1800] ;  /* 0x0018000094a4783b */ /* 0x0006e20000004200 */
[----:B------:R-:W-:Y:S01]  /*d750*/  MOV R152, R182 ;  /* 0x000000b600987202 */ /* 0x000fe20000000f00 */
[----:B------:R-:W-:Y:S04]  /*d760*/  HMMA.16816.F32.BF16 R128, R136, R154, R128 ;  /* 0x0000009a8880723c */ /* 0x000fe80000041880 */
[----:B------:R-:W-:Y:S02]  /*d770*/  F2FP.BF16.PACK_AB R168, R150, R151 ;  /* 0x0000009796a8723e */ /* 0x000fe400000010ff */
[----:B------:R-:W-:Y:S02]  /*d780*/  MOV R153, R180 ;  /* 0x000000b400997202 */ /* 0x000fe40000000f00 */
[----:B------:R-:W-:Y:S01]  /*d790*/  MOV R154, R187 ;  /* 0x000000bb009a7202 */ /* 0x000fe20000000f00 */
[----:B------:R-:W3:Y:S03]  /*d7a0*/  LDSM.16.MT88.4 R180, [R248+0x3800] ;  /* 0x00380000f8b4783b */ /* 0x000ee60000004200 */
[----:B------:R-:W-:Y:S02]  /*d7b0*/  MOV R155, R186 ;  /* 0x000000ba009b7202 */ /* 0x000fe40000000f00 */
[----:B--2---:R-:W-:Y:S02]  /*d7c0*/  F2FP.BF16.PACK_AB R169, R189, R188 ;  /* 0x000000bcbda9723e */ /* 0x004fe400000010ff */
[----:B------:R-:W-:Y:S01]  /*d7d0*/  F2FP.BF16.PACK_AB R170, R154, R155 ;  /* 0x0000009b9aaa723e */ /* 0x000fe200000010ff */
[----:B------:R-:W2:Y:S01]  /*d7e0*/  LDSM.16.MT88.4 R184, [R252+0x3800] ;  /* 0x00380000fcb8783b */ /* 0x000ea20000004200 */
[----:B----4-:R-:W-:Y:S07]  /*d7f0*/  F2FP.BF16.PACK_AB R171, R134, R135 ;  /* 0x0000008786ab723e */ /* 0x010fee00000010ff */
[C---:B-1----:R-:W-:Y:S07]  /*d800*/  HMMA.16816.F32.BF16 R136, R168.reuse, R140, R4 ;  /* 0x0000008ca888723c */ /* 0x042fee0000041804 */
        /* <DEDUP_REMOVED lines=8> */
[C---:B------:R-:W-:Y:S03]  /*d890*/  HMMA.16816.F32.BF16 R144, R168.reuse, R156, R12 ;  /* 0x0000009ca890723c */ /* 0x040fe6000004180c */
[----:B------:R-:W-:Y:S04]  /*d8a0*/  MOV R5, R155 ;  /* 0x0000009b00057202 */ /* 0x000fe80000000f00 */
[----:B------:R-:W-:Y:S02]  /*d8b0*/  MOV R14, R148 ;  /* 0x00000094000e7202 */ /* 0x000fe40000000f00 */
[----:B------:R-:W-:Y:S02]  /*d8c0*/  MOV R15, R149 ;  /* 0x00000095000f7202 */ /* 0x000fe40000000f00 */
[C---:B---3--:R-:W-:Y:S07]  /*d8d0*/  HMMA.16816.F32.BF16 R148, R168.reuse, R158, R16 ;  /* 0x0000009ea894723c */ /* 0x048fee0000041810 */
[----:B------:R-:W-:Y:S02]  /*d8e0*/  MOV R18, R152 ;  /* 0x0000009800127202 */ /* 0x000fe40000000f00 */
[----:B------:R-:W-:Y:S02]  /*d8f0*/  MOV R19, R153 ;  /* 0x0000009900137202 */ /* 0x000fe40000000f00 */
[C---:B------:R-:W-:Y:S07]  /*d900*/  HMMA.16816.F32.BF16 R152, R168.reuse, R160, R20 ;  /* 0x000000a0a898723c */ /* 0x040fee0000041814 */
[----:B------:R-:W-:Y:S01]  /*d910*/  MOV R22, R14 ;  /* 0x0000000e00167202 */ /* 0x000fe20000000f00 */
[C---:B------:R-:W-:Y:S01]  /*d920*/  HMMA.16816.F32.BF16 R156, R168.reuse, R162, R24 ;  /* 0x000000a2a89c723c */ /* 0x040fe20000041818 */
[----:B------:R-:W-:Y:S03]  /*d930*/  LDSM.16.MT88.4 R24, [R251+0x7800] ;  /* 0x00780000fb18783b */ /* 0x000fe60000004200 */
[----:B------:R-:W-:Y:S04]  /*d940*/  MOV R23, R15 ;  /* 0x0000000f00177202 */ /* 0x000fe80000000f00 */
[C---:B------:R-:W-:Y:S01]  /*d950*/  HMMA.16816.F32.BF16 R160, R168.reuse, R164, R28 ;  /* 0x000000a4a8a0723c */ /* 0x040fe2000004181c */
[----:B------:R-:W-:Y:S06]  /*d960*/  LDSM.16.MT88.4 R12, [R248+0x5800] ;  /* 0x00580000f80c783b */ /* 0x000fec0000004200 */
[----:B------:R-:W-:Y:S01]  /*d970*/  MOV R31, R4 ;  /* 0x00000004001f7202 */ /* 0x000fe20000000f00 */
[C---:B------:R-:W-:Y:S04]  /*d980*/  HMMA.16816.F32.BF16 R164, R168.reuse, R166, R32 ;  /* 0x000000a6a8a4723c */ /* 0x040fe80000041820 */
[----:B------:R-:W-:Y:S02]  /*d990*/  MOV R30, R5 ;  /* 0x00000005001e7202 */ /* 0x000fe40000000f00 */
[----:B------:R-:W-:Y:S02]  /*d9a0*/  MOV R29, R6 ;  /* 0x00000006001d7202 */ /* 0x000fe40000000f00 */
[C---:B------:R-:W-:Y:S04]  /*d9b0*/  HMMA.16816.F32.BF16 R36, R168.reuse, R180, R36 ;  /* 0x000000b4a824723c */ /* 0x040fe80000041824 */
[----:B------:R-:W-:Y:S02]  /*d9c0*/  MOV R28, R7 ;  /* 0x00000007001c7202 */ /* 0x000fe40000000f00 */
[----:B------:R-:W1:Y:S01]  /*d9d0*/  LDSM.16.MT88.4 R4, [R251+0x3800] ;  /* 0x00380000fb04783b */ /* 0x000e620000004200 */
[----:B------:R-:W-:Y:S01]  /*d9e0*/  MOV R35, R8 ;  /* 0x0000000800237202 */ /* 0x000fe20000000f00 */
[C---:B------:R-:W-:Y:S04]  /*d9f0*/  HMMA.16816.F32.BF16 R40, R168.reuse, R182, R40 ;  /* 0x000000b6a828723c */ /* 0x040fe80000041828 */
[----:B------:R-:W-:Y:S02]  /*da00*/  MOV R34, R9 ;  /* 0x0000000900227202 */ /* 0x000fe40000000f00 */
[----:B------:R-:W-:Y:S02]  /*da10*/  MOV R33, R10 ;  /* 0x0000000a00217202 */ /* 0x000fe40000000f00 */
[C---:B--2---:R-:W-:Y:S04]  /*da20*/  HMMA.16816.F32.BF16 R44, R168.reuse, R184, R44 ;  /* 0x000000b8a82c723c */ /* 0x044fe8000004182c */
[----:B------:R-:W-:Y:S02]  /*da30*/  MOV R32, R11 ;  /* 0x0000000b00207202 */ /* 0x000fe40000000f00 */
[----:B------:R-:W2:Y:S01]  /*da40*/  LDSM.16.MT88.4 R8, [R22+0x3800] ;  /* 0x003800001608783b */ /* 0x000ea20000004200 */
[----:B------:R-:W-:Y:S01]  /*da50*/  MOV R181, R18 ;  /* 0x0000001200b57202 */ /* 0x000fe20000000f00 */
[C---:B------:R-:W-:Y:S04]  /*da60*/  HMMA.16816.F32.BF16 R48, R168.reuse, R186, R48 ;  /* 0x000000baa830723c */ /* 0x040fe80000041830 */
[----:B------:R-:W-:Y:S02]  /*da70*/  MOV R180, R19 ;  /* 0x0000001300b47202 */ /* 0x000fe40000000f00 */
[----:B------:R-:W3:Y:S01]  /*da80*/  LDSM.16.MT88.4 R16, [R252+0x5800] ;  /* 0x00580000fc10783b */ /* 0x000ee20000004200 */
[----:B------:R-:W-:Y:S02]  /*da90*/  MOV R182, R22 ;  /* 0x0000001600b67202 */ /* 0x000fe40000000f00 */
[----:B------:R-:W-:Y:S03]  /*daa0*/  MOV R183, R23 ;  /* 0x0000001700b77202 */ /* 0x000fe60000000f00 */
[----:B------:R-:W-:Y:S02]  /*dab0*/  FADD.FTZ R2, R180, R2 ;  /* 0x00000002b4027221 */ /* 0x000fe40000010000 */
[----:B------:R-:W4:Y:S01]  /*dac0*/  LDSM.16.MT88.4 R20, [R251+0x5800] ;  /* 0x00580000fb14783b */ /* 0x000f220000004200 */
[----:B------:R-:W-:Y:S02]  /*dad0*/  FADD.FTZ R0, R183, R0 ;  /* 0x00000000b7007221 */ /* 0x000fe40000010000 */
[----:B------:R-:W-:Y:S02]  /*dae0*/  FADD.FTZ R2, R32, R2 ;  /* 0x0000000220027221 */ /* 0x000fe40000010000 */
[----:B------:R-:W-:Y:S02]  /*daf0*/  FADD.FTZ R0, R181, R0 ;  /* 0x00000000b5007221 */ /* 0x000fe40000010000 */
[----:B------:R-:W-:Y:S01]  /*db00*/  FADD.FTZ R2, R34, R2 ;  /* 0x0000000222027221 */ /* 0x000fe20000010000 */
[C---:B-1----:R-:W-:Y:S03]  /*db10*/  HMMA.16816.F32.BF16 R52, R168.reuse, R4, R52 ;  /* 0x00000004a834723c */ /* 0x042fe60000041834 */
[----:B------:R-:W-:Y:S02]  /*db20*/  FADD.FTZ R2, R35, R2 ;  /* 0x0000000223027221 */ /* 0x000fe40000010000 */
[----:B------:R-:W-:Y:S03]  /*db30*/  FADD.FTZ R0, R33, R0 ;  /* 0x0000000021007221 */ /* 0x000fe60000010000 */
[C---:B------:R-:W-:Y:S01]  /*db40*/  HMMA.16816.F32.BF16 R56, R168.reuse, R6, R56 ;  /* 0x00000006a838723c */ /* 0x040fe20000041838 */
[----:B------:R-:W1:Y:S03]  /*db50*/  LDSM.16.MT88.4 R4, [R182+0x5800] ;  /* 0x00580000b604783b */ /* 0x000e660000004200 */
[----:B------:R-:W-:Y:S04]  /*db60*/  FADD.FTZ R0, R191, R0 ;  /* 0x00000000bf007221 */ /* 0x000fe80000010000 */
[C---:B--2---:R-:W-:Y:S04]  /*db70*/  HMMA.16816.F32.BF16 R60, R168.reuse, R8, R60 ;  /* 0x00000008a83c723c */ /* 0x044fe8000004183c */
[----:B------:R-:W-:Y:S02]  /*db80*/  FADD.FTZ R3, R190, R0 ;  /* 0x00000000be037221 */ /* 0x000fe40000010000 */
[----:B------:R-:W-:Y:S02]  /*db90*/  FADD.FTZ R0, R28, R2 ;  /* 0x000000021c007221 */ /* 0x000fe40000010000 */
[C---:B------:R-:W-:Y:S01]  /*dba0*/  HMMA.16816.F32.BF16 R64, R168.reuse, R10, R64 ;  /* 0x0000000aa840723c */ /* 0x040fe20000041840 */
[----:B------:R-:W2:Y:S03]  /*dbb0*/  LDSM.16.MT88.4 R8, [R248+0x7800] ;  /* 0x00780000f808783b */ /* 0x000ea60000004200 */
[----:B------:R-:W-:Y:S02]  /*dbc0*/  FADD.FTZ R0, R29, R0 ;  /* 0x000000001d007221 */ /* 0x000fe40000010000 */
[----:B------:R-:W-:Y:S02]  /*dbd0*/  FADD.FTZ R3, R188, R3 ;  /* 0x00000003bc037221 */ /* 0x000fe40000010000 */
[C---:B------:R-:W-:Y:S04]  /*dbe0*/  HMMA.16816.F32.BF16 R68, R168.reuse, R12, R68 ;  /* 0x0000000ca844723c */ /* 0x040fe80000041844 */
[----:B------:R-:W-:Y:S02]  /*dbf0*/  FADD.FTZ R2, R30, R0 ;  /* 0x000000001e027221 */ /* 0x000fe40000010000 */
[----:B------:R-:W-:Y:S02]  /*dc00*/  FADD.FTZ R3, R189, R3 ;  /* 0x00000003bd037221 */ /* 0x000fe40000010000 */
[C---:B------:R-:W-:Y:S01]  /*dc10*/  HMMA.16816.F32.BF16 R72, R168.reuse, R14, R72 ;  /* 0x0000000ea848723c */ /* 0x040fe20000041848 */
[----:B------:R-:W2:Y:S03]  /*dc20*/  LDSM.16.MT88.4 R12, [R252+0x7800] ;  /* 0x00780000fc0c783b */ /* 0x000ea60000004200 */
[----:B------:R-:W-:Y:S02]  /*dc30*/  FADD.FTZ R2, R31, R2 ;  /* 0x000000021f027221 */ /* 0x000fe40000010000 */
[----:B------:R-:W-:Y:S01]  /*dc40*/  FADD.FTZ R0, R135, R3 ;  /* 0x0000000387007221 */ /* 0x000fe20000010000 */
[----:B------:R-:W-:Y:S01]  /*dc50*/  MOV R135, R132 ;  /* 0x0000008400877202 */ /* 0x000fe20000000f00 */
[C---:B---3--:R-:W-:Y:S01]  /*dc60*/  HMMA.16816.F32.BF16 R76, R168.reuse, R16, R76 ;  /* 0x00000010a84c723c */ /* 0x048fe2000004184c */
[----:B------:R-:W-:Y:S03]  /*dc70*/  STL [R1+0x80], R2 ;  /* 0x0000800201007387 */ /* 0x000fe60000100800 */
[----:B------:R-:W-:Y:S01]  /*dc80*/  FADD.FTZ R0, R134, R0 ;  /* 0x0000000086007221 */ /* 0x000fe20000010000 */
[----:B------:R-:W-:Y:S03]  /*dc90*/  MOV R134, R133 ;  /* 0x0000008500867202 */ /* 0x000fe60000000f00 */
[C---:B------:R-:W-:Y:S01]  /*dca0*/  HMMA.16816.F32.BF16 R80, R168.reuse, R18, R80 ;  /* 0x00000012a850723c */ /* 0x040fe20000041850 */
[----:B------:R-:W3:Y:S07]  /*dcb0*/  LDSM.16.MT88.4 R16, [R182+0x7800] ;  /* 0x00780000b610783b */ /* 0x000eee0000004200 */
[C---:B----4-:R-:W-:Y:S01]  /*dcc0*/  HMMA.16816.F32.BF16 R84, R168.reuse, R20, R84 ;  /* 0x00000014a854723c */ /* 0x050fe20000041854 */
[----:B------:R4:W-:Y:S07]  /*dcd0*/  STL [R1+0x84], R0 ;  /* 0x0000840001007387 */ /* 0x0009ee0000100800 */
[C---:B------:R-:W-:Y:S08]  /*dce0*/  HMMA.16816.F32.BF16 R88, R168.reuse, R22, R88 ;  /* 0x00000016a858723c */ /* 0x040ff00000041858 */
[C---:B-1----:R-:W-:Y:S08]  /*dcf0*/  HMMA.16816.F32.BF16 R92, R168.reuse, R4, R92 ;  /* 0x00000004a85c723c */ /* 0x042ff0000004185c */
[C---:B------:R-:W-:Y:S08]  /*dd00*/  HMMA.16816.F32.BF16 R96, R168.reuse, R6, R96 ;  /* 0x00000006a860723c */ /* 0x040ff00000041860 */
[C---:B--2---:R-:W-:Y:S08]  /*dd10*/  HMMA.16816.F32.BF16 R100, R168.reuse, R8, R100 ;  /* 0x00000008a864723c */ /* 0x044ff00000041864 */
[C---:B------:R-:W-:Y:S08]  /*dd20*/  HMMA.16816.F32.BF16 R104, R168.reuse, R10, R104 ;  /* 0x0000000aa868723c */ /* 0x040ff00000041868 */
[C---:B------:R-:W-:Y:S08]  /*dd30*/  HMMA.16816.F32.BF16 R108, R168.reuse, R12, R108 ;  /* 0x0000000ca86c723c */ /* 0x040ff0000004186c */
[C---:B------:R-:W-:Y:S08]  /*dd40*/  HMMA.16816.F32.BF16 R112, R168.reuse, R14, R112 ;  /* 0x0000000ea870723c */ /* 0x040ff00000041870 */
[C---:B------:R-:W-:Y:S08]  /*dd50*/  HMMA.16816.F32.BF16 R116, R168.reuse, R24, R116 ;  /* 0x00000018a874723c */ /* 0x040ff00000041874 */
[C---:B------:R-:W-:Y:S08]  /*dd60*/  HMMA.16816.F32.BF16 R120, R168.reuse, R26, R120 ;  /* 0x0000001aa878723c */ /* 0x040ff00000041878 */
[C---:B---3--:R-:W-:Y:S08]  /*dd70*/  HMMA.16816.F32.BF16 R124, R168.reuse, R16, R124 ;  /* 0x00000010a87c723c */ /* 0x048ff0000004187c */
[----:B------:R-:W-:Y:S01]  /*dd80*/  HMMA.16816.F32.BF16 R128, R168, R18, R128 ;  /* 0x00000012a880723c */ /* 0x000fe20000041880 */
[----:B----4-:R-:W-:-:S07]  /*dd90*/  @P0 BRA `(.L_x_837) ;  /* 0xffffc25000000947 */ /* 0x010fce000383ffff */
.L_x_836:
[----:B------:R-:W-:Y:S07]  /*dda0*/  @!UPT UIADD3 URZ, URZ, URZ, URZ ;  /* 0x0000003f3f3ff290 */ /* 0x000fee000fffe03f */
[----:B------:R-:W-:Y:S02]  /*ddb0*/  MOV R7, 0x1f ;  /* 0x0000001f00077802 */ /* 0x000fe40000000f00 */
[----:B------:R-:W-:Y:S01]  /*ddc0*/  MOV R6, 0xffffffff ;  /* 0xffffffff00067802 */ /* 0x000fe20000000f00 */
[----:B------:R-:W-:Y:S06]  /*ddd0*/  BRA.DIV ~URZ, `(.L_x_838) ;  /* 0x00002a427f007947 */ /* 0x000fec000b800000 */
[----:B------:R-:W2:Y:S04]  /*dde0*/  LDL R2, [R1+0x80] ;  /* 0x0000800001027983 */ /* 0x000ea80000100800 */
[----:B--2---:R1:W2:Y:S02]  /*ddf0*/  SHFL.BFLY PT, R0, R2, 0x2, 0x1f ;  /* 0x0c401f0002007f89 */ /* 0x0042a400000e0000 */
.L_x_852:
[----:B-1----:R-:W3:Y:S02]  /*de00*/  LDL.LU R2, [R1+0x80] ;  /* 0x0000800001027983 */ /* 0x002ee40000300800 */
[----:B--23--:R-:W-:Y:S01]  /*de10*/  FADD.FTZ R0, R0, R2 ;  /* 0x0000000200007221 */ /* 0x00cfe20000010000 */
[----:B------:R-:W-:Y:S05]  /*de20*/  BRA.DIV ~URZ, `(.L_x_839) ;  /* 0x00002a527f007947 */ /* 0x000fea000b800000 */
[----:B------:R-:W2:Y:S04]  /*de30*/  LDL.LU R5, [R1+0x84] ;  /* 0x0000840001057983 */ /* 0x000ea80000300800 */
[----:B------:R-:W1:Y:S02]  /*de40*/  SHFL.BFLY PT, R2, R0, 0x1, 0x1f ;  /* 0x0c201f0000027f89 */ /* 0x000e6400000e0000 */
[----:B-1----:R-:W-:-:S02]  /*de50*/  FADD.FTZ R0, R0, R2 ;  /* 0x0000000200007221 */ /* 0x002fc40000010000 */
[----:B--2---:R-:W1:Y:S02]  /*de60*/  SHFL.BFLY PT, R4, R5, 0x2, 0x1f ;  /* 0x0c401f0005047f89 */ /* 0x004e6400000e0000 */
[----:B-1----:R-:W-:-:S05]  /*de70*/  FADD.FTZ R4, R4, R5 ;  /* 0x0000000504047221 */ /* 0x002fca0000010000 */
[----:B------:R1:W2:Y:S02]  /*de80*/  SHFL.BFLY PT, R3, R4, 0x1, 0x1f ;  /* 0x0c201f0004037f89 */ /* 0x0002a400000e0000 */
.L_x_853:
        /* <DEDUP_REMOVED lines=149> */
.L_x_831:
[----:B--2---:R2:W5:Y:S01]  /*e7e0*/  LDL R7, [R1+0xb0] ;  /* 0x0000b00001077983 */ /* 0x0045620000100800 */
[----:B------:R-:W-:Y:S03]  /*e7f0*/  BSSY B0, `(.L_x_840) ;  /* 0x0000012000007945 */ /* 0x000fe60003800000 */
[----:B------:R-:W3:Y:S02]  /*e800*/  S2R R6, SR_TID.X ;  /* 0x0000000000067919 */ /* 0x000ee40000002100 */
[----:B---3--:R-:W-:-:S13]  /*e810*/  LOP3.LUT P6, RZ, R6, 0xff, RZ, 0xc0, !PT ;  /* 0x000000ff06ff7812 */ /* 0x008fda00078cc0ff */
[----:B------:R-:W-:Y:S05]  /*e820*/  @P6 BRA `(.L_x_841) ;  /* 0x000000e000006947 */ /* 0x000fea0003800000 */
[----:B--2---:R-:W2:Y:S01]  /*e830*/  S2R R4, SR_LANEID ;  /* 0x0000000000047919 */ /* 0x004ea20000000000 */
        /* <DEDUP_REMOVED lines=11> */
[----:B---3-5:R-:W-:-:S05]  /*e8f0*/  IADD3 R7, R3, c[0x0][0xc], R2 ;  /* 0x0000030003077a10 */ /* 0x028fca0007ffe002 */
[----:B------:R2:W-:Y:S02]  /*e900*/  STL [R1+0xb0], R7 ;  /* 0x0000b00701007387 */ /* 0x0005e40000100800 */
.L_x_841:
[----:B--2---:R-:W-:Y:S05]  /*e910*/  BSYNC B0 ;  /* 0x0000000000007941 */ /* 0x004fea0003800000 */
.L_x_840:
[----:B------:R-:W-:Y:S01]  /*e920*/  PRMT R0, R0, 0x9910, RZ ;  /* 0x0000991000007816 */ /* 0x000fe200000000ff */
[----:B------:R-:W-:Y:S01]  /*e930*/  BSSY B1, `(.L_x_842) ;  /* 0x00001da000017945 */ /* 0x000fe20003800000 */
[----:B-----5:R-:W-:Y:S01]  /*e940*/  IMAD.MOV.U32 R59, RZ, RZ, R7 ;  /* 0x000000ffff3b7224 */ /* 0x020fe200078e0007 */
[----:B------:R-:W-:Y:S01]  /*e950*/  MOV R133, 0x1f ;  /* 0x0000001f00857802 */ /* 0x000fe20000000f00 */
[----:B------:R-:W-:Y:S01]  /*e960*/  IMAD.MOV.U32 R190, RZ, RZ, RZ ;  /* 0x000000ffffbe7224 */ /* 0x000fe200078e00ff */
[----:B------:R-:W-:Y:S01]  /*e970*/  ISETP.NE.AND P0, PT, R0, RZ, PT ;  /* 0x000000ff0000720c */ /* 0x000fe20003f05270 */
[----:B------:R-:W-:-:S12]  /*e980*/  IMAD.MOV.U32 R132, RZ, RZ, -0x1 ;  /* 0xffffffffff847424 */ /* 0x000fd800078e00ff */
[----:B------:R-:W-:Y:S05]  /*e990*/  @!P0 BRA `(.L_x_843) ;  /* 0x00001a7000008947 */ /* 0x000fea0003800000 */
[----:B------:R-:W-:Y:S01]  /*e9a0*/  WARPSYNC 0xffffffff ;  /* 0xffffffff00007948 */ /* 0x000fe20003800000 */
[----:B------:R-:W-:Y:S06]  /*e9b0*/  BAR.SYNC.DEFER_BLOCKING 0x1, 0x100 ;  /* 0x0044000000007b1d */ /* 0x000fec0000010000 */
[----:B------:R-:W-:Y:S05]  /*e9c0*/  BRA.CONV ~URZ, `(.L_x_844) ;  /* 0x000000537f007947 */ /* 0x000fea000b800000 */
[----:B------:R-:W-:Y:S02]  /*e9d0*/  SHF.R.S32.HI R0, RZ, 0x1f, R6 ;  /* 0x0000001fff007819 */ /* 0x000fe40000011406 */
[----:B------:R-:W-:Y:S02]  /*e9e0*/  MOV R2, 0xea20 ;  /* 0x0000ea2000027802 */ /* 0x000fe40000000f00 */
[----:B------:R-:W-:-:S04]  /*e9f0*/  LEA.HI R0, R0, R6, RZ, 0x7 ;  /* 0x0000000600007211 */ /* 0x000fc800078f38ff */
[----:B------:R-:W-:Y:S02]  /*ea00*/  SHF.R.S32.HI R0, RZ, 0x7, R0 ;  /* 0x00000007ff007819 */ /* 0x000fe40000011400 */
[----:B-1----:R-:W-:Y:S05]  /*ea10*/  CALL.REL.NOINC `($__internal_17_$__cuda_sm70_shflsync_idx_p) ;  /* 0x0000200000007944 */ /* 0x002fea0003c00000 */
.L_x_844:
[----:B------:R-:W3:Y:S04]  /*ea20*/  LDL R8, [R1+0xf8] ;  /* 0x0000f80001087983 */ /* 0x000ee80000100800 */
[----:B------:R-:W4:Y:S04]  /*ea30*/  LDL.LU R5, [R1+0x94] ;  /* 0x0000940001057983 */ /* 0x000f280000300800 */
[----:B-12---:R-:W2:Y:S04]  /*ea40*/  LDL.LU R11, [R1+0x98] ;  /* 0x00009800010b7983 */ /* 0x006ea80000300800 */
[----:B------:R-:W2:Y:S04]  /*ea50*/  LDL.LU R17, [R1+0xa8] ;  /* 0x0000a80001117983 */ /* 0x000ea80000300800 */
[----:B------:R-:W3:Y:S01]  /*ea60*/  LDL.LU R19, [R1+0xac] ;  /* 0x0000ac0001137983 */ /* 0x000ee20000300800 */
[----:B------:R-:W-:-:S03]  /*ea70*/  IMAD.MOV.U32 R3, RZ, RZ, 0x1 ;  /* 0x00000001ff037424 */ /* 0x000fc600078e00ff */
[----:B------:R-:W3:Y:S02]  /*ea80*/  LDL R18, [R1+0x100] ;  /* 0x0001000001127983 */ /* 0x000ee40000100800 */
[----:B------:R-:W-:Y:S02]  /*ea90*/  ISETP.NE.AND P1, PT, R3, c[0x0][0x4e8], PT ;  /* 0x00013a0003007a0c */ /* 0x000fe40003f25270 */
[----:B------:R-:W3:Y:S04]  /*eaa0*/  LDL R205, [R1+0x90] ;  /* 0x0000900001cd7983 */ /* 0x000ee80000100800 */
[----:B------:R1:W5:Y:S04]  /*eab0*/  LDL R204, [R1+0xf4] ;  /* 0x0000f40001cc7983 */ /* 0x0003680000100800 */
        /* <DEDUP_REMOVED lines=13> */
[----:B------:R-:W1:Y:S01]  /*eb90*/  S2R R20, SR_TID.X ;  /* 0x0000000000147919 */ /* 0x000e620000002100 */
[----:B------:R-:W-:-:S02]  /*eba0*/  ULDC UR5, c[0x0][0x4e8] ;  /* 0x00013a0000057ab9 */ /* 0x000fc40000000800 */
[----:B------:R-:W-:Y:S02]  /*ebb0*/  ULDC UR4, c[0x0][0x388] ;  /* 0x0000e20000047ab9 */ /* 0x000fe40000000800 */
[----:B------:R-:W-:Y:S01]  /*ebc0*/  UIMAD UR4, UR5, UR4, URZ ;  /* 0x00000004050472a4 */ /* 0x000fe2000f8e023f */
[----:B------:R-:W-:Y:S01]  /*ebd0*/  BSSY B0, `(.L_x_845) ;  /* 0x00000ff000007945 */ /* 0x000fe20003800000 */
[----:B----4-:R-:W-:Y:S01]  /*ebe0*/  SHF.R.S32.HI R0, RZ, 0x1f, R5 ;  /* 0x0000001fff007819 */ /* 0x010fe20000011405 */
[----:B------:R-:W-:-:S04]  /*ebf0*/  IMAD.WIDE.U32 R6, R5, c[0x0][0x4d0], RZ ;  /* 0x0001340005067a25 */ /* 0x000fc800078e00ff */
[C---:B------:R-:W-:Y:S02]  /*ec00*/  IMAD R2, R0.reuse, c[0x0][0x4d0], RZ ;  /* 0x0001340000027a24 */ /* 0x040fe400078e02ff */
[----:B------:R-:W-:Y:S02]  /*ec10*/  IMAD R4, R0, c[0x0][0x438], RZ ;  /* 0x00010e0000047a24 */ /* 0x000fe400078e02ff */
[----:B------:R-:W-:Y:S01]  /*ec20*/  IMAD R3, R5, c[0x0][0x4d4], R2 ;  /* 0x0001350005037a24 */ /* 0x000fe200078e0202 */
[----:B--2---:R-:W-:Y:S01]  /*ec30*/  SHF.R.S32.HI R2, RZ, 0x1f, R11 ;  /* 0x0000001fff027819 */ /* 0x004fe2000001140b */
[----:B---3--:R-:W-:Y:S02]  /*ec40*/  IMAD.IADD R0, R8, 0x1, R19 ;  /* 0x0000000108007824 */ /* 0x008fe400078e0213 */
[----:B------:R-:W-:Y:S02]  /*ec50*/  IMAD.IADD R7, R7, 0x1, R3 ;  /* 0x0000000107077824 */ /* 0x000fe400078e0203 */
[----:B------:R-:W-:-:S02]  /*ec60*/  IMAD R9, R2, c[0x0][0x4d8], RZ ;  /* 0x0001360002097a24 */ /* 0x000fc400078e02ff */
[----:B------:R-:W-:-:S04]  /*ec70*/  @P1 IMAD.HI.U32 R10, R0, c[0x0][0x4ec], RZ ;  /* 0x00013b00000a1a27 */ /* 0x000fc800078e00ff */
[----:B------:R-:W-:Y:S02]  /*ec80*/  IMAD R8, R5, c[0x0][0x43c], R4 ;  /* 0x00010f0005087a24 */ /* 0x000fe400078e0204 */
[----:B------:R-:W-:Y:S01]  /*ec90*/  IMAD.MOV.U32 R3, RZ, RZ, R0 ;  /* 0x000000ffff037224 */ /* 0x000fe200078e0000 */
[----:B------:R-:W-:Y:S01]  /*eca0*/  @P1 SHF.R.U32.HI R3, RZ, c[0x0][0x4f0], R10 ;  /* 0x00013c00ff031a19 */ /* 0x000fe2000001160a */
[C---:B------:R-:W-:Y:S02]  /*ecb0*/  IMAD R9, R11.reuse, c[0x0][0x4dc], R9 ;  /* 0x000137000b097a24 */ /* 0x040fe400078e0209 */
[----:B------:R-:W-:-:S04]  /*ecc0*/  IMAD.WIDE.U32 R6, R11, c[0x0][0x4d8], R6 ;  /* 0x000136000b067a25 */ /* 0x000fc800078e0006 */
[----:B------:R-:W-:-:S04]  /*ecd0*/  IMAD.WIDE.U32 R4, R5, c[0x0][0x438], RZ ;  /* 0x00010e0005047a25 */ /* 0x000fc800078e00ff */
[----:B------:R-:W-:Y:S01]  /*ece0*/  IMAD.IADD R7, R7, 0x1, R9 ;  /* 0x0000000107077824 */ /* 0x000fe200078e0209 */
[----:B------:R-:W-:Y:S01]  /*ecf0*/  SHF.R.S32.HI R9, RZ, 0x1f, R17 ;  /* 0x0000001fff097819 */ /* 0x000fe20000011411 */
[----:B------:R-:W-:Y:S02]  /*ed00*/  IMAD.IADD R5, R5, 0x1, R8 ;  /* 0x0000000105057824 */ /* 0x000fe400078e0208 */
[----:B------:R-:W-:Y:S02]  /*ed10*/  IMAD.MOV R8, RZ, RZ, -R3 ;  /* 0x000000ffff087224 */ /* 0x000fe400078e0a03 */
[----:B------:R-:W-:Y:S02]  /*ed20*/  IMAD R2, R2, c[0x0][0x440], RZ ;  /* 0x0001100002027a24 */ /* 0x000fe400078e02ff */
[----:B------:R-:W-:Y:S02]  /*ed30*/  IMAD R10, R9, c[0x0][0x4e0], RZ ;  /* 0x00013800090a7a24 */ /* 0x000fe400078e02ff */
[----:B------:R-:W-:-:S02]  /*ed40*/  IMAD R8, R8, c[0x0][0x4e8], R0 ;  /* 0x00013a0008087a24 */ /* 0x000fc400078e0200 */
[----:B------:R-:W-:Y:S01]  /*ed50*/  IMAD.WIDE.U32 R6, R17, c[0x0][0x4e0], R6 ;  /* 0x0001380011067a25 */ /* 0x000fe200078e0006 */
[----:B------:R-:W-:-:S03]  /*ed60*/  SHF.R.S32.HI R12, RZ, 0x1f, R3 ;  /* 0x0000001fff0c7819 */ /* 0x000fc60000011403 */
[C---:B------:R-:W-:Y:S02]  /*ed70*/  IMAD R14, R11.reuse, c[0x0][0x444], R2 ;  /* 0x000111000b0e7a24 */ /* 0x040fe400078e0202 */
[----:B------:R-:W-:Y:S01]  /*ed80*/  IMAD.WIDE.U32 R4, R11, c[0x0][0x440], R4 ;  /* 0x000110000b047a25 */ /* 0x000fe200078e0004 */
[----:B------:R-:W-:Y:S02]  /*ed90*/  SHF.R.S32.HI R13, RZ, 0x1f, R8 ;  /* 0x0000001fff0d7819 */ /* 0x000fe40000011408 */
[----:B------:R-:W-:Y:S01]  /*eda0*/  IADD3 R6, P0, R3, R6, RZ ;  /* 0x0000000603067210 */ /* 0x000fe20007f1e0ff */
[----:B------:R-:W-:Y:S02]  /*edb0*/  IMAD R11, R17, c[0x0][0x4e4], R10 ;  /* 0x00013900110b7a24 */ /* 0x000fe400078e020a */
[----:B------:R-:W-:-:S03]  /*edc0*/  @P1 IMAD.HI.U32 R10, R0, c[0x0][0x4ec], RZ ;  /* 0x00013b00000a1a27 */ /* 0x000fc600078e00ff */
[----:B------:R-:W-:Y:S01]  /*edd0*/  IADD3.X R7, R12, R7, R11, P0, !PT ;  /* 0x000000070c077210 */ /* 0x000fe200007fe40b */
[----:B------:R-:W-:Y:S02]  /*ede0*/  IMAD R9, R9, c[0x0][0x448], RZ ;  /* 0x0001120009097a24 */ /* 0x000fe400078e02ff */
[----:B------:R-:W-:Y:S01]  /*edf0*/  IMAD.MOV.U32 R2, RZ, RZ, R0 ;  /* 0x000000ffff027224 */ /* 0x000fe200078e0000 */
[----:B------:R-:W-:Y:S01]  /*ee00*/  @P1 SHF.R.U32.HI R2, RZ, c[0x0][0x4f0], R10 ;  /* 0x00013c00ff021a19 */ /* 0x000fe2000001160a */
[----:B------:R-:W-:Y:S02]  /*ee10*/  IMAD.IADD R5, R5, 0x1, R14 ;  /* 0x0000000105057824 */ /* 0x000fe400078e020e */
[----:B------:R-:W-:Y:S02]  /*ee20*/  IMAD R3, R13, c[0x0][0x4c8], RZ ;  /* 0x000132000d037a24 */ /* 0x000fe400078e02ff */
[C---:B------:R-:W-:Y:S02]  /*ee30*/  IMAD R10, R17.reuse, c[0x0][0x44c], R9 ;  /* 0x00011300110a7a24 */ /* 0x040fe400078e0209 */
[----:B------:R-:W-:Y:S01]  /*ee40*/  IMAD.WIDE.U32 R4, R17, c[0x0][0x448], R4 ;  /* 0x0001120011047a25 */ /* 0x000fe200078e0004 */
[----:B-1----:R-:W-:-:S03]  /*ee50*/  SHF.R.S32.HI R17, RZ, 0x1f, R20 ;  /* 0x0000001fff117819 */ /* 0x002fc60000011414 */
[C---:B------:R-:W-:Y:S02]  /*ee60*/  IMAD R9, R8.reuse, c[0x0][0x4cc], R3 ;  /* 0x0001330008097a24 */ /* 0x040fe400078e0203 */
[----:B------:R-:W-:Y:S01]  /*ee70*/  IMAD.WIDE.U32 R6, R8, c[0x0][0x4c8], R6 ;  /* 0x0001320008067a25 */ /* 0x000fe200078e0006 */
[----:B------:R-:W-:-:S03]  /*ee80*/  SHF.R.S32.HI R8, RZ, 0x1f, R2 ;  /* 0x0000001fff087819 */ /* 0x000fc60000011402 */
[----:B------:R-:W-:Y:S02]  /*ee90*/  IMAD.MOV R3, RZ, RZ, -R2 ;  /* 0x000000ffff037224 */ /* 0x000fe400078e0a02 */
[----:B------:R-:W-:Y:S01]  /*eea0*/  IMAD.IADD R5, R5, 0x1, R10 ;  /* 0x0000000105057824 */ /* 0x000fe200078e020a */
[----:B------:R-:W-:Y:S01]  /*eeb0*/  LEA R10, P0, R6, c[0x0][0x4a8], 0x2 ;  /* 0x00012a00060a7a11 */ /* 0x000fe200078010ff */
[----:B------:R-:W-:Y:S01]  /*eec0*/  IMAD.IADD R9, R7, 0x1, R9 ;  /* 0x0000000107097824 */ /* 0x000fe200078e0209 */
[----:B------:R-:W-:Y:S01]  /*eed0*/  LEA.HI R17, R17, R20, RZ, 0x5 ;  /* 0x0000001411117211 */ /* 0x000fe200078f28ff */
[----:B------:R-:W-:Y:S02]  /*eee0*/  IMAD R7, R3, c[0x0][0x4e8], R0 ;  /* 0x00013a0003077a24 */ /* 0x000fe400078e0200 */
[----:B------:R-:W-:Y:S01]  /*eef0*/  IMAD R0, R8, c[0x0][0x430], RZ ;  /* 0x00010c0008007a24 */ /* 0x000fe200078e02ff */
[----:B------:R-:W-:Y:S02]  /*ef00*/  LEA.HI.X R6, R6, c[0x0][0x4ac], R9, 0x2, P0 ;  /* 0x00012b0006067a11 */ /* 0x000fe400000f1409 */
[----:B------:R-:W-:Y:S01]  /*ef10*/  LOP3.LUT R17, R17, 0xffffffe0, RZ, 0xc0, !PT ;  /* 0xffffffe011117812 */ /* 0x000fe200078ec0ff */
[----:B------:R-:W-:-:S02]  /*ef20*/  IMAD R0, R2, c[0x0][0x434], R0 ;  /* 0x00010d0002007a24 */ /* 0x000fc400078e0200 */
[----:B------:R-:W-:Y:S01]  /*ef30*/  IMAD.WIDE.U32 R2, R2, c[0x0][0x430], R4 ;  /* 0x00010c0002027a25 */ /* 0x000fe200078e0004 */
[----:B------:R-:W-:Y:S04]  /*ef40*/  SHFL.IDX PT, R8, R10, RZ, 0x1c1f ;  /* 0x001c1fff0a087589 */ /* 0x000fe800000e0000 */
[----:B------:R-:W1:Y:S01]  /*ef50*/  SHFL.IDX PT, R9, R6, RZ, 0x1c1f ;  /* 0x001c1fff06097589 */ /* 0x000e6200000e0000 */
[----:B------:R-:W-:Y:S02]  /*ef60*/  IMAD.IADD R3, R3, 0x1, R0 ;  /* 0x0000000103037824 */ /* 0x000fe400078e0200 */
[----:B------:R-:W-:Y:S01]  /*ef70*/  IMAD.IADD R17, R20, 0x1, -R17 ;  /* 0x0000000114117824 */ /* 0x000fe200078e0a11 */
[----:B------:R-:W-:Y:S01]  /*ef80*/  SHFL.IDX PT, R4, R10, 0x1, 0x1c1f ;  /* 0x003c1f000a047f89 */ /* 0x000fe200000e0000 */
[----:B------:R-:W-:-:S03]  /*ef90*/  IMAD.IADD R0, R18, 0x1, R19 ;  /* 0x0000000112007824 */ /* 0x000fc600078e0213 */
[----:B------:R2:W3:Y:S01]  /*efa0*/  SHFL.IDX PT, R5, R6, 0x1, 0x1c1f ;  /* 0x003c1f0006057f89 */ /* 0x0004e200000e0000 */
[----:B------:R-:W-:Y:S01]  /*efb0*/  LOP3.LUT P3, RZ, R17, 0x3, RZ, 0xc0, !PT ;  /* 0x0000000311ff7812 */ /* 0x000fe2000786c0ff */
[----:B------:R-:W-:-:S03]  /*efc0*/  IMAD.WIDE.U32 R2, R7, c[0x0][0x428], R2 ;  /* 0x00010a0007027a25 */ /* 0x000fc600078e0002 */
[C---:B------:R-:W-:Y:S02]  /*efd0*/  ISETP.GE.OR P4, PT, R0.reuse, UR4, P3 ;  /* 0x0000000400007c0c */ /* 0x040fe40009f86670 */
[----:B------:R-:W-:Y:S02]  /*efe0*/  ISETP.GE.AND P1, PT, R0, UR4, PT ;  /* 0x0000000400007c0c */ /* 0x000fe4000bf26270 */
[----:B--2---:R-:W-:-:S05]  /*eff0*/  SHF.R.S32.HI R6, RZ, 0x1f, R7 ;  /* 0x0000001fff067819 */ /* 0x004fca0000011407 */
[----:B------:R-:W-:Y:S01]  /*f000*/  IMAD R10, R6, c[0x0][0x428], RZ ;  /* 0x00010a00060a7a24 */ /* 0x000fe200078e02ff */
[----:B------:R-:W-:-:S03]  /*f010*/  IADD3 R6, R0, 0x8, RZ ;  /* 0x0000000800067810 */ /* 0x000fc60007ffe0ff */
[----:B------:R-:W-:Y:S01]  /*f020*/  IMAD R10, R7, c[0x0][0x42c], R10 ;  /* 0x00010b00070a7a24 */ /* 0x000fe200078e020a */
[----:B------:R-:W-:Y:S02]  /*f030*/  ISETP.GE.OR P3, PT, R6, UR4, P3 ;  /* 0x0000000406007c0c */ /* 0x000fe40009f66670 */
[C---:B------:R-:W-:Y:S01]  /*f040*/  LEA R38, P2, R2.reuse, c[0x0][0x400], 0x2 ;  /* 0x0001000002267a11 */ /* 0x040fe200078410ff */
[----:B------:R-:W-:Y:S01]  /*f050*/  IMAD.IADD R3, R3, 0x1, R10 ;  /* 0x0000000103037824 */ /* 0x000fe200078e020a */
[----:B-1----:R1:W-:Y:S04]  /*f060*/  @!P4 ST.E [R8.64], R16 ;  /* 0x000000100800c985 */ /* 0x0023e8000c101906 */
[----:B------:R-:W-:Y:S02]  /*f070*/  LEA.HI.X R34, R2, c[0x0][0x404], R3, 0x2, P2 ;  /* 0x0001010002227a11 */ /* 0x000fe400010f1403 */
[C---:B------:R-:W-:Y:S01]  /*f080*/  IADD3 R0, R205.reuse, 0x8, RZ ;  /* 0x00000008cd007810 */ /* 0x040fe20007ffe0ff */
[----:B------:R-:W2:Y:S01]  /*f090*/  SHFL.IDX PT, R2, R38, RZ, 0x1c1f ;  /* 0x001c1fff26027589 */ /* 0x000ea200000e0000 */
[----:B------:R-:W-:-:S02]  /*f0a0*/  IADD3 R10, R205, 0x10, RZ ;  /* 0x00000010cd0a7810 */ /* 0x000fc40007ffe0ff */
[C---:B------:R-:W-:Y:S01]  /*f0b0*/  IADD3 R11, R205.reuse, 0x18, RZ ;  /* 0x00000018cd0b7810 */ /* 0x040fe20007ffe0ff */
[----:B---3--:R3:W-:Y:S01]  /*f0c0*/  @!P3 ST.E [R4.64], R15 ;  /* 0x0000000f0400b985 */ /* 0x0087e2000c101906 */
[C---:B------:R-:W-:Y:S02]  /*f0d0*/  IADD3 R12, R205.reuse, 0x20, RZ ;  /* 0x00000020cd0c7810 */ /* 0x040fe40007ffe0ff */
[C---:B------:R-:W-:Y:S01]  /*f0e0*/  IADD3 R13, R205.reuse, 0x28, RZ ;  /* 0x00000028cd0d7810 */ /* 0x040fe20007ffe0ff */
[----:B------:R4:W2:Y:S01]  /*f0f0*/  SHFL.IDX PT, R3, R34, RZ, 0x1c1f ;  /* 0x001c1fff22037589 */ /* 0x0008a200000e0000 */
[C---:B------:R-:W-:Y:S02]  /*f100*/  IADD3 R14, R205.reuse, 0x30, RZ ;  /* 0x00000030cd0e7810 */ /* 0x040fe40007ffe0ff */
[C---:B------:R-:W-:Y:S02]  /*f110*/  IADD3 R17, R205.reuse, 0x48, RZ ;  /* 0x00000048cd117810 */ /* 0x040fe40007ffe0ff */
[----:B------:R-:W-:-:S02]  /*f120*/  IADD3 R18, R205, 0x50, RZ ;  /* 0x00000050cd127810 */ /* 0x000fc40007ffe0ff */
[C---:B------:R-:W-:Y:S02]  /*f130*/  IADD3 R19, R205.reuse, 0x58, RZ ;  /* 0x00000058cd137810 */ /* 0x040fe40007ffe0ff */
[C---:B------:R-:W-:Y:S02]  /*f140*/  IADD3 R20, R205.reuse, 0x60, RZ ;  /* 0x00000060cd147810 */ /* 0x040fe40007ffe0ff */
[C---:B------:R-:W-:Y:S02]  /*f150*/  IADD3 R21, R205.reuse, 0x68, RZ ;  /* 0x00000068cd157810 */ /* 0x040fe40007ffe0ff */
[C---:B-1----:R-:W-:Y:S02]  /*f160*/  IADD3 R16, R205.reuse, 0x38, RZ ;  /* 0x00000038cd107810 */ /* 0x042fe40007ffe0ff */
[C---:B------:R-:W-:Y:S02]  /*f170*/  IADD3 R22, R205.reuse, 0x70, RZ ;  /* 0x00000070cd167810 */ /* 0x040fe40007ffe0ff */
[----:B------:R-:W-:-:S02]  /*f180*/  IADD3 R24, R205, 0x78, RZ ;  /* 0x00000078cd187810 */ /* 0x000fc40007ffe0ff */
[C---:B------:R-:W-:Y:S02]  /*f190*/  IADD3 R23, R205.reuse, 0x80, RZ ;  /* 0x00000080cd177810 */ /* 0x040fe40007ffe0ff */
[C---:B------:R-:W-:Y:S02]  /*f1a0*/  IADD3 R25, R205.reuse, 0x88, RZ ;  /* 0x00000088cd197810 */ /* 0x040fe40007ffe0ff */
[C---:B---3--:R-:W-:Y:S02]  /*f1b0*/  IADD3 R15, R205.reuse, 0x40, RZ ;  /* 0x00000040cd0f7810 */ /* 0x048fe40007ffe0ff */
[C---:B------:R-:W-:Y:S02]  /*f1c0*/  IADD3 R26, R205.reuse, 0x90, RZ ;  /* 0x00000090cd1a7810 */ /* 0x040fe40007ffe0ff */
[C---:B------:R-:W-:Y:S02]  /*f1d0*/  IADD3 R27, R205.reuse, 0x98, RZ ;  /* 0x00000098cd1b7810 */ /* 0x040fe40007ffe0ff */
[----:B------:R-:W-:-:S02]  /*f1e0*/  IADD3 R28, R205, 0xa0, RZ ;  /* 0x000000a0cd1c7810 */ /* 0x000fc40007ffe0ff */
[C---:B------:R-:W-:Y:S02]  /*f1f0*/  IADD3 R29, R205.reuse, 0xa8, RZ ;  /* 0x000000a8cd1d7810 */ /* 0x040fe40007ffe0ff */
[C---:B------:R-:W-:Y:S02]  /*f200*/  IADD3 R30, R205.reuse, 0xb0, RZ ;  /* 0x000000b0cd1e7810 */ /* 0x040fe40007ffe0ff */
[C---:B------:R-:W-:Y:S02]  /*f210*/  IADD3 R32, R205.reuse, 0xb8, RZ ;  /* 0x000000b8cd207810 */ /* 0x040fe40007ffe0ff */
[----:B------:R-:W-:Y:S02]  /*f220*/  IADD3 R31, R205, 0xc0, RZ ;  /* 0x000000c0cd1f7810 */ /* 0x000fe40007ffe0ff */
[----:B------:R-:W-:Y:S02]  /*f230*/  ISETP.GE.AND P0, PT, R6, UR4, PT ;  /* 0x0000000406007c0c */ /* 0x000fe4000bf06270 */
        /* <DEDUP_REMOVED lines=23> */
[----:B------:R-:W-:Y:S01]  /*f3b0*/  SHF.R.S32.HI R57, RZ, 0x1f, R31 ;  /* 0x0000001fff397819 */ /* 0x000fe2000001141f */
[----:B------:R-:W-:Y:S05]  /*f3c0*/  @P1 BRA `(.L_x_846) ;  /* 0x000007f000001947 */ /* 0x000fea0003800000 */
[----:B--2-4-:R-:W-:Y:S02]  /*f3d0*/  ISETP.GE.AND P1, PT, R205, c[0x0][0x3c8], PT ;  /* 0x0000f200cd007a0c */ /* 0x014fe40003f26270 */
[----:B------:R-:W-:-:S02]  /*f3e0*/  ISETP.GE.AND P3, PT, R0, c[0x0][0x3c8], PT ;  /* 0x0000f20000007a0c */ /* 0x000fc40003f66270 */
[----:B------:R-:W-:Y:S02]  /*f3f0*/  ISETP.GE.AND P2, PT, R10, c[0x0][0x3c8], PT ;  /* 0x0000f2000a007a0c */ /* 0x000fe40003f46270 */
[----:B------:R-:W-:Y:S02]  /*f400*/  ISETP.GE.AND P5, PT, R12, c[0x0][0x3c8], PT ;  /* 0x0000f2000c007a0c */ /* 0x000fe40003fa6270 */
[----:B------:R-:W-:-:S05]  /*f410*/  ISETP.GE.AND P4, PT, R14, c[0x0][0x3c8], PT ;  /* 0x0000f2000e007a0c */ /* 0x000fca0003f86270 */
[----:B------:R-:W-:-:S05]  /*f420*/  @!P1 IMAD.WIDE R4, R205, 0x4, R2 ;  /* 0x00000004cd049825 */ /* 0x000fca00078e0202 */
[----:B------:R1:W-:Y:S02]  /*f430*/  @!P1 ST.E.64 [R4.64], R136 ;  /* 0x0000008804009985 */ /* 0x0003e4000c101b06 */
[----:B-1----:R-:W-:-:S04]  /*f440*/  @!P3 LEA R4, P1, R0, R2, 0x2 ;  /* 0x000000020004b211 */ /* 0x002fc800078210ff */
[----:B------:R-:W-:-:S05]  /*f450*/  @!P3 LEA.HI.X R5, R0, R3, R33, 0x2, P1 ;  /* 0x000000030005b211 */ /* 0x000fca00008f1421 */
[----:B------:R1:W-:Y:S01]  /*f460*/  @!P3 ST.E.64 [R4.64], R140 ;  /* 0x0000008c0400b985 */ /* 0x0003e2000c101b06 */
[----:B------:R-:W-:Y:S02]  /*f470*/  ISETP.GE.AND P3, PT, R11, c[0x0][0x3c8], PT ;  /* 0x0000f2000b007a0c */ /* 0x000fe40003f66270 */
[----:B-1----:R-:W-:-:S04]  /*f480*/  @!P2 LEA R4, P1, R10, R2, 0x2 ;  /* 0x000000020a04a211 */ /* 0x002fc800078210ff */
[----:B------:R-:W-:Y:S02]  /*f490*/  @!P2 LEA.HI.X R5, R10, R3, R35, 0x2, P1 ;  /* 0x000000030a05a211 */ /* 0x000fe400008f1423 */
[----:B------:R-:W-:-:S03]  /*f4a0*/  ISETP.GE.AND P1, PT, R13, c[0x0][0x3c8], PT ;  /* 0x0000f2000d007a0c */ /* 0x000fc60003f26270 */
[----:B------:R1:W-:Y:S02]  /*f4b0*/  @!P2 ST.E.64 [R4.64], R144 ;  /* 0x000000900400a985 */ /* 0x0003e4000c101b06 */
[----:B-1----:R-:W-:-:S04]  /*f4c0*/  @!P3 LEA R4, P2, R11, R2, 0x2 ;  /* 0x000000020b04b211 */ /* 0x002fc800078410ff */
[----:B------:R-:W-:-:S05]  /*f4d0*/  @!P3 LEA.HI.X R5, R11, R3, R36, 0x2, P2 ;  /* 0x000000030b05b211 */ /* 0x000fca00010f1424 */
[----:B------:R1:W-:Y:S01]  /*f4e0*/  @!P3 ST.E.64 [R4.64], R148 ;  /* 0x000000940400b985 */ /* 0x0003e2000c101b06 */
[----:B------:R-:W-:-:S04]  /*f4f0*/  @!P1 LEA R6, P3, R13, R2, 0x2 ;  /* 0x000000020d069211 */ /* 0x000fc800078610ff */
[----:B------:R-:W-:Y:S02]  /*f500*/  @!P1 LEA.HI.X R7, R13, R3, R39, 0x2, P3 ;  /* 0x000000030d079211 */ /* 0x000fe400018f1427 */
[----:B-1----:R-:W-:-:S04]  /*f510*/  @!P5 LEA R4, P2, R12, R2, 0x2 ;  /* 0x000000020c04d211 */ /* 0x002fc800078410ff */
[----:B------:R-:W-:Y:S02]  /*f520*/  @!P5 LEA.HI.X R5, R12, R3, R37, 0x2, P2 ;  /* 0x000000030c05d211 */ /* 0x000fe400010f1425 */
[----:B------:R-:W-:-:S03]  /*f530*/  ISETP.GE.AND P2, PT, R16, c[0x0][0x3c8], PT ;  /* 0x0000f20010007a0c */ /* 0x000fc60003f46270 */
[----:B------:R1:W-:Y:S01]  /*f540*/  @!P5 ST.E.64 [R4.64], R152 ;  /* 0x000000980400d985 */ /* 0x0003e2000c101b06 */
[----:B------:R-:W-:-:S03]  /*f550*/  ISETP.GE.AND P5, PT, R15, c[0x0][0x3c8], PT ;  /* 0x0000f2000f007a0c */ /* 0x000fc60003fa6270 */
[----:B------:R2:W-:Y:S01]  /*f560*/  @!P1 ST.E.64 [R6.64], R156 ;  /* 0x0000009c06009985 */ /* 0x0005e2000c101b06 */
[----:B------:R-:W-:Y:S02]  /*f570*/  ISETP.GE.AND P1, PT, R17, c[0x0][0x3c8], PT ;  /* 0x0000f20011007a0c */ /* 0x000fe40003f26270 */
[----:B-1----:R-:W-:-:S04]  /*f580*/  @!P4 LEA R4, P3, R14, R2, 0x2 ;  /* 0x000000020e04c211 */ /* 0x002fc800078610ff */
[----:B------:R-:W-:Y:S02]  /*f590*/  @!P4 LEA.HI.X R5, R14, R3, R40, 0x2, P3 ;  /* 0x000000030e05c211 */ /* 0x000fe400018f1428 */
[----:B--2---:R-:W-:-:S03]  /*f5a0*/  @!P2 LEA R6, P3, R16, R2, 0x2 ;  /* 0x000000021006a211 */ /* 0x004fc600078610ff */
[----:B------:R1:W-:Y:S01]  /*f5b0*/  @!P4 ST.E.64 [R4.64], R160 ;  /* 0x000000a00400c985 */ /* 0x0003e2000c101b06 */
[----:B------:R-:W-:Y:S02]  /*f5c0*/  @!P2 LEA.HI.X R7, R16, R3, R42, 0x2, P3 ;  /* 0x000000031007a211 */ /* 0x000fe400018f142a */
        /* <DEDUP_REMOVED lines=58> */
[----:B-----5:R-:W-:Y:S02]  /*f970*/  ISETP.GE.AND P1, PT, R203, c[0x0][0x3c8], PT ;  /* 0x0000f200cb007a0c */ /* 0x020fe40003f26270 */
        /* <DEDUP_REMOVED lines=10> */
[----:B------:R-:W-:-:S03]  /*fa20*/  @!P1 LEA R8, P4, R203, R2, 0x2 ;  /* 0x00000002cb089211 */ /* 0x000fc600078810ff */
[----:B------:R1:W-:Y:S01]  /*fa30*/  @!P5 ST.E.64 [R4.64], R100 ;  /* 0x000000640400d985 */ /* 0x0003e2000c101b06 */
[-C--:B------:R-:W-:Y:S02]  /*fa40*/  @!P1 LEA.HI.X R9, R203, R3.reuse, R204, 0x2, P4 ;  /* 0x00000003cb099211 */ /* 0x080fe400020f14cc */
[----:B------:R-:W-:Y:S02]  /*fa50*/  ISETP.GE.AND P5, PT, R197, c[0x0][0x3c8], PT ;  /* 0x0000f200c5007a0c */ /* 0x000fe40003fa6270 */
[C---:B--2---:R-:W-:Y:S01]  /*fa60*/  @!P3 LEA R6, P4, R201.reuse, R2, 0x2 ;  /* 0x00000002c906b211 */ /* 0x044fe200078810ff */
[----:B------:R2:W-:Y:S03]  /*fa70*/  @!P1 ST.E.64 [R8.64], R104 ;  /* 0x0000006808009985 */ /* 0x0005e6000c101b06 */
        /* <DEDUP_REMOVED lines=8> */
[----:B------:R-:W-:Y:S02]  /*fb00*/  ISETP.GE.AND P2, PT, R191, c[0x0][0x3c8], PT ;  /* 0x0000f200bf007a0c */ /* 0x000fe40003f46270 */
[----:B------:R-:W-:Y:S02]  /*fb10*/  @!P5 LEA.HI.X R9, R197, R3, R198, 0x2, P1 ;  /* 0x00000003c509d211 */ /* 0x000fe400008f14c6 */
[----:B---3--:R-:W-:-:S03]  /*fb20*/  @!P4 LEA R6, P1, R195, R2, 0x2 ;  /* 0x00000002c306c211 */ /* 0x008fc600078210ff */
[----:B------:R2:W-:Y:S01]  /*fb30*/  @!P5 ST.E.64 [R8.64], R180 ;  /* 0x000000b40800d985 */ /* 0x0005e2000c101b06 */
[----:B------:R-:W-:-:S05]  /*fb40*/  @!P4 LEA.HI.X R7, R195, R3, R196, 0x2, P1 ;  /* 0x00000003c307c211 */ /* 0x000fca00008f14c4 */
[----:B------:R2:W-:Y:S01]  /*fb50*/  @!P4 ST.E.64 [R6.64], R178 ;  /* 0x000000b20600c985 */ /* 0x0005e2000c101b06 */
[----:B-1----:R-:W-:-:S04]  /*fb60*/  @!P3 LEA R4, P1, R193, R2, 0x2 ;  /* 0x00000002c104b211 */ /* 0x002fc800078210ff */
[----:B------:R-:W-:Y:S02]  /*fb70*/  @!P3 LEA.HI.X R5, R193, R3, R194, 0x2, P1 ;  /* 0x00000003c105b211 */ /* 0x000fe400008f14c2 */
[----:B------:R-:W-:-:S03]  /*fb80*/  @!P2 LEA R2, P1, R191, R2, 0x2 ;  /* 0x00000002bf02a211 */ /* 0x000fc600078210ff */
[----:B------:R2:W-:Y:S01]  /*fb90*/  @!P3 ST.E.64 [R4.64], R124 ;  /* 0x0000007c0400b985 */ /* 0x0005e2000c101b06 */
[----:B------:R-:W-:-:S05]  /*fba0*/  @!P2 LEA.HI.X R3, R191, R3, R192, 0x2, P1 ;  /* 0x00000003bf03a211 */ /* 0x000fca00008f14c0 */
[----:B------:R2:W-:Y:S04]  /*fbb0*/  @!P2 ST.E.64 [R2.64], R128 ;  /* 0x000000800200a985 */ /* 0x0005e8000c101b06 */
.L_x_846:
[----:B--2-4-:R-:W-:Y:S05]  /*fbc0*/  BSYNC B0 ;  /* 0x0000000000007941 */ /* 0x014fea0003800000 */
.L_x_845:
[----:B------:R1:W2:Y:S04]  /*fbd0*/  SHFL.IDX PT, R3, R34, 0x1, 0x1c1f ;  /* 0x003c1f0022037f89 */ /* 0x0002a800000e0000 */
[----:B------:R1:W3:Y:S01]  /*fbe0*/  SHFL.IDX PT, R2, R38, 0x1, 0x1c1f ;  /* 0x003c1f0026027f89 */ /* 0x0002e200000e0000 */
[----:B------:R-:W-:Y:S05]  /*fbf0*/  @P0 BRA `(.L_x_847) ;  /* 0x00000ad000000947 */ /* 0x000fea0003800000 */
[----:B------:R-:W-:Y:S02]  /*fc00*/  ISETP.GE.AND P0, PT, R10, c[0x0][0x3c8], PT ;  /* 0x0000f2000a007a0c */ /* 0x000fe40003f06270 */
[----:B------:R-:W-:Y:S02]  /*fc10*/  ISETP.GE.AND P3, PT, R0, c[0x0][0x3c8], PT ;  /* 0x0000f20000007a0c */ /* 0x000fe40003f66270 */
[----:B------:R-:W-:Y:S02]  /*fc20*/  ISETP.GE.AND P1, PT, R205, c[0x0][0x3c8], PT ;  /* 0x0000f200cd007a0c */ /* 0x000fe40003f26270 */
[----:B------:R-:W-:-:S07]  /*fc30*/  ISETP.GE.AND P2, PT, R11, c[0x0][0x3c8], PT ;  /* 0x0000f2000b007a0c */ /* 0x000fce0003f46270 */
[-C--:B---3--:R-:W-:Y:S02]  /*fc40*/  @!P0 LEA R6, P5, R10, R2.reuse, 0x2 ;  /* 0x000000020a068211 */ /* 0x088fe400078a10ff */
[----:B------:R-:W-:Y:S02]  /*fc50*/  @!P3 LEA R8, P4, R0, R2, 0x2 ;  /* 0x000000020008b211 */ /* 0x000fe400078810ff */
[-C--:B--2---:R-:W-:Y:S01]  /*fc60*/  @!P0 LEA.HI.X R7, R10, R3.reuse, R35, 0x2, P5 ;  /* 0x000000030a078211 */ /* 0x084fe200028f1423 */
[----:B-1----:R-:W-:Y:S01]  /*fc70*/  @!P1 IMAD.WIDE R34, R205, 0x4, R2 ;  /* 0x00000004cd229825 */ /* 0x002fe200078e0202 */
[----:B------:R-:W-:Y:S02]  /*fc80*/  @!P3 LEA.HI.X R9, R0, R3, R33, 0x2, P4 ;  /* 0x000000030009b211 */ /* 0x000fe400020f1421 */
[----:B------:R-:W-:Y:S02]  /*fc90*/  ISETP.GE.AND P4, PT, R12, c[0x0][0x3c8], PT ;  /* 0x0000f2000c007a0c */ /* 0x000fe40003f86270 */
[----:B------:R-:W-:Y:S01]  /*fca0*/  @!P1 ST.E.64 [R34.64], R182 ;  /* 0x000000b622009985 */ /* 0x000fe2000c101b06 */
[----:B------:R-:W-:-:S02]  /*fcb0*/  ISETP.GE.AND P1, PT, R13, c[0x0][0x3c8], PT ;  /* 0x0000f2000d007a0c */ /* 0x000fc40003f26270 */
[CC--:B------:R-:W-:Y:S01]  /*fcc0*/  @!P2 LEA R4, P5, R11.reuse, R2.reuse, 0x2 ;  /* 0x000000020b04a211 */ /* 0x0c0fe200078a10ff */
[----:B------:R-:W-:Y:S01]  /*fcd0*/  @!P3 ST.E.64 [R8.64], R184 ;  /* 0x000000b80800b985 */ /* 0x000fe2000c101b06 */
[----:B------:R-:W-:Y:S02]  /*fce0*/  ISETP.GE.AND P3, PT, R16, c[0x0][0x3c8], PT ;  /* 0x0000f20010007a0c */ /* 0x000fe40003f66270 */
[----:B------:R-:W-:Y:S01]  /*fcf0*/  @!P2 LEA.HI.X R5, R11, R3, R36, 0x2, P5 ;  /* 0x000000030b05a211 */ /* 0x000fe200028f1424 */
[----:B------:R-:W-:Y:S01]  /*fd00*/  @!P0 ST.E.64 [R6.64], R146 ;  /* 0x0000009206008985 */ /* 0x000fe2000c101b06 */
[----:B------:R-:W-:Y:S02]  /*fd10*/  ISETP.GE.AND P0, PT, R14, c[0x0][0x3c8], PT ;  /* 0x0000f2000e007a0c */ /* 0x000fe40003f06270 */
[----:B------:R-:W-:Y:S01]  /*fd20*/  @!P4 LEA R10, P5, R12, R2, 0x2 ;  /* 0x000000020c0ac211 */ /* 0x000fe200078a10ff */
[----:B------:R1:W-:Y:S01]  /*fd30*/  @!P2 ST.E.64 [R4.64], R150 ;  /* 0x000000960400a985 */ /* 0x0003e2000c101b06 */
[----:B------:R-:W-:-:S02]  /*fd40*/  ISETP.GE.AND P2, PT, R15, c[0x0][0x3c8], PT ;  /* 0x0000f2000f007a0c */ /* 0x000fc40003f46270 */
[----:B------:R-:W-:-:S05]  /*fd50*/  @!P4 LEA.HI.X R11, R12, R3, R37, 0x2, P5 ;  /* 0x000000030c0bc211 */ /* 0x000fca00028f1425 */
[----:B------:R2:W-:Y:S01]  /*fd60*/  @!P4 ST.E.64 [R10.64], R154 ;  /* 0x0000009a0a00c985 */ /* 0x0005e2000c101b06 */
[----:B------:R-:W-:Y:S02]  /*fd70*/  ISETP.GE.AND P4, PT, R17, c[0x0][0x3c8], PT ;  /* 0x0000f20011007a0c */ /* 0x000fe40003f86270 */
[----:B-1----:R-:W-:-:S04]  /*fd80*/  @!P1 LEA R4, P5, R13, R2, 0x2 ;  /* 0x000000020d049211 */ /* 0x002fc800078a10ff */
[----:B------:R-:W-:Y:S02]  /*fd90*/  @!P1 LEA.HI.X R5, R13, R3, R39, 0x2, P5 ;  /* 0x000000030d059211 */ /* 0x000fe400028f1427 */
[----:B------:R-:W-:-:S03]  /*fda0*/  @!P0 LEA R6, P5, R14, R2, 0x2 ;  /* 0x000000020e068211 */ /* 0x000fc600078a10ff */
[----:B------:R1:W-:Y:S01]  /*fdb0*/  @!P1 ST.E.64 [R4.64], R158 ;  /* 0x0000009e04009985 */ /* 0x0003e2000c101b06 */
[----:B------:R-:W-:Y:S02]  /*fdc0*/  @!P0 LEA.HI.X R7, R14, R3, R40, 0x2, P5 ;  /* 0x000000030e078211 */ /* 0x000fe400028f1428 */
[----:B------:R-:W-:-:S03]  /*fdd0*/  @!P2 LEA R8, P5, R15, R2, 0x2 ;  /* 0x000000020f08a211 */ /* 0x000fc600078a10ff */
[----:B------:R3:W-:Y:S01]  /*fde0*/  @!P0 ST.E.64 [R6.64], R162 ;  /* 0x000000a206008985 */ /* 0x0007e2000c101b06 */
[----:B------:R-:W-:Y:S02]  /*fdf0*/  ISETP.GE.AND P0, PT, R19, c[0x0][0x3c8], PT ;  /* 0x0000f20013007a0c */ /* 0x000fe40003f06270 */
[----:B------:R-:W-:Y:S02]  /*fe00*/  @!P2 LEA.HI.X R9, R15, R3, R41, 0x2, P5 ;  /* 0x000000030f09a211 */ /* 0x000fe400028f1429 */
[----:B--2---:R-:W-:-:S04]  /*fe10*/  @!P4 LEA R10, P5, R17, R2, 0x2 ;  /* 0x00000002110ac211 */ /* 0x004fc800078a10ff */
[----:B------:R-:W-:Y:S02]  /*fe20*/  @!P4 LEA.HI.X R11, R17, R3, R43, 0x2, P5 ;  /* 0x00000003110bc211 */ /* 0x000fe400028f142b */
[----:B-1----:R-:W-:-:S04]  /*fe30*/  @!P3 LEA R4, P1, R16, R2, 0x2 ;  /* 0x000000021004b211 */ /* 0x002fc800078210ff */
[----:B------:R-:W-:Y:S02]  /*fe40*/  @!P3 LEA.HI.X R5, R16, R3, R42, 0x2, P1 ;  /* 0x000000031005b211 */ /* 0x000fe400008f142a */
[----:B------:R-:W-:-:S03]  /*fe50*/  ISETP.GE.AND P1, PT, R18, c[0x0][0x3c8], PT ;  /* 0x0000f20012007a0c */ /* 0x000fc60003f26270 */
[----:B------:R1:W-:Y:S01]  /*fe60*/  @!P3 ST.E.64 [R4.64], R166 ;  /* 0x000000a60400b985 */ /* 0x0003e2000c101b06 */
[----:B------:R-:W-:-:S03]  /*fe70*/  ISETP.GE.AND P3, PT, R20, c[0x0][0x3c8], PT ;  /* 0x0000f20014007a0c */ /* 0x000fc60003f66270 */
[----:B------:R2:W-:Y:S01]  /*fe80*/  @!P2 ST.E.64 [R8.64], R186 ;  /* 0x000000ba0800a985 */ /* 0x0005e2000c101b06 */
[----:B------:R-:W-:-:S03]  /*fe90*/  ISETP.GE.AND P2, PT, R21, c[0x0][0x3c8], PT ;  /* 0x0000f20015007a0c */ /* 0x000fc60003f46270 */
[----:B------:R-:W-:Y:S01]  /*fea0*/  @!P4 ST.E.64 [R10.64], R188 ;  /* 0x000000bc0a00c985 */ /* 0x000fe2000c101b06 */
[----:B------:R-:W-:Y:S02]  /*feb0*/  ISETP.GE.AND P4, PT, R23, c[0x0][0x3c8], PT ;  /* 0x0000f20017007a0c */ /* 0x000fe40003f86270 */
[----:B---3--:R-:W-:-:S04]  /*fec0*/  @!P1 LEA R6, P5, R18, R2, 0x2 ;  /* 0x0000000212069211 */ /* 0x008fc800078a10ff */
[----:B------:R-:W-:-:S05]  /*fed0*/  @!P1 LEA.HI.X R7, R18, R3, R44, 0x2, P5 ;  /* 0x0000000312079211 */ /* 0x000fca00028f142c */
[----:B------:R-:W-:Y:S01]  /*fee0*/  @!P1 ST.E.64 [R6.64], R142 ;  /* 0x0000008e06009985 */ /* 0x000fe2000c101b06 */
[----:B------:R-:W-:Y:S02]  /*fef0*/  ISETP.GE.AND P1, PT, R22, c[0x0][0x3c8], PT ;  /* 0x0000f20016007a0c */ /* 0x000fe40003f26270 */
[----:B-1----:R-:W-:-:S04]  /*ff00*/  @!P0 LEA R4, P5, R19, R2, 0x2 ;  /* 0x0000000213048211 */ /* 0x002fc800078a10ff */
[----:B------:R-:W-:Y:S02]  /*ff10*/  @!P0 LEA.HI.X R5, R19, R3, R45, 0x2, P5 ;  /* 0x0000000313058211 */ /* 0x000fe400028f142d */
[----:B--2---:R-:W-:-:S03]  /*ff20*/  @!P3 LEA R8, P5, R20, R2, 0x2 ;  /* 0x000000021408b211 */ /* 0x004fc600078a10ff */
[----:B------:R1:W-:Y:S01]  /*ff30*/  @!P0 ST.E.64 [R4.64], R116 ;  /* 0x0000007404008985 */ /* 0x0003e2000c101b06 */
[----:B------:R-:W-:Y:S02]  /*ff40*/  ISETP.GE.AND P0, PT, R24, c[0x0][0x3c8], PT ;  /* 0x0000f20018007a0c */ /* 0x000fe40003f06270 */
        /* <DEDUP_REMOVED lines=8> */
[----:B--2---:R-:W-:-:S03]  /*ffd0*/  @!P4 LEA R8, P5, R23, R2, 0x2 ;  /* 0x000000021708c211 */ /* 0x004fc600078a10ff */
[----:B------:R2:W-:Y:S01]  /*ffe0*/  @!P1 ST.E.64 [R6.64], R62 ;  /* 0x0000003e06009985 */ /* 0x0005e2000c101b06 */
[----:B------:R-:W-:Y:S02]  /*fff0*/  ISETP.GE.AND P1, PT, R27, c[0x0][0x3c8], PT ;  /* 0x0000f2001b007a0c */ /* 0x000fe40003f26270 */
[----:B------:R-:W-:Y:S02]  /*10000*/  @!P4 LEA.HI.X R9, R23, R3, R49, 0x2, P5 ;  /* 0x000000031709c211 */ /* 0x000fe400028f1431 */
        /* <DEDUP_REMOVED lines=11> */
[----:B--2---:R-:W-:-:S04]  /*100c0*/  @!P2 LEA R6, P5, R26, R2, 0x2 ;  /* 0x000000021a06a211 */ /* 0x004fc800078a10ff */
[----:B------:R-:W-:-:S05]  /*100d0*/  @!P2 LEA.HI.X R7, R26, R3, R52, 0x2, P5 ;  /* 0x000000031a07a211 */ /* 0x000fca00028f1434 */
[----:B------:R-:W-:Y:S01]  /*100e0*/  @!P2 ST.E.64 [R6.64], R78 ;  /* 0x0000004e0600a985 */ /* 0x000fe2000c101b06 */
[----:B------:R-:W-:Y:S02]  /*100f0*/  ISETP.GE.AND P2, PT, R32, c[0x0][0x3c8], PT ;  /* 0x0000f20020007a0c */ /* 0x000fe40003f46270 */
[----:B-1----:R-:W-:-:S04]  /*10100*/  @!P1 LEA R4, P5, R27, R2, 0x2 ;  /* 0x000000021b049211 */ /* 0x002fc800078a10ff */
[----:B------:R-:W-:Y:S02]  /*10110*/  @!P1 LEA.HI.X R5, R27, R3, R53, 0x2, P5 ;  /* 0x000000031b059211 */ /* 0x000fe400028f1435 */
[----:B---3--:R-:W-:-:S03]  /*10120*/  @!P0 LEA R8, P5, R28, R2, 0x2 ;  /* 0x000000021c088211 */ /* 0x008fc600078a10ff */
        /* <DEDUP_REMOVED lines=9> */
[----:B------:R-:W-:Y:S02]  /*101c0*/  @!P2 LEA R6, P4, R32, R2, 0x2 ;  /* 0x000000022006a211 */ /* 0x000fe400078810ff */
[-C--:B------:R-:W-:Y:S02]  /*101d0*/  @!P3 LEA.HI.X R9, R30, R3.reuse, R56, 0x2, P5 ;  /* 0x000000031e09b211 */ /* 0x080fe400028f1438 */
[----:B------:R-:W-:Y:S02]  /*101e0*/  @!P2 LEA.HI.X R7, R32, R3, R58, 0x2, P4 ;  /* 0x000000032007a211 */ /* 0x000fe400020f143a */
[----:B------:R-:W-:Y:S01]  /*101f0*/  ISETP.GE.AND P4, PT, R201, c[0x0][0x3c8], PT ;  /* 0x0000f200c9007a0c */ /* 0x000fe20003f86270 */
[----:B------:R2:W-:Y:S01]  /*10200*/  @!P3 ST.E.64 [R8.64], R94 ;  /* 0x0000005e0800b985 */ /* 0x0005e2000c101b06 */
[----:B------:R-:W-:-:S03]  /*10210*/  ISETP.GE.AND P3, PT, R199, c[0x0][0x3c8], PT ;  /* 0x0000f200c7007a0c */ /* 0x000fc60003f66270 */
        /* <DEDUP_REMOVED lines=14> */
[-C--:B--2---:R-:W-:Y:S02]  /*10300*/  @!P2 LEA R8, P4, R197, R2.reuse, 0x2 ;  /* 0x00000002c508a211 */ /* 0x084fe400078810ff */
[-C--:B------:R-:W-:Y:S02]  /*10310*/  @!P3 LEA.HI.X R11, R199, R3.reuse, R200, 0x2, P5 ;  /* 0x00000003c70bb211 */ /* 0x080fe400028f14c8 */
[----:B------:R-:W-:Y:S02]  /*10320*/  @!P1 LEA R6, P5, R195, R2, 0x2 ;  /* 0x00000002c3069211 */ /* 0x000fe400078a10ff */
[-C--:B------:R-:W-:Y:S01]  /*10330*/  @!P2 LEA.HI.X R9, R197, R3.reuse, R198, 0x2, P4 ;  /* 0x00000003c509a211 */ /* 0x080fe200020f14c6 */
[----:B------:R2:W-:Y:S01]  /*10340*/  @!P3 ST.E.64 [R10.64], R114 ;  /* 0x000000720a00b985 */ /* 0x0005e2000c101b06 */
[----:B------:R-:W-:-:S03]  /*10350*/  @!P1 LEA.HI.X R7, R195, R3, R196, 0x2, P5 ;  /* 0x00000003c3079211 */ /* 0x000fc600028f14c4 */
[----:B------:R2:W-:Y:S04]  /*10360*/  @!P2 ST.E.64 [R8.64], R118 ;  /* 0x000000760800a985 */ /* 0x0005e8000c101b06 */
[----:B------:R2:W-:Y:S01]  /*10370*/  @!P1 ST.E.64 [R6.64], R122 ;  /* 0x0000007a06009985 */ /* 0x0005e2000c101b06 */
[----:B-1----:R-:W-:-:S04]  /*10380*/  @!P0 LEA R4, P4, R193, R2, 0x2 ;  /* 0x00000002c1048211 */ /* 0x002fc800078810ff */
[----:B------:R-:W-:-:S05]  /*10390*/  @!P0 LEA.HI.X R5, R193, R3, R194, 0x2, P4 ;  /* 0x00000003c1058211 */ /* 0x000fca00020f14c2 */
[----:B------:R2:W-:Y:S01]  /*103a0*/  @!P0 ST.E.64 [R4.64], R126 ;  /* 0x0000007e04008985 */ /* 0x0005e2000c101b06 */
[----:B------:R-:W-:-:S13]  /*103b0*/  ISETP.GE.AND P0, PT, R191, c[0x0][0x3c8], PT ;  /* 0x0000f200bf007a0c */ /* 0x000fda0003f06270 */
[----:B------:R-:W-:Y:S05]  /*103c0*/  @P0 BRA `(.L_x_847) ;  /* 0x0000030000000947 */ /* 0x000fea0003800000 */
[----:B------:R-:W-:-:S04]  /*103d0*/  LEA R2, P0, R191, R2, 0x2 ;  /* 0x00000002bf027211 */ /* 0x000fc800078010ff */
[----:B------:R-:W-:-:S05]  /*103e0*/  LEA.HI.X R3, R191, R3, R192, 0x2, P0 ;  /* 0x00000003bf037211 */ /* 0x000fca00000f14c0 */
[----:B------:R1:W-:Y:S01]  /*103f0*/  ST.E.64 [R2.64], R130 ;  /* 0x0000008202007985 */ /* 0x0003e2000c101b06 */
[----:B------:R-:W-:Y:S05]  /*10400*/  BRA `(.L_x_847) ;  /* 0x000002c000007947 */ /* 0x000fea0003800000 */
.L_x_843:
[----:B------:R-:W2:Y:S02]  /*10410*/  S2R R4, SR_TID.X ;  /* 0x0000000000047919 */ /* 0x000ea40000002100 */
[----:B--2---:R-:W-:-:S13]  /*10420*/  ISETP.GT.AND P0, PT, R4, 0x7f, PT ;  /* 0x0000007f0400780c */ /* 0x004fda0003f04270 */
[----:B------:R-:W-:Y:S05]  /*10430*/  @P0 BRA `(.L_x_847) ;  /* 0x0000029000000947 */ /* 0x000fea0003800000 */
[----:B------:R-:W2:Y:S01]  /*10440*/  LDL.LU R3, [R1+0xac] ;  /* 0x0000ac0001037983 */ /* 0x000ea20000300800 */
[----:B------:R-:W-:-:S05]  /*10450*/  MOV R2, c[0x0][0x4e8] ;  /* 0x00013a0000027a02 */ /* 0x000fca0000000f00 */
[----:B------:R-:W-:Y:S01]  /*10460*/  IMAD R0, R2, c[0x0][0x388], RZ ;  /* 0x0000e20002007a24 */ /* 0x000fe200078e02ff */
[----:B--2---:R-:W-:-:S04]  /*10470*/  IADD3 R4, R3, R4, RZ ;  /* 0x0000000403047210 */ /* 0x004fc80007ffe0ff */
[----:B------:R-:W-:-:S13]  /*10480*/  ISETP.GE.AND P0, PT, R4, R0, PT ;  /* 0x000000000400720c */ /* 0x000fda0003f06270 */
[----:B------:R-:W-:Y:S05]  /*10490*/  @P0 BRA `(.L_x_847) ;  /* 0x0000023000000947 */ /* 0x000fea0003800000 */
[----:B------:R-:W2:Y:S04]  /*104a0*/  LDL.LU R3, [R1+0x94] ;  /* 0x0000940001037983 */ /* 0x000ea80000300800 */
[----:B------:R-:W3:Y:S04]  /*104b0*/  LDL.LU R9, [R1+0x98] ;  /* 0x0000980001097983 */ /* 0x000ee80000300800 */
[----:B------:R-:W4:Y:S01]  /*104c0*/  LDL.LU R8, [R1+0xa8] ;  /* 0x0000a80001087983 */ /* 0x000f220000300800 */
[----:B------:R-:W-:-:S13]  /*104d0*/  ISETP.NE.AND P0, PT, R2, 0x1, PT ;  /* 0x000000010200780c */ /* 0x000fda0003f05270 */
[----:B------:R-:W-:Y:S01]  /*104e0*/  @P0 IMAD.HI.U32 R7, R4, c[0x0][0x4ec], RZ ;  /* 0x00013b0004070a27 */ /* 0x000fe200078e00ff */
[----:B--2---:R-:W-:Y:S02]  /*104f0*/  SHF.R.S32.HI R0, RZ, 0x1f, R3 ;  /* 0x0000001fff007819 */ /* 0x004fe40000011403 */
[----:B---3--:R-:W-:-:S03]  /*10500*/  SHF.R.S32.HI R6, RZ, 0x1f, R9 ;  /* 0x0000001fff067819 */ /* 0x008fc60000011409 */
[----:B------:R-:W-:-:S04]  /*10510*/  IMAD R0, R0, c[0x0][0x4d0], RZ ;  /* 0x0001340000007a24 */ /* 0x000fc800078e02ff */
[C---:B------:R-:W-:Y:S01]  /*10520*/  IMAD R5, R3.reuse, c[0x0][0x4d4], R0 ;  /* 0x0001350003057a24 */ /* 0x040fe200078e0200 */
[----:B------:R-:W-:Y:S01]  /*10530*/  MOV R0, R4 ;  /* 0x0000000400007202 */ /* 0x000fe20000000f00 */
[----:B------:R-:W-:Y:S01]  /*10540*/  IMAD.WIDE.U32 R2, R3, c[0x0][0x4d0], RZ ;  /* 0x0001340003027a25 */ /* 0x000fe200078e00ff */
[----:B------:R-:W-:-:S03]  /*10550*/  @P0 SHF.R.U32.HI R0, RZ, c[0x0][0x4f0], R7 ;  /* 0x00013c00ff000a19 */ /* 0x000fc60000011607 */
[----:B------:R-:W-:Y:S01]  /*10560*/  IMAD R6, R6, c[0x0][0x4d8], RZ ;  /* 0x0001360006067a24 */ /* 0x000fe200078e02ff */
[----:B------:R-:W-:Y:S02]  /*10570*/  IADD3 R3, R3, R5, RZ ;  /* 0x0000000503037210 */ /* 0x000fe40007ffe0ff */
[----:B----4-:R-:W-:Y:S01]  /*10580*/  SHF.R.S32.HI R5, RZ, 0x1f, R8 ;  /* 0x0000001fff057819 */ /* 0x010fe20000011408 */
[C---:B------:R-:W-:Y:S01]  /*10590*/  IMAD R7, R9.reuse, c[0x0][0x4dc], R6 ;  /* 0x0001370009077a24 */ /* 0x040fe200078e0206 */
[----:B------:R-:W-:Y:S01]  /*105a0*/  IADD3 R6, -R0, RZ, RZ ;  /* 0x000000ff00067210 */ /* 0x000fe20007ffe1ff */
[----:B------:R-:W-:-:S04]  /*105b0*/  IMAD.WIDE.U32 R2, R9, c[0x0][0x4d8], R2 ;  /* 0x0001360009027a25 */ /* 0x000fc800078e0002 */
[----:B------:R-:W-:Y:S01]  /*105c0*/  IMAD R5, R5, c[0x0][0x4e0], RZ ;  /* 0x0001380005057a24 */ /* 0x000fe200078e02ff */
[----:B------:R-:W-:Y:S01]  /*105d0*/  IADD3 R3, R3, R7, RZ ;  /* 0x0000000703037210 */ /* 0x000fe20007ffe0ff */
[----:B------:R-:W-:Y:S01]  /*105e0*/  IMAD R4, R6, c[0x0][0x4e8], R4 ;  /* 0x00013a0006047a24 */ /* 0x000fe200078e0204 */
[----:B------:R-:W-:Y:S01]  /*105f0*/  SHF.R.S32.HI R7, RZ, 0x1f, R0 ;  /* 0x0000001fff077819 */ /* 0x000fe20000011400 */
[C---:B------:R-:W-:Y:S02]  /*10600*/  IMAD R6, R8.reuse, c[0x0][0x4e4], R5 ;  /* 0x0001390008067a24 */ /* 0x040fe400078e0205 */
[----:B------:R-:W-:Y:S01]  /*10610*/  IMAD.WIDE.U32 R2, R8, c[0x0][0x4e0], R2 ;  /* 0x0001380008027a25 */ /* 0x000fe200078e0002 */
[----:B------:R-:W-:-:S04]  /*10620*/  SHF.R.S32.HI R5, RZ, 0x1f, R4 ;  /* 0x0000001fff057819 */ /* 0x000fc80000011404 */
[----:B------:R-:W-:Y:S01]  /*10630*/  IADD3 R2, P0, R0, R2, RZ ;  /* 0x0000000200027210 */ /* 0x000fe20007f1e0ff */
[----:B------:R-:W-:-:S03]  /*10640*/  IMAD R0, R5, c[0x0][0x4c8], RZ ;  /* 0x0001320005007a24 */ /* 0x000fc600078e02ff */
[----:B------:R-:W-:Y:S01]  /*10650*/  IADD3.X R3, R7, R3, R6, P0, !PT ;  /* 0x0000000307037210 */ /* 0x000fe200007fe406 */
[----:B------:R-:W-:-:S04]  /*10660*/  IMAD R0, R4, c[0x0][0x4cc], R0 ;  /* 0x0001330004007a24 */ /* 0x000fc800078e0200 */
[----:B------:R-:W-:-:S05]  /*10670*/  IMAD.WIDE.U32 R2, R4, c[0x0][0x4c8], R2 ;  /* 0x0001320004027a25 */ /* 0x000fca00078e0002 */
[----:B------:R-:W-:Y:S02]  /*10680*/  IADD3 R0, R3, R0, RZ ;  /* 0x0000000003007210 */ /* 0x000fe40007ffe0ff */
[----:B------:R-:W-:-:S04]  /*10690*/  LEA R4, P0, R2, c[0x0][0x4a8], 0x2 ;  /* 0x00012a0002047a11 */ /* 0x000fc800078010ff */
[----:B------:R-:W-:Y:S02]  /*106a0*/  LEA.HI.X R5, R2, c[0x0][0x4ac], R0, 0x2, P0 ;  /* 0x00012b0002057a11 */ /* 0x000fe400000f1400 */
[----:B------:R-:W-:-:S05]  /*106b0*/  MOV R0, 0xff800000 ;  /* 0xff80000000007802 */ /* 0x000fca0000000f00 */
[----:B------:R2:W-:Y:S02]  /*106c0*/  STG.E [R4.64], R0 ;  /* 0x0000000004007986 */ /* 0x0005e4000c101906 */
.L_x_847:
[----:B------:R-:W-:Y:S05]  /*106d0*/  BSYNC B1 ;  /* 0x0000000000017941 */ /* 0x000fea0003800000 */
.L_x_842:
[----:B--2---:R-:W2:Y:S02]  /*106e0*/  LDL R0, [R1+0xfc] ;  /* 0x0000fc0001007983 */ /* 0x004ea40000100800 */
[----:B--2---:R-:W-:-:S13]  /*106f0*/  ISETP.NE.AND P0, PT, R0, RZ, PT ;  /* 0x000000ff0000720c */ /* 0x004fda0003f05270 */
[----:B------:R-:W-:Y:S01]  /*10700*/  @P0 WARPSYNC 0xffffffff ;  /* 0xffffffff00000948 */ /* 0x000fe20003800000 */
[----:B------:R-:W-:Y:S06]  /*10710*/  @P0 BAR.SYNC.DEFER_BLOCKING 0x5, 0x100 ;  /* 0x0144000000000b1d */ /* 0x000fec0000010000 */
[----:B------:R-:W2:Y:S04]  /*10720*/  @P0 LDS R0, [0x18100] ;  /* 0x01810000ff000984 */ /* 0x000ea80000000800 */
[----:B--2---:R2:W-:Y:S04]  /*10730*/  @P0 STL [R1+0xb0], R0 ;  /* 0x0000b00001000387 */ /* 0x0045e80000100800 */
[----:B------:R-:W-:Y:S06]  /*10740*/  @P0 BAR.ARV 0x4, 0x100 ;  /* 0x0104000000000b1d */ /* 0x000fec0000002000 */
[----:B------:R-:W-:Y:S05]  /*10750*/  @P0 BRA `(.L_x_848) ;  /* 0x0000007000000947 */ /* 0x000fea0003800000 */
[----:B------:R-:W-:Y:S05]  /*10760*/  BRA.DIV ~URZ, `(.L_x_849) ;  /* 0x000002227f007947 */ /* 0x000fea000b800000 */
[----:B--2---:R2:W4:Y:S02]  /*10770*/  SHFL.IDX PT, R0, R59, RZ, 0x1f ;  /* 0x00001fff3b007589 */ /* 0x00452400000e0000 */
.L_x_854:
[----:B------:R-:W-:Y:S01]  /*10780*/  WARPSYNC 0xffffffff ;  /* 0xffffffff00007948 */ /* 0x000fe20003800000 */
[----:B------:R-:W-:Y:S06]  /*10790*/  BAR.SYNC.DEFER_BLOCKING 0x4, 0x100 ;  /* 0x0104000000007b1d */ /* 0x000fec0000010000 */
[----:B----4-:R4:W-:Y:S04]  /*107a0*/  STL [R1+0xb0], R0 ;  /* 0x0000b00001007387 */ /* 0x0109e80000100800 */
[----:B------:R4:W-:Y:S04]  /*107b0*/  @!P6 STS [0x18100], R59 ;  /* 0x0181003bff00e388 */ /* 0x0009e80000000800 */
[----:B------:R-:W-:Y:S06]  /*107c0*/  BAR.ARV 0x5, 0x100 ;  /* 0x0144000000007b1d */ /* 0x000fec0000002000 */
.L_x_848:
[----:B--2-4-:R-:W2:Y:S02]  /*107d0*/  LDL R0, [R1+0xb0] ;  /* 0x0000b00001007983 */ /* 0x014ea40000100800 */
[----:B--2---:R-:W-:-:S13]  /*107e0*/  ISETP.GE.AND P0, PT, R0, c[0x0][0x538], PT ;  /* 0x00014e0000007a0c */ /* 0x004fda0003f06270 */
[----:B-1-3-5:R-:W-:Y:S01]  /*107f0*/  @P0 CALL.REL.NOINC `(.L_x_850) ;  /* 0x0000001000000944 */ /* 0x02afe20003c00000 */
[----:B------:R-:W-:Y:S05]  /*10800*/  BRA `(.L_x_851) ;  /* 0xffff035000007947 */ /* 0x000fea000383ffff */
.L_x_850:
[----:B------:R-:W-:Y:S05]  /*10810*/  EXIT ;  /* 0x000000000000794d */ /* 0x000fea0003800000 */
.L_x_838:
[----:B------:R1:W5:Y:S01]  /*10820*/  LDL R2, [R1+0x80] ;  /* 0x0000800001027983 */ /* 0x0003620000100800 */
[----:B------:R-:W-:Y:S02]  /*10830*/  MOV R5, 0x2 ;  /* 0x0000000200057802 */ /* 0x000fe40000000f00 */
[----:B------:R-:W-:Y:S02]  /*10840*/  MOV R3, 0x10860 ;  /* 0x0001086000037802 */ /* 0x000fe40000000f00 */
[----:B-1---5:R-:W-:Y:S05]  /*10850*/  CALL.REL.NOINC `($__internal_16_$__cuda_sm70_shflsync_bfly_p) ;  /* 0x0000017000007944 */ /* 0x022fea0003c00000 */
[----:B------:R-:W-:Y:S01]  /*10860*/  MOV R0, R5 ;  /* 0x0000000500007202 */ /* 0x000fe20000000f00 */
[----:B------:R-:W-:Y:S05]  /*10870*/  BRA `(.L_x_852) ;  /* 0xffffd58000007947 */ /* 0x000fea000383ffff */
.L_x_839:
[----:B------:R-:W-:Y:S01]  /*10880*/  IMAD.MOV.U32 R2, RZ, RZ, R0 ;  /* 0x000000ffff027224 */ /* 0x000fe200078e0000 */
[----:B------:R-:W-:Y:S02]  /*10890*/  MOV R5, 0x1 ;  /* 0x0000000100057802 */ /* 0x000fe40000000f00 */
[----:B------:R-:W-:Y:S02]  /*108a0*/  MOV R3, 0x108c0 ;  /* 0x000108c000037802 */ /* 0x000fe40000000f00 */
[----:B-----5:R-:W-:Y:S05]  /*108b0*/  CALL.REL.NOINC `($__internal_16_$__cuda_sm70_shflsync_bfly_p) ;  /* 0x0000011000007944 */ /* 0x020fea0003c00000 */
[----:B------:R1:W5:Y:S01]  /*108c0*/  LDL R2, [R1+0x84] ;  /* 0x0000840001027983 */ /* 0x0003620000100800 */
[----:B------:R-:W-:Y:S01]  /*108d0*/  FADD.FTZ R0, R0, R5 ;  /* 0x0000000500007221 */ /* 0x000fe20000010000 */
[----:B------:R-:W-:Y:S02]  /*108e0*/  MOV R5, 0x2 ;  /* 0x0000000200057802 */ /* 0x000fe40000000f00 */
[----:B------:R-:W-:-:S02]  /*108f0*/  MOV R3, 0x10910 ;  /* 0x0001091000037802 */ /* 0x000fc40000000f00 */
[----:B-1---5:R-:W-:Y:S05]  /*10900*/  CALL.REL.NOINC `($__internal_16_$__cuda_sm70_shflsync_bfly_p) ;  /* 0x000000c000007944 */ /* 0x022fea0003c00000 */
[----:B------:R-:W2:Y:S01]  /*10910*/  LDL.LU R2, [R1+0x84] ;  /* 0x0000840001027983 */ /* 0x000ea20000300800 */
[----:B------:R-:W-:Y:S01]  /*10920*/  MOV R3, 0x10970 ;  /* 0x0001097000037802 */ /* 0x000fe20000000f00 */
[----:B--2---:R-:W-:Y:S01]  /*10930*/  FADD.FTZ R4, R2, R5 ;  /* 0x0000000502047221 */ /* 0x004fe20000010000 */
[----:B------:R-:W-:-:S04]  /*10940*/  MOV R5, 0x1 ;  /* 0x0000000100057802 */ /* 0x000fc80000000f00 */
[----:B------:R-:W-:Y:S02]  /*10950*/  MOV R2, R4 ;  /* 0x0000000400027202 */ /* 0x000fe40000000f00 */
[----:B------:R-:W-:Y:S05]  /*10960*/  CALL.REL.NOINC `($__internal_16_$__cuda_sm70_shflsync_bfly_p) ;  /* 0x0000006000007944 */ /* 0x000fea0003c00000 */
[----:B------:R-:W-:Y:S01]  /*10970*/  MOV R3, R5 ;  /* 0x0000000500037202 */ /* 0x000fe20000000f00 */
[----:B------:R-:W-:Y:S05]  /*10980*/  BRA `(.L_x_853) ;  /* 0xffffd50000007947 */ /* 0x000fea000383ffff */
.L_x_849:
[----:B--2---:R-:W-:Y:S02]  /*10990*/  MOV R0, R59 ;  /* 0x0000003b00007202 */ /* 0x004fe40000000f00 */
[----:B-1-3--:R-:W-:Y:S02]  /*109a0*/  MOV R2, 0x109c0 ;  /* 0x000109c000027802 */ /* 0x00afe40000000f00 */
[----:B-----5:R-:W-:Y:S05]  /*109b0*/  CALL.REL.NOINC `($__internal_17_$__cuda_sm70_shflsync_idx_p) ;  /* 0x0000006000007944 */ /* 0x020fea0003c00000 */
[----:B-12---:R-:W-:Y:S05]  /*109c0*/  BRA `(.L_x_854) ;  /* 0xfffffdb000007947 */ /* 0x006fea000383ffff */
        .weak           $__internal_16_$__cuda_sm70_shflsync_bfly_p
        .type           $__internal_16_$__cuda_sm70_shflsync_bfly_p,@function
        .size           $__internal_16_$__cuda_sm70_shflsync_bfly_p,($__internal_17_$__cuda_sm70_shflsync_idx_p - $__internal_16_$__cuda_sm70_shflsync_bfly_p)
$__internal_16_$__cuda_sm70_shflsync_bfly_p:
[----:B------:R-:W-:Y:S04]  /*109d0*/  WARPSYNC R6 ;  /* 0x0000000600007348 */ /* 0x000fe80003800000 */
[----:B------:R1:W2:Y:S02]  /*109e0*/  SHFL.BFLY PT, R5, R2, R5, R7 ;  /* 0x0c00000502057389 */ /* 0x0002a400000e0007 */
[----:B-1----:R-:W-:Y:S02]  /*109f0*/  MOV R2, R3 ;  /* 0x0000000300027202 */ /* 0x002fe40000000f00 */
[----:B------:R-:W-:-:S04]  /*10a00*/  MOV R3, 0x0 ;  /* 0x0000000000037802 */ /* 0x000fc80000000f00 */
[----:B--2---:R-:W-:Y:S05]  /*10a10*/  RET.REL.NODEC R2 `(_ZN7cutlass13device_kernelIN5flash19enable_sm80_to_sm89INS1_16FlashAttnFwdSm80INS1_25CollectiveMainloopFwdSm80ILi8ELi1ELb1EN4cute5tupleIJNS5_1CILi128EEENS7_ILi64EEENS7_ILi256EEEEEELi256ENS_10bfloat16_tEfNS_4arch4Sm80ELb1ELb0ELb1ELb0ELb0ELb0ELb1ELb1EEENS1_21CollectiveEpilogueFwdINS6_IJS8_SA_S9_EEENS6_IJNS7_ILi1EEESI_SI_EEESC_SE_Li256ELb0ELb1ELb1ELb0EEENS1_30DynamicPersistentTileSchedulerILi256ELi256ELb1ELb1ELb0EEEEEEEEEvNT_6ParamsE) ;  /* 0xfffef5e002007950 */ /* 0x004fea0003c3ffff */
        .weak           $__internal_17_$__cuda_sm70_shflsync_idx_p
        .type           $__internal_17_$__cuda_sm70_shflsync_idx_p,@function
        .size           $__internal_17_$__cuda_sm70_shflsync_idx_p,(.L_x_2606 - $__internal_17_$__cuda_sm70_shflsync_idx_p)
$__internal_17_$__cuda_sm70_shflsync_idx_p:
[----:B------:R-:W-:Y:S01]  /*10a20*/  MOV R3, 0x0 ;  /* 0x0000000000037802 */ /* 0x000fe20000000f00 */
[----:B------:R-:W-:Y:S04]  /*10a30*/  WARPSYNC R132 ;  /* 0x0000008400007348 */ /* 0x000fe80003800000 */
[----:B------:R1:W2:Y:S01]  /*10a40*/  SHFL.IDX PT, R0, R0, R190, R133 ;  /* 0x000000be00007389 */ /* 0x0002a200000e0085 */
[----:B------:R-:W-:Y:S05]  /*10a50*/  RET.REL.NODEC R2 `(_ZN7cutlass13device_kernelIN5flash19enable_sm80_to_sm89INS1_16FlashAttnFwdSm80INS1_25CollectiveMainloopFwdSm80ILi8ELi1ELb1EN4cute5tupleIJNS5_1CILi128EEENS7_ILi64EEENS7_ILi256EEEEEELi256ENS_10bfloat16_tEfNS_4arch4Sm80ELb1ELb0ELb1ELb0ELb0ELb0ELb1ELb1EEENS1_21CollectiveEpilogueFwdINS6_IJS8_SA_S9_EEENS6_IJNS7_ILi1EEESI_SI_EEESC_SE_Li256ELb0ELb1ELb1ELb0EEENS1_30DynamicPersistentTileSchedulerILi256ELi256ELb1ELb1ELb0EEEEEEEEEvNT_6ParamsE) ;  /* 0xfffef5a002007950 */ /* 0x000fea0003c3ffff */
.L_x_855:
        /* <DEDUP_REMOVED lines=10> */
.L_x_2606:


//--------------------- .text._ZN7cutlass13device_kernelIN5flash19enable_sm80_to_sm89INS1_16FlashAttnFwdSm80INS1_25CollectiveMainloopFwdSm80ILi8ELi1ELb1EN4cute5tupleIJNS5_1CILi128EEENS7_ILi48EEENS7_ILi256EEEEEELi256ENS_10bfloat16_tEfNS_4arch4Sm80ELb1ELb0ELb1ELb1ELb0ELb0ELb1ELb1EEENS1_21CollectiveEpilogueFwdINS6_IJS8_SA_S9_EEENS6_IJNS7_ILi1EEESI_SI_EEESC_SE_Li256ELb1ELb1ELb1ELb0EEENS1_36VarlenDynamicPersistentTileSchedulerILi128ELi48ELi256ELi256ELb1ELb1ELb0ELb1ELb1ELb1EEEEEEEEEvNT_6ParamsE --------------------------
	.section	.text._ZN7cutlass13device_kernelIN5flash19enable_sm80_to_sm89INS1_16FlashAttnFwdSm80INS1_25CollectiveMainloopFwdSm80ILi8ELi1ELb1EN4cute5tupleIJNS5_1CILi128EEENS7_ILi48EEENS7_ILi256EEEEEELi256ENS_10bfloat16_tEfNS_4arch4Sm80ELb1ELb0ELb1ELb1ELb0ELb0ELb1ELb1EEENS1_21CollectiveEpilogueFwdINS6_IJS8_SA_S9_EEENS6_IJNS7_ILi1EEESI_SI_EEESC_SE_Li256ELb1ELb1ELb1ELb0EEENS1_36VarlenDynamicPersistentTileSchedulerILi128ELi48ELi256ELi256ELb1ELb1ELb0ELb1ELb1ELb1EEEEEEEEEvNT_6ParamsE,"ax",@progbits
	.sectioninfo	@"SHI_REGISTERS=255"
	.align	128
.text._ZN7cutlass13device_kernelIN5flash19enable_sm80_to_sm89INS1_16FlashAttnFwdSm80INS1_25CollectiveMainloopFwdSm80ILi8ELi1ELb1EN4cute5tupleIJNS5_1CILi128EEENS7_ILi48EEENS7_ILi256EEEEEELi256ENS_10bfloat16_tEfNS_4arch4Sm80ELb1ELb0ELb1ELb1ELb0ELb0ELb1ELb1EEENS1_21CollectiveEpilogueFwdINS6_IJS8_SA_S9_EEENS6_IJNS7_ILi1EEESI_SI_EEESC_SE_Li256ELb1ELb1ELb1ELb0EEENS1_36VarlenDynamicPersistentTileSchedulerILi128ELi48ELi256ELi256ELb1ELb1ELb0ELb1ELb1ELb1EEEEEEEEEvNT_6ParamsE:
        .type           _ZN7cutlass13device_kernelIN5flash19enable_sm80_to_sm89INS1_16FlashAttnFwdSm80INS1_25CollectiveMainloopFwdSm80ILi8ELi1ELb1EN4cute5tupleIJNS5_1CILi128EEENS7_ILi48EEENS7_ILi256EEEEEELi256ENS_10bfloat16_tEfNS_4arch4Sm80ELb1ELb0ELb1ELb1ELb0ELb0ELb1ELb1EEENS1_21CollectiveEpilogueFwdINS6_IJS8_SA_S9_EEENS6_IJNS7_ILi1EEESI_SI_EEESC_SE_Li256ELb1ELb1ELb1ELb0EEENS1_36VarlenDynamicPersistentTileSchedulerILi128ELi48ELi256ELi256ELb1ELb1ELb0ELb1ELb1ELb1EEEEEEEEEvNT_6ParamsE,@function
        .size           _ZN7cutlass13device_kernelIN5flash19enable_sm80_to_sm89INS1_16FlashAttnFwdSm80INS1_25CollectiveMainloopFwdSm80ILi8ELi1ELb1EN4cute5tupleIJNS5_1CILi128EEENS7_ILi48EEENS7_ILi256EEEEEELi256ENS_10bfloat16_tEfNS_4arch4Sm80ELb1ELb0ELb1ELb1ELb0ELb0ELb1ELb1EEENS1_21CollectiveEpilogueFwdINS6_IJS8_SA_S9_EEENS6_IJNS7_ILi1EEESI_SI_EEESC_SE_Li256ELb1ELb1ELb1ELb0EEENS1_36VarlenDynamicPersistentTileSchedulerILi128ELi48ELi256ELi256ELb1ELb1ELb0ELb1ELb1ELb1EEEEEEEEEvNT_6ParamsE,(.L_x_2609 - _ZN7cutlass13device_kernelIN5flash19enable_sm80_to_sm89INS1_16FlashAttnFwdSm80INS1_25CollectiveMainloopFwdSm80ILi8ELi1ELb1EN4cute5tupleIJNS5_1CILi128EEENS7_ILi48EEENS7_ILi256EEEEEELi256ENS_10bfloat16_tEfNS_4arch4Sm80ELb1ELb0ELb1ELb1ELb0ELb0ELb1ELb1EEENS1_21CollectiveEpilogueFwdINS6_IJS8_SA_S9_EEENS6_IJNS7_ILi1EEESI_SI_EEESC_SE_Li256ELb1ELb1ELb1ELb0EEENS1_36VarlenDynamicPersistentTileSchedulerILi128ELi48ELi256ELi256ELb1ELb1ELb0ELb1ELb1ELb1EEEEEEEEEvNT_6ParamsE)
        .other          _ZN7cutlass13device_kernelIN5flash19enable_sm80_to_sm89INS1_16FlashAttnFwdSm80INS1_25CollectiveMainloopFwdSm80ILi8ELi1ELb1EN4cute5tupleIJNS5_1CILi128EEENS7_ILi48EEENS7_ILi256EEEEEELi256ENS_10bfloat16_tEfNS_4arch4Sm80ELb1ELb0ELb1ELb1ELb0ELb0ELb1ELb1EEENS1_21CollectiveEpilogueFwdINS6_IJS8_SA_S9_EEENS6_IJNS7_ILi1EEESI_SI_EEESC_SE_Li256ELb1ELb1ELb1ELb0EEENS1_36VarlenDynamicPersistentTileSchedulerILi128ELi48ELi256ELi256ELb1ELb1ELb0ELb1ELb1ELb1EEEEEEEEEvNT_6ParamsE,@"STO_CUDA_ENTRY STV_DEFAULT"
_ZN7cutlass13device_kernelIN5flash19enable_sm80_to_sm89INS1_16FlashAttnFwdSm80INS1_25CollectiveMainloopFwdSm80ILi8ELi1ELb1EN4cute5tupleIJNS5_1CILi128EEENS7_ILi48EEENS7_ILi256EEEEEELi256ENS_10bfloat16_tEfNS_4arch4Sm80ELb1ELb0ELb1ELb1ELb0ELb0ELb1ELb1EEENS1_21CollectiveEpilogueFwdINS6_IJS8_SA_S9_EEENS6_IJNS7_ILi1EEESI_SI_EEESC_SE_Li256ELb1ELb1ELb1ELb0EEENS1_36VarlenDynamicPersistentTileSchedulerILi128ELi48ELi256ELi256ELb1ELb1ELb0ELb1ELb1ELb1EEEEEEEEEvNT_6ParamsE:
        /* <DEDUP_REMOVED lines=54> */
.L_x_861:
        /* <DEDUP_REMOVED lines=16> */
.L_x_952:
        /* <DEDUP_REMOVED lines=16> */
.L_x_953:
[----:B--2---:R-:W-:-:S05]  /*0560*/  IMAD R0, R0, c[0x0][0x538], RZ ;  /* 0x00014e0000007a24 */ /* 0x004fca00078e02ff */
[----:B------:R-:W-:-:S04]  /*0570*/  IADD3 R6, R0, R6, RZ ;  /* 0x0000000600067210 */ /* 0x000fc80007ffe0ff */
[----:B------:R-:W-:-:S13]  /*0580*/  ISETP.GT.AND P0, PT, R6, UR4, PT ;  /* 0x0000000406007c0c */ /* 0x000fda000bf04270 */
[----:B-1----:R-:W-:Y:S05]  /*0590*/  @!P0 BRA `(.L_x_861) ;  /* 0xfffffdc000008947 */ /* 0x002fea000383ffff */
.L_x_857:
[----:B------:R-:W-:-:S05]  /*05a0*/  IADD3 R11, -R0, R6, RZ ;  /* 0x00000006000b7210 */ /* 0x000fca0007ffe1ff */
[----:B------:R-:W-:-:S05]  /*05b0*/  IMAD R0, R4, c[0x0][0x538], R11 ;  /* 0x00014e0004007a24 */ /* 0x000fca00078e020b */
[----:B------:R-:W-:Y:S01]  /*05c0*/  ISETP.GT.AND P0, PT, R0, UR4, PT ;  /* 0x0000000400007c0c */ /* 0x000fe2000bf04270 */
[----:B------:R-:W-:-:S12]  /*05d0*/  BRA.DIV ~URZ, `(.L_x_862) ;  /* 0x00011da27f007947 */ /* 0x000fd8000b800000 */
[----:B------:R-:W-:-:S04]  /*05e0*/  VOTE.ANY R10, PT, !P0 ;  /* 0x00000000000a7806 */ /* 0x000fc800040e0100 */
.L_x_954:
[----:B------:R-:W1:Y:S02]  /*05f0*/  POPC R6, R10 ;  /* 0x0000000a00067309 */ /* 0x000e640000000000 */
[----:B-1----:R-:W-:-:S05]  /*0600*/  IADD3 R0, R6, R7, RZ ;  /* 0x0000000706007210 */ /* 0x002fca0007ffe0ff */
[----:B------:R1:W-:Y:S01]  /*0610*/  STL [R1+0x84], R0 ;  /* 0x0000840001007387 */ /* 0x0003e20000100800 */
[----:B------:R-:W-:Y:S05]  /*0620*/  BRA.DIV ~URZ, `(.L_x_863) ;  /* 0x00011da27f007947 */ /* 0x000fea000b800000 */
[----:B------:R2:W3:Y:S01]  /*0630*/  SHFL.IDX PT, R12, R9, R6, 0x1f ;  /* 0x00001f06090c7589 */ /* 0x0004e200000e0000 */
[----:B------:R-:W-:-:S03]  /*0640*/  MOV R7, RZ ;  /* 0x000000ff00077202 */ /* 0x000fc60000000f00 */
[----:B------:R2:W4:Y:S04]  /*0650*/  SHFL.IDX PT, R9, R8, R6, 0x1f ;  /* 0x00001f0608097589 */ /* 0x00052800000e0000 */
.L_x_955:
[----:B------:R-:W-:Y:S01]  /*0660*/  ISETP.NE.AND P0, PT, R10, RZ, PT ;  /* 0x000000ff0a00720c */ /* 0x000fe20003f05270 */
[----:B------:R-:W-:-:S12]  /*0670*/  BSSY B0, `(.L_x_864) ;  /* 0x0000005000007945 */ /* 0x000fd80003800000 */
[----:B------:R-:W-:Y:S05]  /*0680*/  @!P0 BRA `(.L_x_865) ;  /* 0x0000003000008947 */ /* 0x000fea0003800000 */
[----:B------:R-:W-:Y:S01]  /*0690*/  IADD3 R3, R6, -0x1, RZ ;  /* 0xffffffff06037810 */ /* 0x000fe20007ffe0ff */
[----:B------:R-:W-:Y:S05]  /*06a0*/  BRA.DIV ~URZ, `(.L_x_866) ;  /* 0x00011e027f007947 */ /* 0x000fea000b800000 */
[----:B------:R1:W2:Y:S02]  /*06b0*/  SHFL.IDX PT, R7, R4, R3, 0x1f ;  /* 0x00001f0304077589 */ /* 0x0002a400000e0000 */
.L_x_865:
[----:B------:R-:W-:Y:S05]  /*06c0*/  BSYNC B0 ;  /* 0x0000000000007941 */ /* 0x000fea0003800000 */
.L_x_864:
        /* <DEDUP_REMOVED lines=69> */
.L_x_868:
        /* <DEDUP_REMOVED lines=70> */
.L_x_869:
[----:B------:R-:W-:Y:S05]  /*0f80*/  BSYNC B0 ;  /* 0x0000000000007941 */ /* 0x000fea0003800000 */
.L_x_867:
[----:B------:R-:W-:-:S04]  /*0f90*/  LOP3.LUT R0, RZ, R0, RZ, 0x33, !PT ;  /* 0x00000000ff007212 */ /* 0x000fc800078e33ff */
[----:B------:R-:W-:-:S05]  /*0fa0*/  IADD3 R0, R0, R12, RZ ;  /* 0x0000000c00007210 */ /* 0x000fca0007ffe0ff */
[----:B------:R2:W-:Y:S01]  /*0fb0*/  STL [R1+0x7c], R0 ;  /* 0x00007c0001007387 */ /* 0x0005e20000100800 */
[----:B------:R-:W-:Y:S05]  /*0fc0*/  BRA `(.L_x_870) ;  /* 0x0000006000007947 */ /* 0x000fea0003800000 */
.L_x_858:
[----:B------:R-:W-:Y:S01]  /*0fd0*/  MOV R0, UR4 ;  /* 0x0000000400007c02 */ /* 0x000fe20008000f00 */
[----:B------:R-:W-:Y:S04]  /*0fe0*/  STL [R1+0x7c], RZ ;  /* 0x00007cff01007387 */ /* 0x000fe80000100800 */
[----:B------:R-:W-:Y:S04]  /*0ff0*/  STL [R1+0x80], RZ ;  /* 0x000080ff01007387 */ /* 0x000fe80000100800 */
[----:B------:R1:W-:Y:S02]  /*1000*/  STL [R1+0x78], R0 ;  /* 0x0000780001007387 */ /* 0x0003e40000100800 */
[----:B-1----:R-:W-:-:S05]  /*1010*/  MOV R0, c[0x0][0x53c] ;  /* 0x00014f0000007a02 */ /* 0x002fca0000000f00 */
[----:B------:R1:W-:Y:S02]  /*1020*/  STL [R1+0x84], R0 ;  /* 0x0000840001007387 */ /* 0x0003e40000100800 */
.L_x_870:
        /* <DEDUP_REMOVED lines=8> */
.L_x_856:
[----:B-12---:R-:W2:Y:S02]  /*10b0*/  LDL R0, [R1+0x84] ;  /* 0x0000840001007983 */ /* 0x006ea40000100800 */
[----:B--2---:R-:W-:-:S13]  /*10c0*/  ISETP.GE.AND P0, PT, R0, c[0x0][0x53c], PT ;  /* 0x00014f0000007a0c */ /* 0x004fda0003f06270 */
        /* <DEDUP_REMOVED lines=8> */
[----:B---3--:R-:W-:-:S02]  /*1150*/  SHF.R.S32.HI R6, RZ, 0x2, R16 ;  /* 0x00000002ff067819 */ /* 0x008fc40000011410 */
        /* <DEDUP_REMOVED lines=19> */
[----:B------:R-:W-:Y:S01]  /*1290*/  SHF.R.U32.HI R5, RZ, 0x3, R2 ;  /* 0x00000003ff057819 */ /* 0x000fe20000011602 */
[----:B------:R-:W-:Y:S01]  /*12a0*/  STL [R1+0x70], R20 ;  /* 0x0000701401007387 */ /* 0x000fe20000100800 */
[----:B------:R-:W-:-:S02]  /*12b0*/  LOP3.LUT R3, R2, 0x38, R20, 0xf8, !PT ;  /* 0x0000003802037812 */ /* 0x000fc400078ef814 */
[----:B------:R-:W-:Y:S02]  /*12c0*/  LOP3.LUT R2, R12, 0xfffffff8, RZ, 0xc0, !PT ;  /* 0xfffffff80c027812 */ /* 0x000fe400078ec0ff */
[----:B------:R-:W-:Y:S02]  /*12d0*/  LOP3.LUT R7, R3, R5, RZ, 0x3c, !PT ;  /* 0x0000000503077212 */ /* 0x000fe400078e3cff */
[----:B------:R-:W-:Y:S01]  /*12e0*/  SHF.R.S32.HI R3, RZ, 0x1f, R9 ;  /* 0x0000001fff037819 */ /* 0x000fe20000011409 */
[----:B------:R-:W-:Y:S01]  /*12f0*/  IMAD.IADD R5, R0, 0x1, -R2 ;  /* 0x0000000100057824 */ /* 0x000fe200078e0a02 */
[----:B------:R-:W-:Y:S02]  /*1300*/  LOP3.LUT R2, R9, 0xffffffe0, RZ, 0xc0, !PT ;  /* 0xffffffe009027812 */ /* 0x000fe400078ec0ff */
[----:B------:R-:W-:Y:S02]  /*1310*/  LOP3.LUT R0, R4, 0x1c0, RZ, 0xc0, !PT ;  /* 0x000001c004007812 */ /* 0x000fe400078ec0ff */
[----:B------:R-:W-:Y:S01]  /*1320*/  LEA.HI R9, R10, R19, RZ, 0x6 ;  /* 0x000000130a097211 */ /* 0x000fe200078f30ff */
[----:B------:R-:W-:Y:S01]  /*1330*/  IMAD.IADD R18, R19, 0x1, -R2 ;  /* 0x0000000113127824 */ /* 0x000fe200078e0a02 */
[----:B------:R-:W-:-:S02]  /*1340*/  LOP3.LUT R4, R0, 0x8, R11, 0xf8, !PT ;  /* 0x0000000800047812 */ /* 0x000fc400078ef80b */
[----:B------:R-:W-:Y:S02]  /*1350*/  SHF.R.U32.HI R2, RZ, 0x3, R0 ;  /* 0x00000003ff027819 */ /* 0x000fe40000011600 */
[----:B------:R-:W-:Y:S02]  /*1360*/  LEA.HI R0, R3, R8, RZ, 0x3 ;  /* 0x0000000803007211 */ /* 0x000fe400078f18ff */
[----:B------:R-:W-:Y:S02]  /*1370*/  SHF.R.S32.HI R10, RZ, 0x1f, R18 ;  /* 0x0000001fff0a7819 */ /* 0x000fe40000011412 */
[----:B------:R-:W-:Y:S01]  /*1380*/  LOP3.LUT R13, R4, R2, RZ, 0x3c, !PT ;  /* 0x00000002040d7212 */ /* 0x000fe200078e3cff */
[----:B------:R-:W-:Y:S01]  /*1390*/  IMAD.SHL.U32 R2, R9, 0x8, RZ ;  /* 0x0000000809027824 */ /* 0x000fe200078e00ff */
[----:B------:R-:W-:Y:S02]  /*13a0*/  LOP3.LUT R0, R0, 0xffffff8, RZ, 0xc0, !PT ;  /* 0x0ffffff800007812 */ /* 0x000fe400078ec0ff */
[----:B------:R-:W-:-:S02]  /*13b0*/  LEA.HI R10, R10, R18, RZ, 0x2 ;  /* 0x000000120a0a7211 */ /* 0x000fc400078f10ff */
        /* <DEDUP_REMOVED lines=18> */
[----:B------:R-:W-:-:S02]  /*14e0*/  LEA.HI R0, R3, R3, RZ, 0x1 ;  /* 0x0000000303007211 */ /* 0x000fc400078f08ff */
[----:B------:R-:W-:Y:S01]  /*14f0*/  LOP3.LUT R7, R5, R2, RZ, 0x3c, !PT ;  /* 0x0000000205077212 */ /* 0x000fe200078e3cff */
[----:B------:R-:W-:Y:S01]  /*1500*/  IMAD R5, R8, 0x200, R3 ;  /* 0x0000020008057824 */ /* 0x000fe200078e0203 */
[----:B------:R-:W-:Y:S02]  /*1510*/  LOP3.LUT R2, R4, 0x1c0, RZ, 0xc0, !PT ;  /* 0x000001c004027812 */ /* 0x000fe400078ec0ff */
[----:B------:R-:W-:Y:S01]  /*1520*/  R2P PR, R6, 0x6 ;  /* 0x0000000606007804 */ /* 0x000fe20000000000 */
[----:B------:R-:W-:Y:S01]  /*1530*/  IMAD.MOV.U32 R6, RZ, RZ, 0x10 ;  /* 0x00000010ff067424 */ /* 0x000fe200078e00ff */
[----:B------:R-:W-:Y:S02]  /*1540*/  LOP3.LUT R0, R0, 0x1ffffffe, RZ, 0xc0, !PT ;  /* 0x1ffffffe00007812 */ /* 0x000fe400078ec0ff */
[----:B------:R-:W-:Y:S02]  /*1550*/  LEA.HI R2, R2, R2, RZ, 0x1d ;  /* 0x0000000202027211 */ /* 0x000fe400078fe8ff */
[----:B------:R-:W-:Y:S01]  /*1560*/  SEL R4, R6, 0xfffffff0, !P3 ;  /* 0xfffffff006047807 */ /* 0x000fe20005800000 */
[----:B------:R-:W-:Y:S01]  /*1570*/  IMAD.IADD R11, R3, 0x1, -R0 ;  /* 0x00000001030b7824 */ /* 0x000fe200078e0a00 */
[----:B------:R-:W-:Y:S01]  /*1580*/  SEL R3, R16, 0xffffffe0, !P0 ;  /* 0xffffffe010037807 */ /* 0x000fe20004000000 */
[----:B------:R-:W-:Y:S01]  /*1590*/  IMAD.SHL.U32 R6, R12, 0x40, RZ ;  /* 0x000000400c067824 */ /* 0x000fe200078e00ff */
[C---:B------:R-:W-:Y:S01]  /*15a0*/  IADD3 R19, R20.reuse, 0x80, RZ ;  /* 0x0000008014137810 */ /* 0x040fe20007ffe0ff */
[----:B------:R-:W-:Y:S01]  /*15b0*/  IMAD.U32 R9, R5, 0x2, R2 ;  /* 0x0000000205097824 */ /* 0x000fe200078e0002 */
[----:B------:R-:W-:Y:S01]  /*15c0*/  IADD3 R5, R20, 0xc0, RZ ;  /* 0x000000c014057810 */ /* 0x000fe20007ffe0ff */
[----:B------:R-:W-:Y:S01]  /*15d0*/  IMAD.IADD R4, R4, 0x1, R3 ;  /* 0x0000000104047824 */ /* 0x000fe200078e0203 */
[----:B------:R-:W-:Y:S01]  /*15e0*/  LOP3.LUT R2, R10, 0x7ffffffc, RZ, 0xc0, !PT ;  /* 0x7ffffffc0a027812 */ /* 0x000fe200078ec0ff */
[----:B------:R-:W-:Y:S01]  /*15f0*/  STL [R1+0x8c], R19 ;  /* 0x00008c1301007387 */ /* 0x000fe20000100800 */
[----:B------:R-:W-:Y:S01]  /*1600*/  LOP3.LUT R3, R7, 0x7ffffe00, R6, 0xf8, !PT ;  /* 0x7ffffe0007037812 */ /* 0x000fe200078ef806 */
[----:B------:R-:W-:Y:S01]  /*1610*/  IMAD.MOV.U32 R7, RZ, RZ, 0x40 ;  /* 0x00000040ff077424 */ /* 0x000fe200078e00ff */
[----:B------:R-:W-:Y:S01]  /*1620*/  SHF.R.S32.HI R6, RZ, 0x1f, R19 ;  /* 0x0000001fff067819 */ /* 0x000fe20000011413 */
[----:B------:R1:W-:Y:S01]  /*1630*/  STL [R1+0x90], R5 ;  /* 0x0000900501007387 */ /* 0x0003e20000100800 */
[----:B------:R-:W-:Y:S01]  /*1640*/  IMAD.IADD R2, R18, 0x1, -R2 ;  /* 0x0000000112027824 */ /* 0x000fe200078e0a02 */
[----:B------:R-:W-:Y:S01]  /*1650*/  LEA R12, R9, 0x80, 0x1 ;  /* 0x00000080090c7811 */ /* 0x000fe200078e08ff */
[----:B------:R-:W-:Y:S01]  /*1660*/  IMAD R0, R14, 0x200, R13 ;  /* 0x000002000e007824 */ /* 0x000fe200078e020d */
[----:B------:R2:W-:Y:S01]  /*1670*/  STL [R1+0xa4], R6 ;  /* 0x0000a40601007387 */ /* 0x0005e20000100800 */
[----:B------:R-:W-:Y:S01]  /*1680*/  IMAD.SHL.U32 R10, R15, 0x2, RZ ;  /* 0x000000020f0a7824 */ /* 0x000fe200078e00ff */
[----:B------:R-:W-:Y:S01]  /*1690*/  LEA R239, R3, 0x4080, 0x1 ;  /* 0x0000408003ef7811 */ /* 0x000fe200078e08ff */
[----:B------:R-:W-:Y:S01]  /*16a0*/  IMAD.SHL.U32 R9, R2, 0x2, RZ ;  /* 0x0000000202097824 */ /* 0x000fe200078e00ff */
[----:B------:R-:W-:Y:S01]  /*16b0*/  LEA R236, R0, 0x14080, 0x1 ;  /* 0x0001408000ec7811 */ /* 0x000fe200078e08ff */
[----:B------:R-:W-:Y:S01]  /*16c0*/  IMAD R2, R11, 0x8, R17 ;  /* 0x000000080b027824 */ /* 0x000fe200078e0211 */
[----:B------:R-:W-:-:S05]  /*16d0*/  SEL R0, R7, 0xffffffc0, !P0 ;  /* 0xffffffc007007807 */ /* 0x000fca0004000000 */
[----:B------:R-:W-:Y:S01]  /*16e0*/  IMAD.IADD R240, R239, 0x1, R0 ;  /* 0x00000001eff07824 */ /* 0x000fe200078e0200 */
[----:B-1----:R-:W-:Y:S02]  /*16f0*/  SHF.R.S32.HI R5, RZ, 0x1f, R5 ;  /* 0x0000001fff057819 */ /* 0x002fe40000011405 */
[----:B--2---:R-:W-:-:S03]  /*1700*/  SEL R6, R16, 0xffffffe0, !P1 ;  /* 0xffffffe010067807 */ /* 0x004fc60004800000 */
[----:B------:R1:W-:Y:S04]  /*1710*/  STL [R1+0xa0], R5 ;  /* 0x0000a00501007387 */ /* 0x0003e80000100800 */
[----:B------:R2:W-:Y:S04]  /*1720*/  STL [R1+0x18], R10 ;  /* 0x0000180a01007387 */ /* 0x0005e80000100800 */
[----:B------:R3:W-:Y:S04]  /*1730*/  STL [R1+0x64], R9 ;  /* 0x0000640901007387 */ /* 0x0007e80000100800 */
[----:B------:R-:W-:Y:S04]  /*1740*/  STL [R1+0xa8], R12 ;  /* 0x0000a80c01007387 */ /* 0x000fe80000100800 */
[----:B------:R4:W-:Y:S01]  /*1750*/  STL [R1+0xcc], R2 ;  /* 0x0000cc0201007387 */ /* 0x0009e20000100800 */
[----:B-1----:R-:W-:Y:S01]  /*1760*/  SEL R5, R7, 0xffffffc0, !P2 ;  /* 0xffffffc007057807 */ /* 0x002fe20005000000 */
[----:B--2---:R-:W-:-:S04]  /*1770*/  IMAD.IADD R10, R12, 0x1, R6 ;  /* 0x000000010c0a7824 */ /* 0x004fc800078e0206 */
[C-C-:B------:R-:W-:Y:S01]  /*1780*/  IMAD.IADD R7, R12.reuse, 0x1, R5.reuse ;  /* 0x000000010c077824 */ /* 0x140fe200078e0205 */
[----:B---3--:R-:W-:Y:S01]  /*1790*/  IADD3 R9, R12, -0x10, RZ ;  /* 0xfffffff00c097810 */ /* 0x008fe20007ffe0ff */
[----:B------:R-:W-:Y:S01]  /*17a0*/  IMAD.IADD R3, R10, 0x1, R5 ;  /* 0x000000010a037824 */ /* 0x000fe200078e0205 */
[----:B------:R-:W-:Y:S01]  /*17b0*/  @P4 IADD3 R9, R12, 0x10, RZ ;  /* 0x000000100c094810 */ /* 0x000fe20007ffe0ff */
[----:B------:R-:W-:Y:S04]  /*17c0*/  STL [R1+0xb4], R10 ;  /* 0x0000b40a01007387 */ /* 0x000fe80000100800 */
[----:B------:R1:W-:Y:S01]  /*17d0*/  STL [R1+0xc4], R7 ;  /* 0x0000c40701007387 */ /* 0x0003e20000100800 */
[----:B----4-:R-:W-:-:S03]  /*17e0*/  SEL R2, R16, 0xffffffe0, !P3 ;  /* 0xffffffe010027807 */ /* 0x010fc60005800000 */
[----:B------:R2:W-:Y:S01]  /*17f0*/  STL [R1+0xac], R9 ;  /* 0x0000ac0901007387 */ /* 0x0005e20000100800 */
[--C-:B------:R-:W-:Y:S01]  /*1800*/  IADD3 R242, R0, R239, R2.reuse ;  /* 0x000000ef00f27210 */ /* 0x100fe20007ffe002 */
[----:B------:R-:W-:Y:S02]  /*1810*/  IMAD.IADD R241, R239, 0x1, R2 ;  /* 0x00000001eff17824 */ /* 0x000fe400078e0202 */
[----:B------:R3:W-:Y:S01]  /*1820*/  STL [R1+0xc0], R3 ;  /* 0x0000c00301007387 */ /* 0x0007e20000100800 */
[----:B-1----:R-:W-:Y:S02]  /*1830*/  IMAD.IADD R7, R6, 0x1, R9 ;  /* 0x0000000106077824 */ /* 0x002fe400078e0209 */
[----:B------:R-:W-:Y:S02]  /*1840*/  IMAD R6, R8, 0x800, R239 ;  /* 0x0000080008067824 */ /* 0x000fe400078e02ef */
[----:B--2---:R-:W-:Y:S02]  /*1850*/  IMAD.IADD R9, R5, 0x1, R9 ;  /* 0x0000000105097824 */ /* 0x004fe400078e0209 */
[----:B---3--:R-:W-:-:S03]  /*1860*/  IMAD R3, R4, 0x2, R239 ;  /* 0x0000000204037824 */ /* 0x008fc600078e02ef */
[----:B------:R-:W-:Y:S01]  /*1870*/  STL [R1+0xbc], R9 ;  /* 0x0000bc0901007387 */ /* 0x000fe20000100800 */
[----:B------:R-:W-:-:S03]  /*1880*/  IMAD.IADD R4, R7, 0x1, R5 ;  /* 0x0000000107047824 */ /* 0x000fc600078e0205 */
[----:B------:R-:W-:Y:S04]  /*1890*/  STL [R1+0xb0], R7 ;  /* 0x0000b00701007387 */ /* 0x000fe80000100800 */
[----:B------:R1:W-:Y:S04]  /*18a0*/  STL [R1+0x8], R3 ;  /* 0x0000080301007387 */ /* 0x0003e80000100800 */
[----:B------:R2:W-:Y:S01]  /*18b0*/  STL [R1+0xb8], R4 ;  /* 0x0000b80401007387 */ /* 0x0005e20000100800 */
[--C-:B-1----:R-:W-:Y:S02]  /*18c0*/  IMAD.IADD R3, R2, 0x1, R6.reuse ;  /* 0x0000000102037824 */ /* 0x102fe400078e0206 */
[----:B------:R-:W-:-:S02]  /*18d0*/  IMAD.IADD R2, R0, 0x1, R6 ;  /* 0x0000000100027824 */ /* 0x000fc400078e0206 */
[----:B------:R-:W-:Y:S01]  /*18e0*/  IMAD.IADD R0, R0, 0x1, R3 ;  /* 0x0000000100007824 */ /* 0x000fe200078e0203 */
[----:B------:R2:W-:Y:S04]  /*18f0*/  STL [R1+0xc], R3 ;  /* 0x00000c0301007387 */ /* 0x0005e80000100800 */
[----:B------:R2:W-:Y:S04]  /*1900*/  STL [R1+0x14], R2 ;  /* 0x0000140201007387 */ /* 0x0005e80000100800 */
[----:B------:R2:W-:Y:S02]  /*1910*/  STL [R1+0x10], R0 ;  /* 0x0000100001007387 */ /* 0x0005e40000100800 */
.L_x_951:
[----:B--2---:R-:W2:Y:S01]  /*1920*/  LDL R0, [R1+0x84] ;  /* 0x0000840001007983 */ /* 0x004ea20000100800 */
[----:B------:R-:W-:Y:S01]  /*1930*/  IMAD.MOV.U32 R13, RZ, RZ, 0x4 ;  /* 0x00000004ff0d7424 */ /* 0x000fe200078e00ff */
[----:B------:R-:W-:-:S02]  /*1940*/  ISETP.NE.U32.AND P0, PT, RZ, c[0x0][0x370], PT ;  /* 0x0000dc00ff007a0c */ /* 0x000fc40003f05070 */
[----:B------:R-:W-:Y:S01]  /*1950*/  ISETP.NE.U32.AND P3, PT, RZ, c[0x0][0x360], PT ;  /* 0x0000d800ff007a0c */ /* 0x000fe20003f65070 */
[----:B------:R-:W3:Y:S01]  /*1960*/  LDL R10, [R1+0x80] ;  /* 0x00008000010a7983 */ /* 0x000ee20000100800 */
[----:B------:R-:W-:Y:S01]  /*1970*/  ISETP.NE.AND.EX P1, PT, RZ, c[0x0][0x374], PT, P0 ;  /* 0x0000dd00ff007a0c */ /* 0x000fe20003f25300 */
[----:B--2---:R-:W-:-:S05]  /*1980*/  IMAD.WIDE R2, R0, R13, c[0x0][0x588] ;  /* 0x0001620000027625 */ /* 0x004fca00078e020d */
[----:B------:R-:W2:Y:S01]  /*1990*/  LDG.E R32, [R2.64] ;  /* 0x0000000602207981 */ /* 0x000ea2000c1e1900 */
[----:B------:R-:W-:Y:S01]  /*19a0*/  ISETP.NE.AND.EX P3, PT, RZ, c[0x0][0x364], PT, P3 ;  /* 0x0000d900ff007a0c */ /* 0x000fe20003f65330 */
[----:B------:R-:W-:Y:S01]  /*19b0*/  CS2R R8, SRZ ;  /* 0x0000000000087805 */ /* 0x000fe2000001ff00 */
[----:B------:R-:W-:Y:S02]  /*19c0*/  ISETP.NE.U32.AND P4, PT, RZ, c[0x0][0x348], PT ;  /* 0x0000d200ff007a0c */ /* 0x000fe40003f85070 */
[----:B------:R-:W-:Y:S02]  /*19d0*/  ISETP.NE.U32.AND P2, PT, RZ, c[0x0][0x350], PT ;  /* 0x0000d400ff007a0c */ /* 0x000fe40003f45070 */
[----:B------:R-:W-:Y:S02]  /*19e0*/  ISETP.NE.AND.EX P4, PT, RZ, c[0x0][0x34c], PT, P4 ;  /* 0x0000d300ff007a0c */ /* 0x000fe40003f85340 */
[----:B------:R-:W-:Y:S01]  /*19f0*/  ISETP.NE.AND.EX P5, PT, RZ, c[0x0][0x354], PT, P2 ;  /* 0x0000d500ff007a0c */ /* 0x000fe20003fa5320 */
[----:B------:R-:W-:Y:S01]  /*1a00*/  IMAD.MOV.U32 R12, RZ, RZ, RZ ;  /* 0x000000ffff0c7224 */ /* 0x000fe200078e00ff */
[----:B--2---:R-:W-:Y:S01]  /*1a10*/  SHF.R.S32.HI R11, RZ, 0x1f, R32 ;  /* 0x0000001fff0b7819 */ /* 0x004fe20000011420 */
[----:B------:R1:W-:Y:S01]  /*1a20*/  STL [R1+0x94], R32 ;  /* 0x0000942001007387 */ /* 0x0003e20000100800 */
[----:B------:R-:W-:-:S04]  /*1a30*/  @P1 LEA R2, P0, R32, c[0x0][0x370], 0x2 ;  /* 0x0000dc0020021a11 */ /* 0x000fc800078010ff */
[C-C-:B------:R-:W-:Y:S02]  /*1a40*/  @P1 LEA.HI.X R3, R32.reuse, c[0x0][0x374], R11.reuse, 0x2, P0 ;  /* 0x0000dd0020031a11 */ /* 0x140fe400000f140b */
[C---:B------:R-:W-:Y:S02]  /*1a50*/  @P3 LEA R6, P0, R32.reuse, c[0x0][0x360], 0x2 ;  /* 0x0000d80020063a11 */ /* 0x040fe400078010ff */
[C---:B------:R-:W-:Y:S01]  /*1a60*/  LEA R4, P2, R32.reuse, c[0x0][0x348], 0x2 ;  /* 0x0000d20020047a11 */ /* 0x040fe200078410ff */
[----:B------:R2:W5:Y:S01]  /*1a70*/  @P1 LDG.E R8, [R2.64] ;  /* 0x0000000602081981 */ /* 0x000562000c1e1900 */
[C-C-:B------:R-:W-:Y:S02]  /*1a80*/  @P3 LEA.HI.X R7, R32.reuse, c[0x0][0x364], R11.reuse, 0x2, P0 ;  /* 0x0000d90020073a11 */ /* 0x140fe400000f140b */
[----:B------:R-:W-:Y:S02]  /*1a90*/  LEA.HI.X R5, R32, c[0x0][0x34c], R11, 0x2, P2 ;  /* 0x0000d30020057a11 */ /* 0x000fe400010f140b */
[----:B---3--:R-:W-:Y:S01]  /*1aa0*/  LOP3.LUT R25, R10, 0xffff, RZ, 0xc0, !PT ;  /* 0x0000ffff0a197812 */ /* 0x008fe200078ec0ff */
[----:B------:R-:W3:Y:S01]  /*1ab0*/  @P3 LDG.E R0, [R6.64] ;  /* 0x0000000606003981 */ /* 0x000ee2000c1e1900 */
[----:B------:R-:W-:Y:S01]  /*1ac0*/  YIELD ;  /* 0x0000000000007946 */ /* 0x000fe20003800000 */
[----:B------:R-:W-:-:S02]  /*1ad0*/  P2R R21, PR, RZ, 0x20 ;  /* 0x00000020ff157803 */ /* 0x000fc40000000000 */
[----:B------:R1:W5:Y:S01]  /*1ae0*/  @P4 LDG.E R12, [R4.64] ;  /* 0x00000006040c4981 */ /* 0x000362000c1e1900 */
[----:B--2---:R-:W-:-:S04]  /*1af0*/  LEA R2, P1, R32, c[0x0][0x350], 0x2 ;  /* 0x0000d40020027a11 */ /* 0x004fc800078210ff */
[----:B------:R-:W-:-:S05]  /*1b00*/  LEA.HI.X R3, R32, c[0x0][0x354], R11, 0x2, P1 ;  /* 0x0000d50020037a11 */ /* 0x000fca00008f140b */
[----:B------:R1:W5:Y:S04]  /*1b10*/  @P5 LDG.E R9, [R2.64] ;  /* 0x0000000602095981 */ /* 0x000368000c1e1900 */
[----:B------:R1:W-:Y:S04]  /*1b20*/  STL [R1+0x98], R25 ;  /* 0x0000981901007387 */ /* 0x0003e80000100800 */
[----:B---3--:R1:W-:Y:S01]  /*1b30*/  @P3 STL [R1+0x88], R0 ;  /* 0x0000880001003387 */ /* 0x0083e20000100800 */
        /* <DEDUP_REMOVED lines=8> */
.L_x_871:
[----:B------:R-:W-:-:S04]  /*1bc0*/  ISETP.NE.U32.AND P0, PT, RZ, c[0x0][0x368], PT ;  /* 0x0000da00ff007a0c */ /* 0x000fc80003f05070 */
[----:B------:R-:W-:-:S13]  /*1bd0*/  ISETP.NE.AND.EX P0, PT, RZ, c[0x0][0x36c], PT, P0 ;  /* 0x0000db00ff007a0c */ /* 0x000fda0003f05300 */
[----:B------:R-:W-:Y:S05]  /*1be0*/  @!P0 BRA `(.L_x_872) ;  /* 0x0000004000008947 */ /* 0x000fea0003800000 */
[----:B-1----:R-:W-:-:S04]  /*1bf0*/  LEA R2, P0, R32, c[0x0][0x368], 0x2 ;  /* 0x0000da0020027a11 */ /* 0x002fc800078010ff */
[----:B------:R-:W-:-:S05]  /*1c00*/  LEA.HI.X R3, R32, c[0x0][0x36c], R11, 0x2, P0 ;  /* 0x0000db0020037a11 */ /* 0x000fca00000f140b */
[----:B------:R1:W5:Y:S01]  /*1c10*/  LDG.E R0, [R2.64] ;  /* 0x0000000602007981 */ /* 0x000362000c1e1900 */
[----:B------:R-:W-:Y:S05]  /*1c20*/  BRA `(.L_x_873) ;  /* 0x0000005000007947 */ /* 0x000fea0003800000 */
.L_x_872:
[----:B-1----:R-:W-:Y:S01]  /*1c30*/  MOV R0, c[0x0][0x1d0] ;  /* 0x0000740000007a02 */ /* 0x002fe20000000f00 */
[----:B------:R-:W-:Y:S05]  /*1c40*/  @!P5 BRA `(.L_x_873) ;  /* 0x000000300000d947 */ /* 0x000fea0003800000 */
[----:B------:R-:W2:Y:S04]  /*1c50*/  LDG.E R4, [R2.64] ;  /* 0x0000000602047981 */ /* 0x000ea8000c1e1900 */
[----:B------:R-:W2:Y:S02]  /*1c60*/  LDG.E R0, [R2.64+0x4] ;  /* 0x0000040602007981 */ /* 0x000ea4000c1e1900 */
[----:B--2---:R-:W-:Y:S02]  /*1c70*/  IADD3 R0, -R4, R0, RZ ;  /* 0x0000000004007210 */ /* 0x004fe40007ffe1ff */
.L_x_873:
[----:B-1----:R-:W2:Y:S04]  /*1c80*/  LDL R3, [R1+0x88] ;  /* 0x0000880001037983 */ /* 0x002ea80000100800 */
[----:B------:R-:W3:Y:S04]  /*1c90*/  LDL.LU R2, [R1+0x7c] ;  /* 0x00007c0001027983 */ /* 0x000ee80000300800 */
[----:B------:R-:W4:Y:S01]  /*1ca0*/  LDL.LU R31, [R1+0x2c] ;  /* 0x00002c00011f7983 */ /* 0x000f220000300800 */
[----:B------:R-:W-:-:S05]  /*1cb0*/  IMAD.MOV.U32 R102, RZ, RZ, c[0x0][0x2c4] ;  /* 0x0000b100ff667624 */ /* 0x000fca00078e00ff */
[----:B------:R-:W-:Y:S01]  /*1cc0*/  ISETP.NE.AND P3, PT, R102, 0x1, PT ;  /* 0x000000016600780c */ /* 0x000fe20003f65270 */
[--C-:B-----5:R-:W-:Y:S01]  /*1cd0*/  IMAD.IADD R23, R0, 0x1, -R8.reuse ;  /* 0x0000000100177824 */ /* 0x120fe200078e0a08 */
[----:B------:R-:W-:Y:S01]  /*1ce0*/  BSSY B0, `(.L_x_874) ;  /* 0x0000040000007945 */ /* 0x000fe20003800000 */
[----:B------:R-:W-:Y:S02]  /*1cf0*/  IMAD.IADD R18, R9, 0x1, R8 ;  /* 0x0000000109127824 */ /* 0x000fe400078e0208 */
[----:B--2---:R-:W-:Y:S02]  /*1d00*/  IMAD.MOV.U32 R14, RZ, RZ, R3 ;  /* 0x000000ffff0e7224 */ /* 0x004fe400078e0003 */
[----:B---3--:R-:W-:-:S05]  /*1d10*/  IMAD.SHL.U32 R15, R2, 0x80, RZ ;  /* 0x00000080020f7824 */ /* 0x008fca00078e00ff */
[----:B------:R-:W-:-:S05]  /*1d20*/  IADD3 R2, R15, 0x7f, RZ ;  /* 0x0000007f0f027810 */ /* 0x000fca0007ffe0ff */
[----:B------:R-:W-:-:S04]  /*1d30*/  @P3 IMAD.HI.U32 R3, R2, c[0x0][0x2c8], RZ ;  /* 0x0000b20002033a27 */ /* 0x000fc800078e00ff */
[----:B------:R-:W-:Y:S01]  /*1d40*/  IMAD.MOV.U32 R0, RZ, RZ, R2 ;  /* 0x000000ffff007224 */ /* 0x000fe200078e0002 */
[C---:B------:R-:W-:Y:S02]  /*1d50*/  IADD3 R2, R23.reuse, 0x30, -R14 ;  /* 0x0000003017027810 */ /* 0x040fe40007ffe80e */
[----:B------:R-:W-:Y:S02]  /*1d60*/  @P3 SHF.R.U32.HI R0, RZ, c[0x0][0x2cc], R3 ;  /* 0x0000b300ff003a19 */ /* 0x000fe40000011603 */
[----:B------:R-:W-:-:S03]  /*1d70*/  IADD3 R3, R23, 0x2f, RZ ;  /* 0x0000002f17037810 */ /* 0x000fc60007ffe0ff */
[----:B------:R-:W-:Y:S02]  /*1d80*/  IMAD.IADD R0, R2, 0x1, R0 ;  /* 0x0000000102007824 */ /* 0x000fe400078e0200 */
[----:B------:R-:W-:-:S04]  /*1d90*/  IMAD.HI R2, R3, 0x2aaaaaab, RZ ;  /* 0x2aaaaaab03027827 */ /* 0x000fc800078e02ff */
[----:B------:R-:W-:Y:S01]  /*1da0*/  IMAD.HI R0, R0, 0x2aaaaaab, RZ ;  /* 0x2aaaaaab00007827 */ /* 0x000fe200078e02ff */
[----:B------:R-:W-:-:S04]  /*1db0*/  SHF.R.U32.HI R4, RZ, 0x1f, R2 ;  /* 0x0000001fff047819 */ /* 0x000fc80000011602 */
[----:B------:R-:W-:Y:S02]  /*1dc0*/  SHF.R.U32.HI R3, RZ, 0x1f, R0 ;  /* 0x0000001fff037819 */ /* 0x000fe40000011600 */
[----:B------:R-:W-:Y:S02]  /*1dd0*/  LEA.HI.SX32 R4, R2, R4, 0x1d ;  /* 0x0000000402047211 */ /* 0x000fe400078feaff */
[----:B------:R-:W-:Y:S02]  /*1de0*/  LOP3.LUT R2, R10, 0xff000000, RZ, 0xc0, !PT ;  /* 0xff0000000a027812 */ /* 0x000fe400078ec0ff */
[----:B------:R-:W-:Y:S02]  /*1df0*/  LEA.HI.SX32 R0, R0, R3, 0x1d ;  /* 0x0000000300007211 */ /* 0x000fe400078feaff */
[----:B------:R-:W-:Y:S02]  /*1e00*/  LOP3.LUT R3, R10, 0xff0000, RZ, 0xc0, !PT ;  /* 0x00ff00000a037812 */ /* 0x000fe400078ec0ff */
[----:B------:R-:W-:-:S02]  /*1e10*/  SHF.R.U32.HI R2, RZ, 0x8, R2 ;  /* 0x00000008ff027819 */ /* 0x000fc40000011602 */
[----:B----4-:R-:W-:Y:S02]  /*1e20*/  LOP3.LUT R31, R31, 0xfffffbff, RZ, 0xc0, !PT ;  /* 0xfffffbff1f1f7812 */ /* 0x010fe400078ec0ff */
[----:B------:R-:W-:Y:S02]  /*1e30*/  LEA.HI R3, R3, R2, RZ, 0x10 ;  /* 0x0000000203037211 */ /* 0x000fe400078f80ff */
[----:B------:R-:W-:Y:S02]  /*1e40*/  @P3 LOP3.LUT R31, R31, 0x400, RZ, 0xfc, !PT ;  /* 0x000004001f1f3812 */ /* 0x000fe400078efcff */
[----:B------:R-:W-:Y:S01]  /*1e50*/  LOP3.LUT R16, R3, 0xff, RZ, 0xc0, !PT ;  /* 0x000000ff03107812 */ /* 0x000fe200078ec0ff */
[----:B------:R1:W-:Y:S01]  /*1e60*/  STL [R1+0x9c], R15 ;  /* 0x00009c0f01007387 */ /* 0x0003e20000100800 */
[----:B------:R-:W-:-:S03]  /*1e70*/  SHF.R.U32.HI R5, RZ, 0x10, R3 ;  /* 0x00000010ff057819 */ /* 0x000fc60000011603 */
[----:B------:R1:W-:Y:S01]  /*1e80*/  STL [R1+0x7c], R23 ;  /* 0x00007c1701007387 */ /* 0x0003e20000100800 */
[----:B------:R-:W-:-:S03]  /*1e90*/  IMNMX R6, R4, R0, PT ;  /* 0x0000000004067217 */ /* 0x000fc60003800200 */
[----:B------:R1:W-:Y:S04]  /*1ea0*/  STL [R1+0x2c], R31 ;  /* 0x00002c1f01007387 */ /* 0x0003e80000100800 */
[----:B------:R1:W-:Y:S04]  /*1eb0*/  STL [R1+0xc8], R16 ;  /* 0x0000c81001007387 */ /* 0x0003e80000100800 */
[----:B------:R1:W-:Y:S01]  /*1ec0*/  STL [R1+0x80], R5 ;  /* 0x0000800501007387 */ /* 0x0003e20000100800 */
[----:B------:R-:W-:Y:S01]  /*1ed0*/  ISETP.GE.AND P0, PT, R6, 0x1, PT ;  /* 0x000000010600780c */ /* 0x000fe20003f06270 */
[----:B------:R-:W-:-:S12]  /*1ee0*/  IMAD.MOV.U32 R2, RZ, RZ, RZ ;  /* 0x000000ffff027224 */ /* 0x000fd800078e00ff */
[----:B------:R-:W-:Y:S05]  /*1ef0*/  @!P0 BRA `(.L_x_875) ;  /* 0x000001e000008947 */ /* 0x000fea0003800000 */
[----:B------:R-:W-:-:S04]  /*1f00*/  ISETP.NE.AND P0, PT, R5, RZ, PT ;  /* 0x000000ff0500720c */ /* 0x000fc80003f05270 */
        /* <DEDUP_REMOVED lines=29> */
.L_x_875:
[----:B------:R-:W-:Y:S05]  /*20e0*/  BSYNC B0 ;  /* 0x0000000000007941 */ /* 0x000fea0003800000 */
.L_x_874:
        /* <DEDUP_REMOVED lines=14> */
[----:B------:R2:W-:Y:S01]  /*21d0*/  STL [R1+0x28], R103 ;  /* 0x0000286701007387 */ /* 0x0005e20000100800 */
        /* <DEDUP_REMOVED lines=59> */
[----:B--2---:R-:W-:Y:S01]  /*2590*/  ISETP.NE.U32.AND P0, PT, RZ, c[0x0][0x340], PT ;  /* 0x0000d000ff007a0c */ /* 0x004fe20003f05070 */
[----:B------:R-:W2:Y:S01]  /*25a0*/  LDL.64 R8, [R1+0x70] ;  /* 0x0000700001087983 */ /* 0x000ea20000100a00 */
[----:B------:R-:W-:-:S02]  /*25b0*/  IMAD.MOV.U32 R135, RZ, RZ, R15 ;  /* 0x000000ffff877224 */ /* 0x000fc400078e000f */
[----:B------:R-:W-:Y:S01]  /*25c0*/  ISETP.NE.AND.EX P1, PT, RZ, c[0x0][0x344], PT, P0 ;  /* 0x0000d100ff007a0c */ /* 0x000fe20003f25300 */
[----:B------:R3:W2:Y:S04]  /*25d0*/  LDL.64 R26, [R1+0x70] ;  /* 0x00007000011a7983 */ /* 0x0006a80000100a00 */
[----:B------:R-:W4:Y:S04]  /*25e0*/  LDL R22, [R1+0x8c] ;  /* 0x00008c0001167983 */ /* 0x000f280000100800 */
[----:B------:R-:W5:Y:S04]  /*25f0*/  LDL R20, [R1+0x90] ;  /* 0x0000900001147983 */ /* 0x000f680000100800 */
[----:B------:R-:W-:Y:S01]  /*2600*/  @P1 IMAD.WIDE R2, R32, R13, c[0x0][0x340] ;  /* 0x0000d00020021625 */ /* 0x000fe200078e020d */
[----:B------:R-:W3:Y:S04]  /*2610*/  LDL R30, [R1+0xa4] ;  /* 0x0000a400011e7983 */ /* 0x000ee80000100800 */
[----:B------:R1:W3:Y:S04]  /*2620*/  @P1 LDG.E R19, [R2.64] ;  /* 0x0000000602131981 */ /* 0x0002e8000c1e1900 */
[----:B------:R-:W4:Y:S04]  /*2630*/  LDL R29, [R1+0xa0] ;  /* 0x0000a000011d7983 */ /* 0x000f280000100800 */
[----:B------:R-:W4:Y:S04]  /*2640*/  LDL R78, [R1+0x18] ;  /* 0x00001800014e7983 */ /* 0x000f280000100800 */
[----:B------:R-:W1:Y:S01]  /*2650*/  S2R R4, SR_TID.X ;  /* 0x0000000000047919 */ /* 0x000e620000002100 */
[----:B------:R-:W-:-:S05]  /*2660*/  SHF.R.S32.HI R0, RZ, 0x1f, R12 ;  /* 0x0000001fff007819 */ /* 0x000fca000001140c */
[----:B------:R-:W-:Y:S01]  /*2670*/  IMAD R0, R0, c[0x0][0x178], RZ ;  /* 0x00005e0000007a24 */ /* 0x000fe200078e02ff */
[--C-:B-1----:R-:W-:Y:S02]  /*2680*/  SHF.R.S32.HI R24, RZ, 0x1f, R4.reuse ;  /* 0x0000001fff187819 */ /* 0x102fe40000011404 */
[----:B------:R-:W-:Y:S02]  /*2690*/  SHF.R.S32.HI R118, RZ, 0x1f, R4 ;  /* 0x0000001fff767819 */ /* 0x000fe40000011404 */
[-C--:B------:R-:W-:Y:S02]  /*26a0*/  LEA.HI R24, R24, R4.reuse, RZ, 0x3 ;  /* 0x0000000418187211 */ /* 0x080fe400078f18ff */
[----:B------:R-:W-:Y:S02]  /*26b0*/  LEA.HI R118, R118, R4, RZ, 0x3 ;  /* 0x0000000476767211 */ /* 0x000fe400078f18ff */
[----:B------:R-:W-:Y:S02]  /*26c0*/  LOP3.LUT R24, R24, 0xfffffff8, RZ, 0xc0, !PT ;  /* 0xfffffff818187812 */ /* 0x000fe400078ec0ff */
[----:B------:R-:W-:-:S03]  /*26d0*/  SHF.R.S32.HI R118, RZ, 0x3, R118 ;  /* 0x00000003ff767819 */ /* 0x000fc60000011476 */
[----:B------:R-:W-:Y:S02]  /*26e0*/  IMAD.IADD R24, R4, 0x1, -R24 ;  /* 0x0000000104187824 */ /* 0x000fe400078e0a18 */
[----:B------:R-:W-:-:S04]  /*26f0*/  IMAD.WIDE.U32 R2, R12, c[0x0][0x178], RZ ;  /* 0x00005e000c027a25 */ /* 0x000fc800078e00ff */
[----:B------:R-:W-:Y:S02]  /*2700*/  IMAD R5, R24, 0x20, R118 ;  /* 0x0000002018057824 */ /* 0x000fe400078e0276 */
[----:B------:R-:W-:Y:S02]  /*2710*/  IMAD R0, R12, c[0x0][0x17c], R0 ;  /* 0x00005f000c007a24 */ /* 0x000fe400078e0200 */
[----:B------:R-:W-:Y:S02]  /*2720*/  IMAD.IADD R5, R135, 0x1, R5 ;  /* 0x0000000187057824 */ /* 0x000fe400078e0205 */
[----:B------:R-:W-:Y:S01]  /*2730*/  IMAD.IADD R3, R3, 0x1, R0 ;  /* 0x0000000103037824 */ /* 0x000fe200078e0200 */
[----:B------:R-:W-:Y:S01]  /*2740*/  SEL R6, R11, RZ, !P4 ;  /* 0x000000ff0b067207 */ /* 0x000fe20006000000 */
[----:B------:R-:W-:Y:S01]  /*2750*/  @P3 IMAD.HI.U32 R7, R5, c[0x0][0x2c8], RZ ;  /* 0x0000b20005073a27 */ /* 0x000fe200078e00ff */
[----:B------:R-:W-:-:S03]  /*2760*/  SEL R4, R32, RZ, !P4 ;  /* 0x000000ff20047207 */ /* 0x000fc60006000000 */
        /* <DEDUP_REMOVED lines=8> */
[----:B------:R-:W-:-:S04]  /*27f0*/  IMAD.MOV R4, RZ, RZ, -R0 ;  /* 0x000000ffff047224 */ /* 0x000fc800078e0a00 */
[----:B------:R-:W-:Y:S02]  /*2800*/  IMAD R4, R4, c[0x0][0x2c4], R5 ;  /* 0x0000b10004047a24 */ /* 0x000fe400078e0205 */
[----:B------:R-:W-:Y:S02]  /*2810*/  IMAD R5, R7, c[0x0][0x1b0], RZ ;  /* 0x00006c0007057a24 */ /* 0x000fe400078e02ff */
[----:B------:R-:W-:Y:S02]  /*2820*/  IMAD.IADD R3, R3, 0x1, R6 ;  /* 0x0000000103037824 */ /* 0x000fe400078e0206 */
[C---:B------:R-:W-:Y:S01]  /*2830*/  IMAD R6, R0.reuse, c[0x0][0x1b4], R5 ;  /* 0x00006d0000067a24 */ /* 0x040fe200078e0205 */
[----:B------:R-:W-:Y:S01]  /*2840*/  SHF.R.S32.HI R5, RZ, 0x1f, R4 ;  /* 0x0000001fff057819 */ /* 0x000fe20000011404 */
[----:B------:R-:W-:-:S04]  /*2850*/  IMAD.WIDE.U32 R2, R0, c[0x0][0x1b0], R2 ;  /* 0x00006c0000027a25 */ /* 0x000fc800078e0002 */
[----:B------:R-:W-:Y:S02]  /*2860*/  IMAD R0, R5, c[0x0][0x1a8], RZ ;  /* 0x00006a0005007a24 */ /* 0x000fe400078e02ff */
[----:B------:R-:W-:Y:S02]  /*2870*/  IMAD.IADD R3, R3, 0x1, R6 ;  /* 0x0000000103037824 */ /* 0x000fe400078e0206 */
[C---:B------:R-:W-:Y:S02]  /*2880*/  IMAD R0, R4.reuse, c[0x0][0x1ac], R0 ;  /* 0x00006b0004007a24 */ /* 0x040fe400078e0200 */
[----:B------:R-:W-:-:S04]  /*2890*/  IMAD.WIDE.U32 R2, R4, c[0x0][0x1a8], R2 ;  /* 0x00006a0004027a25 */ /* 0x000fc800078e0002 */
[----:B------:R-:W-:Y:S01]  /*28a0*/  IMAD.IADD R0, R3, 0x1, R0 ;  /* 0x0000000103007824 */ /* 0x000fe200078e0200 */
[----:B------:R-:W-:Y:S01]  /*28b0*/  LEA R13, P0, R2, c[0x0][0x160], 0x1 ;  /* 0x00005800020d7a11 */ /* 0x000fe200078008ff */
[----:B------:R-:W-:Y:S01]  /*28c0*/  WARPSYNC 0xffffffff ;  /* 0xffffffff00007948 */ /* 0x000fe20003800000 */
[----:B------:R-:W-:Y:S01]  /*28d0*/  IMAD R15, R14, c[0x0][0x2c4], RZ ;  /* 0x0000b1000e0f7a24 */ /* 0x000fe200078e02ff */
[----:B------:R-:W-:Y:S01]  /*28e0*/  BAR.SYNC.DEFER_BLOCKING 0x0 ;  /* 0x0000000000007b1d */ /* 0x000fe20000010000 */
[----:B------:R-:W-:-:S05]  /*28f0*/  LEA.HI.X R12, R2, c[0x0][0x164], R0, 0x1, P0 ;  /* 0x00005900020c7a11 */ /* 0x000fca00000f0c00 */
[----:B------:R-:W1:Y:S01]  /*2900*/  SHFL.IDX PT, R2, R13, RZ, 0x181f ;  /* 0x00181fff0d027589 */ /* 0x000e6200000e0000 */
[----:B------:R-:W-:-:S03]  /*2910*/  IMAD.IADD R14, R118, 0x1, R135 ;  /* 0x00000001760e7824 */ /* 0x000fc600078e0287 */
[----:B------:R-:W1:Y:S02]  /*2920*/  SHFL.IDX PT, R3, R12, RZ, 0x181f ;  /* 0x00181fff0c037589 */ /* 0x000e6400000e0000 */
[----:B------:R-:W-:Y:S02]  /*2930*/  ISETP.GE.AND P0, PT, R14, R15, PT ;  /* 0x0000000f0e00720c */ /* 0x000fe40003f06270 */
[----:B------:R-:W-:Y:S01]  /*2940*/  IADD3 R77, R103, -0x1, RZ ;  /* 0xffffffff674d7810 */ /* 0x000fe20007ffe0ff */
[----:B------:R-:W-:-:S05]  /*2950*/  IMAD.MOV.U32 R119, RZ, RZ, R31 ;  /* 0x000000ffff777224 */ /* 0x000fca00078e001f */
[----:B------:R-:W-:Y:S01]  /*2960*/  LOP3.LUT R119, R119, 0xfffffffd, RZ, 0xc0, !PT ;  /* 0xfffffffd77777812 */ /* 0x000fe200078ec0ff */
[----:B--2---:R-:W-:-:S05]  /*2970*/  IMAD.MOV.U32 R26, RZ, RZ, R8 ;  /* 0x000000ffff1a7224 */ /* 0x004fca00078e0008 */
[C---:B------:R-:W-:Y:S02]  /*2980*/  IADD3 R0, R26.reuse, 0x40, RZ ;  /* 0x000000401a007810 */ /* 0x040fe40007ffe0ff */
[C---:B------:R-:W-:Y:S02]  /*2990*/  ISETP.GE.AND P3, PT, R26.reuse, c[0x0][0x198], PT ;  /* 0x000066001a007a0c */ /* 0x040fe40003f66270 */
[----:B------:R-:W-:Y:S02]  /*29a0*/  SHF.R.S32.HI R27, RZ, 0x1f, R26 ;  /* 0x0000001fff1b7819 */ /* 0x000fe4000001141a */
[----:B------:R-:W-:Y:S02]  /*29b0*/  SHF.R.S32.HI R17, RZ, 0x1f, R0 ;  /* 0x0000001fff117819 */ /* 0x000fe40000011400 */
[----:B-1----:R-:W-:Y:S02]  /*29c0*/  @!P0 LEA R6, P2, R26, R2, 0x1 ;  /* 0x000000021a068211 */ /* 0x002fe400078408ff */
[----:B---3--:R-:W-:Y:S01]  /*29d0*/  @P1 SHF.R.S32.HI R16, RZ, 0x1f, R19 ;  /* 0x0000001fff101819 */ /* 0x008fe20000011413 */
[----:B------:R-:W-:-:S02]  /*29e0*/  @!P1 IMAD.MOV.U32 R16, RZ, RZ, R11 ;  /* 0x000000ffff109224 */ /* 0x000fc400078e000b */
[----:B------:R-:W-:Y:S01]  /*29f0*/  @!P1 IMAD.MOV.U32 R19, RZ, RZ, R32 ;  /* 0x000000ffff139224 */ /* 0x000fe200078e0020 */
[C---:B------:R-:W-:Y:S02]  /*2a00*/  @!P0 LEA R10, P1, R0.reuse, R2, 0x1 ;  /* 0x00000002000a8211 */ /* 0x040fe400078208ff */
[----:B------:R-:W-:Y:S02]  /*2a10*/  ISETP.GE.AND P6, PT, R0, c[0x0][0x198], PT ;  /* 0x0000660000007a0c */ /* 0x000fe40003fc6270 */
[----:B----4-:R-:W-:Y:S02]  /*2a20*/  ISETP.GE.AND P5, PT, R22, c[0x0][0x198], PT ;  /* 0x0000660016007a0c */ /* 0x010fe40003fa6270 */
[----:B-----5:R-:W-:Y:S02]  /*2a30*/  ISETP.GE.AND P4, PT, R20, c[0x0][0x198], PT ;  /* 0x0000660014007a0c */ /* 0x020fe40003f86270 */
[-C--:B------:R-:W-:Y:S02]  /*2a40*/  @!P0 LEA.HI.X R7, R26, R3.reuse, R27, 0x1, P2 ;  /* 0x000000031a078211 */ /* 0x080fe400010f0c1b */
[----:B------:R-:W-:-:S02]  /*2a50*/  @!P0 LEA.HI.X R11, R0, R3, R17, 0x1, P1 ;  /* 0x00000003000b8211 */ /* 0x000fc400008f0c11 */
[-C--:B------:R-:W-:Y:S01]  /*2a60*/  @!P0 LEA R8, P2, R22, R2.reuse, 0x1 ;  /* 0x0000000216088211 */ /* 0x080fe200078408ff */
[----:B------:R-:W-:Y:S01]  /*2a70*/  @!PT LDS RZ, [RZ] ;  /* 0x00000000fffff984 */ /* 0x000fe20000000800 */
[----:B------:R1:W-:Y:S01]  /*2a80*/  @!P0 LDGSTS.E.BYPASS.LTC128B.128 [R78+0x4080], [R6.64], !P3 ;  /* 0x04080000064e8fae */ /* 0x0003e2000d901d46 */
[----:B------:R-:W-:-:S03]  /*2a90*/  @!P0 LEA R4, P1, R20, R2, 0x1 ;  /* 0x0000000214048211 */ /* 0x000fc600078208ff */
[----:B------:R-:W2:Y:S01]  /*2aa0*/  SHFL.IDX PT, R2, R13, 0x1, 0x181f ;  /* 0x00381f000d027f89 */ /* 0x000ea200000e0000 */
[-C--:B------:R-:W-:Y:S02]  /*2ab0*/  @!P0 LEA.HI.X R9, R22, R3.reuse, R30, 0x1, P2 ;  /* 0x0000000316098211 */ /* 0x080fe400010f0c1e */
[----:B------:R-:W-:Y:S01]  /*2ac0*/  @!P0 LEA.HI.X R5, R20, R3, R29, 0x1, P1 ;  /* 0x0000000314058211 */ /* 0x000fe200008f0c1d */
[----:B------:R3:W-:Y:S04]  /*2ad0*/  @!P0 LDGSTS.E.BYPASS.LTC128B.128 [R78+0x8080], [R10.64], !P6 ;  /* 0x080800000a4e8fae */ /* 0x0007e8000f101d46 */
[----:B------:R-:W4:Y:S04]  /*2ae0*/  SHFL.IDX PT, R3, R12, 0x1, 0x181f ;  /* 0x00381f000c037f89 */ /* 0x000f2800000e0000 */
[----:B------:R5:W-:Y:S04]  /*2af0*/  @!P0 LDGSTS.E.BYPASS.LTC128B.128 [R78+0xc080], [R8.64], !P5 ;  /* 0x0c080000084e8fae */ /* 0x000be8000e901d46 */
[----:B------:R3:W-:Y:S01]  /*2b00*/  @!P0 LDGSTS.E.BYPASS.LTC128B.128 [R78+0x10080], [R4.64], !P4 ;  /* 0x10080000044e8fae */ /* 0x0007e2000e101d46 */
[----:B-1----:R-:W-:-:S04]  /*2b10*/  IADD3 R6, R14, 0x20, RZ ;  /* 0x000000200e067810 */ /* 0x002fc80007ffe0ff */
[----:B------:R-:W-:-:S13]  /*2b20*/  ISETP.GE.AND P0, PT, R6, R15, PT ;  /* 0x0000000f0600720c */ /* 0x000fda0003f06270 */
[----:B--2---:R-:W-:-:S04]  /*2b30*/  @!P0 LEA R6, P1, R26, R2, 0x1 ;  /* 0x000000021a068211 */ /* 0x004fc800078208ff */
[----:B----4-:R-:W-:Y:S02]  /*2b40*/  @!P0 LEA.HI.X R7, R26, R3, R27, 0x1, P1 ;  /* 0x000000031a078211 */ /* 0x010fe400008f0c1b */
[----:B---3--:R-:W-:-:S03]  /*2b50*/  @!P0 LEA R10, P1, R0, R2, 0x1 ;  /* 0x00000002000a8211 */ /* 0x008fc600078208ff */
[----:B------:R1:W-:Y:S01]  /*2b60*/  @!P0 LDGSTS.E.BYPASS.LTC128B.128 [R78+0x5080], [R6.64], !P3 ;  /* 0x05080000064e8fae */ /* 0x0003e2000d901d46 */
[----:B------:R-:W-:Y:S02]  /*2b70*/  @!P0 LEA.HI.X R11, R0, R3, R17, 0x1, P1 ;  /* 0x00000003000b8211 */ /* 0x000fe400008f0c11 */
[----:B-----5:R-:W-:-:S03]  /*2b80*/  @!P0 LEA R8, P1, R22, R2, 0x1 ;  /* 0x0000000216088211 */ /* 0x020fc600078208ff */
[----:B------:R2:W-:Y:S01]  /*2b90*/  @!P0 LDGSTS.E.BYPASS.LTC128B.128 [R78+0x9080], [R10.64], !P6 ;  /* 0x090800000a4e8fae */ /* 0x0005e2000f101d46 */
[-C--:B------:R-:W-:Y:S02]  /*2ba0*/  @!P0 LEA.HI.X R9, R22, R3.reuse, R30, 0x1, P1 ;  /* 0x0000000316098211 */ /* 0x080fe400008f0c1e */
[C---:B------:R-:W-:Y:S02]  /*2bb0*/  @!P0 LEA R4, P1, R20.reuse, R2, 0x1 ;  /* 0x0000000214048211 */ /* 0x040fe400078208ff */
[----:B------:R-:W3:Y:S02]  /*2bc0*/  SHFL.IDX PT, R2, R13, 0x2, 0x181f ;  /* 0x00581f000d027f89 */ /* 0x000ee400000e0000 */
[----:B------:R-:W-:Y:S02]  /*2bd0*/  @!P0 LEA.HI.X R5, R20, R3, R29, 0x1, P1 ;  /* 0x0000000314058211 */ /* 0x000fe400008f0c1d */
[----:B------:R-:W4:Y:S04]  /*2be0*/  SHFL.IDX PT, R3, R12, 0x2, 0x181f ;  /* 0x00581f000c037f89 */ /* 0x000f2800000e0000 */
[----:B------:R3:W-:Y:S04]  /*2bf0*/  @!P0 LDGSTS.E.BYPASS.LTC128B.128 [R78+0xd080], [R8.64], !P5 ;  /* 0x0d080000084e8fae */ /* 0x0007e8000e901d46 */
[----:B------:R5:W-:Y:S01]  /*2c00*/  @!P0 LDGSTS.E.BYPASS.LTC128B.128 [R78+0x11080], [R4.64], !P4 ;  /* 0x11080000044e8fae */ /* 0x000be2000e101d46 */
[----:B-1----:R-:W-:-:S04]  /*2c10*/  IADD3 R6, R14, 0x40, RZ ;  /* 0x000000400e067810 */ /* 0x002fc80007ffe0ff */
[----:B------:R-:W-:-:S13]  /*2c20*/  ISETP.GE.AND P0, PT, R6, R15, PT ;  /* 0x0000000f0600720c */ /* 0x000fda0003f06270 */
[----:B---3--:R-:W-:-:S04]  /*2c30*/  @!P0 LEA R8, P1, R26, R2, 0x1 ;  /* 0x000000021a088211 */ /* 0x008fc800078208ff */
[-C--:B----4-:R-:W-:Y:S02]  /*2c40*/  @!P0 LEA.HI.X R9, R26, R3.reuse, R27, 0x1, P1 ;  /* 0x000000031a098211 */ /* 0x090fe400008f0c1b */
[CC--:B------:R-:W-:Y:S01]  /*2c50*/  @!P0 LEA R6, P1, R0.reuse, R2.reuse, 0x1 ;  /* 0x0000000200068211 */ /* 0x0c0fe200078208ff */
[----:B--2---:R-:W1:Y:S03]  /*2c60*/  SHFL.IDX PT, R11, R13, 0x3, 0x181f ;  /* 0x00781f000d0b7f89 */ /* 0x004e6600000e0000 */
[----:B------:R-:W-:Y:S01]  /*2c70*/  @!P0 LEA.HI.X R7, R0, R3, R17, 0x1, P1 ;  /* 0x0000000300078211 */ /* 0x000fe200008f0c11 */
[----:B------:R2:W-:Y:S01]  /*2c80*/  @!P0 LDGSTS.E.BYPASS.LTC128B.128 [R78+0x6080], [R8.64], !P3 ;  /* 0x06080000084e8fae */ /* 0x0005e2000d901d46 */
[----:B-----5:R-:W-:-:S03]  /*2c90*/  @!P0 LEA R4, P1, R22, R2, 0x1 ;  /* 0x0000000216048211 */ /* 0x020fc600078208ff */
[----:B------:R1:W-:Y:S01]  /*2ca0*/  @!P0 LDGSTS.E.BYPASS.LTC128B.128 [R78+0xa080], [R6.64], !P6 ;  /* 0x0a080000064e8fae */ /* 0x0003e2000f101d46 */
[-C--:B------:R-:W-:Y:S02]  /*2cb0*/  @!P0 LEA.HI.X R5, R22, R3.reuse, R30, 0x1, P1 ;  /* 0x0000000316058211 */ /* 0x080fe400008f0c1e */
[C---:B------:R-:W-:Y:S01]  /*2cc0*/  @!P0 LEA R2, P1, R20.reuse, R2, 0x1 ;  /* 0x0000000214028211 */ /* 0x040fe200078208ff */
[----:B------:R-:W3:Y:S03]  /*2cd0*/  SHFL.IDX PT, R10, R12, 0x3, 0x181f ;  /* 0x00781f000c0a7f89 */ /* 0x000ee600000e0000 */
[----:B------:R-:W-:Y:S01]  /*2ce0*/  @!P0 LEA.HI.X R3, R20, R3, R29, 0x1, P1 ;  /* 0x0000000314038211 */ /* 0x000fe200008f0c1d */
[----:B------:R4:W-:Y:S04]  /*2cf0*/  @!P0 LDGSTS.E.BYPASS.LTC128B.128 [R78+0xe080], [R4.64], !P5 ;  /* 0x0e080000044e8fae */ /* 0x0009e8000e901d46 */
[----:B------:R5:W-:Y:S01]  /*2d00*/  @!P0 LDGSTS.E.BYPASS.LTC128B.128 [R78+0x12080], [R2.64], !P4 ;  /* 0x12080000024e8fae */ /* 0x000be2000e101d46 */
[----:B----4-:R-:W-:-:S02]  /*2d10*/  IADD3 R4, R14, 0x60, RZ ;  /* 0x000000600e047810 */ /* 0x010fc40007ffe0ff */
[----:B-----5:R-:W-:Y:S02]  /*2d20*/  SHF.R.S32.HI R3, RZ, 0x1f, R18 ;  /* 0x0000001fff037819 */ /* 0x020fe40000011412 */
[----:B------:R-:W-:-:S04]  /*2d30*/  IADD3 R2, P0, R118, R18, RZ ;  /* 0x0000001276027210 */ /* 0x000fc80007f1e0ff */
[----:B------:R-:W-:Y:S02]  /*2d40*/  LEA.HI.X.SX32 R3, R118, R3, 0x1, P0 ;  /* 0x0000000376037211 */ /* 0x000fe400000f0eff */
[----:B------:R-:W-:Y:S01]  /*2d50*/  ISETP.GE.AND P0, PT, R4, R15, PT ;  /* 0x0000000f0400720c */ /* 0x000fe20003f06270 */
[----:B------:R-:W-:Y:S02]  /*2d60*/  IMAD.MOV.U32 R15, RZ, RZ, 0x30 ;  /* 0x00000030ff0f7424 */ /* 0x000fe400078e00ff */
[----:B--2---:R-:W-:-:S10]  /*2d70*/  IMAD R8, R3, c[0x0][0x1e0], RZ ;  /* 0x0000780003087a24 */ /* 0x004fd400078e02ff */
[----:B-1----:R-:W-:-:S04]  /*2d80*/  @!P0 LEA R6, P1, R26, R11, 0x1 ;  /* 0x0000000b1a068211 */ /* 0x002fc800078208ff */
[--C-:B---3--:R-:W-:Y:S01]  /*2d90*/  @!P0 LEA.HI.X R7, R26, R10, R27.reuse, 0x1, P1 ;  /* 0x0000000a1a078211 */ /* 0x108fe200008f0c1b */
[----:B------:R-:W-:-:S04]  /*2da0*/  IMAD.WIDE.U32 R4, R2, c[0x0][0x1e0], R26 ;  /* 0x0000780002047a25 */ /* 0x000fc800078e001a */
[----:B------:R1:W-:Y:S01]  /*2db0*/  @!P0 LDGSTS.E.BYPASS.LTC128B.128 [R78+0x7080], [R6.64], !P3 ;  /* 0x07080000064e8fae */ /* 0x0003e2000d901d46 */
[C---:B------:R-:W-:Y:S02]  /*2dc0*/  IMAD R8, R2.reuse, c[0x0][0x1e4], R8 ;  /* 0x0000790002087a24 */ /* 0x040fe400078e0208 */
[----:B------:R-:W-:Y:S02]  /*2dd0*/  IMAD R12, R3, c[0x0][0x208], RZ ;  /* 0x00008200030c7a24 */ /* 0x000fe400078e02ff */
[----:B------:R-:W-:Y:S02]  /*2de0*/  IMAD R15, R103, -0x30, R15 ;  /* 0xffffffd0670f7824 */ /* 0x000fe400078e020f */
[----:B------:R-:W-:Y:S01]  /*2df0*/  IMAD.IADD R3, R5, 0x1, R8 ;  /* 0x0000000105037824 */ /* 0x000fe200078e0208 */
[----:B------:R-:W-:Y:S01]  /*2e00*/  SHF.R.S32.HI R18, RZ, 0x1f, R77 ;  /* 0x0000001fff127819 */ /* 0x000fe2000001144d */
[----:B------:R-:W-:Y:S01]  /*2e10*/  IMAD.WIDE.U32 R8, R2, c[0x0][0x208], R26 ;  /* 0x0000820002087a25 */ /* 0x000fe200078e001a */
[----:B------:R-:W-:-:S03]  /*2e20*/  ISETP.NE.AND P2, PT, R21, RZ, PT ;  /* 0x000000ff1500720c */ /* 0x000fc60003f45270 */
[----:B------:R-:W-:Y:S02]  /*2e30*/  IMAD R12, R2, c[0x0][0x20c], R12 ;  /* 0x00008300020c7a24 */ /* 0x000fe400078e020c */
[----:B------:R-:W-:Y:S02]  /*2e40*/  IMAD.MOV.U32 R2, RZ, RZ, R4 ;  /* 0x000000ffff027224 */ /* 0x000fe400078e0004 */
[----:B------:R-:W-:Y:S01]  /*2e50*/  IMAD.IADD R76, R23, 0x1, R15 ;  /* 0x00000001174c7824 */ /* 0x000fe200078e020f */
[----:B-1----:R-:W-:-:S04]  /*2e60*/  @!P0 LEA R6, P1, R0, R11, 0x1 ;  /* 0x0000000b00068211 */ /* 0x002fc800078208ff */
[C---:B------:R-:W-:Y:S02]  /*2e70*/  @!P0 LEA.HI.X R7, R0.reuse, R10, R17, 0x1, P1 ;  /* 0x0000000a00078211 */ /* 0x040fe400008f0c11 */
[----:B------:R-:W-:Y:S01]  /*2e80*/  ISETP.GE.AND P1, PT, R0, c[0x0][0x1d4], PT ;  /* 0x0000750000007a0c */ /* 0x000fe20003f26270 */
[----:B------:R-:W-:Y:S02]  /*2e90*/  IMAD.WIDE.U32 R4, R25, c[0x0][0x1e8], R2 ;  /* 0x00007a0019047a25 */ /* 0x000fe400078e0002 */
[----:B------:R1:W-:Y:S02]  /*2ea0*/  @!P0 LDGSTS.E.BYPASS.LTC128B.128 [R78+0xb080], [R6.64], !P6 ;  /* 0x0b080000064e8fae */ /* 0x0003e4000f101d46 */
[----:B------:R-:W-:Y:S01]  /*2eb0*/  IMAD.IADD R3, R9, 0x1, R12 ;  /* 0x0000000109037824 */ /* 0x000fe200078e020c */
[----:B------:R-:W-:Y:S01]  /*2ec0*/  SEL R12, R16, RZ, !P2 ;  /* 0x000000ff100c7207 */ /* 0x000fe20005000000 */
[----:B------:R-:W-:Y:S01]  /*2ed0*/  IMAD.MOV.U32 R2, RZ, RZ, R8 ;  /* 0x000000ffff027224 */ /* 0x000fe200078e0008 */
[----:B------:R-:W-:Y:S01]  /*2ee0*/  SEL R0, R19, RZ, !P2 ;  /* 0x000000ff13007207 */ /* 0x000fe20005000000 */
[----:B------:R-:W-:-:S02]  /*2ef0*/  IMAD R5, R25, c[0x0][0x1ec], R5 ;  /* 0x00007b0019057a24 */ /* 0x000fc400078e0205 */
[----:B------:R-:W-:Y:S02]  /*2f00*/  IMAD R9, R12, c[0x0][0x1f0], RZ ;  /* 0x00007c000c097a24 */ /* 0x000fe400078e02ff */
[----:B------:R-:W-:Y:S01]  /*2f10*/  @P1 LOP3.LUT R119, R119, 0x2, RZ, 0xfc, !PT ;  /* 0x0000000277771812 */ /* 0x000fe200078efcff */
[----:B------:R-:W-:-:S04]  /*2f20*/  IMAD.WIDE.U32 R82, R0, c[0x0][0x1f0], R4 ;  /* 0x00007c0000527a25 */ /* 0x000fc800078e0004 */
[----:B------:R-:W-:-:S04]  /*2f30*/  IMAD.WIDE.U32 R16, R77, c[0x0][0x1e0], RZ ;  /* 0x000078004d107a25 */ /* 0x000fc800078e00ff */
[----:B-1----:R-:W-:Y:S01]  /*2f40*/  IMAD R6, R18, c[0x0][0x1e0], RZ ;  /* 0x0000780012067a24 */ /* 0x002fe200078e02ff */
[----:B------:R-:W-:-:S03]  /*2f50*/  IMNMX R7, R76, 0x30, PT ;  /* 0x000000304c077817 */ /* 0x000fc60003800200 */
[----:B------:R-:W-:Y:S01]  /*2f60*/  IMAD R14, R77, c[0x0][0x1e4], R6 ;  /* 0x000079004d0e7a24 */ /* 0x000fe200078e0206 */
[-C--:B------:R-:W-:Y:S01]  /*2f70*/  @!P0 LEA R6, P1, R22, R11.reuse, 0x1 ;  /* 0x0000000b16068211 */ /* 0x080fe200078208ff */
[----:B------:R-:W-:Y:S02]  /*2f80*/  IMAD.IADD R8, R7, 0x1, -R118 ;  /* 0x0000000107087824 */ /* 0x000fe400078e0a76 */
[----:B------:R-:W-:Y:S01]  /*2f90*/  IMAD R13, R0, c[0x0][0x1f4], R9 ;  /* 0x00007d00000d7a24 */ /* 0x000fe200078e0209 */
[-C--:B------:R-:W-:Y:S02]  /*2fa0*/  @!P0 LEA.HI.X R7, R22, R10.reuse, R30, 0x1, P1 ;  /* 0x0000000a16078211 */ /* 0x080fe400008f0c1e */
[----:B------:R-:W-:Y:S02]  /*2fb0*/  ISETP.GE.AND P2, PT, R8, 0x1, PT ;  /* 0x000000010800780c */ /* 0x000fe40003f46270 */
[C---:B------:R-:W-:Y:S01]  /*2fc0*/  @!P0 LEA R4, P1, R20.reuse, R11, 0x1 ;  /* 0x0000000b14048211 */ /* 0x040fe200078208ff */
[----:B------:R-:W-:Y:S01]  /*2fd0*/  IMAD.IADD R9, R17, 0x1, R14 ;  /* 0x0000000111097824 */ /* 0x000fe200078e020e */
[----:B------:R1:W-:Y:S01]  /*2fe0*/  @!P0 LDGSTS.E.BYPASS.LTC128B.128 [R78+0xf080], [R6.64], !P5 ;  /* 0x0f080000064e8fae */ /* 0x0003e2000e901d46 */
[----:B------:R-:W-:Y:S01]  /*2ff0*/  IMAD.IADD R81, R83, 0x1, R13 ;  /* 0x0000000153517824 */ /* 0x000fe200078e020d */
[----:B------:R-:W-:Y:S01]  /*3000*/  @!P0 LEA.HI.X R5, R20, R10, R29, 0x1, P1 ;  /* 0x0000000a14058211 */ /* 0x000fe200008f0c1d */
[----:B------:R-:W-:Y:S01]  /*3010*/  IMAD.MOV.U32 R80, RZ, RZ, R82 ;  /* 0x000000ffff507224 */ /* 0x000fe200078e0052 */
[----:B------:R-:W-:Y:S01]  /*3020*/  ISETP.GE.AND P3, PT, R26, c[0x0][0x1d4], PT ;  /* 0x000075001a007a0c */ /* 0x000fe20003f66270 */
[----:B------:R-:W-:-:S02]  /*3030*/  IMAD R9, R9, 0x30, RZ ;  /* 0x0000003009097824 */ /* 0x000fc400078e02ff */
[----:B------:R2:W-:Y:S01]  /*3040*/  @!P0 LDGSTS.E.BYPASS.LTC128B.128 [R78+0x13080], [R4.64], !P4 ;  /* 0x13080000044e8fae */ /* 0x0005e2000e101d46 */
[----:B------:R-:W-:Y:S02]  /*3050*/  LOP3.LUT P4, RZ, R119, 0x2, RZ, 0xc0, !PT ;  /* 0x0000000277ff7812 */ /* 0x000fe4000788c0ff */
[----:B------:R-:W-:Y:S01]  /*3060*/  ISETP.GE.AND P6, PT, R22, c[0x0][0x1d4], PT ;  /* 0x0000750016007a0c */ /* 0x000fe20003fc6270 */
[----:B------:R-:W0:Y:S01]  /*3070*/  LDGDEPBAR ;  /* 0x00000000000079af */ /* 0x000e220000000000 */
[----:B------:R-:W-:Y:S02]  /*3080*/  ISETP.GE.AND P5, PT, R20, c[0x0][0x1d4], PT ;  /* 0x0000750014007a0c */ /* 0x000fe40003fa6270 */
[----:B------:R-:W-:Y:S01]  /*3090*/  ISETP.GE.AND P1, PT, R8, 0x21, PT ;  /* 0x000000210800780c */ /* 0x000fe20003f26270 */
[----:B------:R-:W-:Y:S02]  /*30a0*/  IMAD R8, R12, c[0x0][0x218], RZ ;  /* 0x000086000c087a24 */ /* 0x000fe400078e02ff */
[----:B-1----:R-:W-:-:S04]  /*30b0*/  IMAD.WIDE.U32 R6, R16, 0x30, R80 ;  /* 0x0000003010067825 */ /* 0x002fc800078e0050 */
[----:B------:R-:W-:Y:S02]  /*30c0*/  IMAD.IADD R7, R7, 0x1, R9 ;  /* 0x0000000107077824 */ /* 0x000fe400078e0209 */
[----:B--2---:R-:W-:Y:S01]  /*30d0*/  IMAD.WIDE.U32 R4, R25, c[0x0][0x210], R2 ;  /* 0x0000840019047a25 */ /* 0x004fe200078e0002 */
[----:B------:R-:W-:-:S03]  /*30e0*/  @P2 LEA R2, P0, R6, c[0x0][0x1c8], 0x1 ;  /* 0x0000720006022a11 */ /* 0x000fc600078008ff */
[----:B------:R-:W-:Y:S01]  /*30f0*/  IMAD R5, R25, c[0x0][0x214], R5 ;  /* 0x0000850019057a24 */ /* 0x000fe200078e0205 */
[----:B------:R-:W-:Y:S01]  /*3100*/  @P2 LEA.HI.X R3, R6, c[0x0][0x1cc], R7, 0x1, P0 ;  /* 0x0000730006032a11 */ /* 0x000fe200000f0c07 */
[----:B------:R-:W-:Y:S01]  /*3110*/  IMAD.MOV.U32 R9, RZ, RZ, 0x20 ;  /* 0x00000020ff097424 */ /* 0x000fe200078e00ff */
[----:B------:R-:W-:Y:S01]  /*3120*/  LOP3.LUT R119, R119, 0xfffffffe, RZ, 0xc0, !PT ;  /* 0xfffffffe77777812 */ /* 0x000fe200078ec0ff */
[C---:B------:R-:W-:Y:S02]  /*3130*/  IMAD R8, R0.reuse, c[0x0][0x21c], R8 ;  /* 0x0000870000087a24 */ /* 0x040fe400078e0208 */
[----:B------:R-:W-:Y:S01]  /*3140*/  IMAD.WIDE.U32 R20, R0, c[0x0][0x218], R4 ;  /* 0x0000860000147a25 */ /* 0x000fe200078e0004 */
[----:B------:R1:W-:Y:S01]  /*3150*/  @P2 LDGSTS.E.BYPASS.LTC128B.128 [R78+0x14080], [R2.64], !P3 ;  /* 0x14080000024e2fae */ /* 0x0003e2000d901d46 */
[----:B------:R-:W-:Y:S02]  /*3160*/  @P3 LOP3.LUT R119, R119, 0x1, RZ, 0xfc, !PT ;  /* 0x0000000177773812 */ /* 0x000fe400078efcff */
[----:B------:R-:W-:Y:S01]  /*3170*/  IMAD.WIDE.U32 R10, R9, c[0x0][0x1e0], RZ ;  /* 0x00007800090a7a25 */ /* 0x000fe200078e00ff */
[----:B------:R1:W-:Y:S04]  /*3180*/  @P2 LDGSTS.E.BYPASS.LTC128B.128 [R78+0x15880], [R2.64+0x80], !P4 ;  /* 0x15880080024e2fae */ /* 0x0003e8000e101d46 */
[----:B------:R1:W-:Y:S01]  /*3190*/  @P2 LDGSTS.E.BYPASS.LTC128B.128 [R78+0x17080], [R2.64+0x100], !P6 ;  /* 0x17080100024e2fae */ /* 0x0003e2000f101d46 */
[----:B------:R-:W-:Y:S01]  /*31a0*/  IMAD.IADD R17, R21, 0x1, R8 ;  /* 0x0000000115117824 */ /* 0x000fe200078e0208 */
[----:B------:R-:W-:Y:S01]  /*31b0*/  @P1 IADD3 R0, P0, R6, R10, RZ ;  /* 0x0000000a06001210 */ /* 0x000fe20007f1e0ff */
[----:B------:R-:W-:Y:S01]  /*31c0*/  IMAD.MOV.U32 R16, RZ, RZ, R20 ;  /* 0x000000ffff107224 */ /* 0x000fe200078e0014 */
[----:B------:R1:W-:Y:S04]  /*31d0*/  @P2 LDGSTS.E.BYPASS.LTC128B.128 [R78+0x18880], [R2.64+0x180], !P5 ;  /* 0x18880180024e2fae */ /* 0x0003e8000e901d46 */
[----:B------:R-:W-:Y:S04]  /*31e0*/  STL [R1+0x74], R27 ;  /* 0x0000741b01007387 */ /* 0x000fe80000100800 */
[----:B------:R-:W-:Y:S04]  /*31f0*/  STL.64 [R1+0x50], R82 ;  /* 0x0000505201007387 */ /* 0x000fe80000100a00 */
[----:B------:R-:W-:Y:S04]  /*3200*/  STL.64 [R1+0x40], R80 ;  /* 0x0000405001007387 */ /* 0x000fe80000100a00 */
[----:B------:R-:W-:Y:S04]  /*3210*/  STL [R1+0x2c], R119 ;  /* 0x00002c7701007387 */ /* 0x000fe80000100800 */
[----:B------:R-:W-:Y:S01]  /*3220*/  STL.64 [R1+0x58], R20 ;  /* 0x0000581401007387 */ /* 0x000fe20000100a00 */
[----:B-1----:R-:W-:-:S03]  /*3230*/  IMAD R3, R9, c[0x0][0x1e4], RZ ;  /* 0x0000790009037a24 */ /* 0x002fc600078e02ff */
[----:B------:R-:W-:Y:S02]  /*3240*/  STL.64 [R1+0x48], R16 ;  /* 0x0000481001007387 */ /* 0x000fe40000100a00 */
[----:B------:R-:W-:Y:S02]  /*3250*/  @P1 IADD3.X R3, R7, R11, R3, P0, !PT ;  /* 0x0000000b07031210 */ /* 0x000fe400007fe403 */
[----:B------:R-:W2:Y:S04]  /*3260*/  LDL R10, [R1+0x14] ;  /* 0x00001400010a7983 */ /* 0x000ea80000100800 */
[----:B------:R-:W3:Y:S04]  /*3270*/  LDL R11, [R1+0xc] ;  /* 0x00000c00010b7983 */ /* 0x000ee80000100800 */
[----:B------:R-:W4:Y:S01]  /*3280*/  LDL R9, [R1+0x10] ;  /* 0x0000100001097983 */ /* 0x000f220000100800 */
[----:B------:R-:W-:-:S04]  /*3290*/  IMAD R2, R18, c[0x0][0x208], RZ ;  /* 0x0000820012027a24 */ /* 0x000fc800078e02ff */
[----:B------:R-:W-:Y:S01]  /*32a0*/  IMAD R6, R77, c[0x0][0x20c], R2 ;  /* 0x000083004d067a24 */ /* 0x000fe200078e0202 */
[----:B------:R-:W-:-:S04]  /*32b0*/  @P1 LEA R2, P0, R0, c[0x0][0x1c8], 0x1 ;  /* 0x0000720000021a11 */ /* 0x000fc800078008ff */
[----:B------:R-:W-:-:S05]  /*32c0*/  @P1 LEA.HI.X R3, R0, c[0x0][0x1cc], R3, 0x1, P0 ;  /* 0x0000730000031a11 */ /* 0x000fca00000f0c03 */
[----:B------:R1:W-:Y:S04]  /*32d0*/  @P1 LDGSTS.E.BYPASS.LTC128B.128 [R78+0x15080], [R2.64], !P3 ;  /* 0x15080000024e1fae */ /* 0x0003e8000d901d46 */
[----:B------:R1:W-:Y:S04]  /*32e0*/  @P1 LDGSTS.E.BYPASS.LTC128B.128 [R78+0x16880], [R2.64+0x80], !P4 ;  /* 0x16880080024e1fae */ /* 0x0003e8000e101d46 */
[----:B------:R1:W-:Y:S04]  /*32f0*/  @P1 LDGSTS.E.BYPASS.LTC128B.128 [R78+0x18080], [R2.64+0x100], !P6 ;  /* 0x18080100024e1fae */ /* 0x0003e8000f101d46 */
[----:B------:R1:W-:Y:S04]  /*3300*/  @P1 LDGSTS.E.BYPASS.LTC128B.128 [R78+0x19880], [R2.64+0x180], !P5 ;  /* 0x19880180024e1fae */ /* 0x0003e8000e901d46 */
[----:B------:R-:W0:Y:S04]  /*3310*/  LDGDEPBAR ;  /* 0x00000000000079af */ /* 0x000e280000000000 */
[----:B------:R-:W5:Y:S04]  /*3320*/  S2R R14, SR_TID.X ;  /* 0x00000000000e7919 */ /* 0x000f680000002100 */
[----:B------:R-:W1:Y:S01]  /*3330*/  S2R R13, SR_TID.X ;  /* 0x00000000000d7919 */ /* 0x000e620000002100 */
[----:B------:R-:W-:-:S04]  /*3340*/  DEPBAR.LE SB0, 0x1 ;  /* 0x000080400000791a */ /* 0x000fc80000000000 */
[----:B------:R-:W-:Y:S01]  /*3350*/  BAR.SYNC.DEFER_BLOCKING 0x0 ;  /* 0x0000000000007b1d */ /* 0x000fe20000010000 */
[----:B-----5:R-:W-:-:S04]  /*3360*/  SHF.R.S32.HI R12, RZ, 0x1f, R14 ;  /* 0x0000001fff0c7819 */ /* 0x020fc8000001140e */
[----:B------:R-:W-:Y:S01]  /*3370*/  LEA.HI R12, R12, R14, RZ, 0x5 ;  /* 0x0000000e0c0c7211 */ /* 0x000fe200078f28ff */
[----:B------:R-:W-:Y:S01]  /*3380*/  IMAD.WIDE.U32 R4, R77, c[0x0][0x208], RZ ;  /* 0x000082004d047a25 */ /* 0x000fe200078e00ff */
[----:B-1----:R-:W-:Y:S02]  /*3390*/  ISETP.GT.AND P2, PT, R13, 0x7f, PT ;  /* 0x0000007f0d00780c */ /* 0x002fe40003f44270 */
[----:B------:R-:W-:Y:S01]  /*33a0*/  SHF.R.S32.HI R12, RZ, 0x5, R12 ;  /* 0x00000005ff0c7819 */ /* 0x000fe2000001140c */
[----:B------:R-:W-:-:S04]  /*33b0*/  IMAD.IADD R6, R5, 0x1, R6 ;  /* 0x0000000105067824 */ /* 0x000fc800078e0206 */
[----:B------:R-:W-:Y:S02]  /*33c0*/  IMAD R12, R12, 0x800, R239 ;  /* 0x000008000c0c7824 */ /* 0x000fe400078e02ef */
[----:B------:R-:W-:-:S04]  /*33d0*/  IMAD.WIDE.U32 R4, R4, 0x30, R16 ;  /* 0x0000003004047825 */ /* 0x000fc800078e0010 */
[----:B------:R-:W-:Y:S01]  /*33e0*/  IMAD R0, R6, 0x30, RZ ;  /* 0x0000003006007824 */ /* 0x000fe200078e02ff */
[----:B------:R-:W-:Y:S04]  /*33f0*/  LDSM.16.M88.4 R160, [R12] ;  /* 0x000000000ca0783b */ /* 0x000fe80000000200 */
[----:B------:R-:W-:Y:S04]  /*3400*/  LDSM.16.M88.4 R188, [R12+0x4000] ;  /* 0x004000000cbc783b */ /* 0x000fe80000000200 */
[----:B------:R-:W-:Y:S04]  /*3410*/  LDSM.16.M88.4 R204, [R12+0x8000] ;  /* 0x008000000ccc783b */ /* 0x000fe80000000200 */
[----:B------:R-:W-:Y:S01]  /*3420*/  LDSM.16.M88.4 R220, [R12+0xc000] ;  /* 0x00c000000cdc783b */ /* 0x000fe20000000200 */
[----:B------:R-:W-:Y:S01]  /*3430*/  IMAD.IADD R5, R5, 0x1, R0 ;  /* 0x0000000105057824 */ /* 0x000fe200078e0200 */
[----:B------:R-:W-:Y:S01]  /*3440*/  LEA R6, P0, R4, c[0x0][0x1f8], 0x1 ;  /* 0x00007e0004067a11 */ /* 0x000fe200078008ff */
[----:B------:R-:W-:-:S02]  /*3450*/  @!P2 IMAD.MOV.U32 R0, RZ, RZ, c[0x0][0x208] ;  /* 0x00008200ff00a624 */ /* 0x000fc400078e00ff */
[----:B------:R-:W-:Y:S01]  /*3460*/  @!P2 IMAD.MOV.U32 R2, RZ, RZ, c[0x0][0x20c] ;  /* 0x00008300ff02a624 */ /* 0x000fe200078e00ff */
[----:B------:R-:W-:Y:S02]  /*3470*/  LEA.HI.X R7, R4, c[0x0][0x1fc], R5, 0x1, P0 ;  /* 0x00007f0004077a11 */ /* 0x000fe400000f0c05 */
[----:B------:R-:W-:-:S04]  /*3480*/  @!P2 LEA R4, P0, R0, R6, 0x6 ;  /* 0x000000060004a211 */ /* 0x000fc800078030ff */
[----:B------:R-:W-:Y:S02]  /*3490*/  @!P2 LEA.HI.X R5, R0, R7, R2, 0x6, P0 ;  /* 0x000000070005a211 */ /* 0x000fe400000f3402 */
[----:B------:R-:W-:Y:S02]  /*34a0*/  SEL R0, RZ, 0xffffffff, P4 ;  /* 0xffffffffff007807 */ /* 0x000fe40002000000 */
[----:B------:R-:W-:Y:S02]  /*34b0*/  LOP3.LUT P0, RZ, R24, 0x2, RZ, 0xc0, !PT ;  /* 0x0000000218ff7812 */ /* 0x000fe4000780c0ff */
[----:B------:R-:W-:Y:S01]  /*34c0*/  SEL R2, RZ, 0x1, P3 ;  /* 0x00000001ff027807 */ /* 0x000fe20001800000 */
[----:B------:R-:W-:-:S05]  /*34d0*/  IMAD.SHL.U32 R0, R0, 0x2, RZ ;  /* 0x0000000200007824 */ /* 0x000fca00078e00ff */
[----:B------:R-:W-:Y:S02]  /*34e0*/  LOP3.LUT R3, R0, 0x2, R2, 0xe2, !PT ;  /* 0x0000000200037812 */ /* 0x000fe400078ee202 */
[----:B------:R-:W-:Y:S02]  /*34f0*/  SEL R2, RZ, 0x4, P6 ;  /* 0x00000004ff027807 */ /* 0x000fe40003000000 */
[----:B------:R-:W-:Y:S01]  /*3500*/  SEL R0, RZ, 0x8, P5 ;  /* 0x00000008ff007807 */ /* 0x000fe20002800000 */
[----:B------:R-:W-:Y:S01]  /*3510*/  IMAD.MOV.U32 R8, RZ, RZ, 0x40 ;  /* 0x00000040ff087424 */ /* 0x000fe200078e00ff */
[----:B------:R-:W-:Y:S02]  /*3520*/  IADD3 R243, R236, 0x20, RZ ;  /* 0x00000020ecf37810 */ /* 0x000fe40007ffe0ff */
[----:B------:R-:W-:Y:S02]  /*3530*/  LOP3.LUT R3, R0, R3, R2, 0xfe, !PT ;  /* 0x0000000300037212 */ /* 0x000fe400078efe02 */
[----:B------:R-:W-:-:S02]  /*3540*/  @P0 IADD3 R243, R236, -0x20, RZ ;  /* 0xffffffe0ecf30810 */ /* 0x000fc40007ffe0ff */
[----:B------:R-:W-:Y:S02]  /*3550*/  LOP3.LUT P0, RZ, R24, 0x4, RZ, 0xc0, !PT ;  /* 0x0000000418ff7812 */ /* 0x000fe4000780c0ff */
[----:B------:R-:W-:Y:S02]  /*3560*/  IADD3 R2, R15, R23, -R118 ;  /* 0x000000170f027210 */ /* 0x000fe40007ffe876 */
[C---:B------:R-:W-:Y:S02]  /*3570*/  LOP3.LUT P3, RZ, R3.reuse, 0x1, RZ, 0xc0, !PT ;  /* 0x0000000103ff7812 */ /* 0x040fe4000786c0ff */
[----:B------:R-:W-:Y:S02]  /*3580*/  SEL R0, R8, 0xffffffc0, !P0 ;  /* 0xffffffc008007807 */ /* 0x000fe40004000000 */
[----:B------:R-:W-:Y:S02]  /*3590*/  ISETP.LT.OR P0, PT, R2, 0x1, !P3 ;  /* 0x000000010200780c */ /* 0x000fe40005f01670 */
[----:B------:R-:W-:-:S02]  /*35a0*/  LOP3.LUT P2, RZ, R3, 0x2, RZ, 0xc0, !PT ;  /* 0x0000000203ff7812 */ /* 0x000fc4000784c0ff */
[----:B------:R-:W-:Y:S01]  /*35b0*/  LOP3.LUT P1, RZ, R3, 0x4, RZ, 0xc0, !PT ;  /* 0x0000000403ff7812 */ /* 0x000fe2000782c0ff */
[----:B------:R-:W-:Y:S01]  /*35c0*/  IMAD.IADD R238, R236, 0x1, R0 ;  /* 0x00000001ecee7824 */ /* 0x000fe200078e0200 */
[----:B--2---:R-:W-:Y:S04]  /*35d0*/  LDSM.16.M88.4 R180, [R10] ;  /* 0x000000000ab4783b */ /* 0x004fe80000000200 */
[----:B---3--:R-:W-:Y:S04]  /*35e0*/  LDSM.16.M88.4 R164, [R11] ;  /* 0x000000000ba4783b */ /* 0x008fe80000000200 */
[----:B----4-:R-:W-:Y:S04]  /*35f0*/  LDSM.16.M88.4 R184, [R9] ;  /* 0x0000000009b8783b */ /* 0x010fe80000000200 */
        /* <DEDUP_REMOVED lines=12> */
[----:B------:R-:W1:Y:S04]  /*36c0*/  LDSM.16.M88.4 R8, [R236] ;  /* 0x00000000ec08783b */ /* 0x000e680000000200 */
[----:B------:R-:W2:Y:S04]  /*36d0*/  LDSM.16.M88.4 R20, [R236+0x800] ;  /* 0x00080000ec14783b */ /* 0x000ea80000000200 */
[----:B------:R-:W-:Y:S04]  /*36e0*/  LDSM.16.M88.4 R44, [R236+0x1000] ;  /* 0x00100000ec2c783b */ /* 0x000fe80000000200 */
[----:B------:R-:W3:Y:S04]  /*36f0*/  LDSM.16.M88.4 R24, [R243] ;  /* 0x00000000f318783b */ /* 0x000ee80000000200 */
[----:B------:R-:W4:Y:S04]  /*3700*/  LDSM.16.M88.4 R36, [R243+0x800] ;  /* 0x00080000f324783b */ /* 0x000f280000000200 */
[----:B------:R-:W-:Y:S04]  /*3710*/  LDSM.16.M88.4 R56, [R243+0x1000] ;  /* 0x00100000f338783b */ /* 0x000fe80000000200 */
[----:B------:R-:W-:Y:S01]  /*3720*/  @!PT LDS RZ, [RZ] ;  /* 0x00000000fffff984 */ /* 0x000fe20000000800 */
[----:B------:R-:W-:Y:S01]  /*3730*/  @!PT LDS RZ, [RZ] ;  /* 0x00000000fffff984 */ /* 0x000fe20000000800 */
[----:B------:R-:W-:Y:S01]  /*3740*/  @!PT LDS RZ, [RZ] ;  /* 0x00000000fffff984 */ /* 0x000fe20000000800 */
[----:B------:R5:W-:Y:S01]  /*3750*/  LDGSTS.E.BYPASS.LTC128B.128 [R78+0x4080], [R6.64], !P0 ;  /* 0x04080000064e7fae */ /* 0x000be2000c101d46 */
[----:B------:R-:W-:-:S13]  /*3760*/  ISETP.LT.OR P0, PT, R2, 0x1, !P2 ;  /* 0x000000010200780c */ /* 0x000fda0005701670 */
[----:B------:R5:W-:Y:S01]  /*3770*/  LDGSTS.E.BYPASS.LTC128B.128 [R78+0x5880], [R6.64+0x80], !P0 ;  /* 0x05880080064e7fae */ /* 0x000be2000c101d46 */
[----:B------:R-:W-:-:S13]  /*3780*/  ISETP.LT.OR P0, PT, R2, 0x1, !P1 ;  /* 0x000000010200780c */ /* 0x000fda0004f01670 */
[----:B------:R5:W-:Y:S01]  /*3790*/  LDGSTS.E.BYPASS.LTC128B.128 [R78+0x7080], [R6.64+0x100], !P0 ;  /* 0x07080100064e7fae */ /* 0x000be2000c101d46 */
[----:B------:R-:W-:-:S04]  /*37a0*/  LOP3.LUT P0, RZ, R3, 0x8, RZ, 0xc0, !PT ;  /* 0x0000000803ff7812 */ /* 0x000fc8000780c0ff */
[----:B------:R-:W-:-:S13]  /*37b0*/  ISETP.LT.OR P4, PT, R2, 0x1, !P0 ;  /* 0x000000010200780c */ /* 0x000fda0004781670 */
[----:B------:R5:W-:Y:S01]  /*37c0*/  LDGSTS.E.BYPASS.LTC128B.128 [R78+0x8880], [R6.64+0x180], !P4 ;  /* 0x08880180064e7fae */ /* 0x000be2000e101d46 */
[----:B------:R-:W-:Y:S01]  /*37d0*/  ISETP.GT.AND P4, PT, R13, 0x7f, PT ;  /* 0x0000007f0d00780c */ /* 0x000fe20003f84270 */
[C---:B-1----:R-:W-:Y:S11]  /*37e0*/  HMMA.16816.F32.BF16 R16, R160.reuse, R8, RZ ;  /* 0x00000008a010723c */ /* 0x042ff600000418ff */
[----:B------:R-:W-:Y:S01]  /*37f0*/  @!UPT UIADD3 URZ, URZ, URZ, URZ ;  /* 0x0000003f3f3ff290 */ /* 0x000fe2000fffe03f */
[C---:B------:R-:W-:Y:S02]  /*3800*/  @!P4 ISETP.LT.OR P3, PT, R2.reuse, 0x21, !P3 ;  /* 0x000000210200c80c */ /* 0x040fe40005f61670 */
[C---:B------:R-:W-:Y:S02]  /*3810*/  @!P4 ISETP.LT.OR P2, PT, R2.reuse, 0x21, !P2 ;  /* 0x000000210200c80c */ /* 0x040fe40005741670 */
[C---:B------:R-:W-:Y:S02]  /*3820*/  @!P4 ISETP.LT.OR P1, PT, R2.reuse, 0x21, !P1 ;  /* 0x000000210200c80c */ /* 0x040fe40004f21670 */
[----:B------:R-:W-:Y:S01]  /*3830*/  @!P4 ISETP.LT.OR P0, PT, R2, 0x21, !P0 ;  /* 0x000000210200c80c */ /* 0x000fe20004701670 */
[C---:B------:R-:W-:Y:S06]  /*3840*/  HMMA.16816.F32.BF16 R12, R160.reuse, R10, RZ ;  /* 0x0000000aa00c723c */ /* 0x040fec00000418ff */
[----:B------:R5:W-:Y:S02]  /*3850*/  @!P4 LDGSTS.E.BYPASS.LTC128B.128 [R78+0x5080], [R4.64], !P3 ;  /* 0x05080000044ecfae */ /* 0x000be4000d901d46 */
[----:B--2---:R-:W-:Y:S02]  /*3860*/  HMMA.16816.F32.BF16 R8, R160, R20, RZ ;  /* 0x00000014a008723c */ /* 0x004fe400000418ff */
[----:B------:R5:W-:Y:S04]  /*3870*/  @!P4 LDGSTS.E.BYPASS.LTC128B.128 [R78+0x6880], [R4.64+0x80], !P2 ;  /* 0x06880080044ecfae */ /* 0x000be8000d101d46 */
[----:B------:R5:W-:Y:S04]  /*3880*/  @!P4 LDGSTS.E.BYPASS.LTC128B.128 [R78+0x8080], [R4.64+0x100], !P1 ;  /* 0x08080100044ecfae */ /* 0x000be8000c901d46 */
[----:B------:R5:W-:Y:S04]  /*3890*/  @!P4 LDGSTS.E.BYPASS.LTC128B.128 [R78+0x9880], [R4.64+0x180], !P0 ;  /* 0x09880180044ecfae */ /* 0x000be8000c101d46 */
[----:B------:R-:W1:Y:S01]  /*38a0*/  LDSM.16.M88.4 R48, [R238] ;  /* 0x00000000ee30783b */ /* 0x000e620000000200 */
[----:B---3--:R-:W-:Y:S01]  /*38b0*/  HMMA.16816.F32.BF16 R16, R164, R24, R16 ;  /* 0x00000018a410723c */ /* 0x008fe20000041810 */
[----:B------:R-:W-:-:S02]  /*38c0*/  IMAD.IADD R237, R243, 0x1, R0 ;  /* 0x00000001f3ed7824 */ /* 0x000fc400078e0200 */
[----:B------:R-:W-:Y:S01]  /*38d0*/  IMAD.MOV.U32 R155, RZ, RZ, R28 ;  /* 0x000000ffff9b7224 */ /* 0x000fe200078e001c */
[----:B------:R-:W2:Y:S04]  /*38e0*/  LDSM.16.M88.4 R40, [R238+0x800] ;  /* 0x00080000ee28783b */ /* 0x000ea80000000200 */
[----:B------:R-:W3:Y:S01]  /*38f0*/  LDSM.16.M88.4 R52, [R237] ;  /* 0x00000000ed34783b */ /* 0x000ee20000000200 */
[----:B----4-:R-:W-:Y:S03]  /*3900*/  HMMA.16816.F32.BF16 R28, R164, R36, R8 ;  /* 0x00000024a41c723c */ /* 0x010fe60000041808 */
[----:B------:R-:W-:Y:S04]  /*3910*/  LDSM.16.M88.4 R60, [R237+0x800] ;  /* 0x00080000ed3c783b */ /* 0x000fe80000000200 */
[----:B------:R-:W-:Y:S01]  /*3920*/  LDSM.16.M88.4 R64, [R243+0x1800] ;  /* 0x00180000f340783b */ /* 0x000fe20000000200 */
[----:B------:R-:W-:Y:S03]  /*3930*/  HMMA.16816.F32.BF16 R8, R160, R22, RZ ;  /* 0x00000016a008723c */ /* 0x000fe600000418ff */
[----:B------:R-:W-:Y:S04]  /*3940*/  LDSM.16.M88.4 R20, [R237+0x1000] ;  /* 0x00100000ed14783b */ /* 0x000fe80000000200 */
[----:B------:R-:W-:Y:S01]  /*3950*/  LDSM.16.M88.4 R68, [R237+0x1800] ;  /* 0x00180000ed44783b */ /* 0x000fe20000000200 */
[----:B------:R-:W-:Y:S03]  /*3960*/  HMMA.16816.F32.BF16 R32, R164, R26, R12 ;  /* 0x0000001aa420723c */ /* 0x000fe6000004180c */
[----:B------:R-:W-:Y:S01]  /*3970*/  LDSM.16.M88.4 R72, [R237+0x4800] ;  /* 0x00480000ed48783b */ /* 0x000fe20000000200 */
[----:B------:R-:W-:-:S03]  /*3980*/  IADD3 R3, R243, 0x1000, RZ ;  /* 0x00001000f3037810 */ /* 0x000fc60007ffe0ff */
[----:B------:R-:W0:Y:S01]  /*3990*/  LDGDEPBAR ;  /* 0x00000000000079af */ /* 0x000e220000000000 */
[C---:B-----5:R-:W-:Y:S08]  /*39a0*/  HMMA.16816.F32.BF16 R4, R160.reuse, R44, RZ ;  /* 0x0000002ca004723c */ /* 0x060ff000000418ff */
[----:B------:R-:W-:Y:S01]  /*39b0*/  HMMA.16816.F32.BF16 R24, R160, R46, RZ ;  /* 0x0000002ea018723c */ /* 0x000fe200000418ff */
[----:B------:R-:W4:Y:S07]  /*39c0*/  LDSM.16.M88.4 R44, [R238+0x1000] ;  /* 0x00100000ee2c783b */ /* 0x000f2e0000000200 */
[----:B-1----:R-:W-:Y:S08]  /*39d0*/  HMMA.16816.F32.BF16 R12, R180, R48, R16 ;  /* 0x00000030b40c723c */ /* 0x002ff00000041810 */
[C---:B------:R-:W-:Y:S01]  /*39e0*/  HMMA.16816.F32.BF16 R16, R164.reuse, R38, R8 ;  /* 0x00000026a410723c */ /* 0x040fe20000041808 */
[----:B------:R-:W1:Y:S07]  /*39f0*/  LDSM.16.M88.4 R36, [R236+0x1800] ;  /* 0x00180000ec24783b */ /* 0x000e6e0000000200 */
[C---:B------:R-:W-:Y:S08]  /*3a00*/  HMMA.16816.F32.BF16 R8, R164.reuse, R56, R4 ;  /* 0x00000038a408723c */ /* 0x040ff00000041804 */
[----:B------:R-:W-:Y:S01]  /*3a10*/  HMMA.16816.F32.BF16 R24, R164, R58, R24 ;  /* 0x0000003aa418723c */ /* 0x000fe20000041818 */
[----:B------:R-:W-:Y:S07]  /*3a20*/  LDSM.16.M88.4 R56, [R238+0x1800] ;  /* 0x00180000ee38783b */ /* 0x000fee0000000200 */
[C---:B------:R-:W-:Y:S01]  /*3a30*/  HMMA.16816.F32.BF16 R32, R180.reuse, R50, R32 ;  /* 0x00000032b420723c */ /* 0x040fe20000041820 */
[----:B------:R-:W5:Y:S07]  /*3a40*/  LDSM.16.M88.4 R48, [R236+0x2000] ;  /* 0x00200000ec30783b */ /* 0x000f6e0000000200 */
[----:B--2---:R-:W-:Y:S08]  /*3a50*/  HMMA.16816.F32.BF16 R28, R180, R40, R28 ;  /* 0x00000028b41c723c */ /* 0x004ff0000004181c */
[----:B---3--:R-:W-:Y:S08]  /*3a60*/  HMMA.16816.F32.BF16 R4, R184, R52, R12 ;  /* 0x00000034b804723c */ /* 0x008ff0000004180c */
[C---:B------:R-:W-:Y:S01]  /*3a70*/  HMMA.16816.F32.BF16 R12, R180.reuse, R42, R16 ;  /* 0x0000002ab40c723c */ /* 0x040fe20000041810 */
[----:B------:R-:W2:Y:S07]  /*3a80*/  LDSM.16.M88.4 R40, [R236+0x2800] ;  /* 0x00280000ec28783b */ /* 0x000eae0000000200 */
[C---:B----4-:R-:W-:Y:S08]  /*3a90*/  HMMA.16816.F32.BF16 R8, R180.reuse, R44, R8 ;  /* 0x0000002cb408723c */ /* 0x050ff00000041808 */
        /* <DEDUP_REMOVED lines=12> */
[----:B-----5:R-:W-:Y:S08]  /*3b60*/  HMMA.16816.F32.BF16 R28, R188, R48, R28 ;  /* 0x00000030bc1c723c */ /* 0x020ff0000004181c */
        /* <DEDUP_REMOVED lines=30> */
[C---:B-1----:R-:W-:Y:S08]  /*3d50*/  HMMA.16816.F32.BF16 R28, R200.reuse, R36, R16 ;  /* 0x00000024c81c723c */ /* 0x042ff00000041810 */
[----:B------:R-:W-:Y:S01]  /*3d60*/  HMMA.16816.F32.BF16 R32, R200, R50, R24 ;  /* 0x00000032c820723c */ /* 0x000fe20000041818 */
[----:B------:R-:W1:Y:S04]  /*3d70*/  LDSM.16.M88.4 R24, [R243+0x3800] ;  /* 0x00380000f318783b */ /* 0x000e680000000200 */
[----:B------:R-:W-:Y:S03]  /*3d80*/  LDSM.16.M88.4 R48, [R243+0x4000] ;  /* 0x00400000f330783b */ /* 0x000fe60000000200 */
[----:B------:R-:W-:Y:S08]  /*3d90*/  HMMA.16816.F32.BF16 R16, R204, R44, R12 ;  /* 0x0000002ccc10723c */ /* 0x000ff0000004180c */
[C---:B---3--:R-:W-:Y:S01]  /*3da0*/  HMMA.16816.F32.BF16 R12, R208.reuse, R52, R20 ;  /* 0x00000034d00c723c */ /* 0x048fe20000041814 */
[----:B------:R-:W2:Y:S07]  /*3db0*/  LDSM.16.M88.4 R20, [R237+0x3000] ;  /* 0x00300000ed14783b */ /* 0x000eae0000000200 */
[----:B------:R-:W-:Y:S01]  /*3dc0*/  HMMA.16816.F32.BF16 R4, R208, R54, R4 ;  /* 0x00000036d004723c */ /* 0x000fe20000041804 */
[----:B------:R-:W3:Y:S07]  /*3dd0*/  LDSM.16.M88.4 R52, [R238+0x3800] ;  /* 0x00380000ee34783b */ /* 0x000eee0000000200 */
[----:B------:R-:W-:Y:S08]  /*3de0*/  HMMA.16816.F32.BF16 R36, R200, R38, R8 ;  /* 0x00000026c824723c */ /* 0x000ff00000041808 */
[----:B------:R-:W-:Y:S01]  /*3df0*/  HMMA.16816.F32.BF16 R8, R204, R46, R32 ;  /* 0x0000002ecc08723c */ /* 0x000fe20000041820 */
[----:B------:R-:W4:Y:S04]  /*3e00*/  LDSM.16.M88.4 R44, [R236+0x4800] ;  /* 0x00480000ec2c783b */ /* 0x000f280000000200 */
[----:B------:R-:W-:Y:S03]  /*3e10*/  LDSM.16.M88.4 R32, [R243+0x4800] ;  /* 0x00480000f320783b */ /* 0x000fe60000000200 */
[----:B------:R-:W-:Y:S08]  /*3e20*/  HMMA.16816.F32.BF16 R12, R212, R56, R12 ;  /* 0x00000038d40c723c */ /* 0x000ff0000004180c */
[----:B-1----:R-:W-:Y:S08]  /*3e30*/  HMMA.16816.F32.BF16 R16, R208, R24, R16 ;  /* 0x00000018d010723c */ /* 0x002ff00000041810 */
[----:B------:R-:W-:Y:S01]  /*3e40*/  HMMA.16816.F32.BF16 R4, R212, R58, R4 ;  /* 0x0000003ad404723c */ /* 0x000fe20000041804 */
[----:B------:R-:W-:Y:S07]  /*3e50*/  LDSM.16.M88.4 R56, [R236+0x5800] ;  /* 0x00580000ec38783b */ /* 0x000fee0000000200 */
[----:B------:R-:W-:Y:S01]  /*3e60*/  HMMA.16816.F32.BF16 R8, R208, R26, R8 ;  /* 0x0000001ad008723c */ /* 0x000fe20000041808 */
[----:B------:R-:W1:Y:S07]  /*3e70*/  LDSM.16.M88.4 R24, [R237+0x3800] ;  /* 0x00380000ed18783b */ /* 0x000e6e0000000200 */
[----:B--2---:R-:W-:Y:S08]  /*3e80*/  HMMA.16816.F32.BF16 R12, R216, R20, R12 ;  /* 0x00000014d80c723c */ /* 0x004ff0000004180c */
[C---:B------:R-:W-:Y:S08]  /*3e90*/  HMMA.16816.F32.BF16 R28, R204.reuse, R40, R28 ;  /* 0x00000028cc1c723c */ /* 0x040ff0000004181c */
[----:B------:R-:W-:Y:S01]  /*3ea0*/  HMMA.16816.F32.BF16 R40, R204, R42, R36 ;  /* 0x0000002acc28723c */ /* 0x000fe20000041824 */
[----:B------:R-:W2:Y:S07]  /*3eb0*/  LDSM.16.M88.4 R36, [R236+0x5000] ;  /* 0x00500000ec24783b */ /* 0x000eae0000000200 */
        /* <DEDUP_REMOVED lines=8> */
[----:B-1----:R-:W-:Y:S08]  /*3f40*/  HMMA.16816.F32.BF16 R16, R216, R24, R16 ;  /* 0x00000018d810723c */ /* 0x002ff00000041810 */
[----:B------:R-:W-:Y:S01]  /*3f50*/  HMMA.16816.F32.BF16 R8, R220, R46, R4 ;  /* 0x0000002edc08723c */ /* 0x000fe20000041804 */
[----:B------:R-:W1:Y:S07]  /*3f60*/  LDSM.16.M88.4 R44, [R243+0x5800] ;  /* 0x00580000f32c783b */ /* 0x000e6e0000000200 */
[----:B------:R-:W-:Y:S08]  /*3f70*/  HMMA.16816.F32.BF16 R4, R224, R32, R12 ;  /* 0x00000020e004723c */ /* 0x000ff0000004180c */
[----:B------:R-:W-:Y:S08]  /*3f80*/  HMMA.16816.F32.BF16 R28, R212, R64, R28 ;  /* 0x00000040d41c723c */ /* 0x000ff0000004181c */
[----:B------:R-:W-:Y:S08]  /*3f90*/  HMMA.16816.F32.BF16 R20, R216, R26, R20 ;  /* 0x0000001ad814723c */ /* 0x000ff00000041814 */
[----:B--2---:R-:W-:Y:S08]  /*3fa0*/  HMMA.16816.F32.BF16 R16, R220, R36, R16 ;  /* 0x00000024dc10723c */ /* 0x004ff00000041810 */
[----:B------:R-:W-:Y:S08]  /*3fb0*/  HMMA.16816.F32.BF16 R12, R224, R34, R8 ;  /* 0x00000022e00c723c */ /* 0x000ff00000041808 */
[----:B------:R-:W-:Y:S08]  /*3fc0*/  HMMA.16816.F32.BF16 R4, R228, R68, R4 ;  /* 0x00000044e404723c */ /* 0x000ff00000041804 */
[----:B------:R-:W-:Y:S01]  /*3fd0*/  HMMA.16816.F32.BF16 R8, R212, R66, R40 ;  /* 0x00000042d408723c */ /* 0x000fe20000041828 */
[----:B------:R-:W2:Y:S07]  /*3fe0*/  LDSM.16.M88.4 R40, [R237+0x5000] ;  /* 0x00500000ed28783b */ /* 0x000eae0000000200 */
[----:B---3--:R-:W-:Y:S08]  /*3ff0*/  HMMA.16816.F32.BF16 R28, R216, R48, R28 ;  /* 0x00000030d81c723c */ /* 0x008ff0000004181c */
[----:B------:R-:W-:Y:S01]  /*4000*/  HMMA.16816.F32.BF16 R24, R220, R38, R20 ;  /* 0x00000026dc18723c */ /* 0x000fe20000041814 */
[----:B------:R-:W3:Y:S07]  /*4010*/  LDSM.16.M88.4 R36, [R238+0x5800] ;  /* 0x00580000ee24783b */ /* 0x000eee0000000200 */
[----:B------:R-:W-:Y:S08]  /*4020*/  HMMA.16816.F32.BF16 R20, R224, R60, R16 ;  /* 0x0000003ce014723c */ /* 0x000ff00000041810 */
[----:B------:R-:W-:Y:S08]  /*4030*/  HMMA.16816.F32.BF16 R12, R228, R70, R12 ;  /* 0x00000046e40c723c */ /* 0x000ff0000004180c */
[----:B------:R-:W-:Y:S08]  /*4040*/  HMMA.16816.F32.BF16 R32, R232, R72, R4 ;  /* 0x00000048e820723c */ /* 0x000ff00000041804 */
[----:B------:R-:W-:Y:S08]  /*4050*/  HMMA.16816.F32.BF16 R8, R216, R50, R8 ;  /* 0x00000032d808723c */ /* 0x000ff00000041808 */
[----:B------:R-:W-:Y:S01]  /*4060*/  HMMA.16816.F32.BF16 R4, R220, R56, R28 ;  /* 0x00000038dc04723c */ /* 0x000fe2000004181c */
[----:B------:R-:W4:Y:S01]  /*4070*/  LDSM.16.M88.4 R28, [R237+0x5800] ;  /* 0x00580000ed1c783b */ /* 0x000f220000000200 */
[----:B------:R-:W-:Y:S01]  /*4080*/  IADD3 R2, R243, 0x800, RZ ;  /* 0x00000800f3027810 */ /* 0x000fe20007ffe0ff */
[----:B------:R-:W-:-:S05]  /*4090*/  DEPBAR.LE SB0, 0x0 ;  /* 0x000080000000791a */ /* 0x000fca0000000000 */
[----:B------:R-:W-:Y:S08]  /*40a0*/  HMMA.16816.F32.BF16 R16, R224, R62, R24 ;  /* 0x0000003ee010723c */ /* 0x000ff00000041818 */
[----:B------:R-:W-:Y:S01]  /*40b0*/  HMMA.16816.F32.BF16 R20, R228, R52, R20 ;  /* 0x00000034e414723c */ /* 0x000fe20000041814 */
[----:B------:R-:W-:-:S07]  /*40c0*/  FMUL.FTZ R0, R32, c[0x0][0x320] ;  /* 0x0000c80020007a20 */ /* 0x000fce0000410000 */
[----:B------:R-:W-:Y:S01]  /*40d0*/  HMMA.16816.F32.BF16 R24, R232, R74, R12 ;  /* 0x0000004ae818723c */ /* 0x000fe2000004180c */
[----:B------:R5:W1:Y:S07]  /*40e0*/  MUFU.TANH R49, R0 ;  /* 0x0000000000317308 */ /* 0x000a6e0000002400 */
[----:B------:R-:W-:Y:S01]  /*40f0*/  HMMA.16816.F32.BF16 R12, R220, R58, R8 ;  /* 0x0000003adc0c723c */ /* 0x000fe20000041808 */
[----:B-----5:R-:W-:-:S07]  /*4100*/  FMUL.FTZ R0, R33, c[0x0][0x320] ;  /* 0x0000c80021007a20 */ /* 0x020fce0000410000 */
[----:B-1----:R-:W-:Y:S01]  /*4110*/  HMMA.16816.F32.BF16 R8, R224, R44, R4 ;  /* 0x0000002ce008723c */ /* 0x002fe20000041804 */
[----:B------:R1:W1:Y:S07]  /*4120*/  MUFU.TANH R48, R0 ;  /* 0x0000000000307308 */ /* 0x00026e0000002400 */
[----:B------:R-:W-:Y:S01]  /*4130*/  HMMA.16816.F32.BF16 R4, R228, R54, R16 ;  /* 0x00000036e404723c */ /* 0x000fe20000041810 */
[----:B-1----:R-:W-:-:S07]  /*4140*/  FMUL.FTZ R0, R34, c[0x0][0x320] ;  /* 0x0000c80022007a20 */ /* 0x002fce0000410000 */
[----:B--2---:R-:W-:Y:S01]  /*4150*/  HMMA.16816.F32.BF16 R20, R232, R40, R20 ;  /* 0x00000028e814723c */ /* 0x004fe20000041814 */
[----:B------:R1:W2:Y:S02]  /*4160*/  MUFU.TANH R45, R0 ;  /* 0x00000000002d7308 */ /* 0x0002a40000002400 */
[----:B-1----:R-:W-:-:S06]  /*4170*/  FMUL.FTZ R0, R35, c[0x0][0x320] ;  /* 0x0000c80023007a20 */ /* 0x002fcc0000410000 */
[----:B------:R1:W1:Y:S01]  /*4180*/  MUFU.TANH R44, R0 ;  /* 0x00000000002c7308 */ /* 0x0002620000002400 */
[----:B------:R-:W-:Y:S01]  /*4190*/  HMMA.16816.F32.BF16 R16, R224, R46, R12 ;  /* 0x0000002ee010723c */ /* 0x000fe2000004180c */
[----:B-1----:R-:W-:-:S06]  /*41a0*/  FMUL.FTZ R0, R24, c[0x0][0x320] ;  /* 0x0000c80018007a20 */ /* 0x002fcc0000410000 */
[----:B------:R1:W1:Y:S01]  /*41b0*/  MUFU.TANH R40, R0 ;  /* 0x0000000000287308 */ /* 0x0002620000002400 */
[----:B---3--:R-:W-:Y:S01]  /*41c0*/  HMMA.16816.F32.BF16 R12, R228, R36, R8 ;  /* 0x00000024e40c723c */ /* 0x008fe20000041808 */
[----:B-1----:R-:W-:-:S06]  /*41d0*/  FMUL.FTZ R0, R25, c[0x0][0x320] ;  /* 0x0000c80019007a20 */ /* 0x002fcc0000410000 */
[----:B------:R1:W3:Y:S01]  /*41e0*/  MUFU.TANH R35, R0 ;  /* 0x0000000000237308 */ /* 0x0002e20000002400 */
[----:B------:R-:W-:Y:S01]  /*41f0*/  HMMA.16816.F32.BF16 R4, R232, R42, R4 ;  /* 0x0000002ae804723c */ /* 0x000fe20000041804 */
[----:B-1----:R-:W-:-:S06]  /*4200*/  FMUL.FTZ R0, R26, c[0x0][0x320] ;  /* 0x0000c8001a007a20 */ /* 0x002fcc0000410000 */
[----:B------:R1:W1:Y:S02]  /*4210*/  MUFU.TANH R41, R0 ;  /* 0x0000000000297308 */ /* 0x0002640000002400 */
[----:B-1----:R-:W-:-:S06]  /*4220*/  FMUL.FTZ R0, R27, c[0x0][0x320] ;  /* 0x0000c8001b007a20 */ /* 0x002fcc0000410000 */
[----:B------:R1:W1:Y:S01]  /*4230*/  MUFU.TANH R36, R0 ;  /* 0x0000000000247308 */ /* 0x0002620000002400 */
[----:B------:R-:W-:Y:S01]  /*4240*/  HMMA.16816.F32.BF16 R8, R228, R38, R16 ;  /* 0x00000026e408723c */ /* 0x000fe20000041810 */
[----:B-1----:R-:W-:-:S06]  /*4250*/  FMUL.FTZ R0, R20, c[0x0][0x320] ;  /* 0x0000c80014007a20 */ /* 0x002fcc0000410000 */
[----:B------:R1:W1:Y:S01]  /*4260*/  MUFU.TANH R32, R0 ;  /* 0x0000000000207308 */ /* 0x0002620000002400 */
[----:B----4-:R-:W-:Y:S01]  /*4270*/  HMMA.16816.F32.BF16 R12, R232, R28, R12 ;  /* 0x0000001ce80c723c */ /* 0x010fe2000004180c */
[----:B-1----:R-:W-:-:S06]  /*4280*/  FMUL.FTZ R0, R21, c[0x0][0x320] ;  /* 0x0000c80015007a20 */ /* 0x002fcc0000410000 */
        /* <DEDUP_REMOVED lines=19> */
[----:B------:R1:W1:Y:S01]  /*43c0*/  MUFU.TANH R26, R0 ;  /* 0x00000000001a7308 */ /* 0x0002620000002400 */
[----:B------:R2:W-:Y:S01]  /*43d0*/  STL [R1+0x4], R3 ;  /* 0x0000040301007387 */ /* 0x0005e20000100800 */
[----:B-1----:R-:W-:-:S06]  /*43e0*/  FMUL.FTZ R0, R15, c[0x0][0x320] ;  /* 0x0000c8000f007a20 */ /* 0x002fcc0000410000 */
[----:B------:R1:W1:Y:S01]  /*43f0*/  MUFU.TANH R25, R0 ;  /* 0x0000000000197308 */ /* 0x0002620000002400 */
[----:B------:R2:W-:Y:S01]  /*4400*/  STL [R1], R2 ;  /* 0x0000000201007387 */ /* 0x0005e20000100800 */
[----:B-1----:R-:W-:-:S06]  /*4410*/  FMUL.FTZ R0, R4, c[0x0][0x320] ;  /* 0x0000c80004007a20 */ /* 0x002fcc0000410000 */
[----:B------:R1:W1:Y:S01]  /*4420*/  MUFU.TANH R18, R0 ;  /* 0x0000000000127308 */ /* 0x0002620000002400 */
[----:B------:R-:W-:Y:S01]  /*4430*/  ISETP.GT.AND P0, PT, R77, R155, PT ;  /* 0x0000009b4d00720c */ /* 0x000fe20003f04270 */
[----:B-1----:R-:W-:-:S06]  /*4440*/  FMUL.FTZ R0, R5, c[0x0][0x320] ;  /* 0x0000c80005007a20 */ /* 0x002fcc0000410000 */
[----:B------:R1:W1:Y:S02]  /*4450*/  MUFU.TANH R9, R0 ;  /* 0x0000000000097308 */ /* 0x0002640000002400 */
[----:B-1----:R-:W-:-:S06]  /*4460*/  FMUL.FTZ R0, R6, c[0x0][0x320] ;  /* 0x0000c80006007a20 */ /* 0x002fcc0000410000 */
[----:B------:R1:W1:Y:S01]  /*4470*/  MUFU.TANH R24, R0 ;  /* 0x0000000000187308 */ /* 0x0002620000002400 */
[----:B------:R-:W-:Y:S01]  /*4480*/  BSSY B0, `(.L_x_877) ;  /* 0x0000033000007945 */ /* 0x000fe20003800000 */
[----:B-1----:R-:W-:-:S06]  /*4490*/  FMUL.FTZ R0, R7, c[0x0][0x320] ;  /* 0x0000c80007007a20 */ /* 0x002fcc0000410000 */
[----:B------:R1:W1:Y:S01]  /*44a0*/  MUFU.TANH R23, R0 ;  /* 0x0000000000177308 */ /* 0x0002620000002400 */
        /* <DEDUP_REMOVED lines=8> */
[----:B------:R-:W-:Y:S01]  /*4530*/  IADD3 R244, R243, 0x2000, RZ ;  /* 0x00002000f3f47810 */ /* 0x000fe20007ffe0ff */
[----:B------:R-:W-:Y:S06]  /*4540*/  BAR.SYNC.DEFER_BLOCKING 0x0 ;  /* 0x0000000000007b1d */ /* 0x000fec0000010000 */
[----:B------:R-:W-:Y:S05]  /*4550*/  @!P0 BRA `(.L_x_878) ;  /* 0x0000025000008947 */ /* 0x000fea0003800000 */
[----:B-1234-:R-:W-:Y:S02]  /*4560*/  IADD3 R4, -R118, 0x30, RZ ;  /* 0x0000003076047810 */ /* 0x01efe40007ffe1ff */
[----:B------:R-:W-:-:S02]  /*4570*/  IADD3 R0, R103, -0x2, RZ ;  /* 0xfffffffe67007810 */ /* 0x000fc40007ffe0ff */
        /* <DEDUP_REMOVED lines=35> */
.L_x_878:
[----:B-1234-:R-:W-:Y:S05]  /*47b0*/  BSYNC B0 ;  /* 0x0000000000007941 */ /* 0x01efea0003800000 */
.L_x_877:
[----:B------:R-:W2:Y:S04]  /*47c0*/  LDL R4, [R1+0x64] ;  /* 0x0000640001047983 */ /* 0x000ea80000100800 */
[----:B------:R-:W-:Y:S04]  /*47d0*/  STL [R1+0xe0], R162 ;  /* 0x0000e0a201007387 */ /* 0x000fe80000100800 */
[----:B------:R-:W-:Y:S04]  /*47e0*/  STL [R1+0xdc], R161 ;  /* 0x0000dca101007387 */ /* 0x000fe80000100800 */
[----:B------:R1:W-:Y:S04]  /*47f0*/  STL [R1+0xd8], R160 ;  /* 0x0000d8a001007387 */ /* 0x0003e80000100800 */
[----:B------:R-:W3:Y:S04]  /*4800*/  LDL R134, [R1+0xcc] ;  /* 0x0000cc0001867983 */ /* 0x000ee80000100800 */
[----:B------:R-:W4:Y:S01]  /*4810*/  LDL R37, [R1+0x8] ;  /* 0x0000080001257983 */ /* 0x000f220000100800 */
[----:B------:R-:W-:-:S03]  /*4820*/  ISETP.NE.AND P3, PT, R102, 0x1, PT ;  /* 0x000000016600780c */ /* 0x000fc60003f65270 */
[----:B------:R-:W-:Y:S04]  /*4830*/  LDSM.16.MT88.4 R68, [R241+0x1800] ;  /* 0x00180000f144783b */ /* 0x000fe80000004200 */
[----:B------:R-:W-:Y:S04]  /*4840*/  LDSM.16.MT88.4 R64, [R240+0x800] ;  /* 0x00080000f040783b */ /* 0x000fe80000004200 */
[----:B------:R-:W-:Y:S04]  /*4850*/  LDSM.16.MT88.4 R56, [R239+0x2000] ;  /* 0x00200000ef38783b */ /* 0x000fe80000004200 */
[----:B------:R-:W-:Y:S04]  /*4860*/  LDSM.16.MT88.4 R60, [R242+0x800] ;  /* 0x00080000f23c783b */ /* 0x000fe80000004200 */
[----:B-1----:R-:W4:Y:S04]  /*4870*/  LDL R160, [R1+0x88] ;  /* 0x0000880001a07983 */ /* 0x002f280000100800 */
[----:B------:R-:W-:Y:S04]  /*4880*/  LDSM.16.MT88.4 R72, [R241+0x2000] ;  /* 0x00200000f148783b */ /* 0x000fe80000004200 */
[----:B------:R-:W0:Y:S01]  /*4890*/  LDGDEPBAR ;  /* 0x00000000000079af */ /* 0x000e220000000000 */
[----:B---3--:R-:W-:-:S04]  /*48a0*/  IMAD.IADD R0, R134, 0x1, R135 ;  /* 0x0000000186007824 */ /* 0x008fc800078e0287 */
[----:B------:R-:W-:-:S05]  /*48b0*/  @P3 IMAD.HI.U32 R2, R0, c[0x0][0x2c8], RZ ;  /* 0x0000b20000023a27 */ /* 0x000fca00078e00ff */
[----:B------:R-:W-:-:S05]  /*48c0*/  @P3 SHF.R.U32.HI R0, RZ, c[0x0][0x2cc], R2 ;  /* 0x0000b300ff003a19 */ /* 0x000fca0000011602 */
[----:B------:R-:W1:Y:S01]  /*48d0*/  SHFL.IDX PT, R2, R0, RZ, 0x1c1f ;  /* 0x001c1fff00027589 */ /* 0x000e6200000e0000 */
[----:B--2---:R-:W-:Y:S01]  /*48e0*/  IADD3 R3, -R4, 0x1, R76 ;  /* 0x0000000104037810 */ /* 0x004fe20007ffe14c */
[----:B------:R-:W-:-:S04]  /*48f0*/  IMAD.IADD R4, R76, 0x1, -R4 ;  /* 0x000000014c047824 */ /* 0x000fc800078e0a04 */
[----:B----4-:R-:W-:Y:S01]  /*4900*/  IMAD.IADD R3, R3, 0x1, -R160 ;  /* 0x0000000103037824 */ /* 0x010fe200078e0aa0 */
[----:B------:R2:W3:Y:S04]  /*4910*/  SHFL.IDX PT, R6, R0, 0x1, 0x1c1f ;  /* 0x003c1f0000067f89 */ /* 0x0004e800000e0000 */
[----:B-1----:R-:W-:-:S04]  /*4920*/  IADD3 R2, R3, R2, RZ ;  /* 0x0000000203027210 */ /* 0x002fc80007ffe0ff */
[----:B------:R-:W-:-:S04]  /*4930*/  IMNMX R2, R4, R2, PT ;  /* 0x0000000204027217 */ /* 0x000fc80003800200 */
[C---:B------:R-:W-:Y:S02]  /*4940*/  ISETP.GT.AND P0, PT, R2.reuse, RZ, PT ;  /* 0x000000ff0200720c */ /* 0x040fe40003f04270 */
[C---:B------:R-:W-:Y:S02]  /*4950*/  ISETP.GT.AND P1, PT, R2.reuse, 0x1, PT ;  /* 0x000000010200780c */ /* 0x040fe40003f24270 */
[----:B------:R-:W-:Y:S02]  /*4960*/  FSEL R16, R49, -INF , P0 ;  /* 0xff80000031107808 */ /* 0x000fe40000000000 */
[----:B------:R-:W-:Y:S02]  /*4970*/  ISETP.GT.AND P0, PT, R2, 0x8, PT ;  /* 0x000000080200780c */ /* 0x000fe40003f04270 */
[----:B------:R-:W-:Y:S02]  /*4980*/  FSEL R15, R48, -INF , P1 ;  /* 0xff800000300f7808 */ /* 0x000fe40000800000 */
[----:B------:R-:W-:Y:S01]  /*4990*/  ISETP.GT.AND P1, PT, R2, 0x9, PT ;  /* 0x000000090200780c */ /* 0x000fe20003f24270 */
[----:B------:R-:W-:Y:S01]  /*49a0*/  LDSM.16.MT88.4 R48, [R241+0x800] ;  /* 0x00080000f130783b */ /* 0x000fe20000004200 */
[----:B------:R-:W-:-:S02]  /*49b0*/  FSEL R14, R40, -INF , P0 ;  /* 0xff800000280e7808 */ /* 0x000fc40000000000 */
[----:B--2---:R-:W-:Y:S02]  /*49c0*/  FMNMX.FTZ R0, R16, R15, !PT ;  /* 0x0000000f10007209 */ /* 0x004fe40007810000 */
[C---:B------:R-:W-:Y:S02]  /*49d0*/  ISETP.GT.AND P0, PT, R2.reuse, 0x10, PT ;  /* 0x000000100200780c */ /* 0x040fe40003f04270 */
[----:B------:R-:W-:Y:S02]  /*49e0*/  FSEL R13, R35, -INF , P1 ;  /* 0xff800000230d7808 */ /* 0x000fe40000800000 */
[----:B------:R-:W-:Y:S02]  /*49f0*/  ISETP.GT.AND P1, PT, R2, 0x11, PT ;  /* 0x000000110200780c */ /* 0x000fe40003f24270 */
[----:B------:R-:W-:Y:S02]  /*4a00*/  FMNMX.FTZ R0, R14, R0, !PT ;  /* 0x000000000e007209 */ /* 0x000fe40007810000 */
[----:B------:R-:W-:-:S02]  /*4a10*/  FSEL R12, R32, -INF , P0 ;  /* 0xff800000200c7808 */ /* 0x000fc40000000000 */
[C---:B------:R-:W-:Y:S02]  /*4a20*/  ISETP.GT.AND P0, PT, R2.reuse, 0x18, PT ;  /* 0x000000180200780c */ /* 0x040fe40003f04270 */
[----:B------:R-:W-:Y:S02]  /*4a30*/  FSEL R17, R27, -INF , P1 ;  /* 0xff8000001b117808 */ /* 0x000fe40000800000 */
[----:B------:R-:W-:Y:S02]  /*4a40*/  FMNMX.FTZ R0, R13, R0, !PT ;  /* 0x000000000d007209 */ /* 0x000fe40007810000 */
[----:B------:R-:W-:Y:S02]  /*4a50*/  ISETP.GT.AND P1, PT, R2, 0x19, PT ;  /* 0x000000190200780c */ /* 0x000fe40003f24270 */
[----:B------:R-:W-:Y:S02]  /*4a60*/  FSEL R11, R21, -INF , P0 ;  /* 0xff800000150b7808 */ /* 0x000fe40000000000 */
[----:B------:R-:W-:Y:S01]  /*4a70*/  FMNMX.FTZ R5, R12, R0, !PT ;  /* 0x000000000c057209 */ /* 0x000fe20007810000 */
[----:B---3--:R-:W-:Y:S01]  /*4a80*/  IMAD.IADD R0, R3, 0x1, R6 ;  /* 0x0000000103007824 */ /* 0x008fe200078e0206 */
[----:B------:R-:W-:-:S02]  /*4a90*/  ISETP.GT.AND P0, PT, R2, 0x20, PT ;  /* 0x000000200200780c */ /* 0x000fc40003f04270 */
[----:B------:R-:W-:Y:S02]  /*4aa0*/  FSEL R10, R22, -INF , P1 ;  /* 0xff800000160a7808 */ /* 0x000fe40000800000 */
[----:B------:R-:W-:Y:S02]  /*4ab0*/  ISETP.GT.AND P1, PT, R2, 0x21, PT ;  /* 0x000000210200780c */ /* 0x000fe40003f24270 */
[----:B------:R-:W-:Y:S02]  /*4ac0*/  FSEL R99, R20, -INF , P0 ;  /* 0xff80000014637808 */ /* 0x000fe40000000000 */
[----:B------:R-:W-:Y:S02]  /*4ad0*/  ISETP.GT.AND P0, PT, R2, 0x28, PT ;  /* 0x000000280200780c */ /* 0x000fe40003f04270 */
[----:B------:R-:W-:Y:S02]  /*4ae0*/  FSEL R98, R19, -INF , P1 ;  /* 0xff80000013627808 */ /* 0x000fe40000800000 */
[----:B------:R-:W-:-:S02]  /*4af0*/  FMNMX.FTZ R3, R17, R5, !PT ;  /* 0x0000000511037209 */ /* 0x000fc40007810000 */
[----:B------:R-:W-:Y:S02]  /*4b00*/  IMNMX R0, R4, R0, PT ;  /* 0x0000000004007217 */ /* 0x000fe40003800200 */
[----:B------:R-:W-:Y:S02]  /*4b10*/  ISETP.GT.AND P1, PT, R2, 0x29, PT ;  /* 0x000000290200780c */ /* 0x000fe40003f24270 */
[----:B------:R-:W-:Y:S02]  /*4b20*/  FSEL R97, R18, -INF , P0 ;  /* 0xff80000012617808 */ /* 0x000fe40000000000 */
[----:B------:R-:W-:Y:S02]  /*4b30*/  FMNMX.FTZ R3, R11, R3, !PT ;  /* 0x000000030b037209 */ /* 0x000fe40007810000 */
[----:B------:R-:W-:Y:S02]  /*4b40*/  ISETP.GT.AND P0, PT, R0, RZ, PT ;  /* 0x000000ff0000720c */ /* 0x000fe40003f04270 */
[----:B------:R-:W-:-:S02]  /*4b50*/  FSEL R94, R9, -INF , P1 ;  /* 0xff800000095e7808 */ /* 0x000fc40000800000 */
[----:B------:R-:W-:Y:S02]  /*4b60*/  ISETP.GT.AND P1, PT, R0, 0x1, PT ;  /* 0x000000010000780c */ /* 0x000fe40003f24270 */
[----:B------:R-:W-:Y:S02]  /*4b70*/  FMNMX.FTZ R3, R10, R3, !PT ;  /* 0x000000030a037209 */ /* 0x000fe40007810000 */
[----:B------:R-:W-:Y:S02]  /*4b80*/  FSEL R9, R45, -INF , P0 ;  /* 0xff8000002d097808 */ /* 0x000fe40000000000 */
[----:B------:R-:W-:Y:S02]  /*4b90*/  ISETP.GT.AND P0, PT, R0, 0x8, PT ;  /* 0x000000080000780c */ /* 0x000fe40003f04270 */
[----:B------:R-:W-:Y:S02]  /*4ba0*/  FSEL R8, R44, -INF , P1 ;  /* 0xff8000002c087808 */ /* 0x000fe40000800000 */
[----:B------:R-:W-:Y:S01]  /*4bb0*/  FMNMX.FTZ R2, R99, R3, !PT ;  /* 0x0000000363027209 */ /* 0x000fe20007810000 */
[----:B------:R-:W-:Y:S01]  /*4bc0*/  LDSM.16.MT88.4 R44, [R239+0x1800] ;  /* 0x00180000ef2c783b */ /* 0x000fe20000004200 */
[----:B------:R-:W-:-:S02]  /*4bd0*/  ISETP.GT.AND P1, PT, R0, 0x9, PT ;  /* 0x000000090000780c */ /* 0x000fc40003f24270 */
[----:B------:R-:W-:Y:S02]  /*4be0*/  FSEL R7, R41, -INF , P0 ;  /* 0xff80000029077808 */ /* 0x000fe40000000000 */
[----:B------:R-:W-:Y:S01]  /*4bf0*/  FMNMX.FTZ R3, R9, R8, !PT ;  /* 0x0000000809037209 */ /* 0x000fe20007810000 */
[----:B------:R-:W-:Y:S01]  /*4c00*/  LDSM.16.MT88.4 R40, [R37] ;  /* 0x000000002528783b */ /* 0x000fe20000004200 */
[----:B------:R-:W-:Y:S02]  /*4c10*/  ISETP.GT.AND P0, PT, R0, 0x10, PT ;  /* 0x000000100000780c */ /* 0x000fe40003f04270 */
[----:B------:R-:W-:Y:S02]  /*4c20*/  FSEL R6, R36, -INF , P1 ;  /* 0xff80000024067808 */ /* 0x000fe40000800000 */
[----:B------:R-:W-:Y:S02]  /*4c30*/  FMNMX.FTZ R3, R7, R3, !PT ;  /* 0x0000000307037209 */ /* 0x000fe40007810000 */
[----:B------:R-:W-:-:S02]  /*4c40*/  FMNMX.FTZ R2, R98, R2, !PT ;  /* 0x0000000262027209 */ /* 0x000fc40007810000 */
[----:B------:R-:W-:Y:S02]  /*4c50*/  ISETP.GT.AND P1, PT, R0, 0x11, PT ;  /* 0x000000110000780c */ /* 0x000fe40003f24270 */
[----:B------:R-:W-:Y:S02]  /*4c60*/  FSEL R5, R34, -INF , P0 ;  /* 0xff80000022057808 */ /* 0x000fe40000000000 */
[----:B------:R-:W-:Y:S02]  /*4c70*/  FMNMX.FTZ R3, R6, R3, !PT ;  /* 0x0000000306037209 */ /* 0x000fe40007810000 */
[----:B------:R-:W-:Y:S02]  /*4c80*/  FMNMX.FTZ R2, R97, R2, !PT ;  /* 0x0000000261027209 */ /* 0x000fe40007810000 */
[----:B------:R-:W-:Y:S02]  /*4c90*/  ISETP.GT.AND P0, PT, R0, 0x18, PT ;  /* 0x000000180000780c */ /* 0x000fe40003f04270 */
[----:B------:R-:W-:-:S02]  /*4ca0*/  FSEL R4, R33, -INF , P1 ;  /* 0xff80000021047808 */ /* 0x000fc40000800000 */
[----:B------:R-:W-:Y:S01]  /*4cb0*/  FMNMX.FTZ R18, R5, R3, !PT ;  /* 0x0000000305127209 */ /* 0x000fe20007810000 */
[----:B------:R-:W-:Y:S01]  /*4cc0*/  LDSM.16.MT88.4 R32, [R239+0x800] ;  /* 0x00080000ef20783b */ /* 0x000fe20000004200 */
[----:B------:R-:W-:Y:S02]  /*4cd0*/  FMNMX.FTZ R2, R94, R2, !PT ;  /* 0x000000025e027209 */ /* 0x000fe40007810000 */
[----:B------:R-:W-:Y:S02]  /*4ce0*/  ISETP.GT.AND P1, PT, R0, 0x19, PT ;  /* 0x000000190000780c */ /* 0x000fe40003f24270 */
[----:B------:R-:W-:Y:S02]  /*4cf0*/  FSEL R3, R29, -INF , P0 ;  /* 0xff8000001d037808 */ /* 0x000fe40000000000 */
[----:B------:R-:W-:Y:S01]  /*4d00*/  FMNMX.FTZ R19, R4, R18, !PT ;  /* 0x0000001204137209 */ /* 0x000fe20007810000 */
[----:B------:R-:W1:Y:S01]  /*4d10*/  SHFL.BFLY PT, R20, R2, 0x2, 0x1f ;  /* 0x0c401f0002147f89 */ /* 0x000e6200000e0000 */
[----:B------:R-:W-:-:S02]  /*4d20*/  ISETP.GT.AND P0, PT, R0, 0x20, PT ;  /* 0x000000200000780c */ /* 0x000fc40003f04270 */
[----:B------:R-:W-:Y:S02]  /*4d30*/  FSEL R18, R28, -INF , P1 ;  /* 0xff8000001c127808 */ /* 0x000fe40000800000 */
[----:B------:R-:W-:Y:S01]  /*4d40*/  FMNMX.FTZ R19, R3, R19, !PT ;  /* 0x0000001303137209 */ /* 0x000fe20007810000 */
[----:B------:R-:W-:Y:S01]  /*4d50*/  LDSM.16.MT88.4 R28, [R241] ;  /* 0x00000000f11c783b */ /* 0x000fe20000004200 */
        /* <DEDUP_REMOVED lines=8> */
[----:B------:R-:W-:Y:S01]  /*4de0*/  FMNMX.FTZ R0, R95, R19, !PT ;  /* 0x000000135f007209 */ /* 0x000fe20007810000 */
[----:B------:R-:W-:Y:S01]  /*4df0*/  LDSM.16.MT88.4 R24, [R240] ;  /* 0x00000000f018783b */ /* 0x000fe20000004200 */
[----:B------:R-:W-:-:S02]  /*4e00*/  FSEL R92, R23, -INF , P0 ;  /* 0xff800000175c7808 */ /* 0x000fc40000000000 */
[----:B------:R-:W-:-:S04]  /*4e10*/  FMNMX.FTZ R0, R93, R0, !PT ;  /* 0x000000005d007209 */ /* 0x000fc80007810000 */
        /* <DEDUP_REMOVED lines=8> */
[----:B------:R-:W-:-:S05]  /*4ea0*/  FMUL.FTZ R2, R133, c[0x0][0x2d0] ;  /* 0x0000b40085027a20 */ /* 0x000fca0000410000 */
[----:B------:R-:W-:-:S05]  /*4eb0*/  FSEL R2, R2, RZ, P0 ;  /* 0x000000ff02027208 */ /* 0x000fca0000000000 */
[--C-:B------:R-:W-:Y:S02]  /*4ec0*/  FFMA.FTZ R12, R12, c[0x0][0x2d0], -R2.reuse ;  /* 0x0000b4000c0c7a23 */ /* 0x100fe40000010802 */
[--C-:B------:R-:W-:Y:S02]  /*4ed0*/  FFMA.FTZ R15, R15, c[0x0][0x2d0], -R2.reuse ;  /* 0x0000b4000f0f7a23 */ /* 0x100fe40000010802 */
[----:B------:R2:W-:Y:S01]  /*4ee0*/  MUFU.EX2 R88, R12 ;  /* 0x0000000c00587308 */ /* 0x0005e20000000800 */
[--C-:B------:R-:W-:Y:S01]  /*4ef0*/  FFMA.FTZ R14, R14, c[0x0][0x2d0], -R2.reuse ;  /* 0x0000b4000e0e7a23 */ /* 0x100fe20000010802 */
[----:B-1----:R-:W-:Y:S01]  /*4f00*/  FMNMX.FTZ R132, R0, R19, !PT ;  /* 0x0000001300847209 */ /* 0x002fe20007810000 */
[--C-:B------:R-:W-:Y:S02]  /*4f10*/  FFMA.FTZ R0, R17, c[0x0][0x2d0], -R2.reuse ;  /* 0x0000b40011007a23 */ /* 0x100fe40000010802 */
[----:B------:R-:W-:-:S03]  /*4f20*/  FFMA.FTZ R13, R13, c[0x0][0x2d0], -R2 ;  /* 0x0000b4000d0d7a23 */ /* 0x000fc60000010802 */
[----:B------:R1:W-:Y:S01]  /*4f30*/  MUFU.EX2 R89, R0 ;  /* 0x0000000000597308 */ /* 0x0003e20000000800 */
[C---:B------:R-:W-:Y:S01]  /*4f40*/  FSETP.NEU.FTZ.AND P0, PT, R132.reuse, -INF , PT ;  /* 0xff8000008400780b */ /* 0x040fe20003f1d000 */
[----:B--2---:R-:W-:-:S06]  /*4f50*/  FMUL.FTZ R12, R132, c[0x0][0x2d0] ;  /* 0x0000b400840c7a20 */ /* 0x004fcc0000410000 */
[----:B------:R-:W-:Y:S01]  /*4f60*/  MUFU.EX2 R80, R15 ;  /* 0x0000000f00507308 */ /* 0x000fe20000000800 */
[----:B-1----:R-:W-:-:S07]  /*4f70*/  FFMA.FTZ R0, R11, c[0x0][0x2d0], -R2 ;  /* 0x0000b4000b007a23 */ /* 0x002fce0000010802 */
[----:B------:R-:W-:Y:S08]  /*4f80*/  MUFU.EX2 R84, R14 ;  /* 0x0000000e00547308 */ /* 0x000ff00000000800 */
[----:B------:R1:W-:Y:S08]  /*4f90*/  MUFU.EX2 R90, R0 ;  /* 0x00000000005a7308 */ /* 0x0003f00000000800 */
[----:B------:R2:W-:Y:S01]  /*4fa0*/  MUFU.EX2 R83, R13 ;  /* 0x0000000d00537308 */ /* 0x0005e20000000800 */
[----:B-1----:R-:W-:-:S02]  /*4fb0*/  FSEL R0, R12, RZ, P0 ;  /* 0x000000ff0c007208 */ /* 0x002fc40000000000 */
[----:B--2---:R-:W1:Y:S01]  /*4fc0*/  LDSM.16.MT88.4 R12, [R239] ;  /* 0x00000000ef0c783b */ /* 0x004e620000004200 */
[----:B------:R-:W-:Y:S02]  /*4fd0*/  FFMA.FTZ R16, R16, c[0x0][0x2d0], -R2 ;  /* 0x0000b40010107a23 */ /* 0x000fe40000010802 */
[--C-:B------:R-:W-:Y:S02]  /*4fe0*/  FFMA.FTZ R9, R9, c[0x0][0x2d0], -R0.reuse ;  /* 0x0000b40009097a23 */ /* 0x100fe40000010800 */
[--C-:B------:R-:W-:Y:S02]  /*4ff0*/  FFMA.FTZ R8, R8, c[0x0][0x2d0], -R0.reuse ;  /* 0x0000b40008087a23 */ /* 0x100fe40000010800 */
[--C-:B------:R-:W-:Y:S02]  /*5000*/  FFMA.FTZ R7, R7, c[0x0][0x2d0], -R0.reuse ;  /* 0x0000b40007077a23 */ /* 0x100fe40000010800 */
[----:B------:R-:W-:Y:S01]  /*5010*/  FFMA.FTZ R6, R6, c[0x0][0x2d0], -R0 ;  /* 0x0000b40006067a23 */ /* 0x000fe20000010800 */
[----:B------:R-:W2:Y:S08]  /*5020*/  MUFU.EX2 R82, R16 ;  /* 0x0000001000527308 */ /* 0x000eb00000000800 */
[----:B------:R-:W-:Y:S08]  /*5030*/  MUFU.EX2 R78, R9 ;  /* 0x00000009004e7308 */ /* 0x000ff00000000800 */
[----:B------:R2:W3:Y:S08]  /*5040*/  MUFU.EX2 R77, R8 ;  /* 0x00000008004d7308 */ /* 0x0004f00000000800 */
[----:B------:R-:W-:Y:S08]  /*5050*/  MUFU.EX2 R76, R7 ;  /* 0x00000007004c7308 */ /* 0x000ff00000000800 */
[----:B------:R-:W4:Y:S01]  /*5060*/  MUFU.EX2 R79, R6 ;  /* 0x00000006004f7308 */ /* 0x000f220000000800 */
[----:B------:R-:W-:Y:S01]  /*5070*/  FFMA.FTZ R10, R10, c[0x0][0x2d0], -R2 ;  /* 0x0000b4000a0a7a23 */ /* 0x000fe20000010802 */
[----:B--2---:R-:W-:Y:S01]  /*5080*/  F2FP.BF16.PACK_AB R8, R80, R82 ;  /* 0x000000525008723e */ /* 0x004fe200000010ff */
[----:B------:R-:W-:Y:S01]  /*5090*/  FFMA.FTZ R3, R3, c[0x0][0x2d0], -R0 ;  /* 0x0000b40003037a23 */ /* 0x000fe20000010800 */
[----:B---3--:R-:W-:-:S04]  /*50a0*/  F2FP.BF16.PACK_AB R9, R77, R78 ;  /* 0x0000004e4d09723e */ /* 0x008fc800000010ff */
[----:B------:R2:W-:Y:S01]  /*50b0*/  MUFU.EX2 R91, R10 ;  /* 0x0000000a005b7308 */ /* 0x0005e20000000800 */
[--C-:B------:R-:W-:Y:S02]  /*50c0*/  FFMA.FTZ R5, R5, c[0x0][0x2d0], -R0.reuse ;  /* 0x0000b40005057a23 */ /* 0x100fe40000010800 */
[----:B------:R-:W-:Y:S01]  /*50d0*/  FFMA.FTZ R4, R4, c[0x0][0x2d0], -R0 ;  /* 0x0000b40004047a23 */ /* 0x000fe20000010800 */
[----:B----4-:R-:W-:-:S04]  /*50e0*/  F2FP.BF16.PACK_AB R11, R79, R76 ;  /* 0x0000004c4f0b723e */ /* 0x010fc800000010ff */
[----:B------:R3:W-:Y:S01]  /*50f0*/  MUFU.EX2 R86, R3 ;  /* 0x0000000300567308 */ /* 0x0007e20000000800 */
[----:B--2---:R-:W-:-:S07]  /*5100*/  F2FP.BF16.PACK_AB R10, R83, R84 ;  /* 0x00000054530a723e */ /* 0x004fce00000010ff */
[----:B------:R-:W-:Y:S01]  /*5110*/  MUFU.EX2 R81, R5 ;  /* 0x0000000500517308 */ /* 0x000fe20000000800 */
[----:B---3--:R-:W-:Y:S01]  /*5120*/  FFMA.FTZ R3, R18, c[0x0][0x2d0], -R0 ;  /* 0x0000b40012037a23 */ /* 0x008fe20000010800 */
[C---:B-1----:R-:W-:Y:S06]  /*5130*/  HMMA.16816.F32.BF16 R20, R8.reuse, R12, RZ ;  /* 0x0000000c0814723c */ /* 0x042fec00000418ff */
[----:B------:R1:W2:Y:S02]  /*5140*/  MUFU.EX2 R85, R4 ;  /* 0x0000000400557308 */ /* 0x0002a40000000800 */
[C---:B------:R-:W-:Y:S06]  /*5150*/  HMMA.16816.F32.BF16 R16, R8.reuse, R14, RZ ;  /* 0x0000000e0810723c */ /* 0x040fec00000418ff */
[----:B------:R-:W3:Y:S02]  /*5160*/  MUFU.EX2 R87, R3 ;  /* 0x0000000300577308 */ /* 0x000ee40000000800 */
[----:B------:R-:W-:Y:S01]  /*5170*/  HMMA.16816.F32.BF16 R12, R8, R28, RZ ;  /* 0x0000001c080c723c */ /* 0x000fe200000418ff */
[----:B-1----:R-:W-:-:S02]  /*5180*/  F2FP.BF16.PACK_AB R4, R89, R88 ;  /* 0x000000585904723e */ /* 0x002fc400000010ff */
[----:B--2---:R-:W-:Y:S02]  /*5190*/  F2FP.BF16.PACK_AB R5, R85, R81 ;  /* 0x000000515505723e */ /* 0x004fe400000010ff */
[----:B------:R-:W-:-:S03]  /*51a0*/  F2FP.BF16.PACK_AB R6, R91, R90 ;  /* 0x0000005a5b06723e */ /* 0x000fc600000010ff */
[----:B------:R-:W-:Y:S01]  /*51b0*/  HMMA.16816.F32.BF16 R52, R8, R30, RZ ;  /* 0x0000001e0834723c */ /* 0x000fe200000418ff */
[----:B---3--:R-:W-:-:S07]  /*51c0*/  F2FP.BF16.PACK_AB R7, R87, R86 ;  /* 0x000000565707723e */ /* 0x008fce00000010ff */
[C---:B------:R-:W-:Y:S08]  /*51d0*/  HMMA.16816.F32.BF16 R156, R4.reuse, R32, R20 ;  /* 0x00000020049c723c */ /* 0x040ff00000041814 */
[----:B------:R-:W-:Y:S08]  /*51e0*/  HMMA.16816.F32.BF16 R144, R4, R34, R16 ;  /* 0x000000220490723c */ /* 0x000ff00000041810 */
[----:B------:R-:W-:Y:S08]  /*51f0*/  HMMA.16816.F32.BF16 R32, R8, R26, RZ ;  /* 0x0000001a0820723c */ /* 0x000ff000000418ff */
[----:B------:R-:W-:Y:S08]  /*5200*/  HMMA.16816.F32.BF16 R148, R4, R48, R12 ;  /* 0x000000300494723c */ /* 0x000ff0000004180c */
[C---:B------:R-:W-:Y:S08]  /*5210*/  HMMA.16816.F32.BF16 R16, R8.reuse, R46, RZ ;  /* 0x0000002e0810723c */ /* 0x040ff000000418ff */
[C---:B------:R-:W-:Y:S08]  /*5220*/  HMMA.16816.F32.BF16 R28, R8.reuse, R40, RZ ;  /* 0x00000028081c723c */ /* 0x040ff000000418ff */
[C---:B------:R-:W-:Y:S08]  /*5230*/  HMMA.16816.F32.BF16 R12, R8.reuse, R68, RZ ;  /* 0x00000044080c723c */ /* 0x040ff000000418ff */
[C---:B------:R-:W-:Y:S08]  /*5240*/  HMMA.16816.F32.BF16 R36, R8.reuse, R24, RZ ;  /* 0x000000180824723c */ /* 0x040ff000000418ff */
[C---:B------:R-:W-:Y:S08]  /*5250*/  HMMA.16816.F32.BF16 R24, R8.reuse, R42, RZ ;  /* 0x0000002a0818723c */ /* 0x040ff000000418ff */
[----:B------:R-:W-:Y:S01]  /*5260*/  HMMA.16816.F32.BF16 R20, R8, R44, RZ ;  /* 0x0000002c0814723c */ /* 0x000fe200000418ff */
[----:B------:R-:W1:Y:S07]  /*5270*/  LDSM.16.MT88.4 R44, [R240+0x1800] ;  /* 0x00180000f02c783b */ /* 0x000e6e0000004200 */
[C---:B------:R-:W-:Y:S01]  /*5280*/  HMMA.16816.F32.BF16 R136, R4.reuse, R50, R52 ;  /* 0x000000320488723c */ /* 0x040fe20000041834 */
[----:B------:R-:W2:Y:S04]  /*5290*/  LDSM.16.MT88.4 R52, [R242+0x1800] ;  /* 0x00180000f234783b */ /* 0x000ea80000004200 */
[----:B------:R-:W-:Y:S03]  /*52a0*/  LDSM.16.MT88.4 R48, [R239+0x3800] ;  /* 0x00380000ef30783b */ /* 0x000fe60000004200 */
[C---:B------:R-:W-:Y:S01]  /*52b0*/  HMMA.16816.F32.BF16 R100, R4.reuse, R66, R32 ;  /* 0x000000420464723c */ /* 0x040fe20000041820 */
[----:B------:R-:W3:Y:S07]  /*52c0*/  LDSM.16.MT88.4 R32, [R242+0x2000] ;  /* 0x00200000f220783b */ /* 0x000eee0000004200 */
[C---:B------:R-:W-:Y:S08]  /*52d0*/  HMMA.16816.F32.BF16 R16, R4.reuse, R58, R16 ;  /* 0x0000003a0410723c */ /* 0x040ff00000041810 */
[C---:B------:R-:W-:Y:S08]  /*52e0*/  HMMA.16816.F32.BF16 R28, R4.reuse, R60, R28 ;  /* 0x0000003c041c723c */ /* 0x040ff0000004181c */
[C---:B------:R-:W-:Y:S08]  /*52f0*/  HMMA.16816.F32.BF16 R12, R4.reuse, R72, R12 ;  /* 0x00000048040c723c */ /* 0x040ff0000004180c */
[C---:B------:R-:W-:Y:S08]  /*5300*/  HMMA.16816.F32.BF16 R24, R4.reuse, R62, R24 ;  /* 0x0000003e0418723c */ /* 0x040ff00000041818 */
[----:B------:R-:W-:Y:S01]  /*5310*/  HMMA.16816.F32.BF16 R20, R4, R56, R20 ;  /* 0x000000380414723c */ /* 0x000fe20000041814 */
[----:B------:R-:W-:Y:S01]  /*5320*/  IMAD.MOV.U32 R116, RZ, RZ, R100 ;  /* 0x000000ffff747224 */ /* 0x000fe200078e0064 */
[----:B------:R-:W-:Y:S01]  /*5330*/  MOV R114, R103 ;  /* 0x0000006700727202 */ /* 0x000fe20000000f00 */
[----:B------:R-:W-:-:S02]  /*5340*/  IMAD.MOV.U32 R115, RZ, RZ, R102 ;  /* 0x000000ffff737224 */ /* 0x000fc400078e0066 */
[----:B------:R-:W-:Y:S01]  /*5350*/  IMAD.MOV.U32 R113, RZ, RZ, R101 ;  /* 0x000000ffff717224 */ /* 0x000fe200078e0065 */
[----:B------:R-:W-:Y:S01]  /*5360*/  MOV R101, R16 ;  /* 0x0000001000657202 */ /* 0x000fe20000000f00 */
[----:B------:R-:W-:Y:S01]  /*5370*/  IMAD.MOV.U32 R103, RZ, RZ, R18 ;  /* 0x000000ffff677224 */ /* 0x000fe200078e0012 */
[----:B------:R-:W-:Y:S01]  /*5380*/  HMMA.16816.F32.BF16 R140, R4, R64, R36 ;  /* 0x00000040048c723c */ /* 0x000fe20000041824 */
[----:B------:R-:W-:Y:S01]  /*5390*/  IMAD.MOV.U32 R102, RZ, RZ, R19 ;  /* 0x000000ffff667224 */ /* 0x000fe200078e0013 */
[----:B------:R-:W-:Y:S01]  /*53a0*/  MOV R111, R31 ;  /* 0x0000001f006f7202 */ /* 0x000fe20000000f00 */
[----:B------:R-:W-:Y:S01]  /*53b0*/  IMAD.MOV.U32 R100, RZ, RZ, R17 ;  /* 0x000000ffff647224 */ /* 0x000fe200078e0011 */
[----:B------:R-:W-:Y:S01]  /*53c0*/  MOV R162, R14 ;  /* 0x0000000e00a27202 */ /* 0x000fe20000000f00 */
[----:B------:R-:W-:Y:S01]  /*53d0*/  IMAD.MOV.U32 R3, RZ, RZ, R28 ;  /* 0x000000ffff037224 */ /* 0x000fe200078e001c */
[----:B------:R-:W4:Y:S01]  /*53e0*/  LDSM.16.MT88.4 R16, [R240+0x2000] ;  /* 0x00200000f010783b */ /* 0x000f220000004200 */
[----:B------:R-:W-:Y:S01]  /*53f0*/  IMAD.MOV.U32 R112, RZ, RZ, R30 ;  /* 0x000000ffff707224 */ /* 0x000fe200078e001e */
[----:B------:R-:W-:Y:S01]  /*5400*/  HMMA.16816.F32.BF16 R40, R8, R70, RZ ;  /* 0x000000460828723c */ /* 0x000fe200000418ff */
[----:B------:R-:W-:Y:S01]  /*5410*/  IMAD.MOV.U32 R110, RZ, RZ, R29 ;  /* 0x000000ffff6e7224 */ /* 0x000fe200078e001d */
[----:B------:R-:W3:Y:S01]  /*5420*/  LDSM.16.MT88.4 R36, [R239+0x3000] ;  /* 0x00300000ef24783b */ /* 0x000ee20000004200 */
[----:B------:R-:W-:-:S02]  /*5430*/  IMAD.MOV.U32 R109, RZ, RZ, R12 ;  /* 0x000000ffff6d7224 */ /* 0x000fc400078e000c */
[----:B------:R-:W-:Y:S02]  /*5440*/  IMAD.MOV.U32 R108, RZ, RZ, R13 ;  /* 0x000000ffff6c7224 */ /* 0x000fe400078e000d */
[----:B------:R-:W-:Y:S01]  /*5450*/  IMAD.MOV.U32 R161, RZ, RZ, R15 ;  /* 0x000000ffffa17224 */ /* 0x000fe200078e000f */
[----:B-1----:R-:W-:Y:S01]  /*5460*/  HMMA.16816.F32.BF16 R28, R8, R46, RZ ;  /* 0x0000002e081c723c */ /* 0x002fe200000418ff */
[----:B------:R-:W-:Y:S01]  /*5470*/  IMAD.MOV.U32 R107, RZ, RZ, R26 ;  /* 0x000000ffff6b7224 */ /* 0x000fe200078e001a */
[----:B------:R-:W-:Y:S01]  /*5480*/  MOV R105, R24 ;  /* 0x0000001800697202 */ /* 0x000fe20000000f00 */
[----:B------:R-:W-:Y:S01]  /*5490*/  IMAD.MOV.U32 R106, RZ, RZ, R27 ;  /* 0x000000ffff6a7224 */ /* 0x000fe200078e001b */
[----:B------:R-:W-:Y:S01]  /*54a0*/  MOV R117, R21 ;  /* 0x0000001500757202 */ /* 0x000fe20000000f00 */
[----:B------:R-:W-:-:S03]  /*54b0*/  IMAD.MOV.U32 R104, RZ, RZ, R25 ;  /* 0x000000ffff687224 */ /* 0x000fc600078e0019 */
[C---:B------:R-:W-:Y:S01]  /*54c0*/  HMMA.16816.F32.BF16 R12, R8.reuse, R44, RZ ;  /* 0x0000002c080c723c */ /* 0x040fe200000418ff */
[----:B------:R-:W1:Y:S01]  /*54d0*/  LDSM.16.MT88.4 R44, [R241+0x3000] ;  /* 0x00300000f12c783b */ /* 0x000e620000004200 */
[----:B------:R-:W-:Y:S02]  /*54e0*/  IMAD.MOV.U32 R119, RZ, RZ, R22 ;  /* 0x000000ffff777224 */ /* 0x000fe400078e0016 */
[----:B------:R-:W-:Y:S02]  /*54f0*/  IMAD.MOV.U32 R118, RZ, RZ, R23 ;  /* 0x000000ffff767224 */ /* 0x000fe400078e0017 */
[----:B------:R-:W-:Y:S02]  /*5500*/  IMAD.MOV.U32 R130, RZ, RZ, R20 ;  /* 0x000000ffff827224 */ /* 0x000fe400078e0014 */
[C---:B--2---:R-:W-:Y:S08]  /*5510*/  HMMA.16816.F32.BF16 R24, R8.reuse, R52, RZ ;  /* 0x000000340818723c */ /* 0x044ff000000418ff */
[----:B------:R-:W-:Y:S01]  /*5520*/  HMMA.16816.F32.BF16 R20, R8, R54, RZ ;  /* 0x000000360814723c */ /* 0x000fe200000418ff */
[----:B------:R-:W2:Y:S07]  /*5530*/  LDSM.16.MT88.4 R52, [R240+0x3000] ;  /* 0x00300000f034783b */ /* 0x000eae0000004200 */
[C---:B------:R-:W-:Y:S01]  /*5540*/  HMMA.16816.F32.BF16 R56, R4.reuse, R74, R40 ;  /* 0x0000004a0438723c */ /* 0x040fe20000041828 */
[----:B------:R-:W1:Y:S07]  /*5550*/  LDSM.16.MT88.4 R40, [R241+0x3800] ;  /* 0x00380000f128783b */ /* 0x000e6e0000004200 */
[C---:B---3--:R-:W-:Y:S08]  /*5560*/  HMMA.16816.F32.BF16 R72, R4.reuse, R32, R24 ;  /* 0x000000200448723c */ /* 0x048ff00000041818 */
[C---:B------:R-:W-:Y:S01]  /*5570*/  HMMA.16816.F32.BF16 R68, R4.reuse, R34, R20 ;  /* 0x000000220444723c */ /* 0x040fe20000041814 */
[----:B------:R-:W3:Y:S07]  /*5580*/  LDSM.16.MT88.4 R32, [R240+0x3800] ;  /* 0x00380000f020783b */ /* 0x000eee0000004200 */
[C---:B----4-:R-:W-:Y:S08]  /*5590*/  HMMA.16816.F32.BF16 R64, R4.reuse, R16, R12 ;  /* 0x000000100440723c */ /* 0x050ff0000004180c */
[----:B------:R-:W-:Y:S08]  /*55a0*/  HMMA.16816.F32.BF16 R60, R4, R18, R28 ;  /* 0x00000012043c723c */ /* 0x000ff0000004181c */
[C---:B------:R-:W-:Y:S08]  /*55b0*/  HMMA.16816.F32.BF16 R12, R8.reuse, R36, RZ ;  /* 0x00000024080c723c */ /* 0x040ff000000418ff */
[C---:B------:R-:W-:Y:S01]  /*55c0*/  HMMA.16816.F32.BF16 R28, R8.reuse, R38, RZ ;  /* 0x00000026081c723c */ /* 0x040fe200000418ff */
[----:B------:R-:W4:Y:S07]  /*55d0*/  LDSM.16.MT88.4 R36, [R242+0x3000] ;  /* 0x00300000f224783b */ /* 0x000f2e0000004200 */
[C---:B-1----:R-:W-:Y:S08]  /*55e0*/  HMMA.16816.F32.BF16 R24, R8.reuse, R44, RZ ;  /* 0x0000002c0818723c */ /* 0x042ff000000418ff */
[C---:B--2---:R-:W-:Y:S08]  /*55f0*/  HMMA.16816.F32.BF16 R16, R8.reuse, R52, RZ ;  /* 0x000000340810723c */ /* 0x044ff000000418ff */
[----:B------:R-:W-:Y:S08]  /*5600*/  HMMA.16816.F32.BF16 R20, R8, R46, RZ ;  /* 0x0000002e0814723c */ /* 0x000ff000000418ff */
[C---:B------:R-:W-:Y:S08]  /*5610*/  HMMA.16816.F32.BF16 R120, R4.reuse, R48, R12 ;  /* 0x000000300478723c */ /* 0x040ff0000004180c */
[C---:B------:R-:W-:Y:S08]  /*5620*/  HMMA.16816.F32.BF16 R176, R4.reuse, R50, R28 ;  /* 0x0000003204b0723c */ /* 0x040ff0000004181c */
[----:B------:R-:W-:Y:S08]  /*5630*/  HMMA.16816.F32.BF16 R48, R4, R40, R24 ;  /* 0x000000280430723c */ /* 0x000ff00000041818 */
[----:B------:R-:W-:Y:S08]  /*5640*/  HMMA.16816.F32.BF16 R12, R8, R54, RZ ;  /* 0x00000036080c723c */ /* 0x000ff000000418ff */
[C---:B---3--:R-:W-:Y:S08]  /*5650*/  HMMA.16816.F32.BF16 R16, R4.reuse, R32, R16 ;  /* 0x000000200410723c */ /* 0x048ff00000041810 */
[----:B------:R-:W-:Y:S01]  /*5660*/  HMMA.16816.F32.BF16 R172, R4, R42, R20 ;  /* 0x0000002a04ac723c */ /* 0x000fe20000041814 */
[----:B------:R-:W1:Y:S01]  /*5670*/  LDSM.16.MT88.4 R20, [R242+0x3800] ;  /* 0x00380000f214783b */ /* 0x000e620000004200 */
[----:B------:R-:W-:Y:S01]  /*5680*/  IMAD.MOV.U32 R27, RZ, RZ, R48 ;  /* 0x000000ffff1b7224 */ /* 0x000fe200078e0030 */
[----:B------:R-:W-:Y:S01]  /*5690*/  MOV R25, R51 ;  /* 0x0000003300197202 */ /* 0x000fe20000000f00 */
[----:B------:R-:W-:-:S02]  /*56a0*/  IMAD.MOV.U32 R26, RZ, RZ, R50 ;  /* 0x000000ffff1a7224 */ /* 0x000fc400078e0032 */
[----:B------:R-:W-:Y:S02]  /*56b0*/  IMAD.MOV.U32 R24, RZ, RZ, R49 ;  /* 0x000000ffff187224 */ /* 0x000fe400078e0031 */
[----:B------:R-:W-:Y:S01]  /*56c0*/  IMAD.MOV.U32 R30, RZ, RZ, R3 ;  /* 0x000000ffff1e7224 */ /* 0x000fe200078e0003 */
[----:B------:R-:W-:Y:S07]  /*56d0*/  HMMA.16816.F32.BF16 R168, R4, R34, R12 ;  /* 0x0000002204a8723c */ /* 0x000fee000004180c */
[----:B------:R-:W-:Y:S01]  /*56e0*/  IMAD.MOV.U32 R3, RZ, RZ, R16 ;  /* 0x000000ffff037224 */ /* 0x000fe200078e0010 */
[----:B------:R-:W-:Y:S01]  /*56f0*/  MOV R29, R19 ;  /* 0x00000013001d7202 */ /* 0x000fe20000000f00 */
[----:B------:R-:W-:Y:S01]  /*5700*/  IMAD.MOV.U32 R44, RZ, RZ, R18 ;  /* 0x000000ffff2c7224 */ /* 0x000fe200078e0012 */
[----:B----4-:R-:W-:Y:S01]  /*5710*/  HMMA.16816.F32.BF16 R12, R8, R38, RZ ;  /* 0x00000026080c723c */ /* 0x010fe200000418ff */
[----:B------:R-:W-:-:S02]  /*5720*/  IMAD.MOV.U32 R28, RZ, RZ, R17 ;  /* 0x000000ffff1c7224 */ /* 0x000fc400078e0011 */
[----:B------:R-:W-:-:S04]  /*5730*/  IMAD.MOV.U32 R34, RZ, RZ, R27 ;  /* 0x000000ffff227224 */ /* 0x000fc800078e001b */
[----:B------:R-:W-:Y:S01]  /*5740*/  MOV R39, R24 ;  /* 0x0000001800277202 */ /* 0x000fe20000000f00 */
[----:B------:R-:W-:Y:S07]  /*5750*/  HMMA.16816.F32.BF16 R16, R8, R36, RZ ;  /* 0x000000240810723c */ /* 0x000fee00000418ff */
[----:B------:R-:W-:Y:S02]  /*5760*/  IMAD.MOV.U32 R36, RZ, RZ, R26 ;  /* 0x000000ffff247224 */ /* 0x000fe400078e001a */
[----:B------:R-:W-:-:S02]  /*5770*/  IMAD.MOV.U32 R37, RZ, RZ, R25 ;  /* 0x000000ffff257224 */ /* 0x000fc400078e0019 */
[----:B------:R-:W2:Y:S11]  /*5780*/  LDSM.16.MT88.4 R24, [R239+0x4800] ;  /* 0x00480000ef18783b */ /* 0x000eb60000004200 */
[----:B------:R-:W-:Y:S02]  /*5790*/  @!UPT UIADD3 URZ, URZ, URZ, URZ ;  /* 0x0000003f3f3ff290 */ /* 0x000fe4000fffe03f */
[C---:B-1----:R-:W-:Y:S01]  /*57a0*/  HMMA.16816.F32.BF16 R124, R4.reuse, R20, R16 ;  /* 0x00000014047c723c */ /* 0x042fe20000041810 */
[----:B------:R-:W1:Y:S01]  /*57b0*/  LDSM.16.MT88.4 R16, [R239+0x5000] ;  /* 0x00500000ef10783b */ /* 0x000e620000004200 */
[----:B------:R-:W-:Y:S01]  /*57c0*/  IMAD.MOV.U32 R42, RZ, RZ, R107 ;  /* 0x000000ffff2a7224 */ /* 0x000fe200078e006b */
[----:B------:R-:W-:Y:S01]  /*57d0*/  MOV R41, R104 ;  /* 0x0000006800297202 */ /* 0x000fe20000000f00 */
[----:B------:R-:W-:Y:S02]  /*57e0*/  IMAD.MOV.U32 R43, RZ, RZ, R106 ;  /* 0x000000ffff2b7224 */ /* 0x000fe400078e006a */
[----:B------:R-:W-:Y:S02]  /*57f0*/  IMAD.MOV.U32 R40, RZ, RZ, R105 ;  /* 0x000000ffff287224 */ /* 0x000fe400078e0069 */
[----:B------:R-:W-:Y:S01]  /*5800*/  HMMA.16816.F32.BF16 R104, R4, R22, R12 ;  /* 0x000000160468723c */ /* 0x000fe2000004180c */
[----:B------:R-:W-:Y:S01]  /*5810*/  IMAD.MOV.U32 R50, RZ, RZ, R103 ;  /* 0x000000ffff327224 */ /* 0x000fe200078e0067 */
[----:B------:R-:W-:Y:S01]  /*5820*/  MOV R49, R100 ;  /* 0x0000006400317202 */ /* 0x000fe20000000f00 */
[----:B------:R-:W-:Y:S01]  /*5830*/  IMAD.MOV.U32 R51, RZ, RZ, R102 ;  /* 0x000000ffff337224 */ /* 0x000fe200078e0066 */
[----:B------:R-:W-:Y:S04]  /*5840*/  LDSM.16.MT88.4 R20, [R241+0x5000] ;  /* 0x00500000f114783b */ /* 0x000fe80000004200 */
[----:B--2---:R-:W-:Y:S01]  /*5850*/  HMMA.16816.F32.BF16 R12, R8, R24, RZ ;  /* 0x00000018080c723c */ /* 0x004fe200000418ff */
[----:B------:R-:W-:Y:S11]  /*5860*/  IMAD.MOV.U32 R48, RZ, RZ, R101 ;  /* 0x000000ffff307224 */ /* 0x000ff600078e0065 */
[----:B------:R-:W-:Y:S11]  /*5870*/  @!UPT UIADD3 URZ, URZ, URZ, URZ ;  /* 0x0000003f3f3ff290 */ /* 0x000ff6000fffe03f */
[----:B------:R-:W-:Y:S01]  /*5880*/  @!UPT UIADD3 URZ, URZ, URZ, URZ ;  /* 0x0000003f3f3ff290 */ /* 0x000fe2000fffe03f */
[----:B-1----:R-:W-:Y:S07]  /*5890*/  HMMA.16816.F32.BF16 R100, R4, R16, R12 ;  /* 0x000000100464723c */ /* 0x002fee000004180c */
[----:B------:R-:W-:-:S04]  /*58a0*/  FADD.FTZ R12, R78, R77 ;  /* 0x0000004d4e0c7221 */ /* 0x000fc80000010000 */
[----:B------:R-:W-:Y:S02]  /*58b0*/  FADD.FTZ R17, R76, R12 ;  /* 0x0000000c4c117221 */ /* 0x000fe40000010000 */
[----:B------:R-:W-:Y:S01]  /*58c0*/  HMMA.16816.F32.BF16 R12, R8, R26, RZ ;  /* 0x0000001a080c723c */ /* 0x000fe200000418ff */
[----:B------:R-:W1:Y:S01]  /*58d0*/  LDSM.16.MT88.4 R24, [R241+0x4800] ;  /* 0x00480000f118783b */ /* 0x000e620000004200 */
[----:B------:R-:W-:Y:S01]  /*58e0*/  IMAD.MOV.U32 R54, RZ, RZ, R115 ;  /* 0x000000ffff367224 */ /* 0x000fe200078e0073 */
[----:B------:R-:W-:Y:S01]  /*58f0*/  MOV R31, R113 ;  /* 0x00000071001f7202 */ /* 0x000fe20000000f00 */
[----:B------:R-:W-:Y:S02]  /*5900*/  IMAD.MOV.U32 R55, RZ, RZ, R114 ;  /* 0x000000ffff377224 */ /* 0x000fe400078e0072 */
[----:B------:R-:W-:Y:S11]  /*5910*/  IMAD.MOV.U32 R32, RZ, RZ, R112 ;  /* 0x000000ffff207224 */ /* 0x000ff600078e0070 */
[----:B------:R-:W-:Y:S07]  /*5920*/  @!UPT UIADD3 URZ, URZ, URZ, URZ ;  /* 0x0000003f3f3ff290 */ /* 0x000fee000fffe03f */
[----:B------:R-:W-:Y:S08]  /*5930*/  HMMA.16816.F32.BF16 R112, R4, R18, R12 ;  /* 0x000000120470723c */ /* 0x000ff0000004180c */
[----:B-1----:R-:W-:Y:S01]  /*5940*/  HMMA.16816.F32.BF16 R12, R8, R24, RZ ;  /* 0x00000018080c723c */ /* 0x002fe200000418ff */
[----:B------:R-:W-:Y:S02]  /*5950*/  IMAD.MOV.U32 R38, RZ, RZ, R3 ;  /* 0x000000ffff267224 */ /* 0x000fe400078e0003 */
[----:B------:R-:W-:Y:S01]  /*5960*/  FADD.FTZ R3, R82, R80 ;  /* 0x0000005052037221 */ /* 0x000fe20000010000 */
[----:B------:R-:W-:Y:S01]  /*5970*/  MOV R35, R110 ;  /* 0x0000006e00237202 */ /* 0x000fe20000000f00 */
[----:B------:R-:W-:-:S02]  /*5980*/  IMAD.MOV.U32 R82, RZ, RZ, R44 ;  /* 0x000000ffff527224 */ /* 0x000fc400078e002c */
[----:B------:R-:W-:Y:S02]  /*5990*/  IMAD.MOV.U32 R33, RZ, RZ, R111 ;  /* 0x000000ffff217224 */ /* 0x000fe400078e006f */
[----:B------:R-:W-:Y:S02]  /*59a0*/  IMAD.MOV.U32 R44, RZ, RZ, R109 ;  /* 0x000000ffff2c7224 */ /* 0x000fe400078e006d */
[----:B------:R-:W-:Y:S02]  /*59b0*/  IMAD.MOV.U32 R45, RZ, RZ, R108 ;  /* 0x000000ffff2d7224 */ /* 0x000fe400078e006c */
[----:B------:R-:W-:-:S11]  /*59c0*/  FADD.FTZ R3, R84, R3 ;  /* 0x0000000354037221 */ /* 0x000fd60000010000 */
[----:B------:R-:W-:Y:S08]  /*59d0*/  HMMA.16816.F32.BF16 R108, R4, R20, R12 ;  /* 0x00000014046c723c */ /* 0x000ff0000004180c */
[----:B------:R-:W-:Y:S01]  /*59e0*/  HMMA.16816.F32.BF16 R12, R8, R26, RZ ;  /* 0x0000001a080c723c */ /* 0x000fe200000418ff */
[----:B------:R-:W-:Y:S02]  /*59f0*/  FADD.FTZ R3, R83, R3 ;  /* 0x0000000353037221 */ /* 0x000fe40000010000 */
[----:B------:R-:W-:-:S02]  /*5a00*/  FADD.FTZ R17, R79, R17 ;  /* 0x000000114f117221 */ /* 0x000fc40000010000 */
[----:B------:R-:W-:Y:S02]  /*5a10*/  FADD.FTZ R3, R88, R3 ;  /* 0x0000000358037221 */ /* 0x000fe40000010000 */
[----:B------:R-:W-:Y:S02]  /*5a20*/  FADD.FTZ R17, R81, R17 ;  /* 0x0000001151117221 */ /* 0x000fe40000010000 */
[----:B------:R-:W-:Y:S01]  /*5a30*/  FADD.FTZ R16, R89, R3 ;  /* 0x0000000359107221 */ /* 0x000fe20000010000 */
[----:B------:R-:W-:Y:S01]  /*5a40*/  MOV R152, R122 ;  /* 0x0000007a00987202 */ /* 0x000fe20000000f00 */
[----:B------:R-:W-:Y:S02]  /*5a50*/  IMAD.MOV.U32 R154, RZ, RZ, R120 ;  /* 0x000000ffff9a7224 */ /* 0x000fe400078e0078 */
[----:B------:R-:W-:Y:S02]  /*5a60*/  IMAD.MOV.U32 R153, RZ, RZ, R121 ;  /* 0x000000ffff997224 */ /* 0x000fe400078e0079 */
[----:B------:R-:W-:-:S02]  /*5a70*/  IMAD.MOV.U32 R131, RZ, RZ, R123 ;  /* 0x000000ffff837224 */ /* 0x000fc400078e007b */
[----:B------:R-:W-:-:S07]  /*5a80*/  FADD.FTZ R3, R85, R17 ;  /* 0x0000001155037221 */ /* 0x000fce0000010000 */
[----:B------:R-:W-:Y:S01]  /*5a90*/  HMMA.16816.F32.BF16 R120, R4, R22, R12 ;  /* 0x000000160478723c */ /* 0x000fe2000004180c */
[----:B------:R-:W-:Y:S06]  /*5aa0*/  LDSM.16.MT88.4 R20, [R240+0x5000] ;  /* 0x00500000f014783b */ /* 0x000fec0000004200 */
[----:B------:R-:W-:Y:S02]  /*5ab0*/  FADD.FTZ R12, R90, R16 ;  /* 0x000000105a0c7221 */ /* 0x000fe40000010000 */
[----:B------:R-:W1:Y:S02]  /*5ac0*/  LDSM.16.MT88.4 R16, [R240+0x4800] ;  /* 0x00480000f010783b */ /* 0x000e640000004200 */
[----:B------:R-:W-:-:S02]  /*5ad0*/  FADD.FTZ R27, R91, R12 ;  /* 0x0000000c5b1b7221 */ /* 0x000fc40000010000 */
[----:B------:R-:W-:Y:S02]  /*5ae0*/  FADD.FTZ R3, R86, R3 ;  /* 0x0000000356037221 */ /* 0x000fe40000010000 */
[----:B------:R-:W-:Y:S01]  /*5af0*/  FFMA.FTZ R24, R99, c[0x0][0x2d0], -R2 ;  /* 0x0000b40063187a23 */ /* 0x000fe20000010802 */
[----:B------:R-:W-:Y:S01]  /*5b00*/  MOV R53, R117 ;  /* 0x0000007500357202 */ /* 0x000fe20000000f00 */
[----:B------:R-:W-:Y:S02]  /*5b10*/  IMAD.MOV.U32 R80, RZ, RZ, R29 ;  /* 0x000000ffff507224 */ /* 0x000fe400078e001d */
[----:B------:R-:W-:Y:S02]  /*5b20*/  IMAD.MOV.U32 R46, RZ, RZ, R119 ;  /* 0x000000ffff2e7224 */ /* 0x000fe400078e0077 */
[----:B------:R-:W-:Y:S02]  /*5b30*/  IMAD.MOV.U32 R47, RZ, RZ, R118 ;  /* 0x000000ffff2f7224 */ /* 0x000fe400078e0076 */
[----:B------:R-:W-:-:S02]  /*5b40*/  IMAD.MOV.U32 R52, RZ, RZ, R116 ;  /* 0x000000ffff347224 */ /* 0x000fc400078e0074 */
[----:B------:R-:W-:Y:S01]  /*5b50*/  FADD.FTZ R29, R87, R3 ;  /* 0x00000003571d7221 */ /* 0x000fe20000010000 */
[C---:B-1----:R-:W-:Y:S08]  /*5b60*/  HMMA.16816.F32.BF16 R12, R8.reuse, R16, RZ ;  /* 0x00000010080c723c */ /* 0x042ff000000418ff */
[----:B------:R-:W-:Y:S01]  /*5b70*/  HMMA.16816.F32.BF16 R16, R8, R18, RZ ;  /* 0x000000120810723c */ /* 0x000fe200000418ff */
[--C-:B------:R-:W-:Y:S01]  /*5b80*/  FFMA.FTZ R25, R98, c[0x0][0x2d0], -R2.reuse ;  /* 0x0000b40062197a23 */ /* 0x100fe20000010802 */
[----:B------:R-:W1:Y:S01]  /*5b90*/  MUFU.EX2 R3, R24 ;  /* 0x0000001800037308 */ /* 0x000e620000000800 */
[----:B------:R-:W-:Y:S01]  /*5ba0*/  MOV R77, R28 ;  /* 0x0000001c004d7202 */ /* 0x000fe20000000f00 */
[----:B------:R-:W-:-:S02]  /*5bb0*/  FFMA.FTZ R26, R97, c[0x0][0x2d0], -R2 ;  /* 0x0000b400611a7a23 */ /* 0x000fc40000010802 */
[----:B------:R-:W-:-:S04]  /*5bc0*/  FFMA.FTZ R28, R94, c[0x0][0x2d0], -R2 ;  /* 0x0000b4005e1c7a23 */ /* 0x000fc80000010802 */
[----:B------:R-:W2:Y:S06]  /*5bd0*/  MUFU.EX2 R2, R25 ;  /* 0x0000001900027308 */ /* 0x000eac0000000800 */
[----:B------:R-:W-:Y:S07]  /*5be0*/  HMMA.16816.F32.BF16 R116, R4, R20, R12 ;  /* 0x000000140474723c */ /* 0x000fee000004180c */
[----:B------:R-:W-:-:S02]  /*5bf0*/  FFMA.FTZ R13, R96, c[0x0][0x2d0], -R0 ;  /* 0x0000b400600d7a23 */ /* 0x000fc40000010800 */
[----:B------:R-:W-:Y:S01]  /*5c00*/  FFMA.FTZ R12, R95, c[0x0][0x2d0], -R0 ;  /* 0x0000b4005f0c7a23 */ /* 0x000fe20000010800 */
[----:B------:R-:W-:Y:S08]  /*5c10*/  MUFU.EX2 R15, R26 ;  /* 0x0000001a000f7308 */ /* 0x000ff00000000800 */
[----:B------:R-:W3:Y:S01]  /*5c20*/  MUFU.EX2 R13, R13 ;  /* 0x0000000d000d7308 */ /* 0x000ee20000000800 */
[----:B------:R-:W-:Y:S07]  /*5c30*/  HMMA.16816.F32.BF16 R20, R4, R22, R16 ;  /* 0x000000160414723c */ /* 0x000fee0000041810 */
[----:B------:R-:W4:Y:S01]  /*5c40*/  MUFU.EX2 R12, R12 ;  /* 0x0000000c000c7308 */ /* 0x000f220000000800 */
[----:B-1----:R-:W-:-:S07]  /*5c50*/  FADD.FTZ R16, R3, R27 ;  /* 0x0000001b03107221 */ /* 0x002fce0000010000 */
[----:B------:R-:W1:Y:S01]  /*5c60*/  MUFU.EX2 R14, R28 ;  /* 0x0000001c000e7308 */ /* 0x000e620000000800 */
[C---:B--2---:R-:W-:Y:S01]  /*5c70*/  FADD.FTZ R16, R2.reuse, R16 ;  /* 0x0000001002107221 */ /* 0x044fe20000010000 */
[----:B------:R-:W-:Y:S01]  /*5c80*/  F2FP.BF16.PACK_AB R128, R2, R3 ;  /* 0x000000030280723e */ /* 0x000fe200000010ff */
[--C-:B------:R-:W-:Y:S02]  /*5c90*/  FFMA.FTZ R18, R93, c[0x0][0x2d0], -R0.reuse ;  /* 0x0000b4005d127a23 */ /* 0x100fe40000010800 */
[----:B------:R-:W-:Y:S02]  /*5ca0*/  FFMA.FTZ R17, R92, c[0x0][0x2d0], -R0 ;  /* 0x0000b4005c117a23 */ /* 0x000fe40000010800 */
[----:B---3--:R-:W-:Y:S02]  /*5cb0*/  FADD.FTZ R0, R13, R29 ;  /* 0x0000001d0d007221 */ /* 0x008fe40000010000 */
[----:B------:R-:W-:Y:S02]  /*5cc0*/  FADD.FTZ R2, R15, R16 ;  /* 0x000000100f027221 */ /* 0x000fe40000010000 */
[----:B----4-:R-:W-:-:S02]  /*5cd0*/  FADD.FTZ R3, R12, R0 ;  /* 0x000000000c037221 */ /* 0x010fc40000010000 */
[----:B-1----:R-:W-:Y:S02]  /*5ce0*/  FADD.FTZ R0, R14, R2 ;  /* 0x000000020e007221 */ /* 0x002fe40000010000 */
[----:B------:R-:W1:Y:S03]  /*5cf0*/  MUFU.EX2 R2, R18 ;  /* 0x0000001200027308 */ /* 0x000e660000000800 */
[----:B------:R2:W-:Y:S01]  /*5d00*/  STL [R1+0x38], R0 ;  /* 0x0000380001007387 */ /* 0x0005e20000100800 */
[----:B------:R-:W-:Y:S01]  /*5d10*/  MOV R78, R38 ;  /* 0x00000026004e7202 */ /* 0x000fe20000000f00 */
[----:B------:R-:W-:Y:S02]  /*5d20*/  IMAD.MOV.U32 R38, RZ, RZ, R34 ;  /* 0x000000ffff267224 */ /* 0x000fe400078e0022 */
[----:B------:R-:W-:Y:S01]  /*5d30*/  IMAD.MOV.U32 R34, RZ, RZ, R30 ;  /* 0x000000ffff227224 */ /* 0x000fe200078e001e */
[----:B------:R-:W-:Y:S01]  /*5d40*/  MOV R30, R52 ;  /* 0x00000034001e7202 */ /* 0x000fe20000000f00 */
[----:B------:R-:W-:-:S02]  /*5d50*/  IMAD.MOV.U32 R52, RZ, RZ, R130 ;  /* 0x000000ffff347224 */ /* 0x000fc400078e0082 */
[----:B-1----:R-:W-:Y:S01]  /*5d60*/  FADD.FTZ R3, R2, R3 ;  /* 0x0000000302037221 */ /* 0x002fe20000010000 */
[----:B--2---:R-:W1:Y:S01]  /*5d70*/  MUFU.EX2 R0, R17 ;  /* 0x0000001100007308 */ /* 0x004e620000000800 */
[----:B------:R-:W-:Y:S01]  /*5d80*/  MOV R85, R77 ;  /* 0x0000004d00557202 */ /* 0x000fe20000000f00 */
[----:B------:R-:W-:Y:S01]  /*5d90*/  IMAD.MOV.U32 R77, RZ, RZ, R39 ;  /* 0x000000ffff4d7224 */ /* 0x000fe200078e0027 */
[----:B------:R-:W-:Y:S01]  /*5da0*/  MOV R76, R38 ;  /* 0x00000026004c7202 */ /* 0x000fe20000000f00 */
[----:B------:R-:W-:Y:S01]  /*5db0*/  IMAD.MOV.U32 R38, RZ, RZ, R46 ;  /* 0x000000ffff267224 */ /* 0x000fe200078e002e */
[----:B------:R-:W-:Y:S01]  /*5dc0*/  MOV R39, R47 ;  /* 0x0000002f00277202 */ /* 0x000fe20000000f00 */
[----:B------:R-:W-:Y:S02]  /*5dd0*/  IMAD.MOV.U32 R84, RZ, RZ, R78 ;  /* 0x000000ffff547224 */ /* 0x000fe400078e004e */
[----:B------:R-:W-:Y:S02]  /*5de0*/  IMAD.MOV.U32 R46, RZ, RZ, R162 ;  /* 0x000000ffff2e7224 */ /* 0x000fe400078e00a2 */
[----:B------:R-:W-:-:S02]  /*5df0*/  IMAD.MOV.U32 R78, RZ, RZ, R36 ;  /* 0x000000ffff4e7224 */ /* 0x000fc400078e0024 */
[----:B-1----:R-:W-:Y:S01]  /*5e00*/  FADD.FTZ R3, R0, R3 ;  /* 0x0000000300037221 */ /* 0x002fe20000010000 */
[----:B------:R-:W-:Y:S01]  /*5e10*/  MOV R36, R52 ;  /* 0x0000003400247202 */ /* 0x000fe20000000f00 */
[----:B------:R-:W-:-:S03]  /*5e20*/  IMAD.MOV.U32 R47, RZ, RZ, R161 ;  /* 0x000000ffff2f7224 */ /* 0x000fc600078e00a1 */
[----:B------:R-:W-:Y:S04]  /*5e30*/  STL [R1+0x34], R3 ;  /* 0x0000340301007387 */ /* 0x000fe80000100800 */
[----:B------:R1:W5:Y:S04]  /*5e40*/  LDL.LU R162, [R1+0xe0] ;  /* 0x0000e00001a27983 */ /* 0x0003680000300800 */
[----:B------:R1:W5:Y:S04]  /*5e50*/  LDL.LU R161, [R1+0xdc] ;  /* 0x0000dc0001a17983 */ /* 0x0003680000300800 */
[----:B------:R-:W2:Y:S01]  /*5e60*/  LDL R52, [R1+0x7c] ;  /* 0x00007c0001347983 */ /* 0x000ea20000100800 */
[----:B------:R-:W-:Y:S01]  /*5e70*/  IMAD.MOV.U32 R86, RZ, RZ, R82 ;  /* 0x000000ffff567224 */ /* 0x000fe200078e0052 */
[----:B------:R-:W-:Y:S01]  /*5e80*/  MOV R89, R153 ;  /* 0x0000009900597202 */ /* 0x000fe20000000f00 */
[----:B------:R-:W-:-:S02]  /*5e90*/  IMAD.MOV.U32 R82, RZ, RZ, R155 ;  /* 0x000000ffff527224 */ /* 0x000fc400078e009b */
[----:B------:R-:W-:Y:S02]  /*5ea0*/  IMAD.MOV.U32 R88, RZ, RZ, R154 ;  /* 0x000000ffff587224 */ /* 0x000fe400078e009a */
[----:B------:R-:W-:Y:S02]  /*5eb0*/  IMAD.MOV.U32 R90, RZ, RZ, R152 ;  /* 0x000000ffff5a7224 */ /* 0x000fe400078e0098 */
[----:B------:R-:W3:Y:S01]  /*5ec0*/  LDSM.16.MT88.4 R152, [R239+0x1000] ;  /* 0x00100000ef98783b */ /* 0x000ee20000004200 */
[----:B------:R-:W-:Y:S01]  /*5ed0*/  IMAD.MOV.U32 R91, RZ, RZ, R131 ;  /* 0x000000ffff5b7224 */ /* 0x000fe200078e0083 */
[----:B------:R-:W-:Y:S02]  /*5ee0*/  F2FP.BF16.PACK_AB R129, R12, R13 ;  /* 0x0000000d0c81723e */ /* 0x000fe400000010ff */
[----:B------:R-:W-:Y:S02]  /*5ef0*/  F2FP.BF16.PACK_AB R130, R14, R15 ;  /* 0x0000000f0e82723e */ /* 0x000fe400000010ff */
[----:B------:R-:W-:-:S02]  /*5f00*/  F2FP.BF16.PACK_AB R131, R0, R2 ;  /* 0x000000020083723e */ /* 0x000fc400000010ff */
[----:B------:R-:W-:Y:S01]  /*5f10*/  MOV R79, R37 ;  /* 0x00000025004f7202 */ /* 0x000fe20000000f00 */
[----:B------:R-:W-:Y:S02]  /*5f20*/  IMAD.MOV.U32 R37, RZ, RZ, R53 ;  /* 0x000000ffff257224 */ /* 0x000fe400078e0035 */
[----:B------:R-:W-:Y:S01]  /*5f30*/  IMAD.MOV.U32 R87, RZ, RZ, R80 ;  /* 0x000000ffff577224 */ /* 0x000fe200078e0050 */
[----:B------:R-:W-:Y:S01]  /*5f40*/  MOV R98, R32 ;  /* 0x0000002000627202 */ /* 0x000fe20000000f00 */
[----:B------:R-:W-:Y:S01]  /*5f50*/  IMAD.MOV.U32 R96, RZ, RZ, R34 ;  /* 0x000000ffff607224 */ /* 0x000fe200078e0022 */
[----:B------:R-:W-:Y:S01]  /*5f60*/  LDSM.16.MT88.4 R12, [R242+0x4800] ;  /* 0x00480000f20c783b */ /* 0x000fe20000004200 */
[C---:B---3--:R-:W-:Y:S08]  /*5f70*/  HMMA.16816.F32.BF16 R156, R128.reuse, R152, R156 ;  /* 0x00000098809c723c */ /* 0x048ff0000004189c */
[----:B------:R-:W-:Y:S01]  /*5f80*/  HMMA.16816.F32.BF16 R152, R128, R154, R144 ;  /* 0x0000009a8098723c */ /* 0x000fe20000041890 */
[----:B------:R-:W3:Y:S01]  /*5f90*/  LDSM.16.MT88.4 R144, [R241+0x1000] ;  /* 0x00100000f190783b */ /* 0x000ee20000004200 */
[----:B------:R-:W-:-:S03]  /*5fa0*/  MOV R53, R160 ;  /* 0x000000a000357202 */ /* 0x000fc60000000f00 */
[----:B------:R1:W5:Y:S04]  /*5fb0*/  LDL.LU R160, [R1+0xd8] ;  /* 0x0000d80001a07983 */ /* 0x0003680000300800 */
[----:B------:R-:W4:Y:S01]  /*5fc0*/  LDL.LU R80, [R1+0x28] ;  /* 0x0000280001507983 */ /* 0x000f220000300800 */
[C---:B---3--:R-:W-:Y:S08]  /*5fd0*/  HMMA.16816.F32.BF16 R148, R128.reuse, R144, R148 ;  /* 0x000000908094723c */ /* 0x048ff00000041894 */
[----:B------:R-:W-:Y:S01]  /*5fe0*/  HMMA.16816.F32.BF16 R144, R128, R146, R136 ;  /* 0x000000928090723c */ /* 0x000fe20000041888 */
[----:B------:R-:W3:Y:S01]  /*5ff0*/  LDSM.16.MT88.4 R136, [R240+0x1000] ;  /* 0x00100000f088783b */ /* 0x000ee20000004200 */
[----:B------:R-:W-:-:S02]  /*6000*/  IMAD.MOV.U32 R97, RZ, RZ, R35 ;  /* 0x000000ffff617224 */ /* 0x000fc400078e0023 */
[----:B------:R-:W-:Y:S01]  /*6010*/  IMAD.MOV.U32 R99, RZ, RZ, R33 ;  /* 0x000000ffff637224 */ /* 0x000fe200078e0021 */
[----:B------:R-:W-:Y:S01]  /*6020*/  MOV R33, R31 ;  /* 0x0000001f00217202 */ /* 0x000fe20000000f00 */
[----:B------:R-:W-:Y:S02]  /*6030*/  IMAD.MOV.U32 R32, RZ, RZ, R30 ;  /* 0x000000ffff207224 */ /* 0x000fe400078e001e */
[----:B------:R-:W-:Y:S02]  /*6040*/  IMAD.MOV.U32 R34, RZ, RZ, R54 ;  /* 0x000000ffff227224 */ /* 0x000fe400078e0036 */
[----:B------:R-:W-:Y:S01]  /*6050*/  IMAD.MOV.U32 R35, RZ, RZ, R55 ;  /* 0x000000ffff237224 */ /* 0x000fe200078e0037 */
[C---:B---3--:R-:W-:Y:S08]  /*6060*/  HMMA.16816.F32.BF16 R140, R128.reuse, R136, R140 ;  /* 0x00000088808c723c */ /* 0x048ff0000004188c */
[C---:B------:R-:W-:Y:S01]  /*6070*/  HMMA.16816.F32.BF16 R136, R128.reuse, R138, R32 ;  /* 0x0000008a8088723c */ /* 0x040fe20000041820 */
[----:B------:R-:W3:Y:S07]  /*6080*/  LDSM.16.MT88.4 R32, [R242+0x1000] ;  /* 0x00100000f220783b */ /* 0x000eee0000004200 */
[C---:B---3--:R-:W-:Y:S01]  /*6090*/  HMMA.16816.F32.BF16 R28, R128.reuse, R32, R96 ;  /* 0x00000020801c723c */ /* 0x048fe20000041860 */
[----:B------:R-:W-:Y:S07]  /*60a0*/  LDSM.16.MT88.4 R96, [R242+0x4000] ;  /* 0x00400000f260783b */ /* 0x000fee0000004200 */
[C---:B------:R-:W-:Y:S01]  /*60b0*/  HMMA.16816.F32.BF16 R32, R128.reuse, R34, R40 ;  /* 0x000000228020723c */ /* 0x040fe20000041828 */
[----:B------:R-:W3:Y:S07]  /*60c0*/  LDSM.16.MT88.4 R40, [R239+0x2800] ;  /* 0x00280000ef28783b */ /* 0x000eee0000004200 */
[C---:B---3--:R-:W-:Y:S08]  /*60d0*/  HMMA.16816.F32.BF16 R36, R128.reuse, R40, R36 ;  /* 0x000000288024723c */ /* 0x048ff00000041824 */
[C---:B------:R-:W-:Y:S01]  /*60e0*/  HMMA.16816.F32.BF16 R40, R128.reuse, R42, R48 ;  /* 0x0000002a8028723c */ /* 0x040fe20000041830 */
[----:B------:R-:W3:Y:S07]  /*60f0*/  LDSM.16.MT88.4 R48, [R241+0x2800] ;  /* 0x00280000f130783b */ /* 0x000eee0000004200 */
[C---:B---3--:R-:W-:Y:S08]  /*6100*/  HMMA.16816.F32.BF16 R44, R128.reuse, R48, R44 ;  /* 0x00000030802c723c */ /* 0x048ff0000004182c */
[----:B------:R-:W-:Y:S01]  /*6110*/  HMMA.16816.F32.BF16 R48, R128, R50, R56 ;  /* 0x000000328030723c */ /* 0x000fe20000041838 */
[----:B------:R-:W3:Y:S01]  /*6120*/  LDSM.16.MT88.4 R56, [R240+0x2800] ;  /* 0x00280000f038783b */ /* 0x000ee20000004200 */
[----:B--2---:R-:W-:Y:S01]  /*6130*/  MOV R26, R52 ;  /* 0x00000034001a7202 */ /* 0x004fe20000000f00 */
[----:B------:R-:W-:-:S05]  /*6140*/  IMAD.MOV.U32 R27, RZ, RZ, R53 ;  /* 0x000000ffff1b7224 */ /* 0x000fca00078e0035 */
[C---:B------:R-:W-:Y:S08]  /*6150*/  HMMA.16816.F32.BF16 R92, R128.reuse, R96, R124 ;  /* 0x00000060805c723c */ /* 0x040ff0000004187c */
[C---:B------:R-:W-:Y:S01]  /*6160*/  HMMA.16816.F32.BF16 R96, R128.reuse, R98, R104 ;  /* 0x000000628060723c */ /* 0x040fe20000041868 */
[----:B------:R-:W2:Y:S07]  /*6170*/  LDSM.16.MT88.4 R104, [R239+0x5800] ;  /* 0x00580000ef68783b */ /* 0x000eae0000004200 */
[C---:B---3--:R-:W-:Y:S01]  /*6180*/  HMMA.16816.F32.BF16 R52, R128.reuse, R56, R64 ;  /* 0x000000388034723c */ /* 0x048fe20000041840 */
[----:B------:R-:W3:Y:S07]  /*6190*/  LDSM.16.MT88.4 R64, [R242+0x2800] ;  /* 0x00280000f240783b */ /* 0x000eee0000004200 */
[C---:B------:R-:W-:Y:S08]  /*61a0*/  HMMA.16816.F32.BF16 R56, R128.reuse, R58, R60 ;  /* 0x0000003a8038723c */ /* 0x040ff0000004183c */
[C---:B--2---:R-:W-:Y:S08]  /*61b0*/  HMMA.16816.F32.BF16 R100, R128.reuse, R104, R100 ;  /* 0x000000688064723c */ /* 0x044ff00000041864 */
[----:B------:R-:W-:Y:S01]  /*61c0*/  HMMA.16816.F32.BF16 R104, R128, R106, R112 ;  /* 0x0000006a8068723c */ /* 0x000fe20000041870 */
[----:B------:R-:W2:Y:S07]  /*61d0*/  LDSM.16.MT88.4 R112, [R241+0x5800] ;  /* 0x00580000f170783b */ /* 0x000eae0000004200 */
[C---:B------:R-:W-:Y:S08]  /*61e0*/  HMMA.16816.F32.BF16 R16, R8.reuse, R12, RZ ;  /* 0x0000000c0810723c */ /* 0x040ff000000418ff */
[----:B------:R-:W-:Y:S01]  /*61f0*/  HMMA.16816.F32.BF16 R8, R8, R14, RZ ;  /* 0x0000000e0808723c */ /* 0x000fe200000418ff */
[----:B------:R-:W1:Y:S07]  /*6200*/  LDSM.16.MT88.4 R12, [R242+0x5000] ;  /* 0x00500000f20c783b */ /* 0x000e6e0000004200 */
[----:B---3--:R-:W-:Y:S01]  /*6210*/  HMMA.16816.F32.BF16 R60, R128, R64, R72 ;  /* 0x00000040803c723c */ /* 0x008fe20000041848 */
[----:B------:R-:W3:Y:S01]  /*6220*/  LDSM.16.MT88.4 R72, [R239+0x4000] ;  /* 0x00400000ef48783b */ /* 0x000ee20000004200 */
[----:B------:R-:W-:Y:S01]  /*6230*/  @P3 IMAD.HI.U32 R2, R135, c[0x0][0x2c8], RZ ;  /* 0x0000b20087023a27 */ /* 0x000fe200078e00ff */
[----:B----4-:R-:W-:-:S03]  /*6240*/  MOV R25, R80 ;  /* 0x0000005000197202 */ /* 0x010fc60000000f00 */
[----:B------:R-:W-:Y:S01]  /*6250*/  IMAD.MOV.U32 R0, RZ, RZ, R135 ;  /* 0x000000ffff007224 */ /* 0x000fe200078e0087 */
[----:B------:R-:W-:Y:S01]  /*6260*/  @P3 SHF.R.U32.HI R0, RZ, c[0x0][0x2cc], R2 ;  /* 0x0000b300ff003a19 */ /* 0x000fe20000011602 */
[----:B------:R-:W-:Y:S01]  /*6270*/  HMMA.16816.F32.BF16 R64, R128, R66, R68 ;  /* 0x000000428040723c */ /* 0x000fe20000041844 */
[----:B------:R-:W-:Y:S02]  /*6280*/  IMAD.MOV.U32 R24, RZ, RZ, R82 ;  /* 0x000000ffff187224 */ /* 0x000fe400078e0052 */
[----:B------:R-:W4:Y:S01]  /*6290*/  LDSM.16.MT88.4 R80, [R241+0x4000] ;  /* 0x00400000f150783b */ /* 0x000f220000004200 */
[----:B------:R-:W-:-:S04]  /*62a0*/  IADD3 R0, R0, R26, -R27 ;  /* 0x0000001a00007210 */ /* 0x000fc80007ffe81b */
[C---:B--2---:R-:W-:Y:S08]  /*62b0*/  HMMA.16816.F32.BF16 R108, R128.reuse, R112, R108 ;  /* 0x00000070806c723c */ /* 0x044ff0000004186c */
[----:B------:R-:W-:Y:S01]  /*62c0*/  HMMA.16816.F32.BF16 R112, R128, R114, R120 ;  /* 0x000000728070723c */ /* 0x000fe20000041878 */
[----:B------:R-:W2:Y:S07]  /*62d0*/  LDSM.16.MT88.4 R120, [R240+0x5800] ;  /* 0x00580000f078783b */ /* 0x000eae0000004200 */
[----:B-1----:R-:W-:Y:S08]  /*62e0*/  HMMA.16816.F32.BF16 R16, R4, R12, R16 ;  /* 0x0000000c0410723c */ /* 0x002ff00000041810 */
[----:B---3--:R-:W-:Y:S01]  /*62f0*/  HMMA.16816.F32.BF16 R68, R128, R72, R88 ;  /* 0x000000488044723c */ /* 0x008fe20000041858 */
[----:B------:R-:W1:Y:S07]  /*6300*/  LDSM.16.MT88.4 R88, [R240+0x4000] ;  /* 0x00400000f058783b */ /* 0x000e6e0000004200 */
[----:B------:R-:W-:Y:S01]  /*6310*/  HMMA.16816.F32.BF16 R8, R4, R14, R8 ;  /* 0x0000000e0408723c */ /* 0x000fe20000041808 */
[----:B------:R-:W3:Y:S01]  /*6320*/  LDSM.16.MT88.4 R4, [R242+0x5800] ;  /* 0x00580000f204783b */ /* 0x000ee20000004200 */
[----:B------:R-:W-:-:S05]  /*6330*/  IMAD.HI R0, R0, 0x2aaaaaab, RZ ;  /* 0x2aaaaaab00007827 */ /* 0x000fca00078e02ff */
[----:B------:R-:W-:-:S04]  /*6340*/  SHF.R.U32.HI R2, RZ, 0x1f, R0 ;  /* 0x0000001fff027819 */ /* 0x000fc80000011600 */
[----:B------:R-:W-:Y:S02]  /*6350*/  LEA.HI.SX32 R0, R0, R2, 0x1d ;  /* 0x0000000200007211 */ /* 0x000fe400078feaff */
[----:B------:R-:W-:Y:S02]  /*6360*/  IADD3 R3, R25, -0x2, RZ ;  /* 0xfffffffe19037810 */ /* 0x000fe40007ffe0ff */
[----:B------:R-:W-:-:S03]  /*6370*/  IMNMX R0, R24, R0, !PT ;  /* 0x0000000018007217 */ /* 0x000fc60007800200 */
[----:B------:R3:W-:Y:S04]  /*6380*/  STL [R1+0x20], R3 ;  /* 0x0000200301007387 */ /* 0x0007e80000100800 */
[----:B------:R3:W-:Y:S01]  /*6390*/  STL [R1+0x60], R0 ;  /* 0x0000600001007387 */ /* 0x0007e20000100800 */
[----:B------:R-:W-:Y:S01]  /*63a0*/  ISETP.GE.AND P0, PT, R3, R0, PT ;  /* 0x000000000300720c */ /* 0x000fe20003f06270 */
[C---:B----4-:R-:W-:Y:S08]  /*63b0*/  HMMA.16816.F32.BF16 R76, R128.reuse, R80, R76 ;  /* 0x00000050804c723c */ /* 0x050ff0000004184c */
[C---:B--2---:R-:W-:Y:S08]  /*63c0*/  HMMA.16816.F32.BF16 R116, R128.reuse, R120, R116 ;  /* 0x000000788074723c */ /* 0x044ff00000041874 */
[C---:B-1----:R-:W-:Y:S08]  /*63d0*/  HMMA.16816.F32.BF16 R84, R128.reuse, R88, R84 ;  /* 0x000000588054723c */ /* 0x042ff00000041854 */
[C---:B------:R-:W-:Y:S08]  /*63e0*/  HMMA.16816.F32.BF16 R72, R128.reuse, R74, R176 ;  /* 0x0000004a8048723c */ /* 0x040ff000000418b0 */
[C---:B------:R-:W-:Y:S08]  /*63f0*/  HMMA.16816.F32.BF16 R80, R128.reuse, R82, R172 ;  /* 0x000000528050723c */ /* 0x040ff000000418ac */
[C---:B------:R-:W-:Y:S08]  /*6400*/  HMMA.16816.F32.BF16 R88, R128.reuse, R90, R168 ;  /* 0x0000005a8058723c */ /* 0x040ff000000418a8 */
[C---:B------:R-:W-:Y:S08]  /*6410*/  HMMA.16816.F32.BF16 R120, R128.reuse, R122, R20 ;  /* 0x0000007a8078723c */ /* 0x040ff00000041814 */
[C---:B---3--:R-:W-:Y:S08]  /*6420*/  HMMA.16816.F32.BF16 R124, R128.reuse, R4, R16 ;  /* 0x00000004807c723c */ /* 0x048ff00000041810 */
[----:B------:R-:W-:Y:S01]  /*6430*/  HMMA.16816.F32.BF16 R128, R128, R6, R8 ;  /* 0x000000068080723c */ /* 0x000fe20000041808 */
[----:B------:R-:W-:Y:S07]  /*6440*/  @!P0 BRA `(.L_x_879) ;  /* 0x000032c000008947 */ /* 0x000fee0003800000 */
[----:B------:R-:W-:Y:S01]  /*6450*/  IMAD.IADD R0, R134, 0x1, R135 ;  /* 0x0000000186007824 */ /* 0x000fe200078e0287 */
[----:B------:R-:W-:Y:S01]  /*6460*/  MOV R2, R3 ;  /* 0x0000000300027202 */ /* 0x000fe20000000f00 */
[----:B------:R-:W-:Y:S01]  /*6470*/  IMAD.MOV.U32 R134, RZ, RZ, R132 ;  /* 0x000000ffff867224 */ /* 0x000fe200078e0084 */
[----:B------:R-:W-:-:S02]  /*6480*/  MOV R135, R133 ;  /* 0x0000008500877202 */ /* 0x000fc40000000f00 */
[----:B------:R1:W-:Y:S02]  /*6490*/  STL [R1+0x30], R0 ;  /* 0x0000300001007387 */ /* 0x0003e40000100800 */
[----:B-1----:R-:W-:-:S05]  /*64a0*/  @P3 IMAD.HI.U32 R0, R0, c[0x0][0x2c8], RZ ;  /* 0x0000b20000003a27 */ /* 0x002fca00078e00ff */
[----:B------:R-:W-:-:S05]  /*64b0*/  @P3 SHF.R.U32.HI R0, RZ, c[0x0][0x2cc], R0 ;  /* 0x0000b300ff003a19 */ /* 0x000fca0000011600 */
[----:B------:R1:W-:Y:S04]  /*64c0*/  @P3 STL [R1+0x68], R0 ;  /* 0x0000680001003387 */ /* 0x0003e80000100800 */
[----:B------:R1:W-:Y:S02]  /*64d0*/  STL [R1+0x1c], R2 ;  /* 0x00001c0201007387 */ /* 0x0003e40000100800 */
.L_x_884:
[----:B------:R-:W2:Y:S01]  /*64e0*/  LDL R3, [R1] ;  /* 0x0000000001037983 */ /* 0x000ea20000100800 */
[----:B------:R-:W-:Y:S04]  /*64f0*/  DEPBAR.LE SB0, 0x0 ;  /* 0x000080000000791a */ /* 0x000fe80000000000 */
[----:B------:R-:W3:Y:S01]  /*6500*/  LDL R6, [R1+0x3c] ;  /* 0x00003c0001067983 */ /* 0x000ee20000100800 */
[----:B------:R-:W-:Y:S01]  /*6510*/  WARPSYNC 0xffffffff ;  /* 0xffffffff00007948 */ /* 0x000fe20003800000 */
[----:B------:R-:W-:Y:S02]  /*6520*/  BSSY B0, `(.L_x_880) ;  /* 0x0000033000007945 */ /* 0x000fe40003800000 */
[----:B-1----:R-:W4:Y:S04]  /*6530*/  LDL R2, [R1+0x4] ;  /* 0x0000040001027983 */ /* 0x002f280000100800 */
[----:B------:R-:W3:Y:S04]  /*6540*/  LDL R132, [R1+0x1c] ;  /* 0x00001c0001847983 */ /* 0x000ee80000100800 */
[----:B------:R-:W3:Y:S04]  /*6550*/  LDL R0, [R1+0x2c] ;  /* 0x00002c0001007983 */ /* 0x000ee80000100800 */
[----:B------:R-:W-:Y:S06]  /*6560*/  BAR.SYNC.DEFER_BLOCKING 0x0 ;  /* 0x0000000000007b1d */ /* 0x000fec0000010000 */
[----:B------:R1:W1:Y:S04]  /*6570*/  LDSM.16.M88.4 R8, [R236] ;  /* 0x00000000ec08783b */ /* 0x0002680000000200 */
[----:B------:R1:W1:Y:S04]  /*6580*/  LDSM.16.M88.4 R16, [R236+0x800] ;  /* 0x00080000ec10783b */ /* 0x0002680000000200 */
[----:B------:R1:W1:Y:S04]  /*6590*/  LDSM.16.M88.4 R24, [R236+0x1000] ;  /* 0x00100000ec18783b */ /* 0x0002680000000200 */
[----:B------:R1:W1:Y:S04]  /*65a0*/  LDSM.16.M88.4 R168, [R243] ;  /* 0x00000000f3a8783b */ /* 0x0002680000000200 */
[----:B--2---:R2:W1:Y:S04]  /*65b0*/  LDSM.16.M88.4 R172, [R3] ;  /* 0x0000000003ac783b */ /* 0x0044680000000200 */
[----:B----4-:R2:W4:Y:S01]  /*65c0*/  LDSM.16.M88.4 R176, [R2] ;  /* 0x0000000002b0783b */ /* 0x0105220000000200 */
[----:B---3--:R-:W-:Y:S02]  /*65d0*/  ISETP.GT.AND P0, PT, R6, R132, PT ;  /* 0x000000840600720c */ /* 0x008fe40003f04270 */
[----:B------:R-:W-:Y:S11]  /*65e0*/  LOP3.LUT P4, RZ, R0, 0x2, RZ, 0xc0, !PT ;  /* 0x0000000200ff7812 */ /* 0x000ff6000788c0ff */
[----:B------:R-:W-:-:S05]  /*65f0*/  @P0 BRA `(.L_x_881) ;  /* 0x0000025000000947 */ /* 0x000fca0003800000 */
[----:B------:R-:W3:Y:S01]  /*6600*/  LDL.64 R14, [R1+0x58] ;  /* 0x00005800010e7983 */ /* 0x000ee20000100a00 */
[----:B------:R-:W-:Y:S02]  /*6610*/  LOP3.LUT P3, RZ, R0, 0x1, RZ, 0xc0, !PT ;  /* 0x0000000100ff7812 */ /* 0x000fe4000786c0ff */
[----:B------:R-:W-:Y:S01]  /*6620*/  SHF.R.S32.HI R0, RZ, 0x1f, R132 ;  /* 0x0000001fff007819 */ /* 0x000fe20000011484 */
[----:B--2---:R-:W2:Y:S04]  /*6630*/  LDL.64 R12, [R1+0x48] ;  /* 0x00004800010c7983 */ /* 0x004ea80000100a00 */
[----:B----4-:R-:W4:Y:S01]  /*6640*/  LDL R7, [R1+0x18] ;  /* 0x0000180001077983 */ /* 0x010f220000100800 */
[----:B------:R-:W-:Y:S03]  /*6650*/  IMAD R0, R0, c[0x0][0x208], RZ ;  /* 0x0000820000007a24 */ /* 0x000fe600078e02ff */
[----:B------:R-:W1:Y:S01]  /*6660*/  S2R R2, SR_TID.X ;  /* 0x0000000000027919 */ /* 0x000e620000002100 */
[----:B------:R-:W-:Y:S01]  /*6670*/  IMAD R0, R132, c[0x0][0x20c], R0 ;  /* 0x0000830084007a24 */ /* 0x000fe200078e0200 */
[----:B-1----:R-:W-:Y:S01]  /*6680*/  ISETP.GT.AND P2, PT, R2, 0x7f, PT ;  /* 0x0000007f0200780c */ /* 0x002fe20003f44270 */
[----:B------:R-:W-:Y:S04]  /*6690*/  IMAD.WIDE.U32 R2, R132, c[0x0][0x208], RZ ;  /* 0x0000820084027a25 */ /* 0x000fe800078e00ff */
[----:B------:R-:W-:Y:S02]  /*66a0*/  IMAD.IADD R0, R3, 0x1, R0 ;  /* 0x0000000103007824 */ /* 0x000fe400078e0200 */
[----:B------:R-:W-:Y:S04]  /*66b0*/  IMAD.WIDE.U32 R2, R2, 0x30, RZ ;  /* 0x0000003002027825 */ /* 0x000fe800078e00ff */
[----:B------:R-:W-:Y:S02]  /*66c0*/  IMAD R0, R0, 0x30, RZ ;  /* 0x0000003000007824 */ /* 0x000fe400078e02ff */
[----:B------:R-:W-:Y:S02]  /*66d0*/  @!P2 IMAD.MOV.U32 R4, RZ, RZ, c[0x0][0x208] ;  /* 0x00008200ff04a624 */ /* 0x000fe400078e00ff */
[----:B------:R-:W-:Y:S02]  /*66e0*/  IMAD.IADD R0, R3, 0x1, R0 ;  /* 0x0000000103007824 */ /* 0x000fe400078e0200 */
[----:B------:R-:W-:Y:S01]  /*66f0*/  @!P2 IMAD.MOV.U32 R3, RZ, RZ, c[0x0][0x20c] ;  /* 0x00008300ff03a624 */ /* 0x000fe200078e00ff */
[-C--:B---3--:R-:W-:Y:S02]  /*6700*/  IADD3 R5, P1, R14, R2.reuse, RZ ;  /* 0x000000020e057210 */ /* 0x088fe40007f3e0ff */
[C---:B------:R-:W-:Y:S04]  /*6710*/  @!P2 LEA R2, P0, R4.reuse, R2, 0x5 ;  /* 0x000000020402a211 */ /* 0x040fe800078028ff */
[----:B------:R-:W-:Y:S01]  /*6720*/  @!P2 LEA.HI.X R3, R4, R0, R3, 0x5, P0 ;  /* 0x000000000403a211 */ /* 0x000fe200000f2c03 */
[--C-:B--2---:R-:W-:Y:S01]  /*6730*/  IMAD.X R0, R0, 0x1, R13.reuse, P1 ;  /* 0x0000000100007824 */ /* 0x104fe200008e060d */
[C---:B------:R-:W-:Y:S04]  /*6740*/  LEA R4, P0, R5.reuse, c[0x0][0x1f8], 0x1 ;  /* 0x00007e0005047a11 */ /* 0x040fe800078008ff */
[----:B------:R-:W-:Y:S02]  /*6750*/  LEA.HI.X R5, R5, c[0x0][0x1fc], R0, 0x1, P0 ;  /* 0x00007f0005057a11 */ /* 0x000fe400000f0c00 */
[----:B------:R-:W-:Y:S03]  /*6760*/  @!P2 IADD3 R0, P0, R2, R14, RZ ;  /* 0x0000000e0200a210 */ /* 0x000fe60007f1e0ff */
[----:B------:R-:W-:Y:S01]  /*6770*/  @!PT LDS RZ, [RZ] ;  /* 0x00000000fffff984 */ /* 0x000fe20000000800 */
[----:B------:R-:W-:Y:S01]  /*6780*/  @!PT LDS RZ, [RZ] ;  /* 0x00000000fffff984 */ /* 0x000fe20000000800 */
[----:B------:R-:W-:Y:S01]  /*6790*/  @!PT LDS RZ, [RZ] ;  /* 0x00000000fffff984 */ /* 0x000fe20000000800 */
[----:B----4-:R1:W-:Y:S02]  /*67a0*/  LDGSTS.E.BYPASS.LTC128B.128 [R7+0x4080], [R4.64], !P3 ;  /* 0x0408000004077fae */ /* 0x0103e4000d901d46 */
        /* <DEDUP_REMOVED lines=10> */
.L_x_881:
[----:B------:R-:W-:Y:S05]  /*6850*/  BSYNC B0 ;  /* 0x0000000000007941 */ /* 0x000fea0003800000 */
.L_x_880:
[----:B-12---:R-:W-:Y:S01]  /*6860*/  MOV R2, R6 ;  /* 0x0000000600027202 */ /* 0x006fe20000000f00 */
[----:B------:R-:W0:Y:S01]  /*6870*/  LDGDEPBAR ;  /* 0x00000000000079af */ /* 0x000e220000000000 */
[C---:B-----5:R-:W-:Y:S01]  /*6880*/  HMMA.16816.F32.BF16 R4, R160.reuse, R8, RZ ;  /* 0x00000008a004723c */ /* 0x060fe200000418ff */
[----:B------:R-:W-:Y:S07]  /*6890*/  BSSY B0, `(.L_x_882) ;  /* 0x00000f0000007945 */ /* 0x000fee0003800000 */
        /* <DEDUP_REMOVED lines=11> */
[C---:B----4-:R-:W-:Y:S08]  /*6950*/  HMMA.16816.F32.BF16 R20, R164.reuse, R176, R20 ;  /* 0x000000b0a414723c */ /* 0x050ff00000041814 */
        /* <DEDUP_REMOVED lines=125> */
[----:B------:R-:W-:Y:S04]  /*7130*/  FMUL.FTZ R10, R10, c[0x0][0x320] ;  /* 0x0000c8000a0a7a20 */ /* 0x000fe80000410000 */
[----:B------:R-:W-:Y:S01]  /*7140*/  MUFU.TANH R133, R10 ;  /* 0x0000000a00857308 */ /* 0x000fe20000002400 */
[C---:B------:R-:W-:Y:S04]  /*7150*/  HMMA.16816.F32.BF16 R16, R232.reuse, R170, R16 ;  /* 0x000000aae810723c */ /* 0x040fe80000041810 */
[----:B--2---:R-:W-:Y:S05]  /*7160*/  FMUL.FTZ R0, R5, c[0x0][0x320] ;  /* 0x0000c80005007a20 */ /* 0x004fea0000410000 */
[----:B------:R1:W-:Y:S03]  /*7170*/  MUFU.TANH R178, R0 ;  /* 0x0000000000b27308 */ /* 0x0003e60000002400 */
[----:B-1----:R-:W-:Y:S07]  /*7180*/  FMUL.FTZ R0, R6, c[0x0][0x320] ;  /* 0x0000c80006007a20 */ /* 0x002fee0000410000 */
[----:B------:R1:W-:Y:S02]  /*7190*/  MUFU.TANH R173, R0 ;  /* 0x0000000000ad7308 */ /* 0x0003e40000002400 */
[----:B-1----:R-:W-:Y:S02]  /*71a0*/  FMUL.FTZ R0, R7, c[0x0][0x320] ;  /* 0x0000c80007007a20 */ /* 0x002fe40000410000 */
[----:B------:R-:W1:Y:S01]  /*71b0*/  LDSM.16.M88.4 R4, [R237+0x5800] ;  /* 0x00580000ed04783b */ /* 0x000e620000000200 */
[----:B------:R-:W-:Y:S05]  /*71c0*/  DEPBAR.LE SB0, 0x0 ;  /* 0x000080000000791a */ /* 0x000fea0000000000 */
[----:B------:R2:W-:Y:S02]  /*71d0*/  MUFU.TANH R172, R0 ;  /* 0x0000000000ac7308 */ /* 0x0005e40000002400 */
[----:B------:R-:W-:Y:S01]  /*71e0*/  BAR.SYNC.DEFER_BLOCKING 0x0 ;  /* 0x0000000000007b1d */ /* 0x000fe20000010000 */
[----:B--2---:R-:W-:Y:S01]  /*71f0*/  FMUL.FTZ R0, R8, c[0x0][0x320] ;  /* 0x0000c80008007a20 */ /* 0x004fe20000410000 */
[----:B------:R-:W-:Y:S06]  /*7200*/  MOV R8, R132 ;  /* 0x0000008400087202 */ /* 0x000fec0000000f00 */
[----:B------:R2:W-:Y:S01]  /*7210*/  MUFU.TANH R132, R3 ;  /* 0x0000000300847308 */ /* 0x0005e20000002400 */
[C---:B-1----:R-:W-:Y:S09]  /*7220*/  HMMA.16816.F32.BF16 R20, R232.reuse, R4, R20 ;  /* 0x00000004e814723c */ /* 0x042ff20000041814 */
[----:B------:R1:W-:Y:S01]  /*7230*/  MUFU.TANH R177, R0 ;  /* 0x0000000000b17308 */ /* 0x0003e20000002400 */
[----:B------:R-:W-:Y:S03]  /*7240*/  HMMA.16816.F32.BF16 R24, R232, R6, R24 ;  /* 0x00000006e818723c */ /* 0x000fe60000041818 */
[----:B--2---:R-:W-:Y:S01]  /*7250*/  MOV R3, R2 ;  /* 0x0000000200037202 */ /* 0x004fe20000000f00 */
[----:B------:R-:W-:Y:S05]  /*7260*/  FMUL.FTZ R2, R13, c[0x0][0x320] ;  /* 0x0000c8000d027a20 */ /* 0x000fea0000410000 */
[----:B------:R-:W-:Y:S03]  /*7270*/  MUFU.TANH R168, R2 ;  /* 0x0000000200a87308 */ /* 0x000fe60000002400 */
[----:B-1----:R-:W-:Y:S07]  /*7280*/  FMUL.FTZ R0, R9, c[0x0][0x320] ;  /* 0x0000c80009007a20 */ /* 0x002fee0000410000 */
[----:B------:R1:W-:Y:S02]  /*7290*/  MUFU.TANH R175, R0 ;  /* 0x0000000000af7308 */ /* 0x0003e40000002400 */
[----:B-1----:R-:W-:Y:S08]  /*72a0*/  FMUL.FTZ R0, R12, c[0x0][0x320] ;  /* 0x0000c8000c007a20 */ /* 0x002ff00000410000 */
        /* <DEDUP_REMOVED lines=9> */
[----:B-1----:R-:W-:Y:S01]  /*7340*/  FMUL.FTZ R0, R18, c[0x0][0x320] ;  /* 0x0000c80012007a20 */ /* 0x002fe20000410000 */
[----:B------:R-:W-:Y:S07]  /*7350*/  MOV R18, R8 ;  /* 0x0000000800127202 */ /* 0x000fee0000000f00 */
[----:B------:R1:W-:Y:S01]  /*7360*/  MUFU.TANH R10, R0 ;  /* 0x00000000000a7308 */ /* 0x0003e20000002400 */
[----:B------:R-:W-:Y:S01]  /*7370*/  ISETP.GT.AND P0, PT, R18, R3, PT ;  /* 0x000000031200720c */ /* 0x000fe20003f04270 */
[----:B-1----:R-:W-:Y:S02]  /*7380*/  FMUL.FTZ R0, R19, c[0x0][0x320] ;  /* 0x0000c80013007a20 */ /* 0x002fe40000410000 */
[----:B------:R1:W5:Y:S06]  /*7390*/  LDL R19, [R1+0x2c] ;  /* 0x00002c0001137983 */ /* 0x00036c0000100800 */
[----:B------:R2:W-:Y:S02]  /*73a0*/  MUFU.TANH R9, R0 ;  /* 0x0000000000097308 */ /* 0x0005e40000002400 */
[----:B--2---:R-:W-:Y:S08]  /*73b0*/  FMUL.FTZ R0, R20, c[0x0][0x320] ;  /* 0x0000c80014007a20 */ /* 0x004ff00000410000 */
        /* <DEDUP_REMOVED lines=8> */
[----:B------:R2:W3:Y:S02]  /*7440*/  MUFU.TANH R4, R0 ;  /* 0x0000000000047308 */ /* 0x0004e40000002400 */
[----:B--2---:R-:W-:Y:S01]  /*7450*/  FMUL.FTZ R0, R25, c[0x0][0x320] ;  /* 0x0000c80019007a20 */ /* 0x004fe20000410000 */
[----:B---3--:R1:W-:Y:S07]  /*7460*/  STL [R1+0x20], R4 ;  /* 0x0000200401007387 */ /* 0x0083ee0000100800 */
[----:B------:R2:W3:Y:S02]  /*7470*/  MUFU.TANH R2, R0 ;  /* 0x0000000000027308 */ /* 0x0004e40000002400 */
[----:B--2---:R-:W-:Y:S01]  /*7480*/  FMUL.FTZ R0, R26, c[0x0][0x320] ;  /* 0x0000c8001a007a20 */ /* 0x004fe20000410000 */
[----:B---3--:R1:W-:Y:S07]  /*7490*/  STL [R1+0x24], R2 ;  /* 0x0000240201007387 */ /* 0x0083ee0000100800 */
[----:B------:R2:W3:Y:S02]  /*74a0*/  MUFU.TANH R17, R0 ;  /* 0x0000000000117308 */ /* 0x0004e40000002400 */
[----:B--2---:R-:W-:Y:S08]  /*74b0*/  FMUL.FTZ R0, R27, c[0x0][0x320] ;  /* 0x0000c8001b007a20 */ /* 0x004ff00000410000 */
[----:B------:R1:W2:Y:S01]  /*74c0*/  MUFU.TANH R16, R0 ;  /* 0x0000000000107308 */ /* 0x0002a20000002400 */
[----:B------:R-:W-:-:S05]  /*74d0*/  @!P0 BRA `(.L_x_883) ;  /* 0x000002b000008947 */ /* 0x000fca0003800000 */
[----:B---3--:R-:W3:Y:S01]  /*74e0*/  LDL.64 R20, [R1+0x50] ;  /* 0x0000500001147983 */ /* 0x008ee20000100a00 */
[----:B-1----:R-:W-:Y:S03]  /*74f0*/  IADD3 R0, R18, -0x1, RZ ;  /* 0xffffffff12007810 */ /* 0x002fe60007ffe0ff */
[----:B------:R-:W4:Y:S04]  /*7500*/  LDL.64 R14, [R1+0x40] ;  /* 0x00004000010e7983 */ /* 0x000f280000100a00 */
[----:B--2---:R-:W2:Y:S04]  /*7510*/  LDL R13, [R1+0x18] ;  /* 0x00001800010d7983 */ /* 0x004ea80000100800 */
[----:B------:R-:W1:Y:S02]  /*7520*/  S2R R2, SR_TID.X ;  /* 0x0000000000027919 */ /* 0x000e640000002100 */
[----:B-1----:R-:W-:Y:S04]  /*7530*/  SHF.R.S32.HI R3, RZ, 0x1f, R2 ;  /* 0x0000001fff037819 */ /* 0x002fe80000011402 */
[----:B------:R-:W-:Y:S02]  /*7540*/  LEA.HI R3, R3, R2, RZ, 0x3 ;  /* 0x0000000203037211 */ /* 0x000fe400078f18ff */
[----:B------:R-:W-:Y:S02]  /*7550*/  SHF.R.S32.HI R2, RZ, 0x1f, R0 ;  /* 0x0000001fff027819 */ /* 0x000fe40000011400 */
[----:B------:R-:W-:Y:S03]  /*7560*/  SHF.R.S32.HI R3, RZ, 0x3, R3 ;  /* 0x00000003ff037819 */ /* 0x000fe60000011403 */
[----:B------:R-:W-:Y:S01]  /*7570*/  IMAD R4, R2, c[0x0][0x1e0], RZ ;  /* 0x0000780002047a24 */ /* 0x000fe200078e02ff */
[----:B------:R-:W-:Y:S03]  /*7580*/  IADD3 R3, -R3, 0x30, RZ ;  /* 0x0000003003037810 */ /* 0x000fe60007ffe1ff */
[C---:B------:R-:W-:Y:S01]  /*7590*/  IMAD R4, R0.reuse, c[0x0][0x1e4], R4 ;  /* 0x0000790000047a24 */ /* 0x040fe200078e0204 */
        /* <DEDUP_REMOVED lines=9> */
[-C--:B---3--:R-:W-:Y:S02]  /*7630*/  @P1 IADD3 R5, P3, R20, R2.reuse, RZ ;  /* 0x0000000214051210 */ /* 0x088fe40007f7e0ff */
[----:B------:R-:W-:Y:S03]  /*7640*/  @P0 LEA R2, P2, R4, R2, 0x5 ;  /* 0x0000000204020211 */ /* 0x000fe600078428ff */
[----:B----4-:R-:W-:Y:S01]  /*7650*/  @P1 IMAD.X R6, R0, 0x1, R15, P3 ;  /* 0x0000000100061824 */ /* 0x010fe200018e060f */
[----:B------:R-:W-:Y:S02]  /*7660*/  @P0 LEA.HI.X R3, R4, R0, R3, 0x5, P2 ;  /* 0x0000000004030211 */ /* 0x000fe400010f2c03 */
[----:B------:R-:W-:Y:S02]  /*7670*/  @P0 IADD3 R0, P2, R2, R20, RZ ;  /* 0x0000001402000210 */ /* 0x000fe40007f5e0ff */
[----:B-----5:R-:W-:Y:S03]  /*7680*/  LOP3.LUT P3, RZ, R19, 0x1, RZ, 0xc0, !PT ;  /* 0x0000000113ff7812 */ /* 0x020fe6000786c0ff */
        /* <DEDUP_REMOVED lines=8> */
[----:B--2---:R1:W-:Y:S04]  /*7710*/  @P1 LDGSTS.E.BYPASS.LTC128B.128 [R13+0x14080], [R4.64], !P3 ;  /* 0x14080000040d1fae */ /* 0x0043e8000d901d46 */
[----:B------:R1:W-:Y:S04]  /*7720*/  @P1 LDGSTS.E.BYPASS.LTC128B.128 [R13+0x15880], [R4.64+0x80], !P4 ;  /* 0x15880080040d1fae */ /* 0x0003e8000e101d46 */
[----:B------:R1:W-:Y:S04]  /*7730*/  @P1 LDGSTS.E.BYPASS.LTC128B.128 [R13+0x17080], [R4.64+0x100], !P6 ;  /* 0x17080100040d1fae */ /* 0x0003e8000f101d46 */
[----:B------:R1:W-:Y:S04]  /*7740*/  @P1 LDGSTS.E.BYPASS.LTC128B.128 [R13+0x18880], [R4.64+0x180], !P5 ;  /* 0x18880180040d1fae */ /* 0x0003e8000e901d46 */
[----:B------:R1:W-:Y:S04]  /*7750*/  @P0 LDGSTS.E.BYPASS.LTC128B.128 [R13+0x15080], [R2.64], !P3 ;  /* 0x15080000020d0fae */ /* 0x0003e8000d901d46 */
[----:B------:R1:W-:Y:S04]  /*7760*/  @P0 LDGSTS.E.BYPASS.LTC128B.128 [R13+0x16880], [R2.64+0x80], !P4 ;  /* 0x16880080020d0fae */ /* 0x0003e8000e101d46 */
[----:B------:R1:W-:Y:S04]  /*7770*/  @P0 LDGSTS.E.BYPASS.LTC128B.128 [R13+0x18080], [R2.64+0x100], !P6 ;  /* 0x18080100020d0fae */ /* 0x0003e8000f101d46 */
[----:B------:R1:W-:Y:S02]  /*7780*/  @P0 LDGSTS.E.BYPASS.LTC128B.128 [R13+0x19880], [R2.64+0x180], !P5 ;  /* 0x19880180020d0fae */ /* 0x0003e4000e901d46 */
.L_x_883:
[----:B---3--:R-:W-:Y:S05]  /*7790*/  BSYNC B0 ;  /* 0x0000000000007941 */ /* 0x008fea0003800000 */
.L_x_882:
[----:B-1----:R-:W-:Y:S01]  /*77a0*/  MOV R0, c[0x0][0x2c4] ;  /* 0x0000b10000007a02 */ /* 0x002fe20000000f00 */
[----:B------:R-:W3:Y:S01]  /*77b0*/  LDL R2, [R1+0x68] ;  /* 0x0000680001027983 */ /* 0x000ee20000100800 */
[----:B-----5:R-:W-:Y:S02]  /*77c0*/  LOP3.LUT R19, R19, 0xfffff7ff, RZ, 0xc0, !PT ;  /* 0xfffff7ff13137812 */ /* 0x020fe400078ec0ff */
[----:B------:R-:W-:Y:S01]  /*77d0*/  ISETP.NE.AND P0, PT, R0, 0x1, PT ;  /* 0x000000010000780c */ /* 0x000fe20003f05270 */
[----:B------:R-:W4:Y:S01]  /*77e0*/  LDL R6, [R1+0x64] ;  /* 0x0000640001067983 */ /* 0x000f220000100800 */
[----:B------:R-:W-:Y:S03]  /*77f0*/  @P5 LOP3.LUT R19, R19, 0x800, RZ, 0xfc, !PT ;  /* 0x0000080013135812 */ /* 0x000fe600078efcff */
[----:B------:R1:W3:Y:S04]  /*7800*/  LDL R0, [R1+0x30] ;  /* 0x0000300001007983 */ /* 0x0002e80000100800 */
[----:B--2---:R-:W2:Y:S04]  /*7810*/  LDL R5, [R1+0x7c] ;  /* 0x00007c0001057983 */ /* 0x004ea80000100800 */
[----:B------:R-:W2:Y:S04]  /*7820*/  LDL R4, [R1+0x88] ;  /* 0x0000880001047983 */ /* 0x000ea80000100800 */
[----:B------:R-:W-:Y:S04]  /*7830*/  STL [R1+0x2c], R19 ;  /* 0x00002c1301007387 */ /* 0x000fe80000100800 */
[----:B------:R-:W0:Y:S01]  /*7840*/  LDGDEPBAR ;  /* 0x00000000000079af */ /* 0x000e220000000000 */
[----:B---3--:R-:W-:Y:S07]  /*7850*/  @P0 MOV R0, R2 ;  /* 0x0000000200000202 */ /* 0x008fee0000000f00 */
[----:B------:R-:W3:Y:S08]  /*7860*/  SHFL.IDX PT, R3, R0, RZ, 0x1c1f ;  /* 0x001c1fff00037589 */ /* 0x000ef000000e0000 */
[----:B------:R1:W2:Y:S02]  /*7870*/  SHFL.IDX PT, R2, R0, 0x1, 0x1c1f ;  /* 0x003c1f0000027f89 */ /* 0x0002a400000e0000 */
[----:B-1----:R-:W-:Y:S05]  /*7880*/  IMAD R0, R18, -0x30, RZ ;  /* 0xffffffd012007824 */ /* 0x002fea00078e02ff */
[----:B----4-:R-:W-:Y:S04]  /*7890*/  IADD3 R0, -R6, 0x1, R0 ;  /* 0x0000000106007810 */ /* 0x010fe80007ffe100 */
[----:B--2---:R-:W-:Y:S04]  /*78a0*/  IADD3 R0, -R4, R0, R5 ;  /* 0x0000000004007210 */ /* 0x004fe80007ffe105 */
[C---:B---3--:R-:W-:Y:S02]  /*78b0*/  IADD3 R4, R0.reuse, R3, RZ ;  /* 0x0000000300047210 */ /* 0x048fe40007ffe0ff */
[----:B------:R-:W-:Y:S02]  /*78c0*/  IADD3 R0, R0, R2, RZ ;  /* 0x0000000200007210 */ /* 0x000fe40007ffe0ff */
[----:B------:R-:W-:Y:S02]  /*78d0*/  ISETP.GT.AND P1, PT, R4, 0x11, PT ;  /* 0x000000110400780c */ /* 0x000fe40003f24270 */
[----:B------:R-:W-:Y:S02]  /*78e0*/  ISETP.GT.AND P0, PT, R0, RZ, PT ;  /* 0x000000ff0000720c */ /* 0x000fe40003f04270 */
[----:B------:R-:W-:Y:S02]  /*78f0*/  ISETP.GT.AND P4, PT, R4, 0x8, PT ;  /* 0x000000080400780c */ /* 0x000fe40003f84270 */
[----:B------:R-:W-:Y:S02]  /*7900*/  FSEL R5, R173, -INF , P0 ;  /* 0xff800000ad057808 */ /* 0x000fe40000000000 */
[----:B------:R-:W-:Y:S02]  /*7910*/  ISETP.GT.AND P0, PT, R0, 0x1, PT ;  /* 0x000000010000780c */ /* 0x000fe40003f04270 */
[----:B------:R-:W-:Y:S02]  /*7920*/  FSEL R21, R168, -INF , P1 ;  /* 0xff800000a8157808 */ /* 0x000fe40000800000 */
[----:B------:R-:W-:Y:S02]  /*7930*/  FSEL R15, R172, -INF , P0 ;  /* 0xff800000ac0f7808 */ /* 0x000fe40000000000 */
[----:B------:R-:W-:Y:S01]  /*7940*/  ISETP.GT.AND P0, PT, R0, 0x8, PT ;  /* 0x000000080000780c */ /* 0x000fe20003f04270 */
[----:B------:R-:W2:Y:S01]  /*7950*/  LDL.LU R172, [R1+0x20] ;  /* 0x0000200001ac7983 */ /* 0x000ea20000300800 */
[----:B------:R-:W-:Y:S02]  /*7960*/  ISETP.GT.AND P5, PT, R4, RZ, PT ;  /* 0x000000ff0400720c */ /* 0x000fe40003fa4270 */
[----:B------:R-:W-:Y:S01]  /*7970*/  FSEL R14, R133, -INF , P0 ;  /* 0xff800000850e7808 */ /* 0x000fe20000000000 */
[----:B------:R-:W3:Y:S01]  /*7980*/  LDL.LU R173, [R1+0x24] ;  /* 0x0000240001ad7983 */ /* 0x000ee20000300800 */
[----:B------:R-:W-:Y:S02]  /*7990*/  ISETP.GT.AND P0, PT, R0, 0x9, PT ;  /* 0x000000090000780c */ /* 0x000fe40003f04270 */
[----:B------:R-:W-:Y:S02]  /*79a0*/  ISETP.GT.AND P1, PT, R4, 0x18, PT ;  /* 0x000000180400780c */ /* 0x000fe40003f24270 */
[----:B------:R-:W-:Y:S02]  /*79b0*/  FSEL R13, R132, -INF , P0 ;  /* 0xff800000840d7808 */ /* 0x000fe40000000000 */
[----:B------:R-:W-:Y:S02]  /*79c0*/  ISETP.GT.AND P0, PT, R0, 0x10, PT ;  /* 0x000000100000780c */ /* 0x000fe40003f04270 */
[----:B------:R-:W-:Y:S02]  /*79d0*/  FSEL R24, R177, -INF , P4 ;  /* 0xff800000b1187808 */ /* 0x000fe40002000000 */
[----:B------:R-:W-:Y:S02]  /*79e0*/  FSEL R12, R12, -INF , P0 ;  /* 0xff8000000c0c7808 */ /* 0x000fe40000000000 */
[C---:B------:R-:W-:Y:S02]  /*79f0*/  ISETP.GT.AND P0, PT, R0.reuse, 0x11, PT ;  /* 0x000000110000780c */ /* 0x040fe40003f04270 */
[----:B------:R-:W-:Y:S02]  /*7a00*/  FSEL R20, R179, -INF , P5 ;  /* 0xff800000b3147808 */ /* 0x000fe40002800000 */
[----:B------:R-:W-:Y:S02]  /*7a10*/  FSEL R11, R11, -INF , P0 ;  /* 0xff8000000b0b7808 */ /* 0x000fe40000000000 */
[----:B------:R-:W-:Y:S02]  /*7a20*/  ISETP.GT.AND P0, PT, R0, 0x18, PT ;  /* 0x000000180000780c */ /* 0x000fe40003f04270 */
[----:B------:R-:W-:Y:S02]  /*7a30*/  LOP3.LUT P5, RZ, R19, 0x800, RZ, 0xc0, !PT ;  /* 0x0000080013ff7812 */ /* 0x000fe400078ac0ff */
[----:B------:R-:W-:Y:S02]  /*7a40*/  FSEL R10, R10, -INF , P0 ;  /* 0xff8000000a0a7808 */ /* 0x000fe40000000000 */
[----:B------:R-:W-:Y:S02]  /*7a50*/  ISETP.GT.AND P0, PT, R0, 0x19, PT ;  /* 0x000000190000780c */ /* 0x000fe40003f04270 */
[----:B------:R-:W-:Y:S02]  /*7a60*/  FSEL R19, R176, -INF , P1 ;  /* 0xff800000b0137808 */ /* 0x000fe40000800000 */
[----:B------:R-:W-:Y:S02]  /*7a70*/  FSEL R9, R9, -INF , P0 ;  /* 0xff80000009097808 */ /* 0x000fe40000000000 */
[----:B------:R-:W-:Y:S02]  /*7a80*/  ISETP.GT.AND P0, PT, R0, 0x20, PT ;  /* 0x000000200000780c */ /* 0x000fe40003f04270 */
[----:B------:R-:W-:Y:S02]  /*7a90*/  ISETP.GT.AND P4, PT, R4, 0x21, PT ;  /* 0x000000210400780c */ /* 0x000fe40003f84270 */
[----:B------:R-:W-:Y:S02]  /*7aa0*/  FSEL R8, R8, -INF , P0 ;  /* 0xff80000008087808 */ /* 0x000fe40000000000 */
[----:B------:R-:W-:Y:S02]  /*7ab0*/  ISETP.GT.AND P0, PT, R0, 0x21, PT ;  /* 0x000000210000780c */ /* 0x000fe40003f04270 */
[----:B------:R-:W-:Y:S02]  /*7ac0*/  ISETP.GT.AND P2, PT, R4, 0x10, PT ;  /* 0x000000100400780c */ /* 0x000fe40003f44270 */
[----:B------:R-:W-:Y:S02]  /*7ad0*/  FSEL R7, R7, -INF , P0 ;  /* 0xff80000007077808 */ /* 0x000fe40000000000 */
[----:B------:R-:W-:Y:S02]  /*7ae0*/  ISETP.GT.AND P0, PT, R0, 0x28, PT ;  /* 0x000000280000780c */ /* 0x000fe40003f04270 */
[----:B------:R-:W-:Y:S02]  /*7af0*/  FSEL R22, R174, -INF , P2 ;  /* 0xff800000ae167808 */ /* 0x000fe40001000000 */
[----:B------:R-:W-:Y:S02]  /*7b00*/  FSEL R6, R17, -INF , P0 ;  /* 0xff80000011067808 */ /* 0x000fe40000000000 */
[----:B------:R-:W-:Y:S02]  /*7b10*/  ISETP.GT.AND P0, PT, R0, 0x29, PT ;  /* 0x000000290000780c */ /* 0x000fe40003f04270 */
[----:B------:R-:W-:Y:S02]  /*7b20*/  FMNMX.FTZ R0, R5, R134, !PT ;  /* 0x0000008605007209 */ /* 0x000fe40007810000 */
[----:B------:R-:W-:Y:S02]  /*7b30*/  FSEL R3, R16, -INF , P0 ;  /* 0xff80000010037808 */ /* 0x000fe40000000000 */
[----:B------:R-:W-:Y:S02]  /*7b40*/  ISETP.GT.AND P0, PT, R4, 0x1, PT ;  /* 0x000000010400780c */ /* 0x000fe40003f04270 */
[----:B------:R-:W-:Y:S02]  /*7b50*/  FMNMX.FTZ R0, R15, R0, !PT ;  /* 0x000000000f007209 */ /* 0x000fe40007810000 */
[----:B------:R-:W-:Y:S02]  /*7b60*/  FSEL R25, R178, -INF , P0 ;  /* 0xff800000b2197808 */ /* 0x000fe40000000000 */
[----:B------:R-:W4:Y:S01]  /*7b70*/  LDL.LU R178, [R1+0x34] ;  /* 0x0000340001b27983 */ /* 0x000f220000300800 */
[----:B------:R-:W-:Y:S02]  /*7b80*/  FMNMX.FTZ R0, R14, R0, !PT ;  /* 0x000000000e007209 */ /* 0x000fe40007810000 */
[----:B------:R-:W-:Y:S02]  /*7b90*/  FSEL R16, R169, -INF , P4 ;  /* 0xff800000a9107808 */ /* 0x000fe40002000000 */
[----:B------:R-:W-:Y:S02]  /*7ba0*/  FMNMX.FTZ R0, R13, R0, !PT ;  /* 0x000000000d007209 */ /* 0x000fe40007810000 */
[----:B------:R-:W-:Y:S02]  /*7bb0*/  ISETP.GT.AND P2, PT, R4, 0x19, PT ;  /* 0x000000190400780c */ /* 0x000fe40003f44270 */
[----:B------:R-:W-:Y:S02]  /*7bc0*/  FMNMX.FTZ R0, R12, R0, !PT ;  /* 0x000000000c007209 */ /* 0x000fe40007810000 */
[----:B------:R-:W-:Y:S02]  /*7bd0*/  MOV R133, R18 ;  /* 0x0000001200857202 */ /* 0x000fe40000000f00 */
[----:B------:R-:W-:Y:S02]  /*7be0*/  FMNMX.FTZ R0, R11, R0, !PT ;  /* 0x000000000b007209 */ /* 0x000fe40007810000 */
[----:B------:R-:W-:Y:S02]  /*7bf0*/  FSEL R18, R171, -INF , P2 ;  /* 0xff800000ab127808 */ /* 0x000fe40001000000 */
[----:B------:R-:W-:Y:S02]  /*7c00*/  FMNMX.FTZ R0, R10, R0, !PT ;  /* 0x000000000a007209 */ /* 0x000fe40007810000 */
[----:B------:R-:W-:Y:S02]  /*7c10*/  ISETP.GT.AND P3, PT, R4, 0x9, PT ;  /* 0x000000090400780c */ /* 0x000fe40003f64270 */
[----:B------:R-:W-:Y:S02]  /*7c20*/  FMNMX.FTZ R0, R9, R0, !PT ;  /* 0x0000000009007209 */ /* 0x000fe40007810000 */
[----:B------:R-:W-:Y:S02]  /*7c30*/  FSEL R23, R175, -INF , P3 ;  /* 0xff800000af177808 */ /* 0x000fe40001800000 */
[----:B------:R-:W-:Y:S02]  /*7c40*/  FMNMX.FTZ R0, R8, R0, !PT ;  /* 0x0000000008007209 */ /* 0x000fe40007810000 */
[----:B------:R-:W-:Y:S02]  /*7c50*/  ISETP.GT.AND P3, PT, R4, 0x20, PT ;  /* 0x000000200400780c */ /* 0x000fe40003f64270 */
[----:B------:R-:W-:Y:S02]  /*7c60*/  FMNMX.FTZ R0, R7, R0, !PT ;  /* 0x0000000007007209 */ /* 0x000fe40007810000 */
[----:B------:R-:W-:Y:S02]  /*7c70*/  FSEL R17, R170, -INF , P3 ;  /* 0xff800000aa117808 */ /* 0x000fe40001800000 */
[----:B------:R-:W-:Y:S02]  /*7c80*/  FMNMX.FTZ R0, R6, R0, !PT ;  /* 0x0000000006007209 */ /* 0x000fe40007810000 */
[C---:B------:R-:W-:Y:S02]  /*7c90*/  ISETP.GT.AND P3, PT, R4.reuse, 0x28, PT ;  /* 0x000000280400780c */ /* 0x040fe40003f64270 */
[----:B------:R-:W-:Y:S02]  /*7ca0*/  FMNMX.FTZ R0, R3, R0, !PT ;  /* 0x0000000003007209 */ /* 0x000fe40007810000 */
[----:B------:R-:W-:Y:S03]  /*7cb0*/  ISETP.GT.AND P4, PT, R4, 0x29, PT ;  /* 0x000000290400780c */ /* 0x000fe60003f84270 */
[----:B------:R-:W1:Y:S02]  /*7cc0*/  SHFL.BFLY PT, R2, R0, 0x2, 0x1f ;  /* 0x0c401f0000027f89 */ /* 0x000e6400000e0000 */
[----:B-1----:R-:W-:Y:S06]  /*7cd0*/  FMNMX.FTZ R0, R0, R2, !PT ;  /* 0x0000000200007209 */ /* 0x002fec0007810000 */
[----:B------:R-:W1:Y:S02]  /*7ce0*/  SHFL.BFLY PT, R2, R0, 0x1, 0x1f ;  /* 0x0c201f0000027f89 */ /* 0x000e6400000e0000 */
[----:B-1----:R-:W-:Y:S04]  /*7cf0*/  FMNMX.FTZ R132, R0, R2, !PT ;  /* 0x0000000200847209 */ /* 0x002fe80007810000 */
[C---:B------:R-:W-:Y:S01]  /*7d00*/  FSETP.NEU.FTZ.AND P0, PT, R132.reuse, -INF , PT ;  /* 0xff8000008400780b */ /* 0x040fe20003f1d000 */
[C---:B------:R-:W-:Y:S03]  /*7d10*/  FMUL.FTZ R2, R132.reuse, c[0x0][0x2d0] ;  /* 0x0000b40084027a20 */ /* 0x040fe60000410000 */
[----:B------:R-:W-:Y:S02]  /*7d20*/  FSEL R0, R132, RZ, P0 ;  /* 0x000000ff84007208 */ /* 0x000fe40000000000 */
[----:B------:R-:W-:Y:S03]  /*7d30*/  FSEL R2, R2, RZ, P0 ;  /* 0x000000ff02027208 */ /* 0x000fe60000000000 */
[----:B------:R-:W-:Y:S02]  /*7d40*/  FADD.FTZ R0, -R0, R134 ;  /* 0x0000008600007221 */ /* 0x000fe40000010100 */
[--C-:B------:R-:W-:Y:S02]  /*7d50*/  FFMA.FTZ R5, R5, c[0x0][0x2d0], -R2.reuse ;  /* 0x0000b40005057a23 */ /* 0x100fe40000010802 */
[----:B------:R-:W-:Y:S02]  /*7d60*/  FMUL.FTZ R0, R0, c[0x0][0x2d0] ;  /* 0x0000b40000007a20 */ /* 0x000fe40000410000 */
[--C-:B------:R-:W-:Y:S02]  /*7d70*/  FFMA.FTZ R26, R8, c[0x0][0x2d0], -R2.reuse ;  /* 0x0000b400081a7a23 */ /* 0x100fe40000010802 */
[--C-:B------:R-:W-:Y:S01]  /*7d80*/  FFMA.FTZ R179, R11, c[0x0][0x2d0], -R2.reuse ;  /* 0x0000b4000bb37a23 */ /* 0x100fe20000010802 */
[----:B------:R-:W2:Y:S01]  /*7d90*/  LDL.LU R8, [R1+0x38] ;  /* 0x0000380001087983 */ /* 0x000ea20000300800 */
[--C-:B------:R-:W-:Y:S02]  /*7da0*/  FFMA.FTZ R27, R7, c[0x0][0x2d0], -R2.reuse ;  /* 0x0000b400071b7a23 */ /* 0x100fe40000010802 */
[--C-:B------:R-:W-:Y:S02]  /*7db0*/  FFMA.FTZ R11, R6, c[0x0][0x2d0], -R2.reuse ;  /* 0x0000b400060b7a23 */ /* 0x100fe40000010802 */
[--C-:B------:R-:W-:Y:S02]  /*7dc0*/  FFMA.FTZ R15, R15, c[0x0][0x2d0], -R2.reuse ;  /* 0x0000b4000f0f7a23 */ /* 0x100fe40000010802 */
[--C-:B------:R-:W-:Y:S02]  /*7dd0*/  FFMA.FTZ R14, R14, c[0x0][0x2d0], -R2.reuse ;  /* 0x0000b4000e0e7a23 */ /* 0x100fe40000010802 */
[--C-:B------:R-:W-:Y:S02]  /*7de0*/  FFMA.FTZ R13, R13, c[0x0][0x2d0], -R2.reuse ;  /* 0x0000b4000d0d7a23 */ /* 0x100fe40000010802 */
[--C-:B------:R-:W-:Y:S02]  /*7df0*/  FFMA.FTZ R12, R12, c[0x0][0x2d0], -R2.reuse ;  /* 0x0000b4000c0c7a23 */ /* 0x100fe40000010802 */
[--C-:B------:R-:W-:Y:S02]  /*7e00*/  FFMA.FTZ R177, R10, c[0x0][0x2d0], -R2.reuse ;  /* 0x0000b4000ab17a23 */ /* 0x100fe40000010802 */
[--C-:B------:R-:W-:Y:S02]  /*7e10*/  FFMA.FTZ R10, R3, c[0x0][0x2d0], -R2.reuse ;  /* 0x0000b400030a7a23 */ /* 0x100fe40000010802 */
[----:B------:R-:W-:Y:S01]  /*7e20*/  FFMA.FTZ R176, R9, c[0x0][0x2d0], -R2 ;  /* 0x0000b40009b07a23 */ /* 0x000fe20000010802 */
[----:B------:R-:W-:Y:S01]  /*7e30*/  MUFU.EX2 R3, R5 ;  /* 0x0000000500037308 */ /* 0x000fe20000000800 */
[----:B------:R-:W-:Y:S09]  /*7e40*/  MOV R9, R133 ;  /* 0x0000008500097202 */ /* 0x000ff20000000f00 */
[----:B------:R-:W1:Y:S10]  /*7e50*/  MUFU.EX2 R2, R0 ;  /* 0x0000000000027308 */ /* 0x000e740000000800 */
[----:B------:R-:W1:Y:S02]  /*7e60*/  MUFU.EX2 R0, R15 ;  /* 0x0000000f00007308 */ /* 0x000e640000000800 */
[C---:B-1----:R-:W-:Y:S02]  /*7e70*/  FMUL.FTZ R30, R2.reuse, R30 ;  /* 0x0000001e021e7220 */ /* 0x042fe40000410000 */
[C---:B------:R-:W-:Y:S02]  /*7e80*/  FMUL.FTZ R31, R2.reuse, R31 ;  /* 0x0000001f021f7220 */ /* 0x040fe40000410000 */
[C---:B------:R-:W-:Y:S02]  /*7e90*/  FMUL.FTZ R34, R2.reuse, R34 ;  /* 0x0000002202227220 */ /* 0x040fe40000410000 */
[C---:B------:R-:W-:Y:S02]  /*7ea0*/  FMUL.FTZ R35, R2.reuse, R35 ;  /* 0x0000002302237220 */ /* 0x040fe40000410000 */
[----:B------:R-:W-:Y:S01]  /*7eb0*/  FMUL.FTZ R38, R2, R38 ;  /* 0x0000002602267220 */ /* 0x000fe20000410000 */
[----:B------:R-:W-:Y:S01]  /*7ec0*/  F2FP.BF16.PACK_AB R169, R0, R3 ;  /* 0x0000000300a9723e */ /* 0x000fe200000010ff */
        /* <DEDUP_REMOVED lines=30> */
[----:B---3--:R-:W-:Y:S01]  /*80b0*/  FSEL R4, R173, -INF , P4 ;  /* 0xff800000ad047808 */ /* 0x008fe20002000000 */
        /* <DEDUP_REMOVED lines=17> */
[----:B----4-:R-:W-:Y:S02]  /*81d0*/  FFMA.FTZ R5, R2, R178, R3 ;  /* 0x000000b202057223 */ /* 0x010fe40000010003 */
[----:B------:R-:W-:Y:S02]  /*81e0*/  MUFU.EX2 R3, R13 ;  /* 0x0000000d00037308 */ /* 0x000fe40000000800 */
[----:B------:R-:W-:Y:S08]  /*81f0*/  FADD.FTZ R5, R0, R5 ;  /* 0x0000000500057221 */ /* 0x000ff00000010000 */
[----:B------:R-:W1:Y:S02]  /*8200*/  MUFU.EX2 R0, R14 ;  /* 0x0000000e00007308 */ /* 0x000e640000000800 */
[C---:B-1----:R-:W-:Y:S01]  /*8210*/  F2FP.BF16.PACK_AB R171, R3.reuse, R0 ;  /* 0x0000000003ab723e */ /* 0x042fe200000010ff */
[----:B------:R-:W-:Y:S01]  /*8220*/  FADD.FTZ R5, R0, R5 ;  /* 0x0000000500057221 */ /* 0x000fe20000010000 */
[----:B------:R-:W-:Y:S03]  /*8230*/  FMNMX.FTZ R0, R20, R135, !PT ;  /* 0x0000008714007209 */ /* 0x000fe60007810000 */
[----:B------:R-:W-:Y:S01]  /*8240*/  FADD.FTZ R178, R3, R5 ;  /* 0x0000000503b27221 */ /* 0x000fe20000010000 */
[----:B------:R-:W-:Y:S02]  /*8250*/  FMNMX.FTZ R0, R25, R0, !PT ;  /* 0x0000000019007209 */ /* 0x000fe40007810000 */
[----:B--2---:R-:W-:Y:S02]  /*8260*/  FSEL R5, R172, -INF , P3 ;  /* 0xff800000ac057808 */ /* 0x004fe40001800000 */
        /* <DEDUP_REMOVED lines=21> */
[----:B------:R1:W-:Y:S01]  /*83c0*/  MUFU.EX2 R168, R6 ;  /* 0x0000000600a87308 */ /* 0x0003e20000000800 */
        /* <DEDUP_REMOVED lines=8> */
[--C-:B------:R-:W-:Y:S01]  /*8450*/  FFMA.FTZ R173, R22, c[0x0][0x2d0], -R3.reuse ;  /* 0x0000b40016ad7a23 */ /* 0x100fe20000010803 */
[----:B------:R-:W-:Y:S01]  /*8460*/  MOV R22, R9 ;  /* 0x0000000900167202 */ /* 0x000fe20000000f00 */
[--C-:B------:R-:W-:Y:S02]  /*8470*/  FFMA.FTZ R172, R21, c[0x0][0x2d0], -R3.reuse ;  /* 0x0000b40015ac7a23 */ /* 0x100fe40000010803 */
[--C-:B------:R-:W-:Y:S01]  /*8480*/  FFMA.FTZ R174, R19, c[0x0][0x2d0], -R3.reuse ;  /* 0x0000b40013ae7a23 */ /* 0x100fe20000010803 */
[----:B------:R-:W-:Y:S01]  /*8490*/  MOV R19, R12 ;  /* 0x0000000c00137202 */ /* 0x000fe20000000f00 */
[----:B------:R-:W-:Y:S01]  /*84a0*/  FFMA.FTZ R3, R4, c[0x0][0x2d0], -R3 ;  /* 0x0000b40004037a23 */ /* 0x000fe20000010803 */
[----:B------:R-:W-:Y:S01]  /*84b0*/  MUFU.EX2 R175, R175 ;  /* 0x000000af00af7308 */ /* 0x000fe20000000800 */
[C---:B------:R-:W-:Y:S02]  /*84c0*/  FMUL.FTZ R18, R2.reuse, R146 ;  /* 0x0000009202127220 */ /* 0x040fe40000410000 */
[C---:B-1----:R-:W-:Y:S01]  /*84d0*/  FMUL.FTZ R6, R2.reuse, R158 ;  /* 0x0000009e02067220 */ /* 0x042fe20000410000 */
[----:B------:R-:W-:Y:S01]  /*84e0*/  MOV R158, R10 ;  /* 0x0000000a009e7202 */ /* 0x000fe20000000f00 */
[----:B------:R-:W-:Y:S02]  /*84f0*/  FMUL.FTZ R10, R2, R154 ;  /* 0x0000009a020a7220 */ /* 0x000fe40000410000 */
[----:B------:R-:W3:Y:S03]  /*8500*/  LDL R154, [R1+0x8] ;  /* 0x00000800019a7983 */ /* 0x000ee60000100800 */
[----:B------:R-:W-:Y:S01]  /*8510*/  MUFU.EX2 R174, R174 ;  /* 0x000000ae00ae7308 */ /* 0x000fe20000000800 */
[C---:B--2---:R-:W-:Y:S02]  /*8520*/  FMUL.FTZ R24, R0.reuse, R136 ;  /* 0x0000008800187220 */ /* 0x044fe40000410000 */
[C---:B------:R-:W-:Y:S02]  /*8530*/  FMUL.FTZ R25, R0.reuse, R137 ;  /* 0x0000008900197220 */ /* 0x040fe40000410000 */
[----:B------:R-:W-:Y:S01]  /*8540*/  FMUL.FTZ R13, R0, R149 ;  /* 0x00000095000d7220 */ /* 0x000fe20000410000 */
[----:B------:R-:W-:Y:S01]  /*8550*/  MOV R149, R26 ;  /* 0x0000001a00957202 */ /* 0x000fe20000000f00 */
[----:B------:R-:W-:Y:S02]  /*8560*/  FMUL.FTZ R26, R2, R138 ;  /* 0x0000008a021a7220 */ /* 0x000fe40000410000 */
[----:B------:R-:W-:Y:S01]  /*8570*/  FMUL.FTZ R20, R0, R140 ;  /* 0x0000008c00147220 */ /* 0x000fe20000410000 */
[----:B------:R-:W-:Y:S01]  /*8580*/  MOV R140, R27 ;  /* 0x0000001b008c7202 */ /* 0x000fe20000000f00 */
[----:B------:R-:W-:Y:S02]  /*8590*/  FMUL.FTZ R27, R2, R139 ;  /* 0x0000008b021b7220 */ /* 0x000fe40000410000 */
[----:B------:R-:W1:Y:S01]  /*85a0*/  LDSM.16.MT88.4 R136, [R239] ;  /* 0x00000000ef88783b */ /* 0x000e620000004200 */
[C---:B------:R-:W-:Y:S02]  /*85b0*/  FFMA.FTZ R134, R0.reuse, R8, R168 ;  /* 0x0000000800867223 */ /* 0x040fe400000100a8 */
[C---:B------:R-:W-:Y:S01]  /*85c0*/  FMUL.FTZ R4, R0.reuse, R156 ;  /* 0x0000009c00047220 */ /* 0x040fe20000410000 */
[----:B------:R-:W-:Y:S01]  /*85d0*/  MOV R156, R22 ;  /* 0x00000016009c7202 */ /* 0x000fe20000000f00 */
[C---:B------:R-:W-:Y:S01]  /*85e0*/  FMUL.FTZ R5, R0.reuse, R157 ;  /* 0x0000009d00057220 */ /* 0x040fe20000410000 */
[----:B------:R-:W-:Y:S01]  /*85f0*/  MOV R157, R23 ;  /* 0x00000017009d7202 */ /* 0x000fe20000000f00 */
[C---:B------:R-:W-:Y:S01]  /*8600*/  FMUL.FTZ R8, R0.reuse, R152 ;  /* 0x0000009800087220 */ /* 0x040fe20000410000 */
[----:B------:R-:W-:Y:S01]  /*8610*/  MOV R152, R15 ;  /* 0x0000000f00987202 */ /* 0x000fe20000000f00 */
[C---:B------:R-:W-:Y:S01]  /*8620*/  FMUL.FTZ R9, R0.reuse, R153 ;  /* 0x0000009900097220 */ /* 0x040fe20000410000 */
[----:B------:R-:W-:Y:S01]  /*8630*/  MOV R153, R14 ;  /* 0x0000000e00997202 */ /* 0x000fe20000000f00 */
[C---:B------:R-:W-:Y:S02]  /*8640*/  FMUL.FTZ R12, R0.reuse, R148 ;  /* 0x00000094000c7220 */ /* 0x040fe40000410000 */
[C---:B------:R-:W-:Y:S01]  /*8650*/  FMUL.FTZ R16, R0.reuse, R144 ;  /* 0x0000009000107220 */ /* 0x040fe20000410000 */
[----:B------:R-:W-:Y:S01]  /*8660*/  MUFU.EX2 R148, R170 ;  /* 0x000000aa00947308 */ /* 0x000fe20000000800 */
[C---:B------:R-:W-:Y:S02]  /*8670*/  FMUL.FTZ R17, R0.reuse, R145 ;  /* 0x0000009100117220 */ /* 0x040fe40000410000 */
[C---:B------:R-:W-:Y:S01]  /*8680*/  FMUL.FTZ R21, R0.reuse, R141 ;  /* 0x0000008d00157220 */ /* 0x040fe20000410000 */
[----:B------:R-:W-:Y:S01]  /*8690*/  MOV R141, R11 ;  /* 0x0000000b008d7202 */ /* 0x000fe20000000f00 */
[C---:B------:R-:W-:Y:S02]  /*86a0*/  FMUL.FTZ R28, R0.reuse, R28 ;  /* 0x0000001c001c7220 */ /* 0x040fe40000410000 */
[C---:B------:R-:W-:Y:S02]  /*86b0*/  FMUL.FTZ R29, R0.reuse, R29 ;  /* 0x0000001d001d7220 */ /* 0x040fe40000410000 */
[C---:B------:R-:W-:Y:S01]  /*86c0*/  FMUL.FTZ R32, R0.reuse, R32 ;  /* 0x0000002000207220 */ /* 0x040fe20000410000 */
[----:B------:R-:W2:Y:S01]  /*86d0*/  MUFU.EX2 R144, R135 ;  /* 0x0000008700907308 */ /* 0x000ea20000000800 */
        /* <DEDUP_REMOVED lines=13> */
[----:B------:R-:W-:Y:S01]  /*87b0*/  FMUL.FTZ R56, R0, R56 ;  /* 0x0000003800387220 */ /* 0x000fe20000410000 */
[----:B--2---:R-:W-:Y:S01]  /*87c0*/  F2FP.BF16.PACK_AB R170, R148, R144 ;  /* 0x0000009094aa723e */ /* 0x004fe200000010ff */
        /* <DEDUP_REMOVED lines=38> */
[----:B------:R2:W4:Y:S01]  /*8a30*/  MUFU.EX2 R0, R7 ;  /* 0x0000000700007308 */ /* 0x0005220000000800 */
[C---:B------:R-:W-:Y:S01]  /*8a40*/  FMUL.FTZ R11, R2.reuse, R155 ;  /* 0x0000009b020b7220 */ /* 0x040fe20000410000 */
[----:B------:R-:W-:Y:S01]  /*8a50*/  MOV R155, R149 ;  /* 0x00000095009b7202 */ /* 0x000fe20000000f00 */
[C---:B------:R-:W-:Y:S02]  /*8a60*/  FMUL.FTZ R14, R2.reuse, R150 ;  /* 0x00000096020e7220 */ /* 0x040fe40000410000 */
[C---:B------:R-:W-:Y:S02]  /*8a70*/  FMUL.FTZ R15, R2.reuse, R151 ;  /* 0x00000097020f7220 */ /* 0x040fe40000410000 */
[C---:B------:R-:W-:Y:S02]  /*8a80*/  FMUL.FTZ R22, R2.reuse, R142 ;  /* 0x0000008e02167220 */ /* 0x040fe40000410000 */
[C---:B------:R-:W-:Y:S02]  /*8a90*/  FMUL.FTZ R23, R2.reuse, R143 ;  /* 0x0000008f02177220 */ /* 0x040fe40000410000 */
[----:B--2---:R-:W-:Y:S01]  /*8aa0*/  FMUL.FTZ R7, R2, R159 ;  /* 0x0000009f02077220 */ /* 0x004fe20000410000 */
[C---:B----4-:R-:W-:Y:S01]  /*8ab0*/  F2FP.BF16.PACK_AB R168, R0.reuse, R168 ;  /* 0x000000a800a8723e */ /* 0x050fe200000010ff */
[----:B------:R-:W-:Y:S01]  /*8ac0*/  FADD.FTZ R145, R0, R134 ;  /* 0x0000008600917221 */ /* 0x000fe20000010000 */
[----:B------:R-:W-:Y:S01]  /*8ad0*/  MOV R159, R19 ;  /* 0x00000013009f7202 */ /* 0x000fe20000000f00 */
[----:B------:R-:W-:Y:S01]  /*8ae0*/  FMUL.FTZ R19, R2, R147 ;  /* 0x0000009302137220 */ /* 0x000fe20000410000 */
[----:B------:R-:W-:Y:S01]  /*8af0*/  MUFU.EX2 R0, R179 ;  /* 0x000000b300007308 */ /* 0x000fe20000000800 */
[----:B------:R-:W-:Y:S02]  /*8b00*/  FADD.FTZ R150, R144, R145 ;  /* 0x0000009190967221 */ /* 0x000fe40000010000 */
[C---:B-1----:R-:W-:Y:S01]  /*8b10*/  HMMA.16816.F32.BF16 R4, R168.reuse, R136, R4 ;  /* 0x00000088a804723c */ /* 0x042fe20000041804 */
[----:B------:R-:W-:Y:S06]  /*8b20*/  LDSM.16.MT88.4 R144, [R241+0x800] ;  /* 0x00080000f190783b */ /* 0x000fec0000004200 */
[----:B------:R-:W-:Y:S01]  /*8b30*/  MUFU.EX2 R179, R152 ;  /* 0x0000009800b37308 */ /* 0x000fe20000000800 */
[C---:B------:R-:W-:Y:S01]  /*8b40*/  HMMA.16816.F32.BF16 R8, R168.reuse, R138, R8 ;  /* 0x0000008aa808723c */ /* 0x040fe20000041808 */
[----:B------:R-:W1:Y:S08]  /*8b50*/  LDSM.16.MT88.4 R136, [R241] ;  /* 0x00000000f188783b */ /* 0x000e700000004200 */
[----:B------:R2:W4:Y:S10]  /*8b60*/  MUFU.EX2 R2, R159 ;  /* 0x0000009f00027308 */ /* 0x0005340000000800 */
[----:B------:R-:W3:Y:S10]  /*8b70*/  MUFU.EX2 R134, R176 ;  /* 0x000000b000867308 */ /* 0x000ef40000000800 */
[----:B------:R-:W3:Y:S01]  /*8b80*/  MUFU.EX2 R176, R173 ;  /* 0x000000ad00b07308 */ /* 0x000ee20000000800 */
[----:B--2---:R-:W-:Y:S09]  /*8b90*/  MOV R159, R141 ;  /* 0x0000008d009f7202 */ /* 0x004ff20000000f00 */
[----:B------:R-:W2:Y:S01]  /*8ba0*/  MUFU.EX2 R173, R3 ;  /* 0x0000000300ad7308 */ /* 0x000ea20000000800 */
[C---:B-1----:R-:W-:Y:S08]  /*8bb0*/  HMMA.16816.F32.BF16 R12, R168.reuse, R136, R12 ;  /* 0x00000088a80c723c */ /* 0x042ff0000004180c */
[C---:B------:R-:W-:Y:S01]  /*8bc0*/  HMMA.16816.F32.BF16 R16, R168.reuse, R138, R16 ;  /* 0x0000008aa810723c */ /* 0x040fe20000041810 */
[----:B------:R-:W1:Y:S07]  /*8bd0*/  LDSM.16.MT88.4 R136, [R240] ;  /* 0x00000000f088783b */ /* 0x000e6e0000004200 */
[C---:B-1----:R-:W-:Y:S08]  /*8be0*/  HMMA.16816.F32.BF16 R20, R168.reuse, R136, R20 ;  /* 0x00000088a814723c */ /* 0x042ff00000041814 */
[C---:B------:R-:W-:Y:S01]  /*8bf0*/  HMMA.16816.F32.BF16 R24, R168.reuse, R138, R24 ;  /* 0x0000008aa818723c */ /* 0x040fe20000041818 */
[----:B---3--:R1:W3:Y:S03]  /*8c00*/  LDSM.16.MT88.4 R136, [R154] ;  /* 0x000000009a88783b */ /* 0x0082e60000004200 */
[----:B-1----:R-:W-:Y:S05]  /*8c10*/  MOV R154, R140 ;  /* 0x0000008c009a7202 */ /* 0x002fea0000000f00 */
[----:B------:R-:W-:Y:S01]  /*8c20*/  LDSM.16.MT88.4 R140, [R239+0x800] ;  /* 0x00080000ef8c783b */ /* 0x000fe20000004200 */
[C---:B---3--:R-:W-:Y:S08]  /*8c30*/  HMMA.16816.F32.BF16 R28, R168.reuse, R136, R28 ;  /* 0x00000088a81c723c */ /* 0x048ff0000004181c */
        /* <DEDUP_REMOVED lines=36> */
[----:B----4-:R-:W-:Y:S01]  /*8e80*/  FADD.FTZ R136, R2, R178 ;  /* 0x000000b202887221 */ /* 0x010fe20000010000 */
[----:B------:R-:W-:Y:S01]  /*8e90*/  HMMA.16816.F32.BF16 R128, R168, R138, R128 ;  /* 0x0000008aa880723c */ /* 0x000fe20000041880 */
[----:B------:R-:W1:Y:S03]  /*8ea0*/  MUFU.EX2 R178, R153 ;  /* 0x0000009900b27308 */ /* 0x000e660000000800 */
[C---:B------:R-:W-:Y:S01]  /*8eb0*/  FADD.FTZ R136, R0.reuse, R136 ;  /* 0x0000008800887221 */ /* 0x040fe20000010000 */
[----:B------:R-:W-:Y:S02]  /*8ec0*/  F2FP.BF16.PACK_AB R137, R0, R2 ;  /* 0x000000020089723e */ /* 0x000fe400000010ff */
[C---:B------:R-:W-:Y:S01]  /*8ed0*/  F2FP.BF16.PACK_AB R139, R134.reuse, R135 ;  /* 0x00000087868b723e */ /* 0x040fe200000010ff */
[----:B------:R-:W-:Y:S01]  /*8ee0*/  FADD.FTZ R136, R135, R136 ;  /* 0x0000008887887221 */ /* 0x000fe20000010000 */
[----:B------:R-:W-:Y:S02]  /*8ef0*/  F2FP.BF16.PACK_AB R138, R175, R174 ;  /* 0x000000aeaf8a723e */ /* 0x000fe400000010ff */
[----:B------:R-:W3:Y:S01]  /*8f00*/  MUFU.EX2 R2, R155 ;  /* 0x0000009b00027308 */ /* 0x000ee20000000800 */
[----:B------:R-:W-:Y:S01]  /*8f10*/  FADD.FTZ R149, R134, R136 ;  /* 0x0000008886957221 */ /* 0x000fe20000010000 */
[----:B------:R-:W-:Y:S02]  /*8f20*/  F2FP.BF16.PACK_AB R136, R177, R176 ;  /* 0x000000b0b188723e */ /* 0x000fe400000010ff */
[----:B--2---:R-:W-:Y:S05]  /*8f30*/  F2FP.BF16.PACK_AB R170, R173, R172 ;  /* 0x000000acadaa723e */ /* 0x004fea00000010ff */
[C---:B------:R-:W-:Y:S01]  /*8f40*/  HMMA.16816.F32.BF16 R4, R136.reuse, R140, R4 ;  /* 0x0000008c8804723c */ /* 0x040fe20000041804 */
[----:B------:R-:W2:Y:S04]  /*8f50*/  MUFU.EX2 R0, R154 ;  /* 0x0000009a00007308 */ /* 0x000ea80000000800 */
[----:B-1----:R-:W-:Y:S03]  /*8f60*/  F2FP.BF16.PACK_AB R168, R179, R178 ;  /* 0x000000b2b3a8723e */ /* 0x002fe600000010ff */
[C---:B------:R-:W-:Y:S01]  /*8f70*/  HMMA.16816.F32.BF16 R8, R136.reuse, R142, R8 ;  /* 0x0000008e8808723c */ /* 0x040fe20000041808 */
[----:B------:R-:W1:Y:S02]  /*8f80*/  LDSM.16.MT88.4 R140, [R240+0x800] ;  /* 0x00080000f08c783b */ /* 0x000e640000004200 */
[----:B------:R-:W-:Y:S01]  /*8f90*/  MUFU.EX2 R134, R158 ;  /* 0x0000009e00867308 */ /* 0x000fe20000000800 */
[----:B---3--:R-:W-:Y:S04]  /*8fa0*/  FADD.FTZ R3, R2, R149 ;  /* 0x0000009502037221 */ /* 0x008fe80000010000 */
[C---:B------:R-:W-:Y:S05]  /*8fb0*/  HMMA.16816.F32.BF16 R12, R136.reuse, R144, R12 ;  /* 0x00000090880c723c */ /* 0x040fea000004180c */
[----:B------:R-:W3:Y:S03]  /*8fc0*/  MUFU.EX2 R135, R159 ;  /* 0x0000009f00877308 */ /* 0x000ee60000000800 */
[C---:B------:R-:W-:Y:S01]  /*8fd0*/  HMMA.16816.F32.BF16 R16, R136.reuse, R146, R16 ;  /* 0x000000928810723c */ /* 0x040fe20000041810 */
[----:B------:R-:W4:Y:S03]  /*8fe0*/  LDSM.16.MT88.4 R144, [R242+0x800] ;  /* 0x00080000f290783b */ /* 0x000f260000004200 */
[C---:B--2---:R-:W-:Y:S01]  /*8ff0*/  FADD.FTZ R3, R0.reuse, R3 ;  /* 0x0000000300037221 */ /* 0x044fe20000010000 */
[----:B------:R-:W-:Y:S04]  /*9000*/  F2FP.BF16.PACK_AB R169, R0, R2 ;  /* 0x0000000200a9723e */ /* 0x000fe800000010ff */
[----:B------:R-:W-:Y:S03]  /*9010*/  LDSM.16.MT88.4 R152, [R239+0x1000] ;  /* 0x00100000ef98783b */ /* 0x000fe60000004200 */
[C---:B---3--:R-:W-:Y:S01]  /*9020*/  F2FP.BF16.PACK_AB R171, R134.reuse, R135 ;  /* 0x0000008786ab723e */ /* 0x048fe200000010ff */
[----:B------:R-:W-:Y:S01]  /*9030*/  FADD.FTZ R3, R135, R3 ;  /* 0x0000000387037221 */ /* 0x000fe20000010000 */
[----:B------:R-:W-:Y:S01]  /*9040*/  MOV R135, R133 ;  /* 0x0000008500877202 */ /* 0x000fe20000000f00 */
[C---:B-1----:R-:W-:Y:S03]  /*9050*/  HMMA.16816.F32.BF16 R20, R136.reuse, R140, R20 ;  /* 0x0000008c8814723c */ /* 0x042fe60000041814 */
[----:B------:R-:W-:Y:S01]  /*9060*/  FADD.FTZ R0, R134, R3 ;  /* 0x0000000386007221 */ /* 0x000fe20000010000 */
[----:B------:R-:W-:Y:S04]  /*9070*/  MOV R3, R156 ;  /* 0x0000009c00037202 */ /* 0x000fe80000000f00 */
[C---:B------:R-:W-:Y:S01]  /*9080*/  HMMA.16816.F32.BF16 R24, R136.reuse, R142, R24 ;  /* 0x0000008e8818723c */ /* 0x040fe20000041818 */
[----:B------:R-:W1:Y:S03]  /*9090*/  LDSM.16.MT88.4 R140, [R239+0x2000] ;  /* 0x00200000ef8c783b */ /* 0x000e660000004200 */
[----:B------:R-:W-:Y:S04]  /*90a0*/  IADD3 R2, R3, -0x1, RZ ;  /* 0xffffffff03027810 */ /* 0x000fe80007ffe0ff */
[C---:B----4-:R-:W-:Y:S01]  /*90b0*/  HMMA.16816.F32.BF16 R28, R136.reuse, R144, R28 ;  /* 0x00000090881c723c */ /* 0x050fe2000004181c */
[----:B------:R2:W-:Y:S04]  /*90c0*/  STL [R1+0x34], R0 ;  /* 0x0000340001007387 */ /* 0x0005e80000100800 */
[----:B------:R-:W3:Y:S03]  /*90d0*/  LDL R134, [R1+0x60] ;  /* 0x0000600001867983 */ /* 0x000ee60000100800 */
[C---:B------:R-:W-:Y:S01]  /*90e0*/  HMMA.16816.F32.BF16 R32, R136.reuse, R146, R32 ;  /* 0x000000928820723c */ /* 0x040fe20000041820 */
[----:B------:R-:W4:Y:S08]  /*90f0*/  LDSM.16.MT88.4 R144, [R241+0x2000] ;  /* 0x00200000f190783b */ /* 0x000f300000004200 */
[----:B------:R-:W-:Y:S03]  /*9100*/  STL [R1+0x20], R2 ;  /* 0x0000200201007387 */ /* 0x000fe60000100800 */
[----:B--2---:R-:W-:Y:S04]  /*9110*/  FADD.FTZ R0, R148, R150 ;  /* 0x0000009694007221 */ /* 0x004fe80000010000 */
[----:B------:R-:W-:Y:S01]  /*9120*/  FADD.FTZ R0, R176, R0 ;  /* 0x00000000b0007221 */ /* 0x000fe20000010000 */
[C---:B-1----:R-:W-:Y:S03]  /*9130*/  HMMA.16816.F32.BF16 R36, R136.reuse, R140, R36 ;  /* 0x0000008c8824723c */ /* 0x042fe60000041824 */
[----:B------:R-:W-:Y:S04]  /*9140*/  FADD.FTZ R0, R177, R0 ;  /* 0x00000000b1007221 */ /* 0x000fe80000010000 */
[----:B------:R-:W-:Y:S01]  /*9150*/  FADD.FTZ R0, R174, R0 ;  /* 0x00000000ae007221 */ /* 0x000fe20000010000 */
[C---:B------:R-:W-:Y:S01]  /*9160*/  HMMA.16816.F32.BF16 R40, R136.reuse, R142, R40 ;  /* 0x0000008e8828723c */ /* 0x040fe20000041828 */
[----:B------:R-:W1:Y:S03]  /*9170*/  LDSM.16.MT88.4 R140, [R240+0x2000] ;  /* 0x00200000f08c783b */ /* 0x000e660000004200 */
[----:B------:R-:W-:Y:S04]  /*9180*/  FADD.FTZ R0, R175, R0 ;  /* 0x00000000af007221 */ /* 0x000fe80000010000 */
[C---:B----4-:R-:W-:Y:S04]  /*9190*/  HMMA.16816.F32.BF16 R44, R136.reuse, R144, R44 ;  /* 0x00000090882c723c */ /* 0x050fe8000004182c */
[----:B------:R-:W-:Y:S04]  /*91a0*/  FADD.FTZ R0, R178, R0 ;  /* 0x00000000b2007221 */ /* 0x000fe80000010000 */
[C---:B------:R-:W-:Y:S01]  /*91b0*/  HMMA.16816.F32.BF16 R48, R136.reuse, R146, R48 ;  /* 0x000000928830723c */ /* 0x040fe20000041830 */
[----:B------:R-:W2:Y:S03]  /*91c0*/  LDSM.16.MT88.4 R144, [R242+0x2000] ;  /* 0x00200000f290783b */ /* 0x000ea60000004200 */
[----:B------:R-:W-:Y:S04]  /*91d0*/  FADD.FTZ R0, R179, R0 ;  /* 0x00000000b3007221 */ /* 0x000fe80000010000 */
[----:B------:R-:W-:Y:S01]  /*91e0*/  FADD.FTZ R0, R172, R0 ;  /* 0x00000000ac007221 */ /* 0x000fe20000010000 */
        /* <DEDUP_REMOVED lines=25> */
[C---:B------:R-:W-:Y:S08]  /*9380*/  HMMA.16816.F32.BF16 R120, R136.reuse, R142, R120 ;  /* 0x0000008e8878723c */ /* 0x040ff00000041878 */
[C---:B--2---:R-:W-:Y:S08]  /*9390*/  HMMA.16816.F32.BF16 R124, R136.reuse, R144, R124 ;  /* 0x00000090887c723c */ /* 0x044ff0000004187c */
[----:B------:R-:W-:Y:S01]  /*93a0*/  HMMA.16816.F32.BF16 R128, R136, R146, R128 ;  /* 0x000000928880723c */ /* 0x000fe20000041880 */
[----:B------:R-:W1:Y:S02]  /*93b0*/  LDSM.16.MT88.4 R144, [R241+0x1000] ;  /* 0x00100000f190783b */ /* 0x000e640000004200 */
[----:B---3--:R-:W-:Y:S01]  /*93c0*/  ISETP.GT.AND P0, PT, R3, R134, PT ;  /* 0x000000860300720c */ /* 0x008fe20003f04270 */
[----:B------:R-:W-:Y:S01]  /*93d0*/  FADD.FTZ R3, R173, R0 ;  /* 0x00000000ad037221 */ /* 0x000fe20000010000 */
[----:B------:R-:W-:Y:S02]  /*93e0*/  MOV R0, R2 ;  /* 0x0000000200007202 */ /* 0x000fe40000000f00 */
[----:B------:R-:W-:Y:S01]  /*93f0*/  MOV R134, R132 ;  /* 0x0000008400867202 */ /* 0x000fe20000000f00 */
[C---:B------:R-:W-:Y:S01]  /*9400*/  HMMA.16816.F32.BF16 R156, R168.reuse, R152, R4 ;  /* 0x00000098a89c723c */ /* 0x040fe20000041804 */
[----:B------:R-:W2:Y:S07]  /*9410*/  LDSM.16.MT88.4 R136, [R240+0x1000] ;  /* 0x00100000f088783b */ /* 0x000eae0000004200 */
[C---:B------:R-:W-:Y:S01]  /*9420*/  HMMA.16816.F32.BF16 R152, R168.reuse, R154, R8 ;  /* 0x0000009aa898723c */ /* 0x040fe20000041808 */
[----:B------:R-:W3:Y:S08]  /*9430*/  LDSM.16.MT88.4 R4, [R242+0x1000] ;  /* 0x00100000f204783b */ /* 0x000ef00000004200 */
[----:B------:R-:W4:Y:S08]  /*9440*/  LDSM.16.MT88.4 R8, [R239+0x2800] ;  /* 0x00280000ef08783b */ /* 0x000f300000004200 */
[----:B------:R-:W-:Y:S04]  /*9450*/  STL [R1+0x38], R3 ;  /* 0x0000380301007387 */ /* 0x000fe80000100800 */
[----:B------:R-:W-:Y:S01]  /*9460*/  STL [R1+0x1c], R0 ;  /* 0x00001c0001007387 */ /* 0x000fe20000100800 */
[C---:B-1----:R-:W-:Y:S03]  /*9470*/  HMMA.16816.F32.BF16 R148, R168.reuse, R144, R12 ;  /* 0x00000090a894723c */ /* 0x042fe6000004180c */
[----:B------:R-:W1:Y:S05]  /*9480*/  LDSM.16.MT88.4 R12, [R241+0x2800] ;  /* 0x00280000f10c783b */ /* 0x000e6a0000004200 */
        /* <DEDUP_REMOVED lines=40> */
.L_x_879:
[----:B------:R-:W2:Y:S04]  /*9710*/  LDL R2, [R1+0x3c] ;  /* 0x00003c0001027983 */ /* 0x000ea80000100800 */
[----:B------:R-:W2:Y:S02]  /*9720*/  LDL R0, [R1+0x20] ;  /* 0x0000200001007983 */ /* 0x000ea40000100800 */
[----:B--2---:R-:W-:-:S13]  /*9730*/  ISETP.GE.AND P0, PT, R0, R2, PT ;  /* 0x000000020000720c */ /* 0x004fda0003f06270 */
[----:B------:R-:W-:Y:S05]  /*9740*/  @!P0 BRA `(.L_x_885) ;  /* 0x00002d1000008947 */ /* 0x000fea0003800000 */
.L_x_888:
[----:B------:R-:W2:Y:S01]  /*9750*/  LDL R20, [R1+0x20] ;  /* 0x0000200001147983 */ /* 0x000ea20000100800 */
[----:B------:R-:W-:Y:S04]  /*9760*/  DEPBAR.LE SB0, 0x0 ;  /* 0x000080000000791a */ /* 0x000fe80000000000 */
[----:B------:R-:W-:Y:S01]  /*9770*/  WARPSYNC 0xffffffff ;  /* 0xffffffff00007948 */ /* 0x000fe20003800000 */
[----:B------:R-:W3:Y:S01]  /*9780*/  LDL.64 R6, [R1+0x58] ;  /* 0x0000580001067983 */ /* 0x000ee20000100a00 */
[----:B------:R-:W-:Y:S05]  /*9790*/  BSSY B0, `(.L_x_886) ;  /* 0x0000124000007945 */ /* 0x000fea0003800000 */
[----:B------:R-:W4:Y:S06]  /*97a0*/  LDL.64 R22, [R1+0x48] ;  /* 0x0000480001167983 */ /* 0x000f2c0000100a00 */
[----:B------:R-:W3:Y:S06]  /*97b0*/  LDL R135, [R1+0x2c] ;  /* 0x00002c0001877983 */ /* 0x000eec0000100800 */
[----:B------:R-:W4:Y:S06]  /*97c0*/  LDL R134, [R1] ;  /* 0x0000000001867983 */ /* 0x000f2c0000100800 */
[----:B------:R-:W4:Y:S06]  /*97d0*/  LDL R15, [R1+0x4] ;  /* 0x00000400010f7983 */ /* 0x000f2c0000100800 */
[----:B------:R-:W4:Y:S06]  /*97e0*/  LDL R21, [R1+0x18] ;  /* 0x0000180001157983 */ /* 0x000f2c0000100800 */
[----:B------:R-:W1:Y:S06]  /*97f0*/  S2R R2, SR_TID.X ;  /* 0x0000000000027919 */ /* 0x000e6c0000002100 */
[----:B------:R-:W-:Y:S06]  /*9800*/  BAR.SYNC.DEFER_BLOCKING 0x0 ;  /* 0x0000000000007b1d */ /* 0x000fec0000010000 */
[----:B------:R-:W2:Y:S06]  /*9810*/  LDSM.16.M88.4 R8, [R236] ;  /* 0x00000000ec08783b */ /* 0x000eac0000000200 */
[----:B------:R-:W2:Y:S06]  /*9820*/  LDSM.16.M88.4 R16, [R236+0x800] ;  /* 0x00080000ec10783b */ /* 0x000eac0000000200 */
[----:B------:R-:W2:Y:S06]  /*9830*/  LDSM.16.M88.4 R24, [R236+0x1000] ;  /* 0x00100000ec18783b */ /* 0x000eac0000000200 */
[----:B------:R-:W2:Y:S01]  /*9840*/  LDSM.16.M88.4 R168, [R243] ;  /* 0x00000000f3a8783b */ /* 0x000ea20000000200 */
[----:B-1----:R-:W-:Y:S11]  /*9850*/  ISETP.GT.AND P3, PT, R2, 0x7f, PT ;  /* 0x0000007f0200780c */ /* 0x002ff60003f64270 */
[----:B------:R-:W-:Y:S02]  /*9860*/  @!UPT UIADD3 URZ, URZ, URZ, URZ ;  /* 0x0000003f3f3ff290 */ /* 0x000fe4000fffe03f */
[----:B------:R-:W-:Y:S02]  /*9870*/  @!P3 MOV R4, c[0x0][0x208] ;  /* 0x000082000004ba02 */ /* 0x000fe40000000f00 */
[----:B------:R-:W-:Y:S02]  /*9880*/  @!P3 MOV R5, c[0x0][0x20c] ;  /* 0x000083000005ba02 */ /* 0x000fe40000000f00 */
[----:B--2---:R-:W-:Y:S01]  /*9890*/  SHF.R.S32.HI R0, RZ, 0x1f, R20 ;  /* 0x0000001fff007819 */ /* 0x004fe20000011414 */
[----:B------:R-:W-:Y:S04]  /*98a0*/  IMAD.WIDE.U32 R2, R20, c[0x0][0x208], RZ ;  /* 0x0000820014027a25 */ /* 0x000fe800078e00ff */
[----:B------:R-:W-:Y:S04]  /*98b0*/  IMAD R0, R0, c[0x0][0x208], RZ ;  /* 0x0000820000007a24 */ /* 0x000fe800078e02ff */
[----:B------:R-:W-:Y:S05]  /*98c0*/  IMAD R0, R20, c[0x0][0x20c], R0 ;  /* 0x0000830014007a24 */ /* 0x000fea00078e0200 */
[----:B------:R-:W-:Y:S01]  /*98d0*/  IADD3 R0, R3, R0, RZ ;  /* 0x0000000003007210 */ /* 0x000fe20007ffe0ff */
[----:B------:R-:W-:Y:S01]  /*98e0*/  IMAD.WIDE.U32 R2, R2, 0x30, RZ ;  /* 0x0000003002027825 */ /* 0x000fe200078e00ff */
[----:B---3--:R-:W-:Y:S03]  /*98f0*/  LOP3.LUT P4, RZ, R135, 0x2, RZ, 0xc0, !PT ;  /* 0x0000000287ff7812 */ /* 0x008fe6000788c0ff */
[----:B------:R-:W-:Y:S01]  /*9900*/  IMAD R0, R0, 0x30, RZ ;  /* 0x0000003000007824 */ /* 0x000fe200078e02ff */
[----:B------:R-:W-:Y:S04]  /*9910*/  IADD3 R12, P1, R6, R2, RZ ;  /* 0x00000002060c7210 */ /* 0x000fe80007f3e0ff */
[----:B------:R-:W-:Y:S01]  /*9920*/  IADD3 R0, R3, R0, RZ ;  /* 0x0000000003007210 */ /* 0x000fe20007ffe0ff */
[----:B----4-:R1:W2:Y:S01]  /*9930*/  LDSM.16.M88.4 R172, [R134] ;  /* 0x0000000086ac783b */ /* 0x0102a20000000200 */
[----:B------:R-:W-:Y:S02]  /*9940*/  @!P3 LEA R3, P0, R4, R2, 0x5 ;  /* 0x000000020403b211 */ /* 0x000fe400078028ff */
[----:B------:R-:W-:Y:S02]  /*9950*/  LEA R2, P2, R12, c[0x0][0x1f8], 0x1 ;  /* 0x00007e000c027a11 */ /* 0x000fe400078408ff */
[-C--:B------:R-:W-:Y:S01]  /*9960*/  IADD3.X R13, R0, R23.reuse, RZ, P1, !PT ;  /* 0x00000017000d7210 */ /* 0x080fe20000ffe4ff */
[----:B------:R3:W4:Y:S01]  /*9970*/  LDSM.16.M88.4 R176, [R15] ;  /* 0x000000000fb0783b */ /* 0x0007220000000200 */
[----:B------:R-:W-:Y:S02]  /*9980*/  @!P3 LEA.HI.X R14, R4, R0, R5, 0x5, P0 ;  /* 0x00000000040eb211 */ /* 0x000fe400000f2c05 */
[----:B------:R-:W-:Y:S02]  /*9990*/  @!P3 IADD3 R0, P1, R3, R6, RZ ;  /* 0x000000060300b210 */ /* 0x000fe40007f3e0ff */
[C---:B-----5:R-:W-:Y:S03]  /*99a0*/  HMMA.16816.F32.BF16 R4, R160.reuse, R8, RZ ;  /* 0x00000008a004723c */ /* 0x060fe600000418ff */
[----:B------:R-:W-:Y:S02]  /*99b0*/  LEA.HI.X R3, R12, c[0x0][0x1fc], R13, 0x1, P2 ;  /* 0x00007f000c037a11 */ /* 0x000fe400010f0c0d */
[----:B------:R-:W-:Y:S02]  /*99c0*/  LOP3.LUT P2, RZ, R135, 0x1, RZ, 0xc0, !PT ;  /* 0x0000000187ff7812 */ /* 0x000fe4000784c0ff */
[----:B------:R-:W-:Y:S01]  /*99d0*/  @!P3 IADD3.X R14, R14, R23, RZ, P1, !PT ;  /* 0x000000170e0eb210 */ /* 0x000fe20000ffe4ff */
[C---:B------:R-:W-:Y:S01]  /*99e0*/  HMMA.16816.F32.BF16 R8, R160.reuse, R10, RZ ;  /* 0x0000000aa008723c */ /* 0x040fe200000418ff */
[C---:B-1----:R-:W-:Y:S04]  /*99f0*/  @!P3 LEA R134, P0, R0.reuse, c[0x0][0x1f8], 0x1 ;  /* 0x00007e000086ba11 */ /* 0x042fe800078008ff */
[----:B------:R-:W-:Y:S03]  /*9a00*/  @!P3 LEA.HI.X R135, R0, c[0x0][0x1fc], R14, 0x1, P0 ;  /* 0x00007f000087ba11 */ /* 0x000fe600000f0c0e */
[C---:B---3--:R-:W-:Y:S02]  /*9a10*/  HMMA.16816.F32.BF16 R12, R160.reuse, R16, RZ ;  /* 0x00000010a00c723c */ /* 0x048fe400000418ff */
[----:B------:R-:W-:Y:S01]  /*9a20*/  @!PT LDS RZ, [RZ] ;  /* 0x00000000fffff984 */ /* 0x000fe20000000800 */
[----:B------:R-:W-:Y:S01]  /*9a30*/  @!PT LDS RZ, [RZ] ;  /* 0x00000000fffff984 */ /* 0x000fe20000000800 */
[----:B------:R-:W-:Y:S01]  /*9a40*/  @!PT LDS RZ, [RZ] ;  /* 0x00000000fffff984 */ /* 0x000fe20000000800 */
[----:B------:R1:W-:Y:S06]  /*9a50*/  LDGSTS.E.BYPASS.LTC128B.128 [R21+0x4080], [R2.64], !P2 ;  /* 0x0408000002157fae */ /* 0x0003ec000d101d46 */
[----:B------:R1:W-:Y:S01]  /*9a60*/  LDGSTS.E.BYPASS.LTC128B.128 [R21+0x5880], [R2.64+0x80], !P4 ;  /* 0x0588008002157fae */ /* 0x0003e2000e101d46 */
[C---:B------:R-:W-:Y:S05]  /*9a70*/  HMMA.16816.F32.BF16 R16, R160.reuse, R18, RZ ;  /* 0x00000012a010723c */ /* 0x040fea00000418ff */
[----:B------:R1:W-:Y:S06]  /*9a80*/  LDGSTS.E.BYPASS.LTC128B.128 [R21+0x7080], [R2.64+0x100], !P6 ;  /* 0x0708010002157fae */ /* 0x0003ec000f101d46 */
[----:B------:R1:W-:Y:S06]  /*9a90*/  LDGSTS.E.BYPASS.LTC128B.128 [R21+0x8880], [R2.64+0x180], !P5 ;  /* 0x0888018002157fae */ /* 0x0003ec000e901d46 */
[----:B------:R3:W-:Y:S06]  /*9aa0*/  @!P3 LDGSTS.E.BYPASS.LTC128B.128 [R21+0x5080], [R134.64], !P2 ;  /* 0x050800008615bfae */ /* 0x0007ec000d101d46 */
[----:B------:R3:W-:Y:S06]  /*9ab0*/  @!P3 LDGSTS.E.BYPASS.LTC128B.128 [R21+0x6880], [R134.64+0x80], !P4 ;  /* 0x068800808615bfae */ /* 0x0007ec000e101d46 */
[----:B------:R3:W-:Y:S06]  /*9ac0*/  @!P3 LDGSTS.E.BYPASS.LTC128B.128 [R21+0x8080], [R134.64+0x100], !P6 ;  /* 0x080801008615bfae */ /* 0x0007ec000f101d46 */
[----:B------:R3:W-:Y:S01]  /*9ad0*/  @!P3 LDGSTS.E.BYPASS.LTC128B.128 [R21+0x9880], [R134.64+0x180], !P5 ;  /* 0x098801808615bfae */ /* 0x0007e2000e901d46 */
[----:B-1----:R-:W-:Y:S05]  /*9ae0*/  MOV R3, R20 ;  /* 0x0000001400037202 */ /* 0x002fea0000000f00 */
[----:B------:R-:W0:Y:S01]  /*9af0*/  LDGDEPBAR ;  /* 0x00000000000079af */ /* 0x000e220000000000 */
[C---:B---3--:R-:W-:Y:S08]  /*9b00*/  HMMA.16816.F32.BF16 R20, R160.reuse, R24, RZ ;  /* 0x00000018a014723c */ /* 0x048ff000000418ff */
[----:B------:R-:W-:Y:S08]  /*9b10*/  HMMA.16816.F32.BF16 R24, R160, R26, RZ ;  /* 0x0000001aa018723c */ /* 0x000ff000000418ff */
[C---:B------:R-:W-:Y:S08]  /*9b20*/  HMMA.16816.F32.BF16 R4, R164.reuse, R168, R4 ;  /* 0x000000a8a404723c */ /* 0x040ff00000041804 */
[C---:B------:R-:W-:Y:S01]  /*9b30*/  HMMA.16816.F32.BF16 R8, R164.reuse, R170, R8 ;  /* 0x000000aaa408723c */ /* 0x040fe20000041808 */
[----:B------:R-:W1:Y:S07]  /*9b40*/  LDSM.16.M88.4 R168, [R238] ;  /* 0x00000000eea8783b */ /* 0x000e6e0000000200 */
[C---:B--2---:R-:W-:Y:S08]  /*9b50*/  HMMA.16816.F32.BF16 R12, R164.reuse, R172, R12 ;  /* 0x000000aca40c723c */ /* 0x044ff0000004180c */
        /* <DEDUP_REMOVED lines=125> */
[----:B------:R2:W3:Y:S04]  /*a330*/  MUFU.TANH R175, R0 ;  /* 0x0000000000af7308 */ /* 0x0004e80000002400 */
[----:B------:R-:W-:Y:S01]  /*a340*/  FMUL.FTZ R10, R10, c[0x0][0x320] ;  /* 0x0000c8000a0a7a20 */ /* 0x000fe20000410000 */
[C---:B-1----:R-:W-:Y:S05]  /*a350*/  HMMA.16816.F32.BF16 R12, R232.reuse, R168, R12 ;  /* 0x000000a8e80c723c */ /* 0x042fea000004180c */
[----:B------:R-:W1:Y:S03]  /*a360*/  MUFU.TANH R177, R10 ;  /* 0x0000000a00b17308 */ /* 0x000e660000002400 */
[C---:B------:R-:W-:Y:S04]  /*a370*/  HMMA.16816.F32.BF16 R16, R232.reuse, R170, R16 ;  /* 0x000000aae810723c */ /* 0x040fe80000041810 */
[----:B--2---:R-:W-:Y:S04]  /*a380*/  FMUL.FTZ R0, R5, c[0x0][0x320] ;  /* 0x0000c80005007a20 */ /* 0x004fe80000410000 */
[----:B------:R2:W4:Y:S08]  /*a390*/  MUFU.TANH R174, R0 ;  /* 0x0000000000ae7308 */ /* 0x0005300000002400 */
[----:B------:R-:W-:Y:S04]  /*a3a0*/  FMUL.FTZ R2, R13, c[0x0][0x320] ;  /* 0x0000c8000d027a20 */ /* 0x000fe80000410000 */
[----:B------:R-:W1:Y:S01]  /*a3b0*/  MUFU.TANH R134, R2 ;  /* 0x0000000200867308 */ /* 0x000e620000002400 */
[----:B--2---:R-:W-:Y:S09]  /*a3c0*/  FMUL.FTZ R0, R6, c[0x0][0x320] ;  /* 0x0000c80006007a20 */ /* 0x004ff20000410000 */
[----:B------:R2:W1:Y:S02]  /*a3d0*/  MUFU.TANH R178, R0 ;  /* 0x0000000000b27308 */ /* 0x0004640000002400 */
[----:B--2---:R-:W-:Y:S02]  /*a3e0*/  FMUL.FTZ R0, R7, c[0x0][0x320] ;  /* 0x0000c80007007a20 */ /* 0x004fe40000410000 */
[----:B------:R-:W2:Y:S01]  /*a3f0*/  LDSM.16.M88.4 R4, [R237+0x5800] ;  /* 0x00580000ed04783b */ /* 0x000ea20000000200 */
[----:B------:R-:W-:Y:S05]  /*a400*/  DEPBAR.LE SB0, 0x0 ;  /* 0x000080000000791a */ /* 0x000fea0000000000 */
[----:B------:R1:W1:Y:S01]  /*a410*/  MUFU.TANH R179, R0 ;  /* 0x0000000000b37308 */ /* 0x0002620000002400 */
[----:B------:R-:W-:Y:S01]  /*a420*/  BAR.SYNC.DEFER_BLOCKING 0x0 ;  /* 0x0000000000007b1d */ /* 0x000fe20000010000 */
[----:B-1----:R-:W-:Y:S05]  /*a430*/  FMUL.FTZ R0, R8, c[0x0][0x320] ;  /* 0x0000c80008007a20 */ /* 0x002fea0000410000 */
[----:B------:R-:W3:Y:S03]  /*a440*/  LDL R8, [R1+0x3c] ;  /* 0x00003c0001087983 */ /* 0x000ee60000100800 */
[----:B------:R1:W1:Y:S01]  /*a450*/  MUFU.TANH R173, R0 ;  /* 0x0000000000ad7308 */ /* 0x0002620000002400 */
[C---:B--2---:R-:W-:Y:S08]  /*a460*/  HMMA.16816.F32.BF16 R20, R232.reuse, R4, R20 ;  /* 0x00000004e814723c */ /* 0x044ff00000041814 */
[----:B------:R-:W-:Y:S04]  /*a470*/  HMMA.16816.F32.BF16 R24, R232, R6, R24 ;  /* 0x00000006e818723c */ /* 0x000fe80000041818 */
[----:B-1----:R-:W-:Y:S01]  /*a480*/  FMUL.FTZ R0, R9, c[0x0][0x320] ;  /* 0x0000c80009007a20 */ /* 0x002fe20000410000 */
[----:B------:R-:W-:Y:S03]  /*a490*/  MOV R9, R3 ;  /* 0x0000000300097202 */ /* 0x000fe60000000f00 */
[----:B------:R1:W2:Y:S01]  /*a4a0*/  MUFU.TANH R169, R0 ;  /* 0x0000000000a97308 */ /* 0x0002a20000002400 */
[----:B------:R-:W-:Y:S09]  /*a4b0*/  FMUL.FTZ R3, R11, c[0x0][0x320] ;  /* 0x0000c8000b037a20 */ /* 0x000ff20000410000 */
[----:B------:R-:W2:Y:S01]  /*a4c0*/  MUFU.TANH R176, R3 ;  /* 0x0000000300b07308 */ /* 0x000ea20000002400 */
[----:B-1----:R-:W-:Y:S09]  /*a4d0*/  FMUL.FTZ R0, R12, c[0x0][0x320] ;  /* 0x0000c8000c007a20 */ /* 0x002ff20000410000 */
        /* <DEDUP_REMOVED lines=26> */
[----:B---3--:R-:W-:Y:S01]  /*a680*/  ISETP.GT.AND P4, PT, R25, R8, PT ;  /* 0x000000081900720c */ /* 0x008fe20003f84270 */
[----:B-1----:R-:W-:Y:S08]  /*a690*/  FMUL.FTZ R0, R26, c[0x0][0x320] ;  /* 0x0000c8001a007a20 */ /* 0x002ff00000410000 */
[----:B------:R1:W3:Y:S02]  /*a6a0*/  MUFU.TANH R4, R0 ;  /* 0x0000000000047308 */ /* 0x0002e40000002400 */
        /* <DEDUP_REMOVED lines=36> */
[----:B------:R-:W-:Y:S02]  /*a8f0*/  @P1 LEA.HI.X R9, R5, c[0x0][0x1cc], R9, 0x1, P2 ;  /* 0x0000730005091a11 */ /* 0x000fe400010f0c09 */
[----:B------:R-:W-:Y:S11]  /*a900*/  LOP3.LUT P2, RZ, R19, 0x1, RZ, 0xc0, !PT ;  /* 0x0000000113ff7812 */ /* 0x000ff6000784c0ff */
[----:B------:R-:W-:Y:S02]  /*a910*/  @!UPT UIADD3 URZ, URZ, URZ, URZ ;  /* 0x0000003f3f3ff290 */ /* 0x000fe4000fffe03f */
        /* <DEDUP_REMOVED lines=11> */
.L_x_887:
[----:B--234-:R-:W-:Y:S05]  /*a9d0*/  BSYNC B0 ;  /* 0x0000000000007941 */ /* 0x01cfea0003800000 */
.L_x_886:
[----:B-1----:R-:W2:Y:S01]  /*a9e0*/  LDL.LU R9, [R1+0x38] ;  /* 0x0000380001097983 */ /* 0x002ea20000300800 */
        /* <DEDUP_REMOVED lines=36> */
[C---:B------:R-:W-:Y:S01]  /*ac30*/  FMUL.FTZ R13, R6.reuse, R149 ;  /* 0x00000095060d7220 */ /* 0x040fe20000410000 */
[----:B------:R-:W-:Y:S04]  /*ac40*/  MOV R149, R27 ;  /* 0x0000001b00957202 */ /* 0x000fe80000000f00 */
        /* <DEDUP_REMOVED lines=79> */
[C---:B------:R-:W-:Y:S02]  /*b140*/  FMUL.FTZ R5, R2.reuse, c[0x0][0x2d0] ;  /* 0x0000b40002057a20 */ /* 0x040fe40000410000 */
[----:B------:R-:W-:Y:S02]  /*b150*/  FADD.FTZ R0, -R2, R132 ;  /* 0x0000008402007221 */ /* 0x000fe40000010100 */
[--C-:B------:R-:W-:Y:S02]  /*b160*/  FFMA.FTZ R7, R179, c[0x0][0x2d0], -R5.reuse ;  /* 0x0000b400b3077a23 */ /* 0x100fe40000010805 */
[----:B------:R-:W-:Y:S02]  /*b170*/  FMUL.FTZ R0, R0, c[0x0][0x2d0] ;  /* 0x0000b40000007a20 */ /* 0x000fe40000410000 */
        /* <DEDUP_REMOVED lines=8> */
[----:B------:R-:W1:Y:S01]  /*b200*/  MUFU.EX2 R0, R0 ;  /* 0x0000000000007308 */ /* 0x000e620000000800 */
[--C-:B------:R-:W-:Y:S01]  /*b210*/  FFMA.FTZ R174, R135, c[0x0][0x2d0], -R5.reuse ;  /* 0x0000b40087ae7a23 */ /* 0x100fe20000010805 */
[----:B------:R-:W-:Y:S01]  /*b220*/  MOV R135, R21 ;  /* 0x0000001500877202 */ /* 0x000fe20000000f00 */
[C---:B------:R-:W-:Y:S01]  /*b230*/  FMUL.FTZ R21, R6.reuse, R141 ;  /* 0x0000008d06157220 */ /* 0x040fe20000410000 */
[----:B------:R-:W-:Y:S01]  /*b240*/  MOV R141, R25 ;  /* 0x00000019008d7202 */ /* 0x000fe20000000f00 */
[C---:B------:R-:W-:Y:S02]  /*b250*/  FMUL.FTZ R25, R6.reuse, R137 ;  /* 0x0000008906197220 */ /* 0x040fe40000410000 */
[--C-:B------:R-:W-:Y:S02]  /*b260*/  FFMA.FTZ R177, R17, c[0x0][0x2d0], -R5.reuse ;  /* 0x0000b40011b17a23 */ /* 0x100fe40000010805 */
[C---:B------:R-:W-:Y:S01]  /*b270*/  FMUL.FTZ R17, R6.reuse, R145 ;  /* 0x0000009106117220 */ /* 0x040fe20000410000 */
[----:B------:R-:W3:Y:S01]  /*b280*/  MUFU.EX2 R4, R8 ;  /* 0x0000000800047308 */ /* 0x000ee20000000800 */
[--C-:B------:R-:W-:Y:S01]  /*b290*/  FFMA.FTZ R176, R15, c[0x0][0x2d0], -R5.reuse ;  /* 0x0000b4000fb07a23 */ /* 0x100fe20000010805 */
[----:B------:R-:W-:Y:S01]  /*b2a0*/  MOV R145, R22 ;  /* 0x0000001600917202 */ /* 0x000fe20000000f00 */
[----:B------:R-:W-:Y:S02]  /*b2b0*/  FFMA.FTZ R179, R3, c[0x0][0x2d0], -R5 ;  /* 0x0000b40003b37a23 */ /* 0x000fe40000010805 */
[----:B------:R-:W-:Y:S01]  /*b2c0*/  FMUL.FTZ R5, R6, R157 ;  /* 0x0000009d06057220 */ /* 0x000fe20000410000 */
[----:B------:R-:W-:Y:S04]  /*b2d0*/  MOV R157, R26 ;  /* 0x0000001a009d7202 */ /* 0x000fe80000000f00 */
[----:B------:R-:W-:Y:S01]  /*b2e0*/  MUFU.EX2 R135, R135 ;  /* 0x0000008700877308 */ /* 0x000fe20000000800 */
[C---:B-1----:R-:W-:Y:S02]  /*b2f0*/  FMUL.FTZ R26, R0.reuse, R138 ;  /* 0x0000008a001a7220 */ /* 0x042fe40000410000 */
[C---:B------:R-:W-:Y:S02]  /*b300*/  FMUL.FTZ R27, R0.reuse, R139 ;  /* 0x0000008b001b7220 */ /* 0x040fe40000410000 */
[C---:B------:R-:W-:Y:S02]  /*b310*/  FMUL.FTZ R11, R0.reuse, R155 ;  /* 0x0000009b000b7220 */ /* 0x040fe40000410000 */
[C---:B------:R-:W-:Y:S02]  /*b320*/  FMUL.FTZ R18, R0.reuse, R146 ;  /* 0x0000009200127220 */ /* 0x040fe40000410000 */
[----:B------:R-:W-:Y:S01]  /*b330*/  FMUL.FTZ R19, R0, R147 ;  /* 0x0000009300137220 */ /* 0x000fe20000410000 */
[C---:B---3--:R-:W-:Y:S01]  /*b340*/  F2FP.BF16.PACK_AB R169, R7.reuse, R4 ;  /* 0x0000000407a9723e */ /* 0x048fe200000010ff */
[C---:B------:R-:W-:Y:S01]  /*b350*/  FMUL.FTZ R8, R6.reuse, R152 ;  /* 0x0000009806087220 */ /* 0x040fe20000410000 */
[----:B------:R-:W-:Y:S01]  /*b360*/  MOV R152, R24 ;  /* 0x0000001800987202 */ /* 0x000fe20000000f00 */
[----:B------:R-:W-:Y:S02]  /*b370*/  FMUL.FTZ R24, R6, R136 ;  /* 0x0000008806187220 */ /* 0x000fe40000410000 */
[----:B------:R-:W1:Y:S01]  /*b380*/  LDSM.16.MT88.4 R136, [R239] ;  /* 0x00000000ef88783b */ /* 0x000e620000004200 */
        /* <DEDUP_REMOVED lines=59> */
[C---:B------:R-:W-:Y:S01]  /*b740*/  FMUL.FTZ R4, R6.reuse, R156 ;  /* 0x0000009c06047220 */ /* 0x040fe20000410000 */
[----:B------:R-:W-:Y:S01]  /*b750*/  MOV R156, R20 ;  /* 0x00000014009c7202 */ /* 0x000fe20000000f00 */
[C---:B------:R-:W-:Y:S01]  /*b760*/  FMUL.FTZ R9, R6.reuse, R153 ;  /* 0x0000009906097220 */ /* 0x040fe20000410000 */
[----:B------:R-:W-:Y:S01]  /*b770*/  MOV R153, R23 ;  /* 0x0000001700997202 */ /* 0x000fe20000000f00 */
[----:B------:R-:W-:Y:S01]  /*b780*/  FMUL.FTZ R20, R6, R140 ;  /* 0x0000008c06147220 */ /* 0x000fe20000410000 */
[----:B------:R-:W-:Y:S01]  /*b790*/  MOV R140, R10 ;  /* 0x0000000a008c7202 */ /* 0x000fe20000000f00 */
[C---:B------:R-:W-:Y:S01]  /*b7a0*/  FMUL.FTZ R6, R0.reuse, R158 ;  /* 0x0000009e00067220 */ /* 0x040fe20000410000 */
[----:B------:R-:W-:Y:S01]  /*b7b0*/  MUFU.EX2 R134, R156 ;  /* 0x0000009c00867308 */ /* 0x000fe20000000800 */
[----:B------:R-:W2:Y:S01]  /*b7c0*/  LDL R158, [R1+0x8] ;  /* 0x00000800019e7983 */ /* 0x000ea20000100800 */
[C---:B------:R-:W-:Y:S02]  /*b7d0*/  FMUL.FTZ R23, R0.reuse, R143 ;  /* 0x0000008f00177220 */ /* 0x040fe40000410000 */
[C---:B------:R-:W-:Y:S01]  /*b7e0*/  FMUL.FTZ R10, R0.reuse, R154 ;  /* 0x0000009a000a7220 */ /* 0x040fe20000410000 */
[----:B------:R-:W-:Y:S01]  /*b7f0*/  MOV R154, R144 ;  /* 0x00000090009a7202 */ /* 0x000fe20000000f00 */
[----:B------:R-:W-:Y:S02]  /*b800*/  FADD.FTZ R3, R7, R3 ;  /* 0x0000000307037221 */ /* 0x000fe40000010000 */
        /* <DEDUP_REMOVED lines=13> */
[----:B------:R-:W4:Y:S07]  /*b8e0*/  MUFU.EX2 R156, R174 ;  /* 0x000000ae009c7308 */ /* 0x000f2e0000000800 */
[----:B------:R-:W-:Y:S03]  /*b8f0*/  LDSM.16.MT88.4 R144, [R241+0x800] ;  /* 0x00080000f190783b */ /* 0x000fe60000004200 */
[----:B------:R-:W5:Y:S01]  /*b900*/  MUFU.EX2 R157, R175 ;  /* 0x000000af009d7308 */ /* 0x000f620000000800 */
[----:B---3--:R-:W-:Y:S04]  /*b910*/  FADD.FTZ R0, R3, R0 ;  /* 0x0000000003007221 */ /* 0x008fe80000010000 */
[----:B------:R-:W-:Y:S05]  /*b920*/  FADD.FTZ R0, R135, R0 ;  /* 0x0000000087007221 */ /* 0x000fea0000010000 */
[----:B------:R3:W-:Y:S01]  /*b930*/  MUFU.EX2 R173, R179 ;  /* 0x000000b300ad7308 */ /* 0x0007e20000000800 */
[----:B------:R-:W-:Y:S01]  /*b940*/  FADD.FTZ R0, R134, R0 ;  /* 0x0000000086007221 */ /* 0x000fe20000010000 */
[----:B----4-:R-:W-:Y:S08]  /*b950*/  MOV R178, R156 ;  /* 0x0000009c00b27202 */ /* 0x010ff00000000f00 */
[----:B------:R-:W-:Y:S01]  /*b960*/  MUFU.EX2 R174, R177 ;  /* 0x000000b100ae7308 */ /* 0x000fe20000000800 */
[C---:B-1----:R-:W-:Y:S09]  /*b970*/  HMMA.16816.F32.BF16 R12, R168.reuse, R136, R12 ;  /* 0x00000088a80c723c */ /* 0x042ff2000004180c */
[----:B------:R5:W1:Y:S03]  /*b980*/  MUFU.EX2 R175, R176 ;  /* 0x000000b000af7308 */ /* 0x000a660000000800 */
[----:B---3--:R-:W-:Y:S01]  /*b990*/  MOV R179, R151 ;  /* 0x0000009700b37202 */ /* 0x008fe20000000f00 */
[C---:B------:R-:W-:Y:S01]  /*b9a0*/  HMMA.16816.F32.BF16 R16, R168.reuse, R138, R16 ;  /* 0x0000008aa810723c */ /* 0x040fe20000041810 */
[----:B------:R-:W3:Y:S02]  /*b9b0*/  LDSM.16.MT88.4 R136, [R240] ;  /* 0x00000000f088783b */ /* 0x000ee40000004200 */
[----:B-----5:R-:W-:Y:S05]  /*b9c0*/  MOV R176, R157 ;  /* 0x0000009d00b07202 */ /* 0x020fea0000000f00 */
[C---:B---3--:R-:W-:Y:S08]  /*b9d0*/  HMMA.16816.F32.BF16 R20, R168.reuse, R136, R20 ;  /* 0x00000088a814723c */ /* 0x048ff00000041814 */
[C---:B------:R-:W-:Y:S01]  /*b9e0*/  HMMA.16816.F32.BF16 R24, R168.reuse, R138, R24 ;  /* 0x0000008aa818723c */ /* 0x040fe20000041818 */
[----:B--2---:R2:W3:Y:S03]  /*b9f0*/  LDSM.16.MT88.4 R136, [R158] ;  /* 0x000000009e88783b */ /* 0x0044e60000004200 */
[----:B--2---:R-:W-:Y:S05]  /*ba00*/  MOV R158, R141 ;  /* 0x0000008d009e7202 */ /* 0x004fea0000000f00 */
[----:B------:R-:W-:Y:S03]  /*ba10*/  LDSM.16.MT88.4 R140, [R239+0x800] ;  /* 0x00080000ef8c783b */ /* 0x000fe60000004200 */
[----:B------:R-:W-:Y:S04]  /*ba20*/  MOV R177, R158 ;  /* 0x0000009e00b17202 */ /* 0x000fe80000000f00 */
[----:B------:R-:W-:Y:S01]  /*ba30*/  IADD3 R177, R177, -0x1, RZ ;  /* 0xffffffffb1b17810 */ /* 0x000fe20007ffe0ff */
[C---:B---3--:R-:W-:Y:S08]  /*ba40*/  HMMA.16816.F32.BF16 R28, R168.reuse, R136, R28 ;  /* 0x00000088a81c723c */ /* 0x048ff0000004181c */
        /* <DEDUP_REMOVED lines=38> */
[----:B------:R-:W-:Y:S03]  /*bcb0*/  MUFU.EX2 R132, R159 ;  /* 0x0000009f00847308 */ /* 0x000fe60000000800 */
[----:B------:R-:W-:Y:S01]  /*bcc0*/  F2FP.BF16.PACK_AB R137, R151, R149 ;  /* 0x000000959789723e */ /* 0x000fe200000010ff */
[----:B------:R-:W-:Y:S02]  /*bcd0*/  FADD.FTZ R3, R150, R148 ;  /* 0x0000009496037221 */ /* 0x000fe40000010000 */
[----:B------:R-:W-:Y:S02]  /*bce0*/  F2FP.BF16.PACK_AB R138, R134, R135 ;  /* 0x00000087868a723e */ /* 0x000fe400000010ff */
[----:B------:R-:W-:Y:S02]  /*bcf0*/  F2FP.BF16.PACK_AB R139, R157, R156 ;  /* 0x0000009c9d8b723e */ /* 0x000fe400000010ff */
[----:B------:R-:W2:Y:S01]  /*bd00*/  MUFU.EX2 R134, R154 ;  /* 0x0000009a00867308 */ /* 0x000ea20000000800 */
[----:B-1----:R-:W-:Y:S02]  /*bd10*/  F2FP.BF16.PACK_AB R169, R175, R174 ;  /* 0x000000aeafa9723e */ /* 0x002fe400000010ff */
[----:B------:R-:W-:Y:S02]  /*bd20*/  F2FP.BF16.PACK_AB R171, R173, R172 ;  /* 0x000000acadab723e */ /* 0x000fe400000010ff */
[C---:B------:R-:W-:Y:S05]  /*bd30*/  HMMA.16816.F32.BF16 R4, R136.reuse, R140, R4 ;  /* 0x0000008c8804723c */ /* 0x040fea0000041804 */
[----:B------:R-:W-:Y:S03]  /*bd40*/  MUFU.EX2 R135, R152 ;  /* 0x0000009800877308 */ /* 0x000fe60000000800 */
[C---:B------:R-:W-:Y:S01]  /*bd50*/  HMMA.16816.F32.BF16 R8, R136.reuse, R142, R8 ;  /* 0x0000008e8808723c */ /* 0x040fe20000041808 */
[----:B------:R-:W1:Y:S07]  /*bd60*/  LDSM.16.MT88.4 R140, [R240+0x800] ;  /* 0x00080000f08c783b */ /* 0x000e6e0000004200 */
[C---:B------:R-:W-:Y:S04]  /*bd70*/  HMMA.16816.F32.BF16 R12, R136.reuse, R144, R12 ;  /* 0x00000090880c723c */ /* 0x040fe8000004180c */
[----:B--2---:R-:W-:Y:S01]  /*bd80*/  F2FP.BF16.PACK_AB R168, R132, R134 ;  /* 0x0000008684a8723e */ /* 0x004fe200000010ff */
[----:B------:R-:W-:Y:S03]  /*bd90*/  FADD.FTZ R0, R134, R0 ;  /* 0x0000000086007221 */ /* 0x000fe60000010000 */
[C---:B------:R-:W-:Y:S01]  /*bda0*/  HMMA.16816.F32.BF16 R16, R136.reuse, R146, R16 ;  /* 0x000000928810723c */ /* 0x040fe20000041810 */
[----:B------:R-:W2:Y:S03]  /*bdb0*/  LDSM.16.MT88.4 R144, [R242+0x800] ;  /* 0x00080000f290783b */ /* 0x000ea60000004200 */
[----:B------:R-:W-:Y:S01]  /*bdc0*/  FADD.FTZ R0, R132, R0 ;  /* 0x0000000084007221 */ /* 0x000fe20000010000 */
[----:B------:R-:W-:Y:S03]  /*bdd0*/  MOV R132, R2 ;  /* 0x0000000200847202 */ /* 0x000fe60000000f00 */
        /* <DEDUP_REMOVED lines=36> */
[C---:B-1----:R-:W-:Y:S01]  /*c020*/  HMMA.16816.F32.BF16 R116, R136.reuse, R140, R116 ;  /* 0x0000008c8874723c */ /* 0x042fe20000041874 */
[----:B------:R1:W3:Y:S07]  /*c030*/  MUFU.EX2 R140, R153 ;  /* 0x00000099008c7308 */ /* 0x0002ee0000000800 */
[C---:B------:R-:W-:Y:S08]  /*c040*/  HMMA.16816.F32.BF16 R120, R136.reuse, R142, R120 ;  /* 0x0000008e8878723c */ /* 0x040ff00000041878 */
[C---:B--2---:R-:W-:Y:S08]  /*c050*/  HMMA.16816.F32.BF16 R124, R136.reuse, R144, R124 ;  /* 0x00000090887c723c */ /* 0x044ff0000004187c */
[----:B------:R-:W-:Y:S01]  /*c060*/  HMMA.16816.F32.BF16 R128, R136, R146, R128 ;  /* 0x000000928880723c */ /* 0x000fe20000041880 */
[----:B-1----:R-:W1:Y:S03]  /*c070*/  LDSM.16.MT88.4 R152, [R239+0x1000] ;  /* 0x00100000ef98783b */ /* 0x002e660000004200 */
[----:B---3--:R-:W-:Y:S01]  /*c080*/  FADD.FTZ R0, R140, R0 ;  /* 0x000000008c007221 */ /* 0x008fe20000010000 */
[C---:B------:R-:W-:Y:S03]  /*c090*/  F2FP.BF16.PACK_AB R170, R135.reuse, R140 ;  /* 0x0000008c87aa723e */ /* 0x040fe600000010ff */
[----:B------:R-:W-:Y:S01]  /*c0a0*/  FADD.FTZ R0, R135, R0 ;  /* 0x0000000087007221 */ /* 0x000fe20000010000 */
[----:B------:R-:W2:Y:S08]  /*c0b0*/  LDSM.16.MT88.4 R144, [R241+0x1000] ;  /* 0x00100000f190783b */ /* 0x000eb00000004200 */
[----:B------:R3:W-:Y:S04]  /*c0c0*/  STL [R1+0x38], R0 ;  /* 0x0000380001007387 */ /* 0x0007e80000100800 */
[----:B------:R-:W4:Y:S01]  /*c0d0*/  LDSM.16.MT88.4 R136, [R240+0x1000] ;  /* 0x00100000f088783b */ /* 0x000f220000004200 */
[C---:B-1----:R-:W-:Y:S07]  /*c0e0*/  HMMA.16816.F32.BF16 R156, R168.reuse, R152, R4 ;  /* 0x00000098a89c723c */ /* 0x042fee0000041804 */
[----:B------:R-:W1:Y:S01]  /*c0f0*/  LDSM.16.MT88.4 R4, [R242+0x1000] ;  /* 0x00100000f204783b */ /* 0x000e620000004200 */
[----:B---3--:R-:W-:Y:S01]  /*c100*/  FADD.FTZ R0, R149, R3 ;  /* 0x0000000395007221 */ /* 0x008fe20000010000 */
[C---:B------:R-:W-:Y:S06]  /*c110*/  HMMA.16816.F32.BF16 R152, R168.reuse, R154, R8 ;  /* 0x0000009aa898723c */ /* 0x040fec0000041808 */
[----:B------:R-:W3:Y:S01]  /*c120*/  LDSM.16.MT88.4 R8, [R239+0x2800] ;  /* 0x00280000ef08783b */ /* 0x000ee20000004200 */
[----:B------:R-:W-:Y:S01]  /*c130*/  FADD.FTZ R0, R179, R0 ;  /* 0x00000000b3007221 */ /* 0x000fe20000010000 */
[C---:B--2---:R-:W-:Y:S06]  /*c140*/  HMMA.16816.F32.BF16 R148, R168.reuse, R144, R12 ;  /* 0x00000090a894723c */ /* 0x044fec000004180c */
[----:B------:R-:W2:Y:S01]  /*c150*/  LDSM.16.MT88.4 R12, [R241+0x2800] ;  /* 0x00280000f10c783b */ /* 0x000ea20000004200 */
[----:B------:R-:W-:Y:S01]  /*c160*/  FADD.FTZ R0, R178, R0 ;  /* 0x00000000b2007221 */ /* 0x000fe20000010000 */
[C---:B------:R-:W-:Y:S04]  /*c170*/  HMMA.16816.F32.BF16 R144, R168.reuse, R146, R16 ;  /* 0x00000092a890723c */ /* 0x040fe80000041810 */
[----:B------:R-:W-:Y:S04]  /*c180*/  FADD.FTZ R0, R176, R0 ;  /* 0x00000000b0007221 */ /* 0x000fe80000010000 */
[C---:B----4-:R-:W-:Y:S04]  /*c190*/  HMMA.16816.F32.BF16 R140, R168.reuse, R136, R20 ;  /* 0x00000088a88c723c */ /* 0x050fe80000041814 */
[----:B------:R-:W-:Y:S04]  /*c1a0*/  FADD.FTZ R0, R174, R0 ;  /* 0x00000000ae007221 */ /* 0x000fe80000010000 */
[C---:B------:R-:W-:Y:S04]  /*c1b0*/  HMMA.16816.F32.BF16 R136, R168.reuse, R138, R24 ;  /* 0x0000008aa888723c */ /* 0x040fe80000041818 */
[----:B------:R-:W-:Y:S04]  /*c1c0*/  FADD.FTZ R0, R175, R0 ;  /* 0x00000000af007221 */ /* 0x000fe80000010000 */
[C---:B-1----:R-:W-:Y:S04]  /*c1d0*/  HMMA.16816.F32.BF16 R28, R168.reuse, R4, R28 ;  /* 0x00000004a81c723c */ /* 0x042fe8000004181c */
[----:B------:R-:W-:Y:S04]  /*c1e0*/  FADD.FTZ R0, R172, R0 ;  /* 0x00000000ac007221 */ /* 0x000fe80000010000 */
[C---:B------:R-:W-:Y:S01]  /*c1f0*/  HMMA.16816.F32.BF16 R32, R168.reuse, R6, R32 ;  /* 0x00000006a820723c */ /* 0x040fe20000041820 */
[----:B------:R-:W1:Y:S03]  /*c200*/  LDSM.16.MT88.4 R4, [R240+0x2800] ;  /* 0x00280000f004783b */ /* 0x000e660000004200 */
[----:B------:R-:W-:Y:S04]  /*c210*/  FADD.FTZ R0, R173, R0 ;  /* 0x00000000ad007221 */ /* 0x000fe80000010000 */
[C---:B---3--:R-:W-:Y:S01]  /*c220*/  HMMA.16816.F32.BF16 R36, R168.reuse, R8, R36 ;  /* 0x00000008a824723c */ /* 0x048fe20000041824 */
[----:B------:R-:W-:Y:S04]  /*c230*/  STL [R1+0x34], R0 ;  /* 0x0000340001007387 */ /* 0x000fe80000100800 */
[----:B------:R-:W-:Y:S03]  /*c240*/  STL [R1+0x20], R177 ;  /* 0x000020b101007387 */ /* 0x000fe60000100800 */
[C---:B------:R-:W-:Y:S01]  /*c250*/  HMMA.16816.F32.BF16 R40, R168.reuse, R10, R40 ;  /* 0x0000000aa828723c */ /* 0x040fe20000041828 */
[----:B------:R-:W3:Y:S07]  /*c260*/  LDSM.16.MT88.4 R8, [R242+0x2800] ;  /* 0x00280000f208783b */ /* 0x000eee0000004200 */
[C---:B--2---:R-:W-:Y:S08]  /*c270*/  HMMA.16816.F32.BF16 R44, R168.reuse, R12, R44 ;  /* 0x0000000ca82c723c */ /* 0x044ff0000004182c */
        /* <DEDUP_REMOVED lines=24> */
[C---:B------:R-:W-:Y:S08]  /*c400*/  HMMA.16816.F32.BF16 R112, R168.reuse, R10, R112 ;  /* 0x0000000aa870723c */ /* 0x040ff00000041870 */
[C---:B--2---:R-:W-:Y:S08]  /*c410*/  HMMA.16816.F32.BF16 R116, R168.reuse, R12, R116 ;  /* 0x0000000ca874723c */ /* 0x044ff00000041874 */
[C---:B------:R-:W-:Y:S08]  /*c420*/  HMMA.16816.F32.BF16 R120, R168.reuse, R14, R120 ;  /* 0x0000000ea878723c */ /* 0x040ff00000041878 */
[C---:B-1----:R-:W-:Y:S08]  /*c430*/  HMMA.16816.F32.BF16 R124, R168.reuse, R4, R124 ;  /* 0x00000004a87c723c */ /* 0x042ff0000004187c */
[----:B------:R-:W-:Y:S01]  /*c440*/  HMMA.16816.F32.BF16 R128, R168, R6, R128 ;  /* 0x00000006a880723c */ /* 0x000fe20000041880 */
[----:B------:R-:W-:-:S07]  /*c450*/  @P4 BRA `(.L_x_888) ;  /* 0xffffd2f000004947 */ /* 0x000fce000383ffff */
.L_x_885:
[----:B------:R-:W-:Y:S07]  /*c460*/  @!UPT UIADD3 URZ, URZ, URZ, URZ ;  /* 0x0000003f3f3ff290 */ /* 0x000fee000fffe03f */
[----:B------:R-:W-:Y:S02]  /*c470*/  MOV R7, 0x1f ;  /* 0x0000001f00077802 */ /* 0x000fe40000000f00 */
[----:B------:R-:W-:Y:S01]  /*c480*/  MOV R6, 0xffffffff ;  /* 0xffffffff00067802 */ /* 0x000fe20000000f00 */
[----:B------:R-:W-:Y:S06]  /*c490*/  BRA.DIV ~URZ, `(.L_x_889) ;  /* 0x000060727f007947 */ /* 0x000fec000b800000 */
[----:B------:R-:W2:Y:S04]  /*c4a0*/  LDL R2, [R1+0x38] ;  /* 0x0000380001027983 */ /* 0x000ea80000100800 */
[----:B--2---:R1:W2:Y:S02]  /*c4b0*/  SHFL.BFLY PT, R0, R2, 0x2, 0x1f ;  /* 0x0c401f0002007f89 */ /* 0x0042a400000e0000 */
.L_x_956:
        /* <DEDUP_REMOVED lines=9> */
.L_x_957:
        /* <DEDUP_REMOVED lines=36> */
[C---:B-----5:R-:W-:Y:S02]  /*c790*/  FMUL.FTZ R160, R2.reuse, R32 ;  /* 0x0000002002a07220 */ /* 0x060fe40000410000 */
        /* <DEDUP_REMOVED lines=112> */
.L_x_876:
        /* <DEDUP_REMOVED lines=19> */
.L_x_892:
[----:B--2---:R-:W-:Y:S05]  /*cfd0*/  BSYNC B0 ;  /* 0x0000000000007941 */ /* 0x004fea0003800000 */
.L_x_891:
[----:B------:R-:W2:Y:S01]  /*cfe0*/  LDL.64 R2, [R1+0x70] ;  /* 0x0000700001027983 */ /* 0x000ea20000100a00 */
[----:B------:R-:W-:Y:S01]  /*cff0*/  PRMT R0, R0, 0x9910, RZ ;  /* 0x0000991000007816 */ /* 0x000fe200000000ff */
[----:B------:R-:W-:Y:S01]  /*d000*/  BSSY B1, `(.L_x_893) ;  /* 0x0000403000017945 */ /* 0x000fe20003800000 */
[----:B-----5:R-:W-:Y:S02]  /*d010*/  IMAD.MOV.U32 R103, RZ, RZ, R6 ;  /* 0x000000ffff677224 */ /* 0x020fe400078e0006 */
[----:B------:R-:W-:Y:S02]  /*d020*/  ISETP.NE.AND P0, PT, R0, RZ, PT ;  /* 0x000000ff0000720c */ /* 0x000fe40003f05270 */
[----:B--2---:R-:W-:-:S11]  /*d030*/  IADD3 R14, R2, 0x40, RZ ;  /* 0x00000040020e7810 */ /* 0x004fd60007ffe0ff */
[----:B------:R-:W-:Y:S05]  /*d040*/  @!P0 BRA `(.L_x_894) ;  /* 0x000030b000008947 */ /* 0x000fea0003800000 */
[----:B------:R-:W2:Y:S04]  /*d050*/  LDL R13, [R1+0xa8] ;  /* 0x0000a800010d7983 */ /* 0x000ea80000100800 */
[----:B------:R-:W3:Y:S04]  /*d060*/  LDL R12, [R1+0xac] ;  /* 0x0000ac00010c7983 */ /* 0x000ee80000100800 */
[----:B------:R-:W4:Y:S04]  /*d070*/  LDL R11, [R1+0xb4] ;  /* 0x0000b400010b7983 */ /* 0x000f280000100800 */
[----:B------:R-:W4:Y:S04]  /*d080*/  LDL R9, [R1+0xb0] ;  /* 0x0000b00001097983 */ /* 0x000f280000100800 */
[----:B------:R-:W4:Y:S04]  /*d090*/  LDL R7, [R1+0xc4] ;  /* 0x0000c40001077983 */ /* 0x000f280000100800 */
[----:B-1----:R-:W4:Y:S04]  /*d0a0*/  LDL R6, [R1+0xbc] ;  /* 0x0000bc0001067983 */ /* 0x002f280000100800 */
        /* <DEDUP_REMOVED lines=102> */
[----:B---3--:R-:W-:Y:S02]  /*d710*/  F2FP.BF16.PACK_AB R4, R95, R94 ;  /* 0x0000005e5f04723e */ /* 0x008fe400000010ff */
[----:B----4-:R-:W-:-:S03]  /*d720*/  F2FP.BF16.PACK_AB R2, R83, R82 ;  /* 0x000000525302723e */ /* 0x010fc600000010ff */
[----:B------:R2:W-:Y:S04]  /*d730*/  STS [R10+0x8400], R4 ;  /* 0x008400040a007388 */ /* 0x0005e80000000800 */
[----:B------:R3:W-:Y:S04]  /*d740*/  STS [R13+0xc000], R3 ;  /* 0x00c000030d007388 */ /* 0x0007e80000000800 */
[----:B------:R4:W-:Y:S01]  /*d750*/  STS [R13+0xc400], R2 ;  /* 0x00c400020d007388 */ /* 0x0009e20000000800 */
[----:B-1----:R-:W-:-:S05]  /*d760*/  F2FP.BF16.PACK_AB R0, R101, R100 ;  /* 0x000000646500723e */ /* 0x002fca00000010ff */
[----:B------:R1:W-:Y:S01]  /*d770*/  STS [R12+0xc000], R0 ;  /* 0x00c000000c007388 */ /* 0x0003e20000000800 */
[----:B--2---:R-:W-:Y:S02]  /*d780*/  F2FP.BF16.PACK_AB R4, R105, R104 ;  /* 0x000000686904723e */ /* 0x004fe400000010ff */
[----:B---3--:R-:W-:Y:S02]  /*d790*/  F2FP.BF16.PACK_AB R3, R107, R106 ;  /* 0x0000006a6b03723e */ /* 0x008fe400000010ff */
[----:B----4-:R-:W-:-:S03]  /*d7a0*/  F2FP.BF16.PACK_AB R2, R115, R114 ;  /* 0x000000727302723e */ /* 0x010fc600000010ff */
[----:B------:R2:W-:Y:S04]  /*d7b0*/  STS [R12+0xc400], R3 ;  /* 0x00c400030c007388 */ /* 0x0005e80000000800 */
[----:B------:R3:W-:Y:S01]  /*d7c0*/  STS [R11+0xc000], R4 ;  /* 0x00c000040b007388 */ /* 0x0007e20000000800 */
[----:B-1----:R-:W-:-:S05]  /*d7d0*/  F2FP.BF16.PACK_AB R0, R111, R110 ;  /* 0x0000006e6f00723e */ /* 0x002fca00000010ff */
[----:B------:R1:W-:Y:S01]  /*d7e0*/  STS [R11+0xc400], R0 ;  /* 0x00c400000b007388 */ /* 0x0003e20000000800 */
[----:B--2---:R-:W-:-:S05]  /*d7f0*/  F2FP.BF16.PACK_AB R3, R109, R108 ;  /* 0x0000006c6d03723e */ /* 0x004fca00000010ff */
[----:B------:R2:W-:Y:S01]  /*d800*/  STS [R9+0xc000], R3 ;  /* 0x00c0000309007388 */ /* 0x0005e20000000800 */
[----:B---3--:R-:W-:-:S03]  /*d810*/  F2FP.BF16.PACK_AB R4, R99, R98 ;  /* 0x000000626304723e */ /* 0x008fc600000010ff */
[----:B------:R3:W-:Y:S01]  /*d820*/  STS [R9+0xc400], R2 ;  /* 0x00c4000209007388 */ /* 0x0007e20000000800 */
[----:B-1----:R-:W-:-:S05]  /*d830*/  F2FP.BF16.PACK_AB R0, R189, R188 ;  /* 0x000000bcbd00723e */ /* 0x002fca00000010ff */
[----:B------:R1:W-:Y:S04]  /*d840*/  STS [R7+0xc000], R0 ;  /* 0x00c0000007007388 */ /* 0x0003e80000000800 */
[----:B------:R4:W-:Y:S01]  /*d850*/  STS [R7+0xc400], R4 ;  /* 0x00c4000407007388 */ /* 0x0009e20000000800 */
[----:B--2---:R-:W-:Y:S02]  /*d860*/  F2FP.BF16.PACK_AB R3, R91, R90 ;  /* 0x0000005a5b03723e */ /* 0x004fe400000010ff */
[----:B---3--:R-:W-:Y:S01]  /*d870*/  F2FP.BF16.PACK_AB R2, R113, R112 ;  /* 0x000000707102723e */ /* 0x008fe200000010ff */
[----:B------:R-:W2:Y:S01]  /*d880*/  LDL.LU R9, [R1+0x80] ;  /* 0x0000800001097983 */ /* 0x000ea20000300800 */
[----:B------:R-:W-:Y:S01]  /*d890*/  ISETP.NE.U32.AND P0, PT, RZ, c[0x0][0x508], PT ;  /* 0x00014200ff007a0c */ /* 0x000fe20003f05070 */
[----:B------:R-:W-:-:S03]  /*d8a0*/  IMAD.MOV.U32 R15, RZ, RZ, c[0x0][0x388] ;  /* 0x0000e200ff0f7624 */ /* 0x000fc600078e00ff */
[----:B------:R-:W-:Y:S02]  /*d8b0*/  ISETP.NE.AND.EX P1, PT, RZ, c[0x0][0x50c], PT, P0 ;  /* 0x00014300ff007a0c */ /* 0x000fe40003f25300 */
[----:B-1----:R-:W-:Y:S01]  /*d8c0*/  F2FP.BF16.PACK_AB R0, R187, R186 ;  /* 0x000000babb00723e */ /* 0x002fe200000010ff */
[----:B----4-:R-:W-:-:S04]  /*d8d0*/  IMAD.MOV.U32 R4, RZ, RZ, 0x4 ;  /* 0x00000004ff047424 */ /* 0x010fc800078e00ff */
[----:B------:R1:W-:Y:S01]  /*d8e0*/  STS [R6+0xc000], R0 ;  /* 0x00c0000006007388 */ /* 0x0003e20000000800 */
[----:B------:R-:W-:-:S03]  /*d8f0*/  SHF.R.S32.HI R7, RZ, 0x1f, R8 ;  /* 0x0000001fff077819 */ /* 0x000fc60000011408 */
[----:B------:R3:W-:Y:S04]  /*d900*/  STS [R6+0xc400], R3 ;  /* 0x00c4000306007388 */ /* 0x0007e80000000800 */
[----:B------:R4:W-:Y:S01]  /*d910*/  STS [R5+0xc000], R2 ;  /* 0x00c0000205007388 */ /* 0x0009e20000000800 */
[----:B-1----:R-:W-:Y:S02]  /*d920*/  F2FP.BF16.PACK_AB R0, R87, R86 ;  /* 0x000000565700723e */ /* 0x002fe400000010ff */
[----:B---3--:R-:W-:-:S03]  /*d930*/  F2FP.BF16.PACK_AB R3, R77, R76 ;  /* 0x0000004c4d03723e */ /* 0x008fc600000010ff */
[----:B------:R1:W-:Y:S01]  /*d940*/  STS [R5+0xc400], R0 ;  /* 0x00c4000005007388 */ /* 0x0003e20000000800 */
[----:B------:R-:W-:Y:S02]  /*d950*/  F2FP.BF16.PACK_AB R6, R79, R78 ;  /* 0x0000004e4f06723e */ /* 0x000fe400000010ff */
[C---:B----4-:R-:W-:Y:S01]  /*d960*/  @P1 LEA R2, P0, R8.reuse, c[0x0][0x508], 0x2 ;  /* 0x0001420008021a11 */ /* 0x050fe200078010ff */
[----:B------:R3:W-:Y:S04]  /*d970*/  STS [R10+0xc000], R3 ;  /* 0x00c000030a007388 */ /* 0x0007e80000000800 */
[----:B------:R4:W-:Y:S01]  /*d980*/  STS [R10+0xc400], R6 ;  /* 0x00c400060a007388 */ /* 0x0009e20000000800 */
[----:B-1----:R-:W-:Y:S02]  /*d990*/  IMAD.MOV.U32 R0, RZ, RZ, RZ ;  /* 0x000000ffff007224 */ /* 0x002fe400078e00ff */
[C---:B------:R-:W-:Y:S01]  /*d9a0*/  IMAD.WIDE R4, R8.reuse, R4, c[0x0][0x500] ;  /* 0x0001400008047625 */ /* 0x040fe200078e0204 */
[----:B------:R-:W-:Y:S01]  /*d9b0*/  BAR.SYNC.DEFER_BLOCKING 0x1, 0x100 ;  /* 0x0044000000007b1d */ /* 0x000fe20000010000 */
[----:B---3--:R-:W-:-:S05]  /*d9c0*/  @P1 LEA.HI.X R3, R8, c[0x0][0x50c], R7, 0x2, P0 ;  /* 0x0001430008031a11 */ /* 0x008fca00000f1407 */
[----:B------:R4:W5:Y:S04]  /*d9d0*/  @P2 LDG.E R0, [R4.64] ;  /* 0x0000000604002981 */ /* 0x000968000c1e1900 */
[----:B------:R1:W5:Y:S01]  /*d9e0*/  @P1 LDG.E R15, [R2.64] ;  /* 0x00000006020f1981 */ /* 0x000362000c1e1900 */
[----:B--2---:R-:W-:-:S04]  /*d9f0*/  ISETP.NE.AND P0, PT, R9, RZ, PT ;  /* 0x000000ff0900720c */ /* 0x004fc80003f05270 */
[----:B-1----:R-:W-:Y:S01]  /*da00*/  SEL R3, R9, c[0x0][0x3d4], P0 ;  /* 0x0000f50009037a07 */ /* 0x002fe20000000000 */
[----:B------:R-:W-:Y:S05]  /*da10*/  @P1 BRA `(.L_x_895) ;  /* 0x0000004000001947 */ /* 0x000fea0003800000 */
[----:B----4-:R-:W-:Y:S05]  /*da20*/  @!P2 BRA `(.L_x_895) ;  /* 0x000000300000a947 */ /* 0x010fea0003800000 */
[----:B------:R1:W2:Y:S04]  /*da30*/  LDG.E R2, [R4.64] ;  /* 0x0000000604027981 */ /* 0x0002a8000c1e1900 */
[----:B-1----:R-:W2:Y:S02]  /*da40*/  LDG.E R4, [R4.64+0x4] ;  /* 0x0000040604047981 */ /* 0x002ea4000c1e1900 */
[----:B--2--5:R-:W-:Y:S02]  /*da50*/  IADD3 R15, -R2, R4, RZ ;  /* 0x00000004020f7210 */ /* 0x024fe40007ffe1ff */
.L_x_895:
[----:B----4-:R-:W2:Y:S04]  /*da60*/  LDL R6, [R1+0xcc] ;  /* 0x0000cc0001067983 */ /* 0x010ea80000100800 */
[----:B------:R-:W2:Y:S04]  /*da70*/  LDL R119, [R1+0x9c] ;  /* 0x00009c0001777983 */ /* 0x000ea80000100800 */
[----:B------:R-:W3:Y:S04]  /*da80*/  LDL R21, [R1+0x98] ;  /* 0x0000980001157983 */ /* 0x000ee80000100800 */
[----:B------:R-:W4:Y:S04]  /*da90*/  LDL R23, [R1+0xc8] ;  /* 0x0000c80001177983 */ /* 0x000f280000100800 */
[----:B------:R-:W4:Y:S01]  /*daa0*/  LDL R24, [R1+0xd4] ;  /* 0x0000d40001187983 */ /* 0x000f220000100800 */
[----:B------:R-:W-:Y:S01]  /*dab0*/  IMAD.MOV.U32 R10, RZ, RZ, 0x368 ;  /* 0x00000368ff0a7424 */ /* 0x000fe200078e00ff */
[----:B------:R-:W-:-:S04]  /*dac0*/  ISETP.GT.AND P2, PT, R3, 0x1, PT ;  /* 0x000000010300780c */ /* 0x000fc80003f44270 */
[----:B------:R-:W-:-:S04]  /*dad0*/  SEL R10, R10, 0x328, P2 ;  /* 0x000003280a0a7807 */ /* 0x000fc80001000000 */
[----:B------:R-:W1:Y:S08]  /*dae0*/  LDC.64 R4, c[0x0][R10+0x170] ;  /* 0x00005c000a047b82 */ /* 0x000e700000000a00 */
[----:B------:R-:W3:Y:S08]  /*daf0*/  LDC.64 R12, c[0x0][R10+0x168] ;  /* 0x00005a000a0c7b82 */ /* 0x000ef00000000a00 */
[----:B------:R1:W2:Y:S08]  /*db00*/  LDC.64 R16, c[0x0][R10+0x178] ;  /* 0x00005e000a107b82 */ /* 0x0002b00000000a00 */
[----:B------:R1:W2:Y:S01]  /*db10*/  LDC.64 R18, c[0x0][R10+0x160] ;  /* 0x000058000a127b82 */ /* 0x0002a20000000a00 */
[----:B------:R-:W-:Y:S01]  /*db20*/  IMAD.MOV.U32 R2, RZ, RZ, c[0x0][0x4e8] ;  /* 0x00013a00ff027624 */ /* 0x000fe200078e00ff */
[----:B------:R-:W-:-:S04]  /*db30*/  ISETP.NE.U32.AND P0, PT, RZ, c[0x0][0x500], PT ;  /* 0x00014000ff007a0c */ /* 0x000fc80003f05070 */
[----:B------:R-:W-:Y:S02]  /*db40*/  ISETP.NE.AND P3, PT, R2, 0x1, PT ;  /* 0x000000010200780c */ /* 0x000fe40003f65270 */
[----:B------:R-:W-:-:S04]  /*db50*/  ISETP.NE.AND.EX P0, PT, RZ, c[0x0][0x504], PT, P0 ;  /* 0x00014100ff007a0c */ /* 0x000fc80003f05300 */
[----:B------:R-:W-:Y:S02]  /*db60*/  SEL R8, R8, RZ, !P0 ;  /* 0x000000ff08087207 */ /* 0x000fe40004000000 */
[----:B------:R-:W-:Y:S01]  /*db70*/  SEL R7, R7, RZ, !P0 ;  /* 0x000000ff07077207 */ /* 0x000fe20004000000 */
[----:B------:R-:W2:Y:S02]  /*db80*/  S2R R25, SR_TID.X ;  /* 0x0000000000197919 */ /* 0x000ea40000002100 */
[----:B-1----:R-:W-:-:S04]  /*db90*/  IMAD R2, R5, R8, RZ ;  /* 0x0000000805027224 */ /* 0x002fc800078e02ff */
[C---:B------:R-:W-:Y:S02]  /*dba0*/  IMAD R11, R4.reuse, R7, R2 ;  /* 0x00000007040b7224 */ /* 0x040fe400078e0202 */
[----:B------:R-:W-:-:S04]  /*dbb0*/  IMAD.WIDE.U32 R4, R4, R8, RZ ;  /* 0x0000000804047225 */ /* 0x000fc800078e00ff */
[----:B--2---:R-:W-:-:S04]  /*dbc0*/  IMAD.IADD R9, R6, 0x1, R119 ;  /* 0x0000000106097824 */ /* 0x004fc800078e0277 */
        /* <DEDUP_REMOVED lines=28> */
[C---:B------:R-:W-:Y:S02]  /*dd90*/  LEA R4, P0, R2.reuse, R4, 0x2 ;  /* 0x0000000402047211 */ /* 0x040fe400078010ff */
        /* <DEDUP_REMOVED lines=21> */
[----:B------:R-:W2:Y:S04]  /*def0*/  LDL R11, [R1+0x18] ;  /* 0x00001800010b7983 */ /* 0x000ea80000100800 */
[----:B------:R-:W3:Y:S01]  /*df00*/  S2R R24, SR_TID.X ;  /* 0x0000000000187919 */ /* 0x000ee20000002100 */
[----:B------:R-:W-:Y:S02]  /*df10*/  IMAD R10, R10, c[0x0][0x3a0], RZ ;  /* 0x0000e8000a0a7a24 */ /* 0x000fe400078e02ff */
[----:B------:R-:W-:-:S04]  /*df20*/  IMAD.WIDE.U32 R2, R0, c[0x0][0x3a0], RZ ;  /* 0x0000e80000027a25 */ /* 0x000fc800078e00ff */
[----:B------:R-:W-:Y:S01]  /*df30*/  IMAD R0, R0, c[0x0][0x3a4], R10 ;  /* 0x0000e90000007a24 */ /* 0x000fe200078e020a */
[--C-:B---3--:R-:W-:Y:S02]  /*df40*/  SHF.R.S32.HI R23, RZ, 0x1f, R24.reuse ;  /* 0x0000001fff177819 */ /* 0x108fe40000011418 */
[----:B------:R-:W-:Y:S02]  /*df50*/  SHF.R.S32.HI R118, RZ, 0x1f, R24 ;  /* 0x0000001fff767819 */ /* 0x000fe40000011418 */
[-C--:B------:R-:W-:Y:S02]  /*df60*/  LEA.HI R23, R23, R24.reuse, RZ, 0x3 ;  /* 0x0000001817177211 */ /* 0x080fe400078f18ff */
[----:B------:R-:W-:Y:S02]  /*df70*/  LEA.HI R118, R118, R24, RZ, 0x3 ;  /* 0x0000001876767211 */ /* 0x000fe400078f18ff */
[----:B------:R-:W-:Y:S02]  /*df80*/  LOP3.LUT R23, R23, 0xfffffff8, RZ, 0xc0, !PT ;  /* 0xfffffff817177812 */ /* 0x000fe400078ec0ff */
[----:B------:R-:W-:-:S02]  /*df90*/  SHF.R.S32.HI R118, RZ, 0x3, R118 ;  /* 0x00000003ff767819 */ /* 0x000fc40000011476 */
[----:B------:R-:W-:-:S04]  /*dfa0*/  IADD3 R23, -R23, R24, RZ ;  /* 0x0000001817177210 */ /* 0x000fc80007ffe1ff */
[----:B-1----:R-:W-:Y:S01]  /*dfb0*/  LEA R4, R23, R118, 0x5 ;  /* 0x0000007617047211 */ /* 0x002fe200078e28ff */
[----:B------:R-:W-:-:S03]  /*dfc0*/  IMAD.IADD R3, R3, 0x1, R0 ;  /* 0x0000000103037824 */ /* 0x000fc600078e0200 */
[----:B------:R-:W-:Y:S01]  /*dfd0*/  IADD3 R4, R119, R4, RZ ;  /* 0x0000000477047210 */ /* 0x000fe20007ffe0ff */
[----:B------:R-:W-:Y:S01]  /*dfe0*/  IMAD.WIDE.U32 R2, R21, c[0x0][0x3e8], R2 ;  /* 0x0000fa0015027a25 */ /* 0x000fe200078e0002 */
[----:B------:R-:W-:-:S03]  /*dff0*/  SHF.R.S32.HI R5, RZ, 0x1f, R8 ;  /* 0x0000001fff057819 */ /* 0x000fc60000011408 */
[----:B------:R-:W-:-:S04]  /*e000*/  @P3 IMAD.HI.U32 R6, R4, c[0x0][0x4ec], RZ ;  /* 0x00013b0004063a27 */ /* 0x000fc800078e00ff */
[----:B------:R-:W-:Y:S02]  /*e010*/  IMAD R5, R5, c[0x0][0x3f0], RZ ;  /* 0x0000fc0005057a24 */ /* 0x000fe400078e02ff */
        /* <DEDUP_REMOVED lines=39> */
.L_x_958:
[----:B------:R-:W-:Y:S05]  /*e290*/  BRA.DIV ~URZ, `(.L_x_898) ;  /* 0x000044527f007947 */ /* 0x000fea000b800000 */
[----:B------:R4:W2:Y:S02]  /*e2a0*/  SHFL.IDX PT, R0, R15, RZ, 0x181f ;  /* 0x00181fff0f007589 */ /* 0x0008a400000e0000 */
.L_x_959:
[----:B------:R-:W5:Y:S01]  /*e2b0*/  LDL.64 R2, [R1+0x70] ;  /* 0x0000700001027983 */ /* 0x000f620000100a00 */
[----:B------:R-:W-:Y:S01]  /*e2c0*/  ISETP.GE.AND P0, PT, R11, R13, PT ;  /* 0x0000000d0b00720c */ /* 0x000fe20003f06270 */
[----:B------:R-:W-:Y:S01]  /*e2d0*/  BSSY B0, `(.L_x_899) ;  /* 0x0000018000007945 */ /* 0x000fe20003800000 */
[----:B------:R-:W-:-:S02]  /*e2e0*/  SHF.R.S32.HI R17, RZ, 0x1f, R14 ;  /* 0x0000001fff117819 */ /* 0x000fc4000001140e */
[----:B-----5:R-:W-:-:S09]  /*e2f0*/  SHF.R.S32.HI R16, RZ, 0x1f, R2 ;  /* 0x0000001fff107819 */ /* 0x020fd20000011402 */
[----:B------:R-:W-:Y:S05]  /*e300*/  @P0 BRA `(.L_x_900) ;  /* 0x0000014000000947 */ /* 0x000fea0003800000 */
[----:B------:R-:W5:Y:S04]  /*e310*/  LDL R84, [R1+0x8c] ;  /* 0x00008c0001547983 */ /* 0x000f680000100800 */
[----:B----4-:R-:W4:Y:S04]  /*e320*/  LDL R18, [R1+0x90] ;  /* 0x0000900001127983 */ /* 0x010f280000100800 */
[----:B---3--:R-:W3:Y:S04]  /*e330*/  LDL R85, [R1+0xa4] ;  /* 0x0000a40001557983 */ /* 0x008ee80000100800 */
[----:B--2---:R-:W2:Y:S01]  /*e340*/  LDL R19, [R1+0xa0] ;  /* 0x0000a00001137983 */ /* 0x004ea20000100800 */
[----:B------:R-:W-:-:S02]  /*e350*/  ISETP.GE.AND P3, PT, R2, c[0x0][0x3c8], PT ;  /* 0x0000f20002007a0c */ /* 0x000fc40003f66270 */
[----:B------:R-:W-:-:S11]  /*e360*/  ISETP.GE.AND P2, PT, R14, c[0x0][0x3c8], PT ;  /* 0x0000f2000e007a0c */ /* 0x000fd60003f46270 */
[-C--:B------:R-:W-:Y:S02]  /*e370*/  @!P3 LEA R8, P4, R2, R0.reuse, 0x1 ;  /* 0x000000000208b211 */ /* 0x080fe400078808ff */
[----:B------:R-:W-:Y:S02]  /*e380*/  @!P2 LEA R6, P6, R14, R0, 0x1 ;  /* 0x000000000e06a211 */ /* 0x000fe400078c08ff */
[-C--:B------:R-:W-:Y:S02]  /*e390*/  @!P3 LEA.HI.X R9, R2, R10.reuse, R16, 0x1, P4 ;  /* 0x0000000a0209b211 */ /* 0x080fe400020f0c10 */
[----:B------:R-:W-:-:S03]  /*e3a0*/  @!P2 LEA.HI.X R7, R14, R10, R17, 0x1, P6 ;  /* 0x0000000a0e07a211 */ /* 0x000fc600030f0c11 */
[----:B-1----:R1:W-:Y:S04]  /*e3b0*/  @!P3 ST.E.128 [R8.64], R32 ;  /* 0x000000200800b985 */ /* 0x0023e8000c101d06 */
[----:B------:R1:W-:Y:S01]  /*e3c0*/  @!P2 ST.E.128 [R6.64], R28 ;  /* 0x0000001c0600a985 */ /* 0x0003e2000c101d06 */
[----:B-----5:R-:W-:Y:S02]  /*e3d0*/  ISETP.GE.AND P1, PT, R84, c[0x0][0x3c8], PT ;  /* 0x0000f20054007a0c */ /* 0x020fe40003f26270 */
[----:B----4-:R-:W-:-:S11]  /*e3e0*/  ISETP.GE.AND P0, PT, R18, c[0x0][0x3c8], PT ;  /* 0x0000f20012007a0c */ /* 0x010fd60003f06270 */
[-C--:B------:R-:W-:Y:S02]  /*e3f0*/  @!P1 LEA R4, P5, R84, R0.reuse, 0x1 ;  /* 0x0000000054049211 */ /* 0x080fe400078a08ff */
[----:B------:R-:W-:Y:S02]  /*e400*/  @!P0 LEA R2, P4, R18, R0, 0x1 ;  /* 0x0000000012028211 */ /* 0x000fe400078808ff */
[-C--:B---3--:R-:W-:Y:S02]  /*e410*/  @!P1 LEA.HI.X R5, R84, R10.reuse, R85, 0x1, P5 ;  /* 0x0000000a54059211 */ /* 0x088fe400028f0c55 */
[----:B--2---:R-:W-:-:S03]  /*e420*/  @!P0 LEA.HI.X R3, R18, R10, R19, 0x1, P4 ;  /* 0x0000000a12038211 */ /* 0x004fc600020f0c13 */
[----:B------:R1:W-:Y:S04]  /*e430*/  @!P1 ST.E.128 [R4.64], R24 ;  /* 0x0000001804009985 */ /* 0x0003e8000c101d06 */
[----:B------:R1:W-:Y:S02]  /*e440*/  @!P0 ST.E.128 [R2.64], R20 ;  /* 0x0000001402008985 */ /* 0x0003e4000c101d06 */
.L_x_900:
[----:B------:R-:W-:Y:S05]  /*e450*/  BSYNC B0 ;  /* 0x0000000000007941 */ /* 0x000fea0003800000 */
.L_x_899:
[----:B------:R-:W-:Y:S05]  /*e460*/  BRA.DIV ~URZ, `(.L_x_901) ;  /* 0x000042e27f007947 */ /* 0x000fea000b800000 */
[----:B---3--:R3:W4:Y:S04]  /*e470*/  SHFL.IDX PT, R10, R12, 0x1, 0x181f ;  /* 0x00381f000c0a7f89 */ /* 0x00872800000e0000 */
[----:B--2---:R3:W2:Y:S02]  /*e480*/  SHFL.IDX PT, R0, R15, 0x1, 0x181f ;  /* 0x00381f000f007f89 */ /* 0x0046a400000e0000 */
.L_x_960:
[----:B-1----:R-:W-:Y:S01]  /*e490*/  IADD3 R2, R11, 0x20, RZ ;  /* 0x000000200b027810 */ /* 0x002fe20007ffe0ff */
[----:B------:R-:W-:Y:S03]  /*e4a0*/  BSSY B0, `(.L_x_902) ;  /* 0x0000018000007945 */ /* 0x000fe60003800000 */
[----:B------:R-:W-:-:S13]  /*e4b0*/  ISETP.GE.AND P0, PT, R2, R13, PT ;  /* 0x0000000d0200720c */ /* 0x000fda0003f06270 */
[----:B------:R-:W-:Y:S05]  /*e4c0*/  @P0 BRA `(.L_x_903) ;  /* 0x0000015000000947 */ /* 0x000fea0003800000 */
[----:B------:R-:W5:Y:S04]  /*e4d0*/  LDL.64 R22, [R1+0x70] ;  /* 0x0000700001167983 */ /* 0x000f680000100a00 */
[----:B---3--:R-:W3:Y:S04]  /*e4e0*/  LDL R20, [R1+0x8c] ;  /* 0x00008c0001147983 */ /* 0x008ee80000100800 */
[----:B----4-:R-:W4:Y:S04]  /*e4f0*/  LDL R18, [R1+0x90] ;  /* 0x0000900001127983 */ /* 0x010f280000100800 */
[----:B--2---:R-:W2:Y:S04]  /*e500*/  LDL R21, [R1+0xa4] ;  /* 0x0000a40001157983 */ /* 0x004ea80000100800 */
[----:B------:R-:W2:Y:S01]  /*e510*/  LDL R19, [R1+0xa0] ;  /* 0x0000a00001137983 */ /* 0x000ea20000100800 */
[----:B------:R-:W-:-:S13]  /*e520*/  ISETP.GE.AND P2, PT, R14, c[0x0][0x3c8], PT ;  /* 0x0000f2000e007a0c */ /* 0x000fda0003f46270 */
[----:B------:R-:W-:-:S04]  /*e530*/  @!P2 LEA R6, P6, R14, R0, 0x1 ;  /* 0x000000000e06a211 */ /* 0x000fc800078c08ff */
[----:B------:R-:W-:Y:S02]  /*e540*/  @!P2 LEA.HI.X R7, R14, R10, R17, 0x1, P6 ;  /* 0x0000000a0e07a211 */ /* 0x000fe400030f0c11 */
[----:B-----5:R-:W-:Y:S02]  /*e550*/  ISETP.GE.AND P3, PT, R22, c[0x0][0x3c8], PT ;  /* 0x0000f20016007a0c */ /* 0x020fe40003f66270 */
[----:B---3--:R-:W-:Y:S02]  /*e560*/  ISETP.GE.AND P1, PT, R20, c[0x0][0x3c8], PT ;  /* 0x0000f20014007a0c */ /* 0x008fe40003f26270 */
[----:B----4-:R-:W-:-:S09]  /*e570*/  ISETP.GE.AND P0, PT, R18, c[0x0][0x3c8], PT ;  /* 0x0000f20012007a0c */ /* 0x010fd20003f06270 */
[-C--:B------:R-:W-:Y:S02]  /*e580*/  @!P3 LEA R8, P4, R22, R0.reuse, 0x1 ;  /* 0x000000001608b211 */ /* 0x080fe400078808ff */
[----:B------:R-:W-:Y:S02]  /*e590*/  @!P1 LEA R4, P5, R20, R0, 0x1 ;  /* 0x0000000014049211 */ /* 0x000fe400078a08ff */
[----:B------:R-:W-:Y:S02]  /*e5a0*/  @!P3 LEA.HI.X R9, R22, R10, R16, 0x1, P4 ;  /* 0x0000000a1609b211 */ /* 0x000fe400020f0c10 */
[----:B------:R-:W-:Y:S02]  /*e5b0*/  @!P0 LEA R2, P4, R18, R0, 0x1 ;  /* 0x0000000012028211 */ /* 0x000fe400078808ff */
[-C--:B--2---:R-:W-:Y:S02]  /*e5c0*/  @!P1 LEA.HI.X R5, R20, R10.reuse, R21, 0x1, P5 ;  /* 0x0000000a14059211 */ /* 0x084fe400028f0c15 */
[----:B------:R-:W-:Y:S01]  /*e5d0*/  @!P0 LEA.HI.X R3, R18, R10, R19, 0x1, P4 ;  /* 0x0000000a12038211 */ /* 0x000fe200020f0c13 */
[----:B------:R1:W-:Y:S04]  /*e5e0*/  @!P3 ST.E.128 [R8.64], R48 ;  /* 0x000000300800b985 */ /* 0x0003e8000c101d06 */
[----:B------:R1:W-:Y:S04]  /*e5f0*/  @!P2 ST.E.128 [R6.64], R44 ;  /* 0x0000002c0600a985 */ /* 0x0003e8000c101d06 */
[----:B------:R1:W-:Y:S04]  /*e600*/  @!P1 ST.E.128 [R4.64], R40 ;  /* 0x0000002804009985 */ /* 0x0003e8000c101d06 */
[----:B------:R1:W-:Y:S02]  /*e610*/  @!P0 ST.E.128 [R2.64], R36 ;  /* 0x0000002402008985 */ /* 0x0003e4000c101d06 */
.L_x_903:
[----:B------:R-:W-:Y:S05]  /*e620*/  BSYNC B0 ;  /* 0x0000000000007941 */ /* 0x000fea0003800000 */
.L_x_902:
[----:B------:R-:W-:Y:S05]  /*e630*/  BRA.DIV ~URZ, `(.L_x_904) ;  /* 0x000041d27f007947 */ /* 0x000fea000b800000 */
[----:B----4-:R4:W1:Y:S02]  /*e640*/  SHFL.IDX PT, R10, R12, 0x2, 0x181f ;  /* 0x00581f000c0a7f89 */ /* 0x01086400000e0000 */
.L_x_961:
[----:B------:R-:W-:Y:S05]  /*e650*/  BRA.DIV ~URZ, `(.L_x_905) ;  /* 0x000042227f007947 */ /* 0x000fea000b800000 */
[----:B--2---:R2:W3:Y:S02]  /*e660*/  SHFL.IDX PT, R0, R15, 0x2, 0x181f ;  /* 0x00581f000f007f89 */ /* 0x0044e400000e0000 */
.L_x_962:
        /* <DEDUP_REMOVED lines=8> */
[----:B------:R-:W3:Y:S01]  /*e6f0*/  LDL R19, [R1+0xa0] ;  /* 0x0000a00001137983 */ /* 0x000ee20000100800 */
[----:B------:R-:W-:-:S13]  /*e700*/  ISETP.GE.AND P2, PT, R14, c[0x0][0x3c8], PT ;  /* 0x0000f2000e007a0c */ /* 0x000fda0003f46270 */
[----:B------:R-:W-:-:S04]  /*e710*/  @!P2 LEA R6, P6, R14, R0, 0x1 ;  /* 0x000000000e06a211 */ /* 0x000fc800078c08ff */
[----:B------:R-:W-:Y:S02]  /*e720*/  @!P2 LEA.HI.X R7, R14, R10, R17, 0x1, P6 ;  /* 0x0000000a0e07a211 */ /* 0x000fe400030f0c11 */
[----:B-----5:R-:W-:Y:S02]  /*e730*/  ISETP.GE.AND P3, PT, R22, c[0x0][0x3c8], PT ;  /* 0x0000f20016007a0c */ /* 0x020fe40003f66270 */
[----:B--2---:R-:W-:Y:S02]  /*e740*/  ISETP.GE.AND P1, PT, R20, c[0x0][0x3c8], PT ;  /* 0x0000f20014007a0c */ /* 0x004fe40003f26270 */
[----:B----4-:R-:W-:-:S09]  /*e750*/  ISETP.GE.AND P0, PT, R18, c[0x0][0x3c8], PT ;  /* 0x0000f20012007a0c */ /* 0x010fd20003f06270 */
[-C--:B------:R-:W-:Y:S02]  /*e760*/  @!P3 LEA R8, P4, R22, R0.reuse, 0x1 ;  /* 0x000000001608b211 */ /* 0x080fe400078808ff */
[----:B------:R-:W-:Y:S02]  /*e770*/  @!P1 LEA R4, P5, R20, R0, 0x1 ;  /* 0x0000000014049211 */ /* 0x000fe400078a08ff */
[----:B------:R-:W-:Y:S02]  /*e780*/  @!P3 LEA.HI.X R9, R22, R10, R16, 0x1, P4 ;  /* 0x0000000a1609b211 */ /* 0x000fe400020f0c10 */
[----:B------:R-:W-:Y:S02]  /*e790*/  @!P0 LEA R2, P4, R18, R0, 0x1 ;  /* 0x0000000012028211 */ /* 0x000fe400078808ff */
[-C--:B---3--:R-:W-:Y:S02]  /*e7a0*/  @!P1 LEA.HI.X R5, R20, R10.reuse, R21, 0x1, P5 ;  /* 0x0000000a14059211 */ /* 0x088fe400028f0c15 */
[----:B------:R-:W-:Y:S01]  /*e7b0*/  @!P0 LEA.HI.X R3, R18, R10, R19, 0x1, P4 ;  /* 0x0000000a12038211 */ /* 0x000fe200020f0c13 */
[----:B------:R1:W-:Y:S04]  /*e7c0*/  @!P3 ST.E.128 [R8.64], R64 ;  /* 0x000000400800b985 */ /* 0x0003e8000c101d06 */
[----:B------:R1:W-:Y:S04]  /*e7d0*/  @!P2 ST.E.128 [R6.64], R60 ;  /* 0x0000003c0600a985 */ /* 0x0003e8000c101d06 */
[----:B------:R1:W-:Y:S04]  /*e7e0*/  @!P1 ST.E.128 [R4.64], R56 ;  /* 0x0000003804009985 */ /* 0x0003e8000c101d06 */
[----:B------:R1:W-:Y:S02]  /*e7f0*/  @!P0 ST.E.128 [R2.64], R52 ;  /* 0x0000003402008985 */ /* 0x0003e4000c101d06 */
.L_x_907:
[----:B------:R-:W-:Y:S05]  /*e800*/  BSYNC B0 ;  /* 0x0000000000007941 */ /* 0x000fea0003800000 */
.L_x_906:
[----:B------:R-:W-:Y:S05]  /*e810*/  BRA.DIV ~URZ, `(.L_x_908) ;  /* 0x000040c27f007947 */ /* 0x000fea000b800000 */
[----:B-1----:R1:W2:Y:S04]  /*e820*/  SHFL.IDX PT, R8, R12, 0x3, 0x181f ;  /* 0x00781f000c087f89 */ /* 0x0022a800000e0000 */
[----:B---3--:R1:W3:Y:S02]  /*e830*/  SHFL.IDX PT, R0, R15, 0x3, 0x181f ;  /* 0x00781f000f007f89 */ /* 0x0082e400000e0000 */
.L_x_963:
[----:B------:R-:W-:-:S04]  /*e840*/  IADD3 R2, R11, 0x60, RZ ;  /* 0x000000600b027810 */ /* 0x000fc80007ffe0ff */
[----:B------:R-:W-:-:S13]  /*e850*/  ISETP.GE.AND P0, PT, R2, R13, PT ;  /* 0x0000000d0200720c */ /* 0x000fda0003f06270 */
[----:B------:R-:W-:Y:S05]  /*e860*/  @P0 BRA `(.L_x_909) ;  /* 0x000027c000000947 */ /* 0x000fea0003800000 */
[----:B------:R-:W5:Y:S04]  /*e870*/  LDL.64 R18, [R1+0x70] ;  /* 0x0000700001127983 */ /* 0x000f680000100a00 */
[----:B----4-:R-:W4:Y:S04]  /*e880*/  LDL R10, [R1+0x8c] ;  /* 0x00008c00010a7983 */ /* 0x010f280000100800 */
[----:B-1-3--:R-:W3:Y:S04]  /*e890*/  LDL R12, [R1+0xa4] ;  /* 0x0000a400010c7983 */ /* 0x00aee80000100800 */
[----:B--2---:R-:W2:Y:S01]  /*e8a0*/  LDL R9, [R1+0x90] ;  /* 0x0000900001097983 */ /* 0x004ea20000100800 */
[----:B------:R-:W-:-:S13]  /*e8b0*/  ISETP.GE.AND P1, PT, R14, c[0x0][0x3c8], PT ;  /* 0x0000f2000e007a0c */ /* 0x000fda0003f26270 */
[----:B------:R-:W-:-:S04]  /*e8c0*/  @!P1 LEA R4, P4, R14, R0, 0x1 ;  /* 0x000000000e049211 */ /* 0x000fc800078808ff */
[----:B------:R-:W-:Y:S02]  /*e8d0*/  @!P1 LEA.HI.X R5, R14, R8, R17, 0x1, P4 ;  /* 0x000000080e059211 */ /* 0x000fe400020f0c11 */
[----:B-----5:R-:W-:Y:S02]  /*e8e0*/  ISETP.GE.AND P2, PT, R18, c[0x0][0x3c8], PT ;  /* 0x0000f20012007a0c */ /* 0x020fe40003f46270 */
[----:B----4-:R-:W-:-:S11]  /*e8f0*/  ISETP.GE.AND P0, PT, R10, c[0x0][0x3c8], PT ;  /* 0x0000f2000a007a0c */ /* 0x010fd60003f06270 */
[-C--:B------:R-:W-:Y:S02]  /*e900*/  @!P2 LEA R6, P5, R18, R0.reuse, 0x1 ;  /* 0x000000001206a211 */ /* 0x080fe400078a08ff */
[----:B------:R-:W-:Y:S02]  /*e910*/  @!P0 LEA R2, P3, R10, R0, 0x1 ;  /* 0x000000000a028211 */ /* 0x000fe400078608ff */
[-C--:B------:R-:W-:Y:S02]  /*e920*/  @!P2 LEA.HI.X R7, R18, R8.reuse, R16, 0x1, P5 ;  /* 0x000000081207a211 */ /* 0x080fe400028f0c10 */
[----:B---3--:R-:W-:-:S03]  /*e930*/  @!P0 LEA.HI.X R3, R10, R8, R12, 0x1, P3 ;  /* 0x000000080a038211 */ /* 0x008fc600018f0c0c */
[----:B------:R1:W-:Y:S04]  /*e940*/  @!P2 ST.E.128 [R6.64], R76 ;  /* 0x0000004c0600a985 */ /* 0x0003e8000c101d06 */
[----:B------:R1:W-:Y:S04]  /*e950*/  @!P1 ST.E.128 [R4.64], R72 ;  /* 0x0000004804009985 */ /* 0x0003e8000c101d06 */
[----:B------:R1:W-:Y:S01]  /*e960*/  @!P0 ST.E.128 [R2.64], R68 ;  /* 0x0000004402008985 */ /* 0x0003e2000c101d06 */
[----:B--2---:R-:W-:-:S13]  /*e970*/  ISETP.GE.AND P0, PT, R9, c[0x0][0x3c8], PT ;  /* 0x0000f20009007a0c */ /* 0x004fda0003f06270 */
[----:B------:R-:W-:Y:S05]  /*e980*/  @P0 BRA `(.L_x_909) ;  /* 0x000026a000000947 */ /* 0x000fea0003800000 */
[----:B------:R-:W2:Y:S01]  /*e990*/  LDL R10, [R1+0xa0] ;  /* 0x0000a000010a7983 */ /* 0x000ea20000100800 */
[----:B-1----:R-:W-:-:S04]  /*e9a0*/  LEA R2, P0, R9, R0, 0x1 ;  /* 0x0000000009027211 */ /* 0x002fc800078008ff */
[----:B--2---:R-:W-:-:S05]  /*e9b0*/  LEA.HI.X R3, R9, R8, R10, 0x1, P0 ;  /* 0x0000000809037211 */ /* 0x004fca00000f0c0a */
[----:B------:R1:W-:Y:S01]  /*e9c0*/  ST.E.128 [R2.64], R80 ;  /* 0x0000005002007985 */ /* 0x0003e2000c101d06 */
[----:B------:R-:W-:Y:S05]  /*e9d0*/  BRA `(.L_x_909) ;  /* 0x0000265000007947 */ /* 0x000fea0003800000 */
.L_x_896:
        /* <DEDUP_REMOVED lines=34> */
.L_x_964:
[----:B------:R-:W-:Y:S05]  /*ec00*/  BRA.DIV ~URZ, `(.L_x_911) ;  /* 0x00003e027f007947 */ /* 0x000fea000b800000 */
[----:B------:R3:W4:Y:S02]  /*ec10*/  SHFL.IDX PT, R0, R14, RZ, 0x1c1f ;  /* 0x001c1fff0e007589 */ /* 0x00072400000e0000 */
.L_x_965:
        /* <DEDUP_REMOVED lines=72> */
[----:B--2---:R-:W-:Y:S02]  /*f0a0*/  @!P0 IMAD.MOV.U32 R3, RZ, RZ, R4 ;  /* 0x000000ffff038224 */ /* 0x004fe400078e0004 */
[C---:B------:R-:W-:Y:S02]  /*f0b0*/  @!P3 LEA R6, P5, R16.reuse, R0, 0x2 ;  /* 0x000000001006b211 */ /* 0x040fe400078a10ff */
[----:B------:R-:W-:Y:S02]  /*f0c0*/  @!P0 IMAD.WIDE R2, R5, 0x4, R2 ;  /* 0x0000000405028825 */ /* 0x000fe400078e0202 */
[----:B------:R-:W-:-:S03]  /*f0d0*/  @!P3 LEA.HI.X R7, R16, R4, R47, 0x2, P5 ;  /* 0x000000041007b211 */ /* 0x000fc600028f142f */
[----:B------:R2:W-:Y:S02]  /*f0e0*/  @!P0 ST.E.64 [R2.64], R134 ;  /* 0x0000008602008985 */ /* 0x0005e4000c101b06 */
[----:B--2---:R-:W-:-:S04]  /*f0f0*/  @!P1 LEA R2, P0, R13, R0, 0x2 ;  /* 0x000000000d029211 */ /* 0x004fc800078010ff */
[----:B------:R-:W-:-:S05]  /*f100*/  @!P1 LEA.HI.X R3, R13, R4, R15, 0x2, P0 ;  /* 0x000000040d039211 */ /* 0x000fca00000f140f */
[----:B------:R2:W-:Y:S01]  /*f110*/  @!P1 ST.E.64 [R2.64], R152 ;  /* 0x0000009802009985 */ /* 0x0005e2000c101b06 */
[----:B------:R-:W-:-:S03]  /*f120*/  ISETP.GE.AND P1, PT, R19, c[0x0][0x3c8], PT ;  /* 0x0000f20013007a0c */ /* 0x000fc60003f26270 */
[----:B------:R4:W-:Y:S01]  /*f130*/  @!P3 ST.E.64 [R6.64], R148 ;  /* 0x000000940600b985 */ /* 0x0009e2000c101b06 */
[----:B------:R-:W-:Y:S02]  /*f140*/  ISETP.GE.AND P3, PT, R20, c[0x0][0x3c8], PT ;  /* 0x0000f20014007a0c */ /* 0x000fe40003f66270 */
[----:B--2---:R-:W-:-:S04]  /*f150*/  @!P2 LEA R2, P0, R17, R0, 0x2 ;  /* 0x000000001102a211 */ /* 0x004fc800078010ff */
[----:B------:R-:W-:Y:S02]  /*f160*/  @!P2 LEA.HI.X R3, R17, R4, R46, 0x2, P0 ;  /* 0x000000041103a211 */ /* 0x000fe400000f142e */
[----:B----4-:R-:W-:-:S03]  /*f170*/  @!P4 LEA R6, P5, R18, R0, 0x2 ;  /* 0x000000001206c211 */ /* 0x010fc600078a10ff */
[----:B------:R2:W-:Y:S01]  /*f180*/  @!P2 ST.E.64 [R2.64], R144 ;  /* 0x000000900200a985 */ /* 0x0005e2000c101b06 */
[----:B------:R-:W-:Y:S02]  /*f190*/  ISETP.GE.AND P2, PT, R21, c[0x0][0x3c8], PT ;  /* 0x0000f20015007a0c */ /* 0x000fe40003f46270 */
[----:B------:R-:W-:-:S05]  /*f1a0*/  @!P4 LEA.HI.X R7, R18, R4, R48, 0x2, P5 ;  /* 0x000000041207c211 */ /* 0x000fca00028f1430 */
        /* <DEDUP_REMOVED lines=71> */
[----:B------:R-:W-:Y:S02]  /*f620*/  @!P3 LEA.HI.X R7, R36, R4, R66, 0x2, P5 ;  /* 0x000000042407b211 */ /* 0x000fe400028f1442 */
[----:B------:R-:W-:-:S03]  /*f630*/  ISETP.GE.AND P5, PT, R40, c[0x0][0x3c8], PT ;  /* 0x0000f20028007a0c */ /* 0x000fc60003fa6270 */
[----:B------:R4:W-:Y:S01]  /*f640*/  @!P3 ST.E.64 [R6.64], R92 ;  /* 0x0000005c0600b985 */ /* 0x0009e2000c101b06 */
[----:B--2---:R-:W-:-:S04]  /*f650*/  @!P2 LEA R2, P0, R37, R0, 0x2 ;  /* 0x000000002502a211 */ /* 0x004fc800078010ff */
[----:B------:R-:W-:Y:S02]  /*f660*/  @!P2 LEA.HI.X R3, R37, R4, R67, 0x2, P0 ;  /* 0x000000042503a211 */ /* 0x000fe400000f1443 */
[----:B------:R-:W-:-:S03]  /*f670*/  @!P4 LEA R8, P0, R38, R0, 0x2 ;  /* 0x000000002608c211 */ /* 0x000fc600078010ff */
[----:B------:R2:W-:Y:S01]  /*f680*/  @!P2 ST.E.64 [R2.64], R96 ;  /* 0x000000600200a985 */ /* 0x0005e2000c101b06 */
[----:B------:R-:W-:Y:S02]  /*f690*/  @!P4 LEA.HI.X R9, R38, R4, R68, 0x2, P0 ;  /* 0x000000042609c211 */ /* 0x000fe400000f1444 */
[----:B----4-:R-:W-:-:S03]  /*f6a0*/  @!P6 LEA R6, P0, R41, R0, 0x2 ;  /* 0x000000002906e211 */ /* 0x010fc600078010ff */
[----:B------:R-:W-:Y:S01]  /*f6b0*/  @!P4 ST.E.64 [R8.64], R184 ;  /* 0x000000b80800c985 */ /* 0x000fe2000c101b06 */
[----:B------:R-:W-:Y:S02]  /*f6c0*/  ISETP.GE.AND P4, PT, R42, c[0x0][0x3c8], PT ;  /* 0x0000f2002a007a0c */ /* 0x000fe40003f86270 */
[----:B------:R-:W-:Y:S02]  /*f6d0*/  @!P6 LEA.HI.X R7, R41, R4, R71, 0x2, P0 ;  /* 0x000000042907e211 */ /* 0x000fe400000f1447 */
[----:B------:R-:W-:Y:S02]  /*f6e0*/  ISETP.GE.AND P0, PT, R45, c[0x0][0x3c8], PT ;  /* 0x0000f2002d007a0c */ /* 0x000fe40003f06270 */
[----:B--2---:R-:W-:-:S04]  /*f6f0*/  @!P1 LEA R2, P2, R39, R0, 0x2 ;  /* 0x0000000027029211 */ /* 0x004fc800078410ff */
        /* <DEDUP_REMOVED lines=20> */
.L_x_913:
[----:B------:R-:W-:Y:S05]  /*f840*/  BSYNC B0 ;  /* 0x0000000000007941 */ /* 0x000fea0003800000 */
.L_x_912:
[----:B------:R-:W-:Y:S05]  /*f850*/  BRA.DIV ~URZ, `(.L_x_914) ;  /* 0x000032127f007947 */ /* 0x000fea000b800000 */
[----:B--2---:R2:W1:Y:S04]  /*f860*/  SHFL.IDX PT, R4, R12, 0x1, 0x1c1f ;  /* 0x003c1f000c047f89 */ /* 0x00446800000e0000 */
[----:B----4-:R2:W4:Y:S02]  /*f870*/  SHFL.IDX PT, R0, R14, 0x1, 0x1c1f ;  /* 0x003c1f000e007f89 */ /* 0x01052400000e0000 */
.L_x_966:
        /* <DEDUP_REMOVED lines=19> */
[C---:B------:R-:W-:Y:S02]  /*f9b0*/  @!P3 LEA R10, P6, R17.reuse, R0, 0x2 ;  /* 0x00000000110ab211 */ /* 0x040fe400078c10ff */
        /* <DEDUP_REMOVED lines=116> */
.L_x_894:
[----:B------:R-:W2:Y:S04]  /*10100*/  LDL.LU R7, [R1+0x80] ;  /* 0x0000800001077983 */ /* 0x000ea80000300800 */
[----:B-1----:R-:W3:Y:S01]  /*10110*/  LDL R6, [R1+0x94] ;  /* 0x0000940001067983 */ /* 0x002ee20000100800 */
[----:B------:R-:W-:Y:S01]  /*10120*/  ISETP.NE.U32.AND P0, PT, RZ, c[0x0][0x508], PT ;  /* 0x00014200ff007a0c */ /* 0x000fe20003f05070 */
[----:B------:R-:W-:Y:S01]  /*10130*/  IMAD.MOV.U32 R4, RZ, RZ, 0x4 ;  /* 0x00000004ff047424 */ /* 0x000fe200078e00ff */
[----:B------:R-:W-:Y:S01]  /*10140*/  ISETP.NE.U32.AND P2, PT, RZ, c[0x0][0x500], PT ;  /* 0x00014000ff007a0c */ /* 0x000fe20003f45070 */
[----:B------:R-:W-:Y:S01]  /*10150*/  IMAD.MOV.U32 R8, RZ, RZ, RZ ;  /* 0x000000ffff087224 */ /* 0x000fe200078e00ff */
[----:B------:R-:W-:Y:S01]  /*10160*/  ISETP.NE.AND.EX P1, PT, RZ, c[0x0][0x50c], PT, P0 ;  /* 0x00014300ff007a0c */ /* 0x000fe20003f25300 */
[----:B------:R-:W-:Y:S01]  /*10170*/  IMAD.MOV.U32 R20, RZ, RZ, c[0x0][0x388] ;  /* 0x0000e200ff147624 */ /* 0x000fe200078e00ff */
[----:B------:R-:W-:-:S02]  /*10180*/  ISETP.NE.AND.EX P2, PT, RZ, c[0x0][0x504], PT, P2 ;  /* 0x00014100ff007a0c */ /* 0x000fc40003f45320 */
[----:B---3--:R-:W-:Y:S01]  /*10190*/  SHF.R.S32.HI R0, RZ, 0x1f, R6 ;  /* 0x0000001fff007819 */ /* 0x008fe20000011406 */
[----:B------:R-:W-:-:S08]  /*101a0*/  IMAD.WIDE R4, R6, R4, c[0x0][0x500] ;  /* 0x0001400006047625 */ /* 0x000fd000078e0204 */
[----:B------:R-:W-:-:S04]  /*101b0*/  @P1 LEA R2, P0, R6, c[0x0][0x508], 0x2 ;  /* 0x0001420006021a11 */ /* 0x000fc800078010ff */
[----:B------:R-:W-:Y:S01]  /*101c0*/  @P1 LEA.HI.X R3, R6, c[0x0][0x50c], R0, 0x2, P0 ;  /* 0x0001430006031a11 */ /* 0x000fe200000f1400 */
[----:B------:R1:W5:Y:S04]  /*101d0*/  @P2 LDG.E R8, [R4.64] ;  /* 0x0000000604082981 */ /* 0x000368000c1e1900 */
[----:B------:R1:W5:Y:S01]  /*101e0*/  @P1 LDG.E R20, [R2.64] ;  /* 0x0000000602141981 */ /* 0x000362000c1e1900 */
[----:B--2---:R-:W-:-:S04]  /*101f0*/  ISETP.NE.AND P0, PT, R7, RZ, PT ;  /* 0x000000ff0700720c */ /* 0x004fc80003f05270 */
[----:B------:R-:W-:Y:S01]  /*10200*/  SEL R19, R7, c[0x0][0x3d4], P0 ;  /* 0x0000f50007137a07 */ /* 0x000fe20000000000 */
[----:B------:R-:W-:Y:S05]  /*10210*/  @P1 BRA `(.L_x_915) ;  /* 0x0000004000001947 */ /* 0x000fea0003800000 */
[----:B------:R-:W-:Y:S05]  /*10220*/  @!P2 BRA `(.L_x_915) ;  /* 0x000000300000a947 */ /* 0x000fea0003800000 */
[----:B-1----:R1:W2:Y:S04]  /*10230*/  LDG.E R2, [R4.64] ;  /* 0x0000000604027981 */ /* 0x0022a8000c1e1900 */
[----:B-1----:R-:W2:Y:S02]  /*10240*/  LDG.E R4, [R4.64+0x4] ;  /* 0x0000040604047981 */ /* 0x002ea4000c1e1900 */
[----:B--2--5:R-:W-:Y:S02]  /*10250*/  IADD3 R20, -R2, R4, RZ ;  /* 0x0000000402147210 */ /* 0x024fe40007ffe1ff */
.L_x_915:
        /* <DEDUP_REMOVED lines=57> */
.L_x_917:
[----:B------:R-:W-:Y:S05]  /*105f0*/  BSYNC B0 ;  /* 0x0000000000007941 */ /* 0x000fea0003800000 */
.L_x_916:
        /* <DEDUP_REMOVED lines=47> */
.L_x_967:
[----:B------:R-:W-:Y:S05]  /*108f0*/  BRA.DIV ~URZ, `(.L_x_919) ;  /* 0x000022a27f007947 */ /* 0x000fea000b800000 */
[----:B------:R3:W4:Y:S02]  /*10900*/  SHFL.IDX PT, R0, R15, RZ, 0x181f ;  /* 0x00181fff0f007589 */ /* 0x00072400000e0000 */
.L_x_968:
[----:B------:R-:W5:Y:S01]  /*10910*/  LDL.64 R2, [R1+0x70] ;  /* 0x0000700001027983 */ /* 0x000f620000100a00 */
[----:B------:R-:W-:Y:S01]  /*10920*/  IMAD R12, R20, c[0x0][0x4e8], RZ ;  /* 0x00013a00140c7a24 */ /* 0x000fe200078e02ff */
[----:B------:R-:W-:Y:S01]  /*10930*/  BSSY B0, `(.L_x_920) ;  /* 0x0000019000007945 */ /* 0x000fe20003800000 */
[----:B------:R-:W-:-:S03]  /*10940*/  SHF.R.S32.HI R17, RZ, 0x1f, R14 ;  /* 0x0000001fff117819 */ /* 0x000fc6000001140e */
[----:B------:R-:W-:Y:S02]  /*10950*/  ISETP.GE.AND P0, PT, R13, R12, PT ;  /* 0x0000000c0d00720c */ /* 0x000fe40003f06270 */
[----:B-----5:R-:W-:-:S11]  /*10960*/  SHF.R.S32.HI R16, RZ, 0x1f, R2 ;  /* 0x0000001fff107819 */ /* 0x020fd60000011402 */
[----:B------:R-:W-:Y:S05]  /*10970*/  @P0 BRA `(.L_x_921) ;  /* 0x0000014000000947 */ /* 0x000fea0003800000 */
[----:B------:R-:W5:Y:S04]  /*10980*/  LDL R21, [R1+0x8c] ;  /* 0x00008c0001157983 */ /* 0x000f680000100800 */
[----:B---3--:R-:W3:Y:S04]  /*10990*/  LDL R18, [R1+0x90] ;  /* 0x0000900001127983 */ /* 0x008ee80000100800 */
[----:B----4-:R-:W4:Y:S04]  /*109a0*/  LDL R22, [R1+0xa4] ;  /* 0x0000a40001167983 */ /* 0x010f280000100800 */
[----:B--2---:R-:W2:Y:S01]  /*109b0*/  LDL R19, [R1+0xa0] ;  /* 0x0000a00001137983 */ /* 0x004ea20000100800 */
[----:B------:R-:W-:-:S02]  /*109c0*/  ISETP.GE.AND P3, PT, R2, c[0x0][0x3c8], PT ;  /* 0x0000f20002007a0c */ /* 0x000fc40003f66270 */
[----:B------:R-:W-:-:S11]  /*109d0*/  ISETP.GE.AND P2, PT, R14, c[0x0][0x3c8], PT ;  /* 0x0000f2000e007a0c */ /* 0x000fd60003f46270 */
[-C--:B------:R-:W-:Y:S02]  /*109e0*/  @!P3 LEA R8, P4, R2, R0.reuse, 0x1 ;  /* 0x000000000208b211 */ /* 0x080fe400078808ff */
[----:B------:R-:W-:Y:S02]  /*109f0*/  @!P2 LEA R6, P6, R14, R0, 0x1 ;  /* 0x000000000e06a211 */ /* 0x000fe400078c08ff */
[-C--:B------:R-:W-:Y:S02]  /*10a00*/  @!P3 LEA.HI.X R9, R2, R10.reuse, R16, 0x1, P4 ;  /* 0x0000000a0209b211 */ /* 0x080fe400020f0c10 */
[----:B------:R-:W-:-:S03]  /*10a10*/  @!P2 LEA.HI.X R7, R14, R10, R17, 0x1, P6 ;  /* 0x0000000a0e07a211 */ /* 0x000fc600030f0c11 */
[----:B------:R1:W-:Y:S04]  /*10a20*/  @!P3 ST.E.128 [R8.64], RZ ;  /* 0x000000ff0800b985 */ /* 0x0003e8000c101d06 */
[----:B------:R1:W-:Y:S01]  /*10a30*/  @!P2 ST.E.128 [R6.64], RZ ;  /* 0x000000ff0600a985 */ /* 0x0003e2000c101d06 */
[----:B-----5:R-:W-:Y:S02]  /*10a40*/  ISETP.GE.AND P1, PT, R21, c[0x0][0x3c8], PT ;  /* 0x0000f20015007a0c */ /* 0x020fe40003f26270 */
[----:B---3--:R-:W-:-:S11]  /*10a50*/  ISETP.GE.AND P0, PT, R18, c[0x0][0x3c8], PT ;  /* 0x0000f20012007a0c */ /* 0x008fd60003f06270 */
[CC--:B------:R-:W-:Y:S02]  /*10a60*/  @!P1 LEA R4, P5, R21.reuse, R0.reuse, 0x1 ;  /* 0x0000000015049211 */ /* 0x0c0fe400078a08ff */
[C---:B------:R-:W-:Y:S02]  /*10a70*/  @!P0 LEA R2, P4, R18.reuse, R0, 0x1 ;  /* 0x0000000012028211 */ /* 0x040fe400078808ff */
[-C--:B----4-:R-:W-:Y:S02]  /*10a80*/  @!P1 LEA.HI.X R5, R21, R10.reuse, R22, 0x1, P5 ;  /* 0x0000000a15059211 */ /* 0x090fe400028f0c16 */
[----:B--2---:R-:W-:-:S03]  /*10a90*/  @!P0 LEA.HI.X R3, R18, R10, R19, 0x1, P4 ;  /* 0x0000000a12038211 */ /* 0x004fc600020f0c13 */
[----:B------:R1:W-:Y:S04]  /*10aa0*/  @!P1 ST.E.128 [R4.64], RZ ;  /* 0x000000ff04009985 */ /* 0x0003e8000c101d06 */
[----:B------:R1:W-:Y:S02]  /*10ab0*/  @!P0 ST.E.128 [R2.64], RZ ;  /* 0x000000ff02008985 */ /* 0x0003e4000c101d06 */
.L_x_921:
[----:B------:R-:W-:Y:S05]  /*10ac0*/  BSYNC B0 ;  /* 0x0000000000007941 */ /* 0x000fea0003800000 */
.L_x_920:
[----:B------:R-:W-:Y:S05]  /*10ad0*/  BRA.DIV ~URZ, `(.L_x_922) ;  /* 0x000021227f007947 */ /* 0x000fea000b800000 */
[----:B--2---:R2:W1:Y:S04]  /*10ae0*/  SHFL.IDX PT, R10, R11, 0x1, 0x181f ;  /* 0x00381f000b0a7f89 */ /* 0x00446800000e0000 */
[----:B----4-:R2:W4:Y:S02]  /*10af0*/  SHFL.IDX PT, R0, R15, 0x1, 0x181f ;  /* 0x00381f000f007f89 */ /* 0x01052400000e0000 */
.L_x_969:
[----:B-1----:R-:W-:Y:S01]  /*10b00*/  IADD3 R2, R13, 0x20, RZ ;  /* 0x000000200d027810 */ /* 0x002fe20007ffe0ff */
[----:B------:R-:W-:Y:S03]  /*10b10*/  BSSY B0, `(.L_x_923) ;  /* 0x0000018000007945 */ /* 0x000fe60003800000 */
[----:B------:R-:W-:-:S13]  /*10b20*/  ISETP.GE.AND P0, PT, R2, R12, PT ;  /* 0x0000000c0200720c */ /* 0x000fda0003f06270 */
[----:B------:R-:W-:Y:S05]  /*10b30*/  @P0 BRA `(.L_x_924) ;  /* 0x0000015000000947 */ /* 0x000fea0003800000 */
[----:B------:R-:W5:Y:S04]  /*10b40*/  LDL.64 R22, [R1+0x70] ;  /* 0x0000700001167983 */ /* 0x000f680000100a00 */
[----:B--2---:R-:W2:Y:S04]  /*10b50*/  LDL R20, [R1+0x8c] ;  /* 0x00008c0001147983 */ /* 0x004ea80000100800 */
[----:B---3--:R-:W3:Y:S04]  /*10b60*/  LDL R18, [R1+0x90] ;  /* 0x0000900001127983 */ /* 0x008ee80000100800 */
[----:B----4-:R-:W4:Y:S04]  /*10b70*/  LDL R21, [R1+0xa4] ;  /* 0x0000a40001157983 */ /* 0x010f280000100800 */
[----:B------:R-:W4:Y:S01]  /*10b80*/  LDL R19, [R1+0xa0] ;  /* 0x0000a00001137983 */ /* 0x000f220000100800 */
[----:B------:R-:W-:-:S13]  /*10b90*/  ISETP.GE.AND P2, PT, R14, c[0x0][0x3c8], PT ;  /* 0x0000f2000e007a0c */ /* 0x000fda0003f46270 */
[----:B------:R-:W-:-:S04]  /*10ba0*/  @!P2 LEA R6, P6, R14, R0, 0x1 ;  /* 0x000000000e06a211 */ /* 0x000fc800078c08ff */
[----:B------:R-:W-:Y:S02]  /*10bb0*/  @!P2 LEA.HI.X R7, R14, R10, R17, 0x1, P6 ;  /* 0x0000000a0e07a211 */ /* 0x000fe400030f0c11 */
[----:B-----5:R-:W-:Y:S02]  /*10bc0*/  ISETP.GE.AND P3, PT, R22, c[0x0][0x3c8], PT ;  /* 0x0000f20016007a0c */ /* 0x020fe40003f66270 */
        /* <DEDUP_REMOVED lines=8> */
[----:B------:R1:W-:Y:S04]  /*10c50*/  @!P3 ST.E.128 [R8.64], RZ ;  /* 0x000000ff0800b985 */ /* 0x0003e8000c101d06 */
[----:B------:R1:W-:Y:S04]  /*10c60*/  @!P2 ST.E.128 [R6.64], RZ ;  /* 0x000000ff0600a985 */ /* 0x0003e8000c101d06 */
[----:B------:R1:W-:Y:S04]  /*10c70*/  @!P1 ST.E.128 [R4.64], RZ ;  /* 0x000000ff04009985 */ /* 0x0003e8000c101d06 */
[----:B------:R1:W-:Y:S02]  /*10c80*/  @!P0 ST.E.128 [R2.64], RZ ;  /* 0x000000ff02008985 */ /* 0x0003e4000c101d06 */
.L_x_924:
[----:B------:R-:W-:Y:S05]  /*10c90*/  BSYNC B0 ;  /* 0x0000000000007941 */ /* 0x000fea0003800000 */
.L_x_923:
[----:B------:R-:W-:Y:S05]  /*10ca0*/  BRA.DIV ~URZ, `(.L_x_925) ;  /* 0x000020127f007947 */ /* 0x000fea000b800000 */
[----:B------:R1:W2:Y:S02]  /*10cb0*/  SHFL.IDX PT, R10, R11, 0x2, 0x181f ;  /* 0x00581f000b0a7f89 */ /* 0x0002a400000e0000 */
.L_x_970:
[----:B------:R-:W-:Y:S05]  /*10cc0*/  BRA.DIV ~URZ, `(.L_x_926) ;  /* 0x000020627f007947 */ /* 0x000fea000b800000 */
[----:B----4-:R4:W1:Y:S02]  /*10cd0*/  SHFL.IDX PT, R0, R15, 0x2, 0x181f ;  /* 0x00581f000f007f89 */ /* 0x01086400000e0000 */
.L_x_971:
        /* <DEDUP_REMOVED lines=21> */
[----:B------:R1:W-:Y:S04]  /*10e30*/  @!P3 ST.E.128 [R8.64], RZ ;  /* 0x000000ff0800b985 */ /* 0x0003e8000c101d06 */
[----:B------:R1:W-:Y:S04]  /*10e40*/  @!P2 ST.E.128 [R6.64], RZ ;  /* 0x000000ff0600a985 */ /* 0x0003e8000c101d06 */
[----:B------:R1:W-:Y:S04]  /*10e50*/  @!P1 ST.E.128 [R4.64], RZ ;  /* 0x000000ff04009985 */ /* 0x0003e8000c101d06 */
[----:B------:R1:W-:Y:S02]  /*10e60*/  @!P0 ST.E.128 [R2.64], RZ ;  /* 0x000000ff02008985 */ /* 0x0003e4000c101d06 */
.L_x_928:
[----:B------:R-:W-:Y:S05]  /*10e70*/  BSYNC B0 ;  /* 0x0000000000007941 */ /* 0x000fea0003800000 */
.L_x_927:
[----:B------:R-:W-:Y:S05]  /*10e80*/  BRA.DIV ~URZ, `(.L_x_929) ;  /* 0x00001f027f007947 */ /* 0x000fea000b800000 */
[----:B--2---:R2:W1:Y:S04]  /*10e90*/  SHFL.IDX PT, R10, R11, 0x3, 0x181f ;  /* 0x00781f000b0a7f89 */ /* 0x00446800000e0000 */
[----:B------:R2:W3:Y:S02]  /*10ea0*/  SHFL.IDX PT, R0, R15, 0x3, 0x181f ;  /* 0x00781f000f007f89 */ /* 0x0004e400000e0000 */
.L_x_972:
[----:B-1----:R-:W-:-:S04]  /*10eb0*/  IADD3 R2, R13, 0x60, RZ ;  /* 0x000000600d027810 */ /* 0x002fc80007ffe0ff */
        /* <DEDUP_REMOVED lines=16> */
[C---:B------:R-:W-:Y:S02]  /*10fc0*/  @!P0 LEA R2, P4, R11.reuse, R0, 0x1 ;  /* 0x000000000b028211 */ /* 0x040fe400078808ff */
[-C--:B---3--:R-:W-:Y:S02]  /*10fd0*/  @!P1 LEA.HI.X R5, R18, R10.reuse, R19, 0x1, P5 ;  /* 0x0000000a12059211 */ /* 0x088fe400028f0c13 */
[----:B------:R-:W-:Y:S01]  /*10fe0*/  @!P0 LEA.HI.X R3, R11, R10, R15, 0x1, P4 ;  /* 0x0000000a0b038211 */ /* 0x000fe200020f0c0f */
[----:B------:R1:W-:Y:S04]  /*10ff0*/  @!P3 ST.E.128 [R8.64], RZ ;  /* 0x000000ff0800b985 */ /* 0x0003e8000c101d06 */
[----:B------:R1:W-:Y:S04]  /*11000*/  @!P2 ST.E.128 [R6.64], RZ ;  /* 0x000000ff0600a985 */ /* 0x0003e8000c101d06 */
[----:B------:R1:W-:Y:S04]  /*11010*/  @!P1 ST.E.128 [R4.64], RZ ;  /* 0x000000ff04009985 */ /* 0x0003e8000c101d06 */
[----:B------:R1:W-:Y:S02]  /*11020*/  @!P0 ST.E.128 [R2.64], RZ ;  /* 0x000000ff02008985 */ /* 0x0003e4000c101d06 */
.L_x_909:
[----:B------:R-:W-:Y:S05]  /*11030*/  BSYNC B1 ;  /* 0x0000000000017941 */ /* 0x000fea0003800000 */
.L_x_893:
[----:B-1-34-:R-:W3:Y:S02]  /*11040*/  LDL R0, [R1+0xd0] ;  /* 0x0000d00001007983 */ /* 0x01aee40000100800 */
[----:B---3--:R-:W-:-:S13]  /*11050*/  ISETP.NE.AND P0, PT, R0, RZ, PT ;  /* 0x000000ff0000720c */ /* 0x008fda0003f05270 */
[----:B------:R-:W-:Y:S01]  /*11060*/  @P0 WARPSYNC 0xffffffff ;  /* 0xffffffff00000948 */ /* 0x000fe20003800000 */
[----:B------:R-:W-:Y:S06]  /*11070*/  @P0 BAR.SYNC.DEFER_BLOCKING 0x5, 0x100 ;  /* 0x0144000000000b1d */ /* 0x000fec0000010000 */
[----:B------:R-:W1:Y:S04]  /*11080*/  @P0 LDS.128 R4, [0x1a080] ;  /* 0x01a08000ff040984 */ /* 0x000e680000000c00 */
[----:B-1----:R1:W-:Y:S04]  /*11090*/  @P0 STL.64 [R1+0x78], R4 ;  /* 0x0000780401000387 */ /* 0x0023e80000100a00 */
[----:B------:R1:W-:Y:S04]  /*110a0*/  @P0 STL.64 [R1+0x80], R6 ;  /* 0x0000800601000387 */ /* 0x0003e80000100a00 */
[----:B------:R-:W-:Y:S06]  /*110b0*/  @P0 BAR.ARV 0x4, 0x100 ;  /* 0x0104000000000b1d */ /* 0x000fec0000002000 */
[----:B------:R-:W-:Y:S05]  /*110c0*/  @P0 BRA `(.L_x_930) ;  /* 0x0000105000000947 */ /* 0x000fea0003800000 */
[----:B------:R-:W3:Y:S01]  /*110d0*/  S2R R0, SR_TID.X ;  /* 0x0000000000007919 */ /* 0x000ee20000002100 */
[----:B-1----:R-:W-:Y:S01]  /*110e0*/  IMAD.MOV.U32 R7, RZ, RZ, RZ ;  /* 0x000000ffff077224 */ /* 0x002fe200078e00ff */
[----:B--23--:R-:W-:-:S04]  /*110f0*/  LOP3.LUT R14, R0, 0x1f, RZ, 0xc0, !PT ;  /* 0x0000001f000e7812 */ /* 0x00cfc800078ec0ff */
[----:B------:R-:W-:Y:S01]  /*11100*/  ISETP.NE.AND P6, PT, R14, 0x1f, PT ;  /* 0x0000001f0e00780c */ /* 0x000fe20003fc5270 */
[----:B------:R-:W-:Y:S10]  /*11110*/  BRA.DIV ~URZ, `(.L_x_931) ;  /* 0x00001d327f007947 */ /* 0x000ff4000b800000 */
[----:B------:R1:W2:Y:S02]  /*11120*/  SHFL.IDX PT, R9, R103, RZ, 0x1f ;  /* 0x00001fff67097589 */ /* 0x0002a400000e0000 */
.L_x_973:
[----:B------:R-:W-:Y:S05]  /*11130*/  BRA.DIV ~URZ, `(.L_x_932) ;  /* 0x00001d827f007947 */ /* 0x000fea000b800000 */
[----:B------:R3:W4:Y:S02]  /*11140*/  SHFL.IDX PT, R8, R103, 0x1, 0x1f ;  /* 0x00201f0067087f89 */ /* 0x00072400000e0000 */
.L_x_974:
        /* <DEDUP_REMOVED lines=19> */
.L_x_975:
        /* <DEDUP_REMOVED lines=16> */
.L_x_976:
[----:B---3--:R-:W-:Y:S01]  /*11380*/  IMAD R0, R0, c[0x0][0x538], RZ ;  /* 0x00014e0000007a24 */ /* 0x008fe200078e02ff */
[----:B------:R-:W-:Y:S04]  /*11390*/  BSSY B1, `(.L_x_935) ;  /* 0x00000cf000017945 */ /* 0x000fe80003800000 */
[----:B----4-:R-:W-:-:S04]  /*113a0*/  IADD3 R8, R0, R8, RZ ;  /* 0x0000000800087210 */ /* 0x010fc80007ffe0ff */
[----:B--2---:R-:W-:-:S13]  /*113b0*/  ISETP.GT.AND P0, PT, R8, R9, PT ;  /* 0x000000090800720c */ /* 0x004fda0003f04270 */
[----:B------:R-:W-:Y:S05]  /*113c0*/  @P0 BRA `(.L_x_936) ;  /* 0x0000025000000947 */ /* 0x000fea0003800000 */
.L_x_940:
        /* <DEDUP_REMOVED lines=17> */
.L_x_977:
        /* <DEDUP_REMOVED lines=16> */
.L_x_978:
[----:B--2---:R-:W-:-:S05]  /*115e0*/  IMAD R0, R0, c[0x0][0x538], RZ ;  /* 0x00014e0000007a24 */ /* 0x004fca00078e02ff */
[----:B------:R-:W-:-:S04]  /*115f0*/  IADD3 R8, R0, R8, RZ ;  /* 0x0000000800087210 */ /* 0x000fc80007ffe0ff */
[----:B------:R-:W-:-:S13]  /*11600*/  ISETP.GT.AND P0, PT, R8, R9, PT ;  /* 0x000000090800720c */ /* 0x000fda0003f04270 */
[----:B-1----:R-:W-:Y:S05]  /*11610*/  @!P0 BRA `(.L_x_940) ;  /* 0xfffffdb000008947 */ /* 0x002fea000383ffff */
.L_x_936:
[----:B------:R-:W-:-:S05]  /*11620*/  IADD3 R11, -R0, R8, RZ ;  /* 0x00000008000b7210 */ /* 0x000fca0007ffe1ff */
[----:B------:R-:W-:-:S05]  /*11630*/  IMAD R0, R4, c[0x0][0x538], R11 ;  /* 0x00014e0004007a24 */ /* 0x000fca00078e020b */
[----:B------:R-:W-:Y:S01]  /*11640*/  ISETP.GT.AND P0, PT, R0, R9, PT ;  /* 0x000000090000720c */ /* 0x000fe20003f04270 */
[----:B------:R-:W-:-:S12]  /*11650*/  BRA.DIV ~URZ, `(.L_x_941) ;  /* 0x00001ca27f007947 */ /* 0x000fd8000b800000 */
[----:B------:R-:W-:-:S03]  /*11660*/  VOTE.ANY R10, PT, !P0 ;  /* 0x00000000000a7806 */ /* 0x000fc600040e0100 */
.L_x_979:
[----:B------:R-:W2:Y:S01]  /*11670*/  LDL.LU R0, [R1+0x84] ;  /* 0x0000840001007983 */ /* 0x000ea20000300800 */
[----:B------:R-:W2:Y:S02]  /*11680*/  POPC R8, R10 ;  /* 0x0000000a00087309 */ /* 0x000ea40000000000 */
[----:B--2---:R-:W-:-:S05]  /*11690*/  IADD3 R0, R8, R0, RZ ;  /* 0x0000000008007210 */ /* 0x004fca0007ffe0ff */
[----:B------:R2:W-:Y:S01]  /*116a0*/  STL [R1+0x84], R0 ;  /* 0x0000840001007387 */ /* 0x0005e20000100800 */
[----:B------:R-:W-:Y:S05]  /*116b0*/  BRA.DIV ~URZ, `(.L_x_942) ;  /* 0x00001c927f007947 */ /* 0x000fea000b800000 */
[----:B------:R3:W4:Y:S04]  /*116c0*/  SHFL.IDX PT, R12, R6, R8, 0x1f ;  /* 0x00001f08060c7589 */ /* 0x00072800000e0000 */
[----:B------:R3:W1:Y:S02]  /*116d0*/  SHFL.IDX PT, R7, R7, R8, 0x1f ;  /* 0x00001f0807077589 */ /* 0x00066400000e0000 */
.L_x_980:
[----:B------:R-:W-:Y:S01]  /*116e0*/  ISETP.NE.AND P0, PT, R10, RZ, PT ;  /* 0x000000ff0a00720c */ /* 0x000fe20003f05270 */
[----:B------:R-:W-:-:S12]  /*116f0*/  BSSY B0, `(.L_x_943) ;  /* 0x0000005000007945 */ /* 0x000fd80003800000 */
[----:B------:R-:W-:Y:S05]  /*11700*/  @!P0 BRA `(.L_x_944) ;  /* 0x0000003000008947 */ /* 0x000fea0003800000 */
[----:B------:R-:W-:Y:S01]  /*11710*/  IADD3 R3, R8, -0x1, RZ ;  /* 0xffffffff08037810 */ /* 0x000fe20007ffe0ff */
[----:B------:R-:W-:Y:S05]  /*11720*/  BRA.DIV ~URZ, `(.L_x_945) ;  /* 0x00001cf27f007947 */ /* 0x000fea000b800000 */
[----:B------:R2:W3:Y:S02]  /*11730*/  SHFL.IDX PT, R13, R4, R3, 0x1f ;  /* 0x00001f03040d7589 */ /* 0x0004e400000e0000 */
.L_x_944:
[----:B------:R-:W-:Y:S05]  /*11740*/  BSYNC B0 ;  /* 0x0000000000007941 */ /* 0x000fea0003800000 */
.L_x_943:
        /* <DEDUP_REMOVED lines=68> */
.L_x_947:
        /* <DEDUP_REMOVED lines=69> */
.L_x_948:
[----:B------:R-:W-:Y:S05]  /*11fe0*/  BSYNC B0 ;  /* 0x0000000000007941 */ /* 0x000fea0003800000 */
.L_x_946:
[----:B------:R-:W-:-:S04]  /*11ff0*/  LOP3.LUT R2, RZ, R2, RZ, 0x33, !PT ;  /* 0x00000002ff027212 */ /* 0x000fc800078e33ff */
[----:B-1----:R-:W-:-:S05]  /*12000*/  IADD3 R0, R2, R12, RZ ;  /* 0x0000000c02007210 */ /* 0x002fca0007ffe0ff */
[----:B------:R1:W-:Y:S01]  /*12010*/  STL [R1+0x7c], R0 ;  /* 0x00007c0001007387 */ /* 0x0003e20000100800 */
[----:B------:R-:W-:Y:S05]  /*12020*/  BRA `(.L_x_949) ;  /* 0x0000005000007947 */ /* 0x000fea0003800000 */
.L_x_937:
[----:B------:R-:W-:Y:S01]  /*12030*/  MOV R0, c[0x0][0x53c] ;  /* 0x00014f0000007a02 */ /* 0x000fe20000000f00 */
[----:B------:R2:W-:Y:S04]  /*12040*/  STL [R1+0x78], R9 ;  /* 0x0000780901007387 */ /* 0x0005e80000100800 */
[----:B------:R2:W-:Y:S04]  /*12050*/  STL [R1+0x7c], RZ ;  /* 0x00007cff01007387 */ /* 0x0005e80000100800 */
[----:B------:R2:W-:Y:S04]  /*12060*/  STL [R1+0x80], RZ ;  /* 0x000080ff01007387 */ /* 0x0005e80000100800 */
[----:B------:R2:W-:Y:S02]  /*12070*/  STL [R1+0x84], R0 ;  /* 0x0000840001007387 */ /* 0x0005e40000100800 */
.L_x_949:
[----:B------:R-:W-:Y:S05]  /*12080*/  BSYNC B1 ;  /* 0x0000000000017941 */ /* 0x000fea0003800000 */
.L_x_935:
        /* <DEDUP_REMOVED lines=9> */
.L_x_930:
[----:B--2---:R-:W2:Y:S02]  /*12120*/  LDL R0, [R1+0x84] ;  /* 0x0000840001007983 */ /* 0x004ea40000100800 */
[----:B--2---:R-:W-:-:S13]  /*12130*/  ISETP.GE.AND P0, PT, R0, c[0x0][0x53c], PT ;  /* 0x00014f0000007a0c */ /* 0x004fda0003f06270 */
[----:B-1----:R-:W-:Y:S01]  /*12140*/  @P0 CALL.REL.NOINC `(.L_x_950) ;  /* 0x0000001000000944 */ /* 0x002fe20003c00000 */
[----:B------:R-:W-:Y:S05]  /*12150*/  BRA `(.L_x_951) ;  /* 0xfffef7c000007947 */ /* 0x000fea000383ffff */
.L_x_950:
[----:B------:R-:W-:Y:S05]  /*12160*/  EXIT ;  /* 0x000000000000794d */ /* 0x000fea0003800000 */
.L_x_859:
[----:B------:R-:W-:Y:S01]  /*12170*/  IMAD.MOV.U32 R0, RZ, RZ, R5 ;  /* 0x000000ffff007224 */ /* 0x000fe200078e0005 */
[----:B------:R-:W-:Y:S02]  /*12180*/  MOV R2, 0x1 ;  /* 0x0000000100027802 */ /* 0x000fe40000000f00 */
[----:B------:R-:W-:Y:S02]  /*12190*/  MOV R3, 0x121b0 ;  /* 0x000121b000037802 */ /* 0x000fe40000000f00 */
[----:B------:R-:W-:Y:S05]  /*121a0*/  CALL.REL.NOINC `($__internal_20_$__cuda_sm70_shflsync_up_p) ;  /* 0x0000137000007944 */ /* 0x000fea0003c00000 */
[----:B------:R-:W-:Y:S01]  /*121b0*/  MOV R0, R4 ;  /* 0x0000000400007202 */ /* 0x000fe20000000f00 */
[----:B------:R-:W-:Y:S05]  /*121c0*/  BRA `(.L_x_952) ;  /* 0xfffee29000007947 */ /* 0x000fea000383ffff */
.L_x_860:
[----:B------:R-:W-:Y:S01]  /*121d0*/  IMAD.MOV.U32 R0, RZ, RZ, R5 ;  /* 0x000000ffff007224 */ /* 0x000fe200078e0005 */
[----:B------:R-:W-:Y:S02]  /*121e0*/  MOV R2, 0x2 ;  /* 0x0000000200027802 */ /* 0x000fe40000000f00 */
[----:B------:R-:W-:Y:S02]  /*121f0*/  MOV R3, 0x12210 ;  /* 0x0001221000037802 */ /* 0x000fe40000000f00 */
[----:B------:R-:W-:Y:S05]  /*12200*/  CALL.REL.NOINC `($__internal_20_$__cuda_sm70_shflsync_up_p) ;  /* 0x0000131000007944 */ /* 0x000fea0003c00000 */
[----:B------:R-:W-:Y:S01]  /*12210*/  SEL R0, R4, RZ, P4 ;  /* 0x000000ff04007207 */ /* 0x000fe20002000000 */
[----:B------:R-:W-:Y:S01]  /*12220*/  IMAD.MOV.U32 R2, RZ, RZ, 0x4 ;  /* 0x00000004ff027424 */ /* 0x000fe200078e00ff */
[----:B------:R-:W-:-:S03]  /*12230*/  MOV R3, 0x12260 ;  /* 0x0001226000037802 */ /* 0x000fc60000000f00 */
[----:B------:R-:W-:Y:S02]  /*12240*/  IMAD.IADD R0, R5, 0x1, R0 ;  /* 0x0000000105007824 */ /* 0x000fe400078e0200 */
        /* <DEDUP_REMOVED lines=14> */
[----:B------:R-:W-:Y:S01]  /*12330*/  IMAD.IADD R4, R0, 0x1, R4 ;  /* 0x0000000100047824 */ /* 0x000fe200078e0204 */
[----:B------:R-:W-:-:S03]  /*12340*/  MOV R0, 0x1f ;  /* 0x0000001f00007802 */ /* 0x000fc60000000f00 */
[----:B------:R-:W-:Y:S02]  /*12350*/  IMAD.MOV.U32 R5, RZ, RZ, R4 ;  /* 0x000000ffff057224 */ /* 0x000fe400078e0004 */
[----:B------:R-:W-:Y:S05]  /*12360*/  CALL.REL.NOINC `($__internal_19_$__cuda_sm70_shflsync_idx_p) ;  /* 0x0000116000007944 */ /* 0x000fea0003c00000 */
[----:B------:R-:W-:Y:S05]  /*12370*/  BRA `(.L_x_953) ;  /* 0xfffee1e000007947 */ /* 0x000fea000383ffff */
.L_x_862:
[----:B------:R-:W-:Y:S02]  /*12380*/  SEL R0, RZ, 0x1, P0 ;  /* 0x00000001ff007807 */ /* 0x000fe40000000000 */
[----:B------:R-:W-:Y:S02]  /*12390*/  MOV R2, 0x123b0 ;  /* 0x000123b000027802 */ /* 0x000fe40000000f00 */
[----:B------:R-:W-:Y:S05]  /*123a0*/  CALL.REL.NOINC `($__internal_21_$__cuda_sm70_votesync_ballot) ;  /* 0x000011e000007944 */ /* 0x000fea0003c00000 */
[----:B------:R-:W-:Y:S01]  /*123b0*/  MOV R10, R0 ;  /* 0x00000000000a7202 */ /* 0x000fe20000000f00 */
[----:B------:R-:W-:Y:S05]  /*123c0*/  BRA `(.L_x_954) ;  /* 0xfffee22000007947 */ /* 0x000fea000383ffff */
.L_x_863:
[----:B------:R-:W-:Y:S01]  /*123d0*/  IMAD.MOV.U32 R5, RZ, RZ, R9 ;  /* 0x000000ffff057224 */ /* 0x000fe200078e0009 */
[----:B------:R-:W-:Y:S01]  /*123e0*/  MOV R3, R6 ;  /* 0x0000000600037202 */ /* 0x000fe20000000f00 */
[----:B-1----:R-:W-:Y:S01]  /*123f0*/  IMAD.MOV.U32 R0, RZ, RZ, 0x1f ;  /* 0x0000001fff007424 */ /* 0x002fe200078e00ff */
[----:B------:R-:W-:Y:S02]  /*12400*/  MOV R2, 0x12420 ;  /* 0x0001242000027802 */ /* 0x000fe40000000f00 */
[----:B------:R-:W-:Y:S05]  /*12410*/  CALL.REL.NOINC `($__internal_19_$__cuda_sm70_shflsync_idx_p) ;  /* 0x000010b000007944 */ /* 0x000fea0003c00000 */
[----:B------:R-:W-:Y:S01]  /*12420*/  IMAD.MOV.U32 R12, RZ, RZ, R0 ;  /* 0x000000ffff0c7224 */ /* 0x000fe200078e0000 */
[----:B------:R-:W-:Y:S01]  /*12430*/  MOV R5, R8 ;  /* 0x0000000800057202 */ /* 0x000fe20000000f00 */
[----:B------:R-:W-:Y:S01]  /*12440*/  IMAD.MOV.U32 R7, RZ, RZ, RZ ;  /* 0x000000ffff077224 */ /* 0x000fe200078e00ff */
[----:B------:R-:W-:Y:S01]  /*12450*/  MOV R3, R6 ;  /* 0x0000000600037202 */ /* 0x000fe20000000f00 */
[----:B------:R-:W-:Y:S01]  /*12460*/  IMAD.MOV.U32 R0, RZ, RZ, 0x1f ;  /* 0x0000001fff007424 */ /* 0x000fe200078e00ff */
[----:B------:R-:W-:-:S02]  /*12470*/  MOV R2, 0x12490 ;  /* 0x0001249000027802 */ /* 0x000fc40000000f00 */
[----:B------:R-:W-:Y:S05]  /*12480*/  CALL.REL.NOINC `($__internal_19_$__cuda_sm70_shflsync_idx_p) ;  /* 0x0000104000007944 */ /* 0x000fea0003c00000 */
[----:B------:R-:W-:Y:S01]  /*12490*/  MOV R9, R0 ;  /* 0x0000000000097202 */ /* 0x000fe20000000f00 */
[----:B------:R-:W-:Y:S05]  /*124a0*/  BRA `(.L_x_955) ;  /* 0xfffee1b000007947 */ /* 0x000fea000383ffff */
.L_x_866:
[----:B------:R-:W-:Y:S01]  /*124b0*/  IMAD.MOV.U32 R5, RZ, RZ, R4 ;  /* 0x000000ffff057224 */ /* 0x000fe200078e0004 */
[----:B-1----:R-:W-:-:S02]  /*124c0*/  MOV R0, 0x1f ;  /* 0x0000001f00007802 */ /* 0x002fc40000000f00 */
[----:B------:R-:W-:Y:S02]  /*124d0*/  MOV R2, 0x124f0 ;  /* 0x000124f000027802 */ /* 0x000fe40000000f00 */
[----:B--234-:R-:W-:Y:S05]  /*124e0*/  CALL.REL.NOINC `($__internal_19_$__cuda_sm70_shflsync_idx_p) ;  /* 0x00000fe000007944 */ /* 0x01cfea0003c00000 */
[----:B------:R-:W-:Y:S01]  /*124f0*/  MOV R7, R0 ;  /* 0x0000000000077202 */ /* 0x000fe20000000f00 */
[----:B------:R-:W-:Y:S05]  /*12500*/  BRA `(.L_x_865) ;  /* 0xfffee1b000007947 */ /* 0x000fea000383ffff */
.L_x_889:
[----:B------:R1:W5:Y:S01]  /*12510*/  LDL R2, [R1+0x38] ;  /* 0x0000380001027983 */ /* 0x0003620000100800 */
[----:B------:R-:W-:Y:S02]  /*12520*/  MOV R5, 0x2 ;  /* 0x0000000200057802 */ /* 0x000fe40000000f00 */
[----:B------:R-:W-:Y:S02]  /*12530*/  MOV R3, 0x12550 ;  /* 0x0001255000037802 */ /* 0x000fe40000000f00 */
[----:B-1---5:R-:W-:Y:S05]  /*12540*/  CALL.REL.NOINC `($__internal_18_$__cuda_sm70_shflsync_bfly_p) ;  /* 0x00000f3000007944 */ /* 0x022fea0003c00000 */
[----:B------:R-:W-:Y:S01]  /*12550*/  MOV R0, R5 ;  /* 0x0000000500007202 */ /* 0x000fe20000000f00 */
[----:B------:R-:W-:Y:S05]  /*12560*/  BRA `(.L_x_956) ;  /* 0xffff9f5000007947 */ /* 0x000fea000383ffff */
.L_x_890:
[----:B------:R-:W-:Y:S01]  /*12570*/  IMAD.MOV.U32 R2, RZ, RZ, R0 ;  /* 0x000000ffff027224 */ /* 0x000fe200078e0000 */
[----:B------:R-:W-:Y:S02]  /*12580*/  MOV R5, 0x1 ;  /* 0x0000000100057802 */ /* 0x000fe40000000f00 */
[----:B------:R-:W-:Y:S02]  /*12590*/  MOV R3, 0x125b0 ;  /* 0x000125b000037802 */ /* 0x000fe40000000f00 */
[----:B-----5:R-:W-:Y:S05]  /*125a0*/  CALL.REL.NOINC `($__internal_18_$__cuda_sm70_shflsync_bfly_p) ;  /* 0x00000ed000007944 */ /* 0x020fea0003c00000 */
[----:B------:R1:W5:Y:S01]  /*125b0*/  LDL R2, [R1+0x34] ;  /* 0x0000340001027983 */ /* 0x0003620000100800 */
[----:B------:R-:W-:Y:S01]  /*125c0*/  FADD.FTZ R0, R0, R5 ;  /* 0x0000000500007221 */ /* 0x000fe20000010000 */
[----:B------:R-:W-:-:S02]  /*125d0*/  MOV R5, 0x2 ;  /* 0x0000000200057802 */ /* 0x000fc40000000f00 */
[----:B------:R-:W-:Y:S02]  /*125e0*/  MOV R3, 0x12600 ;  /* 0x0001260000037802 */ /* 0x000fe40000000f00 */
[----:B-1---5:R-:W-:Y:S05]  /*125f0*/  CALL.REL.NOINC `($__internal_18_$__cuda_sm70_shflsync_bfly_p) ;  /* 0x00000e8000007944 */ /* 0x022fea0003c00000 */
[----:B------:R-:W2:Y:S01]  /*12600*/  LDL.LU R2, [R1+0x34] ;  /* 0x0000340001027983 */ /* 0x000ea20000300800 */
[----:B------:R-:W-:Y:S01]  /*12610*/  MOV R3, 0x12660 ;  /* 0x0001266000037802 */ /* 0x000fe20000000f00 */
[----:B--2---:R-:W-:Y:S01]  /*12620*/  FADD.FTZ R4, R2, R5 ;  /* 0x0000000502047221 */ /* 0x004fe20000010000 */
[----:B------:R-:W-:-:S04]  /*12630*/  MOV R5, 0x1 ;  /* 0x0000000100057802 */ /* 0x000fc80000000f00 */
[----:B------:R-:W-:Y:S02]  /*12640*/  MOV R2, R4 ;  /* 0x0000000400027202 */ /* 0x000fe40000000f00 */
[----:B------:R-:W-:Y:S05]  /*12650*/  CALL.REL.NOINC `($__internal_18_$__cuda_sm70_shflsync_bfly_p) ;  /* 0x00000e2000007944 */ /* 0x000fea0003c00000 */
[----:B------:R-:W-:Y:S01]  /*12660*/  MOV R3, R5 ;  /* 0x0000000500037202 */ /* 0x000fe20000000f00 */
[----:B------:R-:W-:Y:S05]  /*12670*/  BRA `(.L_x_957) ;  /* 0xffff9ed000007947 */ /* 0x000fea000383ffff */
.L_x_897:
[----:B--234-:R-:W-:Y:S01]  /*12680*/  IMAD.MOV.U32 R5, RZ, RZ, R12 ;  /* 0x000000ffff057224 */ /* 0x01cfe200078e000c */
[----:B------:R-:W-:Y:S01]  /*12690*/  MOV R3, RZ ;  /* 0x000000ff00037202 */ /* 0x000fe20000000f00 */
[----:B------:R-:W-:Y:S01]  /*126a0*/  IMAD.MOV.U32 R0, RZ, RZ, 0x181f ;  /* 0x0000181fff007424 */ /* 0x000fe200078e00ff */
[----:B------:R-:W-:Y:S02]  /*126b0*/  MOV R2, 0x126d0 ;  /* 0x000126d000027802 */ /* 0x000fe40000000f00 */
[----:B-1----:R-:W-:Y:S05]  /*126c0*/  CALL.REL.NOINC `($__internal_19_$__cuda_sm70_shflsync_idx_p) ;  /* 0x00000e0000007944 */ /* 0x002fea0003c00000 */
[----:B------:R-:W-:Y:S01]  /*126d0*/  MOV R10, R0 ;  /* 0x00000000000a7202 */ /* 0x000fe20000000f00 */
[----:B------:R-:W-:Y:S05]  /*126e0*/  BRA `(.L_x_958) ;  /* 0xffffbba000007947 */ /* 0x000fea000383ffff */
.L_x_898:
[----:B------:R-:W-:Y:S01]  /*126f0*/  IMAD.MOV.U32 R5, RZ, RZ, R15 ;  /* 0x000000ffff057224 */ /* 0x000fe200078e000f */
[----:B------:R-:W-:Y:S01]  /*12700*/  MOV R3, RZ ;  /* 0x000000ff00037202 */ /* 0x000fe20000000f00 */
[----:B------:R-:W-:Y:S01]  /*12710*/  IMAD.MOV.U32 R0, RZ, RZ, 0x181f ;  /* 0x0000181fff007424 */ /* 0x000fe200078e00ff */
[----:B------:R-:W-:Y:S02]  /*12720*/  MOV R2, 0x12740 ;  /* 0x0001274000027802 */ /* 0x000fe40000000f00 */
[----:B-123--:R-:W-:Y:S05]  /*12730*/  CALL.REL.NOINC `($__internal_19_$__cuda_sm70_shflsync_idx_p) ;  /* 0x00000d9000007944 */ /* 0x00efea0003c00000 */
[----:B------:R-:W-:Y:S05]  /*12740*/  BRA `(.L_x_959) ;  /* 0xffffbb6000007947 */ /* 0x000fea000383ffff */
.L_x_901:
[----:B-1----:R-:W-:Y:S01]  /*12750*/  IMAD.MOV.U32 R5, RZ, RZ, R12 ;  /* 0x000000ffff057224 */ /* 0x002fe200078e000c */
[----:B------:R-:W-:Y:S01]  /*12760*/  MOV R3, 0x1 ;  /* 0x0000000100037802 */ /* 0x000fe20000000f00 */
[----:B--2---:R-:W-:Y:S01]  /*12770*/  IMAD.MOV.U32 R0, RZ, RZ, 0x181f ;  /* 0x0000181fff007424 */ /* 0x004fe200078e00ff */
[----:B------:R-:W-:-:S02]  /*12780*/  MOV R2, 0x127a0 ;  /* 0x000127a000027802 */ /* 0x000fc40000000f00 */
[----:B---34-:R-:W-:Y:S05]  /*12790*/  CALL.REL.NOINC `($__internal_19_$__cuda_sm70_shflsync_idx_p) ;  /* 0x00000d3000007944 */ /* 0x018fea0003c00000 */
[----:B------:R-:W-:Y:S01]  /*127a0*/  IMAD.MOV.U32 R10, RZ, RZ, R0 ;  /* 0x000000ffff0a7224 */ /* 0x000fe200078e0000 */
[----:B------:R-:W-:Y:S01]  /*127b0*/  MOV R3, 0x1 ;  /* 0x0000000100037802 */ /* 0x000fe20000000f00 */
[----:B------:R-:W-:Y:S01]  /*127c0*/  IMAD.MOV.U32 R5, RZ, RZ, R15 ;  /* 0x000000ffff057224 */ /* 0x000fe200078e000f */
[----:B------:R-:W-:-:S02]  /*127d0*/  MOV R0, 0x181f ;  /* 0x0000181f00007802 */ /* 0x000fc40000000f00 */
[----:B------:R-:W-:Y:S02]  /*127e0*/  MOV R2, 0x12800 ;  /* 0x0001280000027802 */ /* 0x000fe40000000f00 */
[----:B------:R-:W-:Y:S05]  /*127f0*/  CALL.REL.NOINC `($__internal_19_$__cuda_sm70_shflsync_idx_p) ;  /* 0x00000cd000007944 */ /* 0x000fea0003c00000 */
[----:B------:R-:W-:Y:S05]  /*12800*/  BRA `(.L_x_960) ;  /* 0xffffbc8000007947 */ /* 0x000fea000383ffff */
.L_x_904:
[----:B-1----:R-:W-:Y:S01]  /*12810*/  IMAD.MOV.U32 R5, RZ, RZ, R12 ;  /* 0x000000ffff057224 */ /* 0x002fe200078e000c */
[----:B------:R-:W-:Y:S01]  /*12820*/  MOV R3, 0x2 ;  /* 0x0000000200037802 */ /* 0x000fe20000000f00 */
[----:B--2---:R-:W-:Y:S01]  /*12830*/  IMAD.MOV.U32 R0, RZ, RZ, 0x181f ;  /* 0x0000181fff007424 */ /* 0x004fe200078e00ff */
[----:B------:R-:W-:Y:S02]  /*12840*/  MOV R2, 0x12860 ;  /* 0x0001286000027802 */ /* 0x000fe40000000f00 */
[----:B---34-:R-:W-:Y:S05]  /*12850*/  CALL.REL.NOINC `($__internal_19_$__cuda_sm70_shflsync_idx_p) ;  /* 0x00000c7000007944 */ /* 0x018fea0003c00000 */
[----:B------:R-:W-:Y:S01]  /*12860*/  MOV R10, R0 ;  /* 0x00000000000a7202 */ /* 0x000fe20000000f00 */
[----:B------:R-:W-:Y:S05]  /*12870*/  BRA `(.L_x_961) ;  /* 0xffffbdd000007947 */ /* 0x000fea000383ffff */
.L_x_905:
[----:B-1----:R-:W-:Y:S01]  /*12880*/  IMAD.MOV.U32 R5, RZ, RZ, R15 ;  /* 0x000000ffff057224 */ /* 0x002fe200078e000f */
[----:B------:R-:W-:Y:S01]  /*12890*/  MOV R3, 0x2 ;  /* 0x0000000200037802 */ /* 0x000fe20000000f00 */
[----:B--2---:R-:W-:Y:S01]  /*128a0*/  IMAD.MOV.U32 R0, RZ, RZ, 0x181f ;  /* 0x0000181fff007424 */ /* 0x004fe200078e00ff */
[----:B------:R-:W-:Y:S02]  /*128b0*/  MOV R2, 0x128d0 ;  /* 0x000128d000027802 */ /* 0x000fe40000000f00 */
[----:B---34-:R-:W-:Y:S05]  /*128c0*/  CALL.REL.NOINC `($__internal_19_$__cuda_sm70_shflsync_idx_p) ;  /* 0x00000c0000007944 */ /* 0x018fea0003c00000 */
[----:B------:R-:W-:Y:S05]  /*128d0*/  BRA `(.L_x_962) ;  /* 0xffffbd9000007947 */ /* 0x000fea000383ffff */
.L_x_908:
[----:B-1----:R-:W-:Y:S01]  /*128e0*/  IMAD.MOV.U32 R5, RZ, RZ, R12 ;  /* 0x000000ffff057224 */ /* 0x002fe200078e000c */
[----:B------:R-:W-:Y:S01]  /*128f0*/  MOV R3, 0x3 ;  /* 0x0000000300037802 */ /* 0x000fe20000000f00 */
[----:B---3--:R-:W-:Y:S01]  /*12900*/  IMAD.MOV.U32 R0, RZ, RZ, 0x181f ;  /* 0x0000181fff007424 */ /* 0x008fe200078e00ff */
[----:B------:R-:W-:-:S02]  /*12910*/  MOV R2, 0x12930 ;  /* 0x0001293000027802 */ /* 0x000fc40000000f00 */
[----:B--2-4-:R-:W-:Y:S05]  /*12920*/  CALL.REL.NOINC `($__internal_19_$__cuda_sm70_shflsync_idx_p) ;  /* 0x00000ba000007944 */ /* 0x014fea0003c00000 */
[----:B------:R-:W-:Y:S01]  /*12930*/  IMAD.MOV.U32 R8, RZ, RZ, R0 ;  /* 0x000000ffff087224 */ /* 0x000fe200078e0000 */
[----:B------:R-:W-:Y:S01]  /*12940*/  MOV R3, 0x3 ;  /* 0x0000000300037802 */ /* 0x000fe20000000f00 */
[----:B------:R-:W-:Y:S01]  /*12950*/  IMAD.MOV.U32 R5, RZ, RZ, R15 ;  /* 0x000000ffff057224 */ /* 0x000fe200078e000f */
[----:B------:R-:W-:-:S02]  /*12960*/  MOV R0, 0x181f ;  /* 0x0000181f00007802 */ /* 0x000fc40000000f00 */
[----:B------:R-:W-:Y:S02]  /*12970*/  MOV R2, 0x12990 ;  /* 0x0001299000027802 */ /* 0x000fe40000000f00 */
[----:B------:R-:W-:Y:S05]  /*12980*/  CALL.REL.NOINC `($__internal_19_$__cuda_sm70_shflsync_idx_p) ;  /* 0x00000b4000007944 */ /* 0x000fea0003c00000 */
[----:B------:R-:W-:Y:S05]  /*12990*/  BRA `(.L_x_963) ;  /* 0xffffbea000007947 */ /* 0x000fea000383ffff */
.L_x_910:
[----:B------:R-:W-:Y:S01]  /*129a0*/  IMAD.MOV.U32 R5, RZ, RZ, R12 ;  /* 0x000000ffff057224 */ /* 0x000fe200078e000c */
[----:B------:R-:W-:Y:S01]  /*129b0*/  MOV R3, RZ ;  /* 0x000000ff00037202 */ /* 0x000fe20000000f00 */
[----:B------:R-:W-:Y:S01]  /*129c0*/  IMAD.MOV.U32 R0, RZ, RZ, 0x1c1f ;  /* 0x00001c1fff007424 */ /* 0x000fe200078e00ff */
[----:B------:R-:W-:Y:S02]  /*129d0*/  MOV R2, 0x129f0 ;  /* 0x000129f000027802 */ /* 0x000fe40000000f00 */
[----:B------:R-:W-:Y:S05]  /*129e0*/  CALL.REL.NOINC `($__internal_19_$__cuda_sm70_shflsync_idx_p) ;  /* 0x00000ae000007944 */ /* 0x000fea0003c00000 */
[----:B------:R-:W-:Y:S01]  /*129f0*/  MOV R4, R0 ;  /* 0x0000000000047202 */ /* 0x000fe20000000f00 */
[----:B------:R-:W-:Y:S05]  /*12a00*/  BRA `(.L_x_964) ;  /* 0xffffc1f000007947 */ /* 0x000fea000383ffff */
.L_x_911:
[----:B------:R-:W-:Y:S01]  /*12a10*/  IMAD.MOV.U32 R5, RZ, RZ, R14 ;  /* 0x000000ffff057224 */ /* 0x000fe200078e000e */
[----:B------:R-:W-:Y:S01]  /*12a20*/  MOV R3, RZ ;  /* 0x000000ff00037202 */ /* 0x000fe20000000f00 */
[----:B------:R-:W-:Y:S01]  /*12a30*/  IMAD.MOV.U32 R0, RZ, RZ, 0x1c1f ;  /* 0x00001c1fff007424 */ /* 0x000fe200078e00ff */
[----:B------:R-:W-:Y:S02]  /*12a40*/  MOV R2, 0x12a60 ;  /* 0x00012a6000027802 */ /* 0x000fe40000000f00 */
[----:B-12---:R-:W-:Y:S05]  /*12a50*/  CALL.REL.NOINC `($__internal_19_$__cuda_sm70_shflsync_idx_p) ;  /* 0x00000a7000007944 */ /* 0x006fea0003c00000 */
[----:B------:R-:W-:Y:S05]  /*12a60*/  BRA `(.L_x_965) ;  /* 0xffffc1b000007947 */ /* 0x000fea000383ffff */
.L_x_914:
[----:B------:R-:W-:Y:S01]  /*12a70*/  IMAD.MOV.U32 R5, RZ, RZ, R12 ;  /* 0x000000ffff057224 */ /* 0x000fe200078e000c */
[----:B----4-:R-:W-:Y:S01]  /*12a80*/  MOV R3, 0x1 ;  /* 0x0000000100037802 */ /* 0x010fe20000000f00 */
[----:B------:R-:W-:Y:S01]  /*12a90*/  IMAD.MOV.U32 R0, RZ, RZ, 0x1c1f ;  /* 0x00001c1fff007424 */ /* 0x000fe200078e00ff */
[----:B------:R-:W-:-:S02]  /*12aa0*/  MOV R2, 0x12ac0 ;  /* 0x00012ac000027802 */ /* 0x000fc40000000f00 */
[----:B-123--:R-:W-:Y:S05]  /*12ab0*/  CALL.REL.NOINC `($__internal_19_$__cuda_sm70_shflsync_idx_p) ;  /* 0x00000a1000007944 */ /* 0x00efea0003c00000 */
[----:B------:R-:W-:Y:S01]  /*12ac0*/  IMAD.MOV.U32 R4, RZ, RZ, R0 ;  /* 0x000000ffff047224 */ /* 0x000fe200078e0000 */
[----:B------:R-:W-:Y:S01]  /*12ad0*/  MOV R3, 0x1 ;  /* 0x0000000100037802 */ /* 0x000fe20000000f00 */
[----:B------:R-:W-:Y:S01]  /*12ae0*/  IMAD.MOV.U32 R5, RZ, RZ, R14 ;  /* 0x000000ffff057224 */ /* 0x000fe200078e000e */
[----:B------:R-:W-:-:S02]  /*12af0*/  MOV R0, 0x1c1f ;  /* 0x00001c1f00007802 */ /* 0x000fc40000000f00 */
[----:B------:R-:W-:Y:S02]  /*12b00*/  MOV R2, 0x12b20 ;  /* 0x00012b2000027802 */ /* 0x000fe40000000f00 */
[----:B------:R-:W-:Y:S05]  /*12b10*/  CALL.REL.NOINC `($__internal_19_$__cuda_sm70_shflsync_idx_p) ;  /* 0x000009b000007944 */ /* 0x000fea0003c00000 */
[----:B------:R-:W-:Y:S05]  /*12b20*/  BRA `(.L_x_966) ;  /* 0xffffcd5000007947 */ /* 0x000fea000383ffff */
.L_x_918:
[----:B------:R-:W-:Y:S01]  /*12b30*/  IMAD.MOV.U32 R5, RZ, RZ, R11 ;  /* 0x000000ffff057224 */ /* 0x000fe200078e000b */
[----:B------:R-:W-:Y:S01]  /*12b40*/  MOV R3, RZ ;  /* 0x000000ff00037202 */ /* 0x000fe20000000f00 */
[----:B------:R-:W-:Y:S01]  /*12b50*/  IMAD.MOV.U32 R0, RZ, RZ, 0x181f ;  /* 0x0000181fff007424 */ /* 0x000fe200078e00ff */
[----:B------:R-:W-:Y:S02]  /*12b60*/  MOV R2, 0x12b80 ;  /* 0x00012b8000027802 */ /* 0x000fe40000000f00 */
[----:B------:R-:W-:Y:S05]  /*12b70*/  CALL.REL.NOINC `($__internal_19_$__cuda_sm70_shflsync_idx_p) ;  /* 0x0000095000007944 */ /* 0x000fea0003c00000 */
[----:B------:R-:W-:Y:S01]  /*12b80*/  MOV R10, R0 ;  /* 0x00000000000a7202 */ /* 0x000fe20000000f00 */
[----:B------:R-:W-:Y:S05]  /*12b90*/  BRA `(.L_x_967) ;  /* 0xffffdd5000007947 */ /* 0x000fea000383ffff */
.L_x_919:
[----:B------:R-:W-:Y:S01]  /*12ba0*/  IMAD.MOV.U32 R5, RZ, RZ, R15 ;  /* 0x000000ffff057224 */ /* 0x000fe200078e000f */
[----:B------:R-:W-:Y:S01]  /*12bb0*/  MOV R3, RZ ;  /* 0x000000ff00037202 */ /* 0x000fe20000000f00 */
[----:B------:R-:W-:Y:S01]  /*12bc0*/  IMAD.MOV.U32 R0, RZ, RZ, 0x181f ;  /* 0x0000181fff007424 */ /* 0x000fe200078e00ff */
[----:B------:R-:W-:Y:S02]  /*12bd0*/  MOV R2, 0x12bf0 ;  /* 0x00012bf000027802 */ /* 0x000fe40000000f00 */
[----:B-12---:R-:W-:Y:S05]  /*12be0*/  CALL.REL.NOINC `($__internal_19_$__cuda_sm70_shflsync_idx_p) ;  /* 0x000008e000007944 */ /* 0x006fea0003c00000 */
[----:B------:R-:W-:Y:S05]  /*12bf0*/  BRA `(.L_x_968) ;  /* 0xffffdd1000007947 */ /* 0x000fea000383ffff */
.L_x_922:
[----:B-1----:R-:W-:Y:S01]  /*12c00*/  IMAD.MOV.U32 R5, RZ, RZ, R11 ;  /* 0x000000ffff057224 */ /* 0x002fe200078e000b */
[----:B------:R-:W-:Y:S01]  /*12c10*/  MOV R3, 0x1 ;  /* 0x0000000100037802 */ /* 0x000fe20000000f00 */
[----:B----4-:R-:W-:Y:S01]  /*12c20*/  IMAD.MOV.U32 R0, RZ, RZ, 0x181f ;  /* 0x0000181fff007424 */ /* 0x010fe200078e00ff */
[----:B------:R-:W-:-:S02]  /*12c30*/  MOV R2, 0x12c50 ;  /* 0x00012c5000027802 */ /* 0x000fc40000000f00 */
[----:B--23--:R-:W-:Y:S05]  /*12c40*/  CALL.REL.NOINC `($__internal_19_$__cuda_sm70_shflsync_idx_p) ;  /* 0x0000088000007944 */ /* 0x00cfea0003c00000 */
[----:B------:R-:W-:Y:S01]  /*12c50*/  IMAD.MOV.U32 R10, RZ, RZ, R0 ;  /* 0x000000ffff0a7224 */ /* 0x000fe200078e0000 */
[----:B------:R-:W-:Y:S01]  /*12c60*/  MOV R3, 0x1 ;  /* 0x0000000100037802 */ /* 0x000fe20000000f00 */
[----:B------:R-:W-:Y:S01]  /*12c70*/  IMAD.MOV.U32 R5, RZ, RZ, R15 ;  /* 0x000000ffff057224 */ /* 0x000fe200078e000f */
[----:B------:R-:W-:-:S02]  /*12c80*/  MOV R0, 0x181f ;  /* 0x0000181f00007802 */ /* 0x000fc40000000f00 */
[----:B------:R-:W-:Y:S02]  /*12c90*/  MOV R2, 0x12cb0 ;  /* 0x00012cb000027802 */ /* 0x000fe40000000f00 */
[----:B------:R-:W-:Y:S05]  /*12ca0*/  CALL.REL.NOINC `($__internal_19_$__cuda_sm70_shflsync_idx_p) ;  /* 0x0000082000007944 */ /* 0x000fea0003c00000 */
[----:B------:R-:W-:Y:S05]  /*12cb0*/  BRA `(.L_x_969) ;  /* 0xffffde4000007947 */ /* 0x000fea000383ffff */
.L_x_925:
[----:B-1----:R-:W-:Y:S01]  /*12cc0*/  IMAD.MOV.U32 R5, RZ, RZ, R11 ;  /* 0x000000ffff057224 */ /* 0x002fe200078e000b */
[----:B------:R-:W-:Y:S01]  /*12cd0*/  MOV R3, 0x2 ;  /* 0x0000000200037802 */ /* 0x000fe20000000f00 */
[----:B----4-:R-:W-:Y:S01]  /*12ce0*/  IMAD.MOV.U32 R0, RZ, RZ, 0x181f ;  /* 0x0000181fff007424 */ /* 0x010fe200078e00ff */
[----:B------:R-:W-:Y:S02]  /*12cf0*/  MOV R2, 0x12d10 ;  /* 0x00012d1000027802 */ /* 0x000fe40000000f00 */
[----:B--23--:R-:W-:Y:S05]  /*12d00*/  CALL.REL.NOINC `($__internal_19_$__cuda_sm70_shflsync_idx_p) ;  /* 0x000007c000007944 */ /* 0x00cfea0003c00000 */
[----:B------:R-:W-:Y:S01]  /*12d10*/  MOV R10, R0 ;  /* 0x00000000000a7202 */ /* 0x000fe20000000f00 */
[----:B------:R-:W-:Y:S05]  /*12d20*/  BRA `(.L_x_970) ;  /* 0xffffdf9000007947 */ /* 0x000fea000383ffff */
.L_x_926:
[----:B-1----:R-:W-:Y:S01]  /*12d30*/  IMAD.MOV.U32 R5, RZ, RZ, R15 ;  /* 0x000000ffff057224 */ /* 0x002fe200078e000f */
[----:B------:R-:W-:Y:S01]  /*12d40*/  MOV R3, 0x2 ;  /* 0x0000000200037802 */ /* 0x000fe20000000f00 */
[----:B----4-:R-:W-:Y:S01]  /*12d50*/  IMAD.MOV.U32 R0, RZ, RZ, 0x181f ;  /* 0x0000181fff007424 */ /* 0x010fe200078e00ff */
[----:B------:R-:W-:Y:S02]  /*12d60*/  MOV R2, 0x12d80 ;  /* 0x00012d8000027802 */ /* 0x000fe40000000f00 */
[----:B--23--:R-:W-:Y:S05]  /*12d70*/  CALL.REL.NOINC `($__internal_19_$__cuda_sm70_shflsync_idx_p) ;  /* 0x0000075000007944 */ /* 0x00cfea0003c00000 */
[----:B------:R-:W-:Y:S05]  /*12d80*/  BRA `(.L_x_971) ;  /* 0xffffdf5000007947 */ /* 0x000fea000383ffff */
.L_x_929:
[----:B-1----:R-:W-:Y:S01]  /*12d90*/  IMAD.MOV.U32 R5, RZ, RZ, R11 ;  /* 0x000000ffff057224 */ /* 0x002fe200078e000b */
[----:B------:R-:W-:Y:S01]  /*12da0*/  MOV R3, 0x3 ;  /* 0x0000000300037802 */ /* 0x000fe20000000f00 */
[----:B------:R-:W-:Y:S01]  /*12db0*/  IMAD.MOV.U32 R0, RZ, RZ, 0x181f ;  /* 0x0000181fff007424 */ /* 0x000fe200078e00ff */
[----:B------:R-:W-:-:S02]  /*12dc0*/  MOV R2, 0x12de0 ;  /* 0x00012de000027802 */ /* 0x000fc40000000f00 */
[----:B--234-:R-:W-:Y:S05]  /*12dd0*/  CALL.REL.NOINC `($__internal_19_$__cuda_sm70_shflsync_idx_p) ;  /* 0x000006f000007944 */ /* 0x01cfea0003c00000 */
[----:B------:R-:W-:Y:S01]  /*12de0*/  IMAD.MOV.U32 R10, RZ, RZ, R0 ;  /* 0x000000ffff0a7224 */ /* 0x000fe200078e0000 */
[----:B------:R-:W-:Y:S01]  /*12df0*/  MOV R3, 0x3 ;  /* 0x0000000300037802 */ /* 0x000fe20000000f00 */
[----:B------:R-:W-:Y:S01]  /*12e00*/  IMAD.MOV.U32 R5, RZ, RZ, R15 ;  /* 0x000000ffff057224 */ /* 0x000fe200078e000f */
[----:B------:R-:W-:-:S02]  /*12e10*/  MOV R0, 0x181f ;  /* 0x0000181f00007802 */ /* 0x000fc40000000f00 */
[----:B------:R-:W-:Y:S02]  /*12e20*/  MOV R2, 0x12e40 ;  /* 0x00012e4000027802 */ /* 0x000fe40000000f00 */
[----:B------:R-:W-:Y:S05]  /*12e30*/  CALL.REL.NOINC `($__internal_19_$__cuda_sm70_shflsync_idx_p) ;  /* 0x0000069000007944 */ /* 0x000fea0003c00000 */
[----:B------:R-:W-:Y:S05]  /*12e40*/  BRA `(.L_x_972) ;  /* 0xffffe06000007947 */ /* 0x000fea000383ffff */
.L_x_931:
[----:B------:R-:W-:Y:S01]  /*12e50*/  IMAD.MOV.U32 R5, RZ, RZ, R103 ;  /* 0x000000ffff057224 */ /* 0x000fe200078e0067 */
[----:B------:R-:W-:Y:S01]  /*12e60*/  MOV R3, RZ ;  /* 0x000000ff00037202 */ /* 0x000fe20000000f00 */
[----:B------:R-:W-:Y:S01]  /*12e70*/  IMAD.MOV.U32 R0, RZ, RZ, 0x1f ;  /* 0x0000001fff007424 */ /* 0x000fe200078e00ff */
[----:B------:R-:W-:Y:S02]  /*12e80*/  MOV R2, 0x12ea0 ;  /* 0x00012ea000027802 */ /* 0x000fe40000000f00 */
[----:B------:R-:W-:Y:S05]  /*12e90*/  CALL.REL.NOINC `($__internal_19_$__cuda_sm70_shflsync_idx_p) ;  /* 0x0000063000007944 */ /* 0x000fea0003c00000 */
[----:B------:R-:W-:Y:S01]  /*12ea0*/  MOV R9, R0 ;  /* 0x0000000000097202 */ /* 0x000fe20000000f00 */
[----:B------:R-:W-:Y:S05]  /*12eb0*/  BRA `(.L_x_973) ;  /* 0xffffe27000007947 */ /* 0x000fea000383ffff */
.L_x_932:
[----:B------:R-:W-:Y:S01]  /*12ec0*/  IMAD.MOV.U32 R5, RZ, RZ, R103 ;  /* 0x000000ffff057224 */ /* 0x000fe200078e0067 */
[----:B------:R-:W-:Y:S01]  /*12ed0*/  MOV R3, 0x1 ;  /* 0x0000000100037802 */ /* 0x000fe20000000f00 */
[----:B------:R-:W-:Y:S01]  /*12ee0*/  IMAD.MOV.U32 R0, RZ, RZ, 0x1f ;  /* 0x0000001fff007424 */ /* 0x000fe200078e00ff */
[----:B------:R-:W-:Y:S02]  /*12ef0*/  MOV R2, 0x12f10 ;  /* 0x00012f1000027802 */ /* 0x000fe40000000f00 */
[----:B-12---:R-:W-:Y:S05]  /*12f00*/  CALL.REL.NOINC `($__internal_19_$__cuda_sm70_shflsync_idx_p) ;  /* 0x000005c000007944 */ /* 0x006fea0003c00000 */
[----:B------:R-:W-:Y:S01]  /*12f10*/  MOV R8, R0 ;  /* 0x0000000000087202 */ /* 0x000fe20000000f00 */
[----:B------:R-:W-:Y:S05]  /*12f20*/  BRA `(.L_x_974) ;  /* 0xffffe22000007947 */ /* 0x000fea000383ffff */
.L_x_933:
[----:B------:R-:W-:Y:S02]  /*12f30*/  MOV R2, 0x1 ;  /* 0x0000000100027802 */ /* 0x000fe40000000f00 */
[----:B------:R-:W-:-:S02]  /*12f40*/  MOV R3, 0x12f60 ;  /* 0x00012f6000037802 */ /* 0x000fc40000000f00 */
[----:B-1234-:R-:W-:Y:S05]  /*12f50*/  CALL.REL.NOINC `($__internal_20_$__cuda_sm70_shflsync_up_p) ;  /* 0x000005c000007944 */ /* 0x01efea0003c00000 */
[----:B------:R-:W-:Y:S05]  /*12f60*/  BRA `(.L_x_975) ;  /* 0xffffe31000007947 */ /* 0x000fea000383ffff */
.L_x_934:
[----:B------:R-:W-:Y:S02]  /*12f70*/  MOV R2, 0x2 ;  /* 0x0000000200027802 */ /* 0x000fe40000000f00 */
[----:B------:R-:W-:-:S02]  /*12f80*/  MOV R3, 0x12fa0 ;  /* 0x00012fa000037802 */ /* 0x000fc40000000f00 */
[----:B--2-4-:R-:W-:Y:S05]  /*12f90*/  CALL.REL.NOINC `($__internal_20_$__cuda_sm70_shflsync_up_p) ;  /* 0x0000058000007944 */ /* 0x014fea0003c00000 */
[----:B------:R-:W-:Y:S01]  /*12fa0*/  SEL R3, R4, RZ, P1 ;  /* 0x000000ff04037207 */ /* 0x000fe20000800000 */
[----:B------:R-:W-:-:S04]  /*12fb0*/  IMAD.MOV.U32 R2, RZ, RZ, 0x4 ;  /* 0x00000004ff027424 */ /* 0x000fc800078e00ff */
[----:B------:R-:W-:Y:S01]  /*12fc0*/  IMAD.IADD R0, R0, 0x1, R3 ;  /* 0x0000000100007824 */ /* 0x000fe200078e0203 */
        /* <DEDUP_REMOVED lines=20> */
.L_x_938:
[----:B------:R-:W-:Y:S02]  /*13110*/  MOV R2, 0x1 ;  /* 0x0000000100027802 */ /* 0x000fe40000000f00 */
[----:B------:R-:W-:Y:S02]  /*13120*/  MOV R3, 0x13140 ;  /* 0x0001314000037802 */ /* 0x000fe40000000f00 */
[----:B------:R-:W-:Y:S05]  /*13130*/  CALL.REL.NOINC `($__internal_20_$__cuda_sm70_shflsync_up_p) ;  /* 0x000003e000007944 */ /* 0x000fea0003c00000 */
[----:B------:R-:W-:Y:S01]  /*13140*/  MOV R2, R4 ;  /* 0x0000000400027202 */ /* 0x000fe20000000f00 */
[----:B------:R-:W-:Y:S05]  /*13150*/  BRA `(.L_x_977) ;  /* 0xffffe38000007947 */ /* 0x000fea000383ffff */
.L_x_939:
        /* <DEDUP_REMOVED lines=26> */
.L_x_941:
[----:B------:R-:W-:Y:S02]  /*13300*/  SEL R0, RZ, 0x1, P0 ;  /* 0x00000001ff007807 */ /* 0x000fe40000000000 */
[----:B------:R-:W-:Y:S02]  /*13310*/  MOV R2, 0x13330 ;  /* 0x0001333000027802 */ /* 0x000fe40000000f00 */
[----:B-1----:R-:W-:Y:S05]  /*13320*/  CALL.REL.NOINC `($__internal_21_$__cuda_sm70_votesync_ballot) ;  /* 0x0000026000007944 */ /* 0x002fea0003c00000 */
[----:B------:R-:W-:Y:S01]  /*13330*/  MOV R10, R0 ;  /* 0x00000000000a7202 */ /* 0x000fe20000000f00 */
[----:B------:R-:W-:Y:S05]  /*13340*/  BRA `(.L_x_979) ;  /* 0xffffe32000007947 */ /* 0x000fea000383ffff */
.L_x_942:
[----:B------:R-:W-:Y:S01]  /*13350*/  IMAD.MOV.U32 R5, RZ, RZ, R6 ;  /* 0x000000ffff057224 */ /* 0x000fe200078e0006 */
[----:B------:R-:W-:Y:S01]  /*13360*/  MOV R3, R8 ;  /* 0x0000000800037202 */ /* 0x000fe20000000f00 */
[----:B--2---:R-:W-:Y:S01]  /*13370*/  IMAD.MOV.U32 R0, RZ, RZ, 0x1f ;  /* 0x0000001fff007424 */ /* 0x004fe200078e00ff */
[----:B------:R-:W-:Y:S02]  /*13380*/  MOV R2, 0x133a0 ;  /* 0x000133a000027802 */ /* 0x000fe40000000f00 */
[----:B-1----:R-:W-:Y:S05]  /*13390*/  CALL.REL.NOINC `($__internal_19_$__cuda_sm70_shflsync_idx_p) ;  /* 0x0000013000007944 */ /* 0x002fea0003c00000 */
[----:B------:R-:W-:Y:S01]  /*133a0*/  IMAD.MOV.U32 R12, RZ, RZ, R0 ;  /* 0x000000ffff0c7224 */ /* 0x000fe200078e0000 */
[----:B------:R-:W-:Y:S01]  /*133b0*/  MOV R3, R8 ;  /* 0x0000000800037202 */ /* 0x000fe20000000f00 */
[----:B------:R-:W-:Y:S01]  /*133c0*/  IMAD.MOV.U32 R5, RZ, RZ, R7 ;  /* 0x000000ffff057224 */ /* 0x000fe200078e0007 */
[----:B------:R-:W-:Y:S02]  /*133d0*/  MOV R0, 0x1f ;  /* 0x0000001f00007802 */ /* 0x000fe40000000f00 */
[----:B------:R-:W-:-:S02]  /*133e0*/  MOV R2, 0x13400 ;  /* 0x0001340000027802 */ /* 0x000fc40000000f00 */
[----:B------:R-:W-:Y:S05]  /*133f0*/  CALL.REL.NOINC `($__internal_19_$__cuda_sm70_shflsync_idx_p) ;  /* 0x000000d000007944 */ /* 0x000fea0003c00000 */
[----:B------:R-:W-:Y:S01]  /*13400*/  MOV R7, R0 ;  /* 0x0000000000077202 */ /* 0x000fe20000000f00 */
[----:B------:R-:W-:Y:S05]  /*13410*/  BRA `(.L_x_980) ;  /* 0xffffe2c000007947 */ /* 0x000fea000383ffff */
.L_x_945:
[----:B------:R-:W-:Y:S01]  /*13420*/  IMAD.MOV.U32 R5, RZ, RZ, R4 ;  /* 0x000000ffff057224 */ /* 0x000fe200078e0004 */
[----:B--2---:R-:W-:-:S02]  /*13430*/  MOV R0, 0x1f ;  /* 0x0000001f00007802 */ /* 0x004fc40000000f00 */
[----:B------:R-:W-:Y:S02]  /*13440*/  MOV R2, 0x13460 ;  /* 0x0001346000027802 */ /* 0x000fe40000000f00 */
[----:B-1-34-:R-:W-:Y:S05]  /*13450*/  CALL.REL.NOINC `($__internal_19_$__cuda_sm70_shflsync_idx_p) ;  /* 0x0000007000007944 */ /* 0x01afea0003c00000 */
[----:B------:R-:W-:Y:S01]  /*13460*/  MOV R13, R0 ;  /* 0x00000000000d7202 */ /* 0x000fe20000000f00 */
[----:B------:R-:W-:Y:S05]  /*13470*/  BRA `(.L_x_944) ;  /* 0xffffe2c000007947 */ /* 0x000fea000383ffff */
        .weak           $__internal_18_$__cuda_sm70_shflsync_bfly_p
        .type           $__internal_18_$__cuda_sm70_shflsync_bfly_p,@function
        .size           $__internal_18_$__cuda_sm70_shflsync_bfly_p,($__internal_19_$__cuda_sm70_shflsync_idx_p - $__internal_18_$__cuda_sm70_shflsync_bfly_p)
$__internal_18_$__cuda_sm70_shflsync_bfly_p:
[----:B------:R-:W-:Y:S04]  /*13480*/  WARPSYNC R6 ;  /* 0x0000000600007348 */ /* 0x000fe80003800000 */
[----:B------:R1:W2:Y:S02]  /*13490*/  SHFL.BFLY PT, R5, R2, R5, R7 ;  /* 0x0c00000502057389 */ /* 0x0002a400000e0007 */
[----:B-1----:R-:W-:Y:S02]  /*134a0*/  MOV R2, R3 ;  /* 0x0000000300027202 */ /* 0x002fe40000000f00 */
[----:B------:R-:W-:-:S04]  /*134b0*/  MOV R3, 0x0 ;  /* 0x0000000000037802 */ /* 0x000fc80000000f00 */
[----:B--2---:R-:W-:Y:S05]  /*134c0*/  RET.REL.NODEC R2 `(_ZN7cutlass13device_kernelIN5flash19enable_sm80_to_sm89INS1_16FlashAttnFwdSm80INS1_25CollectiveMainloopFwdSm80ILi8ELi1ELb1EN4cute5tupleIJNS5_1CILi128EEENS7_ILi48EEENS7_ILi256EEEEEELi256ENS_10bfloat16_tEfNS_4arch4Sm80ELb1ELb0ELb1ELb1ELb0ELb0ELb1ELb1EEENS1_21CollectiveEpilogueFwdINS6_IJS8_SA_S9_EEENS6_IJNS7_ILi1EEESI_SI_EEESC_SE_Li256ELb1ELb1ELb1ELb0EEENS1_36VarlenDynamicPersistentTileSchedulerILi128ELi48ELi256ELi256ELb1ELb1ELb0ELb1ELb1ELb1EEEEEEEEEvNT_6ParamsE) ;  /* 0xfffecb3002007950 */ /* 0x004fea0003c3ffff */
        .weak           $__internal_19_$__cuda_sm70_shflsync_idx_p
        .type           $__internal_19_$__cuda_sm70_shflsync_idx_p,@function
        .size           $__internal_19_$__cuda_sm70_shflsync_idx_p,($__internal_20_$__cuda_sm70_shflsync_up_p - $__internal_19_$__cuda_sm70_shflsync_idx_p)
$__internal_19_$__cuda_sm70_shflsync_idx_p:
[----:B------:R-:W-:-:S04]  /*134d0*/  MOV R118, 0xffffffff ;  /* 0xffffffff00767802 */ /* 0x000fc80000000f00 */
[----:B------:R-:W-:Y:S04]  /*134e0*/  WARPSYNC R118 ;  /* 0x0000007600007348 */ /* 0x000fe80003800000 */
[----:B------:R1:W2:Y:S02]  /*134f0*/  SHFL.IDX PT, R0, R5, R3, R0 ;  /* 0x0000000305007389 */ /* 0x0002a400000e0000 */
[----:B-1----:R-:W-:-:S04]  /*13500*/  MOV R3, 0x0 ;  /* 0x0000000000037802 */ /* 0x002fc80000000f00 */
[----:B--2---:R-:W-:Y:S05]  /*13510*/  RET.REL.NODEC R2 `(_ZN7cutlass13device_kernelIN5flash19enable_sm80_to_sm89INS1_16FlashAttnFwdSm80INS1_25CollectiveMainloopFwdSm80ILi8ELi1ELb1EN4cute5tupleIJNS5_1CILi128EEENS7_ILi48EEENS7_ILi256EEEEEELi256ENS_10bfloat16_tEfNS_4arch4Sm80ELb1ELb0ELb1ELb1ELb0ELb0ELb1ELb1EEENS1_21CollectiveEpilogueFwdINS6_IJS8_SA_S9_EEENS6_IJNS7_ILi1EEESI_SI_EEESC_SE_Li256ELb1ELb1ELb1ELb0EEENS1_36VarlenDynamicPersistentTileSchedulerILi128ELi48ELi256ELi256ELb1ELb1ELb0ELb1ELb1ELb1EEEEEEEEEvNT_6ParamsE) ;  /* 0xfffecae002007950 */ /* 0x004fea0003c3ffff */
        .weak           $__internal_20_$__cuda_sm70_shflsync_up_p
        .type           $__internal_20_$__cuda_sm70_shflsync_up_p,@function
        .size           $__internal_20_$__cuda_sm70_shflsync_up_p,($__internal_21_$__cuda_sm70_votesync_ballot - $__internal_20_$__cuda_sm70_shflsync_up_p)
$__internal_20_$__cuda_sm70_shflsync_up_p:
[----:B------:R-:W-:Y:S02]  /*13520*/  IMAD.MOV.U32 R4, RZ, RZ, RZ ;  /* 0x000000ffff047224 */ /* 0x000fe400078e00ff */
[----:B------:R-:W-:-:S04]  /*13530*/  IMAD.MOV.U32 R10, RZ, RZ, -0x1 ;  /* 0xffffffffff0a7424 */ /* 0x000fc800078e00ff */
[----:B------:R-:W-:Y:S04]  /*13540*/  WARPSYNC R10 ;  /* 0x0000000a00007348 */ /* 0x000fe80003800000 */
[----:B------:R1:W2:Y:S02]  /*13550*/  SHFL.UP PT, R4, R0, R2, R4 ;  /* 0x0400000200047389 */ /* 0x0002a400000e0004 */
[----:B-1----:R-:W-:Y:S02]  /*13560*/  MOV R2, R3 ;  /* 0x0000000300027202 */ /* 0x002fe40000000f00 */
[----:B------:R-:W-:-:S04]  /*13570*/  MOV R3, 0x0 ;  /* 0x0000000000037802 */ /* 0x000fc80000000f00 */
[----:B--2---:R-:W-:Y:S05]  /*13580*/  RET.REL.NODEC R2 `(_ZN7cutlass13device_kernelIN5flash19enable_sm80_to_sm89INS1_16FlashAttnFwdSm80INS1_25CollectiveMainloopFwdSm80ILi8ELi1ELb1EN4cute5tupleIJNS5_1CILi128EEENS7_ILi48EEENS7_ILi256EEEEEELi256ENS_10bfloat16_tEfNS_4arch4Sm80ELb1ELb0ELb1ELb1ELb0ELb0ELb1ELb1EEENS1_21CollectiveEpilogueFwdINS6_IJS8_SA_S9_EEENS6_IJNS7_ILi1EEESI_SI_EEESC_SE_Li256ELb1ELb1ELb1ELb0EEENS1_36VarlenDynamicPersistentTileSchedulerILi128ELi48ELi256ELi256ELb1ELb1ELb0ELb1ELb1ELb1EEEEEEEEEvNT_6ParamsE) ;  /* 0xfffeca7002007950 */ /* 0x004fea0003c3ffff */
        .weak           $__internal_21_$__cuda_sm70_votesync_ballot
        .type           $__internal_21_$__cuda_sm70_votesync_ballot,@function
        .size           $__internal_21_$__cuda_sm70_votesync_ballot,(.L_x_2609 - $__internal_21_$__cuda_sm70_votesync_ballot)
$__internal_21_$__cuda_sm70_votesync_ballot:
[----:B------:R-:W-:Y:S01]  /*13590*/  ISETP.NE.U32.AND P0, PT, R0, 0x1, PT ;  /* 0x000000010000780c */ /* 0x000fe20003f05070 */
[----:B------:R-:W-:-:S04]  /*135a0*/  IMAD.MOV.U32 R3, RZ, RZ, -0x1 ;  /* 0xffffffffff037424 */ /* 0x000fc800078e00ff */
[----:B------:R-:W-:Y:S08]  /*135b0*/  WARPSYNC R3 ;  /* 0x0000000300007348 */ /* 0x000ff00003800000 */
[----:B------:R-:W-:-:S04]  /*135c0*/  VOTE.ANY R0, PT, !P0 ;  /* 0x0000000000007806 */ /* 0x000fc800040e0100 */
[----:B------:R-:W-:Y:S01]  /*135d0*/  LOP3.LUT R0, R0, R3, RZ, 0xc0, !PT ;  /* 0x0000000300007212 */ /* 0x000fe200078ec0ff */
[----:B------:R-:W-:-:S04]  /*135e0*/  IMAD.MOV.U32 R3, RZ, RZ, 0x0 ;  /* 0x00000000ff037424 */ /* 0x000fc800078e00ff */
[----:B------:R-:W-:Y:S05]  /*135f0*/  RET.REL.NODEC R2 `(_ZN7cutlass13device_kernelIN5flash19enable_sm80_to_sm89INS1_16FlashAttnFwdSm80INS1_25CollectiveMainloopFwdSm80ILi8ELi1ELb1EN4cute5tupleIJNS5_1CILi128EEENS7_ILi48EEENS7_ILi256EEEEEELi256ENS_10bfloat16_tEfNS_4arch4Sm80ELb1ELb0ELb1ELb1ELb0ELb0ELb1ELb1EEENS1_21CollectiveEpilogueFwdINS6_IJS8_SA_S9_EEENS6_IJNS7_ILi1EEESI_SI_EEESC_SE_Li256ELb1ELb1ELb1ELb0EEENS1_36VarlenDynamicPersistentTileSchedulerILi128ELi48ELi256ELi256ELb1ELb1ELb0ELb1ELb1ELb1EEEEEEEEEvNT_6ParamsE) ;  /* 0xfffeca0002007950 */ /* 0x000fea0003c3ffff */
.L_x_981:
        /* <DEDUP_REMOVED lines=16> */
.L_x_2609:


//--------------------- .text._ZN7cutlass13device_kernelIN5flash19enable_sm80_to_sm89INS1_16FlashAttnFwdSm80INS1_25CollectiveMainloopFwdSm80ILi8ELi1ELb0EN4cute5tupleIJNS5_1CILi128EEENS7_ILi32EEENS7_ILi256EEEEEELi256ENS_10bfloat16_tEfNS_4arch4Sm80ELb1ELb0ELb1ELb1ELb0ELb1ELb1ELb1EEENS1_21CollectiveEpilogueFwdINS6_IJS8_SA_S9_EEENS6_IJNS7_ILi1EEESI_SI_EEESC_SE_Li256ELb1ELb1ELb1ELb0EEENS1_36VarlenDynamicPersistentTileSchedulerILi128ELi32ELi256ELi256ELb1ELb1ELb0ELb1ELb1ELb1EEEEEEEEEvNT_6ParamsE --------------------------
	.section	.text._ZN7cutlass13device_kernelIN5flash19enable_sm80_to_sm89INS1_16FlashAttnFwdSm80INS1_25CollectiveMainloopFwdSm80ILi8ELi1ELb0EN4cute5tupleIJNS5_1CILi128EEENS7_ILi32EEENS7_ILi256EEEEEELi256ENS_10bfloat16_tEfNS_4arch4Sm80ELb1ELb0ELb1ELb1ELb0ELb1ELb1ELb1EEENS1_21CollectiveEpilogueFwdINS6_IJS8_SA_S9_EEENS6_IJNS7_ILi1EEESI_SI_EEESC_SE_Li256ELb1ELb1ELb1ELb0EEENS1_36VarlenDynamicPersistentTileSchedulerILi128ELi32ELi256ELi256ELb1ELb1ELb0ELb1ELb1ELb1EEEEEEEEEvNT_6ParamsE,"ax",@progbits
	.sectioninfo	@"SHI_REGISTERS=255"
	.align	128
.text._ZN7cutlass13device_kernelIN5flash19enable_sm80_to_sm89INS1_16FlashAttnFwdSm80INS1_25CollectiveMainloopFwdSm80ILi8ELi1ELb0EN4cute5tupleIJNS5_1CILi128EEENS7_ILi32EEENS7_ILi256EEEEEELi256ENS_10bfloat16_tEfNS_4arch4Sm80ELb1ELb0ELb1ELb1ELb0ELb1ELb1ELb1EEENS1_21CollectiveEpilogueFwdINS6_IJS8_SA_S9_EEENS6_IJNS7_ILi1EEESI_SI_EEESC_SE_Li256ELb1ELb1ELb1ELb0EEENS1_36VarlenDynamicPersistentTileSchedulerILi128ELi32ELi256ELi256ELb1ELb1ELb0ELb1ELb1ELb1EEEEEEEEEvNT_6ParamsE:
        .type           _ZN7cutlass13device_kernelIN5flash19enable_sm80_to_sm89INS1_16FlashAttnFwdSm80INS1_25CollectiveMainloopFwdSm80ILi8ELi1ELb0EN4cute5tupleIJNS5_1CILi128EEENS7_ILi32EEENS7_ILi256EEEEEELi256ENS_10bfloat16_tEfNS_4arch4Sm80ELb1ELb0ELb1ELb1ELb0ELb1ELb1ELb1EEENS1_21CollectiveEpilogueFwdINS6_IJS8_SA_S9_EEENS6_IJNS7_ILi1EEESI_SI_EEESC_SE_Li256ELb1ELb1ELb1ELb0EEENS1_36VarlenDynamicPersistentTileSchedulerILi128ELi32ELi256ELi256ELb1ELb1ELb0ELb1ELb1ELb1EEEEEEEEEvNT_6ParamsE,@function
        .size           _ZN7cutlass13device_kernelIN5flash19enable_sm80_to_sm89INS1_16FlashAttnFwdSm80INS1_25CollectiveMainloopFwdSm80ILi8ELi1ELb0EN4cute5tupleIJNS5_1CILi128EEENS7_ILi32EEENS7_ILi256EEEEEELi256ENS_10bfloat16_tEfNS_4arch4Sm80ELb1ELb0ELb1ELb1ELb0ELb1ELb1ELb1EEENS1_21CollectiveEpilogueFwdINS6_IJS8_SA_S9_EEENS6_IJNS7_ILi1EEESI_SI_EEESC_SE_Li256ELb1ELb1ELb1ELb0EEENS1_36VarlenDynamicPersistentTileSchedulerILi128ELi32ELi256ELi256ELb1ELb1ELb0ELb1ELb1ELb1EEEEEEEEEvNT_6ParamsE,(.L_x_2614 - _ZN7cutlass13device_kernelIN5flash19enable_sm80_to_sm89INS1_16FlashAttnFwdSm80INS1_25CollectiveMainloopFwdSm80ILi8ELi1ELb0EN4cute5tupleIJNS5_1CILi128EEENS7_ILi32EEENS7_ILi256EEEEEELi256ENS_10bfloat16_tEfNS_4arch4Sm80ELb1ELb0ELb1ELb1ELb0ELb1ELb1ELb1EEENS1_21CollectiveEpilogueFwdINS6_IJS8_SA_S9_EEENS6_IJNS7_ILi1EEESI_SI_EEESC_SE_Li256ELb1ELb1ELb1ELb0EEENS1_36VarlenDynamicPersistentTileSchedulerILi128ELi32ELi256ELi256ELb1ELb1ELb0ELb1ELb1ELb1EEEEEEEEEvNT_6ParamsE)
        .other          _ZN7cutlass13device_kernelIN5flash19enable_sm80_to_sm89INS1_16FlashAttnFwdSm80INS1_25CollectiveMainloopFwdSm80ILi8ELi1ELb0EN4cute5tupleIJNS5_1CILi128EEENS7_ILi32EEENS7_ILi256EEEEEELi256ENS_10bfloat16_tEfNS_4arch4Sm80ELb1ELb0ELb1ELb1ELb0ELb1ELb1ELb1EEENS1_21CollectiveEpilogueFwdINS6_IJS8_SA_S9_EEENS6_IJNS7_ILi1EEESI_SI_EEESC_SE_Li256ELb1ELb1ELb1ELb0EEENS1_36VarlenDynamicPersistentTileSchedulerILi128ELi32ELi256ELi256ELb1ELb1ELb0ELb1ELb1ELb1EEEEEEEEEvNT_6ParamsE,@"STO_CUDA_ENTRY STV_DEFAULT"
_ZN7cutlass13device_kernelIN5flash19enable_sm80_to_sm89INS1_16FlashAttnFwdSm80INS1_25CollectiveMainloopFwdSm80ILi8ELi1ELb0EN4cute5tupleIJNS5_1CILi128EEENS7_ILi32EEENS7_ILi256EEEEEELi256ENS_10bfloat16_tEfNS_4arch4Sm80ELb1ELb0ELb1ELb1ELb0ELb1ELb1ELb1EEENS1_21CollectiveEpilogueFwdINS6_IJS8_SA_S9_EEENS6_IJNS7_ILi1EEESI_SI_EEESC_SE_Li256ELb1ELb1ELb1ELb0EEENS1_36VarlenDynamicPersistentTileSchedulerILi128ELi32ELi256ELi256ELb1ELb1ELb0ELb1ELb1ELb1EEEEEEEEEvNT_6ParamsE:
        /* <DEDUP_REMOVED lines=13> */
[----:B------:R-:W-:-:S03]  /*00d0*/  CS2R R8, SRZ ;  /* 0x0000000000087805 */ /* 0x000fc6000001ff00 */
        /* <DEDUP_REMOVED lines=10> */
[C---:B------:R-:W-:Y:S01]  /*0180*/  ISETP.GE.U32.AND P4, PT, R12.reuse, 0x2, PT ;  /* 0x000000020c00780c */ /* 0x040fe20003f86070 */
[----:B------:R-:W-:Y:S01]  /*0190*/  IMAD.MOV.U32 R7, RZ, RZ, RZ ;  /* 0x000000ffff077224 */ /* 0x000fe200078e00ff */
        /* <DEDUP_REMOVED lines=26> */
.L_x_987:
        /* <DEDUP_REMOVED lines=16> */
.L_x_1170:
        /* <DEDUP_REMOVED lines=16> */
.L_x_1171:
[----:B---3--:R-:W-:-:S05]  /*0540*/  IMAD R0, R0, c[0x0][0x538], RZ ;  /* 0x00014e0000007a24 */ /* 0x008fca00078e02ff */
[----:B------:R-:W-:-:S04]  /*0550*/  IADD3 R6, R0, R6, RZ ;  /* 0x0000000600067210 */ /* 0x000fc80007ffe0ff */
[----:B------:R-:W-:-:S13]  /*0560*/  ISETP.GT.AND P0, PT, R6, UR4, PT ;  /* 0x0000000406007c0c */ /* 0x000fda000bf04270 */
[----:B-12---:R-:W-:Y:S05]  /*0570*/  @!P0 BRA `(.L_x_987) ;  /* 0xfffffdc000008947 */ /* 0x006fea000383ffff */
.L_x_983:
[----:B------:R-:W-:-:S05]  /*0580*/  IADD3 R11, -R0, R6, RZ ;  /* 0x00000006000b7210 */ /* 0x000fca0007ffe1ff */
[----:B------:R-:W-:-:S05]  /*0590*/  IMAD R0, R4, c[0x0][0x538], R11 ;  /* 0x00014e0004007a24 */ /* 0x000fca00078e020b */
[----:B------:R-:W-:Y:S01]  /*05a0*/  ISETP.GT.AND P0, PT, R0, UR4, PT ;  /* 0x0000000400007c0c */ /* 0x000fe2000bf04270 */
[----:B------:R-:W-:-:S12]  /*05b0*/  BRA.DIV ~URZ, `(.L_x_988) ;  /* 0x0001bd327f007947 */ /* 0x000fd8000b800000 */
[----:B------:R-:W-:-:S04]  /*05c0*/  VOTE.ANY R10, PT, !P0 ;  /* 0x00000000000a7806 */ /* 0x000fc800040e0100 */
.L_x_1172:
[----:B------:R-:W1:Y:S02]  /*05d0*/  POPC R6, R10 ;  /* 0x0000000a00067309 */ /* 0x000e640000000000 */
[----:B-12---:R-:W-:Y:S01]  /*05e0*/  IADD3 R235, R6, R7, RZ ;  /* 0x0000000706eb7210 */ /* 0x006fe20007ffe0ff */
[----:B------:R-:W-:Y:S05]  /*05f0*/  BRA.DIV ~URZ, `(.L_x_989) ;  /* 0x0001bd427f007947 */ /* 0x000fea000b800000 */
[----:B------:R1:W2:Y:S01]  /*0600*/  SHFL.IDX PT, R233, R9, R6, 0x1f ;  /* 0x00001f0609e97589 */ /* 0x0002a200000e0000 */
[----:B------:R-:W-:-:S03]  /*0610*/  MOV R7, RZ ;  /* 0x000000ff00077202 */ /* 0x000fc60000000f00 */
[----:B------:R1:W3:Y:S04]  /*0620*/  SHFL.IDX PT, R9, R8, R6, 0x1f ;  /* 0x00001f0608097589 */ /* 0x0002e800000e0000 */
.L_x_1173:
[----:B------:R-:W-:Y:S01]  /*0630*/  ISETP.NE.AND P0, PT, R10, RZ, PT ;  /* 0x000000ff0a00720c */ /* 0x000fe20003f05270 */
[----:B------:R-:W-:-:S12]  /*0640*/  BSSY B0, `(.L_x_990) ;  /* 0x0000005000007945 */ /* 0x000fd80003800000 */
[----:B------:R-:W-:Y:S05]  /*0650*/  @!P0 BRA `(.L_x_991) ;  /* 0x0000003000008947 */ /* 0x000fea0003800000 */
[----:B------:R-:W-:Y:S01]  /*0660*/  IADD3 R3, R6, -0x1, RZ ;  /* 0xffffffff06037810 */ /* 0x000fe20007ffe0ff */
[----:B------:R-:W-:Y:S05]  /*0670*/  BRA.DIV ~URZ, `(.L_x_992) ;  /* 0x0001bda27f007947 */ /* 0x000fea000b800000 */
[----:B------:R4:W1:Y:S02]  /*0680*/  SHFL.IDX PT, R7, R4, R3, 0x1f ;  /* 0x00001f0304077589 */ /* 0x00086400000e0000 */
.L_x_991:
[----:B------:R-:W-:Y:S05]  /*0690*/  BSYNC B0 ;  /* 0x0000000000007941 */ /* 0x000fea0003800000 */
.L_x_990:
[----:B---3--:R-:W-:Y:S01]  /*06a0*/  ISETP.NE.AND P0, PT, R9, 0x1, PT ;  /* 0x000000010900780c */ /* 0x008fe20003f05270 */
[----:B-1----:R-:W-:Y:S01]  /*06b0*/  IMAD R232, R7, c[0x0][0x538], R11 ;  /* 0x00014e0007e87a24 */ /* 0x002fe200078e020b */
[----:B------:R-:W-:Y:S04]  /*06c0*/  BSSY B0, `(.L_x_993) ;  /* 0x0000085000007945 */ /* 0x000fe80003800000 */
[----:B------:R-:W-:-:S07]  /*06d0*/  IADD3 R11, -R232, UR4, RZ ;  /* 0x00000004e80b7c10 */ /* 0x000fce000fffe1ff */
[----:B------:R-:W-:Y:S05]  /*06e0*/  @!P0 BRA `(.L_x_994) ;  /* 0x000003e000008947 */ /* 0x000fea0003800000 */
[-C--:B--2---:R-:W-:Y:S02]  /*06f0*/  IABS R0, R233.reuse ;  /* 0x000000e900007213 */ /* 0x084fe40000000000 */
        /* <DEDUP_REMOVED lines=9> */
[----:B----4-:R-:W1:Y:S02]  /*0790*/  F2I.FTZ.U32.TRUNC.NTZ R3, R2 ;  /* 0x0000000200037305 */ /* 0x010e64000021f000 */
        /* <DEDUP_REMOVED lines=51> */
.L_x_994:
[----:B------:R-:W-:-:S04]  /*0ad0*/  IMAD.MOV.U32 R2, RZ, RZ, 0x4 ;  /* 0x00000004ff027424 */ /* 0x000fc800078e00ff */
[----:B----4-:R-:W-:-:S05]  /*0ae0*/  IMAD.WIDE R2, R235, R2, c[0x0][0x590] ;  /* 0x00016400eb027625 */ /* 0x010fca00078e0202 */
        /* <DEDUP_REMOVED lines=66> */
.L_x_995:
[----:B------:R-:W-:Y:S05]  /*0f10*/  BSYNC B0 ;  /* 0x0000000000007941 */ /* 0x000fea0003800000 */
.L_x_993:
[----:B------:R-:W-:-:S04]  /*0f20*/  LOP3.LUT R0, RZ, R0, RZ, 0x33, !PT ;  /* 0x00000000ff007212 */ /* 0x000fc800078e33ff */
[----:B------:R-:W-:Y:S01]  /*0f30*/  IADD3 R233, R0, R233, RZ ;  /* 0x000000e900e97210 */ /* 0x000fe20007ffe0ff */
[----:B------:R-:W-:Y:S05]  /*0f40*/  BRA `(.L_x_996) ;  /* 0x0000004000007947 */ /* 0x000fea0003800000 */
.L_x_984:
[----:B--2---:R-:W-:Y:S01]  /*0f50*/  IMAD.MOV.U32 R233, RZ, RZ, RZ ;  /* 0x000000ffffe97224 */ /* 0x004fe200078e00ff */
[----:B------:R-:W-:Y:S01]  /*0f60*/  MOV R234, RZ ;  /* 0x000000ff00ea7202 */ /* 0x000fe20000000f00 */
[----:B------:R-:W-:Y:S01]  /*0f70*/  IMAD.U32 R232, RZ, RZ, UR4 ;  /* 0x00000004ffe87e24 */ /* 0x000fe2000f8e00ff */
[----:B------:R-:W-:Y:S02]  /*0f80*/  MOV R235, c[0x0][0x53c] ;  /* 0x00014f0000eb7a02 */ /* 0x000fe40000000f00 */
.L_x_996:
[----:B------:R-:W-:Y:S01]  /*0f90*/  ISETP.NE.AND P0, PT, R12, RZ, PT ;  /* 0x000000ff0c00720c */ /* 0x000fe20003f05270 */
[----:B------:R-:W-:-:S12]  /*0fa0*/  WARPSYNC 0xffffffff ;  /* 0xffffffff00007948 */ /* 0x000fd80003800000 */
[----:B------:R1:W-:Y:S04]  /*0fb0*/  @!P0 STS.128 [0x20080], R232 ;  /* 0x020080e8ff008388 */ /* 0x0003e80000000c00 */
[----:B------:R-:W-:Y:S06]  /*0fc0*/  BAR.ARV 0x5, 0x100 ;  /* 0x0144000000007b1d */ /* 0x000fec0000002000 */
.L_x_982:
        /* <DEDUP_REMOVED lines=9> */
[----:B------:R-:W-:-:S02]  /*1060*/  LOP3.LUT R4, R8, 0xfffffff8, RZ, 0xc0, !PT ;  /* 0xfffffff808047812 */ /* 0x000fc400078ec0ff */
[----:B------:R-:W-:Y:S02]  /*1070*/  LOP3.LUT R0, R0, 0xfffffffe, RZ, 0xc0, !PT ;  /* 0xfffffffe00007812 */ /* 0x000fe400078ec0ff */
[----:B------:R-:W-:Y:S01]  /*1080*/  SHF.R.S32.HI R211, RZ, 0x3, R8 ;  /* 0x00000003ffd37819 */ /* 0x000fe20000011408 */
[----:B------:R-:W-:Y:S01]  /*1090*/  IMAD.IADD R140, R14, 0x1, -R4 ;  /* 0x000000010e8c7824 */ /* 0x000fe200078e0a04 */
[--C-:B------:R-:W-:Y:S01]  /*10a0*/  SHF.R.S32.HI R6, RZ, 0x2, R13.reuse ;  /* 0x00000002ff067819 */ /* 0x100fe2000001140d */
[----:B------:R-:W-:Y:S01]  /*10b0*/  IMAD.IADD R11, R3, 0x1, -R0 ;  /* 0x00000001030b7824 */ /* 0x000fe200078e0a00 */
[----:B------:R-:W-:Y:S01]  /*10c0*/  SHF.R.S32.HI R3, RZ, 0x1f, R13 ;  /* 0x0000001fff037819 */ /* 0x000fe2000001140d */
[----:B------:R-:W-:Y:S01]  /*10d0*/  IMAD.SHL.U32 R136, R140, 0x8, RZ ;  /* 0x000000088c887824 */ /* 0x000fe200078e00ff */
[----:B------:R-:W-:Y:S01]  /*10e0*/  LOP3.LUT R0, R2, 0xfffffff0, RZ, 0xc0, !PT ;  /* 0xfffffff002007812 */ /* 0x000fe200078ec0ff */
[----:B------:R-:W-:Y:S01]  /*10f0*/  IMAD.SHL.U32 R2, R211, 0x40, RZ ;  /* 0x00000040d3027824 */ /* 0x000fe200078e00ff */
[----:B------:R-:W-:Y:S01]  /*1100*/  LEA.HI R3, R3, R6, RZ, 0x3 ;  /* 0x0000000603037211 */ /* 0x000fe200078f18ff */
[----:B------:R-:W-:Y:S01]  /*1110*/  IMAD.SHL.U32 R7, R140, 0x40, RZ ;  /* 0x000000408c077824 */ /* 0x000fe200078e00ff */
[----:B------:R-:W-:Y:S01]  /*1120*/  IADD3 R213, R136, 0x80, RZ ;  /* 0x0000008088d57810 */ /* 0x000fe20007ffe0ff */
[----:B------:R-:W-:Y:S01]  /*1130*/  IMAD.IADD R0, R14, 0x1, -R0 ;  /* 0x000000010e007824 */ /* 0x000fe200078e0a00 */
[----:B------:R-:W-:Y:S01]  /*1140*/  LOP3.LUT R3, R3, 0xfffffff8, RZ, 0xc0, !PT ;  /* 0xfffffff803037812 */ /* 0x000fe200078ec0ff */
[----:B------:R-:W-:Y:S01]  /*1150*/  IMAD.SHL.U32 R140, R140, 0x4, RZ ;  /* 0x000000048c8c7824 */ /* 0x000fe200078e00ff */
[----:B------:R-:W-:-:S02]  /*1160*/  LOP3.LUT R2, R2, 0x1c0, RZ, 0xc0, !PT ;  /* 0x000001c002027812 */ /* 0x000fc400078ec0ff */
[----:B------:R-:W-:Y:S01]  /*1170*/  SHF.R.S32.HI R10, RZ, 0x1f, R0 ;  /* 0x0000001fff0a7819 */ /* 0x000fe20000011400 */
[----:B------:R-:W-:Y:S01]  /*1180*/  IMAD.IADD R6, R6, 0x1, -R3 ;  /* 0x0000000106067824 */ /* 0x000fe200078e0a03 */
[----:B------:R-:W-:Y:S02]  /*1190*/  LOP3.LUT R5, R2, 0x38, R136, 0xf8, !PT ;  /* 0x0000003802057812 */ /* 0x000fe400078ef888 */
[----:B------:R-:W-:Y:S02]  /*11a0*/  SHF.R.U32.HI R4, RZ, 0x3, R2 ;  /* 0x00000003ff047819 */ /* 0x000fe40000011602 */
[----:B------:R-:W-:Y:S02]  /*11b0*/  LEA.HI R3, R9, R14, RZ, 0x6 ;  /* 0x0000000e09037211 */ /* 0x000fe400078f30ff */
[----:B------:R-:W-:Y:S02]  /*11c0*/  LOP3.LUT R2, R7, 0x1c0, RZ, 0xc0, !PT ;  /* 0x000001c007027812 */ /* 0x000fe400078ec0ff */
[----:B------:R-:W-:Y:S01]  /*11d0*/  LEA.HI R10, R10, R0, RZ, 0x3 ;  /* 0x000000000a0a7211 */ /* 0x000fe200078f18ff */
[----:B------:R-:W-:Y:S01]  /*11e0*/  IMAD.SHL.U32 R3, R3, 0x8, RZ ;  /* 0x0000000803037824 */ /* 0x000fe200078e00ff */
[----:B------:R-:W-:-:S02]  /*11f0*/  LOP3.LUT R7, R5, R4, RZ, 0x3c, !PT ;  /* 0x0000000405077212 */ /* 0x000fc400078e3cff */
[----:B------:R-:W-:Y:S02]  /*1200*/  LOP3.LUT R4, R2, 0x8, R8, 0xf8, !PT ;  /* 0x0000000802047812 */ /* 0x000fe400078ef808 */
[----:B------:R-:W-:Y:S02]  /*1210*/  LOP3.LUT R5, R10, 0xfffffff8, RZ, 0xc0, !PT ;  /* 0xfffffff80a057812 */ /* 0x000fe400078ec0ff */
[----:B------:R-:W-:Y:S02]  /*1220*/  SHF.R.U32.HI R2, RZ, 0x3, R2 ;  /* 0x00000003ff027819 */ /* 0x000fe40000011602 */
[----:B------:R-:W-:Y:S01]  /*1230*/  LEA.HI R9, R9, R14, RZ, 0x5 ;  /* 0x0000000e09097211 */ /* 0x000fe200078f28ff */
[----:B------:R-:W-:Y:S01]  /*1240*/  IMAD.IADD R8, R0, 0x1, -R5 ;  /* 0x0000000100087824 */ /* 0x000fe200078e0a05 */
[----:B------:R-:W-:Y:S02]  /*1250*/  LOP3.LUT R12, R4, R2, RZ, 0x3c, !PT ;  /* 0x00000002040c7212 */ /* 0x000fe400078e3cff */
[----:B------:R-:W-:-:S02]  /*1260*/  LOP3.LUT R3, R3, 0xfffffe00, RZ, 0xc0, !PT ;  /* 0xfffffe0003037812 */ /* 0x000fc400078ec0ff */
[--C-:B------:R-:W-:Y:S02]  /*1270*/  SHF.R.S32.HI R2, RZ, 0x5, R9.reuse ;  /* 0x00000005ff027819 */ /* 0x100fe40000011409 */
[----:B------:R-:W-:Y:S02]  /*1280*/  SHF.R.S32.HI R0, RZ, 0x1f, R9 ;  /* 0x0000001fff007819 */ /* 0x000fe40000011409 */
[----:B------:R-:W-:Y:S02]  /*1290*/  LOP3.LUT R5, R13, 0xfffffffc, RZ, 0xc0, !PT ;  /* 0xfffffffc0d057812 */ /* 0x000fe400078ec0ff */
        /* <DEDUP_REMOVED lines=8> */
[----:B------:R-:W-:-:S02]  /*1320*/  LEA.HI R3, R0, R0, RZ, 0x1 ;  /* 0x0000000000037211 */ /* 0x000fc400078f08ff */
[----:B------:R-:W-:Y:S01]  /*1330*/  ISETP.NE.U32.AND P0, PT, R5, 0x1, PT ;  /* 0x000000010500780c */ /* 0x000fe20003f05070 */
[----:B------:R-:W-:Y:S01]  /*1340*/  IMAD.IADD R9, R2, 0x1, -R4 ;  /* 0x0000000102097824 */ /* 0x000fe200078e0a04 */
[----:B------:R-:W-:Y:S01]  /*1350*/  LOP3.LUT R3, R3, 0x1ffffffe, RZ, 0xc0, !PT ;  /* 0x1ffffffe03037812 */ /* 0x000fe200078ec0ff */
[C---:B------:R-:W-:Y:S01]  /*1360*/  IMAD.SHL.U32 R4, R6.reuse, 0x40, RZ ;  /* 0x0000004006047824 */ /* 0x040fe200078e00ff */
[----:B------:R-:W-:Y:S01]  /*1370*/  R2P PR, R6, 0x6 ;  /* 0x0000000606007804 */ /* 0x000fe20000000000 */
[----:B------:R-:W-:Y:S01]  /*1380*/  IMAD.SHL.U32 R6, R2, 0x400, RZ ;  /* 0x0000040002067824 */ /* 0x000fe200078e00ff */
[----:B------:R-:W-:Y:S01]  /*1390*/  SHF.R.S32.HI R7, RZ, 0x1f, R15 ;  /* 0x0000001fff077819 */ /* 0x000fe2000001140f */
[----:B------:R-:W-:Y:S01]  /*13a0*/  IMAD.IADD R13, R0, 0x1, -R3 ;  /* 0x00000001000d7824 */ /* 0x000fe200078e0a03 */
[----:B------:R-:W-:Y:S01]  /*13b0*/  LOP3.LUT R2, R4, 0x1c0, RZ, 0xc0, !PT ;  /* 0x000001c004027812 */ /* 0x000fe200078ec0ff */
[----:B------:R-:W-:Y:S01]  /*13c0*/  IMAD R4, R0, 0x2, R6 ;  /* 0x0000000200047824 */ /* 0x000fe200078e0206 */
[----:B------:R-:W-:Y:S01]  /*13d0*/  LEA.HI R7, R7, R15, RZ, 0x2 ;  /* 0x0000000f07077211 */ /* 0x000fe200078f10ff */
[----:B------:R-:W-:Y:S01]  /*13e0*/  IMAD.SHL.U32 R0, R8, 0x40, RZ ;  /* 0x0000004008007824 */ /* 0x000fe200078e00ff */
[----:B------:R-:W-:Y:S01]  /*13f0*/  LEA.HI R2, R2, R2, RZ, 0x1d ;  /* 0x0000000202027211 */ /* 0x000fe200078fe8ff */
[----:B------:R-:W-:Y:S01]  /*1400*/  IMAD.SHL.U32 R5, R11, 0x8, RZ ;  /* 0x000000080b057824 */ /* 0x000fe200078e00ff */
[----:B------:R-:W-:-:S02]  /*1410*/  SHF.R.S32.HI R3, RZ, 0x2, R7 ;  /* 0x00000002ff037819 */ /* 0x000fc40000011407 */
[----:B------:R-:W-:Y:S01]  /*1420*/  LOP3.LUT R0, R0, 0x1c0, RZ, 0xc0, !PT ;  /* 0x000001c000007812 */ /* 0x000fe200078ec0ff */
[----:B------:R-:W-:Y:S01]  /*1430*/  IMAD.IADD R2, R4, 0x1, R2 ;  /* 0x0000000104027824 */ /* 0x000fe200078e0202 */
[----:B------:R-:W-:Y:S01]  /*1440*/  LOP3.LUT P4, RZ, R8, 0x2, RZ, 0xc0, !PT ;  /* 0x0000000208ff7812 */ /* 0x000fe2000788c0ff */
[----:B------:R-:W-:Y:S01]  /*1450*/  IMAD R14, R9, 0x10, R3 ;  /* 0x00000010090e7824 */ /* 0x000fe200078e0203 */
[----:B------:R-:W-:Y:S01]  /*1460*/  LOP3.LUT R3, R0, 0x8, R5, 0xf8, !PT ;  /* 0x0000000800037812 */ /* 0x000fe200078ef805 */
[----:B------:R-:W-:Y:S01]  /*1470*/  IMAD.SHL.U32 R4, R10, 0x40, RZ ;  /* 0x000000400a047824 */ /* 0x000fe200078e00ff */
[----:B------:R-:W-:Y:S01]  /*1480*/  SHF.R.U32.HI R0, RZ, 0x3, R0 ;  /* 0x00000003ff007819 */ /* 0x000fe20000011600 */
[----:B------:R-:W-:Y:S01]  /*1490*/  IMAD.SHL.U32 R242, R2, 0x2, RZ ;  /* 0x0000000202f27824 */ /* 0x000fe200078e00ff */
[----:B------:R-:W-:Y:S01]  /*14a0*/  LOP3.LUT P3, RZ, R8, 0x4, RZ, 0xc0, !PT ;  /* 0x0000000408ff7812 */ /* 0x000fe2000786c0ff */
[----:B------:R-:W-:Y:S01]  /*14b0*/  IMAD R2, R11, 0x200, R12 ;  /* 0x000002000b027824 */ /* 0x000fe200078e020c */
[----:B------:R-:W-:Y:S01]  /*14c0*/  LOP3.LUT R0, R3, R0, RZ, 0x3c, !PT ;  /* 0x0000000003007212 */ /* 0x000fe200078e3cff */
[----:B------:R-:W-:Y:S01]  /*14d0*/  IMAD.MOV.U32 R8, RZ, RZ, 0x20 ;  /* 0x00000020ff087424 */ /* 0x000fe200078e00ff */
[----:B------:R-:W-:Y:S01]  /*14e0*/  LOP3.LUT R4, R4, 0xfffffe00, RZ, 0xc0, !PT ;  /* 0xfffffe0004047812 */ /* 0x000fe200078ec0ff */
[----:B------:R-:W-:Y:S01]  /*14f0*/  IMAD.MOV.U32 R9, RZ, RZ, 0x40 ;  /* 0x00000040ff097424 */ /* 0x000fe200078e00ff */
[----:B------:R-:W-:Y:S01]  /*1500*/  IADD3 R5, R242, 0x80, RZ ;  /* 0x00000080f2057810 */ /* 0x000fe20007ffe0ff */
[----:B------:R1:W-:Y:S01]  /*1510*/  STL [R1+0x4], R14 ;  /* 0x0000040e01007387 */ /* 0x0003e20000100800 */
[----:B------:R-:W-:Y:S01]  /*1520*/  IADD3 R3, R0, R4, R6 ;  /* 0x0000000400037210 */ /* 0x000fe20007ffe006 */
[----:B------:R-:W-:Y:S01]  /*1530*/  IMAD R240, R13, 0x8, R14 ;  /* 0x000000080df07824 */ /* 0x000fe200078e020e */
[----:B------:R-:W-:-:S02]  /*1540*/  IADD3 R243, R242, 0x70, RZ ;  /* 0x00000070f2f37810 */ /* 0x000fc40007ffe0ff */
[----:B------:R-:W-:Y:S02]  /*1550*/  LOP3.LUT R4, R0, R4, RZ, 0xfc, !PT ;  /* 0x0000000400047212 */ /* 0x000fe400078efcff */
[----:B------:R-:W-:Y:S02]  /*1560*/  @P0 IADD3 R243, R5, 0x10, RZ ;  /* 0x0000001005f30810 */ /* 0x000fe40007ffe0ff */
[----:B------:R-:W-:Y:S02]  /*1570*/  IADD3 R0, R140, 0x40, RZ ;  /* 0x000000408c007810 */ /* 0x000fe40007ffe0ff */
[----:B------:R-:W-:Y:S02]  /*1580*/  LOP3.LUT R5, R7, 0x7ffffffc, RZ, 0xc0, !PT ;  /* 0x7ffffffc07057812 */ /* 0x000fe400078ec0ff */
[----:B------:R-:W-:Y:S01]  /*1590*/  LEA R186, R2, 0xc080, 0x1 ;  /* 0x0000c08002ba7811 */ /* 0x000fe200078e08ff */
[----:B------:R-:W-:Y:S01]  /*15a0*/  IMAD.IADD R138, R140, 0x1, R0 ;  /* 0x000000018c8a7824 */ /* 0x000fe200078e0200 */
[C---:B------:R-:W-:Y:S01]  /*15b0*/  SEL R2, R8.reuse, 0xffffffe0, !P4 ;  /* 0xffffffe008027807 */ /* 0x040fe20006000000 */
[----:B------:R-:W-:Y:S01]  /*15c0*/  IMAD.IADD R0, R15, 0x1, -R5 ;  /* 0x000000010f007824 */ /* 0x000fe200078e0a05 */
[----:B------:R-:W-:-:S02]  /*15d0*/  SEL R5, R8, 0xffffffe0, !P1 ;  /* 0xffffffe008057807 */ /* 0x000fc40004800000 */
[----:B------:R-:W-:Y:S01]  /*15e0*/  LEA R191, R3, 0x10080, 0x1 ;  /* 0x0001008003bf7811 */ /* 0x000fe200078e08ff */
[----:B------:R-:W-:Y:S01]  /*15f0*/  IMAD.SHL.U32 R217, R0, 0x2, RZ ;  /* 0x0000000200d97824 */ /* 0x000fe200078e00ff */
[----:B------:R-:W-:Y:S01]  /*1600*/  LEA R187, R4, 0x8080, 0x1 ;  /* 0x0000808004bb7811 */ /* 0x000fe200078e08ff */
[----:B------:R-:W-:Y:S01]  /*1610*/  IMAD.IADD R245, R242, 0x1, R5 ;  /* 0x00000001f2f57824 */ /* 0x000fe200078e0205 */
[----:B------:R-:W-:Y:S01]  /*1620*/  SEL R6, R9, 0xffffffc0, !P2 ;  /* 0xffffffc009067807 */ /* 0x000fe20005000000 */
[----:B------:R-:W-:Y:S01]  /*1630*/  IMAD.IADD R244, R5, 0x1, R243 ;  /* 0x0000000105f47824 */ /* 0x000fe200078e02f3 */
[----:B------:R-:W-:Y:S01]  /*1640*/  IADD3 R15, R217, 0x10, RZ ;  /* 0x00000010d90f7810 */ /* 0x000fe20007ffe0ff */
[----:B------:R-:W-:Y:S01]  /*1650*/  IMAD.IADD R192, R191, 0x1, R2 ;  /* 0x00000001bfc07824 */ /* 0x000fe200078e0202 */
[C---:B------:R-:W-:Y:S01]  /*1660*/  IADD3 R16, R217.reuse, 0x8, RZ ;  /* 0x00000008d9107810 */ /* 0x040fe20007ffe0ff */
[----:B------:R-:W-:Y:S01]  /*1670*/  IMAD.IADD R188, R2, 0x1, R187 ;  /* 0x0000000102bc7824 */ /* 0x000fe200078e02bb */
[----:B------:R-:W-:Y:S01]  /*1680*/  IADD3 R11, R217, 0x28, RZ ;  /* 0x00000028d90b7810 */ /* 0x000fe20007ffe0ff */
[--C-:B------:R-:W-:Y:S01]  /*1690*/  IMAD.IADD R249, R242, 0x1, R6.reuse ;  /* 0x00000001f2f97824 */ /* 0x100fe200078e0206 */
[----:B------:R-:W-:Y:S01]  /*16a0*/  SEL R0, R9, 0xffffffc0, !P3 ;  /* 0xffffffc009007807 */ /* 0x000fe20005800000 */
[C---:B------:R-:W-:Y:S01]  /*16b0*/  IMAD.IADD R248, R6.reuse, 0x1, R245 ;  /* 0x0000000106f87824 */ /* 0x040fe200078e02f5 */
[C---:B-1----:R-:W-:Y:S01]  /*16c0*/  IADD3 R14, R217.reuse, 0x18, RZ ;  /* 0x00000018d90e7810 */ /* 0x042fe20007ffe0ff */
[----:B------:R-:W-:Y:S01]  /*16d0*/  IMAD.IADD R247, R6, 0x1, R243 ;  /* 0x0000000106f77824 */ /* 0x000fe200078e02f3 */
[C---:B------:R-:W-:Y:S01]  /*16e0*/  IADD3 R7, R217.reuse, 0x38, RZ ;  /* 0x00000038d9077810 */ /* 0x040fe20007ffe0ff */
[----:B------:R-:W-:Y:S01]  /*16f0*/  IMAD.IADD R246, R244, 0x1, R6 ;  /* 0x00000001f4f67824 */ /* 0x000fe200078e0206 */
[----:B------:R-:W-:Y:S01]  /*1700*/  IADD3 R12, R217, 0x20, RZ ;  /* 0x00000020d90c7810 */ /* 0x000fe20007ffe0ff */
[--C-:B------:R-:W-:Y:S01]  /*1710*/  IMAD.IADD R194, R191, 0x1, R0.reuse ;  /* 0x00000001bfc27824 */ /* 0x100fe200078e0200 */
[C---:B------:R-:W-:Y:S01]  /*1720*/  IADD3 R10, R217.reuse, 0x30, RZ ;  /* 0x00000030d90a7810 */ /* 0x040fe20007ffe0ff */
[----:B------:R-:W-:Y:S01]  /*1730*/  IMAD.IADD R190, R0, 0x1, R187 ;  /* 0x0000000100be7824 */ /* 0x000fe200078e02bb */
[----:B------:R-:W-:Y:S01]  /*1740*/  IADD3 R252, R217, 0x40, RZ ;  /* 0x00000040d9fc7810 */ /* 0x000fe20007ffe0ff */
[----:B------:R-:W-:Y:S01]  /*1750*/  IMAD.IADD R193, R192, 0x1, R0 ;  /* 0x00000001c0c17824 */ /* 0x000fe200078e0200 */
[----:B------:R-:W-:Y:S01]  /*1760*/  SHF.R.S32.HI R8, RZ, 0x1f, R15 ;  /* 0x0000001fff087819 */ /* 0x000fe2000001140f */
[----:B------:R-:W-:Y:S01]  /*1770*/  IMAD.IADD R189, R0, 0x1, R188 ;  /* 0x0000000100bd7824 */ /* 0x000fe200078e02bc */
[----:B------:R-:W-:-:S02]  /*1780*/  SHF.R.S32.HI R9, RZ, 0x1f, R16 ;  /* 0x0000001fff097819 */ /* 0x000fc40000011410 */
[----:B------:R-:W-:Y:S02]  /*1790*/  SHF.R.S32.HI R8, RZ, 0x1f, R11 ;  /* 0x0000001fff087819 */ /* 0x000fe4000001140b */
[----:B------:R-:W-:Y:S02]  /*17a0*/  SHF.R.S32.HI R9, RZ, 0x1f, R14 ;  /* 0x0000001fff097819 */ /* 0x000fe4000001140e */
[----:B------:R-:W-:Y:S02]  /*17b0*/  SHF.R.S32.HI R8, RZ, 0x1f, R7 ;  /* 0x0000001fff087819 */ /* 0x000fe40000011407 */
[----:B------:R-:W-:Y:S02]  /*17c0*/  IADD3 R139, R140, 0x60, RZ ;  /* 0x000000608c8b7810 */ /* 0x000fe40007ffe0ff */
[----:B------:R-:W-:Y:S02]  /*17d0*/  IADD3 R214, R136, 0xc0, RZ ;  /* 0x000000c088d67810 */ /* 0x000fe40007ffe0ff */
[----:B------:R-:W-:-:S02]  /*17e0*/  IADD3 R250, R217, 0x48, RZ ;  /* 0x00000048d9fa7810 */ /* 0x000fc40007ffe0ff */
[----:B------:R-:W-:Y:S02]  /*17f0*/  SHF.R.S32.HI R12, RZ, 0x1f, R12 ;  /* 0x0000001fff0c7819 */ /* 0x000fe4000001140c */
[----:B------:R-:W-:Y:S02]  /*1800*/  SHF.R.S32.HI R9, RZ, 0x1f, R10 ;  /* 0x0000001fff097819 */ /* 0x000fe4000001140a */
[----:B------:R-:W-:Y:S02]  /*1810*/  SHF.R.S32.HI R7, RZ, 0x1f, R252 ;  /* 0x0000001fff077819 */ /* 0x000fe400000114fc */
.L_x_1169:
[----:B------:R-:W-:-:S04]  /*1820*/  IMAD.MOV.U32 R13, RZ, RZ, 0x4 ;  /* 0x00000004ff0d7424 */ /* 0x000fc800078e00ff */
[----:B------:R-:W-:-:S05]  /*1830*/  IMAD.WIDE R2, R235, R13, c[0x0][0x588] ;  /* 0x00016200eb027625 */ /* 0x000fca00078e020d */
[----:B------:R-:W2:Y:S01]  /*1840*/  LDG.E R236, [R2.64] ;  /* 0x0000000602ec7981 */ /* 0x000ea2000c1e1900 */
[----:B------:R-:W-:Y:S01]  /*1850*/  ISETP.NE.U32.AND P4, PT, RZ, c[0x0][0x360], PT ;  /* 0x0000d800ff007a0c */ /* 0x000fe20003f85070 */
[----:B------:R-:W-:Y:S01]  /*1860*/  CS2R R112, SRZ ;  /* 0x0000000000707805 */ /* 0x000fe2000001ff00 */
        /* <DEDUP_REMOVED lines=8> */
[----:B------:R-:W-:Y:S01]  /*18f0*/  IMAD.MOV.U32 R12, RZ, RZ, RZ ;  /* 0x000000ffff0c7224 */ /* 0x000fe200078e00ff */
[----:B--2---:R-:W-:Y:S02]  /*1900*/  SHF.R.S32.HI R241, RZ, 0x1f, R236 ;  /* 0x0000001ffff17819 */ /* 0x004fe400000114ec */
[C---:B------:R-:W-:Y:S02]  /*1910*/  @P4 LEA R2, P0, R236.reuse, c[0x0][0x360], 0x2 ;  /* 0x0000d800ec024a11 */ /* 0x040fe400078010ff */
[----:B------:R-:W-:-:S02]  /*1920*/  @P2 LEA R4, P1, R236, c[0x0][0x370], 0x2 ;  /* 0x0000dc00ec042a11 */ /* 0x000fc400078210ff */
        /* <DEDUP_REMOVED lines=24> */
.L_x_997:
[----:B------:R-:W-:-:S04]  /*1ab0*/  ISETP.NE.U32.AND P0, PT, RZ, c[0x0][0x368], PT ;  /* 0x0000da00ff007a0c */ /* 0x000fc80003f05070 */
[----:B------:R-:W-:-:S13]  /*1ac0*/  ISETP.NE.AND.EX P0, PT, RZ, c[0x0][0x36c], PT, P0 ;  /* 0x0000db00ff007a0c */ /* 0x000fda0003f05300 */
[----:B------:R-:W-:Y:S05]  /*1ad0*/  @!P0 BRA `(.L_x_998) ;  /* 0x0000004000008947 */ /* 0x000fea0003800000 */
[----:B---3--:R-:W-:-:S04]  /*1ae0*/  LEA R4, P0, R236, c[0x0][0x368], 0x2 ;  /* 0x0000da00ec047a11 */ /* 0x008fc800078010ff */
[----:B------:R-:W-:-:S05]  /*1af0*/  LEA.HI.X R5, R236, c[0x0][0x36c], R241, 0x2, P0 ;  /* 0x0000db00ec057a11 */ /* 0x000fca00000f14f1 */
[----:B------:R1:W5:Y:S01]  /*1b00*/  LDG.E R11, [R4.64] ;  /* 0x00000006040b7981 */ /* 0x000362000c1e1900 */
[----:B------:R-:W-:Y:S05]  /*1b10*/  BRA `(.L_x_999) ;  /* 0x0000005000007947 */ /* 0x000fea0003800000 */
.L_x_998:
[----:B------:R-:W-:Y:S01]  /*1b20*/  MOV R11, c[0x0][0x1d0] ;  /* 0x00007400000b7a02 */ /* 0x000fe20000000f00 */
[----:B------:R-:W-:Y:S05]  /*1b30*/  @!P6 BRA `(.L_x_999) ;  /* 0x000000300000e947 */ /* 0x000fea0003800000 */
[----:B---3--:R-:W2:Y:S04]  /*1b40*/  LDG.E R6, [R4.64] ;  /* 0x0000000604067981 */ /* 0x008ea8000c1e1900 */
[----:B------:R-:W2:Y:S02]  /*1b50*/  LDG.E R0, [R4.64+0x4] ;  /* 0x0000040604007981 */ /* 0x000ea4000c1e1900 */
[----:B--2---:R-:W-:Y:S02]  /*1b60*/  IADD3 R11, -R6, R0, RZ ;  /* 0x00000000060b7210 */ /* 0x004fe40007ffe1ff */
.L_x_999:
[----:B-1-3--:R1:W2:Y:S04]  /*1b70*/  @P5 LDG.E R5, [R2.64] ;  /* 0x0000000602055981 */ /* 0x00a2a8000c1e1900 */
[----:B------:R1:W2:Y:S01]  /*1b80*/  @P5 LDG.E R4, [R2.64+0x4] ;  /* 0x0000040602045981 */ /* 0x0002a2000c1e1900 */
[----:B------:R-:W-:Y:S01]  /*1b90*/  ISETP.NE.U32.AND P0, PT, RZ, c[0x0][0x378], PT ;  /* 0x0000de00ff007a0c */ /* 0x000fe20003f05070 */
[----:B-----5:R-:W-:-:S03]  /*1ba0*/  IMAD.MOV.U32 R110, RZ, RZ, R11 ;  /* 0x000000ffff6e7224 */ /* 0x020fc600078e000b */
[----:B------:R-:W-:Y:S01]  /*1bb0*/  ISETP.NE.AND.EX P1, PT, RZ, c[0x0][0x37c], PT, P0 ;  /* 0x0000df00ff007a0c */ /* 0x000fe20003f25300 */
[----:B------:R-:W-:Y:S02]  /*1bc0*/  IMAD.MOV.U32 R0, RZ, RZ, c[0x0][0x2c4] ;  /* 0x0000b100ff007624 */ /* 0x000fe400078e00ff */
[----:B------:R-:W-:Y:S02]  /*1bd0*/  IMAD.SHL.U32 R233, R233, 0x80, RZ ;  /* 0x00000080e9e97824 */ /* 0x000fe400078e00ff */
[----:B------:R-:W-:-:S08]  /*1be0*/  IMAD.MOV.U32 R64, RZ, RZ, c[0x0][0x228] ;  /* 0x00008a00ff407624 */ /* 0x000fd000078e00ff */
[----:B-1----:R-:W-:-:S04]  /*1bf0*/  @P1 LEA R2, P0, R236, c[0x0][0x378], 0x2 ;  /* 0x0000de00ec021a11 */ /* 0x002fc800078010ff */
[----:B------:R-:W-:Y:S02]  /*1c00*/  @P1 LEA.HI.X R3, R236, c[0x0][0x37c], R241, 0x2, P0 ;  /* 0x0000df00ec031a11 */ /* 0x000fe400000f14f1 */
[----:B------:R-:W-:Y:S01]  /*1c10*/  ISETP.NE.AND P0, PT, R0, 0x1, PT ;  /* 0x000000010000780c */ /* 0x000fe20003f05270 */
[----:B------:R-:W-:Y:S01]  /*1c20*/  IMAD.IADD R10, R11, 0x1, -R113 ;  /* 0x000000010b0a7824 */ /* 0x000fe200078e0a71 */
[----:B------:R-:W-:Y:S01]  /*1c30*/  IADD3 R0, R233, 0x7f, RZ ;  /* 0x0000007fe9007810 */ /* 0x000fe20007ffe0ff */
[----:B------:R1:W5:Y:S01]  /*1c40*/  @P1 LDG.E R110, [R2.64] ;  /* 0x00000006026e1981 */ /* 0x000362000c1e1900 */
[----:B------:R-:W-:Y:S01]  /*1c50*/  LOP3.LUT R6, R234, 0xff0000, RZ, 0xc0, !PT ;  /* 0x00ff0000ea067812 */ /* 0x000fe200078ec0ff */
[----:B------:R-:W-:Y:S08]  /*1c60*/  BSSY B0, `(.L_x_1000) ;  /* 0x0000036000007945 */ /* 0x000ff00003800000 */
[----:B-1----:R-:W-:Y:S01]  /*1c70*/  @P0 IMAD.HI.U32 R2, R0, c[0x0][0x2c8], RZ ;  /* 0x0000b20000020a27 */ /* 0x002fe200078e00ff */
[----:B------:R-:W-:-:S04]  /*1c80*/  LOP3.LUT R3, R234, 0xff000000, RZ, 0xc0, !PT ;  /* 0xff000000ea037812 */ /* 0x000fc800078ec0ff */
[----:B------:R-:W-:Y:S02]  /*1c90*/  @P0 SHF.R.U32.HI R0, RZ, c[0x0][0x2cc], R2 ;  /* 0x0000b300ff000a19 */ /* 0x000fe40000011602 */
[----:B------:R-:W-:-:S04]  /*1ca0*/  SHF.R.U32.HI R3, RZ, 0x8, R3 ;  /* 0x00000008ff037819 */ /* 0x000fc80000011603 */
[----:B------:R-:W-:-:S04]  /*1cb0*/  LEA.HI R3, R6, R3, RZ, 0x10 ;  /* 0x0000000306037211 */ /* 0x000fc800078f80ff */
[----:B------:R-:W-:Y:S02]  /*1cc0*/  SHF.R.U32.HI R234, RZ, 0x10, R3 ;  /* 0x00000010ffea7819 */ /* 0x000fe40000011603 */
[----:B------:R-:W-:Y:S02]  /*1cd0*/  LOP3.LUT R251, R3, 0xff, RZ, 0xc0, !PT ;  /* 0x000000ff03fb7812 */ /* 0x000fe400078ec0ff */
[----:B------:R-:W-:-:S04]  /*1ce0*/  ISETP.NE.AND P1, PT, R234, RZ, PT ;  /* 0x000000ffea00720c */ /* 0x000fc80003f25270 */
[----:B------:R-:W-:Y:S01]  /*1cf0*/  SEL R109, R234, c[0x0][0x338], P1 ;  /* 0x0000ce00ea6d7a07 */ /* 0x000fe20000800000 */
[----:B--2---:R-:W-:-:S04]  /*1d00*/  @P5 IMAD.IADD R64, R4, 0x1, -R5 ;  /* 0x0000000104405824 */ /* 0x004fc800078e0a05 */
[----:B------:R-:W-:-:S05]  /*1d10*/  IMAD.IADD R237, R10, 0x1, R64 ;  /* 0x000000010aed7824 */ /* 0x000fca00078e0240 */
[C---:B------:R-:W-:Y:S02]  /*1d20*/  IADD3 R120, R237.reuse, 0x20, -R238 ;  /* 0x00000020ed787810 */ /* 0x040fe40007ffe8ee */
[----:B------:R-:W-:-:S03]  /*1d30*/  IADD3 R2, R237, 0x1f, RZ ;  /* 0x0000001fed027810 */ /* 0x000fc60007ffe0ff */
[----:B------:R-:W-:Y:S01]  /*1d40*/  IMAD.IADD R0, R120, 0x1, R0 ;  /* 0x0000000178007824 */ /* 0x000fe200078e0200 */
[----:B------:R-:W-:-:S04]  /*1d50*/  SHF.R.S32.HI R4, RZ, 0x1f, R2 ;  /* 0x0000001fff047819 */ /* 0x000fc80000011402 */
[----:B------:R-:W-:Y:S02]  /*1d60*/  SHF.R.S32.HI R5, RZ, 0x1f, R0 ;  /* 0x0000001fff057819 */ /* 0x000fe40000011400 */
[----:B------:R-:W-:Y:S02]  /*1d70*/  LEA.HI R2, R4, R2, RZ, 0x5 ;  /* 0x0000000204027211 */ /* 0x000fe400078f28ff */
[----:B------:R-:W-:Y:S02]  /*1d80*/  LEA.HI R0, R5, R0, RZ, 0x5 ;  /* 0x0000000005007211 */ /* 0x000fe400078f28ff */
[----:B------:R-:W-:Y:S02]  /*1d90*/  SHF.R.S32.HI R117, RZ, 0x5, R2 ;  /* 0x00000005ff757819 */ /* 0x000fe40000011402 */
[----:B------:R-:W-:-:S04]  /*1da0*/  SHF.R.S32.HI R0, RZ, 0x5, R0 ;  /* 0x00000005ff007819 */ /* 0x000fc80000011400 */
[----:B------:R-:W-:Y:S01]  /*1db0*/  IMNMX R5, R117, R0, PT ;  /* 0x0000000075057217 */ /* 0x000fe20003800200 */
[----:B------:R-:W-:-:S03]  /*1dc0*/  IMAD.MOV.U32 R0, RZ, RZ, RZ ;  /* 0x000000ffff007224 */ /* 0x000fc600078e00ff */
[----:B------:R-:W-:-:S13]  /*1dd0*/  ISETP.GE.AND P0, PT, R5, 0x1, PT ;  /* 0x000000010500780c */ /* 0x000fda0003f06270 */
        /* <DEDUP_REMOVED lines=30> */
.L_x_1001:
[----:B------:R-:W-:Y:S05]  /*1fc0*/  BSYNC B0 ;  /* 0x0000000000007941 */ /* 0x000fea0003800000 */
.L_x_1000:
        /* <DEDUP_REMOVED lines=222> */
.L_x_1021:
[-C--:B------:R-:W-:Y:S01]  /*2db0*/  IMAD R0, R116, R46.reuse, RZ ;  /* 0x0000002e74007224 */ /* 0x080fe200078e02ff */
[----:B------:R-:W-:Y:S01]  /*2dc0*/  SHF.R.S32.HI R60, RZ, 0x1f, R46 ;  /* 0x0000001fff3c7819 */ /* 0x000fe2000001142e */
[----:B------:R-:W-:Y:S01]  /*2dd0*/  IMAD.WIDE.U32 R10, R124, R46, RZ ;  /* 0x0000002e7c0a7225 */ /* 0x000fe200078e00ff */
[----:B------:R-:W-:Y:S04]  /*2de0*/  DEPBAR.LE SB0, 0x0 ;  /* 0x000080000000791a */ /* 0x000fe80000000000 */
[----:B------:R-:W-:Y:S01]  /*2df0*/  WARPSYNC 0xffffffff ;  /* 0xffffffff00007948 */ /* 0x000fe20003800000 */
[----:B------:R-:W-:Y:S01]  /*2e00*/  BAR.SYNC.DEFER_BLOCKING 0x0 ;  /* 0x0000000000007b1d */ /* 0x000fe20000010000 */
[----:B------:R-:W-:Y:S01]  /*2e10*/  ISETP.GE.AND P1, PT, R128, 0x1, PT ;  /* 0x000000018000780c */ /* 0x000fe20003f26270 */
[----:B------:R-:W-:Y:S01]  /*2e20*/  IMAD R2, R60, R124, R0 ;  /* 0x0000007c3c027224 */ /* 0x000fe200078e0200 */
[----:B------:R-:W-:Y:S03]  /*2e30*/  IADD3 R0, P0, R101, R10, RZ ;  /* 0x0000000a65007210 */ /* 0x000fe60007f1e0ff */
[----:B------:R-:W-:Y:S04]  /*2e40*/  IMAD.IADD R13, R11, 0x1, R2 ;  /* 0x000000010b0d7824 */ /* 0x000fe800078e0202 */
        /* <DEDUP_REMOVED lines=19> */
[C---:B------:R-:W-:Y:S01]  /*2f80*/  IADD3 R15, R140.reuse, 0x20, RZ ;  /* 0x000000208c0f7810 */ /* 0x040fe20007ffe0ff */
[----:B------:R-:W-:Y:S01]  /*2f90*/  CS2R R16, SRZ ;  /* 0x0000000000107805 */ /* 0x000fe2000001ff00 */
[----:B------:R-:W-:Y:S01]  /*2fa0*/  IADD3 R19, R140, 0x40, RZ ;  /* 0x000000408c137810 */ /* 0x000fe20007ffe0ff */
[----:B------:R-:W-:Y:S01]  /*2fb0*/  CS2R R12, SRZ ;  /* 0x00000000000c7805 */ /* 0x000fe2000001ff00 */
[----:B------:R-:W-:Y:S01]  /*2fc0*/  CS2R R6, SRZ ;  /* 0x0000000000067805 */ /* 0x000fe2000001ff00 */
[----:B------:R-:W-:Y:S01]  /*2fd0*/  CS2R R2, SRZ ;  /* 0x0000000000027805 */ /* 0x000fe2000001ff00 */
[----:B------:R-:W-:Y:S01]  /*2fe0*/  CS2R R32, SRZ ;  /* 0x0000000000207805 */ /* 0x000fe2000001ff00 */
[----:B------:R-:W-:Y:S01]  /*2ff0*/  CS2R R30, SRZ ;  /* 0x00000000001e7805 */ /* 0x000fe2000001ff00 */
[----:B------:R-:W-:Y:S01]  /*3000*/  CS2R R28, SRZ ;  /* 0x00000000001c7805 */ /* 0x000fe2000001ff00 */
[----:B------:R-:W-:Y:S02]  /*3010*/  CS2R R22, SRZ ;  /* 0x0000000000167805 */ /* 0x000fe4000001ff00 */
        /* <DEDUP_REMOVED lines=33> */
.L_x_1007:
[----:B------:R-:W-:Y:S05]  /*3230*/  BSYNC B0 ;  /* 0x0000000000007941 */ /* 0x000fea0003800000 */
.L_x_1006:
        /* <DEDUP_REMOVED lines=35> */
[C---:B------:R-:W-:Y:S01]  /*3470*/  @!P0 IMAD.U32 R5, R23.reuse, 0x10000, RZ ;  /* 0x0001000017058824 */ /* 0x040fe200078e00ff */
[----:B------:R-:W-:Y:S02]  /*3480*/  @!P0 PRMT R14, R2, 0x5410, R0 ;  /* 0x00005410020e8816 */ /* 0x000fe40000000000 */
[C---:B------:R-:W-:Y:S02]  /*3490*/  @!P0 SHF.L.U32 R3, R4.reuse, 0x10, RZ ;  /* 0x0000001004038819 */ /* 0x040fe400000006ff */
        /* <DEDUP_REMOVED lines=39> */
.L_x_1010:
[----:B------:R-:W-:Y:S05]  /*3710*/  BSYNC B0 ;  /* 0x0000000000007941 */ /* 0x000fea0003800000 */
.L_x_1009:
        /* <DEDUP_REMOVED lines=56> */
.L_x_1012:
[----:B------:R-:W-:Y:S05]  /*3aa0*/  BSYNC B0 ;  /* 0x0000000000007941 */ /* 0x000fea0003800000 */
.L_x_1011:
        /* <DEDUP_REMOVED lines=56> */
.L_x_1014:
[----:B------:R-:W-:Y:S05]  /*3e30*/  BSYNC B0 ;  /* 0x0000000000007941 */ /* 0x000fea0003800000 */
.L_x_1013:
        /* <DEDUP_REMOVED lines=56> */
.L_x_1005:
        /* <DEDUP_REMOVED lines=31> */
.L_x_1016:
[----:B------:R-:W-:Y:S05]  /*43b0*/  BSYNC B0 ;  /* 0x0000000000007941 */ /* 0x000fea0003800000 */
.L_x_1015:
        /* <DEDUP_REMOVED lines=137> */
.L_x_1018:
[----:B------:R-:W-:Y:S05]  /*4c50*/  BSYNC B0 ;  /* 0x0000000000007941 */ /* 0x000fea0003800000 */
.L_x_1017:
        /* <DEDUP_REMOVED lines=117> */
.L_x_1004:
        /* <DEDUP_REMOVED lines=21> */
.L_x_1008:
[----:B------:R-:W-:Y:S05]  /*5500*/  BSYNC B1 ;  /* 0x0000000000017941 */ /* 0x000fea0003800000 */
.L_x_1003:
[----:B-1---5:R-:W-:Y:S01]  /*5510*/  IMAD.SHL.U32 R6, R46, 0x20, RZ ;  /* 0x000000202e067824 */ /* 0x022fe200078e00ff */
[----:B------:R-:W-:Y:S03]  /*5520*/  BSSY B0, `(.L_x_1019) ;  /* 0x0000036000007945 */ /* 0x000fe60003800000 */
[----:B------:R-:W-:Y:S05]  /*5530*/  IMAD.IADD R0, R102, 0x1, -R6 ;  /* 0x0000000166007824 */ /* 0x000fea00078e0a06 */
[----:B------:R-:W-:Y:S11]  /*5540*/  ISETP.GE.AND P0, PT, R0, 0x1, PT ;  /* 0x000000010000780c */ /* 0x000ff60003f06270 */
[----:B------:R-:W-:Y:S02]  /*5550*/  @!UPT UIADD3 URZ, URZ, URZ, URZ ;  /* 0x0000003f3f3ff290 */ /* 0x000fe4000fffe03f */
[C---:B------:R-:W-:Y:S02]  /*5560*/  @P0 LEA R0, P1, R46.reuse, R103, 0x5 ;  /* 0x000000672e000211 */ /* 0x040fe400078228ff */
[----:B--2---:R-:W-:Y:S02]  /*5570*/  @P0 MOV R3, R98 ;  /* 0x0000006200030202 */ /* 0x004fe40000000f00 */
[----:B------:R-:W-:Y:S05]  /*5580*/  @P0 LEA.HI.X R2, R46, R106, R60, 0x5, P1 ;  /* 0x0000006a2e020211 */ /* 0x000fea00008f2c3c */
[----:B------:R-:W-:Y:S02]  /*5590*/  @P0 IMAD R4, R2, c[0x0][0x258], RZ ;  /* 0x0000960002040a24 */ /* 0x000fe400078e02ff */
[----:B------:R-:W-:Y:S04]  /*55a0*/  @P0 IMAD.MOV.U32 R2, RZ, RZ, R82 ;  /* 0x000000ffff020224 */ /* 0x000fe800078e0052 */
[C---:B------:R-:W-:Y:S04]  /*55b0*/  @P0 IMAD.WIDE.U32 R2, R0.reuse, c[0x0][0x258], R2 ;  /* 0x0000960000020a25 */ /* 0x040fe800078e0002 */
        /* <DEDUP_REMOVED lines=44> */
.L_x_1020:
[----:B-1----:R-:W-:Y:S05]  /*5880*/  BSYNC B0 ;  /* 0x0000000000007941 */ /* 0x002fea0003800000 */
.L_x_1019:
        /* <DEDUP_REMOVED lines=22> */
.L_x_1002:
[----:B------:R-:W-:Y:S01]  /*59f0*/  IMAD.MOV.U32 R0, RZ, RZ, c[0x0][0x2c4] ;  /* 0x0000b100ff007624 */ /* 0x000fe200078e00ff */
[----:B------:R-:W-:Y:S01]  /*5a00*/  LOP3.LUT R216, R216, 0xffffffdf, RZ, 0xc0, !PT ;  /* 0xffffffdfd8d87812 */ /* 0x000fe200078ec0ff */
[----:B------:R-:W-:Y:S01]  /*5a10*/  BSSY B0, `(.L_x_1022) ;  /* 0x000002c000007945 */ /* 0x000fe20003800000 */
[----:B------:R-:W-:-:S02]  /*5a20*/  IMAD.IADD R10, R112, 0x1, R113 ;  /* 0x00000001700a7824 */ /* 0x000fc400078e0271 */
[----:B------:R-:W-:Y:S02]  /*5a30*/  ISETP.NE.AND P3, PT, R0, 0x1, PT ;  /* 0x000000010000780c */ /* 0x000fe40003f65270 */
[----:B------:R-:W-:-:S11]  /*5a40*/  IADD3 R0, R233, 0x7f, RZ ;  /* 0x0000007fe9007810 */ /* 0x000fd60007ffe0ff */
[----:B------:R-:W-:Y:S01]  /*5a50*/  @P3 IMAD.HI.U32 R2, R0, c[0x0][0x2c8], RZ ;  /* 0x0000b20000023a27 */ /* 0x000fe200078e00ff */
[----:B------:R-:W-:-:S04]  /*5a60*/  @P3 LOP3.LUT R216, R216, 0x20, RZ, 0xfc, !PT ;  /* 0x00000020d8d83812 */ /* 0x000fc800078efcff */
[----:B------:R-:W-:-:S05]  /*5a70*/  @P3 SHF.R.U32.HI R0, RZ, c[0x0][0x2cc], R2 ;  /* 0x0000b300ff003a19 */ /* 0x000fca0000011602 */
[----:B------:R-:W-:-:S05]  /*5a80*/  IMAD.IADD R0, R120, 0x1, R0 ;  /* 0x0000000178007824 */ /* 0x000fca00078e0200 */
[----:B------:R-:W-:-:S04]  /*5a90*/  SHF.R.S32.HI R2, RZ, 0x1f, R0 ;  /* 0x0000001fff027819 */ /* 0x000fc80000011400 */
[----:B------:R-:W-:-:S04]  /*5aa0*/  LEA.HI R0, R2, R0, RZ, 0x5 ;  /* 0x0000000002007211 */ /* 0x000fc800078f28ff */
[----:B------:R-:W-:-:S04]  /*5ab0*/  SHF.R.S32.HI R0, RZ, 0x5, R0 ;  /* 0x00000005ff007819 */ /* 0x000fc80000011400 */
[----:B-1----:R-:W-:Y:S01]  /*5ac0*/  IMNMX R5, R117, R0, PT ;  /* 0x0000000075057217 */ /* 0x002fe20003800200 */
        /* <DEDUP_REMOVED lines=32> */
.L_x_1023:
[----:B------:R-:W-:Y:S05]  /*5cd0*/  BSYNC B0 ;  /* 0x0000000000007941 */ /* 0x000fea0003800000 */
.L_x_1022:
[----:B------:R-:W-:Y:S01]  /*5ce0*/  IMAD R212, R251, R0, RZ ;  /* 0x00000000fbd47224 */ /* 0x000fe200078e02ff */
        /* <DEDUP_REMOVED lines=72> */
[----:B------:R-:W1:Y:S03]  /*6170*/  S2R R6, SR_TID.X ;  /* 0x0000000000067919 */ /* 0x000e660000002100 */
[----:B------:R-:W-:-:S13]  /*6180*/  ISETP.NE.AND.EX P1, PT, RZ, c[0x0][0x344], PT, P0 ;  /* 0x0000d100ff007a0c */ /* 0x000fda0003f25300 */
[----:B------:R-:W-:-:S04]  /*6190*/  @P1 IMAD.MOV.U32 R2, RZ, RZ, 0x4 ;  /* 0x00000004ff021424 */ /* 0x000fc800078e00ff */
[----:B------:R-:W-:-:S05]  /*61a0*/  @P1 IMAD.WIDE R2, R236, R2, c[0x0][0x340] ;  /* 0x0000d000ec021625 */ /* 0x000fca00078e0202 */
[----:B------:R1:W2:Y:S01]  /*61b0*/  @P1 LDG.E R14, [R2.64] ;  /* 0x00000006020e1981 */ /* 0x0002a2000c1e1900 */
[----:B------:R-:W-:Y:S02]  /*61c0*/  SHF.R.S32.HI R0, RZ, 0x1f, R119 ;  /* 0x0000001fff007819 */ /* 0x000fe40000011477 */
[----:B------:R-:W-:Y:S02]  /*61d0*/  ISETP.NE.U32.AND P2, PT, RZ, c[0x0][0x348], PT ;  /* 0x0000d200ff007a0c */ /* 0x000fe40003f45070 */
[----:B------:R-:W-:Y:S01]  /*61e0*/  SHF.R.S32.HI R19, RZ, 0x1f, R136 ;  /* 0x0000001fff137819 */ /* 0x000fe20000011488 */
[----:B------:R-:W-:Y:S01]  /*61f0*/  IMAD R0, R0, c[0x0][0x178], RZ ;  /* 0x00005e0000007a24 */ /* 0x000fe200078e02ff */
[----:B------:R-:W-:Y:S02]  /*6200*/  MOV R18, R136 ;  /* 0x0000008800127202 */ /* 0x000fe40000000f00 */
[----:B------:R-:W-:Y:S01]  /*6210*/  ISETP.GE.AND P6, PT, R138, c[0x0][0x1d4], PT ;  /* 0x000075008a007a0c */ /* 0x000fe20003fc6270 */
[----:B------:R-:W-:Y:S01]  /*6220*/  IMAD R0, R119, c[0x0][0x17c], R0 ;  /* 0x00005f0077007a24 */ /* 0x000fe200078e0200 */
[----:B------:R-:W-:-:S02]  /*6230*/  LOP3.LUT R216, R216, 0xfffffffe, RZ, 0xc0, !PT ;  /* 0xfffffffed8d87812 */ /* 0x000fc400078ec0ff */
[----:B------:R-:W-:Y:S02]  /*6240*/  ISETP.GE.AND P5, PT, R213, c[0x0][0x1d4], PT ;  /* 0x00007500d5007a0c */ /* 0x000fe40003fa6270 */
[----:B------:R-:W-:Y:S02]  /*6250*/  ISETP.GE.AND P4, PT, R214, c[0x0][0x1d4], PT ;  /* 0x00007500d6007a0c */ /* 0x000fe40003f86270 */
[----:B------:R-:W-:Y:S02]  /*6260*/  IADD3 R108, R204, -0x1, RZ ;  /* 0xffffffffcc6c7810 */ /* 0x000fe40007ffe0ff */
[----:B-1----:R-:W-:-:S04]  /*6270*/  LEA.HI R2, R131, R6, RZ, 0x3 ;  /* 0x0000000683027211 */ /* 0x002fc800078f18ff */
[----:B------:R-:W-:Y:S01]  /*6280*/  LOP3.LUT R4, R2, 0xfffffff8, RZ, 0xc0, !PT ;  /* 0xfffffff802047812 */ /* 0x000fe200078ec0ff */
[----:B------:R-:W-:-:S04]  /*6290*/  IMAD.WIDE.U32 R2, R119, c[0x0][0x178], RZ ;  /* 0x00005e0077027a25 */ /* 0x000fc800078e00ff */
[----:B------:R-:W-:Y:S01]  /*62a0*/  IMAD.IADD R99, R6, 0x1, -R4 ;  /* 0x0000000106637824 */ /* 0x000fe200078e0a04 */
[----:B------:R-:W-:Y:S01]  /*62b0*/  SHF.R.S32.HI R6, RZ, 0x1f, R211 ;  /* 0x0000001fff067819 */ /* 0x000fe200000114d3 */
[----:B------:R-:W-:Y:S01]  /*62c0*/  IMAD.IADD R3, R3, 0x1, R0 ;  /* 0x0000000103037824 */ /* 0x000fe200078e0200 */
[----:B------:R-:W-:Y:S02]  /*62d0*/  IADD3 R4, P0, R211, R10, RZ ;  /* 0x0000000ad3047210 */ /* 0x000fe40007f1e0ff */
[----:B------:R-:W-:Y:S01]  /*62e0*/  LEA R0, R99, R211, 0x5 ;  /* 0x000000d363007211 */ /* 0x000fe200078e28ff */
[----:B------:R-:W-:Y:S01]  /*62f0*/  IMAD.WIDE.U32 R2, R239, c[0x0][0x1b8], R2 ;  /* 0x00006e00ef027a25 */ /* 0x000fe200078e0002 */
[----:B------:R-:W-:Y:S02]  /*6300*/  LEA.HI.X.SX32 R6, R10, R6, 0x1, P0 ;  /* 0x000000060a067211 */ /* 0x000fe400000f0eff */
[----:B------:R-:W-:Y:S01]  /*6310*/  ISETP.NE.AND.EX P0, PT, RZ, c[0x0][0x34c], PT, P2 ;  /* 0x0000d300ff007a0c */ /* 0x000fe20003f05320 */
[----:B------:R-:W-:Y:S01]  /*6320*/  IMAD.IADD R10, R233, 0x1, R0 ;  /* 0x00000001e90a7824 */ /* 0x000fe200078e0200 */
[----:B------:R-:W-:Y:S01]  /*6330*/  ISETP.GE.AND P2, PT, R213, c[0x0][0x198], PT ;  /* 0x00006600d5007a0c */ /* 0x000fe20003f46270 */
[----:B------:R-:W-:Y:S01]  /*6340*/  IMAD R3, R239, c[0x0][0x1bc], R3 ;  /* 0x00006f00ef037a24 */ /* 0x000fe200078e0203 */
[----:B------:R-:W-:Y:S01]  /*6350*/  SEL R7, R241, RZ, !P0 ;  /* 0x000000fff1077207 */ /* 0x000fe20004000000 */
[----:B------:R-:W-:Y:S01]  /*6360*/  @P3 IMAD.HI.U32 R8, R10, c[0x0][0x2c8], RZ ;  /* 0x0000b2000a083a27 */ /* 0x000fe200078e00ff */
[----:B------:R-:W-:-:S02]  /*6370*/  SEL R5, R236, RZ, !P0 ;  /* 0x000000ffec057207 */ /* 0x000fc40004000000 */
[----:B------:R-:W-:Y:S01]  /*6380*/  ISETP.GE.AND P0, PT, R136, c[0x0][0x1d4], PT ;  /* 0x0000750088007a0c */ /* 0x000fe20003f06270 */
[----:B------:R-:W-:Y:S02]  /*6390*/  IMAD R7, R7, c[0x0][0x1c0], RZ ;  /* 0x0000700007077a24 */ /* 0x000fe400078e02ff */
[----:B------:R-:W-:-:S04]  /*63a0*/  IMAD.WIDE.U32 R2, R5, c[0x0][0x1c0], R2 ;  /* 0x0000700005027a25 */ /* 0x000fc800078e0002 */
[----:B------:R-:W-:Y:S02]  /*63b0*/  IMAD R13, R5, c[0x0][0x1c4], R7 ;  /* 0x00007100050d7a24 */ /* 0x000fe400078e0207 */
[----:B------:R-:W-:Y:S01]  /*63c0*/  IMAD.MOV.U32 R0, RZ, RZ, R10 ;  /* 0x000000ffff007224 */ /* 0x000fe200078e000a */
[----:B------:R-:W-:Y:S01]  /*63d0*/  @P3 SHF.R.U32.HI R0, RZ, c[0x0][0x2cc], R8 ;  /* 0x0000b300ff003a19 */ /* 0x000fe20000011608 */
[----:B------:R-:W-:Y:S01]  /*63e0*/  IMAD R5, R6, c[0x0][0x1e0], RZ ;  /* 0x0000780006057a24 */ /* 0x000fe200078e02ff */
[----:B------:R-:W-:Y:S01]  /*63f0*/  ISETP.GE.AND P3, PT, R138, c[0x0][0x198], PT ;  /* 0x000066008a007a0c */ /* 0x000fe20003f66270 */
[----:B------:R-:W-:Y:S01]  /*6400*/  IMAD R12, R6, c[0x0][0x208], RZ ;  /* 0x00008200060c7a24 */ /* 0x000fe200078e02ff */
[----:B------:R-:W-:Y:S01]  /*6410*/  @P0 LOP3.LUT R216, R216, 0x1, RZ, 0xfc, !PT ;  /* 0x00000001d8d80812 */ /* 0x000fe200078efcff */
[----:B------:R-:W-:Y:S01]  /*6420*/  IMAD R15, R4, c[0x0][0x1e4], R5 ;  /* 0x00007900040f7a24 */ /* 0x000fe200078e0205 */
[--C-:B------:R-:W-:Y:S01]  /*6430*/  SHF.R.S32.HI R5, RZ, 0x1f, R0.reuse ;  /* 0x0000001fff057819 */ /* 0x100fe20000011400 */
[----:B------:R-:W-:Y:S01]  /*6440*/  IMAD.MOV R11, RZ, RZ, -R0 ;  /* 0x000000ffff0b7224 */ /* 0x000fe200078e0a00 */
[----:B------:R-:W-:Y:S01]  /*6450*/  LOP3.LUT R216, R216, 0xfffffffd, RZ, 0xc0, !PT ;  /* 0xfffffffdd8d87812 */ /* 0x000fe200078ec0ff */
[----:B------:R-:W-:-:S04]  /*6460*/  IMAD.WIDE.U32 R6, R4, c[0x0][0x1e0], R18 ;  /* 0x0000780004067a25 */ /* 0x000fc800078e0012 */
[----:B------:R-:W-:-:S04]  /*6470*/  IMAD.WIDE.U32 R8, R4, c[0x0][0x208], R18 ;  /* 0x0000820004087a25 */ /* 0x000fc800078e0012 */
[----:B------:R-:W-:Y:S02]  /*6480*/  IMAD R12, R4, c[0x0][0x20c], R12 ;  /* 0x00008300040c7a24 */ /* 0x000fe400078e020c */
[----:B------:R-:W-:Y:S02]  /*6490*/  IMAD.IADD R3, R3, 0x1, R13 ;  /* 0x0000000103037824 */ /* 0x000fe400078e020d */
[----:B------:R-:W-:Y:S01]  /*64a0*/  IMAD R4, R5, c[0x0][0x1b0], RZ ;  /* 0x00006c0005047a24 */ /* 0x000fe200078e02ff */
[----:B------:R-:W-:Y:S01]  /*64b0*/  SEL R5, RZ, 0xffffffff, P6 ;  /* 0xffffffffff057807 */ /* 0x000fe20003000000 */
[----:B------:R-:W-:Y:S01]  /*64c0*/  IMAD R10, R11, c[0x0][0x2c4], R10 ;  /* 0x0000b1000b0a7a24 */ /* 0x000fe200078e020a */
[----:B------:R-:W-:Y:S01]  /*64d0*/  SEL R11, RZ, 0x1, P0 ;  /* 0x00000001ff0b7807 */ /* 0x000fe20000000000 */
[C---:B------:R-:W-:Y:S01]  /*64e0*/  IMAD R4, R0.reuse, c[0x0][0x1b4], R4 ;  /* 0x00006d0000047a24 */ /* 0x040fe200078e0204 */
[----:B------:R-:W-:Y:S01]  /*64f0*/  ISETP.NE.U32.AND P0, PT, RZ, c[0x0][0x350], PT ;  /* 0x0000d400ff007a0c */ /* 0x000fe20003f05070 */
[----:B------:R-:W-:Y:S01]  /*6500*/  IMAD.WIDE.U32 R2, R0, c[0x0][0x1b0], R2 ;  /* 0x00006c0000027a25 */ /* 0x000fe200078e0002 */
[----:B------:R-:W-:-:S02]  /*6510*/  SHF.L.U32 R0, R5, 0x1, RZ ;  /* 0x0000000105007819 */ /* 0x000fc400000006ff */
[----:B------:R-:W-:Y:S01]  /*6520*/  ISETP.NE.AND.EX P0, PT, RZ, c[0x0][0x354], PT, P0 ;  /* 0x0000d500ff007a0c */ /* 0x000fe20003f05300 */
[----:B------:R-:W-:Y:S01]  /*6530*/  IMAD.IADD R5, R9, 0x1, R12 ;  /* 0x0000000109057824 */ /* 0x000fe200078e020c */
[----:B------:R-:W-:Y:S01]  /*6540*/  SHF.R.S32.HI R9, RZ, 0x1f, R10 ;  /* 0x0000001fff097819 */ /* 0x000fe2000001140a */
[----:B------:R-:W-:Y:S01]  /*6550*/  IMAD.IADD R7, R7, 0x1, R15 ;  /* 0x0000000107077824 */ /* 0x000fe200078e020f */
[----:B------:R-:W-:Y:S01]  /*6560*/  IADD3 R3, R3, R4, RZ ;  /* 0x0000000403037210 */ /* 0x000fe20007ffe0ff */
[----:B------:R-:W-:Y:S01]  /*6570*/  IMAD.MOV.U32 R4, RZ, RZ, R8 ;  /* 0x000000ffff047224 */ /* 0x000fe200078e0008 */
[----:B------:R-:W-:Y:S01]  /*6580*/  LOP3.LUT R15, R0, 0x2, R11, 0xe2, !PT ;  /* 0x00000002000f7812 */ /* 0x000fe200078ee20b */
[----:B------:R-:W-:Y:S01]  /*6590*/  IMAD R0, R9, c[0x0][0x1a8], RZ ;  /* 0x00006a0009007a24 */ /* 0x000fe200078e02ff */
[----:B------:R-:W-:Y:S01]  /*65a0*/  SEL R12, RZ, 0x4, P5 ;  /* 0x00000004ff0c7807 */ /* 0x000fe20002800000 */
[----:B------:R-:W-:Y:S01]  /*65b0*/  IMAD.WIDE.U32 R8, R10, c[0x0][0x1a8], R2 ;  /* 0x00006a000a087a25 */ /* 0x000fe200078e0002 */
[----:B------:R-:W-:-:S03]  /*65c0*/  SEL R11, RZ, 0x8, P4 ;  /* 0x00000008ff0b7807 */ /* 0x000fc60002000000 */
[----:B------:R-:W-:Y:S01]  /*65d0*/  IMAD R13, R10, c[0x0][0x1ac], R0 ;  /* 0x00006b000a0d7a24 */ /* 0x000fe200078e0200 */
[----:B------:R-:W-:Y:S01]  /*65e0*/  LOP3.LUT R123, R11, R15, R12, 0xfe, !PT ;  /* 0x0000000f0b7b7212 */ /* 0x000fe200078efe0c */
[----:B------:R-:W-:Y:S01]  /*65f0*/  IMAD.WIDE.U32 R6, R239, c[0x0][0x1e8], R6 ;  /* 0x00007a00ef067a25 */ /* 0x000fe200078e0006 */
[----:B------:R-:W-:-:S03]  /*6600*/  IADD3 R15, R211, R233, RZ ;  /* 0x000000e9d30f7210 */ /* 0x000fc60007ffe0ff */
[----:B------:R-:W-:-:S04]  /*6610*/  IMAD.WIDE.U32 R2, R239, c[0x0][0x210], R4 ;  /* 0x00008400ef027a25 */ /* 0x000fc800078e0004 */
[----:B------:R-:W-:Y:S02]  /*6620*/  IMAD R5, R239, c[0x0][0x1ec], R7 ;  /* 0x00007b00ef057a24 */ /* 0x000fe400078e0207 */
[----:B------:R-:W-:Y:S02]  /*6630*/  IMAD.IADD R9, R9, 0x1, R13 ;  /* 0x0000000109097824 */ /* 0x000fe400078e020d */
[----:B------:R-:W-:Y:S02]  /*6640*/  IMAD R3, R239, c[0x0][0x214], R3 ;  /* 0x00008500ef037a24 */ /* 0x000fe400078e0203 */
[----:B------:R-:W-:Y:S01]  /*6650*/  IMAD.MOV.U32 R4, RZ, RZ, R6 ;  /* 0x000000ffff047224 */ /* 0x000fe200078e0006 */
[----:B--2---:R-:W-:Y:S01]  /*6660*/  @P1 SHF.R.S32.HI R10, RZ, 0x1f, R14 ;  /* 0x0000001fff0a1819 */ /* 0x004fe2000001140e */
[----:B------:R-:W-:Y:S01]  /*6670*/  @!P1 IMAD.MOV.U32 R14, RZ, RZ, R236 ;  /* 0x000000ffff0e9224 */ /* 0x000fe200078e00ec */
[----:B------:R-:W-:Y:S02]  /*6680*/  @!P1 MOV R10, R241 ;  /* 0x000000f1000a9202 */ /* 0x000fe40000000f00 */
[----:B------:R-:W-:-:S02]  /*6690*/  ISETP.GE.AND P1, PT, R214, c[0x0][0x198], PT ;  /* 0x00006600d6007a0c */ /* 0x000fc40003f26270 */
[----:B------:R-:W-:Y:S02]  /*66a0*/  SEL R0, R14, RZ, !P0 ;  /* 0x000000ff0e007207 */ /* 0x000fe40004000000 */
[----:B------:R-:W-:Y:S02]  /*66b0*/  SEL R7, R10, RZ, !P0 ;  /* 0x000000ff0a077207 */ /* 0x000fe40004000000 */
[----:B------:R-:W-:Y:S01]  /*66c0*/  LEA R17, P0, R8, c[0x0][0x160], 0x1 ;  /* 0x0000580008117a11 */ /* 0x000fe200078008ff */
[----:B------:R-:W-:-:S03]  /*66d0*/  IMAD.WIDE.U32 R220, R0, c[0x0][0x218], R2 ;  /* 0x0000860000dc7a25 */ /* 0x000fc600078e0002 */
[----:B------:R-:W-:Y:S01]  /*66e0*/  LEA.HI.X R14, R8, c[0x0][0x164], R9, 0x1, P0 ;  /* 0x00005900080e7a11 */ /* 0x000fe200000f0c09 */
[C---:B------:R-:W-:Y:S01]  /*66f0*/  IMAD R6, R7.reuse, c[0x0][0x1f0], RZ ;  /* 0x00007c0007067a24 */ /* 0x040fe200078e02ff */
[----:B------:R-:W-:Y:S01]  /*6700*/  ISETP.GE.AND P0, PT, R136, c[0x0][0x198], PT ;  /* 0x0000660088007a0c */ /* 0x000fe20003f06270 */
[----:B------:R-:W-:Y:S02]  /*6710*/  IMAD R7, R7, c[0x0][0x218], RZ ;  /* 0x0000860007077a24 */ /* 0x000fe400078e02ff */
[----:B------:R-:W-:-:S04]  /*6720*/  IMAD.WIDE.U32 R218, R0, c[0x0][0x1f0], R4 ;  /* 0x00007c0000da7a25 */ /* 0x000fc800078e0004 */
[C---:B------:R-:W-:Y:S02]  /*6730*/  IMAD R2, R0.reuse, c[0x0][0x1f4], R6 ;  /* 0x00007d0000027a24 */ /* 0x040fe400078e0206 */
[----:B------:R-:W-:Y:S02]  /*6740*/  IMAD R0, R0, c[0x0][0x21c], R7 ;  /* 0x0000870000007a24 */ /* 0x000fe400078e0207 */
[----:B------:R-:W-:Y:S02]  /*6750*/  IMAD.IADD R222, R219, 0x1, R2 ;  /* 0x00000001dbde7824 */ /* 0x000fe400078e0202 */
[----:B------:R-:W-:Y:S02]  /*6760*/  @P0 LOP3.LUT R216, R216, 0x2, RZ, 0xfc, !PT ;  /* 0x00000002d8d80812 */ /* 0x000fe400078efcff */
[----:B------:R-:W-:Y:S01]  /*6770*/  IADD3 R223, R221, R0, RZ ;  /* 0x00000000dddf7210 */ /* 0x000fe20007ffe0ff */
[----:B------:R-:W-:Y:S05]  /*6780*/  BRA.DIV ~URZ, `(.L_x_1025) ;  /* 0x00015cf27f007947 */ /* 0x000fea000b800000 */
[----:B------:R1:W2:Y:S02]  /*6790*/  SHFL.IDX PT, R12, R14, RZ, 0x181f ;  /* 0x00181fff0e0c7589 */ /* 0x0002a400000e0000 */
.L_x_1174:
[----:B------:R-:W-:Y:S05]  /*67a0*/  BRA.DIV ~URZ, `(.L_x_1026) ;  /* 0x00015d427f007947 */ /* 0x000fea000b800000 */
[----:B------:R3:W4:Y:S02]  /*67b0*/  SHFL.IDX PT, R0, R17, RZ, 0x181f ;  /* 0x00181fff11007589 */ /* 0x00072400000e0000 */
.L_x_1175:
[----:B------:R-:W-:Y:S01]  /*67c0*/  IMAD R68, R238, c[0x0][0x2c4], RZ ;  /* 0x0000b100ee447a24 */ /* 0x000fe200078e02ff */
[----:B------:R-:W-:Y:S01]  /*67d0*/  SHF.R.S32.HI R71, RZ, 0x1f, R138 ;  /* 0x0000001fff477819 */ /* 0x000fe2000001148a */
[----:B------:R-:W-:Y:S01]  /*67e0*/  BSSY B0, `(.L_x_1027) ;  /* 0x000001a000007945 */ /* 0x000fe20003800000 */
[----:B------:R-:W-:-:S02]  /*67f0*/  LOP3.LUT R216, R216, 0xfffffff7, RZ, 0xc0, !PT ;  /* 0xfffffff7d8d87812 */ /* 0x000fc400078ec0ff */
[----:B------:R-:W-:Y:S02]  /*6800*/  ISETP.GE.AND P0, PT, R15, R68, PT ;  /* 0x000000440f00720c */ /* 0x000fe40003f06270 */
[----:B------:R-:W-:Y:S02]  /*6810*/  LEA.HI R69, R71, R138, RZ, 0x3 ;  /* 0x0000008a47457211 */ /* 0x000fe400078f18ff */
[----:B------:R-:W-:Y:S02]  /*6820*/  SHF.R.S32.HI R16, RZ, 0x1f, R214 ;  /* 0x0000001fff107819 */ /* 0x000fe400000114d6 */
        /* <DEDUP_REMOVED lines=21> */
.L_x_1028:
[----:B------:R-:W-:Y:S05]  /*6980*/  BSYNC B0 ;  /* 0x0000000000007941 */ /* 0x000fea0003800000 */
.L_x_1027:
[----:B------:R-:W-:Y:S05]  /*6990*/  BRA.DIV ~URZ, `(.L_x_1029) ;  /* 0x00015bb27f007947 */ /* 0x000fea000b800000 */
[----:B--2---:R2:W1:Y:S04]  /*69a0*/  SHFL.IDX PT, R12, R14, 0x1, 0x181f ;  /* 0x00381f000e0c7f89 */ /* 0x00446800000e0000 */
[----:B----4-:R2:W4:Y:S02]  /*69b0*/  SHFL.IDX PT, R0, R17, 0x1, 0x181f ;  /* 0x00381f0011007f89 */ /* 0x01052400000e0000 */
.L_x_1176:
        /* <DEDUP_REMOVED lines=22> */
.L_x_1031:
[----:B------:R-:W-:Y:S05]  /*6b20*/  BSYNC B0 ;  /* 0x0000000000007941 */ /* 0x000fea0003800000 */
.L_x_1030:
[----:B------:R-:W-:Y:S05]  /*6b30*/  BRA.DIV ~URZ, `(.L_x_1032) ;  /* 0x00015ad27f007947 */ /* 0x000fea000b800000 */
[----:B-1----:R1:W2:Y:S02]  /*6b40*/  SHFL.IDX PT, R12, R14, 0x2, 0x181f ;  /* 0x00581f000e0c7f89 */ /* 0x0022a400000e0000 */
.L_x_1177:
[----:B------:R-:W-:Y:S05]  /*6b50*/  BRA.DIV ~URZ, `(.L_x_1033) ;  /* 0x00015b227f007947 */ /* 0x000fea000b800000 */
[----:B----4-:R4:W1:Y:S02]  /*6b60*/  SHFL.IDX PT, R0, R17, 0x2, 0x181f ;  /* 0x00581f0011007f89 */ /* 0x01086400000e0000 */
.L_x_1178:
        /* <DEDUP_REMOVED lines=22> */
.L_x_1035:
[----:B------:R-:W-:Y:S05]  /*6cd0*/  BSYNC B0 ;  /* 0x0000000000007941 */ /* 0x000fea0003800000 */
.L_x_1034:
[----:B------:R-:W-:Y:S05]  /*6ce0*/  BRA.DIV ~URZ, `(.L_x_1036) ;  /* 0x000159f27f007947 */ /* 0x000fea000b800000 */
[----:B--2---:R2:W3:Y:S04]  /*6cf0*/  SHFL.IDX PT, R12, R14, 0x3, 0x181f ;  /* 0x00781f000e0c7f89 */ /* 0x0044e800000e0000 */
[----:B-1----:R2:W1:Y:S02]  /*6d00*/  SHFL.IDX PT, R0, R17, 0x3, 0x181f ;  /* 0x00781f0011007f89 */ /* 0x00246400000e0000 */
.L_x_1179:
[----:B------:R-:W-:Y:S02]  /*6d10*/  IADD3 R2, R15, 0x60, RZ ;  /* 0x000000600f027810 */ /* 0x000fe40007ffe0ff */
[----:B------:R-:W-:-:S02]  /*6d20*/  P2R R5, PR, RZ, 0x10 ;  /* 0x00000010ff057803 */ /* 0x000fc40000000000 */
        /* <DEDUP_REMOVED lines=9> */
[----:B------:R-:W-:Y:S01]  /*6dc0*/  @!P4 LEA R2, P0, R214, R0, 0x1 ;  /* 0x00000000d602c211 */ /* 0x000fe200078008ff */
[----:B------:R-:W-:-:S03]  /*6dd0*/  IMAD.IADD R0, R237, 0x1, -R211 ;  /* 0x00000001ed007824 */ /* 0x000fc600078e0ad3 */
[----:B------:R-:W-:Y:S01]  /*6de0*/  @!P4 LEA.HI.X R3, R214, R12, R16, 0x1, P0 ;  /* 0x0000000cd603c211 */ /* 0x000fe200000f0c10 */
[----:B------:R-:W-:Y:S01]  /*6df0*/  IMAD R0, R108, -0x20, R0 ;  /* 0xffffffe06c007824 */ /* 0x000fe200078e0200 */
[----:B------:R-:W-:-:S13]  /*6e00*/  LOP3.LUT P0, RZ, R216, 0x2, RZ, 0xc0, !PT ;  /* 0x00000002d8ff7812 */ /* 0x000fda000780c0ff */
[----:B------:R-:W-:Y:S01]  /*6e10*/  @!PT LDS RZ, [RZ] ;  /* 0x00000000fffff984 */ /* 0x000fe20000000800 */
[----:B------:R-:W-:Y:S01]  /*6e20*/  @!PT LDS RZ, [RZ] ;  /* 0x00000000fffff984 */ /* 0x000fe20000000800 */
[----:B------:R-:W-:Y:S01]  /*6e30*/  @!PT LDS RZ, [RZ] ;  /* 0x00000000fffff984 */ /* 0x000fe20000000800 */
[----:B------:R1:W-:Y:S01]  /*6e40*/  @!P4 LDGSTS.E.BYPASS.LTC128B.128 [R215+0x13080], [R10.64], !P0 ;  /* 0x130800000ad7cfae */ /* 0x0003e2000c101d46 */
[----:B------:R-:W-:-:S03]  /*6e50*/  ISETP.GE.AND P0, PT, R0, 0x1, PT ;  /* 0x000000010000780c */ /* 0x000fc60003f06270 */
[----:B------:R1:W-:Y:S04]  /*6e60*/  @!P4 LDGSTS.E.BYPASS.LTC128B.128 [R215+0x17080], [R8.64], !P3 ;  /* 0x1708000008d7cfae */ /* 0x0003e8000d901d46 */
[----:B------:R1:W-:Y:S04]  /*6e70*/  @!P4 LDGSTS.E.BYPASS.LTC128B.128 [R215+0x1b080], [R6.64], !P2 ;  /* 0x1b08000006d7cfae */ /* 0x0003e8000d101d46 */
[----:B------:R1:W-:Y:S01]  /*6e80*/  @!P4 LDGSTS.E.BYPASS.LTC128B.128 [R215+0x1f080], [R2.64], !P1 ;  /* 0x1f08000002d7cfae */ /* 0x0003e2000c901d46 */
[----:B------:R-:W-:-:S03]  /*6e90*/  ISETP.NE.AND P4, PT, R5, RZ, PT ;  /* 0x000000ff0500720c */ /* 0x000fc60003f85270 */
[----:B------:R-:W0:Y:S01]  /*6ea0*/  LDGDEPBAR ;  /* 0x00000000000079af */ /* 0x000e220000000000 */
[----:B------:R-:W-:Y:S01]  /*6eb0*/  WARPSYNC 0xffffffff ;  /* 0xffffffff00007948 */ /* 0x000fe20003800000 */
[----:B------:R-:W-:Y:S02]  /*6ec0*/  BSSY B0, `(.L_x_1037) ;  /* 0x0000013000007945 */ /* 0x000fe40003800000 */
[----:B------:R-:W-:Y:S06]  /*6ed0*/  BAR.SYNC.DEFER_BLOCKING 0x0 ;  /* 0x0000000000007b1d */ /* 0x000fec0000010000 */
[----:B------:R-:W-:Y:S05]  /*6ee0*/  @!P0 BRA `(.L_x_1038) ;  /* 0x0000010000008947 */ /* 0x000fea0003800000 */
[----:B------:R-:W-:Y:S01]  /*6ef0*/  IMAD R0, R129, c[0x0][0x1e0], RZ ;  /* 0x0000780081007a24 */ /* 0x000fe200078e02ff */
[----:B------:R-:W-:Y:S01]  /*6f00*/  LOP3.LUT P3, RZ, R216, 0x1, RZ, 0xc0, !PT ;  /* 0x00000001d8ff7812 */ /* 0x000fe2000786c0ff */
[----:B-1----:R-:W-:-:S04]  /*6f10*/  IMAD.WIDE.U32 R2, R108, c[0x0][0x1e0], RZ ;  /* 0x000078006c027a25 */ /* 0x002fc800078e00ff */
        /* <DEDUP_REMOVED lines=13> */
.L_x_1038:
[----:B------:R-:W-:Y:S05]  /*6ff0*/  BSYNC B0 ;  /* 0x0000000000007941 */ /* 0x000fea0003800000 */
.L_x_1037:
[----:B------:R-:W-:Y:S01]  /*7000*/  ISETP.LT.AND P0, PT, RZ, c[0x0][0x27c], PT ;  /* 0x00009f00ff007a0c */ /* 0x000fe20003f01270 */
[----:B------:R-:W0:Y:S01]  /*7010*/  LDGDEPBAR ;  /* 0x00000000000079af */ /* 0x000e220000000000 */
[----:B------:R-:W-:-:S11]  /*7020*/  MOV R133, c[0x0][0x2c4] ;  /* 0x0000b10000857a02 */ /* 0x000fd60000000f00 */
[----:B------:R-:W-:Y:S05]  /*7030*/  @P0 BRA `(.L_x_1039) ;  /* 0x0000002000000947 */ /* 0x000fea0003800000 */
[----:B------:R-:W-:-:S04]  /*7040*/  DEPBAR.LE SB0, 0x1 ;  /* 0x000080400000791a */ /* 0x000fc80000000000 */
[----:B------:R-:W-:Y:S05]  /*7050*/  BRA `(.L_x_1040) ;  /* 0x0000966000007947 */ /* 0x000fea0003800000 */
.L_x_1039:
[----:B------:R-:W-:Y:S01]  /*7060*/  ULDC.U8 UR4, c[0x0][0x298] ;  /* 0x0000a60000047ab9 */ /* 0x000fe20000000000 */
[----:B-----5:R-:W-:Y:S01]  /*7070*/  SHF.R.S32.HI R0, RZ, 0x1f, R110 ;  /* 0x0000001fff007819 */ /* 0x020fe2000001146e */
[----:B-1----:R-:W-:Y:S01]  /*7080*/  IMAD.WIDE.U32 R6, R110, c[0x0][0x280], RZ ;  /* 0x0000a0006e067a25 */ /* 0x002fe200078e00ff */
[----:B------:R-:W-:Y:S01]  /*7090*/  ISETP.NE.AND P0, PT, RZ, UR4, PT ;  /* 0x00000004ff007c0c */ /* 0x000fe2000bf05270 */
[----:B------:R-:W-:Y:S01]  /*70a0*/  BSSY B2, `(.L_x_1040) ;  /* 0x0000961000027945 */ /* 0x000fe20003800000 */
[C---:B------:R-:W-:Y:S01]  /*70b0*/  IADD3 R128, R211.reuse, 0x20, RZ ;  /* 0x00000020d3807810 */ /* 0x040fe20007ffe0ff */
[C---:B------:R-:W-:Y:S01]  /*70c0*/  IMAD R3, R0.reuse, c[0x0][0x280], RZ ;  /* 0x0000a00000037a24 */ /* 0x040fe200078e02ff */
[----:B------:R-:W-:Y:S01]  /*70d0*/  IADD3 R132, R211, 0x60, RZ ;  /* 0x00000060d3847810 */ /* 0x000fe20007ffe0ff */
[----:B------:R-:W-:Y:S01]  /*70e0*/  IMAD R2, R0, c[0x0][0x290], RZ ;  /* 0x0000a40000027a24 */ /* 0x000fe200078e02ff */
[----:B------:R-:W-:Y:S01]  /*70f0*/  LEA R0, R99, R15, 0x5 ;  /* 0x0000000f63007211 */ /* 0x000fe200078e28ff */
[C---:B------:R-:W-:Y:S01]  /*7100*/  IMAD R5, R110.reuse, c[0x0][0x284], R3 ;  /* 0x0000a1006e057a24 */ /* 0x040fe200078e0203 */
[----:B------:R-:W-:Y:S01]  /*7110*/  IADD3 R131, R211, 0x40, RZ ;  /* 0x00000040d3837810 */ /* 0x000fe20007ffe0ff */
[----:B------:R-:W-:-:S02]  /*7120*/  IMAD R8, R110, c[0x0][0x294], R2 ;  /* 0x0000a5006e087a24 */ /* 0x000fc400078e0202 */
[----:B------:R-:W-:Y:S01]  /*7130*/  IMAD.WIDE.U32 R2, R110, c[0x0][0x290], RZ ;  /* 0x0000a4006e027a25 */ /* 0x000fe200078e00ff */
[----:B------:R-:W-:-:S04]  /*7140*/  IADD3 R5, R5, R7, RZ ;  /* 0x0000000705057210 */ /* 0x000fc80007ffe0ff */
[----:B------:R-:W-:Y:S01]  /*7150*/  IADD3 R8, R8, R3, RZ ;  /* 0x0000000308087210 */ /* 0x000fe20007ffe0ff */
[----:B------:R-:W-:Y:S05]  /*7160*/  @!P0 BRA `(.L_x_1041) ;  /* 0x000049b000008947 */ /* 0x000fea0003800000 */
[----:B------:R-:W-:Y:S01]  /*7170*/  ISETP.NE.AND P1, PT, R133, 0x1, PT ;  /* 0x000000018500780c */ /* 0x000fe20003f25270 */
[----:B------:R-:W-:Y:S01]  /*7180*/  IMAD.MOV.U32 R4, RZ, RZ, R6 ;  /* 0x000000ffff047224 */ /* 0x000fe200078e0006 */
[C---:B------:R-:W-:Y:S01]  /*7190*/  IADD3 R43, R140.reuse, 0x40, RZ ;  /* 0x000000408c2b7810 */ /* 0x040fe20007ffe0ff */
[----:B------:R-:W-:Y:S01]  /*71a0*/  BSSY B0, `(.L_x_1042) ;  /* 0x0000053000007945 */ /* 0x000fe20003800000 */
[----:B------:R-:W-:Y:S01]  /*71b0*/  IADD3 R42, R140, 0x20, RZ ;  /* 0x000000208c2a7810 */ /* 0x000fe20007ffe0ff */
        /* <DEDUP_REMOVED lines=16> */
[----:B------:R-:W-:Y:S01]  /*72c0*/  IMAD.WIDE.U32 R4, R0, c[0x0][0x280], R4 ;  /* 0x0000a00000047a25 */ /* 0x000fe200078e0004 */
[----:B------:R-:W-:-:S03]  /*72d0*/  SHF.R.S32.HI R30, RZ, 0x1f, R42 ;  /* 0x0000001fff1e7819 */ /* 0x000fc6000001142a */
[----:B------:R-:W-:Y:S01]  /*72e0*/  IMAD R7, R3, c[0x0][0x280], RZ ;  /* 0x0000a00003077a24 */ /* 0x000fe200078e02ff */
[----:B------:R-:W-:-:S03]  /*72f0*/  LEA R40, P0, R4, c[0x0][0x270], 0x1 ;  /* 0x00009c0004287a11 */ /* 0x000fc600078008ff */
[----:B------:R-:W-:-:S04]  /*7300*/  IMAD R6, R0, c[0x0][0x284], R7 ;  /* 0x0000a10000067a24 */ /* 0x000fc800078e0207 */
[----:B------:R-:W-:-:S05]  /*7310*/  IMAD.IADD R6, R5, 0x1, R6 ;  /* 0x0000000105067824 */ /* 0x000fca00078e0206 */
[----:B------:R-:W-:Y:S01]  /*7320*/  LEA.HI.X R34, R4, c[0x0][0x274], R6, 0x1, P0 ;  /* 0x00009d0004227a11 */ /* 0x000fe200000f0c06 */
[----:B------:R-:W-:Y:S02]  /*7330*/  IMAD R4, R3, c[0x0][0x290], RZ ;  /* 0x0000a40003047a24 */ /* 0x000fe400078e02ff */
[----:B------:R-:W-:-:S04]  /*7340*/  IMAD.MOV.U32 R3, RZ, RZ, R8 ;  /* 0x000000ffff037224 */ /* 0x000fc800078e0008 */
[----:B------:R-:W-:-:S04]  /*7350*/  IMAD.WIDE.U32 R2, R0, c[0x0][0x290], R2 ;  /* 0x0000a40000027a25 */ /* 0x000fc800078e0002 */
[----:B------:R-:W-:Y:S01]  /*7360*/  IMAD R0, R0, c[0x0][0x294], R4 ;  /* 0x0000a50000007a24 */ /* 0x000fe200078e0204 */
[C---:B------:R-:W-:Y:S01]  /*7370*/  LEA R33, P0, R2.reuse, c[0x0][0x288], 0x1 ;  /* 0x0000a20002217a11 */ /* 0x040fe200078008ff */
[----:B------:R1:W3:Y:S02]  /*7380*/  SHFL.IDX PT, R4, R34, RZ, 0x181f ;  /* 0x00181fff22047589 */ /* 0x0002e400000e0000 */
[----:B------:R-:W-:Y:S02]  /*7390*/  IMAD.IADD R0, R3, 0x1, R0 ;  /* 0x0000000103007824 */ /* 0x000fe400078e0200 */
[----:B------:R1:W2:Y:S03]  /*73a0*/  SHFL.IDX PT, R3, R40, RZ, 0x181f ;  /* 0x00181fff28037589 */ /* 0x0002a600000e0000 */
[----:B------:R-:W-:Y:S02]  /*73b0*/  LEA.HI.X R31, R2, c[0x0][0x28c], R0, 0x1, P0 ;  /* 0x0000a300021f7a11 */ /* 0x000fe400000f0c00 */
[----:B------:R1:W4:Y:S04]  /*73c0*/  SHFL.IDX PT, R0, R33, RZ, 0x181f ;  /* 0x00181fff21007589 */ /* 0x00032800000e0000 */
[----:B------:R1:W1:Y:S01]  /*73d0*/  SHFL.IDX PT, R2, R31, RZ, 0x181f ;  /* 0x00181fff1f027589 */ /* 0x00026200000e0000 */
        /* <DEDUP_REMOVED lines=9> */
[----:B--2---:R-:W-:-:S05]  /*7470*/  @!P3 IADD3 R18, P0, R3, R6, RZ ;  /* 0x000000060312b210 */ /* 0x004fca0007f1e0ff */
[--C-:B---3--:R-:W-:Y:S01]  /*7480*/  @!P3 IMAD.X R19, R4, 0x1, R5.reuse, P0 ;  /* 0x000000010413b824 */ /* 0x108fe200000e0605 */
[----:B----4-:R-:W-:Y:S02]  /*7490*/  @!P3 IADD3 R16, P0, R0, R6, RZ ;  /* 0x000000060010b210 */ /* 0x010fe40007f1e0ff */
[----:B------:R-:W-:Y:S01]  /*74a0*/  @!P2 SHF.L.U64.HI R6, R42, 0x1, R30 ;  /* 0x000000012a06a819 */ /* 0x000fe2000001021e */
        /* <DEDUP_REMOVED lines=34> */
.L_x_1043:
[----:B------:R-:W-:Y:S05]  /*76d0*/  BSYNC B0 ;  /* 0x0000000000007941 */ /* 0x000fea0003800000 */
.L_x_1042:
[----:B-1---5:R-:W-:Y:S01]  /*76e0*/  IMAD.MOV.U32 R2, RZ, RZ, R44 ;  /* 0x000000ffff027224 */ /* 0x022fe200078e002c */
[----:B------:R-:W-:Y:S01]  /*76f0*/  LOP3.LUT P0, RZ, R216, 0x10, RZ, 0xc0, !PT ;  /* 0x00000010d8ff7812 */ /* 0x000fe2000780c0ff */
[----:B----4-:R-:W-:Y:S01]  /*7700*/  IMAD.MOV.U32 R0, RZ, RZ, R45 ;  /* 0x000000ffff007224 */ /* 0x010fe200078e002d */
[----:B--2---:R-:W-:Y:S01]  /*7710*/  MOV R3, R37 ;  /* 0x0000002500037202 */ /* 0x004fe20000000f00 */
[----:B---3--:R-:W-:Y:S01]  /*7720*/  IMAD.MOV.U32 R4, RZ, RZ, R36 ;  /* 0x000000ffff047224 */ /* 0x008fe200078e0024 */
        /* <DEDUP_REMOVED lines=44> */
[----:B------:R-:W-:Y:S01]  /*79f0*/  @!P2 IMAD.SHL.U32 R5, R42, 0x2, RZ ;  /* 0x000000022a05a824 */ /* 0x000fe200078e00ff */
[----:B------:R-:W-:Y:S01]  /*7a00*/  CS2R R52, SRZ ;  /* 0x0000000000347805 */ /* 0x000fe2000001ff00 */
[----:B------:R-:W-:Y:S01]  /*7a10*/  CS2R R54, SRZ ;  /* 0x0000000000367805 */ /* 0x000fe2000001ff00 */
[----:B------:R-:W-:Y:S01]  /*7a20*/  CS2R R56, SRZ ;  /* 0x0000000000387805 */ /* 0x000fe2000001ff00 */
[----:B----4-:R-:W-:Y:S01]  /*7a30*/  @!P3 IMAD.X R17, R2, 0x1, R6, P0 ;  /* 0x000000010211b824 */ /* 0x010fe200000e0606 */
[----:B------:R-:W-:Y:S01]  /*7a40*/  @!P2 SHF.L.U64.HI R6, R42, 0x1, R30 ;  /* 0x000000012a06a819 */ /* 0x000fe2000001021e */
[----:B------:R-:W-:Y:S01]  /*7a50*/  CS2R R58, SRZ ;  /* 0x00000000003a7805 */ /* 0x000fe2000001ff00 */
[-C--:B------:R-:W-:Y:S01]  /*7a60*/  @!P2 IADD3 R14, P0, R3, R5.reuse, RZ ;  /* 0x00000005030ea210 */ /* 0x080fe20007f1e0ff */
[----:B------:R-:W-:Y:S01]  /*7a70*/  CS2R R64, SRZ ;  /* 0x0000000000407805 */ /* 0x000fe2000001ff00 */
[----:B------:R-:W-:Y:S01]  /*7a80*/  CS2R R60, SRZ ;  /* 0x00000000003c7805 */ /* 0x000fe2000001ff00 */
[----:B------:R1:W5:Y:S02]  /*7a90*/  @!P3 LD.E.64 R48, [R18.64] ;  /* 0x000000061230b980 */ /* 0x000364000c101b00 */
[--C-:B------:R-:W-:Y:S01]  /*7aa0*/  @!P2 IMAD.X R15, R4, 0x1, R6.reuse, P0 ;  /* 0x00000001040fa824 */ /* 0x100fe200000e0606 */
[----:B------:R-:W-:Y:S01]  /*7ab0*/  @!P2 IADD3 R12, P0, R0, R5, RZ ;  /* 0x00000005000ca210 */ /* 0x000fe20007f1e0ff */
[C---:B------:R-:W-:Y:S01]  /*7ac0*/  @!P1 IMAD.SHL.U32 R5, R43.reuse, 0x2, RZ ;  /* 0x000000022b059824 */ /* 0x040fe200078e00ff */
        /* <DEDUP_REMOVED lines=21> */
.L_x_1045:
[----:B------:R-:W-:Y:S05]  /*7c20*/  BSYNC B0 ;  /* 0x0000000000007941 */ /* 0x000fea0003800000 */
.L_x_1044:
        /* <DEDUP_REMOVED lines=42> */
[----:B------:R-:W-:Y:S02]  /*7ed0*/  ISETP.GE.AND P2, PT, R42, c[0x0][0x27c], PT ;  /* 0x00009f002a007a0c */ /* 0x000fe40003f46270 */
[----:B------:R-:W-:Y:S02]  /*7ee0*/  ISETP.GE.AND P1, PT, R43, c[0x0][0x27c], PT ;  /* 0x00009f002b007a0c */ /* 0x000fe40003f26270 */
[----:B------:R-:W-:-:S07]  /*7ef0*/  P2R R21, PR, RZ, 0x10 ;  /* 0x00000010ff157803 */ /* 0x000fce0000000000 */
[C---:B------:R-:W-:Y:S01]  /*7f00*/  @!P3 IMAD.SHL.U32 R5, R140.reuse, 0x2, RZ ;  /* 0x000000028c05b824 */ /* 0x040fe200078e00ff */
[----:B------:R-:W-:-:S04]  /*7f10*/  @!P3 SHF.L.U64.HI R6, R140, 0x1, R35 ;  /* 0x000000018c06b819 */ /* 0x000fc80000010223 */
[----:B---3--:R-:W-:-:S05]  /*7f20*/  @!P3 IADD3 R18, P0, R3, R5, RZ ;  /* 0x000000050312b210 */ /* 0x008fca0007f1e0ff */
[----:B--2---:R-:W-:Y:S01]  /*7f30*/  @!P3 IMAD.X R19, R4, 0x1, R6, P0 ;  /* 0x000000010413b824 */ /* 0x004fe200000e0606 */
[----:B-1----:R-:W-:Y:S01]  /*7f40*/  @!P3 IADD3 R16, P0, R0, R5, RZ ;  /* 0x000000050010b210 */ /* 0x002fe20007f1e0ff */
[----:B------:R-:W-:-:S04]  /*7f50*/  @!P2 IMAD.SHL.U32 R5, R42, 0x2, RZ ;  /* 0x000000022a05a824 */ /* 0x000fc800078e00ff */
[----:B----4-:R-:W-:Y:S01]  /*7f60*/  @!P3 IMAD.X R17, R2, 0x1, R6, P0 ;  /* 0x000000010211b824 */ /* 0x010fe200000e0606 */
[----:B------:R-:W-:Y:S02]  /*7f70*/  @!P2 SHF.L.U64.HI R6, R42, 0x1, R30 ;  /* 0x000000012a06a819 */ /* 0x000fe4000001021e */
[-C--:B------:R-:W-:Y:S01]  /*7f80*/  @!P2 IADD3 R14, P0, R3, R5.reuse, RZ ;  /* 0x00000005030ea210 */ /* 0x080fe20007f1e0ff */
[----:B------:R-:W-:Y:S01]  /*7f90*/  CS2R R66, SRZ ;  /* 0x0000000000427805 */ /* 0x000fe2000001ff00 */
[----:B------:R-:W-:Y:S01]  /*7fa0*/  CS2R R70, SRZ ;  /* 0x0000000000467805 */ /* 0x000fe2000001ff00 */
[----:B------:R-:W-:Y:S01]  /*7fb0*/  CS2R R72, SRZ ;  /* 0x0000000000487805 */ /* 0x000fe2000001ff00 */
[----:B------:R-:W-:Y:S01]  /*7fc0*/  CS2R R74, SRZ ;  /* 0x00000000004a7805 */ /* 0x000fe2000001ff00 */
[--C-:B------:R-:W-:Y:S01]  /*7fd0*/  @!P2 IMAD.X R15, R4, 0x1, R6.reuse, P0 ;  /* 0x00000001040fa824 */ /* 0x100fe200000e0606 */
[----:B------:R-:W-:Y:S01]  /*7fe0*/  @!P2 IADD3 R12, P0, R0, R5, RZ ;  /* 0x00000005000ca210 */ /* 0x000fe20007f1e0ff */
[C---:B------:R-:W-:Y:S01]  /*7ff0*/  @!P1 IMAD.SHL.U32 R5, R43.reuse, 0x2, RZ ;  /* 0x000000022b059824 */ /* 0x040fe200078e00ff */
[----:B------:R-:W-:Y:S01]  /*8000*/  CS2R R76, SRZ ;  /* 0x00000000004c7805 */ /* 0x000fe2000001ff00 */
[----:B------:R1:W5:Y:S02]  /*8010*/  @!P3 LD.E.64 R62, [R16.64] ;  /* 0x00000006103eb980 */ /* 0x000364000c101b00 */
[----:B------:R-:W-:Y:S01]  /*8020*/  @!P2 IMAD.X R13, R2, 0x1, R6, P0 ;  /* 0x00000001020da824 */ /* 0x000fe200000e0606 */
[----:B------:R-:W-:-:S02]  /*8030*/  @!P1 SHF.L.U64.HI R6, R43, 0x1, R32 ;  /* 0x000000012b069819 */ /* 0x000fc40000010220 */
        /* <DEDUP_REMOVED lines=15> */
[----:B------:R-:W-:Y:S02]  /*8130*/  ISETP.NE.AND P4, PT, R21, RZ, PT ;  /* 0x000000ff1500720c */ /* 0x000fe40003f85270 */
[----:B------:R-:W-:Y:S02]  /*8140*/  CS2R R20, SRZ ;  /* 0x0000000000147805 */ /* 0x000fe4000001ff00 */
[----:B------:R1:W5:Y:S04]  /*8150*/  @!P0 LD.E.64 R76, [R4.64] ;  /* 0x00000006044c8980 */ /* 0x000368000c101b00 */
[----:B------:R2:W5:Y:S02]  /*8160*/  @!P3 LD.E.64 R20, [R18.64] ;  /* 0x000000061214b980 */ /* 0x000564000c101b00 */
[----:B--2---:R-:W-:-:S06]  /*8170*/  CS2R R18, SRZ ;  /* 0x0000000000127805 */ /* 0x004fcc000001ff00 */
[----:B------:R1:W5:Y:S02]  /*8180*/  @!P2 LD.E.64 R18, [R14.64] ;  /* 0x000000060e12a980 */ /* 0x000364000c101b00 */
.L_x_1047:
[----:B------:R-:W-:Y:S05]  /*8190*/  BSYNC B0 ;  /* 0x0000000000007941 */ /* 0x000fea0003800000 */
.L_x_1046:
[----:B----45:R-:W-:Y:S01]  /*81a0*/  IMAD.MOV.U32 R2, RZ, RZ, R74 ;  /* 0x000000ffff027224 */ /* 0x030fe200078e004a */
[----:B---3--:R-:W-:Y:S01]  /*81b0*/  MOV R3, R71 ;  /* 0x0000004700037202 */ /* 0x008fe20000000f00 */
[----:B-1----:R-:W-:Y:S01]  /*81c0*/  IMAD.MOV.U32 R0, RZ, RZ, R75 ;  /* 0x000000ffff007224 */ /* 0x002fe200078e004b */
[----:B------:R-:W-:Y:S01]  /*81d0*/  ISETP.NE.AND P0, PT, R80, RZ, PT ;  /* 0x000000ff5000720c */ /* 0x000fe20003f05270 */
[----:B--2---:R-:W-:Y:S01]  /*81e0*/  IMAD.MOV.U32 R4, RZ, RZ, R70 ;  /* 0x000000ffff047224 */ /* 0x004fe200078e0046 */
[----:B------:R1:W2:Y:S01]  /*81f0*/  SHFL.IDX PT, R7, R34, 0x3, 0x181f ;  /* 0x00781f0022077f89 */ /* 0x0002a200000e0000 */
[----:B------:R-:W-:Y:S01]  /*8200*/  MOV R5, R66 ;  /* 0x0000004200057202 */ /* 0x000fe20000000f00 */
[----:B------:R-:W-:Y:S01]  /*8210*/  BSSY B0, `(.L_x_1048) ;  /* 0x000004b000007945 */ /* 0x000fe20003800000 */
[----:B------:R-:W-:Y:S01]  /*8220*/  PRMT R115, R0, 0x5410, R2 ;  /* 0x0000541000737816 */ /* 0x000fe20000000002 */
[----:B------:R-:W-:Y:S01]  /*8230*/  IMAD.MOV.U32 R2, RZ, RZ, R18 ;  /* 0x000000ffff027224 */ /* 0x000fe200078e0012 */
[----:B------:R-:W-:Y:S01]  /*8240*/  PRMT R113, R3, 0x5410, R4 ;  /* 0x0000541003717816 */ /* 0x000fe20000000004 */
[----:B------:R-:W-:Y:S01]  /*8250*/  IMAD.MOV.U32 R0, RZ, RZ, R19 ;  /* 0x000000ffff007224 */ /* 0x000fe200078e0013 */
[----:B------:R-:W-:Y:S01]  /*8260*/  MOV R4, R20 ;  /* 0x0000001400047202 */ /* 0x000fe20000000f00 */
[----:B------:R-:W-:Y:S01]  /*8270*/  IMAD.MOV.U32 R3, RZ, RZ, R21 ;  /* 0x000000ffff037224 */ /* 0x000fe200078e0015 */
[----:B------:R3:W4:Y:S01]  /*8280*/  SHFL.IDX PT, R9, R31, 0x3, 0x181f ;  /* 0x00781f001f097f89 */ /* 0x00072200000e0000 */
[----:B------:R-:W-:Y:S01]  /*8290*/  CS2R R86, SRZ ;  /* 0x0000000000567805 */ /* 0x000fe2000001ff00 */
[----:B------:R-:W-:Y:S01]  /*82a0*/  PRMT R112, R0, 0x5410, R2 ;  /* 0x0000541000707816 */ /* 0x000fe20000000002 */
[----:B------:R-:W-:Y:S01]  /*82b0*/  IMAD.MOV.U32 R2, RZ, RZ, R76 ;  /* 0x000000ffff027224 */ /* 0x000fe200078e004c */
[----:B------:R-:W-:Y:S01]  /*82c0*/  MOV R0, R77 ;  /* 0x0000004d00007202 */ /* 0x000fe20000000f00 */
[----:B------:R2:W4:Y:S01]  /*82d0*/  SHFL.IDX PT, R6, R33, 0x3, 0x181f ;  /* 0x00781f0021067f89 */ /* 0x00052200000e0000 */
[----:B------:R-:W-:Y:S01]  /*82e0*/  PRMT R110, R3, 0x5410, R4 ;  /* 0x00005410036e7816 */ /* 0x000fe20000000004 */
[----:B------:R-:W-:Y:S01]  /*82f0*/  IMAD.MOV.U32 R3, RZ, RZ, R72 ;  /* 0x000000ffff037224 */ /* 0x000fe200078e0048 */
[----:B------:R-:W-:Y:S01]  /*8300*/  PRMT R114, R0, 0x5410, R2 ;  /* 0x0000541000727816 */ /* 0x000fe20000000002 */
[----:B------:R-:W-:Y:S01]  /*8310*/  IMAD.MOV.U32 R2, RZ, RZ, R73 ;  /* 0x000000ffff027224 */ /* 0x000fe200078e0049 */
[----:B------:R4:W4:Y:S01]  /*8320*/  SHFL.IDX PT, R0, R40, 0x3, 0x181f ;  /* 0x00781f0028007f89 */ /* 0x00092200000e0000 */
[----:B------:R-:W-:Y:S01]  /*8330*/  IMAD.MOV.U32 R4, RZ, RZ, R67 ;  /* 0x000000ffff047224 */ /* 0x000fe200078e0043 */
[----:B------:R-:W-:Y:S01]  /*8340*/  CS2R R82, SRZ ;  /* 0x0000000000527805 */ /* 0x000fe2000001ff00 */
[----:B------:R-:W-:Y:S01]  /*8350*/  CS2R R78, SRZ ;  /* 0x00000000004e7805 */ /* 0x000fe2000001ff00 */
[----:B-1----:R-:W-:Y:S01]  /*8360*/  PRMT R34, R2, 0x5410, R3 ;  /* 0x0000541002227816 */ /* 0x002fe20000000003 */
[----:B------:R-:W-:Y:S01]  /*8370*/  IMAD.MOV.U32 R3, RZ, RZ, R62 ;  /* 0x000000ffff037224 */ /* 0x000fe200078e003e */
[----:B------:R-:W-:Y:S01]  /*8380*/  MOV R2, R63 ;  /* 0x0000003f00027202 */ /* 0x000fe20000000f00 */
[----:B------:R-:W-:Y:S01]  /*8390*/  CS2R R90, SRZ ;  /* 0x00000000005a7805 */ /* 0x000fe2000001ff00 */
[----:B------:R-:W-:Y:S01]  /*83a0*/  CS2R R88, SRZ ;  /* 0x0000000000587805 */ /* 0x000fe2000001ff00 */
[----:B------:R-:W-:Y:S01]  /*83b0*/  CS2R R84, SRZ ;  /* 0x0000000000547805 */ /* 0x000fe2000001ff00 */
[----:B------:R-:W-:Y:S01]  /*83c0*/  CS2R R80, SRZ ;  /* 0x0000000000507805 */ /* 0x000fe2000001ff00 */
[----:B---3--:R-:W-:-:S02]  /*83d0*/  PRMT R31, R2, 0x5410, R3 ;  /* 0x00005410021f7816 */ /* 0x008fc40000000003 */
[----:B--2---:R-:W-:Y:S01]  /*83e0*/  PRMT R33, R4, 0x5410, R5 ;  /* 0x0000541004217816 */ /* 0x004fe20000000005 */
[----:B------:R-:W-:Y:S05]  /*83f0*/  @P0 BRA `(.L_x_1049) ;  /* 0x000002c000000947 */ /* 0x000fea0003800000 */
[----:B------:R-:W-:Y:S01]  /*8400*/  ISETP.GE.AND P1, PT, R42, c[0x0][0x27c], PT ;  /* 0x00009f002a007a0c */ /* 0x000fe20003f26270 */
[----:B------:R-:W-:Y:S01]  /*8410*/  CS2R R82, SRZ ;  /* 0x0000000000527805 */ /* 0x000fe2000001ff00 */
[----:B------:R-:W-:-:S11]  /*8420*/  CS2R R84, SRZ ;  /* 0x0000000000547805 */ /* 0x000fd6000001ff00 */
[C---:B------:R-:W-:Y:S01]  /*8430*/  @!P1 IMAD.SHL.U32 R2, R42.reuse, 0x2, RZ ;  /* 0x000000022a029824 */ /* 0x040fe200078e00ff */
[----:B------:R-:W-:-:S04]  /*8440*/  @!P1 SHF.L.U64.HI R3, R42, 0x1, R30 ;  /* 0x000000012a039819 */ /* 0x000fc8000001021e */
[----:B----4-:R-:W-:-:S05]  /*8450*/  @!P1 IADD3 R4, P0, R0, R2, RZ ;  /* 0x0000000200049210 */ /* 0x010fca0007f1e0ff */
[----:B------:R-:W-:Y:S01]  /*8460*/  @!P1 IMAD.X R5, R7, 0x1, R3, P0 ;  /* 0x0000000107059824 */ /* 0x000fe200000e0603 */
[----:B------:R-:W-:-:S04]  /*8470*/  @!P1 IADD3 R2, P0, R6, R2, RZ ;  /* 0x0000000206029210 */ /* 0x000fc80007f1e0ff */
[----:B------:R1:W5:Y:S01]  /*8480*/  @!P1 LD.E.64 R82, [R4.64] ;  /* 0x0000000604529980 */ /* 0x000362000c101b00 */
[----:B------:R-:W-:Y:S01]  /*8490*/  @!P1 IMAD.X R3, R9, 0x1, R3, P0 ;  /* 0x0000000109039824 */ /* 0x000fe200000e0603 */
[----:B------:R-:W-:-:S04]  /*84a0*/  ISETP.GE.AND P0, PT, R43, c[0x0][0x27c], PT ;  /* 0x00009f002b007a0c */ /* 0x000fc80003f06270 */
[----:B------:R2:W5:Y:S09]  /*84b0*/  @!P1 LD.E.64 R84, [R2.64] ;  /* 0x0000000602549980 */ /* 0x000572000c101b00 */
[----:B------:R-:W-:-:S05]  /*84c0*/  @!P0 IMAD.SHL.U32 R8, R43, 0x2, RZ ;  /* 0x000000022b088824 */ /* 0x000fca00078e00ff */
[----:B-1----:R-:W-:Y:S02]  /*84d0*/  @!P0 IADD3 R4, P1, R0, R8, RZ ;  /* 0x0000000800048210 */ /* 0x002fe40007f3e0ff */
[----:B--2---:R-:W-:-:S05]  /*84e0*/  @!P0 SHF.L.U64.HI R3, R43, 0x1, R32 ;  /* 0x000000012b038819 */ /* 0x004fca0000010220 */
[----:B------:R-:W-:Y:S01]  /*84f0*/  @!P0 IMAD.X R5, R7, 0x1, R3, P1 ;  /* 0x0000000107058824 */ /* 0x000fe200008e0603 */
[----:B------:R-:W-:-:S05]  /*8500*/  @!P0 IADD3 R2, P1, R6, R8, RZ ;  /* 0x0000000806028210 */ /* 0x000fca0007f3e0ff */
[----:B------:R-:W-:Y:S01]  /*8510*/  @!P0 IMAD.X R3, R9, 0x1, R3, P1 ;  /* 0x0000000109038824 */ /* 0x000fe200008e0603 */
[----:B------:R-:W-:Y:S01]  /*8520*/  ISETP.GE.AND P1, PT, R140, c[0x0][0x27c], PT ;  /* 0x00009f008c007a0c */ /* 0x000fe20003f26270 */
[----:B------:R-:W-:Y:S01]  /*8530*/  CS2R R86, SRZ ;  /* 0x0000000000567805 */ /* 0x000fe2000001ff00 */
[----:B------:R-:W-:-:S05]  /*8540*/  CS2R R88, SRZ ;  /* 0x0000000000587805 */ /* 0x000fca000001ff00 */
[----:B------:R1:W5:Y:S04]  /*8550*/  @!P0 LD.E.64 R86, [R4.64] ;  /* 0x0000000604568980 */ /* 0x000368000c101b00 */
[----:B------:R2:W5:Y:S02]  /*8560*/  @!P0 LD.E.64 R88, [R2.64] ;  /* 0x0000000602588980 */ /* 0x000564000c101b00 */
        /* <DEDUP_REMOVED lines=11> */
[----:B------:R-:W-:Y:S01]  /*8620*/  @!P0 IMAD.SHL.U32 R8, R139, 0x2, RZ ;  /* 0x000000028b088824 */ /* 0x000fe200078e00ff */
[----:B------:R-:W-:Y:S01]  /*8630*/  CS2R R92, SRZ ;  /* 0x00000000005c7805 */ /* 0x000fe2000001ff00 */
[----:B------:R-:W-:-:S03]  /*8640*/  CS2R R90, SRZ ;  /* 0x00000000005a7805 */ /* 0x000fc6000001ff00 */
[----:B-1----:R-:W-:Y:S02]  /*8650*/  @!P0 IADD3 R4, P1, R0, R8, RZ ;  /* 0x0000000800048210 */ /* 0x002fe40007f3e0ff */
[----:B--2---:R-:W-:-:S05]  /*8660*/  @!P0 SHF.L.U64.HI R3, R139, 0x1, R41 ;  /* 0x000000018b038819 */ /* 0x004fca0000010229 */
[----:B------:R-:W-:Y:S01]  /*8670*/  @!P0 IMAD.X R5, R7, 0x1, R3, P1 ;  /* 0x0000000107058824 */ /* 0x000fe200008e0603 */
[----:B------:R-:W-:-:S04]  /*8680*/  @!P0 IADD3 R2, P1, R6, R8, RZ ;  /* 0x0000000806028210 */ /* 0x000fc80007f3e0ff */
[----:B------:R1:W5:Y:S01]  /*8690*/  @!P0 LD.E.64 R92, [R4.64] ;  /* 0x00000006045c8980 */ /* 0x000362000c101b00 */
[----:B------:R-:W-:-:S05]  /*86a0*/  @!P0 IMAD.X R3, R9, 0x1, R3, P1 ;  /* 0x0000000109038824 */ /* 0x000fca00008e0603 */
[----:B------:R1:W5:Y:S03]  /*86b0*/  @!P0 LD.E.64 R90, [R2.64] ;  /* 0x00000006025a8980 */ /* 0x000366000c101b00 */
.L_x_1049:
[----:B------:R-:W-:Y:S05]  /*86c0*/  BSYNC B0 ;  /* 0x0000000000007941 */ /* 0x000fea0003800000 */
.L_x_1048:
[----:B----45:R-:W-:Y:S01]  /*86d0*/  IMAD.MOV.U32 R0, RZ, RZ, R92 ;  /* 0x000000ffff007224 */ /* 0x030fe200078e005c */
        /* <DEDUP_REMOVED lines=81> */
.L_x_1053:
[----:B------:R-:W-:Y:S05]  /*8bf0*/  BSYNC B0 ;  /* 0x0000000000007941 */ /* 0x000fea0003800000 */
.L_x_1052:
        /* <DEDUP_REMOVED lines=49> */
.L_x_1055:
[----:B------:R-:W-:Y:S05]  /*8f10*/  BSYNC B0 ;  /* 0x0000000000007941 */ /* 0x000fea0003800000 */
.L_x_1054:
        /* <DEDUP_REMOVED lines=49> */
.L_x_1057:
[----:B------:R-:W-:Y:S05]  /*9230*/  BSYNC B0 ;  /* 0x0000000000007941 */ /* 0x000fea0003800000 */
.L_x_1056:
        /* <DEDUP_REMOVED lines=48> */
.L_x_1051:
[----:B------:R-:W-:Y:S05]  /*9540*/  BSYNC B1 ;  /* 0x0000000000017941 */ /* 0x000fea0003800000 */
.L_x_1050:
        /* <DEDUP_REMOVED lines=52> */
.L_x_1061:
[----:B------:R-:W-:Y:S05]  /*9890*/  BSYNC B0 ;  /* 0x0000000000007941 */ /* 0x000fea0003800000 */
.L_x_1060:
        /* <DEDUP_REMOVED lines=49> */
.L_x_1063:
[----:B------:R-:W-:Y:S05]  /*9bb0*/  BSYNC B0 ;  /* 0x0000000000007941 */ /* 0x000fea0003800000 */
.L_x_1062:
        /* <DEDUP_REMOVED lines=49> */
.L_x_1065:
[----:B------:R-:W-:Y:S05]  /*9ed0*/  BSYNC B0 ;  /* 0x0000000000007941 */ /* 0x000fea0003800000 */
.L_x_1064:
        /* <DEDUP_REMOVED lines=48> */
.L_x_1059:
[----:B------:R-:W-:Y:S05]  /*a1e0*/  BSYNC B1 ;  /* 0x0000000000017941 */ /* 0x000fea0003800000 */
.L_x_1058:
        /* <DEDUP_REMOVED lines=52> */
.L_x_1069:
[----:B------:R-:W-:Y:S05]  /*a530*/  BSYNC B0 ;  /* 0x0000000000007941 */ /* 0x000fea0003800000 */
.L_x_1068:
        /* <DEDUP_REMOVED lines=49> */
.L_x_1071:
[----:B------:R-:W-:Y:S05]  /*a850*/  BSYNC B0 ;  /* 0x0000000000007941 */ /* 0x000fea0003800000 */
.L_x_1070:
        /* <DEDUP_REMOVED lines=49> */
.L_x_1073:
[----:B------:R-:W-:Y:S05]  /*ab70*/  BSYNC B0 ;  /* 0x0000000000007941 */ /* 0x000fea0003800000 */
.L_x_1072:
        /* <DEDUP_REMOVED lines=48> */
.L_x_1067:
[----:B------:R-:W-:Y:S05]  /*ae80*/  BSYNC B1 ;  /* 0x0000000000017941 */ /* 0x000fea0003800000 */
.L_x_1066:
        /* <DEDUP_REMOVED lines=51> */
.L_x_1076:
[----:B------:R-:W-:Y:S05]  /*b1c0*/  BSYNC B0 ;  /* 0x0000000000007941 */ /* 0x000fea0003800000 */
.L_x_1075:
        /* <DEDUP_REMOVED lines=49> */
.L_x_1078:
[----:B------:R-:W-:Y:S05]  /*b4e0*/  BSYNC B0 ;  /* 0x0000000000007941 */ /* 0x000fea0003800000 */
.L_x_1077:
        /* <DEDUP_REMOVED lines=49> */
.L_x_1080:
[----:B------:R-:W-:Y:S05]  /*b800*/  BSYNC B0 ;  /* 0x0000000000007941 */ /* 0x000fea0003800000 */
.L_x_1079:
        /* <DEDUP_REMOVED lines=49> */
.L_x_1041:
        /* <DEDUP_REMOVED lines=18> */
[----:B--2-4-:R-:W-:-:S03]  /*bc40*/  LEA R17, P0, R6, c[0x0][0x270], 0x1 ;  /* 0x00009c0006117a11 */ /* 0x014fc600078008ff */
[----:B------:R-:W-:-:S04]  /*bc50*/  IMAD R5, R0, c[0x0][0x284], R9 ;  /* 0x0000a10000057a24 */ /* 0x000fc800078e0209 */
[----:B------:R-:W-:-:S05]  /*bc60*/  IMAD.IADD R5, R7, 0x1, R5 ;  /* 0x0000000107057824 */ /* 0x000fca00078e0205 */
[----:B------:R-:W-:Y:S01]  /*bc70*/  LEA.HI.X R16, R6, c[0x0][0x274], R5, 0x1, P0 ;  /* 0x00009d0006107a11 */ /* 0x000fe200000f0c05 */
[----:B------:R-:W-:Y:S01]  /*bc80*/  IMAD R5, R3, c[0x0][0x290], RZ ;  /* 0x0000a40003057a24 */ /* 0x000fe200078e02ff */
[----:B------:R-:W-:-:S03]  /*bc90*/  MOV R3, R8 ;  /* 0x0000000800037202 */ /* 0x000fc60000000f00 */
[----:B------:R1:W2:Y:S02]  /*bca0*/  SHFL.IDX PT, R7, R16, RZ, 0x181f ;  /* 0x00181fff10077589 */ /* 0x0002a400000e0000 */
[----:B------:R-:W-:-:S04]  /*bcb0*/  IMAD.WIDE.U32 R2, R0, c[0x0][0x290], R2 ;  /* 0x0000a40000027a25 */ /* 0x000fc800078e0002 */
[----:B------:R-:W-:Y:S01]  /*bcc0*/  IMAD R0, R0, c[0x0][0x294], R5 ;  /* 0x0000a50000007a24 */ /* 0x000fe200078e0205 */
[----:B------:R-:W-:-:S04]  /*bcd0*/  LEA R15, P0, R2, c[0x0][0x288], 0x1 ;  /* 0x0000a200020f7a11 */ /* 0x000fc800078008ff */
[----:B------:R-:W-:Y:S01]  /*bce0*/  IADD3 R0, R3, R0, RZ ;  /* 0x0000000003007210 */ /* 0x000fe20007ffe0ff */
[----:B------:R1:W3:Y:S03]  /*bcf0*/  SHFL.IDX PT, R5, R15, RZ, 0x181f ;  /* 0x00181fff0f057589 */ /* 0x0002e600000e0000 */
[----:B------:R-:W-:Y:S02]  /*bd00*/  LEA.HI.X R14, R2, c[0x0][0x28c], R0, 0x1, P0 ;  /* 0x0000a300020e7a11 */ /* 0x000fe400000f0c00 */
        /* <DEDUP_REMOVED lines=10> */
[----:B----4-:R-:W-:-:S05]  /*bdb0*/  @!P1 IADD3 R10, P0, R2, R0, RZ ;  /* 0x00000000020a9210 */ /* 0x010fca0007f1e0ff */
[--C-:B--2---:R-:W-:Y:S01]  /*bdc0*/  @!P1 IMAD.X R11, R7, 0x1, R3.reuse, P0 ;  /* 0x00000001070b9824 */ /* 0x104fe200000e0603 */
        /* <DEDUP_REMOVED lines=17> */
.L_x_1082:
[----:B------:R-:W-:Y:S05]  /*bee0*/  BSYNC B0 ;  /* 0x0000000000007941 */ /* 0x000fea0003800000 */
.L_x_1081:
[----:B-1--45:R-:W-:Y:S01]  /*bef0*/  IMAD.MOV.U32 R2, RZ, RZ, R34 ;  /* 0x000000ffff027224 */ /* 0x032fe200078e0022 */
[----:B------:R-:W-:Y:S01]  /*bf00*/  MOV R3, R33 ;  /* 0x0000002100037202 */ /* 0x000fe20000000f00 */
[----:B------:R-:W-:Y:S01]  /*bf10*/  IMAD.MOV.U32 R0, RZ, RZ, R35 ;  /* 0x000000ffff007224 */ /* 0x000fe200078e0023 */
[----:B------:R-:W-:Y:S01]  /*bf20*/  LOP3.LUT P0, RZ, R216, 0x10, RZ, 0xc0, !PT ;  /* 0x00000010d8ff7812 */ /* 0x000fe2000780c0ff */
[----:B---3--:R-:W-:Y:S01]  /*bf30*/  IMAD.MOV.U32 R5, RZ, RZ, R32 ;  /* 0x000000ffff057224 */ /* 0x008fe200078e0020 */
[----:B------:R-:W-:Y:S01]  /*bf40*/  MOV R6, R26 ;  /* 0x0000001a00067202 */ /* 0x000fe20000000f00 */
[----:B--2---:R1:W2:Y:S01]  /*bf50*/  SHFL.IDX PT, R7, R16, 0x1, 0x181f ;  /* 0x00381f0010077f89 */ /* 0x0042a200000e0000 */
[----:B------:R-:W-:Y:S01]  /*bf60*/  PRMT R98, R0, 0x5410, R2 ;  /* 0x0000541000627816 */ /* 0x000fe20000000002 */
[----:B------:R-:W-:Y:S01]  /*bf70*/  IMAD.MOV.U32 R2, RZ, RZ, R22 ;  /* 0x000000ffff027224 */ /* 0x000fe200078e0016 */
[----:B------:R-:W-:Y:S01]  /*bf80*/  PRMT R97, R3, 0x5410, R5 ;  /* 0x0000541003617816 */ /* 0x000fe20000000005 */
[----:B------:R-:W-:Y:S01]  /*bf90*/  IMAD.MOV.U32 R0, RZ, RZ, R23 ;  /* 0x000000ffff007224 */ /* 0x000fe200078e0017 */
[----:B------:R-:W-:Y:S01]  /*bfa0*/  MOV R5, R20 ;  /* 0x0000001400057202 */ /* 0x000fe20000000f00 */
[----:B------:R-:W-:Y:S01]  /*bfb0*/  IMAD.MOV.U32 R3, RZ, RZ, R21 ;  /* 0x000000ffff037224 */ /* 0x000fe200078e0015 */
[----:B------:R1:W3:Y:S01]  /*bfc0*/  SHFL.IDX PT, R13, R14, 0x1, 0x181f ;  /* 0x00381f000e0d7f89 */ /* 0x0002e200000e0000 */
[----:B------:R-:W-:Y:S01]  /*bfd0*/  BSSY B0, `(.L_x_1083) ;  /* 0x0000032000007945 */ /* 0x000fe20003800000 */
        /* <DEDUP_REMOVED lines=23> */
[----:B--23--:R-:W-:Y:S01]  /*c150*/  ISETP.GE.AND P1, PT, R136, c[0x0][0x27c], PT ;  /* 0x00009f0088007a0c */ /* 0x00cfe20003f26270 */
        /* <DEDUP_REMOVED lines=8> */
[----:B----4-:R-:W-:Y:S01]  /*c1e0*/  @!P1 IADD3 R8, P0, R12, R0, RZ ;  /* 0x000000000c089210 */ /* 0x010fe20007f1e0ff */
        /* <DEDUP_REMOVED lines=16> */
.L_x_1084:
[----:B--23--:R-:W-:Y:S05]  /*c2f0*/  BSYNC B0 ;  /* 0x0000000000007941 */ /* 0x00cfea0003800000 */
.L_x_1083:
        /* <DEDUP_REMOVED lines=20> */
[----:B----4-:R1:W3:Y:S01]  /*c440*/  SHFL.IDX PT, R12, R14, 0x2, 0x181f ;  /* 0x00581f000e0c7f89 */ /* 0x0102e200000e0000 */
        /* <DEDUP_REMOVED lines=26> */
[----:B----4-:R-:W-:-:S05]  /*c5f0*/  @!P1 IADD3 R10, P0, R3, R0, RZ ;  /* 0x00000000030a9210 */ /* 0x010fca0007f1e0ff */
[--C-:B------:R-:W-:Y:S01]  /*c600*/  @!P1 IMAD.X R11, R7, 0x1, R2.reuse, P0 ;  /* 0x00000001070b9824 */ /* 0x100fe200000e0602 */
[----:B-1----:R-:W-:Y:S01]  /*c610*/  @!P1 IADD3 R8, P0, R5, R0, RZ ;  /* 0x0000000005089210 */ /* 0x002fe20007f1e0ff */
[----:B------:R-:W-:Y:S01]  /*c620*/  CS2R R74, SRZ ;  /* 0x00000000004a7805 */ /* 0x000fe2000001ff00 */
[----:B------:R-:W-:Y:S01]  /*c630*/  CS2R R72, SRZ ;  /* 0x0000000000487805 */ /* 0x000fe2000001ff00 */
[----:B------:R-:W-:Y:S01]  /*c640*/  CS2R R78, SRZ ;  /* 0x00000000004e7805 */ /* 0x000fe2000001ff00 */
[----:B------:R-:W-:Y:S01]  /*c650*/  CS2R R76, SRZ ;  /* 0x00000000004c7805 */ /* 0x000fe2000001ff00 */
[----:B---3--:R-:W-:Y:S01]  /*c660*/  @!P1 IMAD.X R9, R12, 0x1, R2, P0 ;  /* 0x000000010c099824 */ /* 0x008fe200000e0602 */
        /* <DEDUP_REMOVED lines=11> */
.L_x_1086:
[----:B--2---:R-:W-:Y:S05]  /*c720*/  BSYNC B0 ;  /* 0x0000000000007941 */ /* 0x004fea0003800000 */
.L_x_1085:
[----:B-1---5:R-:W-:Y:S01]  /*c730*/  IMAD.MOV.U32 R2, RZ, RZ, R74 ;  /* 0x000000ffff027224 */ /* 0x022fe200078e004a */
[----:B----4-:R-:W-:Y:S01]  /*c740*/  MOV R3, R73 ;  /* 0x0000004900037202 */ /* 0x010fe20000000f00 */
[----:B------:R-:W-:Y:S01]  /*c750*/  IMAD.MOV.U32 R0, RZ, RZ, R75 ;  /* 0x000000ffff007224 */ /* 0x000fe200078e004b */
[----:B------:R-:W-:Y:S01]  /*c760*/  ISETP.NE.AND P0, PT, R80, RZ, PT ;  /* 0x000000ff5000720c */ /* 0x000fe20003f05270 */
[----:B------:R-:W-:Y:S01]  /*c770*/  IMAD.MOV.U32 R5, RZ, RZ, R72 ;  /* 0x000000ffff057224 */ /* 0x000fe200078e0048 */
        /* <DEDUP_REMOVED lines=8> */
[----:B---3--:R1:W3:Y:S01]  /*c800*/  SHFL.IDX PT, R12, R14, 0x3, 0x181f ;  /* 0x00781f000e0c7f89 */ /* 0x0082e200000e0000 */
        /* <DEDUP_REMOVED lines=26> */
[----:B------:R-:W-:-:S11]  /*c9b0*/  CS2R R80, SRZ ;  /* 0x0000000000507805 */ /* 0x000fd6000001ff00 */
        /* <DEDUP_REMOVED lines=11> */
[----:B------:R-:W-:Y:S01]  /*ca70*/  CS2R R90, SRZ ;  /* 0x00000000005a7805 */ /* 0x000fe2000001ff00 */
[----:B------:R-:W-:Y:S01]  /*ca80*/  CS2R R88, SRZ ;  /* 0x0000000000587805 */ /* 0x000fe2000001ff00 */
[----:B------:R1:W5:Y:S04]  /*ca90*/  @!P1 LD.E.128 R80, [R8.64] ;  /* 0x0000000608509980 */ /* 0x000368000c101d00 */
[----:B------:R1:W5:Y:S06]  /*caa0*/  @!P1 LD.E.128 R84, [R6.64] ;  /* 0x0000000606549980 */ /* 0x00036c000c101d00 */
        /* <DEDUP_REMOVED lines=8> */
.L_x_1088:
[----:B--23--:R-:W-:Y:S05]  /*cb30*/  BSYNC B0 ;  /* 0x0000000000007941 */ /* 0x00cfea0003800000 */
.L_x_1087:
        /* <DEDUP_REMOVED lines=12> */
[----:B------:R-:W-:-:S02]  /*cc00*/  IMAD.MOV.U32 R0, RZ, RZ, R90 ;  /* 0x000000ffff007224 */ /* 0x000fc400078e005a */
[----:B------:R-:W-:Y:S01]  /*cc10*/  IMAD.MOV.U32 R2, RZ, RZ, R81 ;  /* 0x000000ffff027224 */ /* 0x000fe200078e0051 */
        /* <DEDUP_REMOVED lines=16> */
[----:B------:R-:W-:Y:S02]  /*cd20*/  SHF.R.S32.HI R68, RZ, 0x3, R69 ;  /* 0x00000003ff447819 */ /* 0x000fe40000011445 */
[----:B------:R-:W-:Y:S02]  /*cd30*/  PRMT R120, R3, 0x5410, R4 ;  /* 0x0000541003787816 */ /* 0x000fe40000000004 */
[----:B------:R-:W-:Y:S01]  /*cd40*/  PRMT R119, R0, 0x5410, R2 ;  /* 0x0000541000777816 */ /* 0x000fe20000000002 */
[----:B------:R-:W-:Y:S05]  /*cd50*/  @P0 BRA `(.L_x_1090) ;  /* 0x00000db000000947 */ /* 0x000fea0003800000 */
[----:B------:R-:W-:Y:S01]  /*cd60*/  ISETP.GE.AND P0, PT, R136, c[0x0][0x27c], PT ;  /* 0x00009f0088007a0c */ /* 0x000fe20003f06270 */
[----:B------:R-:W-:-:S12]  /*cd70*/  BSSY B0, `(.L_x_1091) ;  /* 0x0000069000007945 */ /* 0x000fd80003800000 */
[----:B------:R-:W-:Y:S05]  /*cd80*/  @P0 BRA `(.L_x_1092) ;  /* 0x0000067000000947 */ /* 0x000fea0003800000 */
[----:B------:R-:W-:Y:S01]  /*cd90*/  IMAD.MOV.U32 R0, RZ, RZ, c[0x0][0x27c] ;  /* 0x00009f00ff007624 */ /* 0x000fe200078e00ff */
[----:B----4-:R-:W1:Y:S01]  /*cda0*/  LDS.128 R8, [R203+0x10080] ;  /* 0x01008000cb087984 */ /* 0x010e620000000c00 */
[----:B------:R-:W-:Y:S02]  /*cdb0*/  SHF.R.U64 R13, R24, 0x10, R25 ;  /* 0x00000010180d7819 */ /* 0x000fe40000001219 */
[--C-:B------:R-:W-:Y:S02]  /*cdc0*/  SHF.R.U64 R15, R26, 0x10, R27.reuse ;  /* 0x000000101a0f7819 */ /* 0x100fe4000000121b */
[----:B------:R-:W-:Y:S02]  /*cdd0*/  LEA.HI R0, R0, R99, RZ, 0x1d ;  /* 0x0000006300007211 */ /* 0x000fe400078fe8ff */
[----:B------:R-:W-:Y:S02]  /*cde0*/  SHF.R.U32.HI R17, RZ, 0x10, R27 ;  /* 0x00000010ff117819 */ /* 0x000fe4000001161b */
[----:B------:R-:W-:Y:S01]  /*cdf0*/  SHF.R.S32.HI R3, RZ, 0x1f, R0 ;  /* 0x0000001fff037819 */ /* 0x000fe20000011400 */
[----:B------:R-:W-:Y:S01]  /*ce00*/  IMAD.SHL.U32 R2, R0, 0x8, RZ ;  /* 0x0000000800027824 */ /* 0x000fe200078e00ff */
[----:B------:R-:W-:-:S02]  /*ce10*/  PRMT R13, R29, 0x5432, R13 ;  /* 0x000054321d0d7816 */ /* 0x000fc4000000000d */
[----:B------:R-:W-:Y:S02]  /*ce20*/  LEA.HI R0, R3, R0, RZ, 0x3 ;  /* 0x0000000003007211 */ /* 0x000fe400078f18ff */
[----:B------:R-:W-:Y:S02]  /*ce30*/  LOP3.LUT R2, R111, 0x38, R2, 0xf8, !PT ;  /* 0x000000386f027812 */ /* 0x000fe400078ef802 */
[--C-:B------:R-:W-:Y:S01]  /*ce40*/  SHF.R.U64 R3, R22, 0x10, R23.reuse ;  /* 0x0000001016037819 */ /* 0x100fe20000001217 */
        /* <DEDUP_REMOVED lines=9> */
[----:B------:R-:W-:Y:S01]  /*cee0*/  SHF.R.U64 R0, R20, 0x10, R21 ;  /* 0x0000001014007819 */ /* 0x000fe20000001215 */
[----:B------:R-:W-:Y:S01]  /*cef0*/  IMAD.U32 R30, R13, 0x10000, RZ ;  /* 0x000100000d1e7824 */ /* 0x000fe200078e00ff */
[----:B------:R-:W-:-:S02]  /*cf00*/  SHF.R.U32.HI R14, RZ, 0x10, R25 ;  /* 0x00000010ff0e7819 */ /* 0x000fc40000011619 */
[----:B------:R-:W2:Y:S01]  /*cf10*/  LDS.128 R4, [R28+0x10080] ;  /* 0x010080001c047984 */ /* 0x000ea20000000c00 */
[----:B------:R-:W-:Y:S02]  /*cf20*/  PRMT R21, R31, 0x5432, R0 ;  /* 0x000054321f157816 */ /* 0x000fe40000000000 */
[C---:B-1----:R-:W-:Y:S01]  /*cf30*/  SHF.L.U32 R15, R9.reuse, 0x10, RZ ;  /* 0x00000010090f7819 */ /* 0x042fe200000006ff */
[----:B------:R-:W-:Y:S01]  /*cf40*/  IMAD.U32 R18, R10, 0x10000, RZ ;  /* 0x000100000a127824 */ /* 0x000fe200078e00ff */
[----:B------:R-:W-:Y:S02]  /*cf50*/  LOP3.LUT R17, R9, 0xffff0000, RZ, 0xc0, !PT ;  /* 0xffff000009117812 */ /* 0x000fe400078ec0ff */
[----:B------:R-:W-:Y:S01]  /*cf60*/  PRMT R20, R31, 0x5410, R2 ;  /* 0x000054101f147816 */ /* 0x000fe20000000002 */
[----:B------:R-:W-:Y:S01]  /*cf70*/  IMAD.U32 R31, R21, 0x10000, RZ ;  /* 0x00010000151f7824 */ /* 0x000fe200078e00ff */
[----:B------:R-:W-:Y:S01]  /*cf80*/  PRMT R24, R40, 0x5410, R12 ;  /* 0x0000541028187816 */ /* 0x000fe2000000000c */
[----:B------:R-:W-:Y:S01]  /*cf90*/  IMAD.U32 R12, R11, 0x10000, RZ ;  /* 0x000100000b0c7824 */ /* 0x000fe200078e00ff */
[----:B------:R-:W-:Y:S01]  /*cfa0*/  PRMT R16, R29, 0x5410, R14 ;  /* 0x000054101d107816 */ /* 0x000fe2000000000e */
[----:B------:R-:W-:Y:S01]  /*cfb0*/  IMAD.U32 R14, R8, 0x10000, RZ ;  /* 0x00010000080e7824 */ /* 0x000fe200078e00ff */
[----:B------:R-:W-:-:S02]  /*cfc0*/  LOP3.LUT R25, R11, 0xffff0000, RZ, 0xc0, !PT ;  /* 0xffff00000b197812 */ /* 0x000fc400078ec0ff */
[----:B------:R-:W-:Y:S01]  /*cfd0*/  PRMT R27, R40, 0x5432, R3 ;  /* 0x00005432281b7816 */ /* 0x000fe20000000003 */
[----:B------:R-:W-:Y:S01]  /*cfe0*/  IMAD.U32 R41, R16, 0x10000, RZ ;  /* 0x0001000010297824 */ /* 0x000fe200078e00ff */
[----:B------:R-:W-:Y:S01]  /*cff0*/  LOP3.LUT R19, R8, 0xffff0000, RZ, 0xc0, !PT ;  /* 0xffff000008137812 */ /* 0x000fe200078ec0ff */
[----:B------:R-:W-:Y:S01]  /*d000*/  IMAD.U32 R40, R22, 0x10000, RZ ;  /* 0x0001000016287824 */ /* 0x000fe200078e00ff */
[----:B------:R-:W-:Y:S02]  /*d010*/  LOP3.LUT R26, R10, 0xffff0000, RZ, 0xc0, !PT ;  /* 0xffff00000a1a7812 */ /* 0x000fe400078ec0ff */
[----:B------:R-:W-:Y:S01]  /*d020*/  LOP3.LUT R42, R13, 0xffff0000, RZ, 0xc0, !PT ;  /* 0xffff00000d2a7812 */ /* 0x000fe200078ec0ff */
[----:B--2---:R-:W-:Y:S01]  /*d030*/  IMAD.U32 R9, R4, 0x10000, RZ ;  /* 0x0001000004097824 */ /* 0x004fe200078e00ff */
[----:B------:R-:W-:Y:S01]  /*d040*/  SHF.L.U32 R8, R5, 0x10, RZ ;  /* 0x0000001005087819 */ /* 0x000fe200000006ff */
[----:B------:R-:W-:Y:S01]  /*d050*/  IMAD.U32 R0, R7, 0x10000, RZ ;  /* 0x0001000007007824 */ /* 0x000fe200078e00ff */
[----:B------:R-:W-:Y:S01]  /*d060*/  LOP3.LUT R3, R5, 0xffff0000, RZ, 0xc0, !PT ;  /* 0xffff000005037812 */ /* 0x000fe200078ec0ff */
[CC--:B------:R-:W-:Y:S01]  /*d070*/  FMUL.FTZ R11, R9.reuse, R30.reuse ;  /* 0x0000001e090b7220 */ /* 0x0c0fe20000410000 */
[C---:B------:R-:W-:Y:S01]  /*d080*/  SHF.L.U32 R2, R6.reuse, 0x10, RZ ;  /* 0x0000001006027819 */ /* 0x040fe200000006ff */
[-C--:B------:R-:W-:Y:S01]  /*d090*/  FMUL.FTZ R5, R9, R31.reuse ;  /* 0x0000001f09057220 */ /* 0x080fe20000410000 */
[----:B------:R-:W-:Y:S01]  /*d0a0*/  LOP3.LUT R10, R6, 0xffff0000, RZ, 0xc0, !PT ;  /* 0xffff0000060a7812 */ /* 0x000fe200078ec0ff */
[----:B------:R-:W-:Y:S01]  /*d0b0*/  FFMA.FTZ R31, R14, R31, -R11 ;  /* 0x0000001f0e1f7223 */ /* 0x000fe2000001080b */
[----:B------:R-:W-:Y:S01]  /*d0c0*/  LOP3.LUT R6, R7, 0xffff0000, RZ, 0xc0, !PT ;  /* 0xffff000007067812 */ /* 0x000fe200078ec0ff */
[----:B------:R-:W-:Y:S01]  /*d0d0*/  IMAD.U32 R11, R20, 0x10000, RZ ;  /* 0x00010000140b7824 */ /* 0x000fe200078e00ff */
[----:B------:R-:W-:Y:S01]  /*d0e0*/  LOP3.LUT R4, R4, 0xffff0000, RZ, 0xc0, !PT ;  /* 0xffff000004047812 */ /* 0x000fe200078ec0ff */
[----:B------:R-:W-:Y:S01]  /*d0f0*/  FFMA.FTZ R30, R14, R30, R5 ;  /* 0x0000001e0e1e7223 */ /* 0x000fe20000010005 */
[----:B------:R-:W-:Y:S01]  /*d100*/  SHF.L.U32 R14, R24, 0x10, RZ ;  /* 0x00000010180e7819 */ /* 0x000fe200000006ff */
[----:B------:R-:W-:-:S02]  /*d110*/  FMUL.FTZ R9, R8, R41 ;  /* 0x0000002908097220 */ /* 0x000fc40000410000 */
[-C--:B------:R-:W-:Y:S02]  /*d120*/  FMUL.FTZ R7, R8, R11.reuse ;  /* 0x0000000b08077220 */ /* 0x080fe40000410000 */
[----:B------:R-:W-:Y:S02]  /*d130*/  FMUL.FTZ R5, R0, R40 ;  /* 0x0000002800057220 */ /* 0x000fe40000410000 */
[C---:B------:R-:W-:Y:S01]  /*d140*/  FFMA.FTZ R29, R15.reuse, R11, -R9 ;  /* 0x0000000b0f1d7223 */ /* 0x040fe20000010809 */
[----:B------:R-:W-:Y:S01]  /*d150*/  LOP3.LUT R11, R16, 0xffff0000, RZ, 0xc0, !PT ;  /* 0xffff0000100b7812 */ /* 0x000fe200078ec0ff */
[----:B------:R-:W-:Y:S01]  /*d160*/  FMUL.FTZ R0, R0, R14 ;  /* 0x0000000e00007220 */ /* 0x000fe20000410000 */
[----:B------:R-:W-:Y:S01]  /*d170*/  LOP3.LUT R9, R20, 0xffff0000, RZ, 0xc0, !PT ;  /* 0xffff000014097812 */ /* 0x000fe200078ec0ff */
[----:B------:R-:W-:Y:S01]  /*d180*/  FFMA.FTZ R15, R15, R41, R7 ;  /* 0x000000290f0f7223 */ /* 0x000fe20000010007 */
[----:B------:R-:W-:Y:S01]  /*d190*/  LOP3.LUT R7, R21, 0xffff0000, RZ, 0xc0, !PT ;  /* 0xffff000015077812 */ /* 0x000fe200078ec0ff */
[----:B------:R-:W-:Y:S01]  /*d1a0*/  FFMA.FTZ R13, R12, R40, R0 ;  /* 0x000000280c0d7223 */ /* 0x000fe20000010000 */
[----:B------:R-:W-:Y:S01]  /*d1b0*/  LOP3.LUT R16, R24, 0xffff0000, RZ, 0xc0, !PT ;  /* 0xffff000018107812 */ /* 0x000fe200078ec0ff */
[----:B------:R-:W-:-:S02]  /*d1c0*/  FMUL.FTZ R0, R4, R42 ;  /* 0x0000002a04007220 */ /* 0x000fc40000410000 */
[----:B------:R-:W-:Y:S02]  /*d1d0*/  FFMA.FTZ R14, R12, R14, -R5 ;  /* 0x0000000e0c0e7223 */ /* 0x000fe40000010805 */
[----:B------:R-:W-:Y:S02]  /*d1e0*/  FMUL.FTZ R5, R4, R7 ;  /* 0x0000000704057220 */ /* 0x000fe40000410000 */
[----:B------:R-:W-:Y:S02]  /*d1f0*/  FMUL.FTZ R4, R3, R11 ;  /* 0x0000000b03047220 */ /* 0x000fe40000410000 */
[----:B------:R-:W-:Y:S02]  /*d200*/  FFMA.FTZ R8, R19, R7, -R0 ;  /* 0x0000000713087223 */ /* 0x000fe40000010800 */
[C---:B------:R-:W-:Y:S01]  /*d210*/  IMAD.U32 R20, R23.reuse, 0x10000, RZ ;  /* 0x0001000017147824 */ /* 0x040fe200078e00ff */
[----:B------:R-:W-:Y:S01]  /*d220*/  LOP3.LUT R23, R23, 0xffff0000, RZ, 0xc0, !PT ;  /* 0xffff000017177812 */ /* 0x000fe200078ec0ff */
[----:B------:R-:W-:Y:S01]  /*d230*/  FMUL.FTZ R3, R3, R9 ;  /* 0x0000000903037220 */ /* 0x000fe20000410000 */
[----:B------:R-:W-:Y:S01]  /*d240*/  F2FP.BF16.PACK_AB R8, R8, R31 ;  /* 0x0000001f0808723e */ /* 0x000fe200000010ff */
[----:B------:R-:W-:-:S02]  /*d250*/  IMAD.U32 R7, R27, 0x10000, RZ ;  /* 0x000100001b077824 */ /* 0x000fc400078e00ff */
[----:B------:R-:W-:Y:S01]  /*d260*/  FFMA.FTZ R12, R19, R42, R5 ;  /* 0x0000002a130c7223 */ /* 0x000fe20000010005 */
[----:B------:R-:W-:Y:S01]  /*d270*/  LOP3.LUT R19, R22, 0xffff0000, RZ, 0xc0, !PT ;  /* 0xffff000016137812 */ /* 0x000fe200078ec0ff */
[CC--:B------:R-:W-:Y:S02]  /*d280*/  FMUL.FTZ R0, R2.reuse, R20.reuse ;  /* 0x0000001402007220 */ /* 0x0c0fe40000410000 */
[C---:B------:R-:W-:Y:S02]  /*d290*/  FFMA.FTZ R9, R17.reuse, R9, -R4 ;  /* 0x0000000911097223 */ /* 0x040fe40000010804 */
[----:B------:R-:W-:Y:S01]  /*d2a0*/  FFMA.FTZ R5, R17, R11, R3 ;  /* 0x0000000b11057223 */ /* 0x000fe20000010003 */
[----:B------:R-:W-:Y:S01]  /*d2b0*/  LOP3.LUT R17, R27, 0xffff0000, RZ, 0xc0, !PT ;  /* 0xffff00001b117812 */ /* 0x000fe200078ec0ff */
[----:B------:R-:W-:Y:S01]  /*d2c0*/  FMUL.FTZ R2, R2, R7 ;  /* 0x0000000702027220 */ /* 0x000fe20000410000 */
[----:B------:R-:W-:Y:S01]  /*d2d0*/  F2FP.BF16.PACK_AB R9, R9, R29 ;  /* 0x0000001d0909723e */ /* 0x000fe200000010ff */
[C---:B------:R-:W-:Y:S01]  /*d2e0*/  FFMA.FTZ R11, R18.reuse, R7, -R0 ;  /* 0x00000007120b7223 */ /* 0x040fe20000010800 */
[----:B------:R-:W-:Y:S01]  /*d2f0*/  F2FP.BF16.PACK_AB R5, R5, R15 ;  /* 0x0000000f0505723e */ /* 0x000fe200000010ff */
[----:B------:R-:W-:-:S02]  /*d300*/  FFMA.FTZ R7, R18, R20, R2 ;  /* 0x0000001412077223 */ /* 0x000fc40000010002 */
[C---:B------:R-:W-:Y:S02]  /*d310*/  FMUL.FTZ R4, R10.reuse, R23 ;  /* 0x000000170a047220 */ /* 0x040fe40000410000 */
[----:B------:R-:W-:Y:S02]  /*d320*/  FMUL.FTZ R3, R10, R17 ;  /* 0x000000110a037220 */ /* 0x000fe40000410000 */
[C---:B------:R-:W-:Y:S02]  /*d330*/  FMUL.FTZ R2, R6.reuse, R19 ;  /* 0x0000001306027220 */ /* 0x040fe40000410000 */
[----:B------:R-:W-:Y:S02]  /*d340*/  FMUL.FTZ R0, R6, R16 ;  /* 0x0000001006007220 */ /* 0x000fe40000410000 */
[----:B------:R-:W-:Y:S01]  /*d350*/  FFMA.FTZ R6, R26, R17, -R4 ;  /* 0x000000111a067223 */ /* 0x000fe20000010804 */
[----:B------:R-:W-:Y:S01]  /*d360*/  F2FP.BF16.PACK_AB R4, R12, R30 ;  /* 0x0000001e0c04723e */ /* 0x000fe200000010ff */
[----:B------:R-:W-:-:S02]  /*d370*/  FFMA.FTZ R3, R26, R23, R3 ;  /* 0x000000171a037223 */ /* 0x000fc40000010003 */
[C---:B------:R-:W-:Y:S01]  /*d380*/  FFMA.FTZ R2, R25.reuse, R16, -R2 ;  /* 0x0000001019027223 */ /* 0x040fe20000010802 */
[----:B------:R-:W-:Y:S01]  /*d390*/  F2FP.BF16.PACK_AB R10, R6, R11 ;  /* 0x0000000b060a723e */ /* 0x000fe200000010ff */
[----:B------:R-:W-:Y:S01]  /*d3a0*/  FFMA.FTZ R0, R25, R19, R0 ;  /* 0x0000001319007223 */ /* 0x000fe20000010000 */
[----:B------:R-:W-:Y:S02]  /*d3b0*/  F2FP.BF16.PACK_AB R6, R3, R7 ;  /* 0x000000070306723e */ /* 0x000fe400000010ff */
[----:B------:R-:W-:Y:S02]  /*d3c0*/  F2FP.BF16.PACK_AB R11, R2, R14 ;  /* 0x0000000e020b723e */ /* 0x000fe400000010ff */
[----:B------:R-:W-:-:S03]  /*d3d0*/  F2FP.BF16.PACK_AB R7, R0, R13 ;  /* 0x0000000d0007723e */ /* 0x000fc600000010ff */
[----:B------:R1:W-:Y:S04]  /*d3e0*/  STS.128 [R203+0x10080], R8 ;  /* 0x01008008cb007388 */ /* 0x0003e80000000c00 */
[----:B------:R1:W-:Y:S02]  /*d3f0*/  STS.128 [R28+0x10080], R4 ;  /* 0x010080041c007388 */ /* 0x0003e40000000c00 */
.L_x_1092:
[----:B------:R-:W-:Y:S05]  /*d400*/  BSYNC B0 ;  /* 0x0000000000007941 */ /* 0x000fea0003800000 */
.L_x_1091:
        /* <DEDUP_REMOVED lines=8> */
[----:B------:R-:W-:Y:S01]  /*d490*/  SHF.R.S32.HI R5, RZ, 0x1f, R0 ;  /* 0x0000001fff057819 */ /* 0x000fe20000011400 */
[----:B------:R-:W-:Y:S01]  /*d4a0*/  IMAD.SHL.U32 R6, R0, 0x8, RZ ;  /* 0x0000000800067824 */ /* 0x000fe200078e00ff */
[----:B------:R-:W-:-:S02]  /*d4b0*/  LOP3.LUT R2, R2, 0xffffe000, RZ, 0xc0, !PT ;  /* 0xffffe00002027812 */ /* 0x000fc400078ec0ff */
[----:B------:R-:W-:Y:S02]  /*d4c0*/  LEA.HI R3, R5, R0, RZ, 0x3 ;  /* 0x0000000005037211 */ /* 0x000fe400078f18ff */
[----:B------:R-:W-:Y:S02]  /*d4d0*/  IADD3 R0, R4, R2, R118 ;  /* 0x0000000204007210 */ /* 0x000fe40007ffe076 */
[----:B------:R-:W-:Y:S01]  /*d4e0*/  LOP3.LUT R5, R111, 0x38, R6, 0xf8, !PT ;  /* 0x000000386f057812 */ /* 0x000fe200078ef806 */
[----:B------:R-:W-:Y:S01]  /*d4f0*/  IMAD.SHL.U32 R2, R3, 0x400, RZ ;  /* 0x0000040003027824 */ /* 0x000fe200078e00ff */
[----:B------:R-:W-:Y:S02]  /*d500*/  LEA R40, R0, 0x10080, 0x1 ;  /* 0x0001008000287811 */ /* 0x000fe400078e08ff */
[----:B------:R-:W-:Y:S02]  /*d510*/  LOP3.LUT R3, R5, R130, RZ, 0x3c, !PT ;  /* 0x0000008205037212 */ /* 0x000fe400078e3cff */
[----:B------:R-:W-:Y:S01]  /*d520*/  LOP3.LUT R0, R2, 0x7fffe000, RZ, 0xc0, !PT ;  /* 0x7fffe00002007812 */ /* 0x000fe200078ec0ff */
[----:B----4-:R-:W1:Y:S01]  /*d530*/  LDS.128 R8, [R40] ;  /* 0x0000000028087984 */ /* 0x010e620000000c00 */
[----:B------:R-:W-:-:S02]  /*d540*/  SHF.R.U32.HI R12, RZ, 0x10, R35 ;  /* 0x00000010ff0c7819 */ /* 0x000fc40000011623 */
[----:B------:R-:W-:Y:S02]  /*d550*/  IADD3 R0, R3, R0, R118 ;  /* 0x0000000003007210 */ /* 0x000fe40007ffe076 */
[----:B------:R-:W-:Y:S02]  /*d560*/  SHF.R.U64 R14, R36, 0x10, R37 ;  /* 0x00000010240e7819 */ /* 0x000fe40000001225 */
[----:B------:R-:W-:Y:S01]  /*d570*/  SHF.R.U64 R16, R38, 0x10, R39 ;  /* 0x0000001026107819 */ /* 0x000fe20000001227 */
[----:B------:R-:W-:Y:S01]  /*d580*/  IMAD.SHL.U32 R30, R0, 0x2, RZ ;  /* 0x00000002001e7824 */ /* 0x000fe200078e00ff */
[----:B------:R-:W-:Y:S02]  /*d590*/  SHF.R.U64 R0, R32, 0x10, R33 ;  /* 0x0000001020007819 */ /* 0x000fe40000001221 */
[----:B------:R-:W-:Y:S02]  /*d5a0*/  PRMT R24, R98, 0x5410, R12 ;  /* 0x0000541062187816 */ /* 0x000fe4000000000c */
[----:B------:R-:W2:Y:S01]  /*d5b0*/  LDS.128 R4, [R30+0x10080] ;  /* 0x010080001e047984 */ /* 0x000ea20000000c00 */
[----:B------:R-:W-:-:S02]  /*d5c0*/  PRMT R12, R70, 0x5432, R14 ;  /* 0x00005432460c7816 */ /* 0x000fc4000000000e */
[----:B------:R-:W-:Y:S02]  /*d5d0*/  PRMT R13, R97, 0x5432, R0 ;  /* 0x00005432610d7816 */ /* 0x000fe40000000000 */
[----:B------:R-:W-:Y:S01]  /*d5e0*/  SHF.R.U32.HI R18, RZ, 0x10, R39 ;  /* 0x00000010ff127819 */ /* 0x000fe20000011627 */
[----:B------:R-:W-:Y:S01]  /*d5f0*/  IMAD.U32 R31, R12, 0x10000, RZ ;  /* 0x000100000c1f7824 */ /* 0x000fe200078e00ff */
[----:B------:R-:W-:Y:S01]  /*d600*/  PRMT R23, R96, 0x5432, R16 ;  /* 0x0000543260177816 */ /* 0x000fe20000000010 */
[----:B------:R-:W-:Y:S01]  /*d610*/  IMAD.U32 R28, R13, 0x10000, RZ ;  /* 0x000100000d1c7824 */ /* 0x000fe200078e00ff */
[----:B------:R-:W-:Y:S02]  /*d620*/  SHF.R.U32.HI R2, RZ, 0x10, R33 ;  /* 0x00000010ff027819 */ /* 0x000fe40000011621 */
[----:B------:R-:W-:Y:S02]  /*d630*/  SHF.R.U64 R3, R34, 0x10, R35 ;  /* 0x0000001022037819 */ /* 0x000fe40000001223 */
[----:B------:R-:W-:-:S02]  /*d640*/  SHF.R.U32.HI R15, RZ, 0x10, R37 ;  /* 0x00000010ff0f7819 */ /* 0x000fc40000011625 */
[----:B------:R-:W-:Y:S02]  /*d650*/  PRMT R22, R96, 0x5410, R18 ;  /* 0x0000541060167816 */ /* 0x000fe40000000012 */
[----:B------:R-:W-:Y:S02]  /*d660*/  PRMT R21, R97, 0x5410, R2 ;  /* 0x0000541061157816 */ /* 0x000fe40000000002 */
[----:B------:R-:W-:Y:S02]  /*d670*/  PRMT R27, R98, 0x5432, R3 ;  /* 0x00005432621b7816 */ /* 0x000fe40000000003 */
[----:B------:R-:W-:Y:S02]  /*d680*/  PRMT R17, R70, 0x5410, R15 ;  /* 0x0000541046117816 */ /* 0x000fe4000000000f */
[----:B------:R-:W-:-:S03]  /*d690*/  LOP3.LUT R33, R12, 0xffff0000, RZ, 0xc0, !PT ;  /* 0xffff00000c217812 */ /* 0x000fc600078ec0ff */
[----:B------:R-:W-:Y:S01]  /*d6a0*/  IMAD.U32 R12, R17, 0x10000, RZ ;  /* 0x00010000110c7824 */ /* 0x000fe200078e00ff */
[C---:B-1----:R-:W-:Y:S01]  /*d6b0*/  LOP3.LUT R16, R8.reuse, 0xffff0000, RZ, 0xc0, !PT ;  /* 0xffff000008107812 */ /* 0x042fe200078ec0ff */
[----:B------:R-:W-:Y:S01]  /*d6c0*/  IMAD.U32 R14, R8, 0x10000, RZ ;  /* 0x00010000080e7824 */ /* 0x000fe200078e00ff */
[C---:B------:R-:W-:Y:S01]  /*d6d0*/  LOP3.LUT R25, R11.reuse, 0xffff0000, RZ, 0xc0, !PT ;  /* 0xffff00000b197812 */ /* 0x040fe200078ec0ff */
[----:B------:R-:W-:Y:S01]  /*d6e0*/  IMAD.U32 R18, R11, 0x10000, RZ ;  /* 0x000100000b127824 */ /* 0x000fe200078e00ff */
[C---:B------:R-:W-:Y:S01]  /*d6f0*/  LOP3.LUT R19, R9.reuse, 0xffff0000, RZ, 0xc0, !PT ;  /* 0xffff000009137812 */ /* 0x040fe200078ec0ff */
[----:B------:R-:W-:Y:S01]  /*d700*/  IMAD.U32 R15, R9, 0x10000, RZ ;  /* 0x00010000090f7824 */ /* 0x000fe200078e00ff */
[C---:B------:R-:W-:Y:S01]  /*d710*/  LOP3.LUT R26, R10.reuse, 0xffff0000, RZ, 0xc0, !PT ;  /* 0xffff00000a1a7812 */ /* 0x040fe200078ec0ff */
[----:B------:R-:W-:Y:S02]  /*d720*/  IMAD.U32 R20, R10, 0x10000, RZ ;  /* 0x000100000a147824 */ /* 0x000fe400078e00ff */
[C---:B--2---:R-:W-:Y:S01]  /*d730*/  IMAD.U32 R8, R4.reuse, 0x10000, RZ ;  /* 0x0001000004087824 */ /* 0x044fe200078e00ff */
[C---:B------:R-:W-:Y:S01]  /*d740*/  LOP3.LUT R2, R5.reuse, 0xffff0000, RZ, 0xc0, !PT ;  /* 0xffff000005027812 */ /* 0x040fe200078ec0ff */
[----:B------:R-:W-:Y:S01]  /*d750*/  IMAD.U32 R3, R5, 0x10000, RZ ;  /* 0x0001000005037824 */ /* 0x000fe200078e00ff */
[----:B------:R-:W-:Y:S01]  /*d760*/  LOP3.LUT R4, R4, 0xffff0000, RZ, 0xc0, !PT ;  /* 0xffff000004047812 */ /* 0x000fe200078ec0ff */
[----:B------:R-:W-:Y:S01]  /*d770*/  FMUL.FTZ R11, R8, R31 ;  /* 0x0000001f080b7220 */ /* 0x000fe20000410000 */
[----:B------:R-:W-:Y:S01]  /*d780*/  LOP3.LUT R10, R6, 0xffff0000, RZ, 0xc0, !PT ;  /* 0xffff0000060a7812 */ /* 0x000fe200078ec0ff */
[-C--:B------:R-:W-:Y:S01]  /*d790*/  FMUL.FTZ R5, R8, R28.reuse ;  /* 0x0000001c08057220 */ /* 0x080fe20000410000 */
[----:B------:R-:W-:Y:S01]  /*d7a0*/  LOP3.LUT R8, R13, 0xffff0000, RZ, 0xc0, !PT ;  /* 0xffff00000d087812 */ /* 0x000fe200078ec0ff */
[----:B------:R-:W-:-:S02]  /*d7b0*/  FFMA.FTZ R32, R14, R28, -R11 ;  /* 0x0000001c0e207223 */ /* 0x000fc4000001080b */
[----:B------:R-:W-:Y:S01]  /*d7c0*/  IMAD.U32 R9, R6, 0x10000, RZ ;  /* 0x0001000006097824 */ /* 0x000fe200078e00ff */
[----:B------:R-:W-:Y:S01]  /*d7d0*/  LOP3.LUT R6, R7, 0xffff0000, RZ, 0xc0, !PT ;  /* 0xffff000007067812 */ /* 0x000fe200078ec0ff */
[----:B------:R-:W-:Y:S02]  /*d7e0*/  IMAD.U32 R11, R21, 0x10000, RZ ;  /* 0x00010000150b7824 */ /* 0x000fe400078e00ff */
[----:B------:R-:W-:Y:S02]  /*d7f0*/  IMAD.U32 R0, R7, 0x10000, RZ ;  /* 0x0001000007007824 */ /* 0x000fe400078e00ff */
[----:B------:R-:W-:Y:S02]  /*d800*/  FFMA.FTZ R31, R14, R31, R5 ;  /* 0x0000001f0e1f7223 */ /* 0x000fe40000010005 */
[C---:B------:R-:W-:Y:S02]  /*d810*/  FMUL.FTZ R7, R4.reuse, R33 ;  /* 0x0000002104077220 */ /* 0x040fe40000410000 */
[----:B------:R-:W-:-:S02]  /*d820*/  FMUL.FTZ R5, R4, R8 ;  /* 0x0000000804057220 */ /* 0x000fc40000410000 */
[C---:B------:R-:W-:Y:S02]  /*d830*/  FMUL.FTZ R4, R3.reuse, R12 ;  /* 0x0000000c03047220 */ /* 0x040fe40000410000 */
[----:B------:R-:W-:Y:S02]  /*d840*/  FMUL.FTZ R3, R3, R11 ;  /* 0x0000000b03037220 */ /* 0x000fe40000410000 */
[----:B------:R-:W-:Y:S02]  /*d850*/  IMAD.U32 R13, R22, 0x10000, RZ ;  /* 0x00010000160d7824 */ /* 0x000fe400078e00ff */
[C---:B------:R-:W-:Y:S01]  /*d860*/  FFMA.FTZ R29, R16.reuse, R8, -R7 ;  /* 0x00000008101d7223 */ /* 0x040fe20000010807 */
[----:B------:R-:W-:Y:S01]  /*d870*/  LOP3.LUT R8, R21, 0xffff0000, RZ, 0xc0, !PT ;  /* 0xffff000015087812 */ /* 0x000fe200078ec0ff */
[----:B------:R-:W-:Y:S01]  /*d880*/  FFMA.FTZ R28, R16, R33, R5 ;  /* 0x00000021101c7223 */ /* 0x000fe20000010005 */
[----:B------:R-:W-:Y:S01]  /*d890*/  LOP3.LUT R5, R17, 0xffff0000, RZ, 0xc0, !PT ;  /* 0xffff000011057812 */ /* 0x000fe200078ec0ff */
[----:B------:R-:W-:Y:S01]  /*d8a0*/  FFMA.FTZ R16, R15, R11, -R4 ;  /* 0x0000000b0f107223 */ /* 0x000fe20000010804 */
[----:B------:R-:W-:Y:S01]  /*d8b0*/  LOP3.LUT R17, R22, 0xffff0000, RZ, 0xc0, !PT ;  /* 0xffff000016117812 */ /* 0x000fe200078ec0ff */
[----:B------:R-:W-:-:S02]  /*d8c0*/  IMAD.U32 R4, R24, 0x10000, RZ ;  /* 0x0001000018047824 */ /* 0x000fc400078e00ff */
[----:B------:R-:W-:Y:S02]  /*d8d0*/  FFMA.FTZ R15, R15, R12, R3 ;  /* 0x0000000c0f0f7223 */ /* 0x000fe40000010003 */
[C---:B------:R-:W-:Y:S02]  /*d8e0*/  FMUL.FTZ R3, R0.reuse, R13 ;  /* 0x0000000d00037220 */ /* 0x040fe40000410000 */
[-C--:B------:R-:W-:Y:S02]  /*d8f0*/  FMUL.FTZ R0, R0, R4.reuse ;  /* 0x0000000400007220 */ /* 0x080fe40000410000 */
[----:B------:R-:W-:Y:S02]  /*d900*/  FFMA.FTZ R14, R18, R4, -R3 ;  /* 0x00000004120e7223 */ /* 0x000fe40000010803 */
[----:B------:R-:W-:Y:S02]  /*d910*/  IMAD.U32 R21, R23, 0x10000, RZ ;  /* 0x0001000017157824 */ /* 0x000fe400078e00ff */
[----:B------:R-:W-:-:S02]  /*d920*/  IMAD.U32 R7, R27, 0x10000, RZ ;  /* 0x000100001b077824 */ /* 0x000fc400078e00ff */
[C---:B------:R-:W-:Y:S02]  /*d930*/  FMUL.FTZ R4, R2.reuse, R5 ;  /* 0x0000000502047220 */ /* 0x040fe40000410000 */
[-C--:B------:R-:W-:Y:S02]  /*d940*/  FMUL.FTZ R3, R2, R8.reuse ;  /* 0x0000000802037220 */ /* 0x080fe40000410000 */
[----:B------:R-:W-:Y:S01]  /*d950*/  FFMA.FTZ R13, R18, R13, R0 ;  /* 0x0000000d120d7223 */ /* 0x000fe20000010000 */
[----:B------:R-:W-:Y:S01]  /*d960*/  LOP3.LUT R18, R23, 0xffff0000, RZ, 0xc0, !PT ;  /* 0xffff000017127812 */ /* 0x000fe200078ec0ff */
[C---:B------:R-:W-:Y:S02]  /*d970*/  FMUL.FTZ R2, R9.reuse, R21 ;  /* 0x0000001509027220 */ /* 0x040fe40000410000 */
[----:B------:R-:W-:Y:S01]  /*d980*/  FMUL.FTZ R0, R9, R7 ;  /* 0x0000000709007220 */ /* 0x000fe20000410000 */
[----:B------:R-:W-:Y:S01]  /*d990*/  LOP3.LUT R9, R27, 0xffff0000, RZ, 0xc0, !PT ;  /* 0xffff00001b097812 */ /* 0x000fe200078ec0ff */
[C---:B------:R-:W-:Y:S01]  /*d9a0*/  FFMA.FTZ R12, R19.reuse, R8, -R4 ;  /* 0x00000008130c7223 */ /* 0x040fe20000010804 */
[----:B------:R-:W-:Y:S01]  /*d9b0*/  LOP3.LUT R8, R24, 0xffff0000, RZ, 0xc0, !PT ;  /* 0xffff000018087812 */ /* 0x000fe200078ec0ff */
[----:B------:R-:W-:-:S02]  /*d9c0*/  FFMA.FTZ R5, R19, R5, R3 ;  /* 0x0000000513057223 */ /* 0x000fc40000010003 */
[----:B------:R-:W-:Y:S02]  /*d9d0*/  FFMA.FTZ R11, R20, R7, -R2 ;  /* 0x00000007140b7223 */ /* 0x000fe40000010802 */
[----:B------:R-:W-:Y:S01]  /*d9e0*/  FMUL.FTZ R4, R10, R18 ;  /* 0x000000120a047220 */ /* 0x000fe20000410000 */
[----:B------:R-:W-:Y:S01]  /*d9f0*/  F2FP.BF16.PACK_AB R5, R5, R15 ;  /* 0x0000000f0505723e */ /* 0x000fe200000010ff */
[----:B------:R-:W-:Y:S02]  /*da00*/  FFMA.FTZ R7, R20, R21, R0 ;  /* 0x0000001514077223 */ /* 0x000fe40000010000 */
[----:B------:R-:W-:Y:S02]  /*da10*/  FMUL.FTZ R3, R10, R9 ;  /* 0x000000090a037220 */ /* 0x000fe40000410000 */
[C---:B------:R-:W-:Y:S02]  /*da20*/  FMUL.FTZ R2, R6.reuse, R17 ;  /* 0x0000001106027220 */ /* 0x040fe40000410000 */
[----:B------:R-:W-:-:S02]  /*da30*/  FMUL.FTZ R0, R6, R8 ;  /* 0x0000000806007220 */ /* 0x000fc40000410000 */
[----:B------:R-:W-:Y:S01]  /*da40*/  FFMA.FTZ R6, R26, R9, -R4 ;  /* 0x000000091a067223 */ /* 0x000fe20000010804 */
[----:B------:R-:W-:Y:S01]  /*da50*/  F2FP.BF16.PACK_AB R9, R12, R16 ;  /* 0x000000100c09723e */ /* 0x000fe200000010ff */
[----:B------:R-:W-:Y:S01]  /*da60*/  FFMA.FTZ R3, R26, R18, R3 ;  /* 0x000000121a037223 */ /* 0x000fe20000010003 */
[----:B------:R-:W-:Y:S01]  /*da70*/  F2FP.BF16.PACK_AB R4, R28, R31 ;  /* 0x0000001f1c04723e */ /* 0x000fe200000010ff */
[C---:B------:R-:W-:Y:S01]  /*da80*/  FFMA.FTZ R2, R25.reuse, R8, -R2 ;  /* 0x0000000819027223 */ /* 0x040fe20000010802 */
[----:B------:R-:W-:Y:S01]  /*da90*/  F2FP.BF16.PACK_AB R10, R6, R11 ;  /* 0x0000000b060a723e */ /* 0x000fe200000010ff */
[----:B------:R-:W-:Y:S01]  /*daa0*/  FFMA.FTZ R0, R25, R17, R0 ;  /* 0x0000001119007223 */ /* 0x000fe20000010000 */
[----:B------:R-:W-:Y:S02]  /*dab0*/  F2FP.BF16.PACK_AB R8, R29, R32 ;  /* 0x000000201d08723e */ /* 0x000fe400000010ff */
[----:B------:R-:W-:Y:S02]  /*dac0*/  F2FP.BF16.PACK_AB R6, R3, R7 ;  /* 0x000000070306723e */ /* 0x000fe400000010ff */
[----:B------:R-:W-:-:S02]  /*dad0*/  F2FP.BF16.PACK_AB R11, R2, R14 ;  /* 0x0000000e020b723e */ /* 0x000fc400000010ff */
[----:B------:R-:W-:-:S03]  /*dae0*/  F2FP.BF16.PACK_AB R7, R0, R13 ;  /* 0x0000000d0007723e */ /* 0x000fc600000010ff */
[----:B------:R1:W-:Y:S04]  /*daf0*/  STS.128 [R40], R8 ;  /* 0x0000000828007388 */ /* 0x0003e80000000c00 */
[----:B------:R1:W-:Y:S02]  /*db00*/  STS.128 [R30+0x10080], R4 ;  /* 0x010080041e007388 */ /* 0x0003e40000000c00 */
.L_x_1090:
[----:B------:R-:W-:Y:S05]  /*db10*/  BSYNC B1 ;  /* 0x0000000000017941 */ /* 0x000fea0003800000 */
.L_x_1089:
[----:B------:R-:W-:Y:S01]  /*db20*/  ISETP.GE.AND P0, PT, R128, R43, PT ;  /* 0x0000002b8000720c */ /* 0x000fe20003f06270 */
[----:B------:R-:W-:-:S12]  /*db30*/  BSSY B1, `(.L_x_1093) ;  /* 0x00000e7000017945 */ /* 0x000fd80003800000 */
        /* <DEDUP_REMOVED lines=21> */
[----:B----4-:R-:W1:Y:S01]  /*dc90*/  LDS.128 R8, [R31] ;  /* 0x000000001f087984 */ /* 0x010e620000000c00 */
        /* <DEDUP_REMOVED lines=52> */
[----:B------:R-:W-:Y:S02]  /*dfe0*/  FMUL.FTZ R5, R2, R36 ;  /* 0x0000002402057220 */ /* 0x000fe40000410000 */
[----:B------:R-:W-:Y:S02]  /*dff0*/  FFMA.FTZ R33, R16, R30, -R10 ;  /* 0x0000001e10217223 */ /* 0x000fe4000001080a */
[----:B------:R-:W-:Y:S02]  /*e000*/  FMUL.FTZ R2, R2, R14 ;  /* 0x0000000e02027220 */ /* 0x000fe40000410000 */
[----:B------:R-:W-:-:S02]  /*e010*/  FFMA.FTZ R30, R16, R32, R6 ;  /* 0x00000020101e7223 */ /* 0x000fc40000010006 */
[C---:B------:R-:W-:Y:S01]  /*e020*/  FFMA.FTZ R32, R12.reuse, R14, -R5 ;  /* 0x0000000e0c207223 */ /* 0x040fe20000010805 */
[----:B------:R-:W-:Y:S01]  /*e030*/  LOP3.LUT R5, R15, 0xffff0000, RZ, 0xc0, !PT ;  /* 0xffff00000f057812 */ /* 0x000fe200078ec0ff */
[----:B------:R-:W-:Y:S01]  /*e040*/  FFMA.FTZ R16, R12, R36, R2 ;  /* 0x000000240c107223 */ /* 0x000fe20000010002 */
[----:B------:R-:W-:Y:S01]  /*e050*/  LOP3.LUT R12, R18, 0xffff0000, RZ, 0xc0, !PT ;  /* 0xffff0000120c7812 */ /* 0x000fe200078ec0ff */
[----:B------:R-:W-:Y:S01]  /*e060*/  FMUL.FTZ R2, R9, R37 ;  /* 0x0000002509027220 */ /* 0x000fe20000410000 */
[C---:B------:R-:W-:Y:S01]  /*e070*/  LOP3.LUT R18, R23.reuse, 0xffff0000, RZ, 0xc0, !PT ;  /* 0xffff000017127812 */ /* 0x040fe200078ec0ff */
[----:B------:R-:W-:Y:S01]  /*e080*/  IMAD.U32 R36, R23, 0x10000, RZ ;  /* 0x0001000017247824 */ /* 0x000fe200078e00ff */
[----:B------:R-:W-:Y:S01]  /*e090*/  LOP3.LUT R15, R24, 0xffff0000, RZ, 0xc0, !PT ;  /* 0xffff0000180f7812 */ /* 0x000fe200078ec0ff */
[----:B------:R-:W-:Y:S02]  /*e0a0*/  FMUL.FTZ R6, R9, R5 ;  /* 0x0000000509067220 */ /* 0x000fe40000410000 */
[----:B------:R-:W-:-:S02]  /*e0b0*/  IMAD.U32 R10, R28, 0x10000, RZ ;  /* 0x000100001c0a7824 */ /* 0x000fc400078e00ff */
[----:B------:R-:W-:Y:S02]  /*e0c0*/  FFMA.FTZ R8, R21, R5, -R2 ;  /* 0x0000000515087223 */ /* 0x000fe40000010802 */
[C---:B------:R-:W-:Y:S02]  /*e0d0*/  FMUL.FTZ R5, R4.reuse, R13 ;  /* 0x0000000d04057220 */ /* 0x040fe40000410000 */
[----:B------:R-:W-:Y:S01]  /*e0e0*/  FMUL.FTZ R2, R4, R12 ;  /* 0x0000000c04027220 */ /* 0x000fe20000410000 */
[----:B------:R-:W-:Y:S01]  /*e0f0*/  F2FP.BF16.PACK_AB R8, R8, R35 ;  /* 0x000000230808723e */ /* 0x000fe200000010ff */
[----:B------:R-:W-:Y:S02]  /*e100*/  FMUL.FTZ R4, R3, R36 ;  /* 0x0000002403047220 */ /* 0x000fe40000410000 */
[----:B------:R-:W-:Y:S01]  /*e110*/  FFMA.FTZ R14, R21, R37, R6 ;  /* 0x00000025150e7223 */ /* 0x000fe20000010006 */
[----:B------:R-:W-:Y:S01]  /*e120*/  LOP3.LUT R6, R28, 0xffff0000, RZ, 0xc0, !PT ;  /* 0xffff00001c067812 */ /* 0x000fe200078ec0ff */
[----:B------:R-:W-:-:S02]  /*e130*/  FMUL.FTZ R3, R3, R10 ;  /* 0x0000000a03037220 */ /* 0x000fc40000410000 */
[C---:B------:R-:W-:Y:S02]  /*e140*/  FFMA.FTZ R9, R19.reuse, R12, -R5 ;  /* 0x0000000c13097223 */ /* 0x040fe40000010805 */
[C---:B------:R-:W-:Y:S02]  /*e150*/  FFMA.FTZ R12, R20.reuse, R36, R3 ;  /* 0x00000024140c7223 */ /* 0x040fe40000010003 */
[----:B------:R-:W-:Y:S01]  /*e160*/  FFMA.FTZ R13, R19, R13, R2 ;  /* 0x0000000d130d7223 */ /* 0x000fe20000010002 */
[----:B------:R-:W-:Y:S01]  /*e170*/  F2FP.BF16.PACK_AB R9, R9, R33 ;  /* 0x000000210909723e */ /* 0x000fe200000010ff */
[----:B------:R-:W-:Y:S02]  /*e180*/  FFMA.FTZ R10, R20, R10, -R4 ;  /* 0x0000000a140a7223 */ /* 0x000fe40000010804 */
[----:B------:R-:W-:Y:S02]  /*e190*/  FMUL.FTZ R5, R11, R18 ;  /* 0x000000120b057220 */ /* 0x000fe40000410000 */
[----:B------:R-:W-:-:S02]  /*e1a0*/  FMUL.FTZ R3, R7, R17 ;  /* 0x0000001107037220 */ /* 0x000fc40000410000 */
[-C--:B------:R-:W-:Y:S02]  /*e1b0*/  FMUL.FTZ R4, R11, R6.reuse ;  /* 0x000000060b047220 */ /* 0x080fe40000410000 */
[-C--:B------:R-:W-:Y:S02]  /*e1c0*/  FMUL.FTZ R2, R7, R15.reuse ;  /* 0x0000000f07027220 */ /* 0x080fe40000410000 */
[----:B------:R-:W-:Y:S01]  /*e1d0*/  FFMA.FTZ R7, R27, R6, -R5 ;  /* 0x000000061b077223 */ /* 0x000fe20000010805 */
[----:B------:R-:W-:Y:S01]  /*e1e0*/  F2FP.BF16.PACK_AB R5, R13, R30 ;  /* 0x0000001e0d05723e */ /* 0x000fe200000010ff */
[----:B------:R-:W-:Y:S02]  /*e1f0*/  FFMA.FTZ R3, R25, R15, -R3 ;  /* 0x0000000f19037223 */ /* 0x000fe40000010803 */
        /* <DEDUP_REMOVED lines=9> */
.L_x_1096:
[----:B------:R-:W-:Y:S05]  /*e290*/  BSYNC B0 ;  /* 0x0000000000007941 */ /* 0x000fea0003800000 */
.L_x_1095:
        /* <DEDUP_REMOVED lines=19> */
[----:B----4-:R-:W1:Y:S01]  /*e3d0*/  LDS.128 R8, [R31] ;  /* 0x000000001f087984 */ /* 0x010e620000000c00 */
[----:B------:R-:W-:Y:S02]  /*e3e0*/  IADD3 R0, R3, R0, R26 ;  /* 0x0000000003007210 */ /* 0x000fe40007ffe01a */
[----:B------:R-:W-:Y:S02]  /*e3f0*/  SHF.R.U64 R14, R52, 0x10, R53 ;  /* 0x00000010340e7819 */ /* 0x000fe40000001235 */
[----:B------:R-:W-:Y:S01]  /*e400*/  SHF.R.U64 R16, R54, 0x10, R55 ;  /* 0x0000001036107819 */ /* 0x000fe20000001237 */
[----:B------:R-:W-:Y:S01]  /*e410*/  IMAD.SHL.U32 R29, R0, 0x2, RZ ;  /* 0x00000002001d7824 */ /* 0x000fe200078e00ff */
[----:B------:R-:W-:Y:S02]  /*e420*/  SHF.R.U64 R0, R56, 0x10, R57 ;  /* 0x0000001038007819 */ /* 0x000fe40000001239 */
[----:B------:R-:W-:-:S02]  /*e430*/  PRMT R24, R107, 0x5410, R12 ;  /* 0x000054106b187816 */ /* 0x000fc4000000000c */
[----:B------:R-:W2:Y:S01]  /*e440*/  LDS.128 R4, [R29+0x10080] ;  /* 0x010080001d047984 */ /* 0x000ea20000000c00 */
[----:B------:R-:W-:Y:S02]  /*e450*/  PRMT R12, R104, 0x5432, R14 ;  /* 0x00005432680c7816 */ /* 0x000fe4000000000e */
[----:B------:R-:W-:Y:S02]  /*e460*/  PRMT R13, R106, 0x5432, R0 ;  /* 0x000054326a0d7816 */ /* 0x000fe40000000000 */
[----:B------:R-:W-:Y:S01]  /*e470*/  SHF.R.U32.HI R18, RZ, 0x10, R55 ;  /* 0x00000010ff127819 */ /* 0x000fe20000011637 */
[----:B------:R-:W-:Y:S01]  /*e480*/  IMAD.U32 R30, R12, 0x10000, RZ ;  /* 0x000100000c1e7824 */ /* 0x000fe200078e00ff */
[----:B------:R-:W-:Y:S01]  /*e490*/  PRMT R23, R105, 0x5432, R16 ;  /* 0x0000543269177816 */ /* 0x000fe20000000010 */
[----:B------:R-:W-:Y:S01]  /*e4a0*/  IMAD.U32 R28, R13, 0x10000, RZ ;  /* 0x000100000d1c7824 */ /* 0x000fe200078e00ff */
        /* <DEDUP_REMOVED lines=34> */
[-C--:B------:R-:W-:Y:S02]  /*e6d0*/  FMUL.FTZ R3, R3, R11.reuse ;  /* 0x0000000b03037220 */ /* 0x080fe40000410000 */
        /* <DEDUP_REMOVED lines=44> */
.L_x_1094:
[----:B------:R-:W-:Y:S05]  /*e9a0*/  BSYNC B1 ;  /* 0x0000000000017941 */ /* 0x000fea0003800000 */
.L_x_1093:
        /* <DEDUP_REMOVED lines=119> */
.L_x_1100:
[----:B------:R-:W-:Y:S05]  /*f120*/  BSYNC B0 ;  /* 0x0000000000007941 */ /* 0x000fea0003800000 */
.L_x_1099:
        /* <DEDUP_REMOVED lines=112> */
.L_x_1098:
[----:B------:R-:W-:Y:S05]  /*f830*/  BSYNC B1 ;  /* 0x0000000000017941 */ /* 0x000fea0003800000 */
.L_x_1097:
        /* <DEDUP_REMOVED lines=118> */
.L_x_1102:
[----:B------:R-:W-:Y:S05]  /*ffa0*/  BSYNC B0 ;  /* 0x0000000000007941 */ /* 0x000fea0003800000 */
.L_x_1101:
        /* <DEDUP_REMOVED lines=19> */
[----:B----4-:R-:W1:Y:S01]  /*100e0*/  LDS.128 R8, [R30] ;  /* 0x000000001e087984 */ /* 0x010e620000000c00 */
        /* <DEDUP_REMOVED lines=10> */
[----:B------:R-:W-:Y:S01]  /*10190*/  PRMT R23, R125, 0x5432, R15 ;  /* 0x000054327d177816 */ /* 0x000fe2000000000f */
[----:B------:R-:W-:Y:S01]  /*101a0*/  IMAD.U32 R29, R21, 0x10000, RZ ;  /* 0x00010000151d7824 */ /* 0x000fe200078e00ff */
[----:B------:R-:W-:Y:S02]  /*101b0*/  PRMT R22, R125, 0x5410, R17 ;  /* 0x000054107d167816 */ /* 0x000fe40000000011 */
[----:B------:R-:W-:Y:S02]  /*101c0*/  SHF.R.U32.HI R14, RZ, 0x10, R89 ;  /* 0x00000010ff0e7819 */ /* 0x000fe40000011659 */
[----:B------:R-:W-:Y:S01]  /*101d0*/  SHF.R.U32.HI R2, RZ, 0x10, R93 ;  /* 0x00000010ff027819 */ /* 0x000fe2000001165d */
[----:B------:R-:W-:Y:S01]  /*101e0*/  IMAD.U32 R35, R22, 0x10000, RZ ;  /* 0x0001000016237824 */ /* 0x000fe200078e00ff */
[----:B------:R-:W-:-:S02]  /*101f0*/  SHF.R.U64 R3, R94, 0x10, R95 ;  /* 0x000000105e037819 */ /* 0x000fc4000000125f */
        /* <DEDUP_REMOVED lines=22> */
[----:B------:R-:W-:Y:S02]  /*10360*/  IMAD.U32 R11, R20, 0x10000, RZ ;  /* 0x00010000140b7824 */ /* 0x000fe400078e00ff */
[C---:B------:R-:W-:Y:S02]  /*10370*/  IMAD.U32 R0, R7.reuse, 0x10000, RZ ;  /* 0x0001000007007824 */ /* 0x040fe400078e00ff */
[----:B------:R-:W-:Y:S02]  /*10380*/  FFMA.FTZ R33, R14, R31, R5 ;  /* 0x0000001f0e217223 */ /* 0x000fe40000010005 */
[----:B------:R-:W-:Y:S01]  /*10390*/  IMAD.U32 R2, R6, 0x10000, RZ ;  /* 0x0001000006027824 */ /* 0x000fe200078e00ff */
[----:B------:R-:W-:Y:S01]  /*103a0*/  LOP3.LUT R6, R7, 0xffff0000, RZ, 0xc0, !PT ;  /* 0xffff000007067812 */ /* 0x000fe200078ec0ff */
[----:B------:R-:W-:-:S02]  /*103b0*/  IMAD.U32 R14, R24, 0x10000, RZ ;  /* 0x00010000180e7824 */ /* 0x000fc400078e00ff */
[----:B------:R-:W-:Y:S02]  /*103c0*/  FMUL.FTZ R7, R8, R11 ;  /* 0x0000000b08077220 */ /* 0x000fe40000410000 */
[CC--:B------:R-:W-:Y:S02]  /*103d0*/  FMUL.FTZ R5, R0.reuse, R35.reuse ;  /* 0x0000002300057220 */ /* 0x0c0fe40000410000 */
[----:B------:R-:W-:Y:S02]  /*103e0*/  FMUL.FTZ R0, R0, R14 ;  /* 0x0000000e00007220 */ /* 0x000fe40000410000 */
[-C--:B------:R-:W-:Y:S02]  /*103f0*/  FMUL.FTZ R9, R8, R36.reuse ;  /* 0x0000002408097220 */ /* 0x080fe40000410000 */
[----:B------:R-:W-:Y:S01]  /*10400*/  FFMA.FTZ R29, R15, R36, R7 ;  /* 0x000000240f1d7223 */ /* 0x000fe20000010007 */
[----:B------:R-:W-:Y:S01]  /*10410*/  LOP3.LUT R7, R21, 0xffff0000, RZ, 0xc0, !PT ;  /* 0xffff000015077812 */ /* 0x000fe200078ec0ff */
[----:B------:R-:W-:-:S02]  /*10420*/  FFMA.FTZ R21, R12, R35, R0 ;  /* 0x000000230c157223 */ /* 0x000fc40000010000 */
[----:B------:R-:W-:Y:S01]  /*10430*/  FFMA.FTZ R32, R15, R11, -R9 ;  /* 0x0000000b0f207223 */ /* 0x000fe20000010809 */
[----:B------:R-:W-:Y:S01]  /*10440*/  LOP3.LUT R11, R16, 0xffff0000, RZ, 0xc0, !PT ;  /* 0xffff0000100b7812 */ /* 0x000fe200078ec0ff */
[----:B------:R-:W-:Y:S01]  /*10450*/  FMUL.FTZ R0, R4, R13 ;  /* 0x0000000d04007220 */ /* 0x000fe20000410000 */
[----:B------:R-:W-:Y:S01]  /*10460*/  LOP3.LUT R9, R20, 0xffff0000, RZ, 0xc0, !PT ;  /* 0xffff000014097812 */ /* 0x000fe200078ec0ff */
[----:B------:R-:W-:Y:S01]  /*10470*/  FFMA.FTZ R31, R12, R14, -R5 ;  /* 0x0000000e0c1f7223 */ /* 0x000fe20000010805 */
[----:B------:R-:W-:Y:S01]  /*10480*/  LOP3.LUT R16, R23, 0xffff0000, RZ, 0xc0, !PT ;  /* 0xffff000017107812 */ /* 0x000fe200078ec0ff */
[-C--:B------:R-:W-:Y:S01]  /*10490*/  FMUL.FTZ R5, R4, R7.reuse ;  /* 0x0000000704057220 */ /* 0x080fe20000410000 */
[----:B------:R-:W-:Y:S01]  /*104a0*/  LOP3.LUT R14, R27, 0xffff0000, RZ, 0xc0, !PT ;  /* 0xffff00001b0e7812 */ /* 0x000fe200078ec0ff */
[----:B------:R-:W-:Y:S01]  /*104b0*/  FFMA.FTZ R8, R19, R7, -R0 ;  /* 0x0000000713087223 */ /* 0x000fe20000010800 */
[----:B------:R-:W-:Y:S01]  /*104c0*/  LOP3.LUT R15, R22, 0xffff0000, RZ, 0xc0, !PT ;  /* 0xffff0000160f7812 */ /* 0x000fe200078ec0ff */
[----:B------:R-:W-:-:S02]  /*104d0*/  IMAD.U32 R20, R23, 0x10000, RZ ;  /* 0x0001000017147824 */ /* 0x000fc400078e00ff */
        /* <DEDUP_REMOVED lines=29> */
.L_x_1074:
[----:B------:R-:W-:Y:S05]  /*106b0*/  BSYNC B2 ;  /* 0x0000000000027941 */ /* 0x000fea0003800000 */
.L_x_1040:
[----:B------:R-:W-:-:S04]  /*106c0*/  DEPBAR.LE SB0, 0x0 ;  /* 0x000080000000791a */ /* 0x000fc80000000000 */
[----:B------:R-:W-:Y:S01]  /*106d0*/  IMAD R0, R129, c[0x0][0x208], RZ ;  /* 0x0000820081007a24 */ /* 0x000fe200078e02ff */
[----:B------:R-:W-:Y:S01]  /*106e0*/  BAR.SYNC.DEFER_BLOCKING 0x0 ;  /* 0x0000000000007b1d */ /* 0x000fe20000010000 */
[----:B-1----:R-:W-:Y:S01]  /*106f0*/  IMAD.WIDE.U32 R4, R108, c[0x0][0x208], RZ ;  /* 0x000082006c047a25 */ /* 0x002fe200078e00ff */
[----:B------:R-:W-:Y:S02]  /*10700*/  IADD3 R195, R186, 0x20, RZ ;  /* 0x00000020bac37810 */ /* 0x000fe40007ffe0ff */
[----:B------:R-:W-:Y:S01]  /*10710*/  IADD3 R204, R204, -0x2, RZ ;  /* 0xfffffffecccc7810 */ /* 0x000fe20007ffe0ff */
[----:B------:R-:W-:Y:S01]  /*10720*/  IMAD R2, R108, c[0x0][0x20c], R0 ;  /* 0x000083006c027a24 */ /* 0x000fe200078e0200 */
[----:B------:R-:W-:Y:S01]  /*10730*/  LEA R0, P1, R4, R220, 0x5 ;  /* 0x000000dc04007211 */ /* 0x000fe200078228ff */
[----:B------:R-:W-:Y:S02]  /*10740*/  IMAD R72, R108, -0x20, R237 ;  /* 0xffffffe06c487824 */ /* 0x000fe400078e02ed */
[----:B------:R-:W-:Y:S01]  /*10750*/  IMAD.IADD R3, R5, 0x1, R2 ;  /* 0x0000000105037824 */ /* 0x000fe200078e0202 */
[----:B------:R-:W-:-:S04]  /*10760*/  LEA R2, P0, R0, c[0x0][0x1f8], 0x1 ;  /* 0x00007e0000027a11 */ /* 0x000fc800078008ff */
[----:B------:R-:W-:Y:S02]  /*10770*/  LEA.HI.X R3, R4, R223, R3, 0x5, P1 ;  /* 0x000000df04037211 */ /* 0x000fe400008f2c03 */
[----:B------:R-:W-:Y:S02]  /*10780*/  R2P PR, R99, 0x6 ;  /* 0x0000000663007804 */ /* 0x000fe40000000000 */
[----:B------:R-:W-:Y:S02]  /*10790*/  LEA.HI.X R3, R0, c[0x0][0x1fc], R3, 0x1, P0 ;  /* 0x00007f0000037a11 */ /* 0x000fe400000f0c03 */
[----:B------:R-:W-:Y:S02]  /*107a0*/  LOP3.LUT R0, R123, 0x1, RZ, 0xc0, !PT ;  /* 0x000000017b007812 */ /* 0x000fe400078ec0ff */
[----:B------:R-:W-:Y:S01]  /*107b0*/  ISETP.GT.AND P0, PT, R72, R211, PT ;  /* 0x000000d34800720c */ /* 0x000fe20003f04270 */
[----:B----4-:R-:W-:Y:S01]  /*107c0*/  LDSM.16.M88.4 R8, [R191] ;  /* 0x00000000bf08783b */ /* 0x010fe20000000200 */
[----:B------:R-:W-:-:S02]  /*107d0*/  ISETP.NE.AND P3, PT, R133, 0x1, PT ;  /* 0x000000018500780c */ /* 0x000fc40003f65270 */
[----:B------:R-:W-:Y:S01]  /*107e0*/  ISETP.NE.U32.OR P0, PT, R0, 0x1, !P0 ;  /* 0x000000010000780c */ /* 0x000fe20004705470 */
[----:B--2---:R-:W1:Y:S02]  /*107f0*/  LDSM.16.M88.4 R12, [R186] ;  /* 0x00000000ba0c783b */ /* 0x004e640000000200 */
[----:B------:R-:W-:Y:S01]  /*10800*/  @P1 IADD3 R195, R186, -0x20, RZ ;  /* 0xffffffe0bac31810 */ /* 0x000fe20007ffe0ff */
[----:B------:R-:W-:Y:S01]  /*10810*/  IMAD.MOV.U32 R0, RZ, RZ, 0x40 ;  /* 0x00000040ff007424 */ /* 0x000fe200078e00ff */
[----:B------:R-:W-:Y:S01]  /*10820*/  LOP3.LUT P1, RZ, R123, 0x4, RZ, 0xc0, !PT ;  /* 0x000000047bff7812 */ /* 0x000fe2000782c0ff */
[----:B------:R-:W2:Y:S03]  /*10830*/  LDSM.16.M88.4 R40, [R186+0x800] ;  /* 0x00080000ba28783b */ /* 0x000ea60000000200 */
[----:B------:R-:W-:Y:S01]  /*10840*/  ISETP.LE.OR P1, PT, R72, R211, !P1 ;  /* 0x000000d34800720c */ /* 0x000fe20004f23670 */
[----:B------:R-:W-:Y:S01]  /*10850*/  LDSM.16.M88.4 R4, [R192] ;  /* 0x00000000c004783b */ /* 0x000fe20000000200 */
[----:B------:R-:W-:-:S03]  /*10860*/  SEL R0, R0, 0xffffffc0, !P2 ;  /* 0xffffffc000007807 */ /* 0x000fc60005000000 */
[----:B------:R-:W3:Y:S02]  /*10870*/  LDSM.16.M88.4 R28, [R195] ;  /* 0x00000000c31c783b */ /* 0x000ee40000000200 */
[----:B------:R-:W-:Y:S02]  /*10880*/  IMAD.IADD R185, R186, 0x1, R0 ;  /* 0x00000001bab97824 */ /* 0x000fe400078e0200 */
[----:B------:R-:W-:Y:S01]  /*10890*/  LDSM.16.M88.4 R56, [R195+0x800] ;  /* 0x00080000c338783b */ /* 0x000fe20000000200 */
[----:B------:R-:W-:-:S03]  /*108a0*/  IMAD.IADD R184, R0, 0x1, R195 ;  /* 0x0000000100b87824 */ /* 0x000fc600078e02c3 */
[----:B------:R-:W-:Y:S01]  /*108b0*/  @!PT LDS RZ, [RZ] ;  /* 0x00000000fffff984 */ /* 0x000fe20000000800 */
[----:B------:R-:W-:Y:S01]  /*108c0*/  @!PT LDS RZ, [RZ] ;  /* 0x00000000fffff984 */ /* 0x000fe20000000800 */
[----:B------:R-:W-:Y:S01]  /*108d0*/  @!PT LDS RZ, [RZ] ;  /* 0x00000000fffff984 */ /* 0x000fe20000000800 */
[----:B------:R4:W-:Y:S01]  /*108e0*/  LDGSTS.E.BYPASS.LTC128B.128 [R203+0x8080], [R2.64], !P0 ;  /* 0x0808000002cb7fae */ /* 0x0009e2000c101d46 */
[----:B------:R-:W-:-:S04]  /*108f0*/  LOP3.LUT P0, RZ, R123, 0x2, RZ, 0xc0, !PT ;  /* 0x000000027bff7812 */ /* 0x000fc8000780c0ff */
[----:B------:R-:W-:-:S13]  /*10900*/  ISETP.LE.OR P0, PT, R72, R211, !P0 ;  /* 0x000000d34800720c */ /* 0x000fda0004703670 */
[----:B------:R4:W-:Y:S01]  /*10910*/  LDGSTS.E.BYPASS.LTC128B.128 [R203+0x9080], [R2.64+0x80], !P0 ;  /* 0x0908008002cb7fae */ /* 0x0009e2000c101d46 */
[----:B------:R-:W-:Y:S01]  /*10920*/  LOP3.LUT P0, RZ, R123, 0x8, RZ, 0xc0, !PT ;  /* 0x000000087bff7812 */ /* 0x000fe2000780c0ff */
[----:B-1----:R-:W-:Y:S02]  /*10930*/  HMMA.16816.F32.BF16 R20, R8, R12, RZ ;  /* 0x0000000c0814723c */ /* 0x002fe400000418ff */
[----:B------:R4:W-:Y:S01]  /*10940*/  LDGSTS.E.BYPASS.LTC128B.128 [R203+0xa080], [R2.64+0x100], !P1 ;  /* 0x0a08010002cb7fae */ /* 0x0009e2000c901d46 */
[----:B------:R-:W-:-:S05]  /*10950*/  ISETP.LE.OR P0, PT, R72, R211, !P0 ;  /* 0x000000d34800720c */ /* 0x000fca0004703670 */
[C---:B------:R-:W-:Y:S08]  /*10960*/  HMMA.16816.F32.BF16 R12, R8.reuse, R14, RZ ;  /* 0x0000000e080c723c */ /* 0x040ff000000418ff */
[----:B------:R4:W-:Y:S01]  /*10970*/  LDGSTS.E.BYPASS.LTC128B.128 [R203+0xb080], [R2.64+0x180], !P0 ;  /* 0x0b08018002cb7fae */ /* 0x0009e2000c101d46 */
[----:B--2---:R-:W-:Y:S03]  /*10980*/  HMMA.16816.F32.BF16 R36, R8, R40, RZ ;  /* 0x000000280824723c */ /* 0x004fe600000418ff */
[----:B------:R-:W-:Y:S04]  /*10990*/  LDSM.16.M88.4 R16, [R194] ;  /* 0x00000000c210783b */ /* 0x000fe80000000200 */
[----:B------:R-:W1:Y:S01]  /*109a0*/  LDSM.16.M88.4 R32, [R185] ;  /* 0x00000000b920783b */ /* 0x000e620000000200 */
[C---:B---3--:R-:W-:Y:S03]  /*109b0*/  HMMA.16816.F32.BF16 R20, R4.reuse, R28, R20 ;  /* 0x0000001c0414723c */ /* 0x048fe60000041814 */
[----:B------:R-:W-:Y:S04]  /*109c0*/  LDSM.16.M88.4 R24, [R193] ;  /* 0x00000000c118783b */ /* 0x000fe80000000200 */
[----:B------:R-:W2:Y:S01]  /*109d0*/  LDSM.16.M88.4 R44, [R184] ;  /* 0x00000000b82c783b */ /* 0x000ea20000000200 */
[----:B------:R-:W-:Y:S03]  /*109e0*/  HMMA.16816.F32.BF16 R12, R4, R30, R12 ;  /* 0x0000001e040c723c */ /* 0x000fe6000004180c */
[----:B------:R-:W-:Y:S04]  /*109f0*/  LDSM.16.M88.4 R28, [R191+0x4000] ;  /* 0x00400000bf1c783b */ /* 0x000fe80000000200 */
[----:B------:R-:W3:Y:S01]  /*10a00*/  LDSM.16.M88.4 R48, [R186+0x1000] ;  /* 0x00100000ba30783b */ /* 0x000ee20000000200 */
[----:B------:R-:W-:Y:S03]  /*10a10*/  HMMA.16816.F32.BF16 R40, R8, R42, RZ ;  /* 0x0000002a0828723c */ /* 0x000fe600000418ff */
[----:B------:R-:W2:Y:S04]  /*10a20*/  LDSM.16.M88.4 R52, [R185+0x800] ;  /* 0x00080000b934783b */ /* 0x000ea80000000200 */
[----:B------:R-:W-:Y:S04]  /*10a30*/  LDSM.16.M88.4 R64, [R195+0x1000] ;  /* 0x00100000c340783b */ /* 0x000fe80000000200 */
[----:B------:R-:W-:Y:S04]  /*10a40*/  LDSM.16.M88.4 R68, [R184+0x800] ;  /* 0x00080000b844783b */ /* 0x000fe80000000200 */
[----:B------:R-:W-:Y:S04]  /*10a50*/  LDSM.16.M88.4 R60, [R186+0x1800] ;  /* 0x00180000ba3c783b */ /* 0x000fe80000000200 */
[----:B------:R-:W0:Y:S01]  /*10a60*/  LDGDEPBAR ;  /* 0x00000000000079af */ /* 0x000e220000000000 */
[C---:B-1----:R-:W-:Y:S08]  /*10a70*/  HMMA.16816.F32.BF16 R20, R16.reuse, R32, R20 ;  /* 0x000000201014723c */ /* 0x042ff00000041814 */
[----:B------:R-:W-:Y:S08]  /*10a80*/  HMMA.16816.F32.BF16 R32, R16, R34, R12 ;  /* 0x000000221020723c */ /* 0x000ff0000004180c */
[----:B------:R-:W-:Y:S01]  /*10a90*/  HMMA.16816.F32.BF16 R12, R4, R56, R36 ;  /* 0x00000038040c723c */ /* 0x000fe20000041824 */
[----:B------:R-:W-:Y:S07]  /*10aa0*/  LDSM.16.M88.4 R36, [R184+0x1000] ;  /* 0x00100000b824783b */ /* 0x000fee0000000200 */
[----:B--2---:R-:W-:Y:S01]  /*10ab0*/  HMMA.16816.F32.BF16 R8, R24, R44, R20 ;  /* 0x0000002c1808723c */ /* 0x004fe20000041814 */
[----:B------:R-:W1:Y:S07]  /*10ac0*/  LDSM.16.M88.4 R20, [R192+0x4000] ;  /* 0x00400000c014783b */ /* 0x000e6e0000000200 */
[----:B------:R-:W-:Y:S01]  /*10ad0*/  HMMA.16816.F32.BF16 R40, R4, R58, R40 ;  /* 0x0000003a0428723c */ /* 0x000fe20000041828 */
[----:B------:R-:W-:Y:S07]  /*10ae0*/  LDSM.16.M88.4 R56, [R185+0x1000] ;  /* 0x00100000b938783b */ /* 0x000fee0000000200 */
[----:B------:R-:W-:Y:S01]  /*10af0*/  HMMA.16816.F32.BF16 R32, R24, R46, R32 ;  /* 0x0000002e1820723c */ /* 0x000fe20000041820 */
[----:B------:R-:W-:Y:S07]  /*10b00*/  LDSM.16.M88.4 R44, [R195+0x1800] ;  /* 0x00180000c32c783b */ /* 0x000fee0000000200 */
[----:B---3--:R-:W-:Y:S08]  /*10b10*/  HMMA.16816.F32.BF16 R4, R28, R48, R8 ;  /* 0x000000301c04723c */ /* 0x008ff00000041808 */
[C---:B------:R-:W-:Y:S01]  /*10b20*/  HMMA.16816.F32.BF16 R8, R16.reuse, R52, R12 ;  /* 0x000000341008723c */ /* 0x040fe2000004180c */
[----:B------:R-:W2:Y:S07]  /*10b30*/  LDSM.16.M88.4 R12, [R194+0x4000] ;  /* 0x00400000c20c783b */ /* 0x000eae0000000200 */
[----:B------:R-:W-:Y:S01]  /*10b40*/  HMMA.16816.F32.BF16 R40, R16, R54, R40 ;  /* 0x000000361028723c */ /* 0x000fe20000041828 */
[----:B------:R-:W-:Y:S07]  /*10b50*/  LDSM.16.M88.4 R52, [R186+0x2800] ;  /* 0x00280000ba34783b */ /* 0x000fee0000000200 */
[----:B-1----:R-:W-:Y:S08]  /*10b60*/  HMMA.16816.F32.BF16 R16, R20, R64, R4 ;  /* 0x000000401410723c */ /* 0x002ff00000041804 */
[----:B------:R-:W-:Y:S01]  /*10b70*/  HMMA.16816.F32.BF16 R32, R28, R50, R32 ;  /* 0x000000321c20723c */ /* 0x000fe20000041820 */
[----:B------:R-:W-:Y:S07]  /*10b80*/  LDSM.16.M88.4 R48, [R195+0x2000] ;  /* 0x00200000c330783b */ /* 0x000fee0000000200 */
[C---:B------:R-:W-:Y:S01]  /*10b90*/  HMMA.16816.F32.BF16 R4, R24.reuse, R68, R8 ;  /* 0x000000441804723c */ /* 0x040fe20000041808 */
[----:B------:R-:W1:Y:S07]  /*10ba0*/  LDSM.16.M88.4 R8, [R193+0x4000] ;  /* 0x00400000c108783b */ /* 0x000e6e0000000200 */
[----:B------:R-:W-:Y:S01]  /*10bb0*/  HMMA.16816.F32.BF16 R40, R24, R70, R40 ;  /* 0x000000461828723c */ /* 0x000fe20000041828 */
[----:B------:R-:W-:Y:S07]  /*10bc0*/  LDSM.16.M88.4 R68, [R185+0x1800] ;  /* 0x00180000b944783b */ /* 0x000fee0000000200 */
[----:B--2---:R-:W-:Y:S08]  /*10bd0*/  HMMA.16816.F32.BF16 R16, R12, R56, R16 ;  /* 0x000000380c10723c */ /* 0x004ff00000041810 */
[----:B------:R-:W-:Y:S01]  /*10be0*/  HMMA.16816.F32.BF16 R32, R20, R66, R32 ;  /* 0x000000421420723c */ /* 0x000fe20000041820 */
[----:B------:R-:W-:Y:S07]  /*10bf0*/  LDSM.16.M88.4 R64, [R186+0x2000] ;  /* 0x00200000ba40783b */ /* 0x000fee0000000200 */
[C---:B------:R-:W-:Y:S01]  /*10c00*/  HMMA.16816.F32.BF16 R24, R28.reuse, R60, R4 ;  /* 0x0000003c1c18723c */ /* 0x040fe20000041804 */
[----:B------:R-:W2:Y:S07]  /*10c10*/  LDSM.16.M88.4 R4, [R191+0x8000] ;  /* 0x00800000bf04783b */ /* 0x000eae0000000200 */
[----:B------:R-:W-:Y:S01]  /*10c20*/  HMMA.16816.F32.BF16 R40, R28, R62, R40 ;  /* 0x0000003e1c28723c */ /* 0x000fe20000041828 */
[----:B------:R-:W3:Y:S04]  /*10c30*/  LDSM.16.M88.4 R28, [R192+0x8000] ;  /* 0x00800000c01c783b */ /* 0x000ee80000000200 */
[----:B------:R-:W-:Y:S03]  /*10c40*/  LDSM.16.M88.4 R60, [R184+0x2000] ;  /* 0x00200000b83c783b */ /* 0x000fe60000000200 */
[----:B-1----:R-:W-:Y:S08]  /*10c50*/  HMMA.16816.F32.BF16 R16, R8, R36, R16 ;  /* 0x000000240810723c */ /* 0x002ff00000041810 */
[----:B------:R-:W-:Y:S01]  /*10c60*/  HMMA.16816.F32.BF16 R32, R12, R58, R32 ;  /* 0x0000003a0c20723c */ /* 0x000fe20000041820 */
[----:B------:R-:W1:Y:S07]  /*10c70*/  LDSM.16.M88.4 R56, [R184+0x1800] ;  /* 0x00180000b838783b */ /* 0x000e6e0000000200 */
[C---:B------:R-:W-:Y:S08]  /*10c80*/  HMMA.16816.F32.BF16 R24, R20.reuse, R44, R24 ;  /* 0x0000002c1418723c */ /* 0x040ff00000041818 */
        /* <DEDUP_REMOVED lines=8> */
[----:B------:R-:W-:Y:S07]  /*10d10*/  LDSM.16.M88.4 R68, [R195+0x2800] ;  /* 0x00280000c344783b */ /* 0x000fee0000000200 */
[----:B---3--:R-:W-:Y:S08]  /*10d20*/  HMMA.16816.F32.BF16 R12, R28, R48, R16 ;  /* 0x000000301c0c723c */ /* 0x008ff00000041810 */
[----:B------:R-:W-:Y:S01]  /*10d30*/  HMMA.16816.F32.BF16 R32, R4, R66, R32 ;  /* 0x000000420420723c */ /* 0x000fe20000041820 */
[----:B------:R-:W-:Y:S07]  /*10d40*/  LDSM.16.M88.4 R64, [R184+0x2800] ;  /* 0x00280000b840783b */ /* 0x000fee0000000200 */
[C---:B-1----:R-:W-:Y:S01]  /*10d50*/  HMMA.16816.F32.BF16 R16, R8.reuse, R56, R20 ;  /* 0x000000380810723c */ /* 0x042fe20000041814 */
        /* <DEDUP_REMOVED lines=10> */
[----:B-1----:R-:W-:Y:S08]  /*10e00*/  HMMA.16816.F32.BF16 R12, R20, R60, R12 ;  /* 0x0000003c140c723c */ /* 0x002ff0000004180c */
[----:B------:R-:W-:Y:S01]  /*10e10*/  HMMA.16816.F32.BF16 R4, R24, R46, R8 ;  /* 0x0000002e1804723c */ /* 0x000fe20000041808 */
[----:B------:R-:W1:Y:S04]  /*10e20*/  LDSM.16.M88.4 R8, [R192+0xc000] ;  /* 0x00c00000c008783b */ /* 0x000e680000000200 */
[----:B------:R-:W-:Y:S03]  /*10e30*/  LDSM.16.M88.4 R44, [R184+0x3000] ;  /* 0x00300000b82c783b */ /* 0x000fe60000000200 */
[C---:B------:R-:W-:Y:S08]  /*10e40*/  HMMA.16816.F32.BF16 R32, R28.reuse, R68, R32 ;  /* 0x000000441c20723c */ /* 0x040ff00000041820 */
[----:B------:R-:W-:Y:S08]  /*10e50*/  HMMA.16816.F32.BF16 R40, R28, R70, R40 ;  /* 0x000000461c28723c */ /* 0x000ff00000041828 */
[----:B--2---:R-:W-:Y:S08]  /*10e60*/  HMMA.16816.F32.BF16 R12, R16, R36, R12 ;  /* 0x00000024100c723c */ /* 0x004ff0000004180c */
[----:B------:R-:W-:Y:S01]  /*10e70*/  HMMA.16816.F32.BF16 R28, R20, R62, R4 ;  /* 0x0000003e141c723c */ /* 0x000fe20000041804 */
[----:B------:R-:W2:Y:S04]  /*10e80*/  LDSM.16.M88.4 R4, [R194+0xc000] ;  /* 0x00c00000c204783b */ /* 0x000ea80000000200 */
[----:B------:R-:W3:Y:S03]  /*10e90*/  LDSM.16.M88.4 R60, [R186+0x3800] ;  /* 0x00380000ba3c783b */ /* 0x000ee60000000200 */
[C---:B------:R-:W-:Y:S08]  /*10ea0*/  HMMA.16816.F32.BF16 R32, R24.reuse, R48, R32 ;  /* 0x000000301820723c */ /* 0x040ff00000041820 */
[----:B------:R-:W-:Y:S01]  /*10eb0*/  HMMA.16816.F32.BF16 R40, R24, R50, R40 ;  /* 0x000000321828723c */ /* 0x000fe20000041828 */
[----:B------:R-:W-:Y:S07]  /*10ec0*/  LDSM.16.M88.4 R48, [R195+0x3800] ;  /* 0x00380000c330783b */ /* 0x000fee0000000200 */
[----:B-1----:R-:W-:Y:S01]  /*10ed0*/  HMMA.16816.F32.BF16 R24, R8, R56, R12 ;  /* 0x000000380818723c */ /* 0x002fe2000004180c */
[----:B------:R-:W1:Y:S07]  /*10ee0*/  LDSM.16.M88.4 R12, [R193+0xc000] ;  /* 0x00c00000c10c783b */ /* 0x000e6e0000000200 */
[----:B------:R-:W-:Y:S08]  /*10ef0*/  HMMA.16816.F32.BF16 R28, R16, R38, R28 ;  /* 0x00000026101c723c */ /* 0x000ff0000004181c */
[C---:B------:R-:W-:Y:S08]  /*10f00*/  HMMA.16816.F32.BF16 R36, R20.reuse, R64, R32 ;  /* 0x000000401424723c */ /* 0x040ff00000041820 */
[----:B------:R-:W-:Y:S01]  /*10f10*/  HMMA.16816.F32.BF16 R32, R20, R66, R40 ;  /* 0x000000421420723c */ /* 0x000fe20000041828 */
[----:B------:R-:W4:Y:S07]  /*10f20*/  LDSM.16.M88.4 R40, [R185+0x3800] ;  /* 0x00380000b928783b */ /* 0x000f2e0000000200 */
[----:B--2---:R-:W-:Y:S08]  /*10f30*/  HMMA.16816.F32.BF16 R24, R4, R52, R24 ;  /* 0x000000340418723c */ /* 0x004ff00000041818 */
[----:B------:R-:W-:Y:S08]  /*10f40*/  HMMA.16816.F32.BF16 R20, R8, R58, R28 ;  /* 0x0000003a0814723c */ /* 0x000ff0000004181c */
[C---:B---3--:R-:W-:Y:S08]  /*10f50*/  HMMA.16816.F32.BF16 R36, R16.reuse, R60, R36 ;  /* 0x0000003c1024723c */ /* 0x048ff00000041824 */
[----:B------:R-:W-:Y:S08]  /*10f60*/  HMMA.16816.F32.BF16 R28, R16, R62, R32 ;  /* 0x0000003e101c723c */ /* 0x000ff00000041820 */
[----:B-1----:R-:W-:Y:S08]  /*10f70*/  HMMA.16816.F32.BF16 R32, R12, R44, R24 ;  /* 0x0000002c0c20723c */ /* 0x002ff00000041818 */
[----:B------:R-:W-:Y:S08]  /*10f80*/  HMMA.16816.F32.BF16 R16, R4, R54, R20 ;  /* 0x000000360410723c */ /* 0x000ff00000041814 */
[----:B------:R-:W-:Y:S01]  /*10f90*/  HMMA.16816.F32.BF16 R20, R8, R48, R36 ;  /* 0x000000300814723c */ /* 0x000fe20000041824 */
[----:B------:R-:W1:Y:S01]  /*10fa0*/  LDSM.16.M88.4 R36, [R184+0x3800] ;  /* 0x00380000b824783b */ /* 0x000e620000000200 */
[----:B------:R-:W-:-:S06]  /*10fb0*/  DEPBAR.LE SB0, 0x0 ;  /* 0x000080000000791a */ /* 0x000fcc0000000000 */
[----:B------:R-:W-:Y:S01]  /*10fc0*/  HMMA.16816.F32.BF16 R8, R8, R50, R28 ;  /* 0x000000320808723c */ /* 0x000fe2000004181c */
[----:B------:R-:W-:Y:S02]  /*10fd0*/  FMUL.FTZ R0, R32, c[0x0][0x320] ;  /* 0x0000c80020007a20 */ /* 0x000fe40000410000 */
[----:B----4-:R-:W-:-:S04]  /*10fe0*/  FMUL.FTZ R2, R35, c[0x0][0x320] ;  /* 0x0000c80023027a20 */ /* 0x010fc80000410000 */
[----:B------:R-:W-:Y:S01]  /*10ff0*/  MUFU.TANH R28, R2 ;  /* 0x00000002001c7308 */ /* 0x000fe20000002400 */
[----:B------:R-:W-:Y:S08]  /*11000*/  HMMA.16816.F32.BF16 R24, R12, R46, R16 ;  /* 0x0000002e0c18723c */ /* 0x000ff00000041810 */
[C---:B------:R-:W-:Y:S01]  /*11010*/  HMMA.16816.F32.BF16 R16, R4.reuse, R40, R20 ;  /* 0x000000280410723c */ /* 0x040fe20000041814 */
[----:B------:R2:W3:Y:S07]  /*11020*/  MUFU.TANH R22, R0 ;  /* 0x0000000000167308 */ /* 0x0004ee0000002400 */
[----:B------:R-:W-:Y:S07]  /*11030*/  HMMA.16816.F32.BF16 R4, R4, R42, R8 ;  /* 0x0000002a0404723c */ /* 0x000fee0000041808 */
[----:B------:R-:W-:-:S02]  /*11040*/  IMAD.MOV.U32 R10, RZ, RZ, -0x20 ;  /* 0xffffffe0ff0a7424 */ /* 0x000fc400078e00ff */
[----:B--2---:R-:W-:Y:S02]  /*11050*/  FMUL.FTZ R0, R33, c[0x0][0x320] ;  /* 0x0000c80021007a20 */ /* 0x004fe40000410000 */
[----:B------:R-:W-:Y:S02]  /*11060*/  FMUL.FTZ R3, R24, c[0x0][0x320] ;  /* 0x0000c80018037a20 */ /* 0x000fe40000410000 */
[----:B------:R2:W4:Y:S03]  /*11070*/  MUFU.TANH R21, R0 ;  /* 0x0000000000157308 */ /* 0x0005260000002400 */
[C---:B-1----:R-:W-:Y:S05]  /*11080*/  HMMA.16816.F32.BF16 R16, R12.reuse, R36, R16 ;  /* 0x000000240c10723c */ /* 0x042fea0000041810 */
[----:B------:R1:W1:Y:S03]  /*11090*/  MUFU.TANH R9, R3 ;  /* 0x0000000300097308 */ /* 0x0002660000002400 */
[----:B------:R-:W-:Y:S01]  /*110a0*/  HMMA.16816.F32.BF16 R12, R12, R38, R4 ;  /* 0x000000260c0c723c */ /* 0x000fe20000041804 */
[----:B--2---:R-:W-:-:S04]  /*110b0*/  FMUL.FTZ R0, R34, c[0x0][0x320] ;  /* 0x0000c80022007a20 */ /* 0x004fc80000410000 */
[----:B------:R2:W-:Y:S01]  /*110c0*/  MUFU.TANH R29, R0 ;  /* 0x00000000001d7308 */ /* 0x0005e20000002400 */
[----:B-1----:R-:W-:-:S10]  /*110d0*/  FMUL.FTZ R3, R26, c[0x0][0x320] ;  /* 0x0000c8001a037a20 */ /* 0x002fd40000410000 */
[----:B------:R-:W-:Y:S01]  /*110e0*/  FMUL.FTZ R4, R17, c[0x0][0x320] ;  /* 0x0000c80011047a20 */ /* 0x000fe20000410000 */
[----:B------:R1:W-:Y:S01]  /*110f0*/  MUFU.TANH R23, R3 ;  /* 0x0000000300177308 */ /* 0x0003e20000002400 */
[----:B--2---:R-:W-:-:S04]  /*11100*/  IMAD.IADD R0, R240, 0x1, R233 ;  /* 0x00000001f0007824 */ /* 0x004fc800078e02e9 */
[----:B------:R-:W-:-:S04]  /*11110*/  @P3 IMAD.HI.U32 R2, R0, c[0x0][0x2c8], RZ ;  /* 0x0000b20000023a27 */ /* 0x000fc800078e00ff */
[----:B-1----:R-:W-:Y:S01]  /*11120*/  FMUL.FTZ R3, R27, c[0x0][0x320] ;  /* 0x0000c8001b037a20 */ /* 0x002fe20000410000 */
[----:B------:R-:W-:Y:S01]  /*11130*/  @P3 SHF.R.U32.HI R0, RZ, c[0x0][0x2cc], R2 ;  /* 0x0000b300ff003a19 */ /* 0x000fe20000011602 */
[----:B------:R-:W-:Y:S02]  /*11140*/  FMUL.FTZ R2, R25, c[0x0][0x320] ;  /* 0x0000c80019027a20 */ /* 0x000fe40000410000 */
[----:B------:R1:W-:Y:S02]  /*11150*/  MUFU.TANH R20, R3 ;  /* 0x0000000300147308 */ /* 0x0003e40000002400 */
[----:B------:R-:W-:Y:S06]  /*11160*/  SHFL.IDX PT, R8, R0, 0x1, 0x1c1f ;  /* 0x003c1f0000087f89 */ /* 0x000fec00000e0000 */
[----:B------:R2:W2:Y:S01]  /*11170*/  MUFU.TANH R11, R2 ;  /* 0x00000002000b7308 */ /* 0x0004a20000002400 */
[----:B-1----:R-:W-:-:S07]  /*11180*/  FMUL.FTZ R3, R16, c[0x0][0x320] ;  /* 0x0000c80010037a20 */ /* 0x002fce0000410000 */
[----:B------:R1:W1:Y:S01]  /*11190*/  MUFU.TANH R16, R3 ;  /* 0x0000000300107308 */ /* 0x0002620000002400 */
[----:B--2---:R2:W3:Y:S01]  /*111a0*/  SHFL.IDX PT, R2, R0, RZ, 0x1c1f ;  /* 0x001c1fff00027589 */ /* 0x0044e200000e0000 */
[----:B-1----:R-:W-:Y:S02]  /*111b0*/  IMAD.IADD R3, R72, 0x1, -R217 ;  /* 0x0000000148037824 */ /* 0x002fe400078e0ad9 */
[----:B--2---:R-:W-:-:S04]  /*111c0*/  IMAD R0, R108, R10, 0x1 ;  /* 0x000000016c007424 */ /* 0x004fc800078e020a */
[----:B------:R1:W2:Y:S01]  /*111d0*/  MUFU.TANH R10, R4 ;  /* 0x00000004000a7308 */ /* 0x0002a20000002400 */
[----:B------:R-:W-:-:S05]  /*111e0*/  IADD3 R0, -R217, R0, R237 ;  /* 0x00000000d9007210 */ /* 0x000fca0007ffe1ed */
[----:B------:R-:W-:-:S04]  /*111f0*/  IMAD.IADD R0, R0, 0x1, -R238 ;  /* 0x0000000100007824 */ /* 0x000fc800078e0aee */
[C---:B---3--:R-:W-:Y:S02]  /*11200*/  IMAD.IADD R2, R0.reuse, 0x1, R2 ;  /* 0x0000000100027824 */ /* 0x048fe400078e0202 */
[----:B------:R-:W-:Y:S02]  /*11210*/  IMAD.IADD R0, R0, 0x1, R8 ;  /* 0x0000000100007824 */ /* 0x000fe400078e0208 */
[----:B-1----:R-:W-:Y:S01]  /*11220*/  FMUL.FTZ R4, R12, c[0x0][0x320] ;  /* 0x0000c8000c047a20 */ /* 0x002fe20000410000 */
[C---:B------:R-:W-:Y:S02]  /*11230*/  IMNMX R2, R3.reuse, R2, PT ;  /* 0x0000000203027217 */ /* 0x040fe40003800200 */
[----:B------:R-:W-:Y:S01]  /*11240*/  IMNMX R0, R3, R0, PT ;  /* 0x0000000003007217 */ /* 0x000fe20003800200 */
[----:B------:R1:W3:Y:S01]  /*11250*/  MUFU.TANH R6, R4 ;  /* 0x0000000400067308 */ /* 0x0002e20000002400 */
[----:B------:R-:W-:Y:S01]  /*11260*/  BAR.SYNC.DEFER_BLOCKING 0x0 ;  /* 0x0000000000007b1d */ /* 0x000fe20000010000 */
[----:B------:R-:W-:-:S02]  /*11270*/  ISETP.GT.AND P0, PT, R2, RZ, PT ;  /* 0x000000ff0200720c */ /* 0x000fc40003f04270 */
[----:B------:R-:W-:Y:S02]  /*11280*/  ISETP.GT.AND P1, PT, R2, 0x1, PT ;  /* 0x000000010200780c */ /* 0x000fe40003f24270 */
[----:B------:R-:W-:Y:S02]  /*11290*/  FSEL R5, R22, -INF , P0 ;  /* 0xff80000016057808 */ /* 0x000fe40000000000 */
[C---:B------:R-:W-:Y:S02]  /*112a0*/  ISETP.GT.AND P0, PT, R2.reuse, 0x8, PT ;  /* 0x000000080200780c */ /* 0x040fe40003f04270 */
[----:B----4-:R-:W-:Y:S02]  /*112b0*/  FSEL R7, R21, -INF , P1 ;  /* 0xff80000015077808 */ /* 0x010fe40000800000 */
[----:B------:R-:W-:Y:S02]  /*112c0*/  ISETP.GT.AND P1, PT, R2, 0x9, PT ;  /* 0x000000090200780c */ /* 0x000fe40003f24270 */
[----:B------:R-:W-:Y:S01]  /*112d0*/  FSEL R9, R9, -INF , P0 ;  /* 0xff80000009097808 */ /* 0x000fe20000000000 */
[----:B-1----:R-:W-:Y:S01]  /*112e0*/  FMUL.FTZ R4, R13, c[0x0][0x320] ;  /* 0x0000c8000d047a20 */ /* 0x002fe20000410000 */
[----:B------:R-:W-:-:S02]  /*112f0*/  FMNMX.FTZ R3, R5, R7, !PT ;  /* 0x0000000705037209 */ /* 0x000fc40007810000 */
[C---:B------:R-:W-:Y:S01]  /*11300*/  ISETP.GT.AND P0, PT, R2.reuse, 0x10, PT ;  /* 0x000000100200780c */ /* 0x040fe20003f04270 */
[----:B------:R1:W4:Y:S01]  /*11310*/  MUFU.TANH R8, R4 ;  /* 0x0000000400087308 */ /* 0x0003220000002400 */
[----:B------:R-:W-:Y:S02]  /*11320*/  FSEL R11, R11, -INF , P1 ;  /* 0xff8000000b0b7808 */ /* 0x000fe40000800000 */
[----:B------:R-:W-:Y:S02]  /*11330*/  FMNMX.FTZ R3, R9, R3, !PT ;  /* 0x0000000309037209 */ /* 0x000fe40007810000 */
[----:B------:R-:W-:Y:S02]  /*11340*/  ISETP.GT.AND P2, PT, R2, 0x11, PT ;  /* 0x000000110200780c */ /* 0x000fe40003f44270 */
[----:B------:R-:W-:Y:S02]  /*11350*/  FSEL R16, R16, -INF , P0 ;  /* 0xff80000010107808 */ /* 0x000fe40000000000 */
[----:B------:R-:W-:-:S02]  /*11360*/  FMNMX.FTZ R3, R11, R3, !PT ;  /* 0x000000030b037209 */ /* 0x000fc40007810000 */
[----:B------:R-:W-:Y:S02]  /*11370*/  ISETP.GT.AND P1, PT, R2, 0x18, PT ;  /* 0x000000180200780c */ /* 0x000fe40003f24270 */
[----:B--2---:R-:W-:Y:S02]  /*11380*/  FSEL R21, R10, -INF , P2 ;  /* 0xff8000000a157808 */ /* 0x004fe40001000000 */
[----:B------:R-:W-:Y:S01]  /*11390*/  FMNMX.FTZ R3, R16, R3, !PT ;  /* 0x0000000310037209 */ /* 0x000fe20007810000 */
[----:B-1----:R-:W-:Y:S01]  /*113a0*/  FMUL.FTZ R4, R18, c[0x0][0x320] ;  /* 0x0000c80012047a20 */ /* 0x002fe20000410000 */
[----:B------:R-:W-:Y:S02]  /*113b0*/  ISETP.GT.AND P0, PT, R2, 0x19, PT ;  /* 0x000000190200780c */ /* 0x000fe40003f04270 */
[----:B---3--:R-:W-:Y:S01]  /*113c0*/  FSEL R22, R6, -INF , P1 ;  /* 0xff80000006167808 */ /* 0x008fe20000800000 */
[----:B------:R1:W2:Y:S01]  /*113d0*/  MUFU.TANH R18, R4 ;  /* 0x0000000400127308 */ /* 0x0002a20000002400 */
[----:B------:R-:W-:Y:S01]  /*113e0*/  FMNMX.FTZ R2, R21, R3, !PT ;  /* 0x0000000315027209 */ /* 0x000fe20007810000 */
[----:B------:R-:W-:Y:S01]  /*113f0*/  FMUL.FTZ R3, R14, c[0x0][0x320] ;  /* 0x0000c8000e037a20 */ /* 0x000fe20000410000 */
[----:B----4-:R-:W-:Y:S01]  /*11400*/  FSEL R24, R8, -INF , P0 ;  /* 0xff80000008187808 */ /* 0x010fe20000000000 */
[----:B------:R-:W-:Y:S01]  /*11410*/  FMUL.FTZ R6, R15, c[0x0][0x320] ;  /* 0x0000c8000f067a20 */ /* 0x000fe20000410000 */
[----:B------:R-:W-:-:S02]  /*11420*/  FMNMX.FTZ R2, R22, R2, !PT ;  /* 0x0000000216027209 */ /* 0x000fc40007810000 */
[C---:B------:R-:W-:Y:S01]  /*11430*/  ISETP.GT.AND P0, PT, R0.reuse, RZ, PT ;  /* 0x000000ff0000720c */ /* 0x040fe20003f04270 */
[----:B------:R3:W-:Y:S01]  /*11440*/  MUFU.TANH R8, R3 ;  /* 0x0000000300087308 */ /* 0x0007e20000002400 */
[----:B------:R-:W-:Y:S02]  /*11450*/  ISETP.GT.AND P1, PT, R0, 0x1, PT ;  /* 0x000000010000780c */ /* 0x000fe40003f24270 */
[----:B------:R-:W-:Y:S02]  /*11460*/  FMNMX.FTZ R2, R24, R2, !PT ;  /* 0x0000000218027209 */ /* 0x000fe40007810000 */
[----:B------:R-:W-:Y:S02]  /*11470*/  FSEL R10, R29, -INF , P0 ;  /* 0xff8000001d0a7808 */ /* 0x000fe40000000000 */
[----:B------:R-:W-:Y:S01]  /*11480*/  ISETP.GT.AND P0, PT, R0, 0x8, PT ;  /* 0x000000080000780c */ /* 0x000fe20003f04270 */
[----:B-1----:R-:W-:Y:S01]  /*11490*/  FMUL.FTZ R4, R19, c[0x0][0x320] ;  /* 0x0000c80013047a20 */ /* 0x002fe20000410000 */
[----:B------:R-:W-:Y:S01]  /*114a0*/  FSEL R12, R28, -INF , P1 ;  /* 0xff8000001c0c7808 */ /* 0x000fe20000800000 */
[----:B------:R-:W-:Y:S01]  /*114b0*/  MUFU.TANH R6, R6 ;  /* 0x0000000600067308 */ /* 0x000fe20000002400 */
[----:B------:R-:W-:-:S02]  /*114c0*/  ISETP.GT.AND P1, PT, R0, 0x9, PT ;  /* 0x000000090000780c */ /* 0x000fc40003f24270 */
[----:B------:R-:W-:Y:S02]  /*114d0*/  FSEL R13, R23, -INF , P0 ;  /* 0xff800000170d7808 */ /* 0x000fe40000000000 */
[----:B------:R-:W-:Y:S02]  /*114e0*/  ISETP.GT.AND P0, PT, R0, 0x10, PT ;  /* 0x000000100000780c */ /* 0x000fe40003f04270 */
[----:B---3--:R-:W-:Y:S01]  /*114f0*/  FMNMX.FTZ R3, R10, R12, !PT ;  /* 0x0000000c0a037209 */ /* 0x008fe20007810000 */
[----:B------:R1:W3:Y:S01]  /*11500*/  MUFU.TANH R17, R4 ;  /* 0x0000000400117308 */ /* 0x0002e20000002400 */
[----:B------:R-:W-:Y:S02]  /*11510*/  FSEL R14, R20, -INF , P1 ;  /* 0xff800000140e7808 */ /* 0x000fe40000800000 */
[----:B------:R-:W-:Y:S02]  /*11520*/  FMNMX.FTZ R3, R13, R3, !PT ;  /* 0x000000030d037209 */ /* 0x000fe40007810000 */
[----:B------:R-:W-:-:S02]  /*11530*/  ISETP.GT.AND P2, PT, R0, 0x11, PT ;  /* 0x000000110000780c */ /* 0x000fc40003f44270 */
[----:B--2---:R-:W-:Y:S02]  /*11540*/  FSEL R20, R18, -INF , P0 ;  /* 0xff80000012147808 */ /* 0x004fe40000000000 */
[----:B------:R-:W-:Y:S02]  /*11550*/  FMNMX.FTZ R3, R14, R3, !PT ;  /* 0x000000030e037209 */ /* 0x000fe40007810000 */
[----:B------:R-:W-:Y:S02]  /*11560*/  ISETP.GT.AND P1, PT, R0, 0x18, PT ;  /* 0x000000180000780c */ /* 0x000fe40003f24270 */
[----:B------:R-:W-:Y:S02]  /*11570*/  FMNMX.FTZ R3, R20, R3, !PT ;  /* 0x0000000314037209 */ /* 0x000fe40007810000 */
[----:B------:R-:W-:Y:S01]  /*11580*/  ISETP.GT.AND P0, PT, R0, 0x19, PT ;  /* 0x000000190000780c */ /* 0x000fe20003f04270 */
[----:B-1----:R-:W1:Y:S01]  /*11590*/  SHFL.BFLY PT, R4, R2, 0x2, 0x1f ;  /* 0x0c401f0002047f89 */ /* 0x002e6200000e0000 */
[----:B---3--:R-:W-:-:S02]  /*115a0*/  FSEL R23, R17, -INF , P2 ;  /* 0xff80000011177808 */ /* 0x008fc40001000000 */
[----:B------:R-:W-:Y:S02]  /*115b0*/  FSEL R25, R8, -INF , P1 ;  /* 0xff80000008197808 */ /* 0x000fe40000800000 */
[----:B------:R-:W-:Y:S02]  /*115c0*/  FMNMX.FTZ R0, R23, R3, !PT ;  /* 0x0000000317007209 */ /* 0x000fe40007810000 */
[----:B------:R-:W-:Y:S02]  /*115d0*/  FSEL R26, R6, -INF , P0 ;  /* 0xff800000061a7808 */ /* 0x000fe40000000000 */
[----:B------:R-:W-:Y:S02]  /*115e0*/  FMNMX.FTZ R3, R25, R0, !PT ;  /* 0x0000000019037209 */ /* 0x000fe40007810000 */
[----:B------:R-:W-:Y:S02]  /*115f0*/  ISETP.GT.AND P0, PT, R108, R212, PT ;  /* 0x000000d46c00720c */ /* 0x000fe40003f04270 */
[----:B------:R-:W-:-:S02]  /*11600*/  LOP3.LUT P2, RZ, R216, 0x1, RZ, 0xc0, !PT ;  /* 0x00000001d8ff7812 */ /* 0x000fc4000784c0ff */
[----:B-1----:R-:W-:Y:S02]  /*11610*/  FMNMX.FTZ R0, R2, R4, !PT ;  /* 0x0000000402007209 */ /* 0x002fe40007810000 */
[----:B------:R-:W-:-:S07]  /*11620*/  FMNMX.FTZ R2, R26, R3, !PT ;  /* 0x000000031a027209 */ /* 0x000fce0007810000 */
[----:B------:R-:W-:Y:S01]  /*11630*/  @P0 SHF.R.S32.HI R6, RZ, 0x1f, R204 ;  /* 0x0000001fff060819 */ /* 0x000fe200000114cc */
[----:B------:R-:W1:Y:S04]  /*11640*/  SHFL.BFLY PT, R3, R0, 0x1, 0x1f ;  /* 0x0c201f0000037f89 */ /* 0x000e6800000e0000 */
[----:B------:R-:W2:Y:S01]  /*11650*/  SHFL.BFLY PT, R4, R2, 0x2, 0x1f ;  /* 0x0c401f0002047f89 */ /* 0x000ea200000e0000 */
[----:B-1----:R-:W-:Y:S02]  /*11660*/  FMNMX.FTZ R133, R0, R3, !PT ;  /* 0x0000000300857209 */ /* 0x002fe40007810000 */
[----:B--2---:R-:W-:-:S03]  /*11670*/  FMNMX.FTZ R0, R2, R4, !PT ;  /* 0x0000000402007209 */ /* 0x004fc60007810000 */
[C---:B------:R-:W-:Y:S01]  /*11680*/  FMUL.FTZ R2, R133.reuse, c[0x0][0x2d0] ;  /* 0x0000b40085027a20 */ /* 0x040fe20000410000 */
[----:B------:R-:W-:Y:S01]  /*11690*/  FSETP.NEU.FTZ.AND P1, PT, R133, -INF , PT ;  /* 0xff8000008500780b */ /* 0x000fe20003f3d000 */
[----:B------:R-:W1:Y:S03]  /*116a0*/  SHFL.BFLY PT, R8, R0, 0x1, 0x1f ;  /* 0x0c201f0000087f89 */ /* 0x000e6600000e0000 */
[----:B------:R-:W-:-:S05]  /*116b0*/  FSEL R2, R2, RZ, P1 ;  /* 0x000000ff02027208 */ /* 0x000fca0000800000 */
[--C-:B------:R-:W-:Y:S02]  /*116c0*/  FFMA.FTZ R3, R5, c[0x0][0x2d0], -R2.reuse ;  /* 0x0000b40005037a23 */ /* 0x100fe40000010802 */
[----:B------:R-:W-:Y:S02]  /*116d0*/  @P0 IMAD.WIDE.U32 R4, R204, c[0x0][0x1e0], RZ ;  /* 0x00007800cc040a25 */ /* 0x000fe400078e00ff */
[----:B------:R2:W-:Y:S02]  /*116e0*/  MUFU.EX2 R209, R3 ;  /* 0x0000000300d17308 */ /* 0x0005e40000000800 */
[----:B------:R-:W-:-:S06]  /*116f0*/  FFMA.FTZ R7, R7, c[0x0][0x2d0], -R2 ;  /* 0x0000b40007077a23 */ /* 0x000fcc0000010802 */
[----:B------:R3:W-:Y:S01]  /*11700*/  MUFU.EX2 R208, R7 ;  /* 0x0000000700d07308 */ /* 0x0007e20000000800 */
[----:B-1----:R-:W-:Y:S01]  /*11710*/  FMNMX.FTZ R132, R0, R8, !PT ;  /* 0x0000000800847209 */ /* 0x002fe20007810000 */
[----:B------:R-:W-:Y:S02]  /*11720*/  FFMA.FTZ R0, R11, c[0x0][0x2d0], -R2 ;  /* 0x0000b4000b007a23 */ /* 0x000fe40000010802 */
[----:B--2---:R-:W-:-:S04]  /*11730*/  @P0 IMAD R3, R6, c[0x0][0x1e0], RZ ;  /* 0x0000780006030a24 */ /* 0x004fc800078e02ff */
[----:B------:R1:W-:Y:S01]  /*11740*/  MUFU.EX2 R206, R0 ;  /* 0x0000000000ce7308 */ /* 0x0003e20000000800 */
[----:B------:R-:W-:Y:S01]  /*11750*/  @P0 IMAD R6, R204, c[0x0][0x1e4], R3 ;  /* 0x00007900cc060a24 */ /* 0x000fe200078e0203 */
[----:B------:R-:W-:Y:S01]  /*11760*/  @P0 LEA R3, P1, R4, R218, 0x5 ;  /* 0x000000da04030211 */ /* 0x000fe200078228ff */
[----:B---3--:R-:W-:Y:S02]  /*11770*/  FFMA.FTZ R7, R9, c[0x0][0x2d0], -R2 ;  /* 0x0000b40009077a23 */ /* 0x008fe40000010802 */
[----:B------:R-:W-:-:S03]  /*11780*/  @P0 IMAD.IADD R6, R5, 0x1, R6 ;  /* 0x0000000105060824 */ /* 0x000fc600078e0206 */
[----:B------:R-:W2:Y:S02]  /*11790*/  MUFU.EX2 R207, R7 ;  /* 0x0000000700cf7308 */ /* 0x000ea40000000800 */
[----:B------:R-:W-:Y:S02]  /*117a0*/  @P0 LEA.HI.X R6, R4, R222, R6, 0x5, P1 ;  /* 0x000000de04060211 */ /* 0x000fe400008f2c06 */
[----:B------:R-:W-:Y:S01]  /*117b0*/  @P0 LEA R4, P1, R3, c[0x0][0x1c8], 0x1 ;  /* 0x0000720003040a11 */ /* 0x000fe200078208ff */
[----:B-1----:R-:W-:-:S03]  /*117c0*/  FMUL.FTZ R0, R132, c[0x0][0x2d0] ;  /* 0x0000b40084007a20 */ /* 0x002fc60000410000 */
[----:B------:R-:W-:Y:S01]  /*117d0*/  @P0 LEA.HI.X R5, R3, c[0x0][0x1cc], R6, 0x1, P1 ;  /* 0x0000730003050a11 */ /* 0x000fe200008f0c06 */
[----:B------:R-:W-:Y:S01]  /*117e0*/  FFMA.FTZ R3, R16, c[0x0][0x2d0], -R2 ;  /* 0x0000b40010037a23 */ /* 0x000fe20000010802 */
[----:B------:R-:W-:-:S03]  /*117f0*/  FSETP.NEU.FTZ.AND P1, PT, R132, -INF , PT ;  /* 0xff8000008400780b */ /* 0x000fc60003f3d000 */
[----:B------:R1:W-:Y:S01]  /*11800*/  MUFU.EX2 R205, R3 ;  /* 0x0000000300cd7308 */ /* 0x0003e20000000800 */
[----:B------:R-:W-:Y:S01]  /*11810*/  FSEL R0, R0, RZ, P1 ;  /* 0x000000ff00007208 */ /* 0x000fe20000800000 */
[----:B------:R3:W-:Y:S01]  /*11820*/  @P0 LDGSTS.E.BYPASS.LTC128B.128 [R203+0xc080], [R4.64], !P2 ;  /* 0x0c08000004cb0fae */ /* 0x0007e2000d101d46 */
[----:B--2---:R-:W-:-:S03]  /*11830*/  F2FP.BF16.PACK_AB R6, R206, R207 ;  /* 0x000000cfce06723e */ /* 0x004fc600000010ff */
[----:B------:R3:W-:Y:S04]  /*11840*/  @P0 LDGSTS.E.BYPASS.LTC128B.128 [R203+0xd080], [R4.64+0x80], !P6 ;  /* 0x0d08008004cb0fae */ /* 0x0007e8000f101d46 */
[----:B------:R3:W-:Y:S04]  /*11850*/  @P0 LDGSTS.E.BYPASS.LTC128B.128 [R203+0xe080], [R4.64+0x100], !P5 ;  /* 0x0e08010004cb0fae */ /* 0x0007e8000e901d46 */
[----:B------:R3:W-:Y:S01]  /*11860*/  @P0 LDGSTS.E.BYPASS.LTC128B.128 [R203+0xf080], [R4.64+0x180], !P4 ;  /* 0x0f08018004cb0fae */ /* 0x0007e2000e101d46 */
[----:B-1----:R-:W-:-:S03]  /*11870*/  FFMA.FTZ R3, R10, c[0x0][0x2d0], -R0 ;  /* 0x0000b4000a037a23 */ /* 0x002fc60000010800 */
[----:B------:R-:W1:Y:S01]  /*11880*/  LDSM.16.MT88.4 R16, [R188] ;  /* 0x00000000bc10783b */ /* 0x000e620000004200 */
[----:B------:R2:W-:Y:S03]  /*11890*/  MUFU.EX2 R198, R3 ;  /* 0x0000000300c67308 */ /* 0x0005e60000000800 */
[----:B------:R-:W-:Y:S04]  /*118a0*/  LDSM.16.MT88.4 R156, [R188+0x800] ;  /* 0x00080000bc9c783b */ /* 0x000fe80000004200 */
[----:B------:R-:W-:Y:S04]  /*118b0*/  LDSM.16.MT88.4 R28, [R190+0x800] ;  /* 0x00080000be1c783b */ /* 0x000fe80000004200 */
[----:B------:R-:W-:Y:S04]  /*118c0*/  LDSM.16.MT88.4 R32, [R189] ;  /* 0x00000000bd20783b */ /* 0x000fe80000004200 */
[----:B------:R-:W4:Y:S01]  /*118d0*/  LDSM.16.MT88.4 R76, [R189+0x1000] ;  /* 0x00100000bd4c783b */ /* 0x000f220000004200 */
[----:B--2---:R-:W-:-:S03]  /*118e0*/  FFMA.FTZ R3, R12, c[0x0][0x2d0], -R0 ;  /* 0x0000b4000c037a23 */ /* 0x004fc60000010800 */
[----:B------:R-:W2:Y:S01]  /*118f0*/  LDSM.16.MT88.4 R92, [R188+0x2000] ;  /* 0x00200000bc5c783b */ /* 0x000ea20000004200 */
[----:B------:R1:W1:Y:S01]  /*11900*/  MUFU.EX2 R196, R3 ;  /* 0x0000000300c47308 */ /* 0x0002620000000800 */
[----:B---3--:R-:W-:Y:S02]  /*11910*/  F2FP.BF16.PACK_AB R4, R208, R209 ;  /* 0x000000d1d004723e */ /* 0x008fe400000010ff */
[----:B------:R-:W3:Y:S04]  /*11920*/  LDSM.16.MT88.4 R60, [R188+0x3000] ;  /* 0x00300000bc3c783b */ /* 0x000ee80000004200 */
[----:B------:R-:W-:Y:S04]  /*11930*/  LDSM.16.MT88.4 R40, [R189+0x800] ;  /* 0x00080000bd28783b */ /* 0x000fe80000004200 */
[----:B-----5:R-:W-:Y:S04]  /*11940*/  LDSM.16.MT88.4 R108, [R189+0x1800] ;  /* 0x00180000bd6c783b */ /* 0x020fe80000004200 */
[----:B------:R-:W2:Y:S01]  /*11950*/  LDSM.16.MT88.4 R44, [R187+0x1000] ;  /* 0x00100000bb2c783b */ /* 0x000ea20000004200 */
[----:B-1----:R-:W-:Y:S01]  /*11960*/  FFMA.FTZ R3, R13, c[0x0][0x2d0], -R0 ;  /* 0x0000b4000d037a23 */ /* 0x002fe20000010800 */
[----:B------:R-:W-:-:S02]  /*11970*/  F2FP.BF16.PACK_AB R5, R196, R198 ;  /* 0x000000c6c405723e */ /* 0x000fc400000010ff */
[----:B------:R-:W-:Y:S01]  /*11980*/  LDSM.16.MT88.4 R8, [R187] ;  /* 0x00000000bb08783b */ /* 0x000fe20000004200 */
[----:B------:R1:W-:Y:S03]  /*11990*/  MUFU.EX2 R197, R3 ;  /* 0x0000000300c57308 */ /* 0x0003e60000000800 */
[----:B------:R-:W-:Y:S04]  /*119a0*/  LDSM.16.MT88.4 R48, [R188+0x1000] ;  /* 0x00100000bc30783b */ /* 0x000fe80000004200 */
[----:B------:R-:W-:Y:S04]  /*119b0*/  LDSM.16.MT88.4 R56, [R190+0x1000] ;  /* 0x00100000be38783b */ /* 0x000fe80000004200 */
[----:B------:R-:W-:Y:S04]  /*119c0*/  LDSM.16.MT88.4 R84, [R187+0x2000] ;  /* 0x00200000bb54783b */ /* 0x000fe80000004200 */
[----:B------:R-:W-:Y:S01]  /*119d0*/  LDSM.16.MT88.4 R100, [R190+0x2000] ;  /* 0x00200000be64783b */ /* 0x000fe20000004200 */
[----:B-1----:R-:W-:-:S03]  /*119e0*/  FFMA.FTZ R3, R14, c[0x0][0x2d0], -R0 ;  /* 0x0000b4000e037a23 */ /* 0x002fc60000010800 */
[----:B------:R-:W1:Y:S01]  /*119f0*/  LDSM.16.MT88.4 R12, [R190] ;  /* 0x00000000be0c783b */ /* 0x000e620000004200 */
[----:B------:R2:W2:Y:S03]  /*11a00*/  MUFU.EX2 R199, R3 ;  /* 0x0000000300c77308 */ /* 0x0004a60000000800 */
[----:B------:R-:W-:Y:S04]  /*11a10*/  LDSM.16.MT88.4 R116, [R188+0x2800] ;  /* 0x00280000bc74783b */ /* 0x000fe80000004200 */
[----:B------:R-:W-:Y:S04]  /*11a20*/  LDSM.16.MT88.4 R96, [R189+0x2000] ;  /* 0x00200000bd60783b */ /* 0x000fe80000004200 */
[----:B------:R-:W-:Y:S04]  /*11a30*/  LDSM.16.MT88.4 R72, [R187+0x3000] ;  /* 0x00300000bb48783b */ /* 0x000fe80000004200 */
[----:B------:R-:W-:Y:S01]  /*11a40*/  LDSM.16.MT88.4 R68, [R188+0x1800] ;  /* 0x00180000bc44783b */ /* 0x000fe20000004200 */
[----:B--2---:R-:W-:Y:S01]  /*11a50*/  FFMA.FTZ R3, R21, c[0x0][0x2d0], -R2 ;  /* 0x0000b40015037a23 */ /* 0x004fe20000010802 */
[----:B------:R-:W-:-:S02]  /*11a60*/  F2FP.BF16.PACK_AB R7, R199, R197 ;  /* 0x000000c5c707723e */ /* 0x000fc400000010ff */
[----:B------:R-:W-:Y:S01]  /*11a70*/  LDSM.16.MT88.4 R148, [R187+0x800] ;  /* 0x00080000bb94783b */ /* 0x000fe20000004200 */
[----:B------:R2:W2:Y:S03]  /*11a80*/  MUFU.EX2 R201, R3 ;  /* 0x0000000300c97308 */ /* 0x0004a60000000800 */
[----:B------:R-:W-:Y:S01]  /*11a90*/  LDSM.16.MT88.4 R104, [R190+0x1800] ;  /* 0x00180000be68783b */ /* 0x000fe20000004200 */
[C---:B------:R-:W-:Y:S03]  /*11aa0*/  HMMA.16816.F32.BF16 R152, R4.reuse, R16, RZ ;  /* 0x000000100498723c */ /* 0x040fe600000418ff */
[----:B------:R-:W-:Y:S04]  /*11ab0*/  LDSM.16.MT88.4 R112, [R187+0x2800] ;  /* 0x00280000bb70783b */ /* 0x000fe80000004200 */
[----:B------:R-:W-:Y:S01]  /*11ac0*/  LDSM.16.MT88.4 R120, [R190+0x3800] ;  /* 0x00380000be78783b */ /* 0x000fe20000004200 */
[----:B------:R-:W-:Y:S03]  /*11ad0*/  HMMA.16816.F32.BF16 R16, R4, R18, RZ ;  /* 0x000000120410723c */ /* 0x000fe600000418ff */
[----:B------:R-:W0:Y:S01]  /*11ae0*/  LDGDEPBAR ;  /* 0x00000000000079af */ /* 0x000e220000000000 */
[--C-:B--2---:R-:W-:Y:S01]  /*11af0*/  FFMA.FTZ R3, R22, c[0x0][0x2d0], -R2.reuse ;  /* 0x0000b40016037a23 */ /* 0x104fe20000010802 */
[----:B------:R-:W-:Y:S01]  /*11b00*/  F2FP.BF16.PACK_AB R128, R201, R205 ;  /* 0x000000cdc980723e */ /* 0x000fe200000010ff */
[----:B------:R-:W-:-:S02]  /*11b10*/  FFMA.FTZ R2, R24, c[0x0][0x2d0], -R2 ;  /* 0x0000b40018027a23 */ /* 0x000fc40000010802 */
[----:B------:R2:W-:Y:S01]  /*11b20*/  MUFU.EX2 R202, R3 ;  /* 0x0000000300ca7308 */ /* 0x0005e20000000800 */
[C---:B----4-:R-:W-:Y:S07]  /*11b30*/  HMMA.16816.F32.BF16 R64, R4.reuse, R76, RZ ;  /* 0x0000004c0440723c */ /* 0x050fee00000418ff */
[----:B------:R4:W1:Y:S01]  /*11b40*/  MUFU.EX2 R200, R2 ;  /* 0x0000000200c87308 */ /* 0x0008620000000800 */
[----:B------:R-:W-:Y:S01]  /*11b50*/  HMMA.16816.F32.BF16 R76, R4, R78, RZ ;  /* 0x0000004e044c723c */ /* 0x000fe200000418ff */
[----:B--2---:R-:W-:-:S07]  /*11b60*/  FADD.FTZ R3, R209, R208 ;  /* 0x000000d0d1037221 */ /* 0x004fce0000010000 */
[----:B------:R-:W-:Y:S01]  /*11b70*/  HMMA.16816.F32.BF16 R88, R4, R92, RZ ;  /* 0x0000005c0458723c */ /* 0x000fe200000418ff */
[----:B------:R-:W-:Y:S02]  /*11b80*/  FADD.FTZ R3, R207, R3 ;  /* 0x00000003cf037221 */ /* 0x000fe40000010000 */
[----:B----4-:R-:W-:Y:S01]  /*11b90*/  FFMA.FTZ R2, R20, c[0x0][0x2d0], -R0 ;  /* 0x0000b40014027a23 */ /* 0x010fe20000010800 */
[----:B-1----:R-:W-:-:S04]  /*11ba0*/  F2FP.BF16.PACK_AB R130, R200, R202 ;  /* 0x000000cac882723e */ /* 0x002fc800000010ff */
[----:B---3--:R-:W-:Y:S01]  /*11bb0*/  HMMA.16816.F32.BF16 R176, R4, R60, RZ ;  /* 0x0000003c04b0723c */ /* 0x008fe200000418ff */
[----:B------:R-:W-:Y:S01]  /*11bc0*/  FADD.FTZ R3, R206, R3 ;  /* 0x00000003ce037221 */ /* 0x000fe20000010000 */
[----:B------:R1:W-:Y:S03]  /*11bd0*/  MUFU.EX2 R135, R2 ;  /* 0x0000000200877308 */ /* 0x0003e60000000800 */
[----:B------:R-:W-:-:S03]  /*11be0*/  FADD.FTZ R3, R205, R3 ;  /* 0x00000003cd037221 */ /* 0x000fc60000010000 */
[C---:B------:R-:W-:Y:S08]  /*11bf0*/  HMMA.16816.F32.BF16 R180, R4.reuse, R62, RZ ;  /* 0x0000003e04b4723c */ /* 0x040ff000000418ff */
[----:B------:R-:W-:Y:S01]  /*11c00*/  HMMA.16816.F32.BF16 R36, R4, R44, RZ ;  /* 0x0000002c0424723c */ /* 0x000fe200000418ff */
[----:B-1----:R-:W-:-:S04]  /*11c10*/  FFMA.FTZ R2, R23, c[0x0][0x2d0], -R0 ;  /* 0x0000b40017027a23 */ /* 0x002fc80000010800 */
[----:B------:R1:W2:Y:S03]  /*11c20*/  MUFU.EX2 R143, R2 ;  /* 0x00000002008f7308 */ /* 0x0002a60000000800 */
[C---:B------:R-:W-:Y:S08]  /*11c30*/  HMMA.16816.F32.BF16 R20, R4.reuse, R12, RZ ;  /* 0x0000000c0414723c */ /* 0x040ff000000418ff */
[----:B------:R-:W-:Y:S01]  /*11c40*/  HMMA.16816.F32.BF16 R12, R4, R14, RZ ;  /* 0x0000000e040c723c */ /* 0x000fe200000418ff */
[--C-:B-1----:R-:W-:Y:S01]  /*11c50*/  FFMA.FTZ R2, R25, c[0x0][0x2d0], -R0.reuse ;  /* 0x0000b40019027a23 */ /* 0x102fe20000010800 */
[----:B--2---:R-:W-:Y:S01]  /*11c60*/  F2FP.BF16.PACK_AB R129, R143, R135 ;  /* 0x000000878f81723e */ /* 0x004fe200000010ff */
[----:B------:R-:W-:-:S05]  /*11c70*/  FFMA.FTZ R0, R26, c[0x0][0x2d0], -R0 ;  /* 0x0000b4001a007a23 */ /* 0x000fca0000010800 */
[C---:B------:R-:W-:Y:S01]  /*11c80*/  HMMA.16816.F32.BF16 R144, R4.reuse, R8, RZ ;  /* 0x000000080490723c */ /* 0x040fe200000418ff */
[----:B------:R1:W-:Y:S07]  /*11c90*/  MUFU.EX2 R142, R2 ;  /* 0x00000002008e7308 */ /* 0x0003ee0000000800 */
[C---:B------:R-:W-:Y:S01]  /*11ca0*/  HMMA.16816.F32.BF16 R52, R4.reuse, R56, RZ ;  /* 0x000000380434723c */ /* 0x040fe200000418ff */
[----:B------:R-:W2:Y:S07]  /*11cb0*/  MUFU.EX2 R134, R0 ;  /* 0x0000000000867308 */ /* 0x000eae0000000800 */
[----:B------:R-:W-:Y:S01]  /*11cc0*/  HMMA.16816.F32.BF16 R80, R4, R84, RZ ;  /* 0x000000540450723c */ /* 0x000fe200000418ff */
[----:B-1----:R-:W-:-:S07]  /*11cd0*/  @P3 IMAD.HI.U32 R2, R233, c[0x0][0x2c8], RZ ;  /* 0x0000b200e9023a27 */ /* 0x002fce00078e00ff */
[----:B------:R-:W-:Y:S01]  /*11ce0*/  HMMA.16816.F32.BF16 R124, R4, R100, RZ ;  /* 0x00000064047c723c */ /* 0x000fe200000418ff */
[----:B--2---:R-:W-:Y:S01]  /*11cf0*/  F2FP.BF16.PACK_AB R131, R134, R142 ;  /* 0x0000008e8683723e */ /* 0x004fe200000010ff */
[----:B------:R-:W-:Y:S01]  /*11d00*/  IMAD.MOV.U32 R0, RZ, RZ, R233 ;  /* 0x000000ffff007224 */ /* 0x000fe200078e00e9 */
[----:B------:R-:W-:Y:S01]  /*11d10*/  @P3 SHF.R.U32.HI R0, RZ, c[0x0][0x2cc], R2 ;  /* 0x0000b300ff003a19 */ /* 0x000fe20000011602 */
[----:B------:R-:W-:Y:S01]  /*11d20*/  FADD.FTZ R2, R198, R196 ;  /* 0x000000c4c6027221 */ /* 0x000fe20000010000 */
[----:B------:R-:W-:Y:S02]  /*11d30*/  IADD3 R198, R195, 0x1000, RZ ;  /* 0x00001000c3c67810 */ /* 0x000fe40007ffe0ff */
[----:B------:R-:W-:Y:S01]  /*11d40*/  IADD3 R0, R0, R237, -R238 ;  /* 0x000000ed00007210 */ /* 0x000fe20007ffe8ee */
[----:B------:R-:W-:Y:S01]  /*11d50*/  HMMA.16816.F32.BF16 R152, R128, R156, R152 ;  /* 0x0000009c8098723c */ /* 0x000fe20000041898 */
[----:B------:R-:W-:Y:S01]  /*11d60*/  FADD.FTZ R2, R197, R2 ;  /* 0x00000002c5027221 */ /* 0x000fe20000010000 */
[----:B------:R-:W-:-:S02]  /*11d70*/  IADD3 R197, R195, 0x1800, RZ ;  /* 0x00001800c3c57810 */ /* 0x000fc40007ffe0ff */
[----:B------:R-:W-:Y:S01]  /*11d80*/  IADD3 R196, R195, 0x800, RZ ;  /* 0x00000800c3c47810 */ /* 0x000fe20007ffe0ff */
[----:B------:R-:W-:Y:S01]  /*11d90*/  FADD.FTZ R2, R199, R2 ;  /* 0x00000002c7027221 */ /* 0x000fe20000010000 */
[----:B------:R-:W-:Y:S02]  /*11da0*/  IADD3 R199, R195, 0x2800, RZ ;  /* 0x00002800c3c77810 */ /* 0x000fe40007ffe0ff */
[C---:B------:R-:W-:Y:S01]  /*11db0*/  HMMA.16816.F32.BF16 R156, R128.reuse, R158, R16 ;  /* 0x0000009e809c723c */ /* 0x040fe20000041810 */
[----:B------:R-:W1:Y:S07]  /*11dc0*/  LDSM.16.MT88.4 R16, [R190+0x3000] ;  /* 0x00300000be10783b */ /* 0x000e6e0000004200 */
[C---:B------:R-:W-:Y:S01]  /*11dd0*/  HMMA.16816.F32.BF16 R24, R128.reuse, R30, R12 ;  /* 0x0000001e8018723c */ /* 0x040fe2000004180c */
[----:B------:R-:W2:Y:S07]  /*11de0*/  LDSM.16.MT88.4 R12, [R189+0x3000] ;  /* 0x00300000bd0c783b */ /* 0x000eae0000004200 */
[----:B------:R-:W-:Y:S08]  /*11df0*/  HMMA.16816.F32.BF16 R20, R128, R28, R20 ;  /* 0x0000001c8014723c */ /* 0x000ff00000041814 */
[C---:B------:R-:W-:Y:S08]  /*11e00*/  HMMA.16816.F32.BF16 R28, R4.reuse, R32, RZ ;  /* 0x00000020041c723c */ /* 0x040ff000000418ff */
[----:B------:R-:W-:Y:S08]  /*11e10*/  HMMA.16816.F32.BF16 R32, R4, R34, RZ ;  /* 0x000000220420723c */ /* 0x000ff000000418ff */
[C---:B------:R-:W-:Y:S08]  /*11e20*/  HMMA.16816.F32.BF16 R60, R128.reuse, R108, R64 ;  /* 0x0000006c803c723c */ /* 0x040ff00000041840 */
[C---:B------:R-:W-:Y:S08]  /*11e30*/  HMMA.16816.F32.BF16 R28, R128.reuse, R40, R28 ;  /* 0x00000028801c723c */ /* 0x040ff0000004181c */
[----:B------:R-:W-:Y:S08]  /*11e40*/  HMMA.16816.F32.BF16 R32, R128, R42, R32 ;  /* 0x0000002a8020723c */ /* 0x000ff00000041820 */
[----:B------:R-:W-:Y:S08]  /*11e50*/  HMMA.16816.F32.BF16 R40, R4, R46, RZ ;  /* 0x0000002e0428723c */ /* 0x000ff000000418ff */
[----:B------:R-:W-:Y:S08]  /*11e60*/  HMMA.16816.F32.BF16 R64, R128, R110, R76 ;  /* 0x0000006e8040723c */ /* 0x000ff0000004184c */
[C---:B------:R-:W-:Y:S08]  /*11e70*/  HMMA.16816.F32.BF16 R44, R4.reuse, R48, RZ ;  /* 0x00000030042c723c */ /* 0x040ff000000418ff */
[C---:B-1----:R-:W-:Y:S08]  /*11e80*/  HMMA.16816.F32.BF16 R224, R4.reuse, R16, RZ ;  /* 0x0000001004e0723c */ /* 0x042ff000000418ff */
[----:B--2---:R-:W-:Y:S08]  /*11e90*/  HMMA.16816.F32.BF16 R228, R4, R12, RZ ;  /* 0x0000000c04e4723c */ /* 0x004ff000000418ff */
[----:B------:R-:W-:Y:S01]  /*11ea0*/  HMMA.16816.F32.BF16 R76, R128, R116, R88 ;  /* 0x00000074804c723c */ /* 0x000fe20000041858 */
[----:B------:R-:W1:Y:S07]  /*11eb0*/  LDSM.16.MT88.4 R88, [R190+0x2800] ;  /* 0x00280000be58783b */ /* 0x000e6e0000004200 */
[C---:B------:R-:W-:Y:S08]  /*11ec0*/  HMMA.16816.F32.BF16 R8, R4.reuse, R10, RZ ;  /* 0x0000000a0408723c */ /* 0x040ff000000418ff */
[C---:B------:R-:W-:Y:S08]  /*11ed0*/  HMMA.16816.F32.BF16 R48, R4.reuse, R50, RZ ;  /* 0x000000320430723c */ /* 0x040ff000000418ff */
        /* <DEDUP_REMOVED lines=13> */
[C---:B------:R-:W-:Y:S08]  /*11fb0*/  HMMA.16816.F32.BF16 R48, R128.reuse, R70, R48 ;  /* 0x000000468030723c */ /* 0x040ff00000041830 */
[C---:B------:R-:W-:Y:S08]  /*11fc0*/  HMMA.16816.F32.BF16 R144, R128.reuse, R148, R144 ;  /* 0x000000948090723c */ /* 0x040ff00000041890 */
[C---:B------:R-:W-:Y:S08]  /*11fd0*/  HMMA.16816.F32.BF16 R52, R128.reuse, R104, R52 ;  /* 0x000000688034723c */ /* 0x040ff00000041834 */
[C---:B------:R-:W-:Y:S01]  /*11fe0*/  HMMA.16816.F32.BF16 R56, R128.reuse, R106, R56 ;  /* 0x0000006a8038723c */ /* 0x040fe20000041838 */
[----:B------:R-:W3:Y:S07]  /*11ff0*/  LDSM.16.MT88.4 R104, [R187+0x3800] ;  /* 0x00380000bb68783b */ /* 0x000eee0000004200 */
[C---:B------:R-:W-:Y:S08]  /*12000*/  HMMA.16816.F32.BF16 R68, R128.reuse, R112, R80 ;  /* 0x000000708044723c */ /* 0x040ff00000041850 */
[C---:B------:R-:W-:Y:S01]  /*12010*/  HMMA.16816.F32.BF16 R72, R128.reuse, R114, R84 ;  /* 0x000000728048723c */ /* 0x040fe20000041854 */
[----:B------:R-:W4:Y:S07]  /*12020*/  LDSM.16.MT88.4 R112, [R188+0x3800] ;  /* 0x00380000bc70783b */ /* 0x000f2e0000004200 */
[C---:B------:R-:W-:Y:S01]  /*12030*/  HMMA.16816.F32.BF16 R148, R128.reuse, R150, R8 ;  /* 0x000000968094723c */ /* 0x040fe20000041808 */
[----:B------:R-:W3:Y:S07]  /*12040*/  LDSM.16.MT88.4 R8, [R187+0x1800] ;  /* 0x00180000bb08783b */ /* 0x000eee0000004200 */
[C---:B-1----:R-:W-:Y:S08]  /*12050*/  HMMA.16816.F32.BF16 R84, R128.reuse, R88, R124 ;  /* 0x000000588054723c */ /* 0x042ff0000004187c */
[C---:B--2---:R-:W-:Y:S07]  /*12060*/  HMMA.16816.F32.BF16 R124, R128.reuse, R4, R228 ;  /* 0x00000004807c723c */ /* 0x044fee00000418e4 */
[----:B------:R-:W-:Y:S01]  /*12070*/  SHF.R.S32.HI R4, RZ, 0x1f, R0 ;  /* 0x0000001fff047819 */ /* 0x000fe20000011400 */
[----:B------:R-:W-:Y:S03]  /*12080*/  HMMA.16816.F32.BF16 R80, R128, R118, R92 ;  /* 0x000000768050723c */ /* 0x000fe6000004185c */
[----:B------:R-:W-:Y:S01]  /*12090*/  LEA.HI R4, R4, R0, RZ, 0x5 ;  /* 0x0000000004047211 */ /* 0x000fe200078f28ff */
[----:B------:R-:W-:-:S02]  /*120a0*/  FADD.FTZ R0, R135, R2 ;  /* 0x0000000287007221 */ /* 0x000fc40000010000 */
[----:B------:R-:W-:Y:S01]  /*120b0*/  FADD.FTZ R2, R201, R3 ;  /* 0x00000003c9027221 */ /* 0x000fe20000010000 */
[----:B------:R-:W-:Y:S01]  /*120c0*/  SHF.R.S32.HI R3, RZ, 0x5, R4 ;  /* 0x00000005ff037819 */ /* 0x000fe20000011404 */
[----:B------:R-:W-:Y:S01]  /*120d0*/  FADD.FTZ R0, R143, R0 ;  /* 0x000000008f007221 */ /* 0x000fe20000010000 */
[C---:B------:R-:W-:Y:S01]  /*120e0*/  HMMA.16816.F32.BF16 R88, R128.reuse, R90, R100 ;  /* 0x0000005a8058723c */ /* 0x040fe20000041864 */
[----:B------:R-:W-:Y:S01]  /*120f0*/  FADD.FTZ R2, R202, R2 ;  /* 0x00000002ca027221 */ /* 0x000fe20000010000 */
[----:B------:R-:W-:Y:S01]  /*12100*/  IMNMX R210, R212, R3, !PT ;  /* 0x00000003d4d27217 */ /* 0x000fe20007800200 */
[----:B------:R-:W-:Y:S01]  /*12110*/  FADD.FTZ R0, R142, R0 ;  /* 0x000000008e007221 */ /* 0x000fe20000010000 */
[C---:B------:R-:W-:Y:S01]  /*12120*/  IADD3 R202, R195.reuse, 0x3000, RZ ;  /* 0x00003000c3ca7810 */ /* 0x040fe20007ffe0ff */
[----:B------:R-:W-:Y:S01]  /*12130*/  FADD.FTZ R209, R200, R2 ;  /* 0x00000002c8d17221 */ /* 0x000fe20000010000 */
[----:B------:R-:W-:Y:S01]  /*12140*/  ISETP.GE.AND P0, PT, R204, R210, PT ;  /* 0x000000d2cc00720c */ /* 0x000fe20003f06270 */
[----:B------:R-:W-:Y:S01]  /*12150*/  FADD.FTZ R208, R134, R0 ;  /* 0x0000000086d07221 */ /* 0x000fe20000010000 */
[----:B------:R-:W-:Y:S01]  /*12160*/  HMMA.16816.F32.BF16 R92, R128, R96, R160 ;  /* 0x00000060805c723c */ /* 0x000fe200000418a0 */
[----:B------:R-:W-:-:S02]  /*12170*/  IADD3 R201, R195, 0x3800, RZ ;  /* 0x00003800c3c97810 */ /* 0x000fc40007ffe0ff */
[----:B------:R-:W-:-:S05]  /*12180*/  IADD3 R200, R195, 0x2000, RZ ;  /* 0x00002000c3c87810 */ /* 0x000fca0007ffe0ff */
[C---:B---3--:R-:W-:Y:S08]  /*12190*/  HMMA.16816.F32.BF16 R100, R128.reuse, R104, R168 ;  /* 0x000000688064723c */ /* 0x048ff000000418a8 */
[C---:B----4-:R-:W-:Y:S08]  /*121a0*/  HMMA.16816.F32.BF16 R108, R128.reuse, R112, R176 ;  /* 0x00000070806c723c */ /* 0x050ff000000418b0 */
[C---:B------:R-:W-:Y:S08]  /*121b0*/  HMMA.16816.F32.BF16 R116, R128.reuse, R120, R224 ;  /* 0x000000788074723c */ /* 0x040ff000000418e0 */
[C---:B------:R-:W-:Y:S08]  /*121c0*/  HMMA.16816.F32.BF16 R36, R128.reuse, R8, R36 ;  /* 0x000000088024723c */ /* 0x040ff00000041824 */
        /* <DEDUP_REMOVED lines=8> */
[----:B------:R-:W-:Y:S02]  /*12250*/  MOV R134, R132 ;  /* 0x0000008400867202 */ /* 0x000fe40000000f00 */
[----:B------:R-:W-:-:S02]  /*12260*/  MOV R3, R133 ;  /* 0x0000008500037202 */ /* 0x000fc40000000f00 */
[----:B------:R-:W-:-:S07]  /*12270*/  MOV R180, R204 ;  /* 0x000000cc00b47202 */ /* 0x000fce0000000f00 */
.L_x_1104:
[----:B------:R-:W-:Y:S04]  /*12280*/  DEPBAR.LE SB0, 0x0 ;  /* 0x000080000000791a */ /* 0x000fe80000000000 */
[----:B------:R-:W-:Y:S01]  /*12290*/  WARPSYNC 0xffffffff ;  /* 0xffffffff00007948 */ /* 0x000fe20003800000 */
[----:B------:R-:W-:Y:S01]  /*122a0*/  BAR.SYNC.DEFER_BLOCKING 0x0 ;  /* 0x0000000000007b1d */ /* 0x000fe20000010000 */
[----:B------:R-:W-:Y:S02]  /*122b0*/  ISETP.GT.AND P0, PT, R212, R180, PT ;  /* 0x000000b4d400720c */ /* 0x000fe40003f04270 */
[----:B------:R-:W-:Y:S02]  /*122c0*/  LOP3.LUT P3, RZ, R216, 0x1, RZ, 0xc0, !PT ;  /* 0x00000001d8ff7812 */ /* 0x000fe4000786c0ff */
[C---:B------:R-:W-:Y:S02]  /*122d0*/  IADD3 R204, R180.reuse, -0x1, RZ ;  /* 0xffffffffb4cc7810 */ /* 0x040fe40007ffe0ff */
[----:B------:R-:W-:Y:S04]  /*122e0*/  MOV R181, c[0x0][0x2c4] ;  /* 0x0000b10000b57a02 */ /* 0x000fe80000000f00 */
[----:B------:R-:W-:Y:S03]  /*122f0*/  ISETP.NE.AND P2, PT, R181, 0x1, PT ;  /* 0x00000001b500780c */ /* 0x000fe60003f45270 */
[----:B------:R-:W-:Y:S01]  /*12300*/  @!P0 SHF.R.S32.HI R0, RZ, 0x1f, R180 ;  /* 0x0000001fff008819 */ /* 0x000fe200000114b4 */
[----:B------:R-:W-:Y:S04]  /*12310*/  @!P0 IMAD.WIDE.U32 R132, R180, c[0x0][0x208], RZ ;  /* 0x00008200b4848a25 */ /* 0x000fe800078e00ff */
[----:B------:R-:W-:Y:S04]  /*12320*/  @!P0 IMAD R0, R0, c[0x0][0x208], RZ ;  /* 0x0000820000008a24 */ /* 0x000fe800078e02ff */
[----:B------:R-:W-:Y:S01]  /*12330*/  @!P0 IMAD R2, R180, c[0x0][0x20c], R0 ;  /* 0x00008300b4028a24 */ /* 0x000fe200078e0200 */
[----:B------:R-:W-:Y:S01]  /*12340*/  LDSM.16.M88.4 R16, [R191] ;  /* 0x00000000bf10783b */ /* 0x000fe20000000200 */
[C---:B------:R-:W-:Y:S03]  /*12350*/  @!P0 LEA R0, P1, R132.reuse, R220, 0x5 ;  /* 0x000000dc84008211 */ /* 0x040fe600078228ff */
[----:B------:R-:W-:Y:S04]  /*12360*/  @!P0 IADD3 R2, R133, R2, RZ ;  /* 0x0000000285028210 */ /* 0x000fe80007ffe0ff */
[----:B------:R-:W1:Y:S01]  /*12370*/  LDSM.16.M88.4 R8, [R186] ;  /* 0x00000000ba08783b */ /* 0x000e620000000200 */
[----:B------:R-:W-:Y:S02]  /*12380*/  @!P0 LEA.HI.X R2, R132, R223, R2, 0x5, P1 ;  /* 0x000000df84028211 */ /* 0x000fe400008f2c02 */
[C---:B------:R-:W-:Y:S04]  /*12390*/  @!P0 LEA R132, P1, R0.reuse, c[0x0][0x1f8], 0x1 ;  /* 0x00007e0000848a11 */ /* 0x040fe800078208ff */
[----:B------:R-:W-:Y:S01]  /*123a0*/  @!P0 LEA.HI.X R133, R0, c[0x0][0x1fc], R2, 0x1, P1 ;  /* 0x00007f0000858a11 */ /* 0x000fe200008f0c02 */
[----:B------:R-:W2:Y:S08]  /*123b0*/  LDSM.16.M88.4 R160, [R186+0x800] ;  /* 0x00080000baa0783b */ /* 0x000eb00000000200 */
[----:B------:R-:W-:Y:S08]  /*123c0*/  LDSM.16.M88.4 R164, [R192] ;  /* 0x00000000c0a4783b */ /* 0x000ff00000000200 */
[----:B------:R-:W3:Y:S08]  /*123d0*/  LDSM.16.M88.4 R168, [R195] ;  /* 0x00000000c3a8783b */ /* 0x000ef00000000200 */
[----:B------:R-:W4:Y:S01]  /*123e0*/  LDSM.16.M88.4 R172, [R196] ;  /* 0x00000000c4ac783b */ /* 0x000f220000000200 */
[C---:B-1----:R-:W-:Y:S07]  /*123f0*/  HMMA.16816.F32.BF16 R4, R16.reuse, R8, RZ ;  /* 0x000000081004723c */ /* 0x042fee00000418ff */
[----:B------:R-:W-:Y:S01]  /*12400*/  @!PT LDS RZ, [RZ] ;  /* 0x00000000fffff984 */ /* 0x000fe20000000800 */
[----:B------:R-:W-:Y:S01]  /*12410*/  @!PT LDS RZ, [RZ] ;  /* 0x00000000fffff984 */ /* 0x000fe20000000800 */
[----:B------:R-:W-:Y:S01]  /*12420*/  @!PT LDS RZ, [RZ] ;  /* 0x00000000fffff984 */ /* 0x000fe20000000800 */
[----:B------:R1:W-:Y:S01]  /*12430*/  @!P0 LDGSTS.E.BYPASS.LTC128B.128 [R203+0x8080], [R132.64], !P3 ;  /* 0x0808000084cb8fae */ /* 0x0003e2000d901d46 */
[C---:B------:R-:W-:Y:S07]  /*12440*/  HMMA.16816.F32.BF16 R8, R16.reuse, R10, RZ ;  /* 0x0000000a1008723c */ /* 0x040fee00000418ff */
[----:B------:R1:W-:Y:S01]  /*12450*/  @!P0 LDGSTS.E.BYPASS.LTC128B.128 [R203+0x9080], [R132.64+0x80], !P6 ;  /* 0x0908008084cb8fae */ /* 0x0003e2000f101d46 */
[C---:B--2---:R-:W-:Y:S07]  /*12460*/  HMMA.16816.F32.BF16 R12, R16.reuse, R160, RZ ;  /* 0x000000a0100c723c */ /* 0x044fee00000418ff */
[----:B------:R1:W-:Y:S01]  /*12470*/  @!P0 LDGSTS.E.BYPASS.LTC128B.128 [R203+0xa080], [R132.64+0x100], !P5 ;  /* 0x0a08010084cb8fae */ /* 0x0003e2000e901d46 */
[----:B------:R-:W-:Y:S07]  /*12480*/  HMMA.16816.F32.BF16 R16, R16, R162, RZ ;  /* 0x000000a21010723c */ /* 0x000fee00000418ff */
[----:B------:R1:W-:Y:S01]  /*12490*/  @!P0 LDGSTS.E.BYPASS.LTC128B.128 [R203+0xb080], [R132.64+0x180], !P4 ;  /* 0x0b08018084cb8fae */ /* 0x0003e2000e101d46 */
[C---:B---3--:R-:W-:Y:S07]  /*124a0*/  HMMA.16816.F32.BF16 R4, R164.reuse, R168, R4 ;  /* 0x000000a8a404723c */ /* 0x048fee0000041804 */
[----:B------:R-:W-:Y:S01]  /*124b0*/  LDSM.16.M88.4 R160, [R194] ;  /* 0x00000000c2a0783b */ /* 0x000fe20000000200 */
[C---:B------:R-:W-:Y:S07]  /*124c0*/  HMMA.16816.F32.BF16 R8, R164.reuse, R170, R8 ;  /* 0x000000aaa408723c */ /* 0x040fee0000041808 */
[----:B------:R-:W2:Y:S01]  /*124d0*/  LDSM.16.M88.4 R176, [R185] ;  /* 0x00000000b9b0783b */ /* 0x000ea20000000200 */
[C---:B----4-:R-:W-:Y:S07]  /*124e0*/  HMMA.16816.F32.BF16 R12, R164.reuse, R172, R12 ;  /* 0x000000aca40c723c */ /* 0x050fee000004180c */
[----:B------:R-:W3:Y:S01]  /*124f0*/  LDSM.16.M88.4 R168, [R185+0x800] ;  /* 0x00080000b9a8783b */ /* 0x000ee20000000200 */
[----:B------:R-:W-:Y:S07]  /*12500*/  HMMA.16816.F32.BF16 R16, R164, R174, R16 ;  /* 0x000000aea410723c */ /* 0x000fee0000041810 */
[----:B------:R-:W-:Y:S08]  /*12510*/  LDSM.16.M88.4 R164, [R193] ;  /* 0x00000000c1a4783b */ /* 0x000ff00000000200 */
[----:B------:R-:W4:Y:S08]  /*12520*/  LDSM.16.M88.4 R172, [R184] ;  /* 0x00000000b8ac783b */ /* 0x000f300000000200 */
[----:B------:R-:W0:Y:S01]  /*12530*/  LDGDEPBAR ;  /* 0x00000000000079af */ /* 0x000e220000000000 */
[C---:B--2---:R-:W-:Y:S08]  /*12540*/  HMMA.16816.F32.BF16 R4, R160.reuse, R176, R4 ;  /* 0x000000b0a004723c */ /* 0x044ff00000041804 */
[C---:B------:R-:W-:Y:S01]  /*12550*/  HMMA.16816.F32.BF16 R8, R160.reuse, R178, R8 ;  /* 0x000000b2a008723c */ /* 0x040fe20000041808 */
[----:B------:R-:W2:Y:S07]  /*12560*/  LDSM.16.M88.4 R176, [R184+0x800] ;  /* 0x00080000b8b0783b */ /* 0x000eae0000000200 */
[C---:B---3--:R-:W-:Y:S08]  /*12570*/  HMMA.16816.F32.BF16 R12, R160.reuse, R168, R12 ;  /* 0x000000a8a00c723c */ /* 0x048ff0000004180c */
[----:B------:R-:W-:Y:S01]  /*12580*/  HMMA.16816.F32.BF16 R16, R160, R170, R16 ;  /* 0x000000aaa010723c */ /* 0x000fe20000041810 */
[----:B------:R-:W-:Y:S07]  /*12590*/  LDSM.16.M88.4 R160, [R191+0x4000] ;  /* 0x00400000bfa0783b */ /* 0x000fee0000000200 */
[C---:B----4-:R-:W-:Y:S01]  /*125a0*/  HMMA.16816.F32.BF16 R4, R164.reuse, R172, R4 ;  /* 0x000000aca404723c */ /* 0x050fe20000041804 */
[----:B------:R-:W3:Y:S07]  /*125b0*/  LDSM.16.M88.4 R168, [R186+0x1000] ;  /* 0x00100000baa8783b */ /* 0x000eee0000000200 */
[C---:B------:R-:W-:Y:S01]  /*125c0*/  HMMA.16816.F32.BF16 R8, R164.reuse, R174, R8 ;  /* 0x000000aea408723c */ /* 0x040fe20000041808 */
[----:B------:R-:W4:Y:S07]  /*125d0*/  LDSM.16.M88.4 R172, [R186+0x1800] ;  /* 0x00180000baac783b */ /* 0x000f2e0000000200 */
[C---:B--2---:R-:W-:Y:S08]  /*125e0*/  HMMA.16816.F32.BF16 R12, R164.reuse, R176, R12 ;  /* 0x000000b0a40c723c */ /* 0x044ff0000004180c */
[----:B------:R-:W-:Y:S01]  /*125f0*/  HMMA.16816.F32.BF16 R16, R164, R178, R16 ;  /* 0x000000b2a410723c */ /* 0x000fe20000041810 */
[----:B------:R-:W-:Y:S08]  /*12600*/  LDSM.16.M88.4 R164, [R192+0x4000] ;  /* 0x00400000c0a4783b */ /* 0x000ff00000000200 */
[----:B------:R-:W2:Y:S01]  /*12610*/  LDSM.16.M88.4 R176, [R198] ;  /* 0x00000000c6b0783b */ /* 0x000ea20000000200 */
[C---:B---3--:R-:W-:Y:S08]  /*12620*/  HMMA.16816.F32.BF16 R4, R160.reuse, R168, R4 ;  /* 0x000000a8a004723c */ /* 0x048ff00000041804 */
[C---:B------:R-:W-:Y:S01]  /*12630*/  HMMA.16816.F32.BF16 R8, R160.reuse, R170, R8 ;  /* 0x000000aaa008723c */ /* 0x040fe20000041808 */
[----:B------:R-:W3:Y:S07]  /*12640*/  LDSM.16.M88.4 R168, [R197] ;  /* 0x00000000c5a8783b */ /* 0x000eee0000000200 */
[C---:B----4-:R-:W-:Y:S08]  /*12650*/  HMMA.16816.F32.BF16 R12, R160.reuse, R172, R12 ;  /* 0x000000aca00c723c */ /* 0x050ff0000004180c */
[----:B------:R-:W-:Y:S01]  /*12660*/  HMMA.16816.F32.BF16 R16, R160, R174, R16 ;  /* 0x000000aea010723c */ /* 0x000fe20000041810 */
[----:B------:R-:W-:Y:S07]  /*12670*/  LDSM.16.M88.4 R160, [R194+0x4000] ;  /* 0x00400000c2a0783b */ /* 0x000fee0000000200 */
[C---:B--2---:R-:W-:Y:S01]  /*12680*/  HMMA.16816.F32.BF16 R4, R164.reuse, R176, R4 ;  /* 0x000000b0a404723c */ /* 0x044fe20000041804 */
[----:B------:R-:W2:Y:S07]  /*12690*/  LDSM.16.M88.4 R172, [R185+0x1000] ;  /* 0x00100000b9ac783b */ /* 0x000eae0000000200 */
[C---:B------:R-:W-:Y:S01]  /*126a0*/  HMMA.16816.F32.BF16 R8, R164.reuse, R178, R8 ;  /* 0x000000b2a408723c */ /* 0x040fe20000041808 */
[----:B------:R-:W4:Y:S07]  /*126b0*/  LDSM.16.M88.4 R176, [R185+0x1800] ;  /* 0x00180000b9b0783b */ /* 0x000f2e0000000200 */
[C---:B---3--:R-:W-:Y:S08]  /*126c0*/  HMMA.16816.F32.BF16 R12, R164.reuse, R168, R12 ;  /* 0x000000a8a40c723c */ /* 0x048ff0000004180c */
[----:B------:R-:W-:Y:S01]  /*126d0*/  HMMA.16816.F32.BF16 R16, R164, R170, R16 ;  /* 0x000000aaa410723c */ /* 0x000fe20000041810 */
[----:B------:R-:W-:Y:S08]  /*126e0*/  LDSM.16.M88.4 R164, [R193+0x4000] ;  /* 0x00400000c1a4783b */ /* 0x000ff00000000200 */
[----:B------:R-:W3:Y:S01]  /*126f0*/  LDSM.16.M88.4 R168, [R184+0x1000] ;  /* 0x00100000b8a8783b */ /* 0x000ee20000000200 */
[C---:B--2---:R-:W-:Y:S08]  /*12700*/  HMMA.16816.F32.BF16 R4, R160.reuse, R172, R4 ;  /* 0x000000aca004723c */ /* 0x044ff00000041804 */
[C---:B------:R-:W-:Y:S01]  /*12710*/  HMMA.16816.F32.BF16 R8, R160.reuse, R174, R8 ;  /* 0x000000aea008723c */ /* 0x040fe20000041808 */
[----:B------:R-:W2:Y:S07]  /*12720*/  LDSM.16.M88.4 R172, [R184+0x1800] ;  /* 0x00180000b8ac783b */ /* 0x000eae0000000200 */
[C---:B----4-:R-:W-:Y:S08]  /*12730*/  HMMA.16816.F32.BF16 R12, R160.reuse, R176, R12 ;  /* 0x000000b0a00c723c */ /* 0x050ff0000004180c */
[----:B------:R-:W-:Y:S01]  /*12740*/  HMMA.16816.F32.BF16 R16, R160, R178, R16 ;  /* 0x000000b2a010723c */ /* 0x000fe20000041810 */
[----:B------:R-:W-:Y:S07]  /*12750*/  LDSM.16.M88.4 R160, [R191+0x8000] ;  /* 0x00800000bfa0783b */ /* 0x000fee0000000200 */
[C---:B---3--:R-:W-:Y:S01]  /*12760*/  HMMA.16816.F32.BF16 R4, R164.reuse, R168, R4 ;  /* 0x000000a8a404723c */ /* 0x048fe20000041804 */
        /* <DEDUP_REMOVED lines=20> */
[----:B------:R-:W-:Y:S01]  /*128b0*/  LDSM.16.M88.4 R176, [R184+0x2800] ;  /* 0x00280000b8b0783b */ /* 0x000fe20000000200 */
[C---:B--2---:R-:W-:Y:S08]  /*128c0*/  HMMA.16816.F32.BF16 R4, R160.reuse, R168, R4 ;  /* 0x000000a8a004723c */ /* 0x044ff00000041804 */
[C---:B------:R-:W-:Y:S01]  /*128d0*/  HMMA.16816.F32.BF16 R8, R160.reuse, R170, R8 ;  /* 0x000000aaa008723c */ /* 0x040fe20000041808 */
[----:B------:R-:W2:Y:S07]  /*128e0*/  LDSM.16.M88.4 R168, [R184+0x2000] ;  /* 0x00200000b8a8783b */ /* 0x000eae0000000200 */
[C---:B----4-:R-:W-:Y:S08]  /*128f0*/  HMMA.16816.F32.BF16 R12, R160.reuse, R172, R12 ;  /* 0x000000aca00c723c */ /* 0x050ff0000004180c */
[----:B------:R-:W-:Y:S01]  /*12900*/  HMMA.16816.F32.BF16 R16, R160, R174, R16 ;  /* 0x000000aea010723c */ /* 0x000fe20000041810 */
[----:B------:R-:W-:Y:S08]  /*12910*/  LDSM.16.M88.4 R160, [R191+0xc000] ;  /* 0x00c00000bfa0783b */ /* 0x000ff00000000200 */
[----:B------:R-:W-:Y:S01]  /*12920*/  LDSM.16.M88.4 R172, [R186+0x3800] ;  /* 0x00380000baac783b */ /* 0x000fe20000000200 */
[C---:B--2---:R-:W-:Y:S08]  /*12930*/  HMMA.16816.F32.BF16 R4, R164.reuse, R168, R4 ;  /* 0x000000a8a404723c */ /* 0x044ff00000041804 */
[C---:B------:R-:W-:Y:S01]  /*12940*/  HMMA.16816.F32.BF16 R8, R164.reuse, R170, R8 ;  /* 0x000000aaa408723c */ /* 0x040fe20000041808 */
[----:B------:R-:W2:Y:S07]  /*12950*/  LDSM.16.M88.4 R168, [R186+0x3000] ;  /* 0x00300000baa8783b */ /* 0x000eae0000000200 */
[C---:B------:R-:W-:Y:S08]  /*12960*/  HMMA.16816.F32.BF16 R12, R164.reuse, R176, R12 ;  /* 0x000000b0a40c723c */ /* 0x040ff0000004180c */
[----:B------:R-:W-:Y:S01]  /*12970*/  HMMA.16816.F32.BF16 R16, R164, R178, R16 ;  /* 0x000000b2a410723c */ /* 0x000fe20000041810 */
[----:B------:R-:W-:Y:S08]  /*12980*/  LDSM.16.M88.4 R164, [R192+0xc000] ;  /* 0x00c00000c0a4783b */ /* 0x000ff00000000200 */
[----:B------:R-:W-:Y:S01]  /*12990*/  LDSM.16.M88.4 R176, [R201] ;  /* 0x00000000c9b0783b */ /* 0x000fe20000000200 */
[C---:B--2---:R-:W-:Y:S08]  /*129a0*/  HMMA.16816.F32.BF16 R4, R160.reuse, R168, R4 ;  /* 0x000000a8a004723c */ /* 0x044ff00000041804 */
[C---:B------:R-:W-:Y:S01]  /*129b0*/  HMMA.16816.F32.BF16 R8, R160.reuse, R170, R8 ;  /* 0x000000aaa008723c */ /* 0x040fe20000041808 */
[----:B------:R-:W2:Y:S07]  /*129c0*/  LDSM.16.M88.4 R168, [R202] ;  /* 0x00000000caa8783b */ /* 0x000eae0000000200 */
[C---:B------:R-:W-:Y:S08]  /*129d0*/  HMMA.16816.F32.BF16 R12, R160.reuse, R172, R12 ;  /* 0x000000aca00c723c */ /* 0x040ff0000004180c */
[----:B------:R-:W-:Y:S01]  /*129e0*/  HMMA.16816.F32.BF16 R16, R160, R174, R16 ;  /* 0x000000aea010723c */ /* 0x000fe20000041810 */
[----:B------:R-:W-:Y:S08]  /*129f0*/  LDSM.16.M88.4 R160, [R194+0xc000] ;  /* 0x00c00000c2a0783b */ /* 0x000ff00000000200 */
[----:B------:R-:W3:Y:S01]  /*12a00*/  LDSM.16.M88.4 R172, [R185+0x3000] ;  /* 0x00300000b9ac783b */ /* 0x000ee20000000200 */
[C---:B--2---:R-:W-:Y:S08]  /*12a10*/  HMMA.16816.F32.BF16 R4, R164.reuse, R168, R4 ;  /* 0x000000a8a404723c */ /* 0x044ff00000041804 */
[C---:B------:R-:W-:Y:S01]  /*12a20*/  HMMA.16816.F32.BF16 R8, R164.reuse, R170, R8 ;  /* 0x000000aaa408723c */ /* 0x040fe20000041808 */
[----:B------:R-:W-:Y:S07]  /*12a30*/  LDSM.16.M88.4 R168, [R193+0xc000] ;  /* 0x00c00000c1a8783b */ /* 0x000fee0000000200 */
[C---:B------:R-:W-:Y:S08]  /*12a40*/  HMMA.16816.F32.BF16 R12, R164.reuse, R176, R12 ;  /* 0x000000b0a40c723c */ /* 0x040ff0000004180c */
[----:B------:R-:W-:Y:S01]  /*12a50*/  HMMA.16816.F32.BF16 R16, R164, R178, R16 ;  /* 0x000000b2a410723c */ /* 0x000fe20000041810 */
[----:B------:R-:W2:Y:S07]  /*12a60*/  LDSM.16.M88.4 R164, [R185+0x3800] ;  /* 0x00380000b9a4783b */ /* 0x000eae0000000200 */
[C---:B---3--:R-:W-:Y:S01]  /*12a70*/  HMMA.16816.F32.BF16 R4, R160.reuse, R172, R4 ;  /* 0x000000aca004723c */ /* 0x048fe20000041804 */
[----:B------:R-:W3:Y:S07]  /*12a80*/  LDSM.16.M88.4 R176, [R184+0x3000] ;  /* 0x00300000b8b0783b */ /* 0x000eee0000000200 */
[C---:B------:R-:W-:Y:S08]  /*12a90*/  HMMA.16816.F32.BF16 R8, R160.reuse, R174, R8 ;  /* 0x000000aea008723c */ /* 0x040ff00000041808 */
[C---:B--2---:R-:W-:Y:S08]  /*12aa0*/  HMMA.16816.F32.BF16 R12, R160.reuse, R164, R12 ;  /* 0x000000a4a00c723c */ /* 0x044ff0000004180c */
[----:B------:R-:W-:Y:S01]  /*12ab0*/  HMMA.16816.F32.BF16 R16, R160, R166, R16 ;  /* 0x000000a6a010723c */ /* 0x000fe20000041810 */
[----:B------:R-:W2:Y:S01]  /*12ac0*/  LDSM.16.M88.4 R160, [R184+0x3800] ;  /* 0x00380000b8a0783b */ /* 0x000ea20000000200 */
[----:B------:R-:W-:Y:S06]  /*12ad0*/  DEPBAR.LE SB0, 0x0 ;  /* 0x000080000000791a */ /* 0x000fec0000000000 */
[C---:B---3--:R-:W-:Y:S01]  /*12ae0*/  HMMA.16816.F32.BF16 R4, R168.reuse, R176, R4 ;  /* 0x000000b0a804723c */ /* 0x048fe20000041804 */
[----:B------:R-:W-:Y:S07]  /*12af0*/  BAR.SYNC.DEFER_BLOCKING 0x0 ;  /* 0x0000000000007b1d */ /* 0x000fee0000010000 */
[C---:B------:R-:W-:Y:S11]  /*12b00*/  HMMA.16816.F32.BF16 R8, R168.reuse, R178, R8 ;  /* 0x000000b2a808723c */ /* 0x040ff60000041808 */
[----:B------:R-:W-:Y:S05]  /*12b10*/  @!UPT UIADD3 URZ, URZ, URZ, URZ ;  /* 0x0000003f3f3ff290 */ /* 0x000fea000fffe03f */
[----:B------:R-:W-:Y:S04]  /*12b20*/  FMUL.FTZ R0, R4, c[0x0][0x320] ;  /* 0x0000c80004007a20 */ /* 0x000fe80000410000 */
[----:B------:R3:W-:Y:S04]  /*12b30*/  MUFU.TANH R164, R0 ;  /* 0x0000000000a47308 */ /* 0x0007e80000002400 */
[----:B------:R-:W-:Y:S01]  /*12b40*/  FMUL.FTZ R4, R11, c[0x0][0x320] ;  /* 0x0000c8000b047a20 */ /* 0x000fe20000410000 */
[C---:B--2---:R-:W-:Y:S05]  /*12b50*/  HMMA.16816.F32.BF16 R12, R168.reuse, R160, R12 ;  /* 0x000000a0a80c723c */ /* 0x044fea000004180c */
[----:B------:R2:W-:Y:S03]  /*12b60*/  MUFU.TANH R160, R4 ;  /* 0x0000000400a07308 */ /* 0x0005e60000002400 */
[----:B------:R-:W-:Y:S04]  /*12b70*/  HMMA.16816.F32.BF16 R16, R168, R162, R16 ;  /* 0x000000a2a810723c */ /* 0x000fe80000041810 */
[----:B---3--:R-:W-:Y:S01]  /*12b80*/  FMUL.FTZ R0, R5, c[0x0][0x320] ;  /* 0x0000c80005007a20 */ /* 0x008fe20000410000 */
[----:B------:R-:W-:Y:S03]  /*12b90*/  MOV R5, 0xffffffe0 ;  /* 0xffffffe000057802 */ /* 0x000fe60000000f00 */
[----:B------:R3:W4:Y:S08]  /*12ba0*/  MUFU.TANH R165, R0 ;  /* 0x0000000000a57308 */ /* 0x0007300000002400 */
[----:B--2---:R-:W-:Y:S04]  /*12bb0*/  FMUL.FTZ R4, R12, c[0x0][0x320] ;  /* 0x0000c8000c047a20 */ /* 0x004fe80000410000 */
[----:B-1----:R-:W-:Y:S01]  /*12bc0*/  MUFU.TANH R132, R4 ;  /* 0x0000000400847308 */ /* 0x002fe20000002400 */
[----:B---3--:R-:W-:Y:S09]  /*12bd0*/  FMUL.FTZ R0, R6, c[0x0][0x320] ;  /* 0x0000c80006007a20 */ /* 0x008ff20000410000 */
[----:B------:R1:W-:Y:S02]  /*12be0*/  MUFU.TANH R143, R0 ;  /* 0x00000000008f7308 */ /* 0x0003e40000002400 */
[----:B-1----:R-:W-:Y:S02]  /*12bf0*/  FMUL.FTZ R0, R7, c[0x0][0x320] ;  /* 0x0000c80007007a20 */ /* 0x002fe40000410000 */
[----:B------:R-:W-:Y:S06]  /*12c00*/  FMUL.FTZ R7, R15, c[0x0][0x320] ;  /* 0x0000c8000f077a20 */ /* 0x000fec0000410000 */
[----:B------:R1:W-:Y:S02]  /*12c10*/  MUFU.TANH R166, R0 ;  /* 0x0000000000a67308 */ /* 0x0003e40000002400 */
[----:B-1----:R-:W-:Y:S08]  /*12c20*/  FMUL.FTZ R0, R8, c[0x0][0x320] ;  /* 0x0000c80008007a20 */ /* 0x002ff00000410000 */
[----:B------:R1:W2:Y:S02]  /*12c30*/  MUFU.TANH R135, R0 ;  /* 0x0000000000877308 */ /* 0x0002a40000002400 */
[----:B-1----:R-:W-:Y:S08]  /*12c40*/  FMUL.FTZ R0, R9, c[0x0][0x320] ;  /* 0x0000c80009007a20 */ /* 0x002ff00000410000 */
[----:B------:R1:W3:Y:S02]  /*12c50*/  MUFU.TANH R142, R0 ;  /* 0x00000000008e7308 */ /* 0x0002e40000002400 */
[----:B-1----:R-:W-:Y:S08]  /*12c60*/  FMUL.FTZ R0, R10, c[0x0][0x320] ;  /* 0x0000c8000a007a20 */ /* 0x002ff00000410000 */
[----:B------:R1:W-:Y:S02]  /*12c70*/  MUFU.TANH R161, R0 ;  /* 0x0000000000a17308 */ /* 0x0003e40000002400 */
[----:B-1----:R-:W-:Y:S05]  /*12c80*/  IADD3 R0, R240, R233, RZ ;  /* 0x000000e9f0007210 */ /* 0x002fea0007ffe0ff */
[----:B------:R-:W-:Y:S05]  /*12c90*/  @P2 IMAD.HI.U32 R2, R0, c[0x0][0x2c8], RZ ;  /* 0x0000b20000022a27 */ /* 0x000fea00078e00ff */
[----:B------:R-:W-:Y:S05]  /*12ca0*/  @P2 SHF.R.U32.HI R0, RZ, c[0x0][0x2cc], R2 ;  /* 0x0000b300ff002a19 */ /* 0x000fea0000011602 */
[----:B------:R-:W1:Y:S08]  /*12cb0*/  SHFL.IDX PT, R2, R0, RZ, 0x1c1f ;  /* 0x001c1fff00027589 */ /* 0x000e7000000e0000 */
[----:B------:R5:W1:Y:S02]  /*12cc0*/  SHFL.IDX PT, R4, R0, 0x1, 0x1c1f ;  /* 0x003c1f0000047f89 */ /* 0x000a6400000e0000 */
[----:B-----5:R-:W-:Y:S04]  /*12cd0*/  FMUL.FTZ R0, R13, c[0x0][0x320] ;  /* 0x0000c8000d007a20 */ /* 0x020fe80000410000 */
[----:B------:R5:W1:Y:S02]  /*12ce0*/  MUFU.TANH R8, R0 ;  /* 0x0000000000087308 */ /* 0x000a640000002400 */
[----:B-----5:R-:W-:Y:S02]  /*12cf0*/  IMAD R0, R180, R5, 0x1 ;  /* 0x00000001b4007424 */ /* 0x020fe400078e0205 */
[----:B------:R-:W-:Y:S03]  /*12d00*/  FMUL.FTZ R5, R14, c[0x0][0x320] ;  /* 0x0000c8000e057a20 */ /* 0x000fe60000410000 */
[----:B------:R-:W-:Y:S03]  /*12d10*/  IADD3 R0, R237, R0, -R217 ;  /* 0x00000000ed007210 */ /* 0x000fe60007ffe8d9 */
[----:B------:R5:W-:Y:S01]  /*12d20*/  MUFU.TANH R133, R5 ;  /* 0x0000000500857308 */ /* 0x000be20000002400 */
[----:B------:R-:W-:Y:S04]  /*12d30*/  IADD3 R0, R0, -R238, RZ ;  /* 0x800000ee00007210 */ /* 0x000fe80007ffe0ff */
[C---:B-1----:R-:W-:Y:S02]  /*12d40*/  IADD3 R2, R0.reuse, R2, RZ ;  /* 0x0000000200027210 */ /* 0x042fe40007ffe0ff */
[----:B------:R-:W-:Y:S01]  /*12d50*/  IADD3 R0, R0, R4, RZ ;  /* 0x0000000400007210 */ /* 0x000fe20007ffe0ff */
[----:B------:R-:W-:Y:S01]  /*12d60*/  FMUL.FTZ R4, R17, c[0x0][0x320] ;  /* 0x0000c80011047a20 */ /* 0x000fe20000410000 */
[C---:B------:R-:W-:Y:S02]  /*12d70*/  ISETP.GT.AND P1, PT, R2.reuse, 0x1, PT ;  /* 0x000000010200780c */ /* 0x040fe40003f24270 */
[C---:B------:R-:W-:Y:S02]  /*12d80*/  ISETP.GT.AND P0, PT, R2.reuse, RZ, PT ;  /* 0x000000ff0200720c */ /* 0x040fe40003f04270 */
[----:B----4-:R-:W-:Y:S02]  /*12d90*/  FSEL R9, R165, -INF , P1 ;  /* 0xff800000a5097808 */ /* 0x010fe40000800000 */
[----:B------:R-:W-:Y:S02]  /*12da0*/  ISETP.GT.AND P1, PT, R2, 0x8, PT ;  /* 0x000000080200780c */ /* 0x000fe40003f24270 */
[----:B------:R-:W-:Y:S02]  /*12db0*/  FSEL R11, R164, -INF , P0 ;  /* 0xff800000a40b7808 */ /* 0x000fe40000000000 */
[----:B--2---:R-:W-:Y:S02]  /*12dc0*/  FSEL R10, R135, -INF , P1 ;  /* 0xff800000870a7808 */ /* 0x004fe40000800000 */
[----:B------:R-:W-:Y:S01]  /*12dd0*/  ISETP.GT.AND P1, PT, R2, 0x10, PT ;  /* 0x000000100200780c */ /* 0x000fe20003f24270 */
[----:B-----5:R-:W-:Y:S01]  /*12de0*/  FMUL.FTZ R5, R16, c[0x0][0x320] ;  /* 0x0000c80010057a20 */ /* 0x020fe20000410000 */
[----:B------:R-:W-:Y:S01]  /*12df0*/  ISETP.GT.AND P0, PT, R0, RZ, PT ;  /* 0x000000ff0000720c */ /* 0x000fe20003f04270 */
[----:B------:R1:W2:Y:S01]  /*12e00*/  MUFU.TANH R16, R7 ;  /* 0x0000000700107308 */ /* 0x0002a20000002400 */
[----:B------:R-:W-:Y:S02]  /*12e10*/  FSEL R168, R132, -INF , P1 ;  /* 0xff80000084a87808 */ /* 0x000fe40000800000 */
[C---:B------:R-:W-:Y:S02]  /*12e20*/  ISETP.GT.AND P1, PT, R2.reuse, 0x18, PT ;  /* 0x000000180200780c */ /* 0x040fe40003f24270 */
[----:B------:R-:W-:Y:S02]  /*12e30*/  FSEL R13, R143, -INF , P0 ;  /* 0xff8000008f0d7808 */ /* 0x000fe40000000000 */
[----:B------:R-:W-:Y:S02]  /*12e40*/  ISETP.GT.AND P0, PT, R2, 0x9, PT ;  /* 0x000000090200780c */ /* 0x000fe40003f04270 */
[----:B------:R-:W-:Y:S01]  /*12e50*/  ISETP.GT.AND P2, PT, R0, 0x11, PT ;  /* 0x000000110000780c */ /* 0x000fe20003f44270 */
[----:B------:R-:W4:Y:S01]  /*12e60*/  MUFU.TANH R6, R5 ;  /* 0x0000000500067308 */ /* 0x000f220000002400 */
[----:B---3--:R-:W-:Y:S02]  /*12e70*/  FSEL R12, R142, -INF , P0 ;  /* 0xff8000008e0c7808 */ /* 0x008fe40000000000 */
[----:B------:R-:W-:Y:S04]  /*12e80*/  ISETP.GT.AND P0, PT, R2, 0x11, PT ;  /* 0x000000110200780c */ /* 0x000fe80003f04270 */
[----:B------:R-:W-:Y:S02]  /*12e90*/  FSEL R169, R8, -INF , P0 ;  /* 0xff80000008a97808 */ /* 0x000fe40000000000 */
[----:B------:R-:W-:Y:S01]  /*12ea0*/  ISETP.GT.AND P0, PT, R0, 0x1, PT ;  /* 0x000000010000780c */ /* 0x000fe20003f04270 */
[----:B------:R3:W5:Y:S03]  /*12eb0*/  MUFU.TANH R5, R4 ;  /* 0x0000000400057308 */ /* 0x0007660000002400 */
[----:B------:R-:W-:Y:S01]  /*12ec0*/  FSEL R8, R166, -INF , P0 ;  /* 0xff800000a6087808 */ /* 0x000fe20000000000 */
[----:B-1----:R-:W-:Y:S01]  /*12ed0*/  FMUL.FTZ R7, R18, c[0x0][0x320] ;  /* 0x0000c80012077a20 */ /* 0x002fe20000410000 */
[----:B------:R-:W-:Y:S02]  /*12ee0*/  ISETP.GT.AND P0, PT, R0, 0x8, PT ;  /* 0x000000080000780c */ /* 0x000fe40003f04270 */
[----:B--2---:R-:W-:Y:S03]  /*12ef0*/  FSEL R176, R16, -INF , P2 ;  /* 0xff80000010b07808 */ /* 0x004fe60001000000 */
[----:B------:R1:W2:Y:S01]  /*12f00*/  MUFU.TANH R15, R7 ;  /* 0x00000007000f7308 */ /* 0x0002a20000002400 */
[----:B----4-:R-:W-:Y:S01]  /*12f10*/  FSEL R170, R6, -INF , P1 ;  /* 0xff80000006aa7808 */ /* 0x010fe20000800000 */
[----:B------:R-:W-:Y:S01]  /*12f20*/  FMUL.FTZ R6, R19, c[0x0][0x320] ;  /* 0x0000c80013067a20 */ /* 0x000fe20000410000 */
[----:B------:R-:W-:Y:S07]  /*12f30*/  ISETP.GT.AND P1, PT, R2, 0x19, PT ;  /* 0x000000190200780c */ /* 0x000fee0003f24270 */
[----:B------:R4:W2:Y:S01]  /*12f40*/  MUFU.TANH R14, R6 ;  /* 0x00000006000e7308 */ /* 0x0008a20000002400 */
[----:B---3--:R-:W-:Y:S02]  /*12f50*/  FMNMX.FTZ R4, R11, R3, !PT ;  /* 0x000000030b047209 */ /* 0x008fe40007810000 */
[----:B-----5:R-:W-:Y:S02]  /*12f60*/  FSEL R174, R5, -INF , P1 ;  /* 0xff80000005ae7808 */ /* 0x020fe40000800000 */
[----:B------:R-:W-:Y:S02]  /*12f70*/  FMNMX.FTZ R4, R9, R4, !PT ;  /* 0x0000000409047209 */ /* 0x000fe40007810000 */
[----:B------:R-:W-:Y:S02]  /*12f80*/  ISETP.GT.AND P1, PT, R0, 0x9, PT ;  /* 0x000000090000780c */ /* 0x000fe40003f24270 */
[----:B------:R-:W-:Y:S02]  /*12f90*/  FMNMX.FTZ R4, R10, R4, !PT ;  /* 0x000000040a047209 */ /* 0x000fe40007810000 */
[----:B-1----:R-:W-:Y:S02]  /*12fa0*/  FSEL R7, R161, -INF , P0 ;  /* 0xff800000a1077808 */ /* 0x002fe40000000000 */
[----:B------:R-:W-:Y:S02]  /*12fb0*/  FMNMX.FTZ R4, R12, R4, !PT ;  /* 0x000000040c047209 */ /* 0x000fe40007810000 */
[----:B------:R-:W-:Y:S02]  /*12fc0*/  ISETP.GT.AND P0, PT, R0, 0x10, PT ;  /* 0x000000100000780c */ /* 0x000fe40003f04270 */
[----:B------:R-:W-:Y:S02]  /*12fd0*/  FMNMX.FTZ R4, R168, R4, !PT ;  /* 0x00000004a8047209 */ /* 0x000fe40007810000 */
[----:B------:R-:W-:Y:S02]  /*12fe0*/  FSEL R175, R133, -INF , P0 ;  /* 0xff80000085af7808 */ /* 0x000fe40000000000 */
[----:B------:R-:W-:Y:S02]  /*12ff0*/  FMNMX.FTZ R2, R169, R4, !PT ;  /* 0x00000004a9027209 */ /* 0x000fe40007810000 */
[----:B------:R-:W-:Y:S02]  /*13000*/  FMNMX.FTZ R4, R13, R134, !PT ;  /* 0x000000860d047209 */ /* 0x000fe40007810000 */
[----:B------:R-:W-:Y:S02]  /*13010*/  FMNMX.FTZ R2, R170, R2, !PT ;  /* 0x00000002aa027209 */ /* 0x000fe40007810000 */
[----:B------:R-:W-:Y:S02]  /*13020*/  FMNMX.FTZ R4, R8, R4, !PT ;  /* 0x0000000408047209 */ /* 0x000fe40007810000 */
[----:B------:R-:W-:Y:S02]  /*13030*/  FMNMX.FTZ R2, R174, R2, !PT ;  /* 0x00000002ae027209 */ /* 0x000fe40007810000 */
[----:B----4-:R-:W-:Y:S02]  /*13040*/  FSEL R6, R160, -INF , P1 ;  /* 0xff800000a0067808 */ /* 0x010fe40000800000 */
[----:B------:R-:W-:Y:S01]  /*13050*/  FMNMX.FTZ R4, R7, R4, !PT ;  /* 0x0000000407047209 */ /* 0x000fe20007810000 */
[----:B------:R-:W1:Y:S01]  /*13060*/  SHFL.BFLY PT, R5, R2, 0x2, 0x1f ;  /* 0x0c401f0002057f89 */ /* 0x000e6200000e0000 */
[----:B------:R-:W-:Y:S02]  /*13070*/  ISETP.GT.AND P1, PT, R0, 0x18, PT ;  /* 0x000000180000780c */ /* 0x000fe40003f24270 */
[----:B------:R-:W-:Y:S02]  /*13080*/  FMNMX.FTZ R4, R6, R4, !PT ;  /* 0x0000000406047209 */ /* 0x000fe40007810000 */
[----:B--2---:R-:W-:Y:S02]  /*13090*/  FSEL R177, R15, -INF , P1 ;  /* 0xff8000000fb17808 */ /* 0x004fe40000800000 */
[----:B------:R-:W-:Y:S02]  /*130a0*/  FMNMX.FTZ R4, R175, R4, !PT ;  /* 0x00000004af047209 */ /* 0x000fe40007810000 */
[----:B------:R-:W-:Y:S02]  /*130b0*/  ISETP.GT.AND P0, PT, R0, 0x19, PT ;  /* 0x000000190000780c */ /* 0x000fe40003f04270 */
[----:B------:R-:W-:Y:S02]  /*130c0*/  FMNMX.FTZ R0, R176, R4, !PT ;  /* 0x00000004b0007209 */ /* 0x000fe40007810000 */
[----:B------:R-:W-:Y:S02]  /*130d0*/  FSEL R135, R14, -INF , P0 ;  /* 0xff8000000e877808 */ /* 0x000fe40000000000 */
[----:B------:R-:W-:Y:S02]  /*130e0*/  FMNMX.FTZ R0, R177, R0, !PT ;  /* 0x00000000b1007209 */ /* 0x000fe40007810000 */
[----:B------:R-:W-:Y:S02]  /*130f0*/  ISETP.GT.AND P1, PT, R180, R212, PT ;  /* 0x000000d4b400720c */ /* 0x000fe40003f24270 */
[----:B------:R-:W-:Y:S02]  /*13100*/  FMNMX.FTZ R0, R135, R0, !PT ;  /* 0x0000000087007209 */ /* 0x000fe40007810000 */
[----:B-1----:R-:W-:Y:S03]  /*13110*/  FMNMX.FTZ R4, R2, R5, !PT ;  /* 0x0000000502047209 */ /* 0x002fe60007810000 */
[----:B------:R-:W1:Y:S06]  /*13120*/  SHFL.BFLY PT, R2, R0, 0x2, 0x1f ;  /* 0x0c401f0000027f89 */ /* 0x000e6c00000e0000 */
[----:B------:R-:W-:Y:S01]  /*13130*/  @P1 SHF.R.S32.HI R5, RZ, 0x1f, R204 ;  /* 0x0000001fff051819 */ /* 0x000fe200000114cc */
[----:B------:R-:W-:Y:S01]  /*13140*/  @P1 IMAD.WIDE.U32 R14, R204, c[0x0][0x1e0], RZ ;  /* 0x00007800cc0e1a25 */ /* 0x000fe200078e00ff */
[----:B------:R-:W2:Y:S03]  /*13150*/  SHFL.BFLY PT, R17, R4, 0x1, 0x1f ;  /* 0x0c201f0004117f89 */ /* 0x000ea600000e0000 */
[----:B------:R-:W-:Y:S01]  /*13160*/  @P1 IMAD R16, R5, c[0x0][0x1e0], RZ ;  /* 0x0000780005101a24 */ /* 0x000fe200078e02ff */
[----:B------:R-:W-:Y:S03]  /*13170*/  @P1 LEA R5, P0, R14, R218, 0x5 ;  /* 0x000000da0e051211 */ /* 0x000fe600078028ff */
[----:B------:R-:W-:Y:S05]  /*13180*/  @P1 IMAD R16, R204, c[0x0][0x1e4], R16 ;  /* 0x00007900cc101a24 */ /* 0x000fea00078e0210 */
[----:B------:R-:W-:Y:S04]  /*13190*/  @P1 IADD3 R15, R15, R16, RZ ;  /* 0x000000100f0f1210 */ /* 0x000fe80007ffe0ff */
[----:B------:R-:W-:Y:S02]  /*131a0*/  @P1 LEA.HI.X R15, R14, R222, R15, 0x5, P0 ;  /* 0x000000de0e0f1211 */ /* 0x000fe400000f2c0f */
[----:B-1----:R-:W-:Y:S05]  /*131b0*/  FMNMX.FTZ R0, R0, R2, !PT ;  /* 0x0000000200007209 */ /* 0x002fea0007810000 */
[----:B------:R-:W1:Y:S01]  /*131c0*/  SHFL.BFLY PT, R2, R0, 0x1, 0x1f ;  /* 0x0c201f0000027f89 */ /* 0x000e6200000e0000 */
[----:B--2---:R-:W-:Y:S02]  /*131d0*/  FMNMX.FTZ R133, R4, R17, !PT ;  /* 0x0000001104857209 */ /* 0x004fe40007810000 */
[----:B------:R-:W-:Y:S03]  /*131e0*/  @P1 LEA R4, P0, R5, c[0x0][0x1c8], 0x1 ;  /* 0x0000720005041a11 */ /* 0x000fe600078008ff */
[----:B------:R-:W-:Y:S01]  /*131f0*/  FMUL.FTZ R14, R133, c[0x0][0x2d0] ;  /* 0x0000b400850e7a20 */ /* 0x000fe20000410000 */
[----:B------:R-:W-:Y:S02]  /*13200*/  @P1 LEA.HI.X R5, R5, c[0x0][0x1cc], R15, 0x1, P0 ;  /* 0x0000730005051a11 */ /* 0x000fe400000f0c0f */
[----:B------:R-:W-:Y:S03]  /*13210*/  FSETP.NEU.FTZ.AND P0, PT, R133, -INF , PT ;  /* 0xff8000008500780b */ /* 0x000fe60003f1d000 */
[----:B------:R2:W-:Y:S01]  /*13220*/  @P1 LDGSTS.E.BYPASS.LTC128B.128 [R203+0xc080], [R4.64], !P3 ;  /* 0x0c08000004cb1fae */ /* 0x0005e2000d901d46 */
[----:B------:R-:W-:Y:S05]  /*13230*/  FSEL R142, R14, RZ, P0 ;  /* 0x000000ff0e8e7208 */ /* 0x000fea0000000000 */
[--C-:B------:R-:W-:Y:S02]  /*13240*/  FFMA.FTZ R9, R9, c[0x0][0x2d0], -R142.reuse ;  /* 0x0000b40009097a23 */ /* 0x100fe4000001088e */
[----:B------:R2:W-:Y:S01]  /*13250*/  @P1 LDGSTS.E.BYPASS.LTC128B.128 [R203+0xd080], [R4.64+0x80], !P6 ;  /* 0x0d08008004cb1fae */ /* 0x0005e2000f101d46 */
[--C-:B------:R-:W-:Y:S01]  /*13260*/  FFMA.FTZ R11, R11, c[0x0][0x2d0], -R142.reuse ;  /* 0x0000b4000b0b7a23 */ /* 0x100fe2000001088e */
[----:B-1----:R-:W-:Y:S01]  /*13270*/  FMNMX.FTZ R132, R0, R2, !PT ;  /* 0x0000000200847209 */ /* 0x002fe20007810000 */
[--C-:B------:R-:W-:Y:S01]  /*13280*/  FFMA.FTZ R0, R10, c[0x0][0x2d0], -R142.reuse ;  /* 0x0000b4000a007a23 */ /* 0x100fe2000001088e */
[----:B------:R1:W-:Y:S01]  /*13290*/  MUFU.EX2 R206, R9 ;  /* 0x0000000900ce7308 */ /* 0x0003e20000000800 */
[----:B------:R-:W-:Y:S03]  /*132a0*/  FFMA.FTZ R2, R12, c[0x0][0x2d0], -R142 ;  /* 0x0000b4000c027a23 */ /* 0x000fe6000001088e */
[----:B------:R2:W-:Y:S06]  /*132b0*/  @P1 LDGSTS.E.BYPASS.LTC128B.128 [R203+0xe080], [R4.64+0x100], !P5 ;  /* 0x0e08010004cb1fae */ /* 0x0005ec000e901d46 */
[----:B------:R3:W-:Y:S02]  /*132c0*/  MUFU.EX2 R205, R0 ;  /* 0x0000000000cd7308 */ /* 0x0007e40000000800 */
[----:B------:R2:W-:Y:S08]  /*132d0*/  @P1 LDGSTS.E.BYPASS.LTC128B.128 [R203+0xf080], [R4.64+0x180], !P4 ;  /* 0x0f08018004cb1fae */ /* 0x0005f0000e101d46 */
[----:B------:R-:W4:Y:S01]  /*132e0*/  MUFU.EX2 R183, R2 ;  /* 0x0000000200b77308 */ /* 0x000f220000000800 */
[----:B------:R-:W-:Y:S01]  /*132f0*/  LDSM.16.MT88.4 R164, [R188] ;  /* 0x00000000bca4783b */ /* 0x000fe20000004200 */
[C---:B-1----:R-:W-:Y:S07]  /*13300*/  FMUL.FTZ R9, R132.reuse, c[0x0][0x2d0] ;  /* 0x0000b40084097a20 */ /* 0x042fee0000410000 */
[----:B------:R-:W0:Y:S01]  /*13310*/  LDGDEPBAR ;  /* 0x00000000000079af */ /* 0x000e220000000000 */
[----:B------:R-:W1:Y:S01]  /*13320*/  MUFU.EX2 R207, R11 ;  /* 0x0000000b00cf7308 */ /* 0x000e620000000800 */
[----:B---3--:R-:W-:Y:S02]  /*13330*/  FSEL R0, R133, RZ, P0 ;  /* 0x000000ff85007208 */ /* 0x008fe40000000000 */
[----:B------:R-:W-:Y:S03]  /*13340*/  FSETP.NEU.FTZ.AND P0, PT, R132, -INF , PT ;  /* 0xff8000008400780b */ /* 0x000fe60003f1d000 */
[----:B------:R-:W-:Y:S01]  /*13350*/  FADD.FTZ R0, -R0, R3 ;  /* 0x0000000300007221 */ /* 0x000fe20000010100 */
[----:B------:R-:W-:Y:S03]  /*13360*/  FSEL R143, R9, RZ, P0 ;  /* 0x000000ff098f7208 */ /* 0x000fe60000000000 */
[----:B------:R-:W-:Y:S01]  /*13370*/  FMUL.FTZ R0, R0, c[0x0][0x2d0] ;  /* 0x0000b40000007a20 */ /* 0x000fe20000410000 */
[----:B----4-:R-:W-:Y:S01]  /*13380*/  F2FP.BF16.PACK_AB R162, R183, R205 ;  /* 0x000000cdb7a2723e */ /* 0x010fe200000010ff */
[--C-:B------:R-:W-:Y:S02]  /*13390*/  FFMA.FTZ R2, R13, c[0x0][0x2d0], -R143.reuse ;  /* 0x0000b4000d027a23 */ /* 0x100fe4000001088f */
[----:B------:R-:W2:Y:S01]  /*133a0*/  MUFU.EX2 R3, R0 ;  /* 0x0000000000037308 */ /* 0x000ea20000000800 */
[----:B------:R-:W3:Y:S01]  /*133b0*/  LDSM.16.MT88.4 R12, [R187] ;  /* 0x00000000bb0c783b */ /* 0x000ee20000004200 */
[----:B-1----:R-:W-:Y:S08]  /*133c0*/  F2FP.BF16.PACK_AB R160, R206, R207 ;  /* 0x000000cfcea0723e */ /* 0x002ff000000010ff */
[----:B------:R1:W-:Y:S01]  /*133d0*/  MUFU.EX2 R182, R2 ;  /* 0x0000000200b67308 */ /* 0x0003e20000000800 */
[C---:B--2---:R-:W-:Y:S02]  /*133e0*/  FMUL.FTZ R4, R3.reuse, R144 ;  /* 0x0000009003047220 */ /* 0x044fe40000410000 */
[C---:B------:R-:W-:Y:S02]  /*133f0*/  FMUL.FTZ R5, R3.reuse, R145 ;  /* 0x0000009103057220 */ /* 0x040fe40000410000 */
[C---:B------:R-:W-:Y:S02]  /*13400*/  FMUL.FTZ R9, R3.reuse, R149 ;  /* 0x0000009503097220 */ /* 0x040fe40000410000 */
[C---:B------:R-:W-:Y:S02]  /*13410*/  FMUL.FTZ R16, R3.reuse, R156 ;  /* 0x0000009c03107220 */ /* 0x040fe40000410000 */
[C---:B------:R-:W-:Y:S02]  /*13420*/  FMUL.FTZ R17, R3.reuse, R157 ;  /* 0x0000009d03117220 */ /* 0x040fe40000410000 */
[--C-:B-1----:R-:W-:Y:S02]  /*13430*/  FFMA.FTZ R2, R8, c[0x0][0x2d0], -R143.reuse ;  /* 0x0000b40008027a23 */ /* 0x102fe4000001088f */
        /* <DEDUP_REMOVED lines=30> */
[--C-:B-1----:R-:W-:Y:S02]  /*13620*/  FFMA.FTZ R2, R6, c[0x0][0x2d0], -R143.reuse ;  /* 0x0000b40006027a23 */ /* 0x102fe4000001088f */
        /* <DEDUP_REMOVED lines=17> */
[C---:B------:R-:W-:Y:S01]  /*13740*/  FMUL.FTZ R97, R3.reuse, R97 ;  /* 0x0000006103617220 */ /* 0x040fe20000410000 */
[----:B------:R-:W-:Y:S01]  /*13750*/  ISETP.GT.AND P0, PT, R180, R210, PT ;  /* 0x000000d2b400720c */ /* 0x000fe20003f04270 */
[----:B------:R-:W-:Y:S01]  /*13760*/  FADD.FTZ R0, -R2, R134 ;  /* 0x0000008602007221 */ /* 0x000fe20000010100 */
[----:B------:R-:W-:Y:S01]  /*13770*/  MOV R180, R204 ;  /* 0x000000cc00b47202 */ /* 0x000fe20000000f00 */
[C---:B------:R-:W-:Y:S02]  /*13780*/  FMUL.FTZ R100, R3.reuse, R100 ;  /* 0x0000006403647220 */ /* 0x040fe40000410000 */
        /* <DEDUP_REMOVED lines=16> */
[C---:B-1----:R-:W-:Y:S02]  /*13890*/  FMUL.FTZ R6, R0.reuse, R146 ;  /* 0x0000009200067220 */ /* 0x042fe40000410000 */
[C---:B------:R-:W-:Y:S02]  /*138a0*/  FMUL.FTZ R7, R0.reuse, R147 ;  /* 0x0000009300077220 */ /* 0x040fe40000410000 */
[----:B------:R-:W1:Y:S01]  /*138b0*/  LDSM.16.MT88.4 R144, [R190] ;  /* 0x00000000be90783b */ /* 0x000e620000004200 */
[C---:B------:R-:W-:Y:S02]  /*138c0*/  FMUL.FTZ R10, R0.reuse, R150 ;  /* 0x00000096000a7220 */ /* 0x040fe40000410000 */
[C---:B------:R-:W-:Y:S02]  /*138d0*/  FMUL.FTZ R11, R0.reuse, R151 ;  /* 0x00000097000b7220 */ /* 0x040fe40000410000 */
[C---:B---3--:R-:W-:Y:S03]  /*138e0*/  HMMA.16816.F32.BF16 R4, R160.reuse, R12, R4 ;  /* 0x0000000ca004723c */ /* 0x048fe60000041804 */
[----:B------:R-:W2:Y:S02]  /*138f0*/  LDSM.16.MT88.4 R148, [R189] ;  /* 0x00000000bd94783b */ /* 0x000ea40000004200 */
[C---:B------:R-:W-:Y:S02]  /*13900*/  FMUL.FTZ R18, R0.reuse, R158 ;  /* 0x0000009e00127220 */ /* 0x040fe40000410000 */
        /* <DEDUP_REMOVED lines=75> */
[--C-:B---3--:R-:W-:Y:S02]  /*13dc0*/  FFMA.FTZ R2, R170, c[0x0][0x2d0], -R142.reuse ;  /* 0x0000b400aa027a23 */ /* 0x108fe4000001088e */
[C---:B------:R-:W-:Y:S02]  /*13dd0*/  FMUL.FTZ R98, R0.reuse, R98 ;  /* 0x0000006200627220 */ /* 0x040fe40000410000 */
[C---:B------:R-:W-:Y:S01]  /*13de0*/  HMMA.16816.F32.BF16 R80, R160.reuse, R150, R80 ;  /* 0x00000096a050723c */ /* 0x040fe20000041850 */
[----:B------:R2:W-:Y:S01]  /*13df0*/  MUFU.EX2 R171, R2 ;  /* 0x0000000200ab7308 */ /* 0x0005e20000000800 */
[----:B------:R-:W3:Y:S02]  /*13e00*/  LDSM.16.MT88.4 R148, [R187+0x3000] ;  /* 0x00300000bb94783b */ /* 0x000ee40000004200 */
[C---:B------:R-:W-:Y:S02]  /*13e10*/  FMUL.FTZ R99, R0.reuse, R99 ;  /* 0x0000006300637220 */ /* 0x040fe40000410000 */
[C---:B------:R-:W-:Y:S02]  /*13e20*/  FMUL.FTZ R102, R0.reuse, R102 ;  /* 0x0000006600667220 */ /* 0x040fe40000410000 */
[C---:B------:R-:W-:Y:S01]  /*13e30*/  FMUL.FTZ R103, R0.reuse, R103 ;  /* 0x0000006700677220 */ /* 0x040fe20000410000 */
[C---:B-----5:R-:W-:Y:S03]  /*13e40*/  HMMA.16816.F32.BF16 R84, R160.reuse, R152, R84 ;  /* 0x00000098a054723c */ /* 0x060fe60000041854 */
[C---:B------:R-:W-:Y:S02]  /*13e50*/  FMUL.FTZ R106, R0.reuse, R106 ;  /* 0x0000006a006a7220 */ /* 0x040fe40000410000 */
[C---:B------:R-:W-:Y:S02]  /*13e60*/  FMUL.FTZ R107, R0.reuse, R107 ;  /* 0x0000006b006b7220 */ /* 0x040fe40000410000 */
[C---:B------:R-:W-:Y:S01]  /*13e70*/  FMUL.FTZ R110, R0.reuse, R110 ;  /* 0x0000006e006e7220 */ /* 0x040fe20000410000 */
[C---:B------:R-:W-:Y:S01]  /*13e80*/  HMMA.16816.F32.BF16 R88, R160.reuse, R154, R88 ;  /* 0x0000009aa058723c */ /* 0x040fe20000041858 */
[----:B------:R-:W5:Y:S03]  /*13e90*/  LDSM.16.MT88.4 R152, [R188+0x3000] ;  /* 0x00300000bc98783b */ /* 0x000f660000004200 */
[C---:B------:R-:W-:Y:S02]  /*13ea0*/  FMUL.FTZ R111, R0.reuse, R111 ;  /* 0x0000006f006f7220 */ /* 0x040fe40000410000 */
[C---:B------:R-:W-:Y:S02]  /*13eb0*/  FMUL.FTZ R114, R0.reuse, R114 ;  /* 0x0000007200727220 */ /* 0x040fe40000410000 */
[C---:B-1----:R-:W-:Y:S04]  /*13ec0*/  HMMA.16816.F32.BF16 R92, R160.reuse, R144, R92 ;  /* 0x00000090a05c723c */ /* 0x042fe8000004185c */
[--C-:B--2---:R-:W-:Y:S02]  /*13ed0*/  FFMA.FTZ R2, R175, c[0x0][0x2d0], -R143.reuse ;  /* 0x0000b400af027a23 */ /* 0x104fe4000001088f */
[C---:B------:R-:W-:Y:S02]  /*13ee0*/  FMUL.FTZ R115, R0.reuse, R115 ;  /* 0x0000007300737220 */ /* 0x040fe40000410000 */
[C---:B------:R-:W-:Y:S01]  /*13ef0*/  HMMA.16816.F32.BF16 R96, R160.reuse, R146, R96 ;  /* 0x00000092a060723c */ /* 0x040fe20000041860 */
[----:B------:R1:W-:Y:S01]  /*13f00*/  MUFU.EX2 R168, R2 ;  /* 0x0000000200a87308 */ /* 0x0003e20000000800 */
[----:B------:R-:W2:Y:S02]  /*13f10*/  LDSM.16.MT88.4 R144, [R190+0x3000] ;  /* 0x00300000be90783b */ /* 0x000ea40000004200 */
[C---:B------:R-:W-:Y:S02]  /*13f20*/  FMUL.FTZ R118, R0.reuse, R118 ;  /* 0x0000007600767220 */ /* 0x040fe40000410000 */
[C---:B------:R-:W-:Y:S02]  /*13f30*/  FMUL.FTZ R119, R0.reuse, R119 ;  /* 0x0000007700777220 */ /* 0x040fe40000410000 */
[C---:B------:R-:W-:Y:S01]  /*13f40*/  FMUL.FTZ R122, R0.reuse, R122 ;  /* 0x0000007a007a7220 */ /* 0x040fe20000410000 */
[C---:B---3--:R-:W-:Y:S03]  /*13f50*/  HMMA.16816.F32.BF16 R100, R160.reuse, R148, R100 ;  /* 0x00000094a064723c */ /* 0x048fe60000041864 */
[C---:B------:R-:W-:Y:S02]  /*13f60*/  FMUL.FTZ R123, R0.reuse, R123 ;  /* 0x0000007b007b7220 */ /* 0x040fe40000410000 */
[C---:B------:R-:W-:Y:S02]  /*13f70*/  FMUL.FTZ R126, R0.reuse, R126 ;  /* 0x0000007e007e7220 */ /* 0x040fe40000410000 */
[C---:B------:R-:W-:Y:S01]  /*13f80*/  FMUL.FTZ R127, R0.reuse, R127 ;  /* 0x0000007f007f7220 */ /* 0x040fe20000410000 */
[C---:B------:R-:W-:Y:S01]  /*13f90*/  HMMA.16816.F32.BF16 R104, R160.reuse, R150, R104 ;  /* 0x00000096a068723c */ /* 0x040fe20000041868 */
[----:B------:R-:W3:Y:S03]  /*13fa0*/  LDSM.16.MT88.4 R148, [R189+0x3000] ;  /* 0x00300000bd94783b */ /* 0x000ee60000004200 */
[----:B------:R-:W-:Y:S02]  /*13fb0*/  FMUL.FTZ R129, R3, R129 ;  /* 0x0000008103817220 */ /* 0x000fe40000410000 */
[----:B------:R-:W-:Y:S02]  /*13fc0*/  FMUL.FTZ R130, R0, R130 ;  /* 0x0000008200827220 */ /* 0x000fe40000410000 */
[C---:B-----5:R-:W-:Y:S04]  /*13fd0*/  HMMA.16816.F32.BF16 R108, R160.reuse, R152, R108 ;  /* 0x00000098a06c723c */ /* 0x060fe8000004186c */
[--C-:B-1----:R-:W-:Y:S02]  /*13fe0*/  FFMA.FTZ R2, R176, c[0x0][0x2d0], -R143.reuse ;  /* 0x0000b400b0027a23 */ /* 0x102fe4000001088f */
[----:B------:R-:W-:Y:S02]  /*13ff0*/  FMUL.FTZ R131, R0, R131 ;  /* 0x0000008300837220 */ /* 0x000fe40000410000 */
[C---:B------:R-:W-:Y:S01]  /*14000*/  HMMA.16816.F32.BF16 R112, R160.reuse, R154, R112 ;  /* 0x0000009aa070723c */ /* 0x040fe20000041870 */
[----:B------:R1:W-:Y:S01]  /*14010*/  MUFU.EX2 R169, R2 ;  /* 0x0000000200a97308 */ /* 0x0003e20000000800 */
[----:B------:R-:W5:Y:S02]  /*14020*/  LDSM.16.MT88.4 R152, [R187+0x800] ;  /* 0x00080000bb98783b */ /* 0x000f640000004200 */
[----:B------:R-:W-:Y:S02]  /*14030*/  FFMA.FTZ R142, R174, c[0x0][0x2d0], -R142 ;  /* 0x0000b400ae8e7a23 */ /* 0x000fe4000001088e */
[----:B------:R-:W-:Y:S02]  /*14040*/  FFMA.FTZ R0, R0, R208, R182 ;  /* 0x000000d000007223 */ /* 0x000fe400000100b6 */
[C---:B--2---:R-:W-:Y:S03]  /*14050*/  HMMA.16816.F32.BF16 R116, R160.reuse, R144, R116 ;  /* 0x00000090a074723c */ /* 0x044fe60000041874 */
[----:B------:R-:W2:Y:S01]  /*14060*/  MUFU.EX2 R170, R142 ;  /* 0x0000008e00aa7308 */ /* 0x000ea20000000800 */
[----:B------:R-:W-:Y:S04]  /*14070*/  FADD.FTZ R0, R181, R0 ;  /* 0x00000000b5007221 */ /* 0x000fe80000010000 */
[----:B------:R-:W-:Y:S01]  /*14080*/  FADD.FTZ R0, R179, R0 ;  /* 0x00000000b3007221 */ /* 0x000fe20000010000 */
[C---:B------:R-:W-:Y:S03]  /*14090*/  HMMA.16816.F32.BF16 R120, R160.reuse, R146, R120 ;  /* 0x00000092a078723c */ /* 0x040fe60000041878 */
[----:B------:R-:W-:Y:S05]  /*140a0*/  FADD.FTZ R0, R178, R0 ;  /* 0x00000000b2007221 */ /* 0x000fea0000010000 */
[C---:B---3--:R-:W-:Y:S04]  /*140b0*/  HMMA.16816.F32.BF16 R124, R160.reuse, R148, R124 ;  /* 0x00000094a07c723c */ /* 0x048fe8000004187c */
[--C-:B-1----:R-:W-:Y:S02]  /*140c0*/  FFMA.FTZ R2, R177, c[0x0][0x2d0], -R143.reuse ;  /* 0x0000b400b1027a23 */ /* 0x102fe4000001088f */
[----:B------:R-:W-:Y:S02]  /*140d0*/  FFMA.FTZ R143, R135, c[0x0][0x2d0], -R143 ;  /* 0x0000b400878f7a23 */ /* 0x000fe4000001088f */
[----:B------:R-:W-:Y:S01]  /*140e0*/  HMMA.16816.F32.BF16 R128, R160, R150, R128 ;  /* 0x00000096a080723c */ /* 0x000fe20000041880 */
[----:B------:R1:W-:Y:S06]  /*140f0*/  MUFU.EX2 R142, R2 ;  /* 0x00000002008e7308 */ /* 0x0003ec0000000800 */
[----:B----4-:R-:W-:Y:S02]  /*14100*/  F2FP.BF16.PACK_AB R160, R172, R173 ;  /* 0x000000adaca0723e */ /* 0x010fe400000010ff */
[----:B--2---:R-:W-:Y:S02]  /*14110*/  F2FP.BF16.PACK_AB R162, R170, R171 ;  /* 0x000000abaaa2723e */ /* 0x004fe400000010ff */
[----:B------:R-:W2:Y:S01]  /*14120*/  MUFU.EX2 R134, R143 ;  /* 0x0000008f00867308 */ /* 0x000ea20000000800 */
[----:B------:R-:W-:Y:S01]  /*14130*/  F2FP.BF16.PACK_AB R161, R169, R168 ;  /* 0x000000a8a9a1723e */ /* 0x000fe200000010ff */
[----:B-1----:R-:W-:Y:S02]  /*14140*/  FFMA.FTZ R2, R3, R209, R207 ;  /* 0x000000d103027223 */ /* 0x002fe400000100cf */
[----:B------:R-:W-:Y:S02]  /*14150*/  FADD.FTZ R3, R168, R0 ;  /* 0x00000000a8037221 */ /* 0x000fe40000010000 */
[----:B------:R-:W-:Y:S02]  /*14160*/  FADD.FTZ R2, R206, R2 ;  /* 0x00000002ce027221 */ /* 0x000fe40000010000 */
[----:B------:R-:W-:Y:S02]  /*14170*/  FADD.FTZ R3, R169, R3 ;  /* 0x00000003a9037221 */ /* 0x000fe40000010000 */
[----:B------:R-:W-:Y:S01]  /*14180*/  FADD.FTZ R2, R205, R2 ;  /* 0x00000002cd027221 */ /* 0x000fe20000010000 */
[----:B--2---:R-:W-:Y:S03]  /*14190*/  F2FP.BF16.PACK_AB R163, R134, R142 ;  /* 0x0000008e86a3723e */ /* 0x004fe600000010ff */
[----:B------:R-:W-:Y:S04]  /*141a0*/  FADD.FTZ R2, R183, R2 ;  /* 0x00000002b7027221 */ /* 0x000fe80000010000 */
[----:B------:R-:W-:Y:S01]  /*141b0*/  FADD.FTZ R2, R173, R2 ;  /* 0x00000002ad027221 */ /* 0x000fe20000010000 */
[C---:B-----5:R-:W-:Y:S01]  /*141c0*/  HMMA.16816.F32.BF16 R144, R160.reuse, R152, R4 ;  /* 0x00000098a090723c */ /* 0x060fe20000041804 */
[----:B------:R-:W1:Y:S02]  /*141d0*/  LDSM.16.MT88.4 R4, [R189+0x800] ;  /* 0x00080000bd04783b */ /* 0x000e640000004200 */
[----:B------:R-:W-:Y:S04]  /*141e0*/  FADD.FTZ R0, R172, R2 ;  /* 0x00000002ac007221 */ /* 0x000fe80000010000 */
[----:B------:R-:W-:Y:S01]  /*141f0*/  FADD.FTZ R2, R171, R0 ;  /* 0x00000000ab027221 */ /* 0x000fe20000010000 */
[C---:B------:R-:W-:Y:S01]  /*14200*/  HMMA.16816.F32.BF16 R148, R160.reuse, R154, R8 ;  /* 0x0000009aa094723c */ /* 0x040fe20000041808 */
[----:B------:R-:W2:Y:S03]  /*14210*/  LDSM.16.MT88.4 R8, [R187+0x1800] ;  /* 0x00180000bb08783b */ /* 0x000ea60000004200 */
[----:B------:R-:W-:Y:S01]  /*14220*/  FADD.FTZ R0, R142, R3 ;  /* 0x000000038e007221 */ /* 0x000fe20000010000 */
[----:B------:R-:W-:Y:S01]  /*14230*/  MOV R3, R133 ;  /* 0x0000008500037202 */ /* 0x000fe20000000f00 */
[----:B------:R-:W-:Y:S02]  /*14240*/  FADD.FTZ R209, R170, R2 ;  /* 0x00000002aad17221 */ /* 0x000fe40000010000 */
[C---:B------:R-:W-:Y:S01]  /*14250*/  HMMA.16816.F32.BF16 R152, R160.reuse, R156, R12 ;  /* 0x0000009ca098723c */ /* 0x040fe2000004180c */
[----:B------:R-:W3:Y:S03]  /*14260*/  LDSM.16.MT88.4 R12, [R188+0x1800] ;  /* 0x00180000bc0c783b */ /* 0x000ee60000004200 */
[----:B------:R-:W-:Y:S01]  /*14270*/  FADD.FTZ R208, R134, R0 ;  /* 0x0000000086d07221 */ /* 0x000fe20000010000 */
[----:B------:R-:W-:Y:S03]  /*14280*/  MOV R134, R132 ;  /* 0x0000008400867202 */ /* 0x000fe60000000f00 */
        /* <DEDUP_REMOVED lines=34> */
[C---:B------:R-:W-:Y:S08]  /*144b0*/  HMMA.16816.F32.BF16 R112, R160.reuse, R10, R112 ;  /* 0x0000000aa070723c */ /* 0x040ff00000041870 */
[C---:B---3--:R-:W-:Y:S08]  /*144c0*/  HMMA.16816.F32.BF16 R116, R160.reuse, R12, R116 ;  /* 0x0000000ca074723c */ /* 0x048ff00000041874 */
[C---:B------:R-:W-:Y:S08]  /*144d0*/  HMMA.16816.F32.BF16 R120, R160.reuse, R14, R120 ;  /* 0x0000000ea078723c */ /* 0x040ff00000041878 */
[C---:B-1----:R-:W-:Y:S08]  /*144e0*/  HMMA.16816.F32.BF16 R124, R160.reuse, R4, R124 ;  /* 0x00000004a07c723c */ /* 0x042ff0000004187c */
[----:B------:R-:W-:Y:S01]  /*144f0*/  HMMA.16816.F32.BF16 R128, R160, R6, R128 ;  /* 0x00000006a080723c */ /* 0x000fe20000041880 */
[----:B------:R-:W-:-:S07]  /*14500*/  @P0 BRA `(.L_x_1104) ;  /* 0xffffdd7000000947 */ /* 0x000fce000383ffff */
.L_x_1103:
[----:B------:R-:W-:-:S13]  /*14510*/  ISETP.GE.AND P0, PT, R204, R212, PT ;  /* 0x000000d4cc00720c */ /* 0x000fda0003f06270 */
[----:B------:R-:W-:Y:S05]  /*14520*/  @!P0 BRA `(.L_x_1105) ;  /* 0x00001f6000008947 */ /* 0x000fea0003800000 */
[----:B------:R-:W-:Y:S02]  /*14530*/  MOV R135, R132 ;  /* 0x0000008400877202 */ /* 0x000fe40000000f00 */
[----:B------:R-:W-:Y:S02]  /*14540*/  MOV R134, R133 ;  /* 0x0000008500867202 */ /* 0x000fe40000000f00 */
.L_x_1106:
[----:B------:R-:W-:Y:S04]  /*14550*/  DEPBAR.LE SB0, 0x0 ;  /* 0x000080000000791a */ /* 0x000fe80000000000 */
[----:B------:R-:W-:Y:S01]  /*14560*/  WARPSYNC 0xffffffff ;  /* 0xffffffff00007948 */ /* 0x000fe20003800000 */
[----:B------:R-:W-:Y:S01]  /*14570*/  BAR.SYNC.DEFER_BLOCKING 0x0 ;  /* 0x0000000000007b1d */ /* 0x000fe20000010000 */
[----:B------:R-:W-:Y:S01]  /*14580*/  SHF.R.S32.HI R0, RZ, 0x1f, R204 ;  /* 0x0000001fff007819 */ /* 0x000fe200000114cc */
[----:B------:R-:W-:Y:S01]  /*14590*/  IMAD.WIDE.U32 R2, R204, c[0x0][0x208], RZ ;  /* 0x00008200cc027a25 */ /* 0x000fe200078e00ff */
[----:B------:R-:W-:Y:S03]  /*145a0*/  LOP3.LUT P2, RZ, R216, 0x1, RZ, 0xc0, !PT ;  /* 0x00000001d8ff7812 */ /* 0x000fe6000784c0ff */
[----:B------:R-:W-:Y:S01]  /*145b0*/  IMAD R12, R0, c[0x0][0x208], RZ ;  /* 0x00008200000c7a24 */ /* 0x000fe200078e02ff */
[----:B------:R-:W-:Y:S03]  /*145c0*/  LEA R0, P0, R2, R220, 0x5 ;  /* 0x000000dc02007211 */ /* 0x000fe600078028ff */
[----:B------:R-:W-:Y:S05]  /*145d0*/  IMAD R12, R204, c[0x0][0x20c], R12 ;  /* 0x00008300cc0c7a24 */ /* 0x000fea00078e020c */
[----:B------:R-:W-:Y:S04]  /*145e0*/  IADD3 R3, R3, R12, RZ ;  /* 0x0000000c03037210 */ /* 0x000fe80007ffe0ff */
[----:B------:R-:W-:Y:S02]  /*145f0*/  LEA.HI.X R3, R2, R223, R3, 0x5, P0 ;  /* 0x000000df02037211 */ /* 0x000fe400000f2c03 */
[C---:B------:R-:W-:Y:S01]  /*14600*/  LEA R2, P0, R0.reuse, c[0x0][0x1f8], 0x1 ;  /* 0x00007e0000027a11 */ /* 0x040fe200078008ff */
[----:B------:R-:W-:Y:S03]  /*14610*/  LDSM.16.M88.4 R16, [R191] ;  /* 0x00000000bf10783b */ /* 0x000fe60000000200 */
[----:B------:R-:W-:Y:S02]  /*14620*/  LEA.HI.X R3, R0, c[0x0][0x1fc], R3, 0x1, P0 ;  /* 0x00007f0000037a11 */ /* 0x000fe400000f0c03 */
[C---:B------:R-:W-:Y:S02]  /*14630*/  ISETP.GT.AND P0, PT, R204.reuse, R212, PT ;  /* 0x000000d4cc00720c */ /* 0x040fe40003f04270 */
[----:B------:R-:W-:Y:S01]  /*14640*/  IADD3 R204, R204, -0x1, RZ ;  /* 0xffffffffcccc7810 */ /* 0x000fe20007ffe0ff */
[----:B------:R-:W1:Y:S08]  /*14650*/  LDSM.16.M88.4 R8, [R186] ;  /* 0x00000000ba08783b */ /* 0x000e700000000200 */
        /* <DEDUP_REMOVED lines=8> */
[----:B------:R1:W-:Y:S01]  /*146e0*/  LDGSTS.E.BYPASS.LTC128B.128 [R215+0x8080], [R2.64], !P2 ;  /* 0x0808000002d77fae */ /* 0x0003e2000d101d46 */
[C---:B------:R-:W-:Y:S07]  /*146f0*/  HMMA.16816.F32.BF16 R8, R16.reuse, R10, RZ ;  /* 0x0000000a1008723c */ /* 0x040fee00000418ff */
[----:B------:R1:W-:Y:S01]  /*14700*/  LDGSTS.E.BYPASS.LTC128B.128 [R215+0x9080], [R2.64+0x80], !P6 ;  /* 0x0908008002d77fae */ /* 0x0003e2000f101d46 */
[C---:B--2---:R-:W-:Y:S07]  /*14710*/  HMMA.16816.F32.BF16 R12, R16.reuse, R160, RZ ;  /* 0x000000a0100c723c */ /* 0x044fee00000418ff */
[----:B------:R1:W-:Y:S01]  /*14720*/  LDGSTS.E.BYPASS.LTC128B.128 [R215+0xa080], [R2.64+0x100], !P5 ;  /* 0x0a08010002d77fae */ /* 0x0003e2000e901d46 */
[----:B------:R-:W-:Y:S07]  /*14730*/  HMMA.16816.F32.BF16 R16, R16, R162, RZ ;  /* 0x000000a21010723c */ /* 0x000fee00000418ff */
[----:B------:R1:W-:Y:S01]  /*14740*/  LDGSTS.E.BYPASS.LTC128B.128 [R215+0xb080], [R2.64+0x180], !P4 ;  /* 0x0b08018002d77fae */ /* 0x0003e2000e101d46 */
        /* <DEDUP_REMOVED lines=10> */
[C---:B--2---:R-:W-:Y:S07]  /*147f0*/  HMMA.16816.F32.BF16 R4, R160.reuse, R176, R4 ;  /* 0x000000b0a004723c */ /* 0x044fee0000041804 */
[----:B------:R-:W2:Y:S01]  /*14800*/  LDSM.16.M88.4 R172, [R184+0x800] ;  /* 0x00080000b8ac783b */ /* 0x000ea20000000200 */
[C---:B------:R-:W-:Y:S07]  /*14810*/  HMMA.16816.F32.BF16 R8, R160.reuse, R178, R8 ;  /* 0x000000b2a008723c */ /* 0x040fee0000041808 */
[----:B------:R-:W-:Y:S01]  /*14820*/  LDSM.16.M88.4 R176, [R186+0x1000] ;  /* 0x00100000bab0783b */ /* 0x000fe20000000200 */
[C---:B---3--:R-:W-:Y:S08]  /*14830*/  HMMA.16816.F32.BF16 R12, R160.reuse, R180, R12 ;  /* 0x000000b4a00c723c */ /* 0x048ff0000004180c */
[----:B------:R-:W-:Y:S01]  /*14840*/  HMMA.16816.F32.BF16 R16, R160, R182, R16 ;  /* 0x000000b6a010723c */ /* 0x000fe20000041810 */
[----:B------:R-:W3:Y:S07]  /*14850*/  LDSM.16.M88.4 R160, [R191+0x4000] ;  /* 0x00400000bfa0783b */ /* 0x000eee0000000200 */
[C---:B----4-:R-:W-:Y:S01]  /*14860*/  HMMA.16816.F32.BF16 R4, R164.reuse, R168, R4 ;  /* 0x000000a8a404723c */ /* 0x050fe20000041804 */
[----:B------:R-:W4:Y:S07]  /*14870*/  LDSM.16.M88.4 R180, [R186+0x1800] ;  /* 0x00180000bab4783b */ /* 0x000f2e0000000200 */
[C---:B------:R-:W-:Y:S01]  /*14880*/  HMMA.16816.F32.BF16 R8, R164.reuse, R170, R8 ;  /* 0x000000aaa408723c */ /* 0x040fe20000041808 */
[----:B------:R-:W-:Y:S07]  /*14890*/  LDSM.16.M88.4 R168, [R198] ;  /* 0x00000000c6a8783b */ /* 0x000fee0000000200 */
[C---:B--2---:R-:W-:Y:S08]  /*148a0*/  HMMA.16816.F32.BF16 R12, R164.reuse, R172, R12 ;  /* 0x000000aca40c723c */ /* 0x044ff0000004180c */
[----:B------:R-:W-:Y:S01]  /*148b0*/  HMMA.16816.F32.BF16 R16, R164, R174, R16 ;  /* 0x000000aea410723c */ /* 0x000fe20000041810 */
[----:B------:R-:W2:Y:S07]  /*148c0*/  LDSM.16.M88.4 R164, [R192+0x4000] ;  /* 0x00400000c0a4783b */ /* 0x000eae0000000200 */
[C---:B---3--:R-:W-:Y:S01]  /*148d0*/  HMMA.16816.F32.BF16 R4, R160.reuse, R176, R4 ;  /* 0x000000b0a004723c */ /* 0x048fe20000041804 */
[----:B------:R-:W3:Y:S07]  /*148e0*/  LDSM.16.M88.4 R172, [R197] ;  /* 0x00000000c5ac783b */ /* 0x000eee0000000200 */
[C---:B------:R-:W-:Y:S01]  /*148f0*/  HMMA.16816.F32.BF16 R8, R160.reuse, R178, R8 ;  /* 0x000000b2a008723c */ /* 0x040fe20000041808 */
[----:B------:R-:W-:Y:S07]  /*14900*/  LDSM.16.M88.4 R176, [R185+0x1000] ;  /* 0x00100000b9b0783b */ /* 0x000fee0000000200 */
[C---:B----4-:R-:W-:Y:S08]  /*14910*/  HMMA.16816.F32.BF16 R12, R160.reuse, R180, R12 ;  /* 0x000000b4a00c723c */ /* 0x050ff0000004180c */
[----:B------:R-:W-:Y:S01]  /*14920*/  HMMA.16816.F32.BF16 R16, R160, R182, R16 ;  /* 0x000000b6a010723c */ /* 0x000fe20000041810 */
[----:B------:R-:W4:Y:S07]  /*14930*/  LDSM.16.M88.4 R160, [R194+0x4000] ;  /* 0x00400000c2a0783b */ /* 0x000f2e0000000200 */
[C---:B--2---:R-:W-:Y:S01]  /*14940*/  HMMA.16816.F32.BF16 R4, R164.reuse, R168, R4 ;  /* 0x000000a8a404723c */ /* 0x044fe20000041804 */
[----:B------:R-:W2:Y:S07]  /*14950*/  LDSM.16.M88.4 R180, [R185+0x1800] ;  /* 0x00180000b9b4783b */ /* 0x000eae0000000200 */
[C---:B------:R-:W-:Y:S01]  /*14960*/  HMMA.16816.F32.BF16 R8, R164.reuse, R170, R8 ;  /* 0x000000aaa408723c */ /* 0x040fe20000041808 */
[----:B------:R-:W-:Y:S07]  /*14970*/  LDSM.16.M88.4 R168, [R184+0x1000] ;  /* 0x00100000b8a8783b */ /* 0x000fee0000000200 */
[C---:B---3--:R-:W-:Y:S08]  /*14980*/  HMMA.16816.F32.BF16 R12, R164.reuse, R172, R12 ;  /* 0x000000aca40c723c */ /* 0x048ff0000004180c */
[----:B------:R-:W-:Y:S01]  /*14990*/  HMMA.16816.F32.BF16 R16, R164, R174, R16 ;  /* 0x000000aea410723c */ /* 0x000fe20000041810 */
[----:B------:R-:W3:Y:S07]  /*149a0*/  LDSM.16.M88.4 R164, [R193+0x4000] ;  /* 0x00400000c1a4783b */ /* 0x000eee0000000200 */
[C---:B----4-:R-:W-:Y:S01]  /*149b0*/  HMMA.16816.F32.BF16 R4, R160.reuse, R176, R4 ;  /* 0x000000b0a004723c */ /* 0x050fe20000041804 */
[----:B------:R-:W4:Y:S07]  /*149c0*/  LDSM.16.M88.4 R172, [R184+0x1800] ;  /* 0x00180000b8ac783b */ /* 0x000f2e0000000200 */
[C---:B------:R-:W-:Y:S01]  /*149d0*/  HMMA.16816.F32.BF16 R8, R160.reuse, R178, R8 ;  /* 0x000000b2a008723c */ /* 0x040fe20000041808 */
[----:B------:R-:W-:Y:S07]  /*149e0*/  LDSM.16.M88.4 R176, [R186+0x2000] ;  /* 0x00200000bab0783b */ /* 0x000fee0000000200 */
[C---:B--2---:R-:W-:Y:S08]  /*149f0*/  HMMA.16816.F32.BF16 R12, R160.reuse, R180, R12 ;  /* 0x000000b4a00c723c */ /* 0x044ff0000004180c */
[----:B------:R-:W-:Y:S01]  /*14a00*/  HMMA.16816.F32.BF16 R16, R160, R182, R16 ;  /* 0x000000b6a010723c */ /* 0x000fe20000041810 */
[----:B------:R-:W2:Y:S07]  /*14a10*/  LDSM.16.M88.4 R160, [R191+0x8000] ;  /* 0x00800000bfa0783b */ /* 0x000eae0000000200 */
[C---:B---3--:R-:W-:Y:S01]  /*14a20*/  HMMA.16816.F32.BF16 R4, R164.reuse, R168, R4 ;  /* 0x000000a8a404723c */ /* 0x048fe20000041804 */
[----:B------:R-:W3:Y:S07]  /*14a30*/  LDSM.16.M88.4 R180, [R186+0x2800] ;  /* 0x00280000bab4783b */ /* 0x000eee0000000200 */
[C---:B------:R-:W-:Y:S01]  /*14a40*/  HMMA.16816.F32.BF16 R8, R164.reuse, R170, R8 ;  /* 0x000000aaa408723c */ /* 0x040fe20000041808 */
[----:B------:R-:W-:Y:S07]  /*14a50*/  LDSM.16.M88.4 R168, [R200] ;  /* 0x00000000c8a8783b */ /* 0x000fee0000000200 */
[C---:B----4-:R-:W-:Y:S08]  /*14a60*/  HMMA.16816.F32.BF16 R12, R164.reuse, R172, R12 ;  /* 0x000000aca40c723c */ /* 0x050ff0000004180c */
[----:B------:R-:W-:Y:S01]  /*14a70*/  HMMA.16816.F32.BF16 R16, R164, R174, R16 ;  /* 0x000000aea410723c */ /* 0x000fe20000041810 */
[----:B------:R-:W4:Y:S07]  /*14a80*/  LDSM.16.M88.4 R164, [R192+0x8000] ;  /* 0x00800000c0a4783b */ /* 0x000f2e0000000200 */
[C---:B--2---:R-:W-:Y:S01]  /*14a90*/  HMMA.16816.F32.BF16 R4, R160.reuse, R176, R4 ;  /* 0x000000b0a004723c */ /* 0x044fe20000041804 */
[----:B------:R-:W2:Y:S07]  /*14aa0*/  LDSM.16.M88.4 R172, [R199] ;  /* 0x00000000c7ac783b */ /* 0x000eae0000000200 */
        /* <DEDUP_REMOVED lines=22> */
[----:B------:R-:W-:Y:S07]  /*14c10*/  LDSM.16.M88.4 R168, [R202] ;  /* 0x00000000caa8783b */ /* 0x000fee0000000200 */
[C---:B---3--:R-:W-:Y:S08]  /*14c20*/  HMMA.16816.F32.BF16 R12, R164.reuse, R172, R12 ;  /* 0x000000aca40c723c */ /* 0x048ff0000004180c */
[----:B------:R-:W-:Y:S01]  /*14c30*/  HMMA.16816.F32.BF16 R16, R164, R174, R16 ;  /* 0x000000aea410723c */ /* 0x000fe20000041810 */
[----:B------:R-:W3:Y:S07]  /*14c40*/  LDSM.16.M88.4 R164, [R192+0xc000] ;  /* 0x00c00000c0a4783b */ /* 0x000eee0000000200 */
[C---:B----4-:R-:W-:Y:S01]  /*14c50*/  HMMA.16816.F32.BF16 R4, R160.reuse, R176, R4 ;  /* 0x000000b0a004723c */ /* 0x050fe20000041804 */
[----:B------:R-:W4:Y:S07]  /*14c60*/  LDSM.16.M88.4 R172, [R201] ;  /* 0x00000000c9ac783b */ /* 0x000f2e0000000200 */
[C---:B------:R-:W-:Y:S01]  /*14c70*/  HMMA.16816.F32.BF16 R8, R160.reuse, R178, R8 ;  /* 0x000000b2a008723c */ /* 0x040fe20000041808 */
[----:B------:R-:W-:Y:S07]  /*14c80*/  LDSM.16.M88.4 R176, [R185+0x3000] ;  /* 0x00300000b9b0783b */ /* 0x000fee0000000200 */
[C---:B--2---:R-:W-:Y:S08]  /*14c90*/  HMMA.16816.F32.BF16 R12, R160.reuse, R180, R12 ;  /* 0x000000b4a00c723c */ /* 0x044ff0000004180c */
[----:B------:R-:W-:Y:S01]  /*14ca0*/  HMMA.16816.F32.BF16 R16, R160, R182, R16 ;  /* 0x000000b6a010723c */ /* 0x000fe20000041810 */
[----:B------:R-:W2:Y:S07]  /*14cb0*/  LDSM.16.M88.4 R160, [R194+0xc000] ;  /* 0x00c00000c2a0783b */ /* 0x000eae0000000200 */
[C---:B---3--:R-:W-:Y:S08]  /*14cc0*/  HMMA.16816.F32.BF16 R4, R164.reuse, R168, R4 ;  /* 0x000000a8a404723c */ /* 0x048ff00000041804 */
[C---:B------:R-:W-:Y:S01]  /*14cd0*/  HMMA.16816.F32.BF16 R8, R164.reuse, R170, R8 ;  /* 0x000000aaa408723c */ /* 0x040fe20000041808 */
[----:B------:R-:W-:Y:S07]  /*14ce0*/  LDSM.16.M88.4 R168, [R193+0xc000] ;  /* 0x00c00000c1a8783b */ /* 0x000fee0000000200 */
[C---:B----4-:R-:W-:Y:S08]  /*14cf0*/  HMMA.16816.F32.BF16 R12, R164.reuse, R172, R12 ;  /* 0x000000aca40c723c */ /* 0x050ff0000004180c */
[----:B------:R-:W-:Y:S01]  /*14d00*/  HMMA.16816.F32.BF16 R16, R164, R174, R16 ;  /* 0x000000aea410723c */ /* 0x000fe20000041810 */
[----:B------:R-:W3:Y:S07]  /*14d10*/  LDSM.16.M88.4 R164, [R185+0x3800] ;  /* 0x00380000b9a4783b */ /* 0x000eee0000000200 */
[C---:B--2---:R-:W-:Y:S01]  /*14d20*/  HMMA.16816.F32.BF16 R4, R160.reuse, R176, R4 ;  /* 0x000000b0a004723c */ /* 0x044fe20000041804 */
[----:B------:R-:W2:Y:S07]  /*14d30*/  LDSM.16.M88.4 R172, [R184+0x3000] ;  /* 0x00300000b8ac783b */ /* 0x000eae0000000200 */
[C---:B------:R-:W-:Y:S08]  /*14d40*/  HMMA.16816.F32.BF16 R8, R160.reuse, R178, R8 ;  /* 0x000000b2a008723c */ /* 0x040ff00000041808 */
[C---:B---3--:R-:W-:Y:S08]  /*14d50*/  HMMA.16816.F32.BF16 R12, R160.reuse, R164, R12 ;  /* 0x000000a4a00c723c */ /* 0x048ff0000004180c */
[----:B------:R-:W-:Y:S01]  /*14d60*/  HMMA.16816.F32.BF16 R16, R160, R166, R16 ;  /* 0x000000a6a010723c */ /* 0x000fe20000041810 */
[----:B------:R-:W3:Y:S01]  /*14d70*/  LDSM.16.M88.4 R160, [R184+0x3800] ;  /* 0x00380000b8a0783b */ /* 0x000ee20000000200 */
[----:B------:R-:W-:Y:S06]  /*14d80*/  DEPBAR.LE SB0, 0x0 ;  /* 0x000080000000791a */ /* 0x000fec0000000000 */
[C---:B--2---:R-:W-:Y:S01]  /*14d90*/  HMMA.16816.F32.BF16 R4, R168.reuse, R172, R4 ;  /* 0x000000aca804723c */ /* 0x044fe20000041804 */
[----:B------:R-:W-:Y:S07]  /*14da0*/  BAR.SYNC.DEFER_BLOCKING 0x0 ;  /* 0x0000000000007b1d */ /* 0x000fee0000010000 */
[C---:B------:R-:W-:Y:S11]  /*14db0*/  HMMA.16816.F32.BF16 R8, R168.reuse, R174, R8 ;  /* 0x000000aea808723c */ /* 0x040ff60000041808 */
[----:B------:R-:W-:Y:S05]  /*14dc0*/  @!UPT UIADD3 URZ, URZ, URZ, URZ ;  /* 0x0000003f3f3ff290 */ /* 0x000fea000fffe03f */
[----:B------:R-:W-:Y:S04]  /*14dd0*/  FMUL.FTZ R0, R4, c[0x0][0x320] ;  /* 0x0000c80004007a20 */ /* 0x000fe80000410000 */
[----:B------:R2:W-:Y:S01]  /*14de0*/  MUFU.TANH R165, R0 ;  /* 0x0000000000a57308 */ /* 0x0005e20000002400 */
[C---:B---3--:R-:W-:Y:S08]  /*14df0*/  HMMA.16816.F32.BF16 R12, R168.reuse, R160, R12 ;  /* 0x000000a0a80c723c */ /* 0x048ff0000004180c */
[----:B------:R-:W-:Y:S04]  /*14e00*/  HMMA.16816.F32.BF16 R16, R168, R162, R16 ;  /* 0x000000a2a810723c */ /* 0x000fe80000041810 */
[----:B--2---:R-:W-:Y:S04]  /*14e10*/  FMUL.FTZ R0, R5, c[0x0][0x320] ;  /* 0x0000c80005007a20 */ /* 0x004fe80000410000 */
[----:B------:R2:W-:Y:S11]  /*14e20*/  MUFU.TANH R164, R0 ;  /* 0x0000000000a47308 */ /* 0x0005f60000002400 */
[----:B------:R-:W-:Y:S05]  /*14e30*/  @!UPT UIADD3 URZ, URZ, URZ, URZ ;  /* 0x0000003f3f3ff290 */ /* 0x000fea000fffe03f */
[----:B-1----:R-:W-:Y:S04]  /*14e40*/  FMUL.FTZ R2, R18, c[0x0][0x320] ;  /* 0x0000c80012027a20 */ /* 0x002fe80000410000 */
[----:B------:R-:W-:Y:S01]  /*14e50*/  MUFU.TANH R142, R2 ;  /* 0x00000002008e7308 */ /* 0x000fe20000002400 */
[----:B--2---:R-:W-:Y:S09]  /*14e60*/  FMUL.FTZ R0, R6, c[0x0][0x320] ;  /* 0x0000c80006007a20 */ /* 0x004ff20000410000 */
[----:B------:R1:W2:Y:S02]  /*14e70*/  MUFU.TANH R166, R0 ;  /* 0x0000000000a67308 */ /* 0x0002a40000002400 */
[----:B-1----:R-:W-:Y:S01]  /*14e80*/  FMUL.FTZ R0, R7, c[0x0][0x320] ;  /* 0x0000c80007007a20 */ /* 0x002fe20000410000 */
[----:B--2---:R-:W-:Y:S07]  /*14e90*/  FMNMX.FTZ R3, R166, R135, !PT ;  /* 0x00000087a6037209 */ /* 0x004fee0007810000 */
[----:B------:R1:W2:Y:S02]  /*14ea0*/  MUFU.TANH R167, R0 ;  /* 0x0000000000a77308 */ /* 0x0002a40000002400 */
[----:B-1----:R-:W-:Y:S01]  /*14eb0*/  FMUL.FTZ R0, R8, c[0x0][0x320] ;  /* 0x0000c80008007a20 */ /* 0x002fe20000410000 */
[----:B--2---:R-:W-:Y:S07]  /*14ec0*/  FMNMX.FTZ R3, R167, R3, !PT ;  /* 0x00000003a7037209 */ /* 0x004fee0007810000 */
[----:B------:R1:W2:Y:S02]  /*14ed0*/  MUFU.TANH R6, R0 ;  /* 0x0000000000067308 */ /* 0x0002a40000002400 */
[----:B-1----:R-:W-:Y:S08]  /*14ee0*/  FMUL.FTZ R0, R9, c[0x0][0x320] ;  /* 0x0000c80009007a20 */ /* 0x002ff00000410000 */
[----:B------:R1:W3:Y:S02]  /*14ef0*/  MUFU.TANH R7, R0 ;  /* 0x0000000000077308 */ /* 0x0002e40000002400 */
[----:B-1----:R-:W-:Y:S08]  /*14f00*/  FMUL.FTZ R0, R10, c[0x0][0x320] ;  /* 0x0000c8000a007a20 */ /* 0x002ff00000410000 */
[----:B------:R1:W4:Y:S02]  /*14f10*/  MUFU.TANH R8, R0 ;  /* 0x0000000000087308 */ /* 0x0003240000002400 */
[----:B-1----:R-:W-:Y:S08]  /*14f20*/  FMUL.FTZ R0, R11, c[0x0][0x320] ;  /* 0x0000c8000b007a20 */ /* 0x002ff00000410000 */
[----:B------:R1:W-:Y:S02]  /*14f30*/  MUFU.TANH R9, R0 ;  /* 0x0000000000097308 */ /* 0x0003e40000002400 */
[----:B-1----:R-:W-:Y:S08]  /*14f40*/  FMUL.FTZ R0, R12, c[0x0][0x320] ;  /* 0x0000c8000c007a20 */ /* 0x002ff00000410000 */
[----:B------:R1:W5:Y:S02]  /*14f50*/  MUFU.TANH R168, R0 ;  /* 0x0000000000a87308 */ /* 0x0003640000002400 */
[----:B-1----:R-:W-:Y:S08]  /*14f60*/  FMUL.FTZ R0, R13, c[0x0][0x320] ;  /* 0x0000c8000d007a20 */ /* 0x002ff00000410000 */
[----:B------:R1:W1:Y:S02]  /*14f70*/  MUFU.TANH R169, R0 ;  /* 0x0000000000a97308 */ /* 0x0002640000002400 */
[----:B-1----:R-:W-:Y:S08]  /*14f80*/  FMUL.FTZ R0, R14, c[0x0][0x320] ;  /* 0x0000c8000e007a20 */ /* 0x002ff00000410000 */
[----:B------:R1:W1:Y:S02]  /*14f90*/  MUFU.TANH R170, R0 ;  /* 0x0000000000aa7308 */ /* 0x0002640000002400 */
[----:B-1----:R-:W-:Y:S08]  /*14fa0*/  FMUL.FTZ R0, R15, c[0x0][0x320] ;  /* 0x0000c8000f007a20 */ /* 0x002ff00000410000 */
[----:B------:R1:W-:Y:S02]  /*14fb0*/  MUFU.TANH R171, R0 ;  /* 0x0000000000ab7308 */ /* 0x0003e40000002400 */
[----:B-1----:R-:W-:Y:S08]  /*14fc0*/  FMUL.FTZ R0, R16, c[0x0][0x320] ;  /* 0x0000c80010007a20 */ /* 0x002ff00000410000 */
[----:B------:R1:W1:Y:S02]  /*14fd0*/  MUFU.TANH R174, R0 ;  /* 0x0000000000ae7308 */ /* 0x0002640000002400 */
[----:B-1----:R-:W-:Y:S08]  /*14fe0*/  FMUL.FTZ R0, R17, c[0x0][0x320] ;  /* 0x0000c80011007a20 */ /* 0x002ff00000410000 */
[----:B------:R1:W1:Y:S02]  /*14ff0*/  MUFU.TANH R177, R0 ;  /* 0x0000000000b17308 */ /* 0x0002640000002400 */
[----:B-1----:R-:W-:Y:S04]  /*15000*/  FMNMX.FTZ R0, R165, R134, !PT ;  /* 0x00000086a5007209 */ /* 0x002fe80007810000 */
[----:B------:R-:W-:Y:S01]  /*15010*/  FMNMX.FTZ R2, R164, R0, !PT ;  /* 0x00000000a4027209 */ /* 0x000fe20007810000 */
[----:B------:R-:W-:Y:S03]  /*15020*/  FMUL.FTZ R0, R19, c[0x0][0x320] ;  /* 0x0000c80013007a20 */ /* 0x000fe60000410000 */
[----:B--2---:R-:W-:Y:S01]  /*15030*/  FMNMX.FTZ R2, R6, R2, !PT ;  /* 0x0000000206027209 */ /* 0x004fe20007810000 */
[----:B------:R3:W1:Y:S03]  /*15040*/  MUFU.TANH R143, R0 ;  /* 0x00000000008f7308 */ /* 0x0006660000002400 */
[----:B---3--:R-:W-:Y:S02]  /*15050*/  FMNMX.FTZ R0, R7, R2, !PT ;  /* 0x0000000207007209 */ /* 0x008fe40007810000 */
[----:B----4-:R-:W-:Y:S02]  /*15060*/  FMNMX.FTZ R2, R8, R3, !PT ;  /* 0x0000000308027209 */ /* 0x010fe40007810000 */
[----:B-----5:R-:W-:Y:S02]  /*15070*/  FMNMX.FTZ R0, R168, R0, !PT ;  /* 0x00000000a8007209 */ /* 0x020fe40007810000 */
[----:B------:R-:W-:Y:S02]  /*15080*/  FMNMX.FTZ R2, R9, R2, !PT ;  /* 0x0000000209027209 */ /* 0x000fe40007810000 */
[----:B------:R-:W-:Y:S02]  /*15090*/  FMNMX.FTZ R0, R169, R0, !PT ;  /* 0x00000000a9007209 */ /* 0x000fe40007810000 */
[----:B------:R-:W-:Y:S02]  /*150a0*/  FMNMX.FTZ R2, R170, R2, !PT ;  /* 0x00000002aa027209 */ /* 0x000fe40007810000 */
[----:B------:R-:W-:Y:S02]  /*150b0*/  FMNMX.FTZ R3, R174, R0, !PT ;  /* 0x00000000ae037209 */ /* 0x000fe40007810000 */
[----:B------:R-:W-:Y:S02]  /*150c0*/  FMNMX.FTZ R0, R171, R2, !PT ;  /* 0x00000002ab007209 */ /* 0x000fe40007810000 */
[----:B------:R-:W-:Y:S02]  /*150d0*/  FMNMX.FTZ R3, R177, R3, !PT ;  /* 0x00000003b1037209 */ /* 0x000fe40007810000 */
[----:B------:R-:W-:Y:S03]  /*150e0*/  FMNMX.FTZ R0, R142, R0, !PT ;  /* 0x000000008e007209 */ /* 0x000fe60007810000 */
[----:B------:R-:W2:Y:S01]  /*150f0*/  SHFL.BFLY PT, R4, R3, 0x2, 0x1f ;  /* 0x0c401f0003047f89 */ /* 0x000ea200000e0000 */
[----:B-1----:R-:W-:Y:S07]  /*15100*/  FMNMX.FTZ R0, R143, R0, !PT ;  /* 0x000000008f007209 */ /* 0x002fee0007810000 */
[----:B------:R-:W1:Y:S01]  /*15110*/  SHFL.BFLY PT, R2, R0, 0x2, 0x1f ;  /* 0x0c401f0000027f89 */ /* 0x000e6200000e0000 */
[----:B--2---:R-:W-:Y:S07]  /*15120*/  FMNMX.FTZ R4, R3, R4, !PT ;  /* 0x0000000403047209 */ /* 0x004fee0007810000 */
[----:B------:R-:W2:Y:S01]  /*15130*/  SHFL.BFLY PT, R5, R4, 0x1, 0x1f ;  /* 0x0c201f0004057f89 */ /* 0x000ea200000e0000 */
[----:B-1----:R-:W-:Y:S07]  /*15140*/  FMNMX.FTZ R0, R0, R2, !PT ;  /* 0x0000000200007209 */ /* 0x002fee0007810000 */
[----:B------:R-:W1:Y:S01]  /*15150*/  SHFL.BFLY PT, R3, R0, 0x1, 0x1f ;  /* 0x0c201f0000037f89 */ /* 0x000e6200000e0000 */
[----:B--2---:R-:W-:Y:S05]  /*15160*/  FMNMX.FTZ R133, R4, R5, !PT ;  /* 0x0000000504857209 */ /* 0x004fea0007810000 */
[C---:B------:R-:W-:Y:S01]  /*15170*/  FADD.FTZ R2, -R133.reuse, R134 ;  /* 0x0000008685027221 */ /* 0x040fe20000010100 */
[----:B-1----:R-:W-:Y:S03]  /*15180*/  FMNMX.FTZ R132, R0, R3, !PT ;  /* 0x0000000300847209 */ /* 0x002fe60007810000 */
[----:B------:R-:W-:Y:S04]  /*15190*/  FMUL.FTZ R0, R2, c[0x0][0x2d0] ;  /* 0x0000b40002007a20 */ /* 0x000fe80000410000 */
[----:B------:R1:W2:Y:S02]  /*151a0*/  MUFU.EX2 R2, R0 ;  /* 0x0000000000027308 */ /* 0x0002a40000000800 */
[----:B-1----:R-:W-:Y:S02]  /*151b0*/  FADD.FTZ R0, -R132, R135 ;  /* 0x0000008784007221 */ /* 0x002fe40000010100 */
[----:B------:R-:W-:Y:S02]  /*151c0*/  FMUL.FTZ R135, R133, c[0x0][0x2d0] ;  /* 0x0000b40085877a20 */ /* 0x000fe40000410000 */
[----:B------:R-:W-:Y:S02]  /*151d0*/  FMUL.FTZ R0, R0, c[0x0][0x2d0] ;  /* 0x0000b40000007a20 */ /* 0x000fe40000410000 */
[--C-:B------:R-:W-:Y:S02]  /*151e0*/  FFMA.FTZ R3, R165, c[0x0][0x2d0], -R135.reuse ;  /* 0x0000b400a5037a23 */ /* 0x100fe40000010887 */
[--C-:B------:R-:W-:Y:S02]  /*151f0*/  FFMA.FTZ R4, R6, c[0x0][0x2d0], -R135.reuse ;  /* 0x0000b40006047a23 */ /* 0x100fe40000010887 */
[----:B------:R1:W-:Y:S01]  /*15200*/  MUFU.EX2 R206, R3 ;  /* 0x0000000300ce7308 */ /* 0x0003e20000000800 */
[--C-:B------:R-:W-:Y:S02]  /*15210*/  FFMA.FTZ R7, R7, c[0x0][0x2d0], -R135.reuse ;  /* 0x0000b40007077a23 */ /* 0x100fe40000010887 */
[C---:B--2---:R-:W-:Y:S02]  /*15220*/  FMUL.FTZ R16, R2.reuse, R156 ;  /* 0x0000009c02107220 */ /* 0x044fe40000410000 */
[----:B------:R-:W-:Y:S02]  /*15230*/  FMUL.FTZ R17, R2, R157 ;  /* 0x0000009d02117220 */ /* 0x000fe40000410000 */
[--C-:B------:R-:W-:Y:S02]  /*15240*/  FFMA.FTZ R134, R168, c[0x0][0x2d0], -R135.reuse ;  /* 0x0000b400a8867a23 */ /* 0x100fe40000010887 */
[C---:B------:R-:W-:Y:S01]  /*15250*/  FMUL.FTZ R20, R2.reuse, R20 ;  /* 0x0000001402147220 */ /* 0x040fe20000410000 */
[----:B------:R2:W-:Y:S01]  /*15260*/  MUFU.EX2 R183, R4 ;  /* 0x0000000400b77308 */ /* 0x0005e20000000800 */
[C---:B------:R-:W-:Y:S02]  /*15270*/  FMUL.FTZ R21, R2.reuse, R21 ;  /* 0x0000001502157220 */ /* 0x040fe40000410000 */
[C---:B------:R-:W-:Y:S02]  /*15280*/  FMUL.FTZ R24, R2.reuse, R24 ;  /* 0x0000001802187220 */ /* 0x040fe40000410000 */
[C---:B------:R-:W-:Y:S02]  /*15290*/  FMUL.FTZ R25, R2.reuse, R25 ;  /* 0x0000001902197220 */ /* 0x040fe40000410000 */
[C---:B------:R-:W-:Y:S02]  /*152a0*/  FMUL.FTZ R28, R2.reuse, R28 ;  /* 0x0000001c021c7220 */ /* 0x040fe40000410000 */
[C---:B------:R-:W-:Y:S01]  /*152b0*/  FMUL.FTZ R29, R2.reuse, R29 ;  /* 0x0000001d021d7220 */ /* 0x040fe20000410000 */
[----:B------:R-:W-:Y:S01]  /*152c0*/  MUFU.EX2 R182, R7 ;  /* 0x0000000700b67308 */ /* 0x000fe20000000800 */
[C---:B------:R-:W-:Y:S02]  /*152d0*/  FMUL.FTZ R32, R2.reuse, R32 ;  /* 0x0000002002207220 */ /* 0x040fe40000410000 */
[----:B------:R-:W-:Y:S02]  /*152e0*/  FMUL.FTZ R33, R2, R33 ;  /* 0x0000002102217220 */ /* 0x000fe40000410000 */
[----:B-1----:R-:W-:Y:S02]  /*152f0*/  FFMA.FTZ R3, R164, c[0x0][0x2d0], -R135 ;  /* 0x0000b400a4037a23 */ /* 0x002fe40000010887 */
[C---:B------:R-:W-:Y:S02]  /*15300*/  FMUL.FTZ R36, R2.reuse, R36 ;  /* 0x0000002402247220 */ /* 0x040fe40000410000 */
[C---:B------:R-:W-:Y:S01]  /*15310*/  FMUL.FTZ R37, R2.reuse, R37 ;  /* 0x0000002502257220 */ /* 0x040fe20000410000 */
[----:B------:R1:W-:Y:S01]  /*15320*/  MUFU.EX2 R205, R3 ;  /* 0x0000000300cd7308 */ /* 0x0003e20000000800 */
[C---:B------:R-:W-:Y:S02]  /*15330*/  FMUL.FTZ R40, R2.reuse, R40 ;  /* 0x0000002802287220 */ /* 0x040fe40000410000 */
[----:B------:R-:W-:Y:S02]  /*15340*/  FMUL.FTZ R41, R2, R41 ;  /* 0x0000002902297220 */ /* 0x000fe40000410000 */
[----:B--2---:R-:W-:Y:S04]  /*15350*/  @P0 IMAD.WIDE.U32 R4, R204, c[0x0][0x1e0], RZ ;  /* 0x00007800cc040a25 */ /* 0x004fe800078e00ff */
[----:B------:R-:W-:Y:S01]  /*15360*/  FMUL.FTZ R44, R2, R44 ;  /* 0x0000002c022c7220 */ /* 0x000fe20000410000 */
[----:B------:R-:W-:Y:S01]  /*15370*/  @P0 LEA R6, P1, R4, R218, 0x5 ;  /* 0x000000da04060211 */ /* 0x000fe200078228ff */
[----:B------:R-:W2:Y:S01]  /*15380*/  MUFU.EX2 R0, R0 ;  /* 0x0000000000007308 */ /* 0x000ea20000000800 */
[C---:B------:R-:W-:Y:S02]  /*15390*/  FMUL.FTZ R45, R2.reuse, R45 ;  /* 0x0000002d022d7220 */ /* 0x040fe40000410000 */
[C---:B------:R-:W-:Y:S02]  /*153a0*/  FMUL.FTZ R48, R2.reuse, R48 ;  /* 0x0000003002307220 */ /* 0x040fe40000410000 */
[C---:B------:R-:W-:Y:S02]  /*153b0*/  FMUL.FTZ R49, R2.reuse, R49 ;  /* 0x0000003102317220 */ /* 0x040fe40000410000 */
[C---:B------:R-:W-:Y:S02]  /*153c0*/  FMUL.FTZ R52, R2.reuse, R52 ;  /* 0x0000003402347220 */ /* 0x040fe40000410000 */
[C---:B------:R-:W-:Y:S01]  /*153d0*/  FMUL.FTZ R53, R2.reuse, R53 ;  /* 0x0000003502357220 */ /* 0x040fe20000410000 */
[----:B------:R3:W-:Y:S01]  /*153e0*/  MUFU.EX2 R181, R134 ;  /* 0x0000008600b57308 */ /* 0x0007e20000000800 */
[C---:B------:R-:W-:Y:S01]  /*153f0*/  FMUL.FTZ R56, R2.reuse, R56 ;  /* 0x0000003802387220 */ /* 0x040fe20000410000 */
[----:B-1----:R-:W-:Y:S01]  /*15400*/  @P0 SHF.R.S32.HI R3, RZ, 0x1f, R204 ;  /* 0x0000001fff030819 */ /* 0x002fe200000114cc */
[C---:B------:R-:W-:Y:S02]  /*15410*/  FMUL.FTZ R57, R2.reuse, R57 ;  /* 0x0000003902397220 */ /* 0x040fe40000410000 */
[C---:B------:R-:W-:Y:S02]  /*15420*/  FMUL.FTZ R60, R2.reuse, R60 ;  /* 0x0000003c023c7220 */ /* 0x040fe40000410000 */
[----:B------:R-:W-:Y:S02]  /*15430*/  @P0 IMAD R3, R3, c[0x0][0x1e0], RZ ;  /* 0x0000780003030a24 */ /* 0x000fe400078e02ff */
[----:B------:R-:W-:Y:S02]  /*15440*/  FMUL.FTZ R61, R2, R61 ;  /* 0x0000003d023d7220 */ /* 0x000fe40000410000 */
[----:B------:R-:W-:Y:S02]  /*15450*/  @P0 IMAD R3, R204, c[0x0][0x1e4], R3 ;  /* 0x00007900cc030a24 */ /* 0x000fe400078e0203 */
[C---:B--2---:R-:W-:Y:S02]  /*15460*/  FMUL.FTZ R10, R0.reuse, R150 ;  /* 0x00000096000a7220 */ /* 0x044fe40000410000 */
[----:B------:R-:W-:Y:S01]  /*15470*/  FMUL.FTZ R11, R0, R151 ;  /* 0x00000097000b7220 */ /* 0x000fe20000410000 */
[----:B------:R-:W-:Y:S01]  /*15480*/  @P0 IADD3 R5, R5, R3, RZ ;  /* 0x0000000305050210 */ /* 0x000fe20007ffe0ff */
[----:B------:R-:W-:Y:S02]  /*15490*/  FMUL.FTZ R3, R132, c[0x0][0x2d0] ;  /* 0x0000b40084037a20 */ /* 0x000fe40000410000 */
[----:B------:R-:W-:Y:S01]  /*154a0*/  FMUL.FTZ R18, R0, R158 ;  /* 0x0000009e00127220 */ /* 0x000fe20000410000 */
[----:B------:R-:W-:Y:S01]  /*154b0*/  @P0 LEA.HI.X R5, R4, R222, R5, 0x5, P1 ;  /* 0x000000de04050211 */ /* 0x000fe200008f2c05 */
[----:B------:R-:W-:Y:S01]  /*154c0*/  FFMA.FTZ R7, R166, c[0x0][0x2d0], -R3 ;  /* 0x0000b400a6077a23 */ /* 0x000fe20000010803 */
[----:B------:R-:W-:Y:S01]  /*154d0*/  @P0 LEA R4, P1, R6, c[0x0][0x1c8], 0x1 ;  /* 0x0000720006040a11 */ /* 0x000fe200078208ff */
[----:B------:R-:W-:Y:S02]  /*154e0*/  FMUL.FTZ R19, R0, R159 ;  /* 0x0000009f00137220 */ /* 0x000fe40000410000 */
[----:B------:R1:W-:Y:S01]  /*154f0*/  MUFU.EX2 R179, R7 ;  /* 0x0000000700b37308 */ /* 0x0003e20000000800 */
[----:B------:R-:W-:Y:S01]  /*15500*/  @P0 LEA.HI.X R5, R6, c[0x0][0x1cc], R5, 0x1, P1 ;  /* 0x0000730006050a11 */ /* 0x000fe200008f0c05 */
[----:B------:R-:W-:Y:S02]  /*15510*/  FFMA.FTZ R6, R167, c[0x0][0x2d0], -R3 ;  /* 0x0000b400a7067a23 */ /* 0x000fe40000010803 */
[----:B---3--:R-:W-:Y:S02]  /*15520*/  FFMA.FTZ R134, R169, c[0x0][0x2d0], -R135 ;  /* 0x0000b400a9867a23 */ /* 0x008fe40000010887 */
[----:B------:R2:W-:Y:S01]  /*15530*/  @P0 LDGSTS.E.BYPASS.LTC128B.128 [R203+0xc080], [R4.64], !P2 ;  /* 0x0c08000004cb0fae */ /* 0x0005e2000d101d46 */
[C---:B------:R-:W-:Y:S02]  /*15540*/  FMUL.FTZ R22, R0.reuse, R22 ;  /* 0x0000001600167220 */ /* 0x040fe40000410000 */
[C---:B------:R-:W-:Y:S01]  /*15550*/  FMUL.FTZ R23, R0.reuse, R23 ;  /* 0x0000001700177220 */ /* 0x040fe20000410000 */
[----:B------:R3:W4:Y:S01]  /*15560*/  MUFU.EX2 R178, R6 ;  /* 0x0000000600b27308 */ /* 0x0007220000000800 */
[C---:B------:R-:W-:Y:S02]  /*15570*/  FMUL.FTZ R26, R0.reuse, R26 ;  /* 0x0000001a001a7220 */ /* 0x040fe40000410000 */
[C---:B------:R-:W-:Y:S01]  /*15580*/  FMUL.FTZ R27, R0.reuse, R27 ;  /* 0x0000001b001b7220 */ /* 0x040fe20000410000 */
[----:B------:R2:W-:Y:S01]  /*15590*/  @P0 LDGSTS.E.BYPASS.LTC128B.128 [R203+0xd080], [R4.64+0x80], !P6 ;  /* 0x0d08008004cb0fae */ /* 0x0005e2000f101d46 */
[C---:B------:R-:W-:Y:S02]  /*155a0*/  FMUL.FTZ R30, R0.reuse, R30 ;  /* 0x0000001e001e7220 */ /* 0x040fe40000410000 */
[C---:B------:R-:W-:Y:S02]  /*155b0*/  FMUL.FTZ R31, R0.reuse, R31 ;  /* 0x0000001f001f7220 */ /* 0x040fe40000410000 */
[C---:B------:R-:W-:Y:S01]  /*155c0*/  FMUL.FTZ R34, R0.reuse, R34 ;  /* 0x0000002200227220 */ /* 0x040fe20000410000 */
[----:B------:R5:W-:Y:S01]  /*155d0*/  MUFU.EX2 R180, R134 ;  /* 0x0000008600b47308 */ /* 0x000be20000000800 */
[C---:B------:R-:W-:Y:S01]  /*155e0*/  FMUL.FTZ R35, R0.reuse, R35 ;  /* 0x0000002300237220 */ /* 0x040fe20000410000 */
[----:B------:R2:W-:Y:S01]  /*155f0*/  @P0 LDGSTS.E.BYPASS.LTC128B.128 [R203+0xe080], [R4.64+0x100], !P5 ;  /* 0x0e08010004cb0fae */ /* 0x0005e2000e901d46 */
[C---:B------:R-:W-:Y:S02]  /*15600*/  FMUL.FTZ R38, R0.reuse, R38 ;  /* 0x0000002600267220 */ /* 0x040fe40000410000 */
[C---:B-1----:R-:W-:Y:S02]  /*15610*/  FMUL.FTZ R7, R0.reuse, R147 ;  /* 0x0000009300077220 */ /* 0x042fe40000410000 */
[C---:B------:R-:W-:Y:S02]  /*15620*/  FMUL.FTZ R39, R0.reuse, R39 ;  /* 0x0000002700277220 */ /* 0x040fe40000410000 */
[C---:B------:R-:W-:Y:S01]  /*15630*/  FMUL.FTZ R42, R0.reuse, R42 ;  /* 0x0000002a002a7220 */ /* 0x040fe20000410000 */
[----:B------:R2:W-:Y:S01]  /*15640*/  @P0 LDGSTS.E.BYPASS.LTC128B.128 [R203+0xf080], [R4.64+0x180], !P4 ;  /* 0x0f08018004cb0fae */ /* 0x0005e2000e101d46 */
[C---:B------:R-:W-:Y:S02]  /*15650*/  FMUL.FTZ R43, R0.reuse, R43 ;  /* 0x0000002b002b7220 */ /* 0x040fe40000410000 */
[----:B------:R-:W-:Y:S02]  /*15660*/  FMUL.FTZ R46, R0, R46 ;  /* 0x0000002e002e7220 */ /* 0x000fe40000410000 */
[--C-:B---3--:R-:W-:Y:S02]  /*15670*/  FFMA.FTZ R6, R8, c[0x0][0x2d0], -R3.reuse ;  /* 0x0000b40008067a23 */ /* 0x108fe40000010803 */
[----:B------:R-:W-:Y:S01]  /*15680*/  FMUL.FTZ R8, R2, R148 ;  /* 0x0000009402087220 */ /* 0x000fe20000410000 */
[----:B------:R-:W1:Y:S01]  /*15690*/  LDSM.16.MT88.4 R12, [R187] ;  /* 0x00000000bb0c783b */ /* 0x000e620000004200 */
[----:B------:R3:W-:Y:S01]  /*156a0*/  MUFU.EX2 R176, R6 ;  /* 0x0000000600b07308 */ /* 0x0007e20000000800 */
[C---:B------:R-:W-:Y:S02]  /*156b0*/  FMUL.FTZ R47, R0.reuse, R47 ;  /* 0x0000002f002f7220 */ /* 0x040fe40000410000 */
[----:B------:R-:W-:Y:S02]  /*156c0*/  FMUL.FTZ R50, R0, R50 ;  /* 0x0000003200327220 */ /* 0x000fe40000410000 */
[--C-:B-----5:R-:W-:Y:S02]  /*156d0*/  FFMA.FTZ R134, R170, c[0x0][0x2d0], -R3.reuse ;  /* 0x0000b400aa867a23 */ /* 0x120fe40000010803 */
[----:B------:R-:W5:Y:S01]  /*156e0*/  LDSM.16.MT88.4 R160, [R188] ;  /* 0x00000000bca0783b */ /* 0x000f620000004200 */
[C---:B------:R-:W-:Y:S02]  /*156f0*/  FMUL.FTZ R51, R0.reuse, R51 ;  /* 0x0000003300337220 */ /* 0x040fe40000410000 */
[C---:B------:R-:W-:Y:S01]  /*15700*/  FMUL.FTZ R54, R0.reuse, R54 ;  /* 0x0000003600367220 */ /* 0x040fe20000410000 */
[----:B------:R1:W-:Y:S01]  /*15710*/  MUFU.EX2 R173, R134 ;  /* 0x0000008600ad7308 */ /* 0x0003e20000000800 */
[C---:B------:R-:W-:Y:S02]  /*15720*/  FMUL.FTZ R55, R0.reuse, R55 ;  /* 0x0000003700377220 */ /* 0x040fe40000410000 */
[C---:B------:R-:W-:Y:S01]  /*15730*/  FMUL.FTZ R58, R0.reuse, R58 ;  /* 0x0000003a003a7220 */ /* 0x040fe20000410000 */
[----:B------:R-:W5:Y:S01]  /*15740*/  LDSM.16.MT88.4 R164, [R190] ;  /* 0x00000000bea4783b */ /* 0x000f620000004200 */
[----:B------:R-:W-:Y:S02]  /*15750*/  FMUL.FTZ R59, R0, R59 ;  /* 0x0000003b003b7220 */ /* 0x000fe40000410000 */
[--C-:B--2---:R-:W-:Y:S02]  /*15760*/  FFMA.FTZ R4, R9, c[0x0][0x2d0], -R3.reuse ;  /* 0x0000b40009047a23 */ /* 0x104fe40000010803 */
[----:B------:R-:W-:Y:S01]  /*15770*/  FMUL.FTZ R5, R2, R145 ;  /* 0x0000009102057220 */ /* 0x000fe20000410000 */
[----:B----4-:R-:W-:Y:S01]  /*15780*/  F2FP.BF16.PACK_AB R145, R178, R179 ;  /* 0x000000b3b291723e */ /* 0x010fe200000010ff */
[----:B------:R-:W2:Y:S01]  /*15790*/  MUFU.EX2 R175, R4 ;  /* 0x0000000400af7308 */ /* 0x000ea20000000800 */
[----:B------:R-:W-:Y:S01]  /*157a0*/  FMUL.FTZ R9, R2, R149 ;  /* 0x0000009502097220 */ /* 0x000fe20000410000 */
[----:B------:R-:W-:Y:S01]  /*157b0*/  LDSM.16.MT88.4 R156, [R188+0x1000] ;  /* 0x00100000bc9c783b */ /* 0x000fe20000004200 */
[----:B---3--:R-:W-:Y:S01]  /*157c0*/  FMUL.FTZ R6, R0, R146 ;  /* 0x0000009200067220 */ /* 0x008fe20000410000 */
[----:B------:R-:W-:Y:S01]  /*157d0*/  F2FP.BF16.PACK_AB R146, R182, R183 ;  /* 0x000000b7b692723e */ /* 0x000fe200000010ff */
[C---:B------:R-:W-:Y:S02]  /*157e0*/  FMUL.FTZ R62, R0.reuse, R62 ;  /* 0x0000003e003e7220 */ /* 0x040fe40000410000 */
[----:B------:R-:W-:Y:S02]  /*157f0*/  FMUL.FTZ R63, R0, R63 ;  /* 0x0000003f003f7220 */ /* 0x000fe40000410000 */
[C---:B------:R-:W-:Y:S01]  /*15800*/  FMUL.FTZ R64, R2.reuse, R64 ;  /* 0x0000004002407220 */ /* 0x040fe20000410000 */
[----:B------:R-:W3:Y:S01]  /*15810*/  LDSM.16.MT88.4 R148, [R189] ;  /* 0x00000000bd94783b */ /* 0x000ee20000004200 */
[----:B------:R-:W-:Y:S02]  /*15820*/  FMUL.FTZ R65, R2, R65 ;  /* 0x0000004102417220 */ /* 0x000fe40000410000 */
[----:B-1----:R-:W-:Y:S02]  /*15830*/  FFMA.FTZ R134, R171, c[0x0][0x2d0], -R3 ;  /* 0x0000b400ab867a23 */ /* 0x002fe40000010803 */
[C---:B------:R-:W-:Y:S02]  /*15840*/  FMUL.FTZ R66, R0.reuse, R66 ;  /* 0x0000004200427220 */ /* 0x040fe40000410000 */
[----:B------:R-:W-:Y:S01]  /*15850*/  FMUL.FTZ R67, R0, R67 ;  /* 0x0000004300437220 */ /* 0x000fe20000410000 */
[----:B------:R-:W-:Y:S01]  /*15860*/  LDSM.16.MT88.4 R168, [R189+0x800] ;  /* 0x00080000bda8783b */ /* 0x000fe20000004200 */
[C---:B------:R-:W-:Y:S01]  /*15870*/  FMUL.FTZ R68, R2.reuse, R68 ;  /* 0x0000004402447220 */ /* 0x040fe20000410000 */
[----:B------:R-:W1:Y:S01]  /*15880*/  MUFU.EX2 R172, R134 ;  /* 0x0000008600ac7308 */ /* 0x000e620000000800 */
[----:B------:R-:W-:Y:S02]  /*15890*/  FMUL.FTZ R69, R2, R69 ;  /* 0x0000004502457220 */ /* 0x000fe40000410000 */
[----:B------:R-:W-:Y:S01]  /*158a0*/  FMUL.FTZ R70, R0, R70 ;  /* 0x0000004600467220 */ /* 0x000fe20000410000 */
[----:B--2---:R-:W-:Y:S01]  /*158b0*/  F2FP.BF16.PACK_AB R147, R175, R176 ;  /* 0x000000b0af93723e */ /* 0x004fe200000010ff */
[----:B------:R-:W-:Y:S01]  /*158c0*/  FMUL.FTZ R4, R2, R144 ;  /* 0x0000009002047220 */ /* 0x000fe20000410000 */
[----:B------:R-:W-:Y:S01]  /*158d0*/  F2FP.BF16.PACK_AB R144, R205, R206 ;  /* 0x000000cecd90723e */ /* 0x000fe200000010ff */
[----:B------:R-:W0:Y:S01]  /*158e0*/  LDGDEPBAR ;  /* 0x00000000000079af */ /* 0x000e220000000000 */
[----:B------:R-:W-:Y:S02]  /*158f0*/  FMUL.FTZ R71, R0, R71 ;  /* 0x0000004700477220 */ /* 0x000fe40000410000 */
[C---:B------:R-:W-:Y:S02]  /*15900*/  FMUL.FTZ R72, R2.reuse, R72 ;  /* 0x0000004802487220 */ /* 0x040fe40000410000 */
[----:B------:R-:W-:Y:S01]  /*15910*/  FMUL.FTZ R73, R2, R73 ;  /* 0x0000004902497220 */ /* 0x000fe20000410000 */
        /* <DEDUP_REMOVED lines=8> */
[----:B------:R-:W2:Y:S01]  /*159a0*/  LDSM.16.MT88.4 R152, [R187+0x1000] ;  /* 0x00100000bb98783b */ /* 0x000ea20000004200 */
[C---:B------:R-:W-:Y:S02]  /*159b0*/  FMUL.FTZ R76, R2.reuse, R76 ;  /* 0x0000004c024c7220 */ /* 0x040fe40000410000 */
[----:B------:R-:W-:Y:S02]  /*159c0*/  FMUL.FTZ R77, R2, R77 ;  /* 0x0000004d024d7220 */ /* 0x000fe40000410000 */
[C---:B-----5:R-:W-:Y:S03]  /*159d0*/  HMMA.16816.F32.BF16 R12, R144.reuse, R160, R12 ;  /* 0x000000a0900c723c */ /* 0x060fe6000004180c */
[C---:B------:R-:W-:Y:S02]  /*159e0*/  FMUL.FTZ R78, R0.reuse, R78 ;  /* 0x0000004e004e7220 */ /* 0x040fe40000410000 */
[----:B------:R-:W-:Y:S02]  /*159f0*/  FMUL.FTZ R79, R0, R79 ;  /* 0x0000004f004f7220 */ /* 0x000fe40000410000 */
[C---:B------:R-:W-:Y:S01]  /*15a00*/  FMUL.FTZ R80, R2.reuse, R80 ;  /* 0x0000005002507220 */ /* 0x040fe20000410000 */
[C---:B------:R-:W-:Y:S04]  /*15a10*/  HMMA.16816.F32.BF16 R16, R144.reuse, R162, R16 ;  /* 0x000000a29010723c */ /* 0x040fe80000041810 */
[----:B------:R-:W-:Y:S01]  /*15a20*/  FMUL.FTZ R81, R2, R81 ;  /* 0x0000005102517220 */ /* 0x000fe20000410000 */
[----:B------:R-:W-:Y:S01]  /*15a30*/  F2FP.BF16.PACK_AB R160, R180, R181 ;  /* 0x000000b5b4a0723e */ /* 0x000fe200000010ff */
[----:B------:R-:W-:Y:S01]  /*15a40*/  FMUL.FTZ R82, R0, R82 ;  /* 0x0000005200527220 */ /* 0x000fe20000410000 */
[----:B-1----:R-:W-:Y:S01]  /*15a50*/  F2FP.BF16.PACK_AB R161, R172, R173 ;  /* 0x000000adaca1723e */ /* 0x002fe200000010ff */
[C---:B------:R-:W-:Y:S04]  /*15a60*/  HMMA.16816.F32.BF16 R20, R144.reuse, R164, R20 ;  /* 0x000000a49014723c */ /* 0x040fe80000041814 */
[----:B------:R-:W-:Y:S02]  /*15a70*/  FMUL.FTZ R83, R0, R83 ;  /* 0x0000005300537220 */ /* 0x000fe40000410000 */
[C---:B------:R-:W-:Y:S02]  /*15a80*/  FMUL.FTZ R84, R2.reuse, R84 ;  /* 0x0000005402547220 */ /* 0x040fe40000410000 */
[C---:B------:R-:W-:Y:S01]  /*15a90*/  HMMA.16816.F32.BF16 R24, R144.reuse, R166, R24 ;  /* 0x000000a69018723c */ /* 0x040fe20000041818 */
[----:B------:R-:W-:Y:S03]  /*15aa0*/  LDSM.16.MT88.4 R164, [R190+0x800] ;  /* 0x00080000bea4783b */ /* 0x000fe60000004200 */
[----:B------:R-:W-:Y:S02]  /*15ab0*/  FMUL.FTZ R85, R2, R85 ;  /* 0x0000005502557220 */ /* 0x000fe40000410000 */
[C---:B------:R-:W-:Y:S02]  /*15ac0*/  FMUL.FTZ R86, R0.reuse, R86 ;  /* 0x0000005600567220 */ /* 0x040fe40000410000 */
[C---:B---3--:R-:W-:Y:S04]  /*15ad0*/  HMMA.16816.F32.BF16 R28, R144.reuse, R148, R28 ;  /* 0x00000094901c723c */ /* 0x048fe8000004181c */
[----:B------:R-:W-:Y:S02]  /*15ae0*/  FMUL.FTZ R87, R0, R87 ;  /* 0x0000005700577220 */ /* 0x000fe40000410000 */
[C---:B------:R-:W-:Y:S02]  /*15af0*/  FMUL.FTZ R88, R2.reuse, R88 ;  /* 0x0000005802587220 */ /* 0x040fe40000410000 */
[C---:B------:R-:W-:Y:S01]  /*15b00*/  HMMA.16816.F32.BF16 R32, R144.reuse, R150, R32 ;  /* 0x000000969020723c */ /* 0x040fe20000041820 */
[----:B------:R-:W1:Y:S03]  /*15b10*/  LDSM.16.MT88.4 R148, [R190+0x1000] ;  /* 0x00100000be94783b */ /* 0x000e660000004200 */
[----:B------:R-:W-:Y:S02]  /*15b20*/  FMUL.FTZ R89, R2, R89 ;  /* 0x0000005902597220 */ /* 0x000fe40000410000 */
[C---:B------:R-:W-:Y:S02]  /*15b30*/  FMUL.FTZ R90, R0.reuse, R90 ;  /* 0x0000005a005a7220 */ /* 0x040fe40000410000 */
[C---:B--2---:R-:W-:Y:S04]  /*15b40*/  HMMA.16816.F32.BF16 R36, R144.reuse, R152, R36 ;  /* 0x000000989024723c */ /* 0x044fe80000041824 */
[----:B------:R-:W-:Y:S02]  /*15b50*/  FMUL.FTZ R91, R0, R91 ;  /* 0x0000005b005b7220 */ /* 0x000fe40000410000 */
[C---:B------:R-:W-:Y:S02]  /*15b60*/  FMUL.FTZ R92, R2.reuse, R92 ;  /* 0x0000005c025c7220 */ /* 0x040fe40000410000 */
[C---:B------:R-:W-:Y:S01]  /*15b70*/  HMMA.16816.F32.BF16 R40, R144.reuse, R154, R40 ;  /* 0x0000009a9028723c */ /* 0x040fe20000041828 */
[----:B------:R-:W2:Y:S03]  /*15b80*/  LDSM.16.MT88.4 R152, [R189+0x1000] ;  /* 0x00100000bd98783b */ /* 0x000ea60000004200 */
[----:B------:R-:W-:Y:S02]  /*15b90*/  FMUL.FTZ R93, R2, R93 ;  /* 0x0000005d025d7220 */ /* 0x000fe40000410000 */
[C---:B------:R-:W-:Y:S02]  /*15ba0*/  FMUL.FTZ R94, R0.reuse, R94 ;  /* 0x0000005e005e7220 */ /* 0x040fe40000410000 */
[C---:B------:R-:W-:Y:S04]  /*15bb0*/  HMMA.16816.F32.BF16 R44, R144.reuse, R156, R44 ;  /* 0x0000009c902c723c */ /* 0x040fe8000004182c */
[----:B------:R-:W-:Y:S02]  /*15bc0*/  FMUL.FTZ R95, R0, R95 ;  /* 0x0000005f005f7220 */ /* 0x000fe40000410000 */
[C---:B------:R-:W-:Y:S02]  /*15bd0*/  FMUL.FTZ R96, R2.reuse, R96 ;  /* 0x0000006002607220 */ /* 0x040fe40000410000 */
[C---:B------:R-:W-:Y:S01]  /*15be0*/  HMMA.16816.F32.BF16 R48, R144.reuse, R158, R48 ;  /* 0x0000009e9030723c */ /* 0x040fe20000041830 */
[----:B------:R-:W3:Y:S03]  /*15bf0*/  LDSM.16.MT88.4 R156, [R187+0x2000] ;  /* 0x00200000bb9c783b */ /* 0x000ee60000004200 */
        /* <DEDUP_REMOVED lines=18> */
[C---:B---3--:R-:W-:Y:S04]  /*15d20*/  HMMA.16816.F32.BF16 R68, R144.reuse, R156, R68 ;  /* 0x0000009c9044723c */ /* 0x048fe80000041844 */
        /* <DEDUP_REMOVED lines=14> */
[----:B------:R-:W-:Y:S02]  /*15e10*/  FMUL.FTZ R118, R0, R118 ;  /* 0x0000007600767220 */ /* 0x000fe40000410000 */
[C---:B--2---:R-:W-:Y:S04]  /*15e20*/  HMMA.16816.F32.BF16 R84, R144.reuse, R152, R84 ;  /* 0x000000989054723c */ /* 0x044fe80000041854 */
[--C-:B------:R-:W-:Y:S02]  /*15e30*/  FFMA.FTZ R134, R174, c[0x0][0x2d0], -R135.reuse ;  /* 0x0000b400ae867a23 */ /* 0x100fe40000010887 */
[----:B------:R-:W-:Y:S02]  /*15e40*/  FMUL.FTZ R119, R0, R119 ;  /* 0x0000007700777220 */ /* 0x000fe40000410000 */
[C---:B------:R-:W-:Y:S01]  /*15e50*/  HMMA.16816.F32.BF16 R88, R144.reuse, R154, R88 ;  /* 0x0000009a9058723c */ /* 0x040fe20000041858 */
[----:B------:R2:W-:Y:S01]  /*15e60*/  MUFU.EX2 R174, R134 ;  /* 0x0000008600ae7308 */ /* 0x0005e20000000800 */
[----:B------:R-:W4:Y:S02]  /*15e70*/  LDSM.16.MT88.4 R152, [R188+0x3000] ;  /* 0x00300000bc98783b */ /* 0x000f240000004200 */
[C---:B------:R-:W-:Y:S02]  /*15e80*/  FMUL.FTZ R120, R2.reuse, R120 ;  /* 0x0000007802787220 */ /* 0x040fe40000410000 */
[----:B------:R-:W-:Y:S02]  /*15e90*/  FMUL.FTZ R121, R2, R121 ;  /* 0x0000007902797220 */ /* 0x000fe40000410000 */
[C---:B---3--:R-:W-:Y:S04]  /*15ea0*/  HMMA.16816.F32.BF16 R92, R144.reuse, R156, R92 ;  /* 0x0000009c905c723c */ /* 0x048fe8000004185c */
[C---:B------:R-:W-:Y:S02]  /*15eb0*/  FMUL.FTZ R122, R0.reuse, R122 ;  /* 0x0000007a007a7220 */ /* 0x040fe40000410000 */
[----:B------:R-:W-:Y:S02]  /*15ec0*/  FMUL.FTZ R123, R0, R123 ;  /* 0x0000007b007b7220 */ /* 0x000fe40000410000 */
[C---:B------:R-:W-:Y:S01]  /*15ed0*/  HMMA.16816.F32.BF16 R96, R144.reuse, R158, R96 ;  /* 0x0000009e9060723c */ /* 0x040fe20000041860 */
[----:B------:R-:W3:Y:S03]  /*15ee0*/  LDSM.16.MT88.4 R156, [R190+0x3000] ;  /* 0x00300000be9c783b */ /* 0x000ee60000004200 */
[C---:B------:R-:W-:Y:S02]  /*15ef0*/  FMUL.FTZ R124, R2.reuse, R124 ;  /* 0x0000007c027c7220 */ /* 0x040fe40000410000 */
[----:B------:R-:W-:Y:S02]  /*15f00*/  FMUL.FTZ R125, R2, R125 ;  /* 0x0000007d027d7220 */ /* 0x000fe40000410000 */
[C---:B------:R-:W-:Y:S01]  /*15f10*/  FMUL.FTZ R126, R0.reuse, R126 ;  /* 0x0000007e007e7220 */ /* 0x040fe20000410000 */
[C---:B-1----:R-:W-:Y:S03]  /*15f20*/  HMMA.16816.F32.BF16 R100, R144.reuse, R148, R100 ;  /* 0x000000949064723c */ /* 0x042fe60000041864 */
[----:B--2---:R-:W-:Y:S02]  /*15f30*/  FFMA.FTZ R134, R177, c[0x0][0x2d0], -R135 ;  /* 0x0000b400b1867a23 */ /* 0x004fe40000010887 */
[----:B------:R-:W-:Y:S02]  /*15f40*/  FMUL.FTZ R127, R0, R127 ;  /* 0x0000007f007f7220 */ /* 0x000fe40000410000 */
[----:B------:R1:W2:Y:S01]  /*15f50*/  MUFU.EX2 R177, R134 ;  /* 0x0000008600b17308 */ /* 0x0002a20000000800 */
[C---:B------:R-:W-:Y:S01]  /*15f60*/  HMMA.16816.F32.BF16 R104, R144.reuse, R150, R104 ;  /* 0x000000969068723c */ /* 0x040fe20000041868 */
[----:B------:R-:W5:Y:S03]  /*15f70*/  LDSM.16.MT88.4 R148, [R189+0x3000] ;  /* 0x00300000bd94783b */ /* 0x000f660000004200 */
[C---:B------:R-:W-:Y:S02]  /*15f80*/  FMUL.FTZ R128, R2.reuse, R128 ;  /* 0x0000008002807220 */ /* 0x040fe40000410000 */
[----:B------:R-:W-:Y:S02]  /*15f90*/  FMUL.FTZ R129, R2, R129 ;  /* 0x0000008102817220 */ /* 0x000fe40000410000 */
[C---:B------:R-:W-:Y:S01]  /*15fa0*/  FMUL.FTZ R130, R0.reuse, R130 ;  /* 0x0000008200827220 */ /* 0x040fe20000410000 */
[C---:B----4-:R-:W-:Y:S03]  /*15fb0*/  HMMA.16816.F32.BF16 R108, R144.reuse, R152, R108 ;  /* 0x00000098906c723c */ /* 0x050fe6000004186c */
[----:B------:R-:W-:Y:S02]  /*15fc0*/  FMUL.FTZ R131, R0, R131 ;  /* 0x0000008300837220 */ /* 0x000fe40000410000 */
[----:B------:R-:W-:Y:S02]  /*15fd0*/  FFMA.FTZ R2, R2, R209, R206 ;  /* 0x000000d102027223 */ /* 0x000fe400000100ce */
[----:B------:R-:W-:Y:S01]  /*15fe0*/  FFMA.FTZ R0, R0, R208, R179 ;  /* 0x000000d000007223 */ /* 0x000fe200000100b3 */
[C---:B------:R-:W-:Y:S01]  /*15ff0*/  HMMA.16816.F32.BF16 R112, R144.reuse, R154, R112 ;  /* 0x0000009a9070723c */ /* 0x040fe20000041870 */
[----:B------:R-:W4:Y:S03]  /*16000*/  LDSM.16.MT88.4 R152, [R187+0x800] ;  /* 0x00080000bb98783b */ /* 0x000f260000004200 */
[----:B------:R-:W-:Y:S02]  /*16010*/  FADD.FTZ R2, R205, R2 ;  /* 0x00000002cd027221 */ /* 0x000fe40000010000 */
[--C-:B-1----:R-:W-:Y:S01]  /*16020*/  FFMA.FTZ R134, R142, c[0x0][0x2d0], -R3.reuse ;  /* 0x0000b4008e867a23 */ /* 0x102fe20000010803 */
[----:B--2---:R-:W-:Y:S01]  /*16030*/  F2FP.BF16.PACK_AB R162, R177, R174 ;  /* 0x000000aeb1a2723e */ /* 0x004fe200000010ff */
[C---:B---3--:R-:W-:Y:S02]  /*16040*/  HMMA.16816.F32.BF16 R116, R144.reuse, R156, R116 ;  /* 0x0000009c9074723c */ /* 0x048fe40000041874 */
[----:B------:R-:W-:Y:S02]  /*16050*/  MUFU.EX2 R135, R134 ;  /* 0x0000008600877308 */ /* 0x000fe40000000800 */
[----:B------:R-:W-:Y:S02]  /*16060*/  FFMA.FTZ R3, R143, c[0x0][0x2d0], -R3 ;  /* 0x0000b4008f037a23 */ /* 0x000fe40000010803 */
[----:B------:R-:W-:Y:S02]  /*16070*/  FADD.FTZ R0, R178, R0 ;  /* 0x00000000b2007221 */ /* 0x000fe40000010000 */
[C---:B------:R-:W-:Y:S01]  /*16080*/  HMMA.16816.F32.BF16 R120, R144.reuse, R158, R120 ;  /* 0x0000009e9078723c */ /* 0x040fe20000041878 */
[----:B------:R-:W1:Y:S03]  /*16090*/  LDSM.16.MT88.4 R156, [R188+0x800] ;  /* 0x00080000bc9c783b */ /* 0x000e660000004200 */
[----:B------:R-:W2:Y:S01]  /*160a0*/  MUFU.EX2 R134, R3 ;  /* 0x0000000300867308 */ /* 0x000ea20000000800 */
[----:B------:R-:W-:Y:S02]  /*160b0*/  FADD.FTZ R2, R183, R2 ;  /* 0x00000002b7027221 */ /* 0x000fe40000010000 */
[----:B------:R-:W-:Y:S01]  /*160c0*/  FADD.FTZ R0, R176, R0 ;  /* 0x00000000b0007221 */ /* 0x000fe20000010000 */
[C---:B-----5:R-:W-:Y:S04]  /*160d0*/  HMMA.16816.F32.BF16 R124, R144.reuse, R148, R124 ;  /* 0x00000094907c723c */ /* 0x060fe8000004187c */
[----:B------:R-:W-:Y:S04]  /*160e0*/  FADD.FTZ R2, R182, R2 ;  /* 0x00000002b6027221 */ /* 0x000fe80000010000 */
[----:B------:R-:W-:Y:S04]  /*160f0*/  HMMA.16816.F32.BF16 R128, R144, R150, R128 ;  /* 0x000000969080723c */ /* 0x000fe80000041880 */
[----:B--2---:R-:W-:Y:S01]  /*16100*/  F2FP.BF16.PACK_AB R163, R134, R135 ;  /* 0x0000008786a3723e */ /* 0x004fe200000010ff */
[----:B------:R-:W-:Y:S02]  /*16110*/  FADD.FTZ R3, R175, R0 ;  /* 0x00000000af037221 */ /* 0x000fe40000010000 */
[----:B------:R-:W-:Y:S02]  /*16120*/  FADD.FTZ R0, R181, R2 ;  /* 0x00000002b5007221 */ /* 0x000fe40000010000 */
[----:B------:R-:W-:Y:S02]  /*16130*/  FADD.FTZ R3, R173, R3 ;  /* 0x00000003ad037221 */ /* 0x000fe40000010000 */
[C---:B----4-:R-:W-:Y:S01]  /*16140*/  HMMA.16816.F32.BF16 R144, R160.reuse, R152, R4 ;  /* 0x00000098a090723c */ /* 0x050fe20000041804 */
[----:B------:R-:W2:Y:S04]  /*16150*/  LDSM.16.MT88.4 R4, [R187+0x1800] ;  /* 0x00180000bb04783b */ /* 0x000ea80000004200 */
[----:B------:R-:W-:Y:S02]  /*16160*/  FADD.FTZ R0, R180, R0 ;  /* 0x00000000b4007221 */ /* 0x000fe40000010000 */
[----:B------:R-:W-:Y:S01]  /*16170*/  FADD.FTZ R3, R172, R3 ;  /* 0x00000003ac037221 */ /* 0x000fe20000010000 */
[C---:B------:R-:W-:Y:S01]  /*16180*/  HMMA.16816.F32.BF16 R148, R160.reuse, R154, R8 ;  /* 0x0000009aa094723c */ /* 0x040fe20000041808 */
[----:B------:R-:W3:Y:S03]  /*16190*/  LDSM.16.MT88.4 R8, [R188+0x1800] ;  /* 0x00180000bc08783b */ /* 0x000ee60000004200 */
[----:B------:R-:W-:Y:S02]  /*161a0*/  FADD.FTZ R2, R174, R0 ;  /* 0x00000000ae027221 */ /* 0x000fe40000010000 */
[----:B------:R-:W-:Y:S01]  /*161b0*/  FADD.FTZ R0, R135, R3 ;  /* 0x0000000387007221 */ /* 0x000fe20000010000 */
[----:B------:R-:W-:Y:S01]  /*161c0*/  MOV R135, R132 ;  /* 0x0000008400877202 */ /* 0x000fe20000000f00 */
[C---:B-1----:R-:W-:Y:S01]  /*161d0*/  HMMA.16816.F32.BF16 R152, R160.reuse, R156, R12 ;  /* 0x0000009ca098723c */ /* 0x042fe2000004180c */
[----:B------:R-:W1:Y:S03]  /*161e0*/  LDSM.16.MT88.4 R12, [R190+0x1800] ;  /* 0x00180000be0c783b */ /* 0x000e660000004200 */
[----:B------:R-:W-:Y:S02]  /*161f0*/  FADD.FTZ R209, R177, R2 ;  /* 0x00000002b1d17221 */ /* 0x000fe40000010000 */
[----:B------:R-:W-:Y:S01]  /*16200*/  FADD.FTZ R208, R134, R0 ;  /* 0x0000000086d07221 */ /* 0x000fe20000010000 */
[----:B------:R-:W-:Y:S01]  /*16210*/  MOV R134, R133 ;  /* 0x0000008500867202 */ /* 0x000fe20000000f00 */
[C---:B------:R-:W-:Y:S01]  /*16220*/  HMMA.16816.F32.BF16 R156, R160.reuse, R158, R16 ;  /* 0x0000009ea09c723c */ /* 0x040fe20000041810 */
[----:B------:R-:W4:Y:S07]  /*16230*/  LDSM.16.MT88.4 R16, [R189+0x1800] ;  /* 0x00180000bd10783b */ /* 0x000f2e0000004200 */
[C---:B------:R-:W-:Y:S08]  /*16240*/  HMMA.16816.F32.BF16 R20, R160.reuse, R164, R20 ;  /* 0x000000a4a014723c */ /* 0x040ff00000041814 */
[C---:B------:R-:W-:Y:S08]  /*16250*/  HMMA.16816.F32.BF16 R24, R160.reuse, R166, R24 ;  /* 0x000000a6a018723c */ /* 0x040ff00000041818 */
[C---:B------:R-:W-:Y:S08]  /*16260*/  HMMA.16816.F32.BF16 R28, R160.reuse, R168, R28 ;  /* 0x000000a8a01c723c */ /* 0x040ff0000004181c */
[C---:B------:R-:W-:Y:S08]  /*16270*/  HMMA.16816.F32.BF16 R32, R160.reuse, R170, R32 ;  /* 0x000000aaa020723c */ /* 0x040ff00000041820 */
        /* <DEDUP_REMOVED lines=9> */
[C---:B----4-:R-:W-:Y:S08]  /*16310*/  HMMA.16816.F32.BF16 R60, R160.reuse, R16, R60 ;  /* 0x00000010a03c723c */ /* 0x050ff0000004183c */
[C---:B------:R-:W-:Y:S01]  /*16320*/  HMMA.16816.F32.BF16 R64, R160.reuse, R18, R64 ;  /* 0x00000012a040723c */ /* 0x040fe20000041840 */
[----:B------:R-:W4:Y:S07]  /*16330*/  LDSM.16.MT88.4 R16, [R189+0x2800] ;  /* 0x00280000bd10783b */ /* 0x000f2e0000004200 */
        /* <DEDUP_REMOVED lines=13> */
[C---:B------:R-:W-:Y:S08]  /*16410*/  HMMA.16816.F32.BF16 R104, R160.reuse, R6, R104 ;  /* 0x00000006a068723c */ /* 0x040ff00000041868 */
[C---:B---3--:R-:W-:Y:S08]  /*16420*/  HMMA.16816.F32.BF16 R108, R160.reuse, R8, R108 ;  /* 0x00000008a06c723c */ /* 0x048ff0000004186c */
[C---:B------:R-:W-:Y:S08]  /*16430*/  HMMA.16816.F32.BF16 R112, R160.reuse, R10, R112 ;  /* 0x0000000aa070723c */ /* 0x040ff00000041870 */
[C---:B-1----:R-:W-:Y:S08]  /*16440*/  HMMA.16816.F32.BF16 R116, R160.reuse, R12, R116 ;  /* 0x0000000ca074723c */ /* 0x042ff00000041874 */
[C---:B------:R-:W-:Y:S08]  /*16450*/  HMMA.16816.F32.BF16 R120, R160.reuse, R14, R120 ;  /* 0x0000000ea078723c */ /* 0x040ff00000041878 */
[C---:B----4-:R-:W-:Y:S08]  /*16460*/  HMMA.16816.F32.BF16 R124, R160.reuse, R16, R124 ;  /* 0x00000010a07c723c */ /* 0x050ff0000004187c */
[----:B------:R-:W-:Y:S01]  /*16470*/  HMMA.16816.F32.BF16 R128, R160, R18, R128 ;  /* 0x00000012a080723c */ /* 0x000fe20000041880 */
[----:B------:R-:W-:-:S07]  /*16480*/  @P0 BRA `(.L_x_1106) ;  /* 0xffffe0c000000947 */ /* 0x000fce000383ffff */
.L_x_1105:
[----:B------:R-:W-:Y:S07]  /*16490*/  @!UPT UIADD3 URZ, URZ, URZ, URZ ;  /* 0x0000003f3f3ff290 */ /* 0x000fee000fffe03f */
[----:B------:R-:W-:Y:S02]  /*164a0*/  MOV R7, 0x1f ;  /* 0x0000001f00077802 */ /* 0x000fe40000000f00 */
[----:B------:R-:W-:Y:S01]  /*164b0*/  MOV R6, 0xffffffff ;  /* 0xffffffff00067802 */ /* 0x000fe20000000f00 */
[----:B------:R-:W-:Y:S06]  /*164c0*/  BRA.DIV ~URZ, `(.L_x_1107) ;  /* 0x000062d27f007947 */ /* 0x000fec000b800000 */
[----:B------:R1:W2:Y:S02]  /*164d0*/  SHFL.BFLY PT, R0, R209, 0x2, 0x1f ;  /* 0x0c401f00d1007f89 */ /* 0x0002a400000e0000 */
.L_x_1180:
[----:B--2---:R-:W-:Y:S01]  /*164e0*/  FADD.FTZ R0, R0, R209 ;  /* 0x000000d100007221 */ /* 0x004fe20000010000 */
[----:B------:R-:W-:Y:S05]  /*164f0*/  BRA.DIV ~URZ, `(.L_x_1108) ;  /* 0x000063027f007947 */ /* 0x000fea000b800000 */
[----:B------:R-:W2:Y:S04]  /*16500*/  SHFL.BFLY PT, R2, R208, 0x2, 0x1f ;  /* 0x0c401f00d0027f89 */ /* 0x000ea800000e0000 */
[----:B------:R-:W3:Y:S01]  /*16510*/  SHFL.BFLY PT, R5, R0, 0x1, 0x1f ;  /* 0x0c201f0000057f89 */ /* 0x000ee200000e0000 */
[----:B--2---:R-:W-:-:S02]  /*16520*/  FADD.FTZ R4, R2, R208 ;  /* 0x000000d002047221 */ /* 0x004fc40000010000 */
[----:B---3--:R-:W-:-:S03]  /*16530*/  FADD.FTZ R0, R0, R5 ;  /* 0x0000000500007221 */ /* 0x008fc60000010000 */
[----:B------:R2:W3:Y:S04]  /*16540*/  SHFL.BFLY PT, R3, R4, 0x1, 0x1f ;  /* 0x0c201f0004037f89 */ /* 0x0004e800000e0000 */
.L_x_1181:
        /* <DEDUP_REMOVED lines=81> */
[C---:B------:R-:W-:Y:S02]  /*16a60*/  FMUL.FTZ R30, R0.reuse, R34 ;  /* 0x00000022001e7220 */ /* 0x040fe40000410000 */
[----:B------:R-:W-:Y:S02]  /*16a70*/  FMUL.FTZ R31, R0, R35 ;  /* 0x00000023001f7220 */ /* 0x000fe40000410000 */
[----:B------:R-:W-:-:S02]  /*16a80*/  @P1 FMUL.FTZ R5, R5, 0.69314718246459960938 ;  /* 0x3f31721805051820 */ /* 0x000fc40000410000 */
[C---:B------:R-:W-:Y:S01]  /*16a90*/  FMUL.FTZ R34, R0.reuse, R42 ;  /* 0x0000002a00227220 */ /* 0x040fe20000410000 */
[----:B---3--:R-:W-:Y:S01]  /*16aa0*/  @P0 MOV R3, 0x3f317218 ;  /* 0x3f31721800030802 */ /* 0x008fe20000000f00 */
        /* <DEDUP_REMOVED lines=14> */
[----:B------:R-:W-:Y:S02]  /*16b90*/  FMUL.FTZ R75, R0, R83 ;  /* 0x00000053004b7220 */ /* 0x000fe40000410000 */
[----:B----4-:R-:W-:Y:S02]  /*16ba0*/  @P0 FMUL.FTZ R2, R2, 0.69314718246459960938 ;  /* 0x3f31721802020820 */ /* 0x010fe40000410000 */
[----:B------:R-:W-:Y:S02]  /*16bb0*/  @P0 FMUL.FTZ R3, R3, c[0x0][0x2d0] ;  /* 0x0000b40003030a20 */ /* 0x000fe40000410000 */
        /* <DEDUP_REMOVED lines=46> */
.L_x_1024:
[----:B-----5:R-:W2:Y:S01]  /*16ea0*/  S2R R110, SR_TID.X ;  /* 0x00000000006e7919 */ /* 0x020ea20000002100 */
        /* <DEDUP_REMOVED lines=16> */
.L_x_1110:
[----:B------:R-:W-:Y:S05]  /*16fb0*/  BSYNC B0 ;  /* 0x0000000000007941 */ /* 0x000fea0003800000 */
.L_x_1109:
        /* <DEDUP_REMOVED lines=127> */
[----:B----4-:R-:W-:-:S03]  /*177b0*/  @P1 LEA R4, P0, R236, c[0x0][0x508], 0x2 ;  /* 0x00014200ec041a11 */ /* 0x010fc600078010ff */
[----:B------:R3:W-:Y:S01]  /*177c0*/  STS [R249+0xc080], R3 ;  /* 0x00c08003f9007388 */ /* 0x0007e20000000800 */
[----:B-1----:R-:W-:Y:S02]  /*177d0*/  F2FP.BF16.PACK_AB R2, R107, R106 ;  /* 0x0000006a6b02723e */ /* 0x002fe400000010ff */
[----:B------:R-:W-:-:S03]  /*177e0*/  @P1 LEA.HI.X R5, R236, c[0x0][0x50c], R241, 0x2, P0 ;  /* 0x00014300ec051a11 */ /* 0x000fc600000f14f1 */
[----:B------:R1:W-:Y:S01]  /*177f0*/  STS [R249+0xc480], R2 ;  /* 0x00c48002f9007388 */ /* 0x0003e20000000800 */
[----:B--2---:R-:W-:Y:S02]  /*17800*/  F2FP.BF16.PACK_AB R0, R121, R120 ;  /* 0x000000787900723e */ /* 0x004fe400000010ff */
[----:B---3--:R-:W-:-:S03]  /*17810*/  F2FP.BF16.PACK_AB R3, R103, R102 ;  /* 0x000000666703723e */ /* 0x008fc600000010ff */
[----:B------:R2:W-:Y:S04]  /*17820*/  STS [R247+0xc000], R0 ;  /* 0x00c00000f7007388 */ /* 0x0005e80000000800 */
[----:B------:R3:W-:Y:S01]  /*17830*/  STS [R247+0xc400], R3 ;  /* 0x00c40003f7007388 */ /* 0x0007e20000000800 */
[----:B-1----:R-:W-:-:S05]  /*17840*/  F2FP.BF16.PACK_AB R2, R113, R112 ;  /* 0x000000707102723e */ /* 0x002fca00000010ff */
[----:B------:R1:W-:Y:S01]  /*17850*/  STS [R248+0xc080], R2 ;  /* 0x00c08002f8007388 */ /* 0x0003e20000000800 */
[----:B--2---:R-:W-:Y:S02]  /*17860*/  F2FP.BF16.PACK_AB R0, R99, R98 ;  /* 0x000000626300723e */ /* 0x004fe400000010ff */
[----:B---3--:R-:W-:-:S03]  /*17870*/  F2FP.BF16.PACK_AB R3, R105, R104 ;  /* 0x000000686903723e */ /* 0x008fc600000010ff */
[----:B------:R2:W-:Y:S04]  /*17880*/  STS [R248+0xc480], R0 ;  /* 0x00c48000f8007388 */ /* 0x0005e80000000800 */
[----:B------:R3:W-:Y:S01]  /*17890*/  STS [R246+0xc000], R3 ;  /* 0x00c00003f6007388 */ /* 0x0007e20000000800 */
[----:B-1----:R-:W-:Y:S01]  /*178a0*/  IMAD.MOV.U32 R2, RZ, RZ, RZ ;  /* 0x000000ffff027224 */ /* 0x002fe200078e00ff */
[----:B--2---:R-:W-:-:S05]  /*178b0*/  F2FP.BF16.PACK_AB R0, R95, R94 ;  /* 0x0000005e5f00723e */ /* 0x004fca00000010ff */
[----:B------:R1:W-:Y:S04]  /*178c0*/  STS [R246+0xc400], R0 ;  /* 0x00c40000f6007388 */ /* 0x0003e80000000800 */
[----:B------:R-:W-:Y:S06]  /*178d0*/  BAR.SYNC.DEFER_BLOCKING 0x1, 0x100 ;  /* 0x0044000000007b1d */ /* 0x000fec0000010000 */
[----:B------:R1:W5:Y:S04]  /*178e0*/  @P1 LDG.E R13, [R4.64] ;  /* 0x00000006040d1981 */ /* 0x000368000c1e1900 */
[----:B------:R1:W5:Y:S01]  /*178f0*/  @P2 LDG.E R2, [R6.64] ;  /* 0x0000000606022981 */ /* 0x000362000c1e1900 */
[----:B------:R-:W-:-:S04]  /*17900*/  ISETP.NE.AND P0, PT, R234, RZ, PT ;  /* 0x000000ffea00720c */ /* 0x000fc80003f05270 */
[----:B---3--:R-:W-:Y:S01]  /*17910*/  SEL R3, R234, c[0x0][0x3d4], P0 ;  /* 0x0000f500ea037a07 */ /* 0x008fe20000000000 */
[----:B------:R-:W-:Y:S05]  /*17920*/  @P1 BRA `(.L_x_1113) ;  /* 0x0000004000001947 */ /* 0x000fea0003800000 */
[----:B------:R-:W-:Y:S05]  /*17930*/  @!P2 BRA `(.L_x_1113) ;  /* 0x000000300000a947 */ /* 0x000fea0003800000 */
[----:B-1----:R1:W2:Y:S04]  /*17940*/  LDG.E R0, [R6.64] ;  /* 0x0000000606007981 */ /* 0x0022a8000c1e1900 */
[----:B-1----:R-:W2:Y:S02]  /*17950*/  LDG.E R6, [R6.64+0x4] ;  /* 0x0000040606067981 */ /* 0x002ea4000c1e1900 */
[----:B--2--5:R-:W-:Y:S02]  /*17960*/  IADD3 R13, -R0, R6, RZ ;  /* 0x00000006000d7210 */ /* 0x024fe40007ffe1ff */
.L_x_1113:
[----:B------:R-:W2:Y:S01]  /*17970*/  LDL R118, [R1+0x4] ;  /* 0x0000040001767983 */ /* 0x000ea20000100800 */
[----:B------:R-:W-:Y:S01]  /*17980*/  IMAD.MOV.U32 R11, RZ, RZ, 0x368 ;  /* 0x00000368ff0b7424 */ /* 0x000fe200078e00ff */
[----:B------:R-:W-:Y:S01]  /*17990*/  ISETP.GT.AND P2, PT, R3, 0x1, PT ;  /* 0x000000010300780c */ /* 0x000fe20003f44270 */
[----:B-1----:R-:W-:Y:S01]  /*179a0*/  IMAD.MOV.U32 R0, RZ, RZ, c[0x0][0x4e8] ;  /* 0x00013a00ff007624 */ /* 0x002fe200078e00ff */
[----:B------:R-:W-:Y:S01]  /*179b0*/  ISETP.NE.U32.AND P0, PT, RZ, c[0x0][0x500], PT ;  /* 0x00014000ff007a0c */ /* 0x000fe20003f05070 */
[----:B------:R-:W-:Y:S01]  /*179c0*/  IMAD.IADD R8, R240, 0x1, R233 ;  /* 0x00000001f0087824 */ /* 0x000fe200078e02e9 */
[----:B------:R-:W-:Y:S01]  /*179d0*/  SEL R11, R11, 0x328, P2 ;  /* 0x000003280b0b7807 */ /* 0x000fe20001000000 */
[----:B------:R-:W1:Y:S01]  /*179e0*/  S2R R119, SR_TID.X ;  /* 0x0000000000777919 */ /* 0x000e620000002100 */
[----:B------:R-:W-:Y:S01]  /*179f0*/  ISETP.NE.AND P3, PT, R0, 0x1, PT ;  /* 0x000000010000780c */ /* 0x000fe20003f65270 */
[----:B-----5:R-:W-:Y:S01]  /*17a00*/  IMAD R13, R13, c[0x0][0x4e8], RZ ;  /* 0x00013a000d0d7a24 */ /* 0x020fe200078e02ff */
[----:B------:R-:W3:Y:S01]  /*17a10*/  LDC.64 R6, c[0x0][R11+0x170] ;  /* 0x00005c000b067b82 */ /* 0x000ee20000000a00 */
[----:B------:R-:W-:-:S02]  /*17a20*/  ISETP.NE.AND.EX P0, PT, RZ, c[0x0][0x504], PT, P0 ;  /* 0x00014100ff007a0c */ /* 0x000fc40003f05300 */
[----:B------:R-:W-:Y:S02]  /*17a30*/  LOP3.LUT R216, R216, 0xfffffffd, RZ, 0xc0, !PT ;  /* 0xfffffffdd8d87812 */ /* 0x000fe400078ec0ff */
[----:B------:R-:W-:Y:S02]  /*17a40*/  SEL R0, R236, RZ, !P0 ;  /* 0x000000ffec007207 */ /* 0x000fe40004000000 */
[----:B------:R-:W-:Y:S01]  /*17a50*/  SEL R4, R241, RZ, !P0 ;  /* 0x000000fff1047207 */ /* 0x000fe20004000000 */
[----:B------:R4:W4:Y:S03]  /*17a60*/  LDC.64 R14, c[0x0][R11+0x168] ;  /* 0x00005a000b0e7b82 */ /* 0x0009260000000a00 */
[----:B------:R-:W-:-:S05]  /*17a70*/  @P3 IMAD.HI.U32 R9, R8, c[0x0][0x4ec], RZ ;  /* 0x00013b0008093a27 */ /* 0x000fca00078e00ff */
[----:B------:R4:W4:Y:S01]  /*17a80*/  LDC.64 R16, c[0x0][R11+0x178] ;  /* 0x00005e000b107b82 */ /* 0x0009220000000a00 */
[----:B-1----:R-:W-:-:S07]  /*17a90*/  SHF.R.S32.HI R111, RZ, 0x1f, R119 ;  /* 0x0000001fff6f7819 */ /* 0x002fce0000011477 */
[----:B------:R4:W1:Y:S01]  /*17aa0*/  LDC.64 R18, c[0x0][R11+0x160] ;  /* 0x000058000b127b82 */ /* 0x0008620000000a00 */
[----:B------:R-:W-:-:S04]  /*17ab0*/  LEA.HI R111, R111, R119, RZ, 0x5 ;  /* 0x000000776f6f7211 */ /* 0x000fc800078f28ff */
[----:B------:R-:W-:-:S05]  /*17ac0*/  LOP3.LUT R111, R111, 0xffffffe0, RZ, 0xc0, !PT ;  /* 0xffffffe06f6f7812 */ /* 0x000fca00078ec0ff */
[----:B------:R-:W-:Y:S02]  /*17ad0*/  IMAD.IADD R111, R119, 0x1, -R111 ;  /* 0x00000001776f7824 */ /* 0x000fe400078e0a6f */
[----:B---3--:R-:W-:-:S04]  /*17ae0*/  IMAD R3, R7, R0, RZ ;  /* 0x0000000007037224 */ /* 0x008fc800078e02ff */
[C---:B----4-:R-:W-:Y:S02]  /*17af0*/  IMAD R11, R6.reuse, R4, R3 ;  /* 0x00000004060b7224 */ /* 0x050fe400078e0203 */
[----:B------:R-:W-:-:S04]  /*17b00*/  IMAD.WIDE.U32 R4, R6, R0, RZ ;  /* 0x0000000006047225 */ /* 0x000fc800078e00ff */
[----:B------:R-:W-:-:S04]  /*17b10*/  IMAD.WIDE.U32 R6, R14, R239, RZ ;  /* 0x000000ef0e067225 */ /* 0x000fc800078e00ff */
[----:B------:R-:W-:Y:S01]  /*17b20*/  IMAD.MOV.U32 R3, RZ, RZ, R8 ;  /* 0x000000ffff037224 */ /* 0x000fe200078e0008 */
[----:B------:R-:W-:Y:S01]  /*17b30*/  @P3 SHF.R.U32.HI R3, RZ, c[0x0][0x4f0], R9 ;  /* 0x00013c00ff033a19 */ /* 0x000fe20000011609 */
[----:B------:R-:W-:Y:S01]  /*17b40*/  IMAD R10, R15, R239, RZ ;  /* 0x000000ef0f0a7224 */ /* 0x000fe200078e02ff */
[----:B------:R-:W-:Y:S01]  /*17b50*/  SEL R9, R251, RZ, P2 ;  /* 0x000000fffb097207 */ /* 0x000fe20001000000 */
[----:B------:R-:W-:Y:S01]  /*17b60*/  IMAD.IADD R12, R5, 0x1, R11 ;  /* 0x00000001050c7824 */ /* 0x000fe200078e020b */
[----:B------:R-:W-:Y:S01]  /*17b70*/  IADD3 R14, P1, P0, R4, R6, R2 ;  /* 0x00000006040e7210 */ /* 0x000fe2000783e002 */
        /* <DEDUP_REMOVED lines=10> */
[----:B-1----:R-:W-:Y:S01]  /*17c20*/  IMAD R3, R19, R4, RZ ;  /* 0x0000000413037224 */ /* 0x002fe200078e02ff */
        /* <DEDUP_REMOVED lines=26> */
[----:B-1----:R-:W-:Y:S01]  /*17dd0*/  SHF.R.S32.HI R6, RZ, 0x1f, R110 ;  /* 0x0000001fff067819 */ /* 0x002fe2000001146e */
[----:B------:R-:W-:Y:S01]  /*17de0*/  IMAD R10, R10, c[0x0][0x3a0], RZ ;  /* 0x0000e8000a0a7a24 */ /* 0x000fe200078e02ff */
[----:B------:R1:W2:Y:S01]  /*17df0*/  LDS.128 R36, [R203+0x80] ;  /* 0x00008000cb247984 */ /* 0x0002a20000000c00 */
[----:B------:R-:W-:Y:S01]  /*17e00*/  IMAD.WIDE.U32 R4, R2, c[0x0][0x3a0], RZ ;  /* 0x0000e80002047a25 */ /* 0x000fe200078e00ff */
[----:B------:R-:W-:Y:S02]  /*17e10*/  LEA.HI R6, R6, R110, RZ, 0x3 ;  /* 0x0000006e06067211 */ /* 0x000fe400078f18ff */
[----:B------:R1:W3:Y:S01]  /*17e20*/  LDS.128 R52, [R203+0x1080] ;  /* 0x00108000cb347984 */ /* 0x0002e20000000c00 */
[----:B------:R-:W-:Y:S01]  /*17e30*/  IMAD R2, R2, c[0x0][0x3a4], R10 ;  /* 0x0000e90002027a24 */ /* 0x000fe200078e020a */
[----:B------:R-:W-:Y:S02]  /*17e40*/  LOP3.LUT R6, R6, 0xfffffff8, RZ, 0xc0, !PT ;  /* 0xfffffff806067812 */ /* 0x000fe400078ec0ff */
[----:B------:R1:W4:Y:S01]  /*17e50*/  LDS.128 R68, [R203+0x2080] ;  /* 0x00208000cb447984 */ /* 0x0003220000000c00 */
[----:B------:R-:W-:-:S02]  /*17e60*/  IADD3 R14, R211, R233, RZ ;  /* 0x000000e9d30e7210 */ /* 0x000fc40007ffe0ff */
[----:B------:R-:W-:Y:S01]  /*17e70*/  IADD3 R3, R5, R2, RZ ;  /* 0x0000000205037210 */ /* 0x000fe20007ffe0ff */
[----:B------:R1:W1:Y:S01]  /*17e80*/  LDS.128 R84, [R203+0x3080] ;  /* 0x00308000cb547984 */ /* 0x0002620000000c00 */
[----:B------:R-:W-:-:S03]  /*17e90*/  IADD3 R2, -R6, R110, RZ ;  /* 0x0000006e06027210 */ /* 0x000fc60007ffe1ff */
[----:B------:R1:W1:Y:S01]  /*17ea0*/  LDS.128 R32, [R203+0x4080] ;  /* 0x00408000cb207984 */ /* 0x0002620000000c00 */
[----:B------:R-:W-:Y:S02]  /*17eb0*/  LEA R6, R2, R211, 0x5 ;  /* 0x000000d302067211 */ /* 0x000fe400078e28ff */
[----:B------:R-:W-:Y:S01]  /*17ec0*/  MOV R2, R4 ;  /* 0x0000000400027202 */ /* 0x000fe20000000f00 */
[----:B------:R1:W1:Y:S04]  /*17ed0*/  LDS.128 R48, [R203+0x5080] ;  /* 0x00508000cb307984 */ /* 0x0002680000000c00 */
[----:B------:R-:W-:Y:S01]  /*17ee0*/  IMAD.WIDE.U32 R4, R239, c[0x0][0x3e8], R2 ;  /* 0x0000fa00ef047a25 */ /* 0x000fe200078e0002 */
[----:B------:R-:W-:Y:S01]  /*17ef0*/  IADD3 R3, R233, R6, RZ ;  /* 0x00000006e9037210 */ /* 0x000fe20007ffe0ff */
[----:B------:R1:W1:Y:S01]  /*17f00*/  LDS.128 R64, [R203+0x6080] ;  /* 0x00608000cb407984 */ /* 0x0002620000000c00 */
[----:B------:R-:W-:Y:S01]  /*17f10*/  SHF.R.S32.HI R2, RZ, 0x1f, R0 ;  /* 0x0000001fff027819 */ /* 0x000fe20000011400 */
[----:B------:R-:W-:-:S02]  /*17f20*/  IMAD R5, R239, c[0x0][0x3ec], R5 ;  /* 0x0000fb00ef057a24 */ /* 0x000fc400078e0205 */
[----:B------:R-:W-:Y:S01]  /*17f30*/  @P3 IMAD.HI.U32 R8, R3, c[0x0][0x4ec], RZ ;  /* 0x00013b0003083a27 */ /* 0x000fe200078e00ff */
[----:B------:R1:W1:Y:S03]  /*17f40*/  LDS.128 R80, [R203+0x7080] ;  /* 0x00708000cb507984 */ /* 0x0002660000000c00 */
[----:B------:R-:W-:Y:S01]  /*17f50*/  IMAD R6, R2, c[0x0][0x3f0], RZ ;  /* 0x0000fc0002067a24 */ /* 0x000fe200078e02ff */
[----:B------:R1:W1:Y:S01]  /*17f60*/  LDS.128 R28, [R203+0x8080] ;  /* 0x00808000cb1c7984 */ /* 0x0002620000000c00 */
[----:B------:R-:W-:Y:S01]  /*17f70*/  IMAD.MOV.U32 R2, RZ, RZ, R3 ;  /* 0x000000ffff027224 */ /* 0x000fe200078e0003 */
[----:B------:R-:W-:Y:S01]  /*17f80*/  @P3 SHF.R.U32.HI R2, RZ, c[0x0][0x4f0], R8 ;  /* 0x00013c00ff023a19 */ /* 0x000fe20000011608 */
[C---:B------:R-:W-:Y:S01]  /*17f90*/  IMAD R7, R0.reuse, c[0x0][0x3f4], R6 ;  /* 0x0000fd0000077a24 */ /* 0x040fe200078e0206 */
[----:B------:R1:W1:Y:S01]  /*17fa0*/  LDS.128 R44, [R203+0x9080] ;  /* 0x00908000cb2c7984 */ /* 0x0002620000000c00 */
[----:B------:R-:W-:Y:S01]  /*17fb0*/  IMAD.WIDE.U32 R4, R0, c[0x0][0x3f0], R4 ;  /* 0x0000fc0000047a25 */ /* 0x000fe200078e0004 */
[----:B------:R-:W-:-:S02]  /*17fc0*/  SHF.R.S32.HI R6, RZ, 0x1f, R2 ;  /* 0x0000001fff067819 */ /* 0x000fc40000011402 */
[----:B------:R1:W1:Y:S01]  /*17fd0*/  LDS.128 R60, [R203+0xa080] ;  /* 0x00a08000cb3c7984 */ /* 0x0002620000000c00 */
[----:B------:R-:W-:Y:S02]  /*17fe0*/  IADD3 R0, -R2, RZ, RZ ;  /* 0x000000ff02007210 */ /* 0x000fe40007ffe1ff */
[----:B------:R-:W-:Y:S01]  /*17ff0*/  IADD3 R5, R5, R7, RZ ;  /* 0x0000000705057210 */ /* 0x000fe20007ffe0ff */
[----:B------:R1:W1:Y:S01]  /*18000*/  LDS.128 R76, [R203+0xb080] ;  /* 0x00b08000cb4c7984 */ /* 0x0002620000000c00 */
[----:B------:R-:W-:Y:S02]  /*18010*/  IMAD R6, R6, c[0x0][0x3e0], RZ ;  /* 0x0000f80006067a24 */ /* 0x000fe400078e02ff */
[----:B------:R-:W-:Y:S01]  /*18020*/  IMAD R0, R0, c[0x0][0x4e8], R3 ;  /* 0x00013a0000007a24 */ /* 0x000fe200078e0203 */
[----:B------:R1:W1:Y:S01]  /*18030*/  LDS.128 R24, [R203+0xc080] ;  /* 0x00c08000cb187984 */ /* 0x0002620000000c00 */
[----:B------:R-:W-:-:S03]  /*18040*/  IMAD.WIDE.U32 R4, R2, c[0x0][0x3e0], R4 ;  /* 0x0000f80002047a25 */ /* 0x000fc600078e0004 */
[----:B------:R1:W1:Y:S01]  /*18050*/  LDS.128 R40, [R203+0xd080] ;  /* 0x00d08000cb287984 */ /* 0x0002620000000c00 */
[----:B------:R-:W-:Y:S01]  /*18060*/  IMAD R2, R2, c[0x0][0x3e4], R6 ;  /* 0x0000f90002027a24 */ /* 0x000fe200078e0206 */
[----:B------:R-:W-:Y:S02]  /*18070*/  SHF.R.S32.HI R6, RZ, 0x1f, R0 ;  /* 0x0000001fff067819 */ /* 0x000fe40000011400 */
[----:B------:R1:W1:Y:S01]  /*18080*/  LDS.128 R56, [R203+0xe080] ;  /* 0x00e08000cb387984 */ /* 0x0002620000000c00 */
[----:B------:R-:W-:Y:S01]  /*18090*/  IMAD.IADD R3, R5, 0x1, R2 ;  /* 0x0000000105037824 */ /* 0x000fe200078e0202 */
[----:B------:R-:W-:Y:S01]  /*180a0*/  MOV R2, R4 ;  /* 0x0000000400027202 */ /* 0x000fe20000000f00 */
[----:B------:R-:W-:Y:S01]  /*180b0*/  IMAD R6, R6, c[0x0][0x3d8], RZ ;  /* 0x0000f60006067a24 */ /* 0x000fe200078e02ff */
[----:B------:R1:W1:Y:S03]  /*180c0*/  LDS.128 R72, [R203+0xf080] ;  /* 0x00f08000cb487984 */ /* 0x0002660000000c00 */
[----:B------:R-:W-:-:S04]  /*180d0*/  IMAD.WIDE.U32 R2, R0, c[0x0][0x3d8], R2 ;  /* 0x0000f60000027a25 */ /* 0x000fc800078e0002 */
[----:B------:R-:W-:Y:S01]  /*180e0*/  IMAD R0, R0, c[0x0][0x3dc], R6 ;  /* 0x0000f70000007a24 */ /* 0x000fe200078e0206 */
[----:B------:R-:W-:-:S04]  /*180f0*/  LEA R16, P0, R2, c[0x0][0x380], 0x1 ;  /* 0x0000e00002107a11 */ /* 0x000fc800078008ff */
[----:B------:R-:W-:-:S04]  /*18100*/  IADD3 R0, R3, R0, RZ ;  /* 0x0000000003007210 */ /* 0x000fc80007ffe0ff */
[----:B------:R-:W-:Y:S01]  /*18110*/  LEA.HI.X R15, R2, c[0x0][0x384], R0, 0x1, P0 ;  /* 0x0000e100020f7a11 */ /* 0x000fe200000f0c00 */
[----:B------:R-:W-:Y:S05]  /*18120*/  BRA.DIV ~URZ, `(.L_x_1115) ;  /* 0x000047d27f007947 */ /* 0x000fea000b800000 */
[----:B--234-:R2:W3:Y:S02]  /*18130*/  SHFL.IDX PT, R12, R15, RZ, 0x181f ;  /* 0x00181fff0f0c7589 */ /* 0x01c4e400000e0000 */
.L_x_1182:
[----:B------:R-:W-:Y:S05]  /*18140*/  BRA.DIV ~URZ, `(.L_x_1116) ;  /* 0x000048227f007947 */ /* 0x000fea000b800000 */
[----:B------:R4:W2:Y:S02]  /*18150*/  SHFL.IDX PT, R0, R16, RZ, 0x181f ;  /* 0x00181fff10007589 */ /* 0x0008a400000e0000 */
.L_x_1183:
        /* <DEDUP_REMOVED lines=16> */
[C---:B------:R-:W-:Y:S02]  /*18260*/  @!P1 LEA R6, P5, R213.reuse, R0, 0x1 ;  /* 0x00000000d5069211 */ /* 0x040fe400078a08ff */
        /* <DEDUP_REMOVED lines=9> */
.L_x_1118:
[----:B------:R-:W-:Y:S05]  /*18300*/  BSYNC B0 ;  /* 0x0000000000007941 */ /* 0x000fea0003800000 */
.L_x_1117:
[----:B------:R-:W-:Y:S05]  /*18310*/  BRA.DIV ~URZ, `(.L_x_1119) ;  /* 0x000046b27f007947 */ /* 0x000fea000b800000 */
[----:B---3--:R3:W4:Y:S04]  /*18320*/  SHFL.IDX PT, R12, R15, 0x1, 0x181f ;  /* 0x00381f000f0c7f89 */ /* 0x00872800000e0000 */
[----:B--2---:R3:W2:Y:S02]  /*18330*/  SHFL.IDX PT, R0, R16, 0x1, 0x181f ;  /* 0x00381f0010007f89 */ /* 0x0046a400000e0000 */
.L_x_1184:
        /* <DEDUP_REMOVED lines=20> */
.L_x_1121:
[----:B------:R-:W-:Y:S05]  /*18480*/  BSYNC B0 ;  /* 0x0000000000007941 */ /* 0x000fea0003800000 */
.L_x_1120:
[----:B------:R-:W-:Y:S05]  /*18490*/  BRA.DIV ~URZ, `(.L_x_1122) ;  /* 0x000045f27f007947 */ /* 0x000fea000b800000 */
[----:B----4-:R4:W3:Y:S02]  /*184a0*/  SHFL.IDX PT, R12, R15, 0x2, 0x181f ;  /* 0x00581f000f0c7f89 */ /* 0x0108e400000e0000 */
.L_x_1185:
[----:B------:R-:W-:Y:S05]  /*184b0*/  BRA.DIV ~URZ, `(.L_x_1123) ;  /* 0x000046427f007947 */ /* 0x000fea000b800000 */
[----:B--2---:R2:W4:Y:S02]  /*184c0*/  SHFL.IDX PT, R0, R16, 0x2, 0x181f ;  /* 0x00581f0010007f89 */ /* 0x00452400000e0000 */
.L_x_1186:
        /* <DEDUP_REMOVED lines=20> */
.L_x_1125:
[----:B------:R-:W-:Y:S05]  /*18610*/  BSYNC B0 ;  /* 0x0000000000007941 */ /* 0x000fea0003800000 */
.L_x_1124:
[----:B------:R-:W-:Y:S05]  /*18620*/  BRA.DIV ~URZ, `(.L_x_1126) ;  /* 0x000045327f007947 */ /* 0x000fea000b800000 */
[----:B---3--:R3:W2:Y:S04]  /*18630*/  SHFL.IDX PT, R10, R15, 0x3, 0x181f ;  /* 0x00781f000f0a7f89 */ /* 0x0086a800000e0000 */
[----:B----4-:R3:W4:Y:S02]  /*18640*/  SHFL.IDX PT, R0, R16, 0x3, 0x181f ;  /* 0x00781f0010007f89 */ /* 0x01072400000e0000 */
.L_x_1187:
        /* <DEDUP_REMOVED lines=8> */
[C---:B------:R-:W-:Y:S02]  /*186d0*/  @!P0 LEA R2, P3, R213.reuse, R0, 0x1 ;  /* 0x00000000d5028211 */ /* 0x040fe400078608ff */
        /* <DEDUP_REMOVED lines=12> */
.L_x_1114:
        /* <DEDUP_REMOVED lines=33> */
.L_x_1188:
[----:B------:R-:W-:Y:S05]  /*189b0*/  BRA.DIV ~URZ, `(.L_x_1129) ;  /* 0x000042d27f007947 */ /* 0x000fea000b800000 */
[----:B------:R3:W4:Y:S02]  /*189c0*/  SHFL.IDX PT, R0, R17, RZ, 0x1c1f ;  /* 0x001c1fff11007589 */ /* 0x00072400000e0000 */
.L_x_1189:
[----:B------:R-:W-:Y:S01]  /*189d0*/  BSSY B0, `(.L_x_1130) ;  /* 0x00000c6000007945 */ /* 0x000fe20003800000 */
[----:B------:R-:W-:Y:S05]  /*189e0*/  @P0 BRA `(.L_x_1131) ;  /* 0x00000c4000000947 */ /* 0x000fea0003800000 */
[C---:B------:R-:W-:Y:S02]  /*189f0*/  ISETP.GE.AND P2, PT, R217.reuse, c[0x0][0x3c8], PT ;  /* 0x0000f200d9007a0c */ /* 0x040fe40003f46270 */
[C---:B------:R-:W-:Y:S02]  /*18a00*/  IADD3 R13, R217.reuse, 0x8, RZ ;  /* 0x00000008d90d7810 */ /* 0x040fe40007ffe0ff */
[----:B------:R-:W-:Y:S02]  /*18a10*/  IADD3 R5, R217, 0x10, RZ ;  /* 0x00000010d9057810 */ /* 0x000fe40007ffe0ff */
[----:B------:R-:W-:Y:S02]  /*18a20*/  ISETP.GE.AND P1, PT, R13, c[0x0][0x3c8], PT ;  /* 0x0000f2000d007a0c */ /* 0x000fe40003f26270 */
[----:B------:R-:W-:-:S02]  /*18a30*/  ISETP.GE.AND P0, PT, R5, c[0x0][0x3c8], PT ;  /* 0x0000f20005007a0c */ /* 0x000fc40003f06270 */
[C---:B------:R-:W-:Y:S02]  /*18a40*/  IADD3 R12, R217.reuse, 0x20, RZ ;  /* 0x00000020d90c7810 */ /* 0x040fe40007ffe0ff */
[C---:B------:R-:W-:Y:S01]  /*18a50*/  IADD3 R15, R217.reuse, 0x8, RZ ;  /* 0x00000008d90f7810 */ /* 0x040fe20007ffe0ff */
[----:B----4-:R-:W-:Y:S01]  /*18a60*/  @!P2 IMAD.MOV.U32 R2, RZ, RZ, R0 ;  /* 0x000000ffff02a224 */ /* 0x010fe200078e0000 */
[C---:B------:R-:W-:Y:S01]  /*18a70*/  IADD3 R10, R217.reuse, 0x10, RZ ;  /* 0x00000010d90a7810 */ /* 0x040fe20007ffe0ff */
[----:B--2---:R-:W-:Y:S01]  /*18a80*/  @!P2 IMAD.MOV.U32 R3, RZ, RZ, R4 ;  /* 0x000000ffff03a224 */ /* 0x004fe200078e0004 */
[C---:B------:R-:W-:Y:S02]  /*18a90*/  IADD3 R14, R217.reuse, 0x18, RZ ;  /* 0x00000018d90e7810 */ /* 0x040fe40007ffe0ff */
[----:B------:R-:W-:Y:S01]  /*18aa0*/  ISETP.GE.AND P4, PT, R12, c[0x0][0x3c8], PT ;  /* 0x0000f2000c007a0c */ /* 0x000fe20003f86270 */
[----:B------:R-:W-:Y:S01]  /*18ab0*/  @!P2 IMAD.WIDE R6, R217, 0x4, R2 ;  /* 0x00000004d906a825 */ /* 0x000fe200078e0202 */
[----:B------:R-:W-:-:S02]  /*18ac0*/  @!P1 LEA R2, P3, R13, R0, 0x2 ;  /* 0x000000000d029211 */ /* 0x000fc400078610ff */
[----:B------:R-:W-:Y:S02]  /*18ad0*/  SHF.R.S32.HI R15, RZ, 0x1f, R15 ;  /* 0x0000001fff0f7819 */ /* 0x000fe4000001140f */
[----:B------:R2:W-:Y:S01]  /*18ae0*/  @!P2 ST.E.64 [R6.64], R160 ;  /* 0x000000a00600a985 */ /* 0x0005e2000c101b06 */
[----:B------:R-:W-:Y:S02]  /*18af0*/  SHF.R.S32.HI R10, RZ, 0x1f, R10 ;  /* 0x0000001fff0a7819 */ /* 0x000fe4000001140a */
[----:B------:R-:W-:Y:S02]  /*18b00*/  @!P0 LEA R8, P2, R5, R0, 0x2 ;  /* 0x0000000005088211 */ /* 0x000fe400078410ff */
[----:B------:R-:W-:Y:S02]  /*18b10*/  ISETP.GE.AND P5, PT, R14, c[0x0][0x3c8], PT ;  /* 0x0000f2000e007a0c */ /* 0x000fe40003fa6270 */
[----:B------:R-:W-:Y:S02]  /*18b20*/  IADD3 R11, R217, 0x28, RZ ;  /* 0x00000028d90b7810 */ /* 0x000fe40007ffe0ff */
[----:B------:R-:W-:-:S02]  /*18b30*/  @!P1 LEA.HI.X R3, R13, R4, R15, 0x2, P3 ;  /* 0x000000040d039211 */ /* 0x000fc400018f140f */
[----:B------:R-:W-:Y:S02]  /*18b40*/  @!P0 LEA.HI.X R9, R5, R4, R10, 0x2, P2 ;  /* 0x0000000405098211 */ /* 0x000fe400010f140a */
[----:B------:R-:W-:Y:S01]  /*18b50*/  ISETP.GE.AND P6, PT, R11, c[0x0][0x3c8], PT ;  /* 0x0000f2000b007a0c */ /* 0x000fe20003fc6270 */
[----:B------:R4:W-:Y:S01]  /*18b60*/  @!P1 ST.E.64 [R2.64], R142 ;  /* 0x0000008e02009985 */ /* 0x0009e2000c101b06 */
[C---:B------:R-:W-:Y:S02]  /*18b70*/  IADD3 R13, R217.reuse, 0x20, RZ ;  /* 0x00000020d90d7810 */ /* 0x040fe40007ffe0ff */
[C---:B------:R-:W-:Y:S01]  /*18b80*/  IADD3 R15, R217.reuse, 0x18, RZ ;  /* 0x00000018d90f7810 */ /* 0x040fe20007ffe0ff */
[----:B------:R5:W-:Y:S01]  /*18b90*/  @!P0 ST.E.64 [R8.64], R144 ;  /* 0x0000009008008985 */ /* 0x000be2000c101b06 */
[----:B------:R-:W-:Y:S02]  /*18ba0*/  SHF.R.S32.HI R13, RZ, 0x1f, R13 ;  /* 0x0000001fff0d7819 */ /* 0x000fe4000001140d */
[----:B------:R-:W-:-:S02]  /*18bb0*/  IADD3 R5, R217, 0x30, RZ ;  /* 0x00000030d9057810 */ /* 0x000fc40007ffe0ff */
[----:B------:R-:W-:Y:S02]  /*18bc0*/  SHF.R.S32.HI R15, RZ, 0x1f, R15 ;  /* 0x0000001fff0f7819 */ /* 0x000fe4000001140f */
[----:B------:R-:W-:Y:S02]  /*18bd0*/  ISETP.GE.AND P3, PT, R5, c[0x0][0x3c8], PT ;  /* 0x0000f20005007a0c */ /* 0x000fe40003f66270 */
[----:B------:R-:W-:Y:S02]  /*18be0*/  IADD3 R10, R217, 0x38, RZ ;  /* 0x00000038d90a7810 */ /* 0x000fe40007ffe0ff */
[----:B--2---:R-:W-:Y:S02]  /*18bf0*/  @!P5 LEA R6, P1, R14, R0, 0x2 ;  /* 0x000000000e06d211 */ /* 0x004fe400078210ff */
[----:B------:R-:W-:Y:S02]  /*18c00*/  ISETP.GE.AND P2, PT, R10, c[0x0][0x3c8], PT ;  /* 0x0000f2000a007a0c */ /* 0x000fe40003f46270 */
[----:B------:R-:W-:-:S05]  /*18c10*/  @!P5 LEA.HI.X R7, R14, R4, R15, 0x2, P1 ;  /* 0x000000040e07d211 */ /* 0x000fca00008f140f */
[----:B------:R2:W-:Y:S01]  /*18c20*/  @!P5 ST.E.64 [R6.64], R148 ;  /* 0x000000940600d985 */ /* 0x0005e2000c101b06 */
[----:B----4-:R-:W-:-:S04]  /*18c30*/  @!P4 LEA R2, P0, R12, R0, 0x2 ;  /* 0x000000000c02c211 */ /* 0x010fc800078010ff */
[----:B------:R-:W-:Y:S02]  /*18c40*/  @!P4 LEA.HI.X R3, R12, R4, R13, 0x2, P0 ;  /* 0x000000040c03c211 */ /* 0x000fe400000f140d */
[----:B------:R-:W-:Y:S02]  /*18c50*/  IADD3 R12, R217, 0x28, RZ ;  /* 0x00000028d90c7810 */ /* 0x000fe40007ffe0ff */
[----:B-----5:R-:W-:Y:S01]  /*18c60*/  @!P6 LEA R8, P1, R11, R0, 0x2 ;  /* 0x000000000b08e211 */ /* 0x020fe200078210ff */
[----:B------:R4:W-:Y:S01]  /*18c70*/  @!P4 ST.E.64 [R2.64], R152 ;  /* 0x000000980200c985 */ /* 0x0009e2000c101b06 */
[----:B------:R-:W-:-:S04]  /*18c80*/  SHF.R.S32.HI R12, RZ, 0x1f, R12 ;  /* 0x0000001fff0c7819 */ /* 0x000fc8000001140c */
[----:B------:R-:W-:Y:S02]  /*18c90*/  @!P6 LEA.HI.X R9, R11, R4, R12, 0x2, P1 ;  /* 0x000000040b09e211 */ /* 0x000fe400008f140c */
[C---:B------:R-:W-:Y:S02]  /*18ca0*/  IADD3 R12, R217.reuse, 0x30, RZ ;  /* 0x00000030d90c7810 */ /* 0x040fe40007ffe0ff */
[----:B------:R-:W-:Y:S01]  /*18cb0*/  IADD3 R11, R217, 0x38, RZ ;  /* 0x00000038d90b7810 */ /* 0x000fe20007ffe0ff */
[----:B------:R5:W-:Y:S01]  /*18cc0*/  @!P6 ST.E.64 [R8.64], R156 ;  /* 0x0000009c0800e985 */ /* 0x000be2000c101b06 */
[----:B------:R-:W-:Y:S02]  /*18cd0*/  SHF.R.S32.HI R12, RZ, 0x1f, R12 ;  /* 0x0000001fff0c7819 */ /* 0x000fe4000001140c */
[----:B------:R-:W-:Y:S02]  /*18ce0*/  ISETP.GE.AND P6, PT, R252, c[0x0][0x3c8], PT ;  /* 0x0000f200fc007a0c */ /* 0x000fe40003fc6270 */
[----:B--2---:R-:W-:-:S02]  /*18cf0*/  @!P3 LEA R6, P0, R5, R0, 0x2 ;  /* 0x000000000506b211 */ /* 0x004fc400078010ff */
[----:B------:R-:W-:Y:S02]  /*18d00*/  ISETP.GE.AND P1, PT, R250, c[0x0][0x3c8], PT ;  /* 0x0000f200fa007a0c */ /* 0x000fe40003f26270 */
[----:B------:R-:W-:Y:S02]  /*18d10*/  @!P3 LEA.HI.X R7, R5, R4, R12, 0x2, P0 ;  /* 0x000000040507b211 */ /* 0x000fe400000f140c */
[----:B------:R-:W-:Y:S02]  /*18d20*/  SHF.R.S32.HI R11, RZ, 0x1f, R11 ;  /* 0x0000001fff0b7819 */ /* 0x000fe4000001140b */
[----:B------:R-:W-:Y:S01]  /*18d30*/  IADD3 R5, R217, 0x50, RZ ;  /* 0x00000050d9057810 */ /* 0x000fe20007ffe0ff */
[----:B------:R2:W-:Y:S03]  /*18d40*/  @!P3 ST.E.64 [R6.64], R28 ;  /* 0x0000001c0600b985 */ /* 0x0005e6000c101b06 */
[----:B------:R-:W-:-:S02]  /*18d50*/  ISETP.GE.AND P5, PT, R5, c[0x0][0x3c8], PT ;  /* 0x0000f20005007a0c */ /* 0x000fc40003fa6270 */
[----:B----4-:R-:W-:-:S04]  /*18d60*/  @!P2 LEA R2, P4, R10, R0, 0x2 ;  /* 0x000000000a02a211 */ /* 0x010fc800078810ff */
[----:B------:R-:W-:Y:S02]  /*18d70*/  @!P2 LEA.HI.X R3, R10, R4, R11, 0x2, P4 ;  /* 0x000000040a03a211 */ /* 0x000fe400020f140b */
[----:B------:R-:W-:Y:S02]  /*18d80*/  SHF.R.S32.HI R10, RZ, 0x1f, R252 ;  /* 0x0000001fff0a7819 */ /* 0x000fe400000114fc */
[----:B------:R-:W-:Y:S01]  /*18d90*/  SHF.R.S32.HI R11, RZ, 0x1f, R5 ;  /* 0x0000001fff0b7819 */ /* 0x000fe20000011405 */
[----:B------:R4:W-:Y:S01]  /*18da0*/  @!P2 ST.E.64 [R2.64], R24 ;  /* 0x000000180200a985 */ /* 0x0009e2000c101b06 */
[----:B-----5:R-:W-:-:S04]  /*18db0*/  @!P6 LEA R8, P0, R252, R0, 0x2 ;  /* 0x00000000fc08e211 */ /* 0x020fc800078010ff */
[----:B------:R-:W-:Y:S02]  /*18dc0*/  @!P6 LEA.HI.X R9, R252, R4, R10, 0x2, P0 ;  /* 0x00000004fc09e211 */ /* 0x000fe400000f140a */
[----:B------:R-:W-:-:S03]  /*18dd0*/  @!P5 LEA R10, P0, R5, R0, 0x2 ;  /* 0x00000000050ad211 */ /* 0x000fc600078010ff */
[----:B------:R5:W-:Y:S01]  /*18de0*/  @!P6 ST.E.64 [R8.64], R36 ;  /* 0x000000240800e985 */ /* 0x000be2000c101b06 */
[----:B------:R-:W-:Y:S02]  /*18df0*/  @!P5 LEA.HI.X R11, R5, R4, R11, 0x2, P0 ;  /* 0x00000004050bd211 */ /* 0x000fe400000f140b */
[----:B------:R-:W-:Y:S02]  /*18e00*/  IADD3 R5, R217, 0x70, RZ ;  /* 0x00000070d9057810 */ /* 0x000fe40007ffe0ff */
[----:B--2---:R-:W-:Y:S02]  /*18e10*/  SHF.R.S32.HI R7, RZ, 0x1f, R250 ;  /* 0x0000001fff077819 */ /* 0x004fe400000114fa */
[C---:B------:R-:W-:Y:S02]  /*18e20*/  @!P1 LEA R6, P2, R250.reuse, R0, 0x2 ;  /* 0x00000000fa069211 */ /* 0x040fe400078410ff */
[----:B------:R-:W-:Y:S02]  /*18e30*/  ISETP.GE.AND P6, PT, R5, c[0x0][0x3c8], PT ;  /* 0x0000f20005007a0c */ /* 0x000fe40003fc6270 */
[----:B------:R-:W-:-:S05]  /*18e40*/  @!P1 LEA.HI.X R7, R250, R4, R7, 0x2, P2 ;  /* 0x00000004fa079211 */ /* 0x000fca00010f1407 */
[----:B------:R2:W-:Y:S01]  /*18e50*/  @!P1 ST.E.64 [R6.64], R32 ;  /* 0x0000002006009985 */ /* 0x0005e2000c101b06 */
[----:B----4-:R-:W-:-:S03]  /*18e60*/  IADD3 R3, R217, 0x58, RZ ;  /* 0x00000058d9037810 */ /* 0x010fc60007ffe0ff */
[----:B------:R4:W-:Y:S01]  /*18e70*/  @!P5 ST.E.64 [R10.64], R44 ;  /* 0x0000002c0a00d985 */ /* 0x0009e2000c101b06 */
[----:B------:R-:W-:Y:S02]  /*18e80*/  IADD3 R2, R217, 0x60, RZ ;  /* 0x00000060d9027810 */ /* 0x000fe40007ffe0ff */
[----:B------:R-:W-:Y:S02]  /*18e90*/  ISETP.GE.AND P3, PT, R3, c[0x0][0x3c8], PT ;  /* 0x0000f20003007a0c */ /* 0x000fe40003f66270 */
[----:B------:R-:W-:Y:S02]  /*18ea0*/  ISETP.GE.AND P4, PT, R2, c[0x0][0x3c8], PT ;  /* 0x0000f20002007a0c */ /* 0x000fe40003f86270 */
[----:B-----5:R-:W-:-:S09]  /*18eb0*/  SHF.R.S32.HI R9, RZ, 0x1f, R3 ;  /* 0x0000001fff097819 */ /* 0x020fd20000011403 */
[CC--:B------:R-:W-:Y:S02]  /*18ec0*/  @!P3 LEA R8, P1, R3.reuse, R0.reuse, 0x2 ;  /* 0x000000000308b211 */ /* 0x0c0fe400078210ff */
[----:B------:R-:W-:Y:S02]  /*18ed0*/  @!P4 LEA R12, P0, R2, R0, 0x2 ;  /* 0x00000000020cc211 */ /* 0x000fe400078010ff */
[----:B------:R-:W-:Y:S02]  /*18ee0*/  @!P3 LEA.HI.X R9, R3, R4, R9, 0x2, P1 ;  /* 0x000000040309b211 */ /* 0x000fe400008f1409 */
[C---:B------:R-:W-:Y:S02]  /*18ef0*/  IADD3 R3, R217.reuse, 0x78, RZ ;  /* 0x00000078d9037810 */ /* 0x040fe40007ffe0ff */
[----:B--2---:R-:W-:Y:S01]  /*18f00*/  IADD3 R6, R217, 0x68, RZ ;  /* 0x00000068d9067810 */ /* 0x004fe20007ffe0ff */
[----:B------:R2:W-:Y:S01]  /*18f10*/  @!P3 ST.E.64 [R8.64], R40 ;  /* 0x000000280800b985 */ /* 0x0005e2000c101b06 */
[----:B------:R-:W-:-:S02]  /*18f20*/  SHF.R.S32.HI R7, RZ, 0x1f, R2 ;  /* 0x0000001fff077819 */ /* 0x000fc40000011402 */
[----:B------:R-:W-:Y:S02]  /*18f30*/  ISETP.GE.AND P2, PT, R6, c[0x0][0x3c8], PT ;  /* 0x0000f20006007a0c */ /* 0x000fe40003f46270 */
[----:B------:R-:W-:Y:S02]  /*18f40*/  @!P4 LEA.HI.X R13, R2, R4, R7, 0x2, P0 ;  /* 0x00000004020dc211 */ /* 0x000fe400000f1407 */
[----:B------:R-:W-:Y:S02]  /*18f50*/  IADD3 R2, R217, 0x80, RZ ;  /* 0x00000080d9027810 */ /* 0x000fe40007ffe0ff */
[----:B------:R-:W-:Y:S01]  /*18f60*/  ISETP.GE.AND P3, PT, R3, c[0x0][0x3c8], PT ;  /* 0x0000f20003007a0c */ /* 0x000fe20003f66270 */
[----:B------:R5:W-:Y:S01]  /*18f70*/  @!P4 ST.E.64 [R12.64], R52 ;  /* 0x000000340c00c985 */ /* 0x000be2000c101b06 */
[----:B------:R-:W-:Y:S02]  /*18f80*/  ISETP.GE.AND P5, PT, R2, c[0x0][0x3c8], PT ;  /* 0x0000f20002007a0c */ /* 0x000fe40003fa6270 */
[----:B------:R-:W-:-:S02]  /*18f90*/  SHF.R.S32.HI R7, RZ, 0x1f, R5 ;  /* 0x0000001fff077819 */ /* 0x000fc40000011405 */
[----:B----4-:R-:W-:-:S04]  /*18fa0*/  @!P6 LEA R10, P0, R5, R0, 0x2 ;  /* 0x00000000050ae211 */ /* 0x010fc800078010ff */
[----:B------:R-:W-:Y:S02]  /*18fb0*/  @!P6 LEA.HI.X R11, R5, R4, R7, 0x2, P0 ;  /* 0x00000004050be211 */ /* 0x000fe400000f1407 */
[----:B------:R-:W-:Y:S02]  /*18fc0*/  IADD3 R5, R217, 0x90, RZ ;  /* 0x00000090d9057810 */ /* 0x000fe40007ffe0ff */
[----:B------:R-:W-:Y:S02]  /*18fd0*/  SHF.R.S32.HI R7, RZ, 0x1f, R2 ;  /* 0x0000001fff077819 */ /* 0x000fe40000011402 */
[----:B------:R-:W-:Y:S02]  /*18fe0*/  ISETP.GE.AND P4, PT, R5, c[0x0][0x3c8], PT ;  /* 0x0000f20005007a0c */ /* 0x000fe40003f86270 */
[----:B--2---:R-:W-:Y:S02]  /*18ff0*/  SHF.R.S32.HI R9, RZ, 0x1f, R6 ;  /* 0x0000001fff097819 */ /* 0x004fe40000011406 */
[----:B------:R-:W-:-:S04]  /*19000*/  @!P2 LEA R8, P1, R6, R0, 0x2 ;  /* 0x000000000608a211 */ /* 0x000fc800078210ff */
[----:B------:R-:W-:Y:S02]  /*19010*/  @!P2 LEA.HI.X R9, R6, R4, R9, 0x2, P1 ;  /* 0x000000040609a211 */ /* 0x000fe400008f1409 */
[C---:B------:R-:W-:Y:S02]  /*19020*/  IADD3 R6, R217.reuse, 0x88, RZ ;  /* 0x00000088d9067810 */ /* 0x040fe40007ffe0ff */
[----:B-----5:R-:W-:Y:S01]  /*19030*/  @!P5 LEA R12, P0, R2, R0, 0x2 ;  /* 0x00000000020cd211 */ /* 0x020fe200078010ff */
[----:B------:R2:W-:Y:S01]  /*19040*/  @!P2 ST.E.64 [R8.64], R48 ;  /* 0x000000300800a985 */ /* 0x0005e2000c101b06 */
[----:B------:R-:W-:Y:S02]  /*19050*/  ISETP.GE.AND P2, PT, R6, c[0x0][0x3c8], PT ;  /* 0x0000f20006007a0c */ /* 0x000fe40003f46270 */
[----:B------:R-:W-:Y:S01]  /*19060*/  @!P5 LEA.HI.X R13, R2, R4, R7, 0x2, P0 ;  /* 0x00000004020dd211 */ /* 0x000fe200000f1407 */
[----:B------:R4:W-:Y:S01]  /*19070*/  @!P6 ST.E.64 [R10.64], R60 ;  /* 0x0000003c0a00e985 */ /* 0x0009e2000c101b06 */
[----:B------:R-:W-:-:S02]  /*19080*/  IADD3 R2, R217, 0x98, RZ ;  /* 0x00000098d9027810 */ /* 0x000fc40007ffe0ff */
[----:B------:R-:W-:Y:S02]  /*19090*/  IADD3 R7, R217, 0xa0, RZ ;  /* 0x000000a0d9077810 */ /* 0x000fe40007ffe0ff */
[----:B--2---:R-:W-:Y:S02]  /*190a0*/  SHF.R.S32.HI R9, RZ, 0x1f, R3 ;  /* 0x0000001fff097819 */ /* 0x004fe40000011403 */
[-C--:B------:R-:W-:Y:S02]  /*190b0*/  @!P3 LEA R8, P1, R3, R0.reuse, 0x2 ;  /* 0x000000000308b211 */ /* 0x080fe400078210ff */
[----:B----4-:R-:W-:Y:S02]  /*190c0*/  @!P4 LEA R10, P0, R5, R0, 0x2 ;  /* 0x00000000050ac211 */ /* 0x010fe400078010ff */
[----:B------:R-:W-:Y:S02]  /*190d0*/  @!P3 LEA.HI.X R9, R3, R4, R9, 0x2, P1 ;  /* 0x000000040309b211 */ /* 0x000fe400008f1409 */
[----:B------:R-:W-:-:S03]  /*190e0*/  SHF.R.S32.HI R3, RZ, 0x1f, R5 ;  /* 0x0000001fff037819 */ /* 0x000fc60000011405 */
[----:B------:R2:W-:Y:S01]  /*190f0*/  @!P3 ST.E.64 [R8.64], R56 ;  /* 0x000000380800b985 */ /* 0x0005e2000c101b06 */
[----:B------:R-:W-:Y:S02]  /*19100*/  ISETP.GE.AND P3, PT, R2, c[0x0][0x3c8], PT ;  /* 0x0000f20002007a0c */ /* 0x000fe40003f66270 */
[----:B------:R-:W-:Y:S01]  /*19110*/  @!P4 LEA.HI.X R11, R5, R4, R3, 0x2, P0 ;  /* 0x00000004050bc211 */ /* 0x000fe200000f1403 */
[----:B------:R4:W-:Y:S01]  /*19120*/  @!P5 ST.E.64 [R12.64], R68 ;  /* 0x000000440c00d985 */ /* 0x0009e2000c101b06 */
[----:B------:R-:W-:Y:S02]  /*19130*/  ISETP.GE.AND P5, PT, R7, c[0x0][0x3c8], PT ;  /* 0x0000f20007007a0c */ /* 0x000fe40003fa6270 */
[C---:B------:R-:W-:Y:S02]  /*19140*/  IADD3 R3, R217.reuse, 0xa8, RZ ;  /* 0x000000a8d9037810 */ /* 0x040fe40007ffe0ff */
[----:B------:R-:W-:-:S04]  /*19150*/  IADD3 R5, R217, 0xb0, RZ ;  /* 0x000000b0d9057810 */ /* 0x000fc80007ffe0ff */
[----:B------:R-:W-:Y:S02]  /*19160*/  ISETP.GE.AND P6, PT, R5, c[0x0][0x3c8], PT ;  /* 0x0000f20005007a0c */ /* 0x000fe40003fc6270 */
[----:B--2---:R-:W-:Y:S02]  /*19170*/  SHF.R.S32.HI R9, RZ, 0x1f, R6 ;  /* 0x0000001fff097819 */ /* 0x004fe40000011406 */
[C---:B------:R-:W-:Y:S02]  /*19180*/  @!P2 LEA R8, P1, R6.reuse, R0, 0x2 ;  /* 0x000000000608a211 */ /* 0x040fe400078210ff */
[----:B----4-:R-:W-:Y:S02]  /*19190*/  SHF.R.S32.HI R13, RZ, 0x1f, R7 ;  /* 0x0000001fff0d7819 */ /* 0x010fe40000011407 */
[----:B------:R-:W-:Y:S02]  /*191a0*/  @!P2 LEA.HI.X R9, R6, R4, R9, 0x2, P1 ;  /* 0x000000040609a211 */ /* 0x000fe400008f1409 */
[----:B------:R-:W-:-:S02]  /*191b0*/  SHF.R.S32.HI R6, RZ, 0x1f, R2 ;  /* 0x0000001fff067819 */ /* 0x000fc40000011402 */
[----:B------:R-:W-:Y:S01]  /*191c0*/  @!P5 LEA R12, P0, R7, R0, 0x2 ;  /* 0x00000000070cd211 */ /* 0x000fe200078010ff */
[----:B------:R2:W-:Y:S01]  /*191d0*/  @!P2 ST.E.64 [R8.64], R64 ;  /* 0x000000400800a985 */ /* 0x0005e2000c101b06 */
[----:B------:R-:W-:Y:S02]  /*191e0*/  ISETP.GE.AND P2, PT, R3, c[0x0][0x3c8], PT ;  /* 0x0000f20003007a0c */ /* 0x000fe40003f46270 */
[----:B------:R-:W-:Y:S01]  /*191f0*/  @!P5 LEA.HI.X R13, R7, R4, R13, 0x2, P0 ;  /* 0x00000004070dd211 */ /* 0x000fe200000f140d */
[----:B------:R4:W-:Y:S01]  /*19200*/  @!P4 ST.E.64 [R10.64], R76 ;  /* 0x0000004c0a00c985 */ /* 0x0009e2000c101b06 */
[----:B------:R-:W-:Y:S02]  /*19210*/  IADD3 R7, R217, 0xb8, RZ ;  /* 0x000000b8d9077810 */ /* 0x000fe40007ffe0ff */
[----:B--2---:R-:W-:-:S04]  /*19220*/  @!P3 LEA R8, P1, R2, R0, 0x2 ;  /* 0x000000000208b211 */ /* 0x004fc800078210ff */
[----:B------:R-:W-:Y:S02]  /*19230*/  @!P3 LEA.HI.X R9, R2, R4, R6, 0x2, P1 ;  /* 0x000000040209b211 */ /* 0x000fe400008f1406 */
[----:B------:R-:W-:Y:S02]  /*19240*/  IADD3 R6, R217, 0xc0, RZ ;  /* 0x000000c0d9067810 */ /* 0x000fe40007ffe0ff */
[-C--:B------:R-:W-:Y:S01]  /*19250*/  @!P2 LEA R2, P1, R3, R0.reuse, 0x2 ;  /* 0x000000000302a211 */ /* 0x080fe200078210ff */
[----:B------:R2:W-:Y:S01]  /*19260*/  @!P3 ST.E.64 [R8.64], R72 ;  /* 0x000000480800b985 */ /* 0x0005e2000c101b06 */
[----:B------:R-:W-:Y:S02]  /*19270*/  ISETP.GE.AND P3, PT, R7, c[0x0][0x3c8], PT ;  /* 0x0000f20007007a0c */ /* 0x000fe40003f66270 */
[----:B------:R-:W-:Y:S01]  /*19280*/  ISETP.GE.AND P4, PT, R6, c[0x0][0x3c8], PT ;  /* 0x0000f20006007a0c */ /* 0x000fe20003f86270 */
[----:B------:R5:W-:Y:S01]  /*19290*/  @!P5 ST.E.64 [R12.64], R84 ;  /* 0x000000540c00d985 */ /* 0x000be2000c101b06 */
[----:B----4-:R-:W-:-:S02]  /*192a0*/  @!P6 LEA R10, P0, R5, R0, 0x2 ;  /* 0x00000000050ae211 */ /* 0x010fc400078010ff */
[----:B--2---:R-:W-:Y:S02]  /*192b0*/  SHF.R.S32.HI R8, RZ, 0x1f, R3 ;  /* 0x0000001fff087819 */ /* 0x004fe40000011403 */
[----:B------:R-:W-:Y:S02]  /*192c0*/  SHF.R.S32.HI R9, RZ, 0x1f, R5 ;  /* 0x0000001fff097819 */ /* 0x000fe40000011405 */
[-C--:B------:R-:W-:Y:S02]  /*192d0*/  @!P2 LEA.HI.X R3, R3, R4.reuse, R8, 0x2, P1 ;  /* 0x000000040303a211 */ /* 0x080fe400008f1408 */
[----:B------:R-:W-:Y:S02]  /*192e0*/  @!P6 LEA.HI.X R11, R5, R4, R9, 0x2, P0 ;  /* 0x00000004050be211 */ /* 0x000fe400000f1409 */
[----:B------:R-:W-:Y:S01]  /*192f0*/  SHF.R.S32.HI R9, RZ, 0x1f, R7 ;  /* 0x0000001fff097819 */ /* 0x000fe20000011407 */
[----:B------:R2:W-:Y:S01]  /*19300*/  @!P2 ST.E.64 [R2.64], R80 ;  /* 0x000000500200a985 */ /* 0x0005e2000c101b06 */
[----:B------:R-:W-:-:S02]  /*19310*/  @!P3 LEA R8, P1, R7, R0, 0x2 ;  /* 0x000000000708b211 */ /* 0x000fc400078210ff */
[----:B------:R-:W-:Y:S01]  /*19320*/  SHF.R.S32.HI R5, RZ, 0x1f, R6 ;  /* 0x0000001fff057819 */ /* 0x000fe20000011406 */
[----:B------:R-:W-:Y:S01]  /*19330*/  @!P6 ST.E.64 [R10.64], R92 ;  /* 0x0000005c0a00e985 */ /* 0x000fe2000c101b06 */
[C---:B-----5:R-:W-:Y:S02]  /*19340*/  @!P4 LEA R12, P0, R6.reuse, R0, 0x2 ;  /* 0x00000000060cc211 */ /* 0x060fe400078010ff */
[-C--:B------:R-:W-:Y:S02]  /*19350*/  @!P3 LEA.HI.X R9, R7, R4.reuse, R9, 0x2, P1 ;  /* 0x000000040709b211 */ /* 0x080fe400008f1409 */
[----:B------:R-:W-:Y:S02]  /*19360*/  @!P4 LEA.HI.X R13, R6, R4, R5, 0x2, P0 ;  /* 0x00000004060dc211 */ /* 0x000fe400000f1405 */
[C---:B------:R-:W-:Y:S01]  /*19370*/  IADD3 R6, R217.reuse, 0xd8, RZ ;  /* 0x000000d8d9067810 */ /* 0x040fe20007ffe0ff */
[----:B------:R4:W-:Y:S01]  /*19380*/  @!P3 ST.E.64 [R8.64], R88 ;  /* 0x000000580800b985 */ /* 0x0009e2000c101b06 */
[----:B------:R-:W-:-:S03]  /*19390*/  IADD3 R7, R217, 0xe0, RZ ;  /* 0x000000e0d9077810 */ /* 0x000fc60007ffe0ff */
[----:B------:R5:W-:Y:S01]  /*193a0*/  @!P4 ST.E.64 [R12.64], R100 ;  /* 0x000000640c00c985 */ /* 0x000be2000c101b06 */
[----:B------:R-:W-:Y:S02]  /*193b0*/  ISETP.GE.AND P4, PT, R6, c[0x0][0x3c8], PT ;  /* 0x0000f20006007a0c */ /* 0x000fe40003f86270 */
[----:B------:R-:W-:Y:S02]  /*193c0*/  ISETP.GE.AND P6, PT, R7, c[0x0][0x3c8], PT ;  /* 0x0000f20007007a0c */ /* 0x000fe40003fc6270 */
[C---:B--2---:R-:W-:Y:S02]  /*193d0*/  IADD3 R2, R217.reuse, 0xd0, RZ ;  /* 0x000000d0d9027810 */ /* 0x044fe40007ffe0ff */
[----:B------:R-:W-:Y:S02]  /*193e0*/  IADD3 R3, R217, 0xc8, RZ ;  /* 0x000000c8d9037810 */ /* 0x000fe40007ffe0ff */
[----:B------:R-:W-:Y:S02]  /*193f0*/  ISETP.GE.AND P5, PT, R2, c[0x0][0x3c8], PT ;  /* 0x0000f20002007a0c */ /* 0x000fe40003fa6270 */
[----:B------:R-:W-:-:S02]  /*19400*/  ISETP.GE.AND P2, PT, R3, c[0x0][0x3c8], PT ;  /* 0x0000f20003007a0c */ /* 0x000fc40003f46270 */
[----:B------:R-:W-:Y:S02]  /*19410*/  SHF.R.S32.HI R5, RZ, 0x1f, R2 ;  /* 0x0000001fff057819 */ /* 0x000fe40000011402 */
[----:B----4-:R-:W-:-:S07]  /*19420*/  SHF.R.S32.HI R9, RZ, 0x1f, R3 ;  /* 0x0000001fff097819 */ /* 0x010fce0000011403 */
[CC--:B------:R-:W-:Y:S02]  /*19430*/  @!P5 LEA R10, P0, R2.reuse, R0.reuse, 0x2 ;  /* 0x00000000020ad211 */ /* 0x0c0fe400078010ff */
[----:B------:R-:W-:Y:S02]  /*19440*/  @!P2 LEA R8, P1, R3, R0, 0x2 ;  /* 0x000000000308a211 */ /* 0x000fe400078210ff */
[-C--:B------:R-:W-:Y:S02]  /*19450*/  @!P5 LEA.HI.X R11, R2, R4.reuse, R5, 0x2, P0 ;  /* 0x00000004020bd211 */ /* 0x080fe400000f1405 */
[----:B------:R-:W-:Y:S02]  /*19460*/  IADD3 R5, R217, 0xe8, RZ ;  /* 0x000000e8d9057810 */ /* 0x000fe40007ffe0ff */
[----:B------:R-:W-:Y:S02]  /*19470*/  @!P2 LEA.HI.X R9, R3, R4, R9, 0x2, P1 ;  /* 0x000000040309a211 */ /* 0x000fe400008f1409 */
[----:B------:R-:W-:-:S02]  /*19480*/  ISETP.GE.AND P3, PT, R5, c[0x0][0x3c8], PT ;  /* 0x0000f20005007a0c */ /* 0x000fc40003f66270 */
[----:B------:R-:W-:Y:S01]  /*19490*/  SHF.R.S32.HI R2, RZ, 0x1f, R6 ;  /* 0x0000001fff027819 */ /* 0x000fe20000011406 */
[----:B------:R2:W-:Y:S01]  /*194a0*/  @!P2 ST.E.64 [R8.64], R96 ;  /* 0x000000600800a985 */ /* 0x0005e2000c101b06 */
[C---:B------:R-:W-:Y:S02]  /*194b0*/  @!P4 LEA R14, P1, R6.reuse, R0, 0x2 ;  /* 0x00000000060ec211 */ /* 0x040fe400078210ff */
[----:B------:R-:W-:Y:S01]  /*194c0*/  IADD3 R3, R217, 0xf0, RZ ;  /* 0x000000f0d9037810 */ /* 0x000fe20007ffe0ff */
[----:B------:R4:W-:Y:S01]  /*194d0*/  @!P5 ST.E.64 [R10.64], R108 ;  /* 0x0000006c0a00d985 */ /* 0x0009e2000c101b06 */
[----:B------:R-:W-:Y:S02]  /*194e0*/  @!P4 LEA.HI.X R15, R6, R4, R2, 0x2, P1 ;  /* 0x00000004060fc211 */ /* 0x000fe400008f1402 */
[----:B------:R-:W-:Y:S02]  /*194f0*/  ISETP.GE.AND P2, PT, R3, c[0x0][0x3c8], PT ;  /* 0x0000f20003007a0c */ /* 0x000fe40003f46270 */
[----:B------:R-:W-:Y:S01]  /*19500*/  IADD3 R2, R217, 0xf8, RZ ;  /* 0x000000f8d9027810 */ /* 0x000fe20007ffe0ff */
[----:B------:R1:W-:Y:S01]  /*19510*/  @!P4 ST.E.64 [R14.64], R164 ;  /* 0x000000a40e00c985 */ /* 0x0003e2000c101b06 */
[----:B-----5:R-:W-:-:S02]  /*19520*/  @!P6 LEA R12, P0, R7, R0, 0x2 ;  /* 0x00000000070ce211 */ /* 0x020fc400078010ff */
[----:B------:R-:W-:Y:S02]  /*19530*/  ISETP.GE.AND P1, PT, R2, c[0x0][0x3c8], PT ;  /* 0x0000f20002007a0c */ /* 0x000fe40003f26270 */
[----:B------:R-:W-:Y:S02]  /*19540*/  SHF.R.S32.HI R6, RZ, 0x1f, R5 ;  /* 0x0000001fff067819 */ /* 0x000fe40000011405 */
[----:B--2---:R-:W-:-:S04]  /*19550*/  SHF.R.S32.HI R8, RZ, 0x1f, R7 ;  /* 0x0000001fff087819 */ /* 0x004fc80000011407 */
[----:B------:R-:W-:Y:S02]  /*19560*/  @!P6 LEA.HI.X R13, R7, R4, R8, 0x2, P0 ;  /* 0x00000004070de211 */ /* 0x000fe400000f1408 */
[----:B----4-:R-:W-:-:S03]  /*19570*/  @!P3 LEA R10, P0, R5, R0, 0x2 ;  /* 0x00000000050ab211 */ /* 0x010fc600078010ff */
        /* <DEDUP_REMOVED lines=11> */
.L_x_1131:
[----:B------:R-:W-:Y:S05]  /*19630*/  BSYNC B0 ;  /* 0x0000000000007941 */ /* 0x000fea0003800000 */
.L_x_1130:
[----:B------:R-:W-:Y:S05]  /*19640*/  BRA.DIV ~URZ, `(.L_x_1132) ;  /* 0x000036a27f007947 */ /* 0x000fea000b800000 */
[----:B--2---:R2:W1:Y:S04]  /*19650*/  SHFL.IDX PT, R4, R16, 0x1, 0x1c1f ;  /* 0x003c1f0010047f89 */ /* 0x00446800000e0000 */
[----:B----4-:R2:W4:Y:S02]  /*19660*/  SHFL.IDX PT, R0, R17, 0x1, 0x1c1f ;  /* 0x003c1f0011007f89 */ /* 0x01052400000e0000 */
.L_x_1190:
[----:B------:R-:W-:-:S13]  /*19670*/  LOP3.LUT P0, RZ, R216, 0x2, RZ, 0xc0, !PT ;  /* 0x00000002d8ff7812 */ /* 0x000fda000780c0ff */
[----:B------:R-:W-:Y:S05]  /*19680*/  @P0 BRA `(.L_x_1127) ;  /* 0x00001a1000000947 */ /* 0x000fea0003800000 */
[C---:B------:R-:W-:Y:S02]  /*19690*/  ISETP.GE.AND P1, PT, R217.reuse, c[0x0][0x3c8], PT ;  /* 0x0000f200d9007a0c */ /* 0x040fe40003f26270 */
[C---:B-1----:R-:W-:Y:S02]  /*196a0*/  IADD3 R10, R217.reuse, 0x8, RZ ;  /* 0x00000008d90a7810 */ /* 0x042fe40007ffe0ff */
[C---:B------:R-:W-:Y:S02]  /*196b0*/  IADD3 R8, R217.reuse, 0x10, RZ ;  /* 0x00000010d9087810 */ /* 0x040fe40007ffe0ff */
[----:B------:R-:W-:Y:S02]  /*196c0*/  ISETP.GE.AND P0, PT, R10, c[0x0][0x3c8], PT ;  /* 0x0000f2000a007a0c */ /* 0x000fe40003f06270 */
[----:B------:R-:W-:Y:S02]  /*196d0*/  ISETP.GE.AND P5, PT, R8, c[0x0][0x3c8], PT ;  /* 0x0000f20008007a0c */ /* 0x000fe40003fa6270 */
[----:B------:R-:W-:-:S02]  /*196e0*/  IADD3 R15, R217, 0x18, RZ ;  /* 0x00000018d90f7810 */ /* 0x000fc40007ffe0ff */
[----:B------:R-:W-:Y:S01]  /*196f0*/  IADD3 R11, R217, 0x8, RZ ;  /* 0x00000008d90b7810 */ /* 0x000fe20007ffe0ff */
[----:B----4-:R-:W-:Y:S01]  /*19700*/  @!P1 IMAD.MOV.U32 R2, RZ, RZ, R0 ;  /* 0x000000ffff029224 */ /* 0x010fe200078e0000 */
[----:B------:R-:W-:Y:S01]  /*19710*/  ISETP.GE.AND P4, PT, R15, c[0x0][0x3c8], PT ;  /* 0x0000f2000f007a0c */ /* 0x000fe20003f86270 */
[----:B------:R-:W-:Y:S01]  /*19720*/  @!P1 IMAD.MOV.U32 R3, RZ, RZ, R4 ;  /* 0x000000ffff039224 */ /* 0x000fe200078e0004 */
[C---:B------:R-:W-:Y:S02]  /*19730*/  IADD3 R13, R217.reuse, 0x20, RZ ;  /* 0x00000020d90d7810 */ /* 0x040fe40007ffe0ff */
[----:B------:R-:W-:Y:S01]  /*19740*/  SHF.R.S32.HI R11, RZ, 0x1f, R11 ;  /* 0x0000001fff0b7819 */ /* 0x000fe2000001140b */
[C---:B------:R-:W-:Y:S01]  /*19750*/  @!P1 IMAD.WIDE R2, R217.reuse, 0x4, R2 ;  /* 0x00000004d9029825 */ /* 0x040fe200078e0202 */
[----:B------:R-:W-:Y:S02]  /*19760*/  @!P0 LEA R6, P6, R10, R0, 0x2 ;  /* 0x000000000a068211 */ /* 0x000fe400078c10ff */
[----:B------:R-:W-:-:S02]  /*19770*/  IADD3 R5, R217, 0x28, RZ ;  /* 0x00000028d9057810 */ /* 0x000fc40007ffe0ff */
[----:B------:R-:W-:Y:S01]  /*19780*/  IADD3 R9, R217, 0x10, RZ ;  /* 0x00000010d9097810 */ /* 0x000fe20007ffe0ff */
[----:B------:R1:W-:Y:S01]  /*19790*/  @!P1 ST.E.64 [R2.64], R116 ;  /* 0x0000007402009985 */ /* 0x0003e2000c101b06 */
[----:B------:R-:W-:Y:S02]  /*197a0*/  ISETP.GE.AND P3, PT, R13, c[0x0][0x3c8], PT ;  /* 0x0000f2000d007a0c */ /* 0x000fe40003f66270 */
[----:B------:R-:W-:Y:S02]  /*197b0*/  @!P0 LEA.HI.X R7, R10, R4, R11, 0x2, P6 ;  /* 0x000000040a078211 */ /* 0x000fe400030f140b */
[----:B------:R-:W-:Y:S02]  /*197c0*/  ISETP.GE.AND P2, PT, R5, c[0x0][0x3c8], PT ;  /* 0x0000f20005007a0c */ /* 0x000fe40003f46270 */
[----:B------:R-:W-:Y:S01]  /*197d0*/  SHF.R.S32.HI R9, RZ, 0x1f, R9 ;  /* 0x0000001fff097819 */ /* 0x000fe20000011409 */
[----:B------:R4:W-:Y:S01]  /*197e0*/  @!P0 ST.E.64 [R6.64], R124 ;  /* 0x0000007c06008985 */ /* 0x0009e2000c101b06 */
[----:B--2---:R-:W-:-:S02]  /*197f0*/  IADD3 R16, R217, 0x18, RZ ;  /* 0x00000018d9107810 */ /* 0x004fc40007ffe0ff */
[C---:B------:R-:W-:Y:S02]  /*19800*/  IADD3 R12, R217.reuse, 0x30, RZ ;  /* 0x00000030d90c7810 */ /* 0x040fe40007ffe0ff */
[----:B------:R-:W-:Y:S02]  /*19810*/  SHF.R.S32.HI R16, RZ, 0x1f, R16 ;  /* 0x0000001fff107819 */ /* 0x000fe40000011410 */
[C---:B------:R-:W-:Y:S02]  /*19820*/  IADD3 R10, R217.reuse, 0x38, RZ ;  /* 0x00000038d90a7810 */ /* 0x040fe40007ffe0ff */
[C---:B------:R-:W-:Y:S02]  /*19830*/  IADD3 R14, R217.reuse, 0x20, RZ ;  /* 0x00000020d90e7810 */ /* 0x040fe40007ffe0ff */
[----:B------:R-:W-:Y:S02]  /*19840*/  IADD3 R11, R217, 0x28, RZ ;  /* 0x00000028d90b7810 */ /* 0x000fe40007ffe0ff */
[----:B------:R-:W-:-:S02]  /*19850*/  SHF.R.S32.HI R14, RZ, 0x1f, R14 ;  /* 0x0000001fff0e7819 */ /* 0x000fc4000001140e */
[----:B------:R-:W-:Y:S02]  /*19860*/  SHF.R.S32.HI R11, RZ, 0x1f, R11 ;  /* 0x0000001fff0b7819 */ /* 0x000fe4000001140b */
[----:B-1----:R-:W-:-:S04]  /*19870*/  @!P5 LEA R2, P1, R8, R0, 0x2 ;  /* 0x000000000802d211 */ /* 0x002fc800078210ff */
[----:B------:R-:W-:Y:S02]  /*19880*/  @!P5 LEA.HI.X R3, R8, R4, R9, 0x2, P1 ;  /* 0x000000040803d211 */ /* 0x000fe400008f1409 */
[C---:B------:R-:W-:Y:S02]  /*19890*/  @!P4 LEA R8, P0, R15.reuse, R0, 0x2 ;  /* 0x000000000f08c211 */ /* 0x040fe400078010ff */
[----:B------:R-:W-:Y:S01]  /*198a0*/  ISETP.GE.AND P1, PT, R12, c[0x0][0x3c8], PT ;  /* 0x0000f2000c007a0c */ /* 0x000fe20003f26270 */
[----:B------:R1:W-:Y:S01]  /*198b0*/  @!P5 ST.E.64 [R2.64], R128 ;  /* 0x000000800200d985 */ /* 0x0003e2000c101b06 */
[----:B------:R-:W-:Y:S02]  /*198c0*/  @!P4 LEA.HI.X R9, R15, R4, R16, 0x2, P0 ;  /* 0x000000040f09c211 */ /* 0x000fe400000f1410 */
[C---:B----4-:R-:W-:Y:S02]  /*198d0*/  @!P3 LEA R6, P6, R13.reuse, R0, 0x2 ;  /* 0x000000000d06b211 */ /* 0x050fe400078c10ff */
[----:B------:R-:W-:Y:S01]  /*198e0*/  ISETP.GE.AND P0, PT, R10, c[0x0][0x3c8], PT ;  /* 0x0000f2000a007a0c */ /* 0x000fe20003f06270 */
[----:B------:R2:W-:Y:S01]  /*198f0*/  @!P4 ST.E.64 [R8.64], R146 ;  /* 0x000000920800c985 */ /* 0x0005e2000c101b06 */
[----:B------:R-:W-:-:S02]  /*19900*/  @!P3 LEA.HI.X R7, R13, R4, R14, 0x2, P6 ;  /* 0x000000040d07b211 */ /* 0x000fc400030f140e */
[----:B------:R-:W-:Y:S02]  /*19910*/  IADD3 R13, R217, 0x30, RZ ;  /* 0x00000030d90d7810 */ /* 0x000fe40007ffe0ff */
[----:B------:R-:W-:Y:S01]  /*19920*/  ISETP.GE.AND P4, PT, R252, c[0x0][0x3c8], PT ;  /* 0x0000f200fc007a0c */ /* 0x000fe20003f86270 */
[----:B------:R4:W-:Y:S01]  /*19930*/  @!P3 ST.E.64 [R6.64], R22 ;  /* 0x000000160600b985 */ /* 0x0009e2000c101b06 */
[----:B------:R-:W-:Y:S02]  /*19940*/  SHF.R.S32.HI R13, RZ, 0x1f, R13 ;  /* 0x0000001fff0d7819 */ /* 0x000fe4000001140d */
[----:B-1----:R-:W-:-:S04]  /*19950*/  @!P2 LEA R2, P5, R5, R0, 0x2 ;  /* 0x000000000502a211 */ /* 0x002fc800078a10ff */
[----:B------:R-:W-:Y:S02]  /*19960*/  @!P2 LEA.HI.X R3, R5, R4, R11, 0x2, P5 ;  /* 0x000000040503a211 */ /* 0x000fe400028f140b */
[C---:B------:R-:W-:Y:S02]  /*19970*/  IADD3 R11, R217.reuse, 0x38, RZ ;  /* 0x00000038d90b7810 */ /* 0x040fe40007ffe0ff */
[-C--:B--2---:R-:W-:Y:S01]  /*19980*/  @!P1 LEA R8, P3, R12, R0.reuse, 0x2 ;  /* 0x000000000c089211 */ /* 0x084fe200078610ff */
[----:B------:R1:W-:Y:S01]  /*19990*/  @!P2 ST.E.64 [R2.64], R26 ;  /* 0x0000001a0200a985 */ /* 0x0003e2000c101b06 */
[----:B------:R-:W-:Y:S02]  /*199a0*/  IADD3 R5, R217, 0x50, RZ ;  /* 0x00000050d9057810 */ /* 0x000fe40007ffe0ff */
[----:B----4-:R-:W-:Y:S02]  /*199b0*/  @!P0 LEA R6, P2, R10, R0, 0x2 ;  /* 0x000000000a068211 */ /* 0x010fe400078410ff */
[----:B------:R-:W-:-:S02]  /*199c0*/  SHF.R.S32.HI R11, RZ, 0x1f, R11 ;  /* 0x0000001fff0b7819 */ /* 0x000fc4000001140b */
[-C--:B------:R-:W-:Y:S02]  /*199d0*/  @!P1 LEA.HI.X R9, R12, R4.reuse, R13, 0x2, P3 ;  /* 0x000000040c099211 */ /* 0x080fe400018f140d */
[----:B------:R-:W-:Y:S02]  /*199e0*/  ISETP.GE.AND P3, PT, R250, c[0x0][0x3c8], PT ;  /* 0x0000f200fa007a0c */ /* 0x000fe40003f66270 */
[----:B------:R-:W-:Y:S01]  /*199f0*/  ISETP.GE.AND P6, PT, R5, c[0x0][0x3c8], PT ;  /* 0x0000f20005007a0c */ /* 0x000fe20003fc6270 */
[----:B------:R2:W-:Y:S01]  /*19a00*/  @!P1 ST.E.64 [R8.64], R150 ;  /* 0x0000009608009985 */ /* 0x0005e2000c101b06 */
[----:B------:R-:W-:Y:S02]  /*19a10*/  @!P0 LEA.HI.X R7, R10, R4, R11, 0x2, P2 ;  /* 0x000000040a078211 */ /* 0x000fe400010f140b */
[----:B------:R-:W-:Y:S02]  /*19a20*/  SHF.R.S32.HI R12, RZ, 0x1f, R252 ;  /* 0x0000001fff0c7819 */ /* 0x000fe400000114fc */
[----:B------:R-:W-:Y:S01]  /*19a30*/  SHF.R.S32.HI R13, RZ, 0x1f, R5 ;  /* 0x0000001fff0d7819 */ /* 0x000fe20000011405 */
[----:B------:R4:W-:Y:S01]  /*19a40*/  @!P0 ST.E.64 [R6.64], R30 ;  /* 0x0000001e06008985 */ /* 0x0009e2000c101b06 */
[----:B------:R-:W-:-:S04]  /*19a50*/  @!P4 LEA R10, P0, R252, R0, 0x2 ;  /* 0x00000000fc0ac211 */ /* 0x000fc800078010ff */
[----:B------:R-:W-:Y:S02]  /*19a60*/  @!P4 LEA.HI.X R11, R252, R4, R12, 0x2, P0 ;  /* 0x00000004fc0bc211 */ /* 0x000fe400000f140c */
[----:B------:R-:W-:-:S03]  /*19a70*/  @!P6 LEA R16, P0, R5, R0, 0x2 ;  /* 0x000000000510e211 */ /* 0x000fc600078010ff */
[----:B------:R5:W-:Y:S01]  /*19a80*/  @!P4 ST.E.64 [R10.64], R38 ;  /* 0x000000260a00c985 */ /* 0x000be2000c101b06 */
[C---:B-1----:R-:W-:Y:S02]  /*19a90*/  IADD3 R3, R217.reuse, 0x58, RZ ;  /* 0x00000058d9037810 */ /* 0x042fe40007ffe0ff */
[----:B------:R-:W-:Y:S02]  /*19aa0*/  IADD3 R2, R217, 0x60, RZ ;  /* 0x00000060d9027810 */ /* 0x000fe40007ffe0ff */
[----:B------:R-:W-:Y:S02]  /*19ab0*/  ISETP.GE.AND P5, PT, R3, c[0x0][0x3c8], PT ;  /* 0x0000f20003007a0c */ /* 0x000fe40003fa6270 */
[----:B------:R-:W-:Y:S02]  /*19ac0*/  SHF.R.S32.HI R12, RZ, 0x1f, R3 ;  /* 0x0000001fff0c7819 */ /* 0x000fe40000011403 */
[----:B---3--:R-:W-:Y:S02]  /*19ad0*/  @!P6 LEA.HI.X R17, R5, R4, R13, 0x2, P0 ;  /* 0x000000040511e211 */ /* 0x008fe400000f140d */
[----:B------:R-:W-:-:S02]  /*19ae0*/  ISETP.GE.AND P4, PT, R2, c[0x0][0x3c8], PT ;  /* 0x0000f20002007a0c */ /* 0x000fc40003f86270 */
[C---:B--2---:R-:W-:Y:S02]  /*19af0*/  @!P3 LEA R8, P1, R250.reuse, R0, 0x2 ;  /* 0x00000000fa08b211 */ /* 0x044fe400078210ff */
[C---:B------:R-:W-:Y:S02]  /*19b00*/  IADD3 R5, R217.reuse, 0x70, RZ ;  /* 0x00000070d9057810 */ /* 0x040fe40007ffe0ff */
[----:B----4-:R-:W-:Y:S02]  /*19b10*/  SHF.R.S32.HI R7, RZ, 0x1f, R250 ;  /* 0x0000001fff077819 */ /* 0x010fe400000114fa */
[----:B------:R-:W-:Y:S02]  /*19b20*/  IADD3 R6, R217, 0x68, RZ ;  /* 0x00000068d9067810 */ /* 0x000fe40007ffe0ff */
[----:B------:R-:W-:Y:S02]  /*19b30*/  @!P3 LEA.HI.X R9, R250, R4, R7, 0x2, P1 ;  /* 0x00000004fa09b211 */ /* 0x000fe400008f1407 */
[----:B------:R-:W-:-:S02]  /*19b40*/  @!P5 LEA R14, P1, R3, R0, 0x2 ;  /* 0x00000000030ed211 */ /* 0x000fc400078210ff */
[----:B------:R-:W-:Y:S01]  /*19b50*/  ISETP.GE.AND P2, PT, R6, c[0x0][0x3c8], PT ;  /* 0x0000f20006007a0c */ /* 0x000fe20003f46270 */
[----:B------:R1:W-:Y:S01]  /*19b60*/  @!P3 ST.E.64 [R8.64], R34 ;  /* 0x000000220800b985 */ /* 0x0003e2000c101b06 */
[----:B------:R-:W-:Y:S02]  /*19b70*/  @!P5 LEA.HI.X R15, R3, R4, R12, 0x2, P1 ;  /* 0x00000004030fd211 */ /* 0x000fe400008f140c */
[----:B------:R-:W-:Y:S01]  /*19b80*/  ISETP.GE.AND P1, PT, R5, c[0x0][0x3c8], PT ;  /* 0x0000f20005007a0c */ /* 0x000fe20003f26270 */
[----:B------:R2:W-:Y:S01]  /*19b90*/  @!P6 ST.E.64 [R16.64], R46 ;  /* 0x0000002e1000e985 */ /* 0x0005e2000c101b06 */
[----:B------:R-:W-:Y:S02]  /*19ba0*/  @!P4 LEA R12, P0, R2, R0, 0x2 ;  /* 0x00000000020cc211 */ /* 0x000fe400078010ff */
[----:B------:R-:W-:Y:S01]  /*19bb0*/  IADD3 R3, R217, 0x78, RZ ;  /* 0x00000078d9037810 */ /* 0x000fe20007ffe0ff */
[----:B------:R3:W-:Y:S01]  /*19bc0*/  @!P5 ST.E.64 [R14.64], R42 ;  /* 0x0000002a0e00d985 */ /* 0x0007e2000c101b06 */
[----:B------:R-:W-:-:S03]  /*19bd0*/  SHF.R.S32.HI R7, RZ, 0x1f, R6 ;  /* 0x0000001fff077819 */ /* 0x000fc60000011406 */
[----:B-----5:R-:W-:-:S04]  /*19be0*/  @!P2 LEA R10, P3, R6, R0, 0x2 ;  /* 0x00000000060aa211 */ /* 0x020fc800078610ff */
[----:B------:R-:W-:Y:S02]  /*19bf0*/  @!P2 LEA.HI.X R11, R6, R4, R7, 0x2, P3 ;  /* 0x00000004060ba211 */ /* 0x000fe400018f1407 */
[----:B------:R-:W-:Y:S02]  /*19c00*/  IADD3 R7, R217, 0x88, RZ ;  /* 0x00000088d9077810 */ /* 0x000fe40007ffe0ff */
[----:B------:R-:W-:Y:S02]  /*19c10*/  SHF.R.S32.HI R6, RZ, 0x1f, R3 ;  /* 0x0000001fff067819 */ /* 0x000fe40000011403 */
[----:B------:R-:W-:Y:S02]  /*19c20*/  ISETP.GE.AND P5, PT, R7, c[0x0][0x3c8], PT ;  /* 0x0000f20007007a0c */ /* 0x000fe40003fa6270 */
[----:B-1----:R-:W-:Y:S02]  /*19c30*/  SHF.R.S32.HI R8, RZ, 0x1f, R2 ;  /* 0x0000001fff087819 */ /* 0x002fe40000011402 */
[----:B------:R-:W-:-:S02]  /*19c40*/  SHF.R.S32.HI R9, RZ, 0x1f, R5 ;  /* 0x0000001fff097819 */ /* 0x000fc40000011405 */
[C---:B------:R-:W-:Y:S02]  /*19c50*/  @!P4 LEA.HI.X R13, R2.reuse, R4, R8, 0x2, P0 ;  /* 0x00000004020dc211 */ /* 0x040fe400000f1408 */
[----:B------:R-:W-:Y:S02]  /*19c60*/  @!P1 LEA R18, P4, R5, R0, 0x2 ;  /* 0x0000000005129211 */ /* 0x000fe400078810ff */
[----:B------:R-:W-:Y:S02]  /*19c70*/  ISETP.GE.AND P0, PT, R3, c[0x0][0x3c8], PT ;  /* 0x0000f20003007a0c */ /* 0x000fe40003f06270 */
[----:B------:R-:W-:Y:S02]  /*19c80*/  @!P1 LEA.HI.X R19, R5, R4, R9, 0x2, P4 ;  /* 0x0000000405139211 */ /* 0x000fe400020f1409 */
[----:B------:R-:W-:Y:S02]  /*19c90*/  ISETP.GE.AND P4, PT, R2, c[0x0][0x3c8], PT ;  /* 0x0000f20002007a0c */ /* 0x000fe40003f86270 */
[----:B------:R-:W-:-:S02]  /*19ca0*/  IADD3 R8, R217, 0x80, RZ ;  /* 0x00000080d9087810 */ /* 0x000fc40007ffe0ff */
[----:B------:R-:W-:Y:S02]  /*19cb0*/  IADD3 R2, R217, 0x90, RZ ;  /* 0x00000090d9027810 */ /* 0x000fe40007ffe0ff */
[----:B------:R-:W-:Y:S02]  /*19cc0*/  ISETP.GE.AND P6, PT, R8, c[0x0][0x3c8], PT ;  /* 0x0000f20008007a0c */ /* 0x000fe40003fc6270 */
[----:B------:R-:W-:Y:S02]  /*19cd0*/  SHF.R.S32.HI R5, RZ, 0x1f, R8 ;  /* 0x0000001fff057819 */ /* 0x000fe40000011408 */
[----:B--2---:R-:W-:-:S03]  /*19ce0*/  @!P0 LEA R16, P3, R3, R0, 0x2 ;  /* 0x0000000003108211 */ /* 0x004fc600078610ff */
[----:B------:R1:W-:Y:S01]  /*19cf0*/  @!P4 ST.E.64 [R12.64], R54 ;  /* 0x000000360c00c985 */ /* 0x0003e2000c101b06 */
[----:B------:R-:W-:Y:S02]  /*19d00*/  @!P0 LEA.HI.X R17, R3, R4, R6, 0x2, P3 ;  /* 0x0000000403118211 */ /* 0x000fe400018f1406 */
[----:B------:R-:W-:Y:S01]  /*19d10*/  SHF.R.S32.HI R3, RZ, 0x1f, R7 ;  /* 0x0000001fff037819 */ /* 0x000fe20000011407 */
[----:B------:R2:W-:Y:S01]  /*19d20*/  @!P2 ST.E.64 [R10.64], R50 ;  /* 0x000000320a00a985 */ /* 0x0005e2000c101b06 */
[----:B------:R-:W-:Y:S02]  /*19d30*/  IADD3 R6, R217, 0x98, RZ ;  /* 0x00000098d9067810 */ /* 0x000fe40007ffe0ff */
[----:B---3--:R-:W-:Y:S01]  /*19d40*/  @!P6 LEA R14, P3, R8, R0, 0x2 ;  /* 0x00000000080ee211 */ /* 0x008fe200078610ff */
[----:B------:R-:W-:Y:S01]  /*19d50*/  @!P1 ST.E.64 [R18.64], R62 ;  /* 0x0000003e12009985 */ /* 0x000fe2000c101b06 */
[----:B------:R-:W-:Y:S02]  /*19d60*/  ISETP.GE.AND P4, PT, R6, c[0x0][0x3c8], PT ;  /* 0x0000f20006007a0c */ /* 0x000fe40003f86270 */
[----:B------:R-:W-:Y:S01]  /*19d70*/  @!P6 LEA.HI.X R15, R8, R4, R5, 0x2, P3 ;  /* 0x00000004080fe211 */ /* 0x000fe200018f1405 */
[----:B------:R3:W-:Y:S01]  /*19d80*/  @!P0 ST.E.64 [R16.64], R58 ;  /* 0x0000003a10008985 */ /* 0x0007e2000c101b06 */
[----:B------:R-:W-:-:S02]  /*19d90*/  SHF.R.S32.HI R9, RZ, 0x1f, R6 ;  /* 0x0000001fff097819 */ /* 0x000fc40000011406 */
[----:B------:R-:W-:Y:S01]  /*19da0*/  IADD3 R5, R217, 0xa8, RZ ;  /* 0x000000a8d9057810 */ /* 0x000fe20007ffe0ff */
[----:B------:R-:W-:Y:S01]  /*19db0*/  @!P6 ST.E.64 [R14.64], R70 ;  /* 0x000000460e00e985 */ /* 0x000fe2000c101b06 */
[----:B------:R-:W-:-:S05]  /*19dc0*/  ISETP.GE.AND P6, PT, R2, c[0x0][0x3c8], PT ;  /* 0x0000f20002007a0c */ /* 0x000fca0003fc6270 */
[----:B------:R-:W-:-:S04]  /*19dd0*/  @!P4 LEA R8, P1, R6, R0, 0x2 ;  /* 0x000000000608c211 */ /* 0x000fc800078210ff */
[----:B------:R-:W-:Y:S02]  /*19de0*/  @!P4 LEA.HI.X R9, R6, R4, R9, 0x2, P1 ;  /* 0x000000040609c211 */ /* 0x000fe400008f1409 */
[----:B------:R-:W-:Y:S02]  /*19df0*/  IADD3 R6, R217, 0xb8, RZ ;  /* 0x000000b8d9067810 */ /* 0x000fe40007ffe0ff */
[----:B-1----:R-:W-:-:S04]  /*19e00*/  @!P5 LEA R12, P2, R7, R0, 0x2 ;  /* 0x00000000070cd211 */ /* 0x002fc800078410ff */
[----:B------:R-:W-:Y:S02]  /*19e10*/  @!P5 LEA.HI.X R13, R7, R4, R3, 0x2, P2 ;  /* 0x00000004070dd211 */ /* 0x000fe400010f1403 */
[----:B------:R-:W-:Y:S02]  /*19e20*/  ISETP.GE.AND P2, PT, R2, c[0x0][0x3c8], PT ;  /* 0x0000f20002007a0c */ /* 0x000fe40003f46270 */
[----:B------:R-:W-:Y:S01]  /*19e30*/  IADD3 R3, R217, 0xa0, RZ ;  /* 0x000000a0d9037810 */ /* 0x000fe20007ffe0ff */
[----:B------:R1:W-:Y:S01]  /*19e40*/  @!P5 ST.E.64 [R12.64], R66 ;  /* 0x000000420c00d985 */ /* 0x0003e2000c101b06 */
[----:B------:R-:W-:Y:S02]  /*19e50*/  SHF.R.S32.HI R7, RZ, 0x1f, R2 ;  /* 0x0000001fff077819 */ /* 0x000fe40000011402 */
[----:B------:R-:W-:-:S07]  /*19e60*/  ISETP.GE.AND P3, PT, R3, c[0x0][0x3c8], PT ;  /* 0x0000f20003007a0c */ /* 0x000fce0003f66270 */
[----:B--2---:R-:W-:-:S04]  /*19e70*/  @!P2 LEA R10, P0, R2, R0, 0x2 ;  /* 0x00000000020aa211 */ /* 0x004fc800078010ff */
[----:B------:R-:W-:Y:S02]  /*19e80*/  @!P2 LEA.HI.X R11, R2, R4, R7, 0x2, P0 ;  /* 0x00000004020ba211 */ /* 0x000fe400000f1407 */
[----:B---3--:R-:W-:Y:S02]  /*19e90*/  @!P3 LEA R16, P0, R3, R0, 0x2 ;  /* 0x000000000310b211 */ /* 0x008fe400078010ff */
[----:B------:R-:W-:Y:S01]  /*19ea0*/  ISETP.GE.AND P2, PT, R5, c[0x0][0x3c8], PT ;  /* 0x0000f20005007a0c */ /* 0x000fe20003f46270 */
[----:B------:R2:W-:Y:S01]  /*19eb0*/  @!P6 ST.E.64 [R10.64], R78 ;  /* 0x0000004e0a00e985 */ /* 0x0005e2000c101b06 */
[C---:B------:R-:W-:Y:S02]  /*19ec0*/  IADD3 R7, R217.reuse, 0xb0, RZ ;  /* 0x000000b0d9077810 */ /* 0x040fe40007ffe0ff */
[----:B------:R-:W-:Y:S01]  /*19ed0*/  IADD3 R2, R217, 0xc8, RZ ;  /* 0x000000c8d9027810 */ /* 0x000fe20007ffe0ff */
[----:B------:R3:W-:Y:S01]  /*19ee0*/  @!P4 ST.E.64 [R8.64], R74 ;  /* 0x0000004a0800c985 */ /* 0x0007e2000c101b06 */
[----:B------:R-:W-:-:S02]  /*19ef0*/  ISETP.GE.AND P1, PT, R7, c[0x0][0x3c8], PT ;  /* 0x0000f20007007a0c */ /* 0x000fc40003f26270 */
[----:B-1----:R-:W-:Y:S02]  /*19f00*/  SHF.R.S32.HI R12, RZ, 0x1f, R3 ;  /* 0x0000001fff0c7819 */ /* 0x002fe40000011403 */
[----:B------:R-:W-:Y:S02]  /*19f10*/  SHF.R.S32.HI R13, RZ, 0x1f, R5 ;  /* 0x0000001fff0d7819 */ /* 0x000fe40000011405 */
[----:B------:R-:W-:Y:S02]  /*19f20*/  @!P3 LEA.HI.X R17, R3, R4, R12, 0x2, P0 ;  /* 0x000000040311b211 */ /* 0x000fe400000f140c */
[----:B------:R-:W-:Y:S02]  /*19f30*/  ISETP.GE.AND P0, PT, R6, c[0x0][0x3c8], PT ;  /* 0x0000f20006007a0c */ /* 0x000fe40003f06270 */
[----:B------:R-:W-:Y:S01]  /*19f40*/  IADD3 R3, R217, 0xc0, RZ ;  /* 0x000000c0d9037810 */ /* 0x000fe20007ffe0ff */
[----:B------:R1:W-:Y:S01]  /*19f50*/  @!P3 ST.E.64 [R16.64], R86 ;  /* 0x000000561000b985 */ /* 0x0003e2000c101b06 */
[----:B------:R-:W-:-:S02]  /*19f60*/  @!P2 LEA R14, P5, R5, R0, 0x2 ;  /* 0x00000000050ea211 */ /* 0x000fc400078a10ff */
[----:B------:R-:W-:Y:S02]  /*19f70*/  ISETP.GE.AND P6, PT, R3, c[0x0][0x3c8], PT ;  /* 0x0000f20003007a0c */ /* 0x000fe40003fc6270 */
[----:B------:R-:W-:Y:S02]  /*19f80*/  @!P2 LEA.HI.X R15, R5, R4, R13, 0x2, P5 ;  /* 0x00000004050fa211 */ /* 0x000fe400028f140d */
[----:B------:R-:W-:Y:S02]  /*19f90*/  SHF.R.S32.HI R5, RZ, 0x1f, R7 ;  /* 0x0000001fff057819 */ /* 0x000fe40000011407 */
[CC--:B------:R-:W-:Y:S01]  /*19fa0*/  @!P1 LEA R12, P5, R7.reuse, R0.reuse, 0x2 ;  /* 0x00000000070c9211 */ /* 0x0c0fe200078a10ff */
[----:B------:R4:W-:Y:S01]  /*19fb0*/  @!P2 ST.E.64 [R14.64], R82 ;  /* 0x000000520e00a985 */ /* 0x0009e2000c101b06 */
[----:B--2---:R-:W-:Y:S02]  /*19fc0*/  @!P0 LEA R10, P4, R6, R0, 0x2 ;  /* 0x00000000060a8211 */ /* 0x004fe400078810ff */
[----:B------:R-:W-:-:S02]  /*19fd0*/  @!P1 LEA.HI.X R13, R7, R4, R5, 0x2, P5 ;  /* 0x00000004070d9211 */ /* 0x000fc400028f1405 */
[----:B---3--:R-:W-:Y:S02]  /*19fe0*/  SHF.R.S32.HI R8, RZ, 0x1f, R6 ;  /* 0x0000001fff087819 */ /* 0x008fe40000011406 */
[----:B------:R-:W-:Y:S01]  /*19ff0*/  IADD3 R7, R217, 0xd0, RZ ;  /* 0x000000d0d9077810 */ /* 0x000fe20007ffe0ff */
[----:B------:R2:W-:Y:S01]  /*1a000*/  @!P1 ST.E.64 [R12.64], R154 ;  /* 0x0000009a0c009985 */ /* 0x0005e2000c101b06 */
[----:B------:R-:W-:Y:S02]  /*1a010*/  @!P0 LEA.HI.X R11, R6, R4, R8, 0x2, P4 ;  /* 0x00000004060b8211 */ /* 0x000fe400020f1408 */
[----:B------:R-:W-:Y:S02]  /*1a020*/  ISETP.GE.AND P4, PT, R2, c[0x0][0x3c8], PT ;  /* 0x0000f20002007a0c */ /* 0x000fe40003f86270 */
[----:B------:R-:W-:Y:S01]  /*1a030*/  SHF.R.S32.HI R6, RZ, 0x1f, R3 ;  /* 0x0000001fff067819 */ /* 0x000fe20000011403 */
[----:B------:R3:W-:Y:S01]  /*1a040*/  @!P0 ST.E.64 [R10.64], R90 ;  /* 0x0000005a0a008985 */ /* 0x0007e2000c101b06 */
[----:B------:R-:W-:-:S02]  /*1a050*/  ISETP.GE.AND P5, PT, R7, c[0x0][0x3c8], PT ;  /* 0x0000f20007007a0c */ /* 0x000fc40003fa6270 */
[----:B------:R-:W-:Y:S02]  /*1a060*/  IADD3 R8, R217, 0xd8, RZ ;  /* 0x000000d8d9087810 */ /* 0x000fe40007ffe0ff */
[----:B------:R-:W-:Y:S02]  /*1a070*/  SHF.R.S32.HI R5, RZ, 0x1f, R2 ;  /* 0x0000001fff057819 */ /* 0x000fe40000011402 */
[----:B------:R-:W-:-:S03]  /*1a080*/  SHF.R.S32.HI R9, RZ, 0x1f, R8 ;  /* 0x0000001fff097819 */ /* 0x000fc60000011408 */
[-C--:B-1----:R-:W-:Y:S02]  /*1a090*/  @!P4 LEA R16, P2, R2, R0.reuse, 0x2 ;  /* 0x000000000210c211 */ /* 0x082fe400078410ff */
[----:B------:R-:W-:Y:S02]  /*1a0a0*/  ISETP.GE.AND P4, PT, R8, c[0x0][0x3c8], PT ;  /* 0x0000f20008007a0c */ /* 0x000fe40003f86270 */
[----:B----4-:R-:W-:-:S04]  /*1a0b0*/  @!P6 LEA R14, P3, R3, R0, 0x2 ;  /* 0x00000000030ee211 */ /* 0x010fc800078610ff */
[----:B------:R-:W-:Y:S02]  /*1a0c0*/  @!P6 LEA.HI.X R15, R3, R4, R6, 0x2, P3 ;  /* 0x00000004030fe211 */ /* 0x000fe400018f1406 */
[----:B------:R-:W-:Y:S02]  /*1a0d0*/  ISETP.GE.AND P3, PT, R2, c[0x0][0x3c8], PT ;  /* 0x0000f20002007a0c */ /* 0x000fe40003f66270 */
[----:B------:R-:W-:Y:S01]  /*1a0e0*/  IADD3 R6, R217, 0xe0, RZ ;  /* 0x000000e0d9067810 */ /* 0x000fe20007ffe0ff */
[----:B------:R-:W-:Y:S01]  /*1a0f0*/  @!P6 ST.E.64 [R14.64], R158 ;  /* 0x0000009e0e00e985 */ /* 0x000fe2000c101b06 */
[----:B------:R-:W-:Y:S02]  /*1a100*/  SHF.R.S32.HI R3, RZ, 0x1f, R7 ;  /* 0x0000001fff037819 */ /* 0x000fe40000011407 */
[-C--:B--2---:R-:W-:Y:S02]  /*1a110*/  @!P5 LEA R12, P1, R7, R0.reuse, 0x2 ;  /* 0x00000000070cd211 */ /* 0x084fe400078210ff */
[----:B---3--:R-:W-:-:S02]  /*1a120*/  @!P4 LEA R10, P0, R8, R0, 0x2 ;  /* 0x00000000080ac211 */ /* 0x008fc400078010ff */
[-C--:B------:R-:W-:Y:S02]  /*1a130*/  @!P5 LEA.HI.X R13, R7, R4.reuse, R3, 0x2, P1 ;  /* 0x00000004070dd211 */ /* 0x080fe400008f1403 */
[C---:B------:R-:W-:Y:S02]  /*1a140*/  IADD3 R3, R217.reuse, 0xf0, RZ ;  /* 0x000000f0d9037810 */ /* 0x040fe40007ffe0ff */
[----:B------:R-:W-:Y:S02]  /*1a150*/  @!P3 LEA.HI.X R17, R2, R4, R5, 0x2, P2 ;  /* 0x000000040211b211 */ /* 0x000fe400010f1405 */
[----:B------:R-:W-:Y:S02]  /*1a160*/  ISETP.GE.AND P3, PT, R6, c[0x0][0x3c8], PT ;  /* 0x0000f20006007a0c */ /* 0x000fe40003f66270 */
[----:B------:R-:W-:Y:S02]  /*1a170*/  IADD3 R5, R217, 0xe8, RZ ;  /* 0x000000e8d9057810 */ /* 0x000fe40007ffe0ff */
[----:B------:R-:W-:-:S02]  /*1a180*/  ISETP.GE.AND P1, PT, R3, c[0x0][0x3c8], PT ;  /* 0x0000f20003007a0c */ /* 0x000fc40003f26270 */
[----:B------:R-:W-:Y:S02]  /*1a190*/  ISETP.GE.AND P2, PT, R5, c[0x0][0x3c8], PT ;  /* 0x0000f20005007a0c */ /* 0x000fe40003f46270 */
[----:B------:R-:W-:Y:S02]  /*1a1a0*/  @!P4 LEA.HI.X R11, R8, R4, R9, 0x2, P0 ;  /* 0x00000004080bc211 */ /* 0x000fe400000f1409 */
[----:B------:R-:W-:Y:S02]  /*1a1b0*/  SHF.R.S32.HI R7, RZ, 0x1f, R6 ;  /* 0x0000001fff077819 */ /* 0x000fe40000011406 */
[----:B------:R-:W-:Y:S02]  /*1a1c0*/  ISETP.GE.AND P6, PT, R2, c[0x0][0x3c8], PT ;  /* 0x0000f20002007a0c */ /* 0x000fe40003fc6270 */
[----:B------:R-:W-:-:S04]  /*1a1d0*/  @!P3 LEA R8, P0, R6, R0, 0x2 ;  /* 0x000000000608b211 */ /* 0x000fc800078010ff */
[----:B------:R-:W-:Y:S02]  /*1a1e0*/  @!P3 LEA.HI.X R9, R6, R4, R7, 0x2, P0 ;  /* 0x000000040609b211 */ /* 0x000fe400000f1407 */
[----:B------:R-:W-:Y:S02]  /*1a1f0*/  SHF.R.S32.HI R7, RZ, 0x1f, R5 ;  /* 0x0000001fff077819 */ /* 0x000fe40000011405 */
[----:B------:R-:W-:-:S03]  /*1a200*/  @!P2 LEA R6, P0, R5, R0, 0x2 ;  /* 0x000000000506a211 */ /* 0x000fc600078010ff */
[----:B------:R-:W-:Y:S01]  /*1a210*/  @!P6 ST.E.64 [R16.64], R168 ;  /* 0x000000a81000e985 */ /* 0x000fe2000c101b06 */
[----:B------:R-:W-:Y:S02]  /*1a220*/  @!P2 LEA.HI.X R7, R5, R4, R7, 0x2, P0 ;  /* 0x000000040507a211 */ /* 0x000fe400000f1407 */
[----:B------:R-:W-:Y:S01]  /*1a230*/  SHF.R.S32.HI R5, RZ, 0x1f, R3 ;  /* 0x0000001fff057819 */ /* 0x000fe20000011403 */
[----:B------:R-:W-:Y:S01]  /*1a240*/  @!P5 ST.E.64 [R12.64], R166 ;  /* 0x000000a60c00d985 */ /* 0x000fe2000c101b06 */
[----:B------:R-:W-:-:S03]  /*1a250*/  @!P1 LEA R2, P0, R3, R0, 0x2 ;  /* 0x0000000003029211 */ /* 0x000fc600078010ff */
[----:B------:R-:W-:Y:S01]  /*1a260*/  @!P4 ST.E.64 [R10.64], R114 ;  /* 0x000000720a00c985 */ /* 0x000fe2000c101b06 */
[----:B------:R-:W-:-:S03]  /*1a270*/  @!P1 LEA.HI.X R3, R3, R4, R5, 0x2, P0 ;  /* 0x0000000403039211 */ /* 0x000fc600000f1405 */
[----:B------:R-:W-:Y:S04]  /*1a280*/  @!P3 ST.E.64 [R8.64], R106 ;  /* 0x0000006a0800b985 */ /* 0x000fe8000c101b06 */
[----:B------:R-:W-:Y:S04]  /*1a290*/  @!P2 ST.E.64 [R6.64], R102 ;  /* 0x000000660600a985 */ /* 0x000fe8000c101b06 */
        /* <DEDUP_REMOVED lines=9> */
.L_x_1112:
        /* <DEDUP_REMOVED lines=19> */
.L_x_1133:
[----:B------:R-:W3:Y:S01]  /*1a460*/  S2R R22, SR_TID.X ;  /* 0x0000000000167919 */ /* 0x000ee20000002100 */
[----:B------:R-:W-:Y:S01]  /*1a470*/  BSSY B0, `(.L_x_1134) ;  /* 0x0000035000007945 */ /* 0x000fe20003800000 */
[----:B------:R-:W-:Y:S02]  /*1a480*/  SEL R15, R236, RZ, !P2 ;  /* 0x000000ffec0f7207 */ /* 0x000fe40005000000 */
[----:B------:R-:W-:-:S02]  /*1a490*/  SEL R20, R241, RZ, !P2 ;  /* 0x000000fff1147207 */ /* 0x000fc40005000000 */
[----:B-----5:R-:W-:Y:S02]  /*1a4a0*/  SHF.R.S32.HI R17, RZ, 0x1f, R6 ;  /* 0x0000001fff117819 */ /* 0x020fe40000011406 */
[----:B---3--:R-:W-:-:S13]  /*1a4b0*/  ISETP.GT.AND P0, PT, R22, 0x7f, PT ;  /* 0x0000007f1600780c */ /* 0x008fda0003f04270 */
        /* <DEDUP_REMOVED lines=8> */
[----:B------:R3:W4:Y:S08]  /*1a540*/  LDC.64 R8, c[0x0][R0+0x170] ;  /* 0x00005c0000087b82 */ /* 0x0007300000000a00 */
[----:B--2---:R3:W2:Y:S08]  /*1a550*/  LDC.64 R4, c[0x0][R0+0x168] ;  /* 0x00005a0000047b82 */ /* 0x0046b00000000a00 */
[----:B------:R3:W5:Y:S08]  /*1a560*/  LDC.64 R12, c[0x0][R0+0x178] ;  /* 0x00005e00000c7b82 */ /* 0x0007700000000a00 */
[----:B------:R3:W1:Y:S02]  /*1a570*/  LDC.64 R10, c[0x0][R0+0x160] ;  /* 0x00005800000a7b82 */ /* 0x0006640000000a00 */
[----:B---3--:R-:W-:-:S02]  /*1a580*/  IMAD.MOV.U32 R0, RZ, RZ, c[0x0][0x4e8] ;  /* 0x00013a00ff007624 */ /* 0x008fc400078e00ff */
[-C--:B----4-:R-:W-:Y:S02]  /*1a590*/  IMAD R7, R9, R15.reuse, RZ ;  /* 0x0000000f09077224 */ /* 0x090fe400078e02ff */
[----:B------:R-:W-:Y:S01]  /*1a5a0*/  IMAD.WIDE.U32 R2, R8, R15, RZ ;  /* 0x0000000f08027225 */ /* 0x000fe200078e00ff */
[----:B------:R-:W-:Y:S02]  /*1a5b0*/  ISETP.NE.AND P0, PT, R0, 0x1, PT ;  /* 0x000000010000780c */ /* 0x000fe40003f05270 */
[----:B------:R-:W-:Y:S01]  /*1a5c0*/  MOV R0, R14 ;  /* 0x0000000e00007202 */ /* 0x000fe20000000f00 */
[----:B------:R-:W-:Y:S01]  /*1a5d0*/  IMAD R8, R8, R20, R7 ;  /* 0x0000001408087224 */ /* 0x000fe200078e0207 */
[----:B------:R-:W-:Y:S01]  /*1a5e0*/  SEL R7, R251, RZ, P2 ;  /* 0x000000fffb077207 */ /* 0x000fe20001000000 */
[-C--:B--2---:R-:W-:Y:S02]  /*1a5f0*/  IMAD R9, R5, R239.reuse, RZ ;  /* 0x000000ef05097224 */ /* 0x084fe400078e02ff */
        /* <DEDUP_REMOVED lines=28> */
.L_x_1135:
[----:B------:R-:W-:Y:S05]  /*1a7c0*/  BSYNC B0 ;  /* 0x0000000000007941 */ /* 0x000fea0003800000 */
.L_x_1134:
[----:B------:R-:W-:-:S13]  /*1a7d0*/  ISETP.GT.AND P0, PT, R18, 0x1, PT ;  /* 0x000000011200780c */ /* 0x000fda0003f04270 */
[----:B------:R-:W-:Y:S05]  /*1a7e0*/  @P0 BRA `(.L_x_1127) ;  /* 0x000008b000000947 */ /* 0x000fea0003800000 */
[----:B-12---:R-:W-:Y:S01]  /*1a7f0*/  SHF.R.S32.HI R4, RZ, 0x1f, R22 ;  /* 0x0000001fff047819 */ /* 0x006fe20000011416 */
[----:B------:R-:W-:Y:S01]  /*1a800*/  IMAD R0, R17, c[0x0][0x3a0], RZ ;  /* 0x0000e80011007a24 */ /* 0x000fe200078e02ff */
[----:B------:R-:W-:Y:S01]  /*1a810*/  MOV R5, c[0x0][0x4e8] ;  /* 0x00013a0000057a02 */ /* 0x000fe20000000f00 */
[----:B------:R-:W-:Y:S01]  /*1a820*/  IMAD.WIDE.U32 R2, R6, c[0x0][0x3a0], RZ ;  /* 0x0000e80006027a25 */ /* 0x000fe200078e00ff */
[----:B------:R-:W-:Y:S02]  /*1a830*/  LEA.HI R4, R4, R22, RZ, 0x3 ;  /* 0x0000001604047211 */ /* 0x000fe400078f18ff */
[----:B------:R-:W-:Y:S01]  /*1a840*/  ISETP.NE.AND P0, PT, R5, 0x1, PT ;  /* 0x000000010500780c */ /* 0x000fe20003f05270 */
[----:B------:R-:W-:Y:S01]  /*1a850*/  IMAD R6, R6, c[0x0][0x3a4], R0 ;  /* 0x0000e90006067a24 */ /* 0x000fe200078e0200 */
[----:B------:R-:W-:Y:S01]  /*1a860*/  LOP3.LUT R0, R4, 0xfffffff8, RZ, 0xc0, !PT ;  /* 0xfffffff804007812 */ /* 0x000fe200078ec0ff */
[----:B------:R-:W-:-:S03]  /*1a870*/  IMAD R5, R20, c[0x0][0x3f0], RZ ;  /* 0x0000fc0014057a24 */ /* 0x000fc600078e02ff */
[----:B------:R-:W-:Y:S01]  /*1a880*/  IADD3 R0, -R0, R22, RZ ;  /* 0x0000001600007210 */ /* 0x000fe20007ffe1ff */
[----:B------:R-:W-:Y:S01]  /*1a890*/  IMAD R5, R15, c[0x0][0x3f4], R5 ;  /* 0x0000fd000f057a24 */ /* 0x000fe200078e0205 */
[----:B------:R-:W-:Y:S02]  /*1a8a0*/  IADD3 R3, R3, R6, RZ ;  /* 0x0000000603037210 */ /* 0x000fe40007ffe0ff */
[----:B------:R-:W-:-:S03]  /*1a8b0*/  LEA R0, R0, R211, 0x5 ;  /* 0x000000d300007211 */ /* 0x000fc600078e28ff */
[----:B------:R-:W-:-:S04]  /*1a8c0*/  IMAD.WIDE.U32 R2, R239, c[0x0][0x3e8], R2 ;  /* 0x0000fa00ef027a25 */ /* 0x000fc800078e0002 */
[----:B------:R-:W-:Y:S02]  /*1a8d0*/  IMAD.IADD R4, R233, 0x1, R0 ;  /* 0x00000001e9047824 */ /* 0x000fe400078e0200 */
[----:B------:R-:W-:Y:S02]  /*1a8e0*/  IMAD R3, R239, c[0x0][0x3ec], R3 ;  /* 0x0000fb00ef037a24 */ /* 0x000fe400078e0203 */
[----:B------:R-:W-:Y:S01]  /*1a8f0*/  @P0 IMAD.HI.U32 R6, R4, c[0x0][0x4ec], RZ ;  /* 0x00013b0004060a27 */ /* 0x000fe200078e00ff */
[----:B------:R-:W-:-:S03]  /*1a900*/  MOV R0, R4 ;  /* 0x0000000400007202 */ /* 0x000fc60000000f00 */
[----:B------:R-:W-:Y:S01]  /*1a910*/  IMAD.WIDE.U32 R2, R15, c[0x0][0x3f0], R2 ;  /* 0x0000fc000f027a25 */ /* 0x000fe200078e0002 */
[----:B------:R-:W-:Y:S02]  /*1a920*/  @P0 SHF.R.U32.HI R0, RZ, c[0x0][0x4f0], R6 ;  /* 0x00013c00ff000a19 */ /* 0x000fe40000011606 */
[----:B------:R-:W-:Y:S02]  /*1a930*/  IADD3 R15, R211, R233, RZ ;  /* 0x000000e9d30f7210 */ /* 0x000fe40007ffe0ff */
[--C-:B------:R-:W-:Y:S02]  /*1a940*/  SHF.R.S32.HI R6, RZ, 0x1f, R0.reuse ;  /* 0x0000001fff067819 */ /* 0x100fe40000011400 */
[----:B------:R-:W-:Y:S01]  /*1a950*/  IADD3 R3, R3, R5, RZ ;  /* 0x0000000503037210 */ /* 0x000fe20007ffe0ff */
[----:B------:R-:W-:Y:S02]  /*1a960*/  IMAD.MOV R5, RZ, RZ, -R0 ;  /* 0x000000ffff057224 */ /* 0x000fe400078e0a00 */
[----:B------:R-:W-:-:S02]  /*1a970*/  IMAD R6, R6, c[0x0][0x3e0], RZ ;  /* 0x0000f80006067a24 */ /* 0x000fc400078e02ff */
[----:B------:R-:W-:Y:S02]  /*1a980*/  IMAD R4, R5, c[0x0][0x4e8], R4 ;  /* 0x00013a0005047a24 */ /* 0x000fe400078e0204 */
[----:B------:R-:W-:-:S03]  /*1a990*/  IMAD.WIDE.U32 R2, R0, c[0x0][0x3e0], R2 ;  /* 0x0000f80000027a25 */ /* 0x000fc600078e0002 */
[----:B------:R-:W-:Y:S01]  /*1a9a0*/  SHF.R.S32.HI R5, RZ, 0x1f, R4 ;  /* 0x0000001fff057819 */ /* 0x000fe20000011404 */
[----:B------:R-:W-:-:S04]  /*1a9b0*/  IMAD R0, R0, c[0x0][0x3e4], R6 ;  /* 0x0000f90000007a24 */ /* 0x000fc800078e0206 */
[----:B------:R-:W-:Y:S01]  /*1a9c0*/  IMAD R5, R5, c[0x0][0x3d8], RZ ;  /* 0x0000f60005057a24 */ /* 0x000fe200078e02ff */
[----:B------:R-:W-:-:S05]  /*1a9d0*/  IADD3 R3, R3, R0, RZ ;  /* 0x0000000003037210 */ /* 0x000fca0007ffe0ff */
[----:B------:R-:W-:-:S04]  /*1a9e0*/  IMAD.WIDE.U32 R2, R4, c[0x0][0x3d8], R2 ;  /* 0x0000f60004027a25 */ /* 0x000fc800078e0002 */
[----:B------:R-:W-:Y:S01]  /*1a9f0*/  IMAD R4, R4, c[0x0][0x3dc], R5 ;  /* 0x0000f70004047a24 */ /* 0x000fe200078e0205 */
[----:B------:R-:W-:-:S04]  /*1aa00*/  LEA R16, P0, R2, c[0x0][0x380], 0x1 ;  /* 0x0000e00002107a11 */ /* 0x000fc800078008ff */
[----:B------:R-:W-:-:S04]  /*1aa10*/  IADD3 R4, R3, R4, RZ ;  /* 0x0000000403047210 */ /* 0x000fc80007ffe0ff */
[----:B------:R-:W-:Y:S01]  /*1aa20*/  LEA.HI.X R13, R2, c[0x0][0x384], R4, 0x1, P0 ;  /* 0x0000e100020d7a11 */ /* 0x000fe200000f0c04 */
[----:B------:R-:W-:Y:S05]  /*1aa30*/  BRA.DIV ~URZ, `(.L_x_1136) ;  /* 0x000023727f007947 */ /* 0x000fea000b800000 */
[----:B------:R1:W2:Y:S02]  /*1aa40*/  SHFL.IDX PT, R12, R13, RZ, 0x181f ;  /* 0x00181fff0d0c7589 */ /* 0x0002a400000e0000 */
.L_x_1191:
[----:B------:R-:W-:Y:S05]  /*1aa50*/  BRA.DIV ~URZ, `(.L_x_1137) ;  /* 0x000023c27f007947 */ /* 0x000fea000b800000 */
[----:B------:R3:W4:Y:S02]  /*1aa60*/  SHFL.IDX PT, R0, R16, RZ, 0x181f ;  /* 0x00181fff10007589 */ /* 0x00072400000e0000 */
.L_x_1192:
        /* <DEDUP_REMOVED lines=27> */
.L_x_1139:
[----:B------:R-:W-:Y:S05]  /*1ac20*/  BSYNC B0 ;  /* 0x0000000000007941 */ /* 0x000fea0003800000 */
.L_x_1138:
[----:B------:R-:W-:Y:S05]  /*1ac30*/  BRA.DIV ~URZ, `(.L_x_1140) ;  /* 0x000022427f007947 */ /* 0x000fea000b800000 */
[----:B--2---:R2:W1:Y:S04]  /*1ac40*/  SHFL.IDX PT, R12, R13, 0x1, 0x181f ;  /* 0x00381f000d0c7f89 */ /* 0x00446800000e0000 */
[----:B----4-:R2:W4:Y:S02]  /*1ac50*/  SHFL.IDX PT, R0, R16, 0x1, 0x181f ;  /* 0x00381f0010007f89 */ /* 0x01052400000e0000 */
.L_x_1193:
        /* <DEDUP_REMOVED lines=20> */
.L_x_1142:
[----:B------:R-:W-:Y:S05]  /*1ada0*/  BSYNC B0 ;  /* 0x0000000000007941 */ /* 0x000fea0003800000 */
.L_x_1141:
[----:B------:R-:W-:Y:S05]  /*1adb0*/  BRA.DIV ~URZ, `(.L_x_1143) ;  /* 0x000021827f007947 */ /* 0x000fea000b800000 */
[----:B-1----:R1:W2:Y:S02]  /*1adc0*/  SHFL.IDX PT, R12, R13, 0x2, 0x181f ;  /* 0x00581f000d0c7f89 */ /* 0x0022a400000e0000 */
.L_x_1194:
[----:B------:R-:W-:Y:S05]  /*1add0*/  BRA.DIV ~URZ, `(.L_x_1144) ;  /* 0x000021d27f007947 */ /* 0x000fea000b800000 */
[----:B----4-:R4:W1:Y:S02]  /*1ade0*/  SHFL.IDX PT, R0, R16, 0x2, 0x181f ;  /* 0x00581f0010007f89 */ /* 0x01086400000e0000 */
.L_x_1195:
        /* <DEDUP_REMOVED lines=20> */
.L_x_1146:
[----:B------:R-:W-:Y:S05]  /*1af30*/  BSYNC B0 ;  /* 0x0000000000007941 */ /* 0x000fea0003800000 */
.L_x_1145:
[----:B------:R-:W-:Y:S05]  /*1af40*/  BRA.DIV ~URZ, `(.L_x_1147) ;  /* 0x000020c27f007947 */ /* 0x000fea000b800000 */
[----:B--2---:R2:W3:Y:S04]  /*1af50*/  SHFL.IDX PT, R12, R13, 0x3, 0x181f ;  /* 0x00781f000d0c7f89 */ /* 0x0044e800000e0000 */
[----:B-1----:R2:W1:Y:S02]  /*1af60*/  SHFL.IDX PT, R0, R16, 0x3, 0x181f ;  /* 0x00781f0010007f89 */ /* 0x00246400000e0000 */
.L_x_1196:
        /* <DEDUP_REMOVED lines=19> */
.L_x_1127:
[----:B------:R-:W-:Y:S05]  /*1b0a0*/  BSYNC B1 ;  /* 0x0000000000017941 */ /* 0x000fea0003800000 */
.L_x_1111:
        /* <DEDUP_REMOVED lines=9> */
[----:B----4-:R-:W-:-:S04]  /*1b140*/  LOP3.LUT R14, R0, 0x1f, RZ, 0xc0, !PT ;  /* 0x0000001f000e7812 */ /* 0x010fc800078ec0ff */
[----:B------:R-:W-:Y:S01]  /*1b150*/  ISETP.NE.AND P6, PT, R14, 0x1f, PT ;  /* 0x0000001f0e00780c */ /* 0x000fe20003fc5270 */
[----:B------:R-:W-:Y:S10]  /*1b160*/  BRA.DIV ~URZ, `(.L_x_1149) ;  /* 0x00001f627f007947 */ /* 0x000ff4000b800000 */
[----:B------:R4:W3:Y:S02]  /*1b170*/  SHFL.IDX PT, R9, R21, RZ, 0x1f ;  /* 0x00001fff15097589 */ /* 0x0008e400000e0000 */
.L_x_1197:
[----:B------:R-:W-:Y:S05]  /*1b180*/  BRA.DIV ~URZ, `(.L_x_1150) ;  /* 0x00001fb27f007947 */ /* 0x000fea000b800000 */
[----:B------:R4:W3:Y:S02]  /*1b190*/  SHFL.IDX PT, R8, R21, 0x1, 0x1f ;  /* 0x00201f0015087f89 */ /* 0x0008e400000e0000 */
.L_x_1198:
[----:B-1----:R-:W-:Y:S02]  /*1b1a0*/  IMAD.IADD R0, R235, 0x1, R14 ;  /* 0x00000001eb007824 */ /* 0x002fe400078e020e */
[----:B------:R-:W-:-:S03]  /*1b1b0*/  IMAD.MOV.U32 R6, RZ, RZ, RZ ;  /* 0x000000ffff067224 */ /* 0x000fc600078e00ff */
[----:B------:R-:W-:-:S13]  /*1b1c0*/  ISETP.GE.OR P0, PT, R0, c[0x0][0x53c], !P6 ;  /* 0x00014f0000007a0c */ /* 0x000fda0007706670 */
[----:B--2---:R-:W-:Y:S01]  /*1b1d0*/  @!P0 MOV R2, 0x4 ;  /* 0x0000000400028802 */ /* 0x004fe20000000f00 */
[----:B------:R-:W-:-:S04]  /*1b1e0*/  @!P0 IMAD.MOV.U32 R4, RZ, RZ, 0x4 ;  /* 0x00000004ff048424 */ /* 0x000fc800078e00ff */
[----:B------:R-:W-:-:S04]  /*1b1f0*/  @!P0 IMAD.WIDE R4, R0, R4, c[0x0][0x580] ;  /* 0x0001600000048625 */ /* 0x000fc800078e0204 */
[----:B------:R-:W-:Y:S01]  /*1b200*/  @!P0 IMAD.WIDE R2, R0, R2, c[0x0][0x578] ;  /* 0x00015e0000028625 */ /* 0x000fe200078e0202 */
[----:B------:R-:W2:Y:S04]  /*1b210*/  @!P0 LDG.E R6, [R4.64] ;  /* 0x0000000604068981 */ /* 0x000ea8000c1e1900 */
[----:B------:R-:W2:Y:S01]  /*1b220*/  @!P0 LDG.E R7, [R2.64] ;  /* 0x0000000602078981 */ /* 0x000ea2000c1e1900 */
[C---:B------:R-:W-:Y:S02]  /*1b230*/  ISETP.GE.U32.AND P4, PT, R14.reuse, 0x10, PT ;  /* 0x000000100e00780c */ /* 0x040fe40003f86070 */
[C---:B------:R-:W-:Y:S02]  /*1b240*/  ISETP.GE.U32.AND P3, PT, R14.reuse, 0x8, PT ;  /* 0x000000080e00780c */ /* 0x040fe40003f66070 */
[----:B------:R-:W-:-:S02]  /*1b250*/  ISETP.GE.U32.AND P2, PT, R14, 0x4, PT ;  /* 0x000000040e00780c */ /* 0x000fc40003f46070 */
[C---:B------:R-:W-:Y:S02]  /*1b260*/  ISETP.GE.U32.AND P1, PT, R14.reuse, 0x2, PT ;  /* 0x000000020e00780c */ /* 0x040fe40003f26070 */
[----:B------:R-:W-:Y:S02]  /*1b270*/  ISETP.NE.AND P5, PT, R14, RZ, PT ;  /* 0x000000ff0e00720c */ /* 0x000fe40003fa5270 */
[----:B------:R-:W-:Y:S01]  /*1b280*/  MOV R13, RZ ;  /* 0x000000ff000d7202 */ /* 0x000fe20000000f00 */
[----:B--2---:R-:W-:Y:S01]  /*1b290*/  IMAD R0, R7, R6, RZ ;  /* 0x0000000607007224 */ /* 0x004fe200078e02ff */
[----:B------:R-:W-:Y:S07]  /*1b2a0*/  BRA.DIV ~URZ, `(.L_x_1151) ;  /* 0x00001f027f007947 */ /* 0x000fee000b800000 */
[----:B------:R1:W2:Y:S02]  /*1b2b0*/  SHFL.UP PT, R4, R0, 0x1, RZ ;  /* 0x0420000000047989 */ /* 0x0002a400000e00ff */
.L_x_1199:
        /* <DEDUP_REMOVED lines=16> */
.L_x_1200:
[----:B--2---:R-:W-:Y:S01]  /*1b3c0*/  IMAD R0, R0, c[0x0][0x538], RZ ;  /* 0x00014e0000007a24 */ /* 0x004fe200078e02ff */
[----:B------:R-:W-:Y:S04]  /*1b3d0*/  BSSY B1, `(.L_x_1153) ;  /* 0x00000c7000017945 */ /* 0x000fe80003800000 */
[----:B---3--:R-:W-:-:S04]  /*1b3e0*/  IADD3 R8, R0, R8, RZ ;  /* 0x0000000800087210 */ /* 0x008fc80007ffe0ff */
[----:B------:R-:W-:-:S13]  /*1b3f0*/  ISETP.GT.AND P0, PT, R8, R9, PT ;  /* 0x000000090800720c */ /* 0x000fda0003f04270 */
[----:B------:R-:W-:Y:S05]  /*1b400*/  @P0 BRA `(.L_x_1154) ;  /* 0x0000024000000947 */ /* 0x000fea0003800000 */
.L_x_1158:
        /* <DEDUP_REMOVED lines=16> */
.L_x_1201:
        /* <DEDUP_REMOVED lines=16> */
.L_x_1202:
[----:B--2---:R-:W-:-:S05]  /*1b610*/  IMAD R0, R0, c[0x0][0x538], RZ ;  /* 0x00014e0000007a24 */ /* 0x004fca00078e02ff */
[----:B------:R-:W-:-:S04]  /*1b620*/  IADD3 R8, R0, R8, RZ ;  /* 0x0000000800087210 */ /* 0x000fc80007ffe0ff */
[----:B------:R-:W-:-:S13]  /*1b630*/  ISETP.GT.AND P0, PT, R8, R9, PT ;  /* 0x000000090800720c */ /* 0x000fda0003f04270 */
[----:B-1--4-:R-:W-:Y:S05]  /*1b640*/  @!P0 BRA `(.L_x_1158) ;  /* 0xfffffdc000008947 */ /* 0x012fea000383ffff */
.L_x_1154:
[----:B------:R-:W-:-:S05]  /*1b650*/  IADD3 R12, -R0, R8, RZ ;  /* 0x00000008000c7210 */ /* 0x000fca0007ffe1ff */
[----:B------:R-:W-:-:S05]  /*1b660*/  IMAD R0, R4, c[0x0][0x538], R12 ;  /* 0x00014e0004007a24 */ /* 0x000fca00078e020c */
[----:B------:R-:W-:Y:S01]  /*1b670*/  ISETP.GT.AND P0, PT, R0, R9, PT ;  /* 0x000000090000720c */ /* 0x000fe20003f04270 */
[----:B------:R-:W-:-:S12]  /*1b680*/  BRA.DIV ~URZ, `(.L_x_1159) ;  /* 0x00001ef27f007947 */ /* 0x000fd8000b800000 */
[----:B------:R-:W-:-:S04]  /*1b690*/  VOTE.ANY R10, PT, !P0 ;  /* 0x00000000000a7806 */ /* 0x000fc800040e0100 */
.L_x_1203:
[----:B------:R-:W2:Y:S02]  /*1b6a0*/  POPC R8, R10 ;  /* 0x0000000a00087309 */ /* 0x000ea40000000000 */
[----:B--2---:R-:W-:Y:S01]  /*1b6b0*/  IADD3 R235, R8, R235, RZ ;  /* 0x000000eb08eb7210 */ /* 0x004fe20007ffe0ff */
[----:B------:R-:W-:Y:S05]  /*1b6c0*/  BRA.DIV ~URZ, `(.L_x_1160) ;  /* 0x00001f027f007947 */ /* 0x000fea000b800000 */
[----:B------:R2:W3:Y:S04]  /*1b6d0*/  SHFL.IDX PT, R11, R6, R8, 0x1f ;  /* 0x00001f08060b7589 */ /* 0x0004e800000e0000 */
[----:B------:R2:W1:Y:S02]  /*1b6e0*/  SHFL.IDX PT, R7, R7, R8, 0x1f ;  /* 0x00001f0807077589 */ /* 0x00046400000e0000 */
.L_x_1204:
[----:B------:R-:W-:Y:S01]  /*1b6f0*/  ISETP.NE.AND P0, PT, R10, RZ, PT ;  /* 0x000000ff0a00720c */ /* 0x000fe20003f05270 */
[----:B------:R-:W-:-:S12]  /*1b700*/  BSSY B0, `(.L_x_1161) ;  /* 0x0000005000007945 */ /* 0x000fd80003800000 */
[----:B------:R-:W-:Y:S05]  /*1b710*/  @!P0 BRA `(.L_x_1162) ;  /* 0x0000003000008947 */ /* 0x000fea0003800000 */
[----:B------:R-:W-:Y:S01]  /*1b720*/  IADD3 R3, R8, -0x1, RZ ;  /* 0xffffffff08037810 */ /* 0x000fe20007ffe0ff */
[----:B------:R-:W-:Y:S05]  /*1b730*/  BRA.DIV ~URZ, `(.L_x_1163) ;  /* 0x00001f627f007947 */ /* 0x000fea000b800000 */
[----:B------:R2:W4:Y:S02]  /*1b740*/  SHFL.IDX PT, R13, R4, R3, 0x1f ;  /* 0x00001f03040d7589 */ /* 0x00052400000e0000 */
.L_x_1162:
[----:B------:R-:W-:Y:S05]  /*1b750*/  BSYNC B0 ;  /* 0x0000000000007941 */ /* 0x000fea0003800000 */
.L_x_1161:
[----:B-1----:R-:W-:Y:S01]  /*1b760*/  ISETP.NE.AND P0, PT, R7, 0x1, PT ;  /* 0x000000010700780c */ /* 0x002fe20003f05270 */
[----:B----4-:R-:W-:Y:S01]  /*1b770*/  IMAD R232, R13, c[0x0][0x538], R12 ;  /* 0x00014e000de87a24 */ /* 0x010fe200078e020c */
        /* <DEDUP_REMOVED lines=65> */
.L_x_1165:
        /* <DEDUP_REMOVED lines=67> */
.L_x_1166:
[----:B------:R-:W-:Y:S05]  /*1bfc0*/  BSYNC B0 ;  /* 0x0000000000007941 */ /* 0x000fea0003800000 */
.L_x_1164:
[----:B------:R-:W-:-:S04]  /*1bfd0*/  LOP3.LUT R2, RZ, R2, RZ, 0x33, !PT ;  /* 0x00000002ff027212 */ /* 0x000fc800078e33ff */
[----:B------:R-:W-:Y:S01]  /*1bfe0*/  IADD3 R233, R2, R11, RZ ;  /* 0x0000000b02e97210 */ /* 0x000fe20007ffe0ff */
[----:B------:R-:W-:Y:S05]  /*1bff0*/  BRA `(.L_x_1167) ;  /* 0x0000004000007947 */ /* 0x000fea0003800000 */
.L_x_1155:
[----:B------:R-:W-:Y:S01]  /*1c000*/  IMAD.MOV.U32 R232, RZ, RZ, R9 ;  /* 0x000000ffffe87224 */ /* 0x000fe200078e0009 */
[----:B------:R-:W-:Y:S01]  /*1c010*/  MOV R234, RZ ;  /* 0x000000ff00ea7202 */ /* 0x000fe20000000f00 */
[----:B------:R-:W-:Y:S01]  /*1c020*/  IMAD.MOV.U32 R233, RZ, RZ, RZ ;  /* 0x000000ffffe97224 */ /* 0x000fe200078e00ff */
[----:B------:R-:W-:Y:S02]  /*1c030*/  MOV R235, c[0x0][0x53c] ;  /* 0x00014f0000eb7a02 */ /* 0x000fe40000000f00 */
.L_x_1167:
[----:B------:R-:W-:Y:S05]  /*1c040*/  BSYNC B1 ;  /* 0x0000000000017941 */ /* 0x000fea0003800000 */
.L_x_1153:
[----:B------:R-:W-:Y:S01]  /*1c050*/  WARPSYNC 0xffffffff ;  /* 0xffffffff00007948 */ /* 0x000fe20003800000 */
[----:B------:R-:W-:Y:S01]  /*1c060*/  BAR.SYNC.DEFER_BLOCKING 0x4, 0x100 ;  /* 0x0104000000007b1d */ /* 0x000fe20000010000 */
[----:B------:R-:W-:-:S13]  /*1c070*/  ISETP.NE.AND P0, PT, R14, RZ, PT ;  /* 0x000000ff0e00720c */ /* 0x000fda0003f05270 */
[----:B------:R2:W-:Y:S04]  /*1c080*/  @!P0 STS.128 [0x20080], R232 ;  /* 0x020080e8ff008388 */ /* 0x0005e80000000c00 */
[----:B------:R-:W-:Y:S06]  /*1c090*/  BAR.ARV 0x5, 0x100 ;  /* 0x0144000000007b1d */ /* 0x000fec0000002000 */
.L_x_1148:
[----:B-1----:R-:W-:-:S13]  /*1c0a0*/  ISETP.GE.AND P0, PT, R235, c[0x0][0x53c], PT ;  /* 0x00014f00eb007a0c */ /* 0x002fda0003f06270 */
[----:B--234-:R-:W-:Y:S01]  /*1c0b0*/  @P0 CALL.REL.NOINC `(.L_x_1168) ;  /* 0x0000001000000944 */ /* 0x01cfe20003c00000 */
[----:B------:R-:W-:Y:S05]  /*1c0c0*/  BRA `(.L_x_1169) ;  /* 0xfffe575000007947 */ /* 0x000fea000383ffff */
.L_x_1168:
[----:B------:R-:W-:Y:S05]  /*1c0d0*/  EXIT ;  /* 0x000000000000794d */ /* 0x000fea0003800000 */
.L_x_985:
[----:B------:R-:W-:Y:S01]  /*1c0e0*/  IMAD.MOV.U32 R0, RZ, RZ, R5 ;  /* 0x000000ffff007224 */ /* 0x000fe200078e0005 */
[----:B------:R-:W-:Y:S02]  /*1c0f0*/  MOV R2, 0x1 ;  /* 0x0000000100027802 */ /* 0x000fe40000000f00 */
[----:B------:R-:W-:Y:S02]  /*1c100*/  MOV R3, 0x1c120 ;  /* 0x0001c12000037802 */ /* 0x000fe40000000f00 */
[----:B--2---:R-:W-:Y:S05]  /*1c110*/  CALL.REL.NOINC `($__internal_24_$__cuda_sm70_shflsync_up_p) ;  /* 0x0000168000007944 */ /* 0x004fea0003c00000 */
[----:B------:R-:W-:Y:S01]  /*1c120*/  MOV R0, R4 ;  /* 0x0000000400007202 */ /* 0x000fe20000000f00 */
[----:B------:R-:W-:Y:S05]  /*1c130*/  BRA `(.L_x_1170) ;  /* 0xfffe430000007947 */ /* 0x000fea000383ffff */
.L_x_986:
[----:B------:R-:W-:Y:S01]  /*1c140*/  IMAD.MOV.U32 R0, RZ, RZ, R5 ;  /* 0x000000ffff007224 */ /* 0x000fe200078e0005 */
[----:B------:R-:W-:Y:S02]  /*1c150*/  MOV R2, 0x2 ;  /* 0x0000000200027802 */ /* 0x000fe40000000f00 */
[----:B------:R-:W-:Y:S02]  /*1c160*/  MOV R3, 0x1c180 ;  /* 0x0001c18000037802 */ /* 0x000fe40000000f00 */
[----:B--2---:R-:W-:Y:S05]  /*1c170*/  CALL.REL.NOINC `($__internal_24_$__cuda_sm70_shflsync_up_p) ;  /* 0x0000162000007944 */ /* 0x004fea0003c00000 */
[----:B------:R-:W-:Y:S01]  /*1c180*/  SEL R0, R4, RZ, P4 ;  /* 0x000000ff04007207 */ /* 0x000fe20002000000 */
[----:B------:R-:W-:Y:S01]  /*1c190*/  IMAD.MOV.U32 R2, RZ, RZ, 0x4 ;  /* 0x00000004ff027424 */ /* 0x000fe200078e00ff */
[----:B------:R-:W-:-:S03]  /*1c1a0*/  MOV R3, 0x1c1d0 ;  /* 0x0001c1d000037802 */ /* 0x000fc60000000f00 */
[----:B------:R-:W-:Y:S02]  /*1c1b0*/  IMAD.IADD R0, R5, 0x1, R0 ;  /* 0x0000000105007824 */ /* 0x000fe400078e0200 */
[----:B------:R-:W-:Y:S05]  /*1c1c0*/  CALL.REL.NOINC `($__internal_24_$__cuda_sm70_shflsync_up_p) ;  /* 0x000015d000007944 */ /* 0x000fea0003c00000 */
        /* <DEDUP_REMOVED lines=13> */
[----:B------:R-:W-:Y:S01]  /*1c2a0*/  IMAD.IADD R4, R0, 0x1, R4 ;  /* 0x0000000100047824 */ /* 0x000fe200078e0204 */
[----:B------:R-:W-:-:S03]  /*1c2b0*/  MOV R0, 0x1f ;  /* 0x0000001f00007802 */ /* 0x000fc60000000f00 */
[----:B------:R-:W-:Y:S02]  /*1c2c0*/  IMAD.MOV.U32 R5, RZ, RZ, R4 ;  /* 0x000000ffff057224 */ /* 0x000fe400078e0004 */
[----:B------:R-:W-:Y:S05]  /*1c2d0*/  CALL.REL.NOINC `($__internal_23_$__cuda_sm70_shflsync_idx_p) ;  /* 0x0000147000007944 */ /* 0x000fea0003c00000 */
[----:B------:R-:W-:Y:S05]  /*1c2e0*/  BRA `(.L_x_1171) ;  /* 0xfffe425000007947 */ /* 0x000fea000383ffff */
.L_x_988:
[----:B------:R-:W-:Y:S02]  /*1c2f0*/  SEL R0, RZ, 0x1, P0 ;  /* 0x00000001ff007807 */ /* 0x000fe40000000000 */
[----:B------:R-:W-:Y:S02]  /*1c300*/  MOV R2, 0x1c320 ;  /* 0x0001c32000027802 */ /* 0x000fe40000000f00 */
[----:B--2---:R-:W-:Y:S05]  /*1c310*/  CALL.REL.NOINC `($__internal_25_$__cuda_sm70_votesync_ballot) ;  /* 0x000014f000007944 */ /* 0x004fea0003c00000 */
[----:B------:R-:W-:Y:S01]  /*1c320*/  MOV R10, R0 ;  /* 0x00000000000a7202 */ /* 0x000fe20000000f00 */
[----:B------:R-:W-:Y:S05]  /*1c330*/  BRA `(.L_x_1172) ;  /* 0xfffe429000007947 */ /* 0x000fea000383ffff */
.L_x_989:
[----:B------:R-:W-:Y:S01]  /*1c340*/  IMAD.MOV.U32 R5, RZ, RZ, R9 ;  /* 0x000000ffff057224 */ /* 0x000fe200078e0009 */
[----:B------:R-:W-:Y:S01]  /*1c350*/  MOV R3, R6 ;  /* 0x0000000600037202 */ /* 0x000fe20000000f00 */
[----:B------:R-:W-:Y:S01]  /*1c360*/  IMAD.MOV.U32 R0, RZ, RZ, 0x1f ;  /* 0x0000001fff007424 */ /* 0x000fe200078e00ff */
[----:B------:R-:W-:Y:S02]  /*1c370*/  MOV R2, 0x1c390 ;  /* 0x0001c39000027802 */ /* 0x000fe40000000f00 */
[----:B------:R-:W-:Y:S05]  /*1c380*/  CALL.REL.NOINC `($__internal_23_$__cuda_sm70_shflsync_idx_p) ;  /* 0x000013c000007944 */ /* 0x000fea0003c00000 */
[----:B------:R-:W-:Y:S01]  /*1c390*/  IMAD.MOV.U32 R233, RZ, RZ, R0 ;  /* 0x000000ffffe97224 */ /* 0x000fe200078e0000 */
[----:B------:R-:W-:Y:S01]  /*1c3a0*/  MOV R5, R8 ;  /* 0x0000000800057202 */ /* 0x000fe20000000f00 */
[----:B------:R-:W-:Y:S01]  /*1c3b0*/  IMAD.MOV.U32 R7, RZ, RZ, RZ ;  /* 0x000000ffff077224 */ /* 0x000fe200078e00ff */
[----:B------:R-:W-:Y:S01]  /*1c3c0*/  MOV R3, R6 ;  /* 0x0000000600037202 */ /* 0x000fe20000000f00 */
[----:B------:R-:W-:Y:S01]  /*1c3d0*/  IMAD.MOV.U32 R0, RZ, RZ, 0x1f ;  /* 0x0000001fff007424 */ /* 0x000fe200078e00ff */
[----:B------:R-:W-:-:S02]  /*1c3e0*/  MOV R2, 0x1c400 ;  /* 0x0001c40000027802 */ /* 0x000fc40000000f00 */
[----:B------:R-:W-:Y:S05]  /*1c3f0*/  CALL.REL.NOINC `($__internal_23_$__cuda_sm70_shflsync_idx_p) ;  /* 0x0000135000007944 */ /* 0x000fea0003c00000 */
[----:B------:R-:W-:Y:S01]  /*1c400*/  MOV R9, R0 ;  /* 0x0000000000097202 */ /* 0x000fe20000000f00 */
[----:B------:R-:W-:Y:S05]  /*1c410*/  BRA `(.L_x_1173) ;  /* 0xfffe421000007947 */ /* 0x000fea000383ffff */
.L_x_992:
[----:B------:R-:W-:Y:S01]  /*1c420*/  IMAD.MOV.U32 R5, RZ, RZ, R4 ;  /* 0x000000ffff057224 */ /* 0x000fe200078e0004 */
[----:B------:R-:W-:-:S02]  /*1c430*/  MOV R0, 0x1f ;  /* 0x0000001f00007802 */ /* 0x000fc40000000f00 */
[----:B------:R-:W-:Y:S02]  /*1c440*/  MOV R2, 0x1c460 ;  /* 0x0001c46000027802 */ /* 0x000fe40000000f00 */
[----:B-123--:R-:W-:Y:S05]  /*1c450*/  CALL.REL.NOINC `($__internal_23_$__cuda_sm70_shflsync_idx_p) ;  /* 0x000012f000007944 */ /* 0x00efea0003c00000 */
[----:B------:R-:W-:Y:S01]  /*1c460*/  MOV R7, R0 ;  /* 0x0000000000077202 */ /* 0x000fe20000000f00 */
[----:B------:R-:W-:Y:S05]  /*1c470*/  BRA `(.L_x_991) ;  /* 0xfffe421000007947 */ /* 0x000fea000383ffff */
.L_x_1025:
[----:B------:R-:W-:Y:S01]  /*1c480*/  IMAD.MOV.U32 R5, RZ, RZ, R14 ;  /* 0x000000ffff057224 */ /* 0x000fe200078e000e */
[----:B------:R-:W-:Y:S01]  /*1c490*/  MOV R3, RZ ;  /* 0x000000ff00037202 */ /* 0x000fe20000000f00 */
[----:B------:R-:W-:Y:S01]  /*1c4a0*/  IMAD.MOV.U32 R0, RZ, RZ, 0x181f ;  /* 0x0000181fff007424 */ /* 0x000fe200078e00ff */
[----:B------:R-:W-:Y:S02]  /*1c4b0*/  MOV R2, 0x1c4d0 ;  /* 0x0001c4d000027802 */ /* 0x000fe40000000f00 */
[----:B-----5:R-:W-:Y:S05]  /*1c4c0*/  CALL.REL.NOINC `($__internal_23_$__cuda_sm70_shflsync_idx_p) ;  /* 0x0000128000007944 */ /* 0x020fea0003c00000 */
[----:B------:R-:W-:Y:S01]  /*1c4d0*/  MOV R12, R0 ;  /* 0x00000000000c7202 */ /* 0x000fe20000000f00 */
[----:B------:R-:W-:Y:S05]  /*1c4e0*/  BRA `(.L_x_1174) ;  /* 0xfffea2b000007947 */ /* 0x000fea000383ffff */
.L_x_1026:
[----:B------:R-:W-:Y:S01]  /*1c4f0*/  IMAD.MOV.U32 R5, RZ, RZ, R17 ;  /* 0x000000ffff057224 */ /* 0x000fe200078e0011 */
[----:B------:R-:W-:Y:S01]  /*1c500*/  MOV R3, RZ ;  /* 0x000000ff00037202 */ /* 0x000fe20000000f00 */
[----:B------:R-:W-:Y:S01]  /*1c510*/  IMAD.MOV.U32 R0, RZ, RZ, 0x181f ;  /* 0x0000181fff007424 */ /* 0x000fe200078e00ff */
[----:B------:R-:W-:Y:S02]  /*1c520*/  MOV R2, 0x1c540 ;  /* 0x0001c54000027802 */ /* 0x000fe40000000f00 */
[----:B-12--5:R-:W-:Y:S05]  /*1c530*/  CALL.REL.NOINC `($__internal_23_$__cuda_sm70_shflsync_idx_p) ;  /* 0x0000121000007944 */ /* 0x026fea0003c00000 */
[----:B------:R-:W-:Y:S05]  /*1c540*/  BRA `(.L_x_1175) ;  /* 0xfffea27000007947 */ /* 0x000fea000383ffff */
.L_x_1029:
[----:B------:R-:W-:Y:S01]  /*1c550*/  IMAD.MOV.U32 R5, RZ, RZ, R14 ;  /* 0x000000ffff057224 */ /* 0x000fe200078e000e */
[----:B--2---:R-:W-:Y:S01]  /*1c560*/  MOV R3, 0x1 ;  /* 0x0000000100037802 */ /* 0x004fe20000000f00 */
[----:B----4-:R-:W-:Y:S01]  /*1c570*/  IMAD.MOV.U32 R0, RZ, RZ, 0x181f ;  /* 0x0000181fff007424 */ /* 0x010fe200078e00ff */
[----:B------:R-:W-:-:S02]  /*1c580*/  MOV R2, 0x1c5a0 ;  /* 0x0001c5a000027802 */ /* 0x000fc40000000f00 */
[----:B-1-3-5:R-:W-:Y:S05]  /*1c590*/  CALL.REL.NOINC `($__internal_23_$__cuda_sm70_shflsync_idx_p) ;  /* 0x000011b000007944 */ /* 0x02afea0003c00000 */
[----:B------:R-:W-:Y:S01]  /*1c5a0*/  IMAD.MOV.U32 R12, RZ, RZ, R0 ;  /* 0x000000ffff0c7224 */ /* 0x000fe200078e0000 */
[----:B------:R-:W-:Y:S01]  /*1c5b0*/  MOV R3, 0x1 ;  /* 0x0000000100037802 */ /* 0x000fe20000000f00 */
[----:B------:R-:W-:Y:S01]  /*1c5c0*/  IMAD.MOV.U32 R5, RZ, RZ, R17 ;  /* 0x000000ffff057224 */ /* 0x000fe200078e0011 */
[----:B------:R-:W-:-:S02]  /*1c5d0*/  MOV R0, 0x181f ;  /* 0x0000181f00007802 */ /* 0x000fc40000000f00 */
[----:B------:R-:W-:Y:S02]  /*1c5e0*/  MOV R2, 0x1c600 ;  /* 0x0001c60000027802 */ /* 0x000fe40000000f00 */
[----:B------:R-:W-:Y:S05]  /*1c5f0*/  CALL.REL.NOINC `($__internal_23_$__cuda_sm70_shflsync_idx_p) ;  /* 0x0000115000007944 */ /* 0x000fea0003c00000 */
[----:B------:R-:W-:Y:S05]  /*1c600*/  BRA `(.L_x_1176) ;  /* 0xfffea3b000007947 */ /* 0x000fea000383ffff */
.L_x_1032:
[----:B------:R-:W-:Y:S01]  /*1c610*/  IMAD.MOV.U32 R5, RZ, RZ, R14 ;  /* 0x000000ffff057224 */ /* 0x000fe200078e000e */
[----:B-1----:R-:W-:Y:S01]  /*1c620*/  MOV R3, 0x2 ;  /* 0x0000000200037802 */ /* 0x002fe20000000f00 */
[----:B----4-:R-:W-:Y:S01]  /*1c630*/  IMAD.MOV.U32 R0, RZ, RZ, 0x181f ;  /* 0x0000181fff007424 */ /* 0x010fe200078e00ff */
[----:B------:R-:W-:Y:S02]  /*1c640*/  MOV R2, 0x1c660 ;  /* 0x0001c66000027802 */ /* 0x000fe40000000f00 */
[----:B--23-5:R-:W-:Y:S05]  /*1c650*/  CALL.REL.NOINC `($__internal_23_$__cuda_sm70_shflsync_idx_p) ;  /* 0x000010f000007944 */ /* 0x02cfea0003c00000 */
[----:B------:R-:W-:Y:S01]  /*1c660*/  MOV R12, R0 ;  /* 0x00000000000c7202 */ /* 0x000fe20000000f00 */
[----:B------:R-:W-:Y:S05]  /*1c670*/  BRA `(.L_x_1177) ;  /* 0xfffea4d000007947 */ /* 0x000fea000383ffff */
.L_x_1033:
[----:B------:R-:W-:Y:S01]  /*1c680*/  IMAD.MOV.U32 R5, RZ, RZ, R17 ;  /* 0x000000ffff057224 */ /* 0x000fe200078e0011 */
[----:B------:R-:W-:Y:S01]  /*1c690*/  MOV R3, 0x2 ;  /* 0x0000000200037802 */ /* 0x000fe20000000f00 */
[----:B----4-:R-:W-:Y:S01]  /*1c6a0*/  IMAD.MOV.U32 R0, RZ, RZ, 0x181f ;  /* 0x0000181fff007424 */ /* 0x010fe200078e00ff */
[----:B------:R-:W-:Y:S02]  /*1c6b0*/  MOV R2, 0x1c6d0 ;  /* 0x0001c6d000027802 */ /* 0x000fe40000000f00 */
[----:B-123-5:R-:W-:Y:S05]  /*1c6c0*/  CALL.REL.NOINC `($__internal_23_$__cuda_sm70_shflsync_idx_p) ;  /* 0x0000108000007944 */ /* 0x02efea0003c00000 */
[----:B------:R-:W-:Y:S05]  /*1c6d0*/  BRA `(.L_x_1178) ;  /* 0xfffea49000007947 */ /* 0x000fea000383ffff */
.L_x_1036:
[----:B------:R-:W-:Y:S01]  /*1c6e0*/  IMAD.MOV.U32 R5, RZ, RZ, R14 ;  /* 0x000000ffff057224 */ /* 0x000fe200078e000e */
[----:B-1----:R-:W-:Y:S01]  /*1c6f0*/  MOV R3, 0x3 ;  /* 0x0000000300037802 */ /* 0x002fe20000000f00 */
[----:B------:R-:W-:Y:S01]  /*1c700*/  IMAD.MOV.U32 R0, RZ, RZ, 0x181f ;  /* 0x0000181fff007424 */ /* 0x000fe200078e00ff */
[----:B------:R-:W-:-:S02]  /*1c710*/  MOV R2, 0x1c730 ;  /* 0x0001c73000027802 */ /* 0x000fc40000000f00 */
[----:B--2345:R-:W-:Y:S05]  /*1c720*/  CALL.REL.NOINC `($__internal_23_$__cuda_sm70_shflsync_idx_p) ;  /* 0x0000102000007944 */ /* 0x03cfea0003c00000 */
[----:B------:R-:W-:Y:S01]  /*1c730*/  IMAD.MOV.U32 R12, RZ, RZ, R0 ;  /* 0x000000ffff0c7224 */ /* 0x000fe200078e0000 */
[----:B------:R-:W-:Y:S01]  /*1c740*/  MOV R3, 0x3 ;  /* 0x0000000300037802 */ /* 0x000fe20000000f00 */
[----:B------:R-:W-:Y:S01]  /*1c750*/  IMAD.MOV.U32 R5, RZ, RZ, R17 ;  /* 0x000000ffff057224 */ /* 0x000fe200078e0011 */
[----:B------:R-:W-:-:S02]  /*1c760*/  MOV R0, 0x181f ;  /* 0x0000181f00007802 */ /* 0x000fc40000000f00 */
[----:B------:R-:W-:Y:S02]  /*1c770*/  MOV R2, 0x1c790 ;  /* 0x0001c79000027802 */ /* 0x000fe40000000f00 */
[----:B------:R-:W-:Y:S05]  /*1c780*/  CALL.REL.NOINC `($__internal_23_$__cuda_sm70_shflsync_idx_p) ;  /* 0x00000fc000007944 */ /* 0x000fea0003c00000 */
[----:B------:R-:W-:Y:S05]  /*1c790*/  BRA `(.L_x_1179) ;  /* 0xfffea57000007947 */ /* 0x000fea000383ffff */
.L_x_1107:
[----:B------:R-:W-:Y:S01]  /*1c7a0*/  IMAD.MOV.U32 R2, RZ, RZ, R209 ;  /* 0x000000ffff027224 */ /* 0x000fe200078e00d1 */
[----:B------:R-:W-:Y:S02]  /*1c7b0*/  MOV R5, 0x2 ;  /* 0x0000000200057802 */ /* 0x000fe40000000f00 */
[----:B------:R-:W-:Y:S02]  /*1c7c0*/  MOV R3, 0x1c7e0 ;  /* 0x0001c7e000037802 */ /* 0x000fe40000000f00 */
[----:B------:R-:W-:Y:S05]  /*1c7d0*/  CALL.REL.NOINC `($__internal_22_$__cuda_sm70_shflsync_bfly_p) ;  /* 0x00000f2000007944 */ /* 0x000fea0003c00000 */
[----:B------:R-:W-:Y:S01]  /*1c7e0*/  MOV R0, R5 ;  /* 0x0000000500007202 */ /* 0x000fe20000000f00 */
[----:B------:R-:W-:Y:S05]  /*1c7f0*/  BRA `(.L_x_1180) ;  /* 0xffff9ce000007947 */ /* 0x000fea000383ffff */
.L_x_1108:
[----:B------:R-:W-:Y:S01]  /*1c800*/  IMAD.MOV.U32 R2, RZ, RZ, R0 ;  /* 0x000000ffff027224 */ /* 0x000fe200078e0000 */
[----:B------:R-:W-:Y:S02]  /*1c810*/  MOV R5, 0x1 ;  /* 0x0000000100057802 */ /* 0x000fe40000000f00 */
[----:B------:R-:W-:Y:S02]  /*1c820*/  MOV R3, 0x1c840 ;  /* 0x0001c84000037802 */ /* 0x000fe40000000f00 */
[----:B-1----:R-:W-:Y:S05]  /*1c830*/  CALL.REL.NOINC `($__internal_22_$__cuda_sm70_shflsync_bfly_p) ;  /* 0x00000ec000007944 */ /* 0x002fea0003c00000 */
[----:B------:R-:W-:Y:S01]  /*1c840*/  FADD.FTZ R0, R0, R5 ;  /* 0x0000000500007221 */ /* 0x000fe20000010000 */
[----:B------:R-:W-:Y:S02]  /*1c850*/  MOV R2, R208 ;  /* 0x000000d000027202 */ /* 0x000fe40000000f00 */
[----:B------:R-:W-:-:S02]  /*1c860*/  MOV R5, 0x2 ;  /* 0x0000000200057802 */ /* 0x000fc40000000f00 */
[----:B------:R-:W-:Y:S02]  /*1c870*/  MOV R3, 0x1c890 ;  /* 0x0001c89000037802 */ /* 0x000fe40000000f00 */
[----:B------:R-:W-:Y:S05]  /*1c880*/  CALL.REL.NOINC `($__internal_22_$__cuda_sm70_shflsync_bfly_p) ;  /* 0x00000e7000007944 */ /* 0x000fea0003c00000 */
[----:B------:R-:W-:Y:S01]  /*1c890*/  FADD.FTZ R4, R208, R5 ;  /* 0x00000005d0047221 */ /* 0x000fe20000010000 */
[----:B------:R-:W-:Y:S02]  /*1c8a0*/  MOV R5, 0x1 ;  /* 0x0000000100057802 */ /* 0x000fe40000000f00 */
[----:B------:R-:W-:Y:S02]  /*1c8b0*/  MOV R3, 0x1c8e0 ;  /* 0x0001c8e000037802 */ /* 0x000fe40000000f00 */
[----:B------:R-:W-:Y:S02]  /*1c8c0*/  MOV R2, R4 ;  /* 0x0000000400027202 */ /* 0x000fe40000000f00 */
[----:B------:R-:W-:Y:S05]  /*1c8d0*/  CALL.REL.NOINC `($__internal_22_$__cuda_sm70_shflsync_bfly_p) ;  /* 0x00000e2000007944 */ /* 0x000fea0003c00000 */
[----:B------:R-:W-:Y:S01]  /*1c8e0*/  MOV R3, R5 ;  /* 0x0000000500037202 */ /* 0x000fe20000000f00 */
[----:B------:R-:W-:Y:S05]  /*1c8f0*/  BRA `(.L_x_1181) ;  /* 0xffff9c5000007947 */ /* 0x000fea000383ffff */
.L_x_1115:
[----:B--234-:R-:W-:Y:S01]  /*1c900*/  IMAD.MOV.U32 R5, RZ, RZ, R15 ;  /* 0x000000ffff057224 */ /* 0x01cfe200078e000f */
[----:B------:R-:W-:Y:S01]  /*1c910*/  MOV R3, RZ ;  /* 0x000000ff00037202 */ /* 0x000fe20000000f00 */
[----:B------:R-:W-:Y:S01]  /*1c920*/  IMAD.MOV.U32 R0, RZ, RZ, 0x181f ;  /* 0x0000181fff007424 */ /* 0x000fe200078e00ff */
[----:B------:R-:W-:Y:S02]  /*1c930*/  MOV R2, 0x1c950 ;  /* 0x0001c95000027802 */ /* 0x000fe40000000f00 */
[----:B-1----:R-:W-:Y:S05]  /*1c940*/  CALL.REL.NOINC `($__internal_23_$__cuda_sm70_shflsync_idx_p) ;  /* 0x00000e0000007944 */ /* 0x002fea0003c00000 */
[----:B------:R-:W-:Y:S01]  /*1c950*/  MOV R12, R0 ;  /* 0x00000000000c7202 */ /* 0x000fe20000000f00 */
[----:B------:R-:W-:Y:S05]  /*1c960*/  BRA `(.L_x_1182) ;  /* 0xffffb7d000007947 */ /* 0x000fea000383ffff */
.L_x_1116:
[----:B------:R-:W-:Y:S01]  /*1c970*/  IMAD.MOV.U32 R5, RZ, RZ, R16 ;  /* 0x000000ffff057224 */ /* 0x000fe200078e0010 */
[----:B------:R-:W-:Y:S01]  /*1c980*/  MOV R3, RZ ;  /* 0x000000ff00037202 */ /* 0x000fe20000000f00 */
[----:B------:R-:W-:Y:S01]  /*1c990*/  IMAD.MOV.U32 R0, RZ, RZ, 0x181f ;  /* 0x0000181fff007424 */ /* 0x000fe200078e00ff */
[----:B------:R-:W-:-:S02]  /*1c9a0*/  MOV R2, 0x1c9c0 ;  /* 0x0001c9c000027802 */ /* 0x000fc40000000f00 */
[----:B-123--:R-:W-:Y:S05]  /*1c9b0*/  CALL.REL.NOINC `($__internal_23_$__cuda_sm70_shflsync_idx_p) ;  /* 0x00000d9000007944 */ /* 0x00efea0003c00000 */
[----:B------:R-:W-:Y:S05]  /*1c9c0*/  BRA `(.L_x_1183) ;  /* 0xffffb79000007947 */ /* 0x000fea000383ffff */
.L_x_1119:
[----:B------:R-:W-:Y:S01]  /*1c9d0*/  IMAD.MOV.U32 R5, RZ, RZ, R15 ;  /* 0x000000ffff057224 */ /* 0x000fe200078e000f */
[----:B--2---:R-:W-:Y:S01]  /*1c9e0*/  MOV R3, 0x1 ;  /* 0x0000000100037802 */ /* 0x004fe20000000f00 */
[----:B------:R-:W-:Y:S01]  /*1c9f0*/  IMAD.MOV.U32 R0, RZ, RZ, 0x181f ;  /* 0x0000181fff007424 */ /* 0x000fe200078e00ff */
[----:B------:R-:W-:-:S02]  /*1ca00*/  MOV R2, 0x1ca20 ;  /* 0x0001ca2000027802 */ /* 0x000fc40000000f00 */
[----:B-1-34-:R-:W-:Y:S05]  /*1ca10*/  CALL.REL.NOINC `($__internal_23_$__cuda_sm70_shflsync_idx_p) ;  /* 0x00000d3000007944 */ /* 0x01afea0003c00000 */
[----:B------:R-:W-:Y:S01]  /*1ca20*/  IMAD.MOV.U32 R12, RZ, RZ, R0 ;  /* 0x000000ffff0c7224 */ /* 0x000fe200078e0000 */
[----:B------:R-:W-:Y:S01]  /*1ca30*/  MOV R3, 0x1 ;  /* 0x0000000100037802 */ /* 0x000fe20000000f00 */
[----:B------:R-:W-:Y:S01]  /*1ca40*/  IMAD.MOV.U32 R5, RZ, RZ, R16 ;  /* 0x000000ffff057224 */ /* 0x000fe200078e0010 */
[----:B------:R-:W-:-:S02]  /*1ca50*/  MOV R0, 0x181f ;  /* 0x0000181f00007802 */ /* 0x000fc40000000f00 */
[----:B------:R-:W-:Y:S02]  /*1ca60*/  MOV R2, 0x1ca80 ;  /* 0x0001ca8000027802 */ /* 0x000fe40000000f00 */
[----:B------:R-:W-:Y:S05]  /*1ca70*/  CALL.REL.NOINC `($__internal_23_$__cuda_sm70_shflsync_idx_p) ;  /* 0x00000cd000007944 */ /* 0x000fea0003c00000 */
[----:B------:R-:W-:Y:S05]  /*1ca80*/  BRA `(.L_x_1184) ;  /* 0xffffb8b000007947 */ /* 0x000fea000383ffff */
.L_x_1122:
[----:B------:R-:W-:Y:S01]  /*1ca90*/  IMAD.MOV.U32 R5, RZ, RZ, R15 ;  /* 0x000000ffff057224 */ /* 0x000fe200078e000f */
[----:B--2---:R-:W-:Y:S01]  /*1caa0*/  MOV R3, 0x2 ;  /* 0x0000000200037802 */ /* 0x004fe20000000f00 */
[----:B------:R-:W-:Y:S01]  /*1cab0*/  IMAD.MOV.U32 R0, RZ, RZ, 0x181f ;  /* 0x0000181fff007424 */ /* 0x000fe200078e00ff */
[----:B------:R-:W-:Y:S02]  /*1cac0*/  MOV R2, 0x1cae0 ;  /* 0x0001cae000027802 */ /* 0x000fe40000000f00 */
[----:B-1-34-:R-:W-:Y:S05]  /*1cad0*/  CALL.REL.NOINC `($__internal_23_$__cuda_sm70_shflsync_idx_p) ;  /* 0x00000c7000007944 */ /* 0x01afea0003c00000 */
[----:B------:R-:W-:Y:S01]  /*1cae0*/  MOV R12, R0 ;  /* 0x00000000000c7202 */ /* 0x000fe20000000f00 */
[----:B------:R-:W-:Y:S05]  /*1caf0*/  BRA `(.L_x_1185) ;  /* 0xffffb9b000007947 */ /* 0x000fea000383ffff */
.L_x_1123:
[----:B------:R-:W-:Y:S01]  /*1cb00*/  IMAD.MOV.U32 R5, RZ, RZ, R16 ;  /* 0x000000ffff057224 */ /* 0x000fe200078e0010 */
[----:B--2---:R-:W-:Y:S01]  /*1cb10*/  MOV R3, 0x2 ;  /* 0x0000000200037802 */ /* 0x004fe20000000f00 */
[----:B------:R-:W-:Y:S01]  /*1cb20*/  IMAD.MOV.U32 R0, RZ, RZ, 0x181f ;  /* 0x0000181fff007424 */ /* 0x000fe200078e00ff */
[----:B------:R-:W-:Y:S02]  /*1cb30*/  MOV R2, 0x1cb50 ;  /* 0x0001cb5000027802 */ /* 0x000fe40000000f00 */
[----:B-1-34-:R-:W-:Y:S05]  /*1cb40*/  CALL.REL.NOINC `($__internal_23_$__cuda_sm70_shflsync_idx_p) ;  /* 0x00000c0000007944 */ /* 0x01afea0003c00000 */
[----:B------:R-:W-:Y:S05]  /*1cb50*/  BRA `(.L_x_1186) ;  /* 0xffffb97000007947 */ /* 0x000fea000383ffff */
.L_x_1126:
[----:B------:R-:W-:Y:S01]  /*1cb60*/  IMAD.MOV.U32 R5, RZ, RZ, R15 ;  /* 0x000000ffff057224 */ /* 0x000fe200078e000f */
[----:B---3--:R-:W-:Y:S01]  /*1cb70*/  MOV R3, 0x3 ;  /* 0x0000000300037802 */ /* 0x008fe20000000f00 */
[----:B----4-:R-:W-:Y:S01]  /*1cb80*/  IMAD.MOV.U32 R0, RZ, RZ, 0x181f ;  /* 0x0000181fff007424 */ /* 0x010fe200078e00ff */
[----:B------:R-:W-:-:S02]  /*1cb90*/  MOV R2, 0x1cbb0 ;  /* 0x0001cbb000027802 */ /* 0x000fc40000000f00 */
[----:B-12---:R-:W-:Y:S05]  /*1cba0*/  CALL.REL.NOINC `($__internal_23_$__cuda_sm70_shflsync_idx_p) ;  /* 0x00000ba000007944 */ /* 0x006fea0003c00000 */
[----:B------:R-:W-:Y:S01]  /*1cbb0*/  IMAD.MOV.U32 R10, RZ, RZ, R0 ;  /* 0x000000ffff0a7224 */ /* 0x000fe200078e0000 */
[----:B------:R-:W-:Y:S01]  /*1cbc0*/  MOV R3, 0x3 ;  /* 0x0000000300037802 */ /* 0x000fe20000000f00 */
[----:B------:R-:W-:Y:S01]  /*1cbd0*/  IMAD.MOV.U32 R5, RZ, RZ, R16 ;  /* 0x000000ffff057224 */ /* 0x000fe200078e0010 */
[----:B------:R-:W-:-:S02]  /*1cbe0*/  MOV R0, 0x181f ;  /* 0x0000181f00007802 */ /* 0x000fc40000000f00 */
[----:B------:R-:W-:Y:S02]  /*1cbf0*/  MOV R2, 0x1cc10 ;  /* 0x0001cc1000027802 */ /* 0x000fe40000000f00 */
[----:B------:R-:W-:Y:S05]  /*1cc00*/  CALL.REL.NOINC `($__internal_23_$__cuda_sm70_shflsync_idx_p) ;  /* 0x00000b4000007944 */ /* 0x000fea0003c00000 */
[----:B------:R-:W-:Y:S05]  /*1cc10*/  BRA `(.L_x_1187) ;  /* 0xffffba3000007947 */ /* 0x000fea000383ffff */
.L_x_1128:
[----:B------:R-:W-:Y:S01]  /*1cc20*/  IMAD.MOV.U32 R5, RZ, RZ, R16 ;  /* 0x000000ffff057224 */ /* 0x000fe200078e0010 */
[----:B------:R-:W-:Y:S01]  /*1cc30*/  MOV R3, RZ ;  /* 0x000000ff00037202 */ /* 0x000fe20000000f00 */
[----:B------:R-:W-:Y:S01]  /*1cc40*/  IMAD.MOV.U32 R0, RZ, RZ, 0x1c1f ;  /* 0x00001c1fff007424 */ /* 0x000fe200078e00ff */
[----:B------:R-:W-:Y:S02]  /*1cc50*/  MOV R2, 0x1cc70 ;  /* 0x0001cc7000027802 */ /* 0x000fe40000000f00 */
[----:B------:R-:W-:Y:S05]  /*1cc60*/  CALL.REL.NOINC `($__internal_23_$__cuda_sm70_shflsync_idx_p) ;  /* 0x00000ae000007944 */ /* 0x000fea0003c00000 */
[----:B------:R-:W-:Y:S01]  /*1cc70*/  MOV R4, R0 ;  /* 0x0000000000047202 */ /* 0x000fe20000000f00 */
[----:B------:R-:W-:Y:S05]  /*1cc80*/  BRA `(.L_x_1188) ;  /* 0xffffbd2000007947 */ /* 0x000fea000383ffff */
.L_x_1129:
[----:B------:R-:W-:Y:S01]  /*1cc90*/  IMAD.MOV.U32 R5, RZ, RZ, R17 ;  /* 0x000000ffff057224 */ /* 0x000fe200078e0011 */
[----:B------:R-:W-:Y:S01]  /*1cca0*/  MOV R3, RZ ;  /* 0x000000ff00037202 */ /* 0x000fe20000000f00 */
[----:B------:R-:W-:Y:S01]  /*1ccb0*/  IMAD.MOV.U32 R0, RZ, RZ, 0x1c1f ;  /* 0x00001c1fff007424 */ /* 0x000fe200078e00ff */
[----:B------:R-:W-:Y:S02]  /*1ccc0*/  MOV R2, 0x1cce0 ;  /* 0x0001cce000027802 */ /* 0x000fe40000000f00 */
[----:B-12---:R-:W-:Y:S05]  /*1ccd0*/  CALL.REL.NOINC `($__internal_23_$__cuda_sm70_shflsync_idx_p) ;  /* 0x00000a7000007944 */ /* 0x006fea0003c00000 */
[----:B------:R-:W-:Y:S05]  /*1cce0*/  BRA `(.L_x_1189) ;  /* 0xffffbce000007947 */ /* 0x000fea000383ffff */
.L_x_1132:
[----:B------:R-:W-:Y:S01]  /*1ccf0*/  IMAD.MOV.U32 R5, RZ, RZ, R16 ;  /* 0x000000ffff057224 */ /* 0x000fe200078e0010 */
[----:B------:R-:W-:Y:S01]  /*1cd00*/  MOV R3, 0x1 ;  /* 0x0000000100037802 */ /* 0x000fe20000000f00 */
[----:B----4-:R-:W-:Y:S01]  /*1cd10*/  IMAD.MOV.U32 R0, RZ, RZ, 0x1c1f ;  /* 0x00001c1fff007424 */ /* 0x010fe200078e00ff */
[----:B------:R-:W-:-:S02]  /*1cd20*/  MOV R2, 0x1cd40 ;  /* 0x0001cd4000027802 */ /* 0x000fc40000000f00 */
[----:B-123--:R-:W-:Y:S05]  /*1cd30*/  CALL.REL.NOINC `($__internal_23_$__cuda_sm70_shflsync_idx_p) ;  /* 0x00000a1000007944 */ /* 0x00efea0003c00000 */
[----:B------:R-:W-:Y:S01]  /*1cd40*/  IMAD.MOV.U32 R4, RZ, RZ, R0 ;  /* 0x000000ffff047224 */ /* 0x000fe200078e0000 */
[----:B------:R-:W-:Y:S01]  /*1cd50*/  MOV R3, 0x1 ;  /* 0x0000000100037802 */ /* 0x000fe20000000f00 */
[----:B------:R-:W-:Y:S01]  /*1cd60*/  IMAD.MOV.U32 R5, RZ, RZ, R17 ;  /* 0x000000ffff057224 */ /* 0x000fe200078e0011 */
[----:B------:R-:W-:-:S02]  /*1cd70*/  MOV R0, 0x1c1f ;  /* 0x00001c1f00007802 */ /* 0x000fc40000000f00 */
[----:B------:R-:W-:Y:S02]  /*1cd80*/  MOV R2, 0x1cda0 ;  /* 0x0001cda000027802 */ /* 0x000fe40000000f00 */
[----:B------:R-:W-:Y:S05]  /*1cd90*/  CALL.REL.NOINC `($__internal_23_$__cuda_sm70_shflsync_idx_p) ;  /* 0x000009b000007944 */ /* 0x000fea0003c00000 */
[----:B------:R-:W-:Y:S05]  /*1cda0*/  BRA `(.L_x_1190) ;  /* 0xffffc8c000007947 */ /* 0x000fea000383ffff */
.L_x_1136:
[----:B------:R-:W-:Y:S01]  /*1cdb0*/  IMAD.MOV.U32 R5, RZ, RZ, R13 ;  /* 0x000000ffff057224 */ /* 0x000fe200078e000d */
[----:B------:R-:W-:Y:S01]  /*1cdc0*/  MOV R3, RZ ;  /* 0x000000ff00037202 */ /* 0x000fe20000000f00 */
[----:B------:R-:W-:Y:S01]  /*1cdd0*/  IMAD.MOV.U32 R0, RZ, RZ, 0x181f ;  /* 0x0000181fff007424 */ /* 0x000fe200078e00ff */
[----:B------:R-:W-:Y:S02]  /*1cde0*/  MOV R2, 0x1ce00 ;  /* 0x0001ce0000027802 */ /* 0x000fe40000000f00 */
[----:B------:R-:W-:Y:S05]  /*1cdf0*/  CALL.REL.NOINC `($__internal_23_$__cuda_sm70_shflsync_idx_p) ;  /* 0x0000095000007944 */ /* 0x000fea0003c00000 */
[----:B------:R-:W-:Y:S01]  /*1ce00*/  MOV R12, R0 ;  /* 0x00000000000c7202 */ /* 0x000fe20000000f00 */
[----:B------:R-:W-:Y:S05]  /*1ce10*/  BRA `(.L_x_1191) ;  /* 0xffffdc3000007947 */ /* 0x000fea000383ffff */
.L_x_1137:
[----:B------:R-:W-:Y:S01]  /*1ce20*/  IMAD.MOV.U32 R5, RZ, RZ, R16 ;  /* 0x000000ffff057224 */ /* 0x000fe200078e0010 */
[----:B------:R-:W-:Y:S01]  /*1ce30*/  MOV R3, RZ ;  /* 0x000000ff00037202 */ /* 0x000fe20000000f00 */
[----:B------:R-:W-:Y:S01]  /*1ce40*/  IMAD.MOV.U32 R0, RZ, RZ, 0x181f ;  /* 0x0000181fff007424 */ /* 0x000fe200078e00ff */
[----:B------:R-:W-:Y:S02]  /*1ce50*/  MOV R2, 0x1ce70 ;  /* 0x0001ce7000027802 */ /* 0x000fe40000000f00 */
[----:B-12---:R-:W-:Y:S05]  /*1ce60*/  CALL.REL.NOINC `($__internal_23_$__cuda_sm70_shflsync_idx_p) ;  /* 0x000008e000007944 */ /* 0x006fea0003c00000 */
[----:B------:R-:W-:Y:S05]  /*1ce70*/  BRA `(.L_x_1192) ;  /* 0xffffdbf000007947 */ /* 0x000fea000383ffff */
.L_x_1140:
[----:B------:R-:W-:Y:S01]  /*1ce80*/  IMAD.MOV.U32 R5, RZ, RZ, R13 ;  /* 0x000000ffff057224 */ /* 0x000fe200078e000d */
[----:B--2---:R-:W-:Y:S01]  /*1ce90*/  MOV R3, 0x1 ;  /* 0x0000000100037802 */ /* 0x004fe20000000f00 */
[----:B----4-:R-:W-:Y:S01]  /*1cea0*/  IMAD.MOV.U32 R0, RZ, RZ, 0x181f ;  /* 0x0000181fff007424 */ /* 0x010fe200078e00ff */
[----:B------:R-:W-:-:S02]  /*1ceb0*/  MOV R2, 0x1ced0 ;  /* 0x0001ced000027802 */ /* 0x000fc40000000f00 */
[----:B-1-3--:R-:W-:Y:S05]  /*1cec0*/  CALL.REL.NOINC `($__internal_23_$__cuda_sm70_shflsync_idx_p) ;  /* 0x0000088000007944 */ /* 0x00afea0003c00000 */
[----:B------:R-:W-:Y:S01]  /*1ced0*/  IMAD.MOV.U32 R12, RZ, RZ, R0 ;  /* 0x000000ffff0c7224 */ /* 0x000fe200078e0000 */
[----:B------:R-:W-:Y:S01]  /*1cee0*/  MOV R3, 0x1 ;  /* 0x0000000100037802 */ /* 0x000fe20000000f00 */
[----:B------:R-:W-:Y:S01]  /*1cef0*/  IMAD.MOV.U32 R5, RZ, RZ, R16 ;  /* 0x000000ffff057224 */ /* 0x000fe200078e0010 */
[----:B------:R-:W-:-:S02]  /*1cf00*/  MOV R0, 0x181f ;  /* 0x0000181f00007802 */ /* 0x000fc40000000f00 */
[----:B------:R-:W-:Y:S02]  /*1cf10*/  MOV R2, 0x1cf30 ;  /* 0x0001cf3000027802 */ /* 0x000fe40000000f00 */
[----:B------:R-:W-:Y:S05]  /*1cf20*/  CALL.REL.NOINC `($__internal_23_$__cuda_sm70_shflsync_idx_p) ;  /* 0x0000082000007944 */ /* 0x000fea0003c00000 */
[----:B------:R-:W-:Y:S05]  /*1cf30*/  BRA `(.L_x_1193) ;  /* 0xffffdd2000007947 */ /* 0x000fea000383ffff */
.L_x_1143:
[----:B------:R-:W-:Y:S01]  /*1cf40*/  IMAD.MOV.U32 R5, RZ, RZ, R13 ;  /* 0x000000ffff057224 */ /* 0x000fe200078e000d */
[----:B-1----:R-:W-:Y:S01]  /*1cf50*/  MOV R3, 0x2 ;  /* 0x0000000200037802 */ /* 0x002fe20000000f00 */
[----:B----4-:R-:W-:Y:S01]  /*1cf60*/  IMAD.MOV.U32 R0, RZ, RZ, 0x181f ;  /* 0x0000181fff007424 */ /* 0x010fe200078e00ff */
[----:B------:R-:W-:Y:S02]  /*1cf70*/  MOV R2, 0x1cf90 ;  /* 0x0001cf9000027802 */ /* 0x000fe40000000f00 */
[----:B--23--:R-:W-:Y:S05]  /*1cf80*/  CALL.REL.NOINC `($__internal_23_$__cuda_sm70_shflsync_idx_p) ;  /* 0x000007c000007944 */ /* 0x00cfea0003c00000 */
[----:B------:R-:W-:Y:S01]  /*1cf90*/  MOV R12, R0 ;  /* 0x00000000000c7202 */ /* 0x000fe20000000f00 */
[----:B------:R-:W-:Y:S05]  /*1cfa0*/  BRA `(.L_x_1194) ;  /* 0xffffde2000007947 */ /* 0x000fea000383ffff */
.L_x_1144:
[----:B------:R-:W-:Y:S01]  /*1cfb0*/  IMAD.MOV.U32 R5, RZ, RZ, R16 ;  /* 0x000000ffff057224 */ /* 0x000fe200078e0010 */
[----:B------:R-:W-:Y:S01]  /*1cfc0*/  MOV R3, 0x2 ;  /* 0x0000000200037802 */ /* 0x000fe20000000f00 */
[----:B----4-:R-:W-:Y:S01]  /*1cfd0*/  IMAD.MOV.U32 R0, RZ, RZ, 0x181f ;  /* 0x0000181fff007424 */ /* 0x010fe200078e00ff */
[----:B------:R-:W-:Y:S02]  /*1cfe0*/  MOV R2, 0x1d000 ;  /* 0x0001d00000027802 */ /* 0x000fe40000000f00 */
[----:B-123--:R-:W-:Y:S05]  /*1cff0*/  CALL.REL.NOINC `($__internal_23_$__cuda_sm70_shflsync_idx_p) ;  /* 0x0000075000007944 */ /* 0x00efea0003c00000 */
[----:B------:R-:W-:Y:S05]  /*1d000*/  BRA `(.L_x_1195) ;  /* 0xffffdde000007947 */ /* 0x000fea000383ffff */
.L_x_1147:
[----:B------:R-:W-:Y:S01]  /*1d010*/  IMAD.MOV.U32 R5, RZ, RZ, R13 ;  /* 0x000000ffff057224 */ /* 0x000fe200078e000d */
[----:B-1----:R-:W-:Y:S01]  /*1d020*/  MOV R3, 0x3 ;  /* 0x0000000300037802 */ /* 0x002fe20000000f00 */
[----:B------:R-:W-:Y:S01]  /*1d030*/  IMAD.MOV.U32 R0, RZ, RZ, 0x181f ;  /* 0x0000181fff007424 */ /* 0x000fe200078e00ff */
[----:B------:R-:W-:-:S02]  /*1d040*/  MOV R2, 0x1d060 ;  /* 0x0001d06000027802 */ /* 0x000fc40000000f00 */
[----:B--234-:R-:W-:Y:S05]  /*1d050*/  CALL.REL.NOINC `($__internal_23_$__cuda_sm70_shflsync_idx_p) ;  /* 0x000006f000007944 */ /* 0x01cfea0003c00000 */
[----:B------:R-:W-:Y:S01]  /*1d060*/  IMAD.MOV.U32 R12, RZ, RZ, R0 ;  /* 0x000000ffff0c7224 */ /* 0x000fe200078e0000 */
[----:B------:R-:W-:Y:S01]  /*1d070*/  MOV R3, 0x3 ;  /* 0x0000000300037802 */ /* 0x000fe20000000f00 */
[----:B------:R-:W-:Y:S01]  /*1d080*/  IMAD.MOV.U32 R5, RZ, RZ, R16 ;  /* 0x000000ffff057224 */ /* 0x000fe200078e0010 */
[----:B------:R-:W-:-:S02]  /*1d090*/  MOV R0, 0x181f ;  /* 0x0000181f00007802 */ /* 0x000fc40000000f00 */
[----:B------:R-:W-:Y:S02]  /*1d0a0*/  MOV R2, 0x1d0c0 ;  /* 0x0001d0c000027802 */ /* 0x000fe40000000f00 */
[----:B------:R-:W-:Y:S05]  /*1d0b0*/  CALL.REL.NOINC `($__internal_23_$__cuda_sm70_shflsync_idx_p) ;  /* 0x0000069000007944 */ /* 0x000fea0003c00000 */
[----:B------:R-:W-:Y:S05]  /*1d0c0*/  BRA `(.L_x_1196) ;  /* 0xffffdea000007947 */ /* 0x000fea000383ffff */
.L_x_1149:
[----:B--2---:R-:W-:Y:S01]  /*1d0d0*/  IMAD.MOV.U32 R5, RZ, RZ, R21 ;  /* 0x000000ffff057224 */ /* 0x004fe200078e0015 */
[----:B------:R-:W-:Y:S01]  /*1d0e0*/  MOV R3, RZ ;  /* 0x000000ff00037202 */ /* 0x000fe20000000f00 */
[----:B------:R-:W-:Y:S01]  /*1d0f0*/  IMAD.MOV.U32 R0, RZ, RZ, 0x1f ;  /* 0x0000001fff007424 */ /* 0x000fe200078e00ff */
[----:B------:R-:W-:Y:S02]  /*1d100*/  MOV R2, 0x1d120 ;  /* 0x0001d12000027802 */ /* 0x000fe40000000f00 */
[----:B-1-3--:R-:W-:Y:S05]  /*1d110*/  CALL.REL.NOINC `($__internal_23_$__cuda_sm70_shflsync_idx_p) ;  /* 0x0000063000007944 */ /* 0x00afea0003c00000 */
[----:B------:R-:W-:Y:S01]  /*1d120*/  MOV R9, R0 ;  /* 0x0000000000097202 */ /* 0x000fe20000000f00 */
[----:B------:R-:W-:Y:S05]  /*1d130*/  BRA `(.L_x_1197) ;  /* 0xffffe04000007947 */ /* 0x000fea000383ffff */
.L_x_1150:
[----:B--2---:R-:W-:Y:S01]  /*1d140*/  IMAD.MOV.U32 R5, RZ, RZ, R21 ;  /* 0x000000ffff057224 */ /* 0x004fe200078e0015 */
[----:B------:R-:W-:Y:S01]  /*1d150*/  MOV R3, 0x1 ;  /* 0x0000000100037802 */ /* 0x000fe20000000f00 */
[----:B------:R-:W-:Y:S01]  /*1d160*/  IMAD.MOV.U32 R0, RZ, RZ, 0x1f ;  /* 0x0000001fff007424 */ /* 0x000fe200078e00ff */
[----:B------:R-:W-:Y:S02]  /*1d170*/  MOV R2, 0x1d190 ;  /* 0x0001d19000027802 */ /* 0x000fe40000000f00 */
[----:B-1-34-:R-:W-:Y:S05]  /*1d180*/  CALL.REL.NOINC `($__internal_23_$__cuda_sm70_shflsync_idx_p) ;  /* 0x000005c000007944 */ /* 0x01afea0003c00000 */
[----:B------:R-:W-:Y:S01]  /*1d190*/  MOV R8, R0 ;  /* 0x0000000000087202 */ /* 0x000fe20000000f00 */
[----:B------:R-:W-:Y:S05]  /*1d1a0*/  BRA `(.L_x_1198) ;  /* 0xffffdff000007947 */ /* 0x000fea000383ffff */
.L_x_1151:
[----:B------:R-:W-:Y:S02]  /*1d1b0*/  MOV R2, 0x1 ;  /* 0x0000000100027802 */ /* 0x000fe40000000f00 */
[----:B------:R-:W-:-:S02]  /*1d1c0*/  MOV R3, 0x1d1e0 ;  /* 0x0001d1e000037802 */ /* 0x000fc40000000f00 */
[----:B---34-:R-:W-:Y:S05]  /*1d1d0*/  CALL.REL.NOINC `($__internal_24_$__cuda_sm70_shflsync_up_p) ;  /* 0x000005c000007944 */ /* 0x018fea0003c00000 */
[----:B------:R-:W-:Y:S05]  /*1d1e0*/  BRA `(.L_x_1199) ;  /* 0xffffe0d000007947 */ /* 0x000fea000383ffff */
.L_x_1152:
[----:B------:R-:W-:Y:S02]  /*1d1f0*/  MOV R2, 0x2 ;  /* 0x0000000200027802 */ /* 0x000fe40000000f00 */
[----:B------:R-:W-:-:S02]  /*1d200*/  MOV R3, 0x1d220 ;  /* 0x0001d22000037802 */ /* 0x000fc40000000f00 */
[----:B---34-:R-:W-:Y:S05]  /*1d210*/  CALL.REL.NOINC `($__internal_24_$__cuda_sm70_shflsync_up_p) ;  /* 0x0000058000007944 */ /* 0x018fea0003c00000 */
[----:B------:R-:W-:Y:S01]  /*1d220*/  SEL R3, R4, RZ, P1 ;  /* 0x000000ff04037207 */ /* 0x000fe20000800000 */
[----:B------:R-:W-:-:S04]  /*1d230*/  IMAD.MOV.U32 R2, RZ, RZ, 0x4 ;  /* 0x00000004ff027424 */ /* 0x000fc800078e00ff */
[----:B------:R-:W-:Y:S01]  /*1d240*/  IMAD.IADD R0, R0, 0x1, R3 ;  /* 0x0000000100007824 */ /* 0x000fe200078e0203 */
[----:B------:R-:W-:Y:S02]  /*1d250*/  MOV R3, 0x1d270 ;  /* 0x0001d27000037802 */ /* 0x000fe40000000f00 */
        /* <DEDUP_REMOVED lines=19> */
.L_x_1156:
[----:B------:R-:W-:Y:S02]  /*1d390*/  MOV R2, 0x1 ;  /* 0x0000000100027802 */ /* 0x000fe40000000f00 */
[----:B------:R-:W-:Y:S02]  /*1d3a0*/  MOV R3, 0x1d3c0 ;  /* 0x0001d3c000037802 */ /* 0x000fe40000000f00 */
[----:B----4-:R-:W-:Y:S05]  /*1d3b0*/  CALL.REL.NOINC `($__internal_24_$__cuda_sm70_shflsync_up_p) ;  /* 0x000003e000007944 */ /* 0x010fea0003c00000 */
[----:B------:R-:W-:Y:S01]  /*1d3c0*/  MOV R2, R4 ;  /* 0x0000000400027202 */ /* 0x000fe20000000f00 */
[----:B------:R-:W-:Y:S05]  /*1d3d0*/  BRA `(.L_x_1201) ;  /* 0xffffe13000007947 */ /* 0x000fea000383ffff */
.L_x_1157:
[----:B------:R-:W-:Y:S02]  /*1d3e0*/  MOV R2, 0x2 ;  /* 0x0000000200027802 */ /* 0x000fe40000000f00 */
[----:B------:R-:W-:Y:S02]  /*1d3f0*/  MOV R3, 0x1d410 ;  /* 0x0001d41000037802 */ /* 0x000fe40000000f00 */
[----:B----4-:R-:W-:Y:S05]  /*1d400*/  CALL.REL.NOINC `($__internal_24_$__cuda_sm70_shflsync_up_p) ;  /* 0x0000039000007944 */ /* 0x010fea0003c00000 */
        /* <DEDUP_REMOVED lines=23> */
.L_x_1159:
[----:B------:R-:W-:Y:S02]  /*1d580*/  SEL R0, RZ, 0x1, P0 ;  /* 0x00000001ff007807 */ /* 0x000fe40000000000 */
[----:B------:R-:W-:Y:S02]  /*1d590*/  MOV R2, 0x1d5b0 ;  /* 0x0001d5b000027802 */ /* 0x000fe40000000f00 */
[----:B-1--4-:R-:W-:Y:S05]  /*1d5a0*/  CALL.REL.NOINC `($__internal_25_$__cuda_sm70_votesync_ballot) ;  /* 0x0000026000007944 */ /* 0x012fea0003c00000 */
[----:B------:R-:W-:Y:S01]  /*1d5b0*/  MOV R10, R0 ;  /* 0x00000000000a7202 */ /* 0x000fe20000000f00 */
[----:B------:R-:W-:Y:S05]  /*1d5c0*/  BRA `(.L_x_1203) ;  /* 0xffffe0d000007947 */ /* 0x000fea000383ffff */
.L_x_1160:
[----:B------:R-:W-:Y:S01]  /*1d5d0*/  IMAD.MOV.U32 R5, RZ, RZ, R6 ;  /* 0x000000ffff057224 */ /* 0x000fe200078e0006 */
[----:B------:R-:W-:Y:S01]  /*1d5e0*/  MOV R3, R8 ;  /* 0x0000000800037202 */ /* 0x000fe20000000f00 */
[----:B------:R-:W-:Y:S01]  /*1d5f0*/  IMAD.MOV.U32 R0, RZ, RZ, 0x1f ;  /* 0x0000001fff007424 */ /* 0x000fe200078e00ff */
[----:B------:R-:W-:Y:S02]  /*1d600*/  MOV R2, 0x1d620 ;  /* 0x0001d62000027802 */ /* 0x000fe40000000f00 */
[----:B-1--4-:R-:W-:Y:S05]  /*1d610*/  CALL.REL.NOINC `($__internal_23_$__cuda_sm70_shflsync_idx_p) ;  /* 0x0000013000007944 */ /* 0x012fea0003c00000 */
[----:B------:R-:W-:Y:S01]  /*1d620*/  IMAD.MOV.U32 R11, RZ, RZ, R0 ;  /* 0x000000ffff0b7224 */ /* 0x000fe200078e0000 */
[----:B------:R-:W-:Y:S01]  /*1d630*/  MOV R3, R8 ;  /* 0x0000000800037202 */ /* 0x000fe20000000f00 */
[----:B------:R-:W-:Y:S01]  /*1d640*/  IMAD.MOV.U32 R5, RZ, RZ, R7 ;  /* 0x000000ffff057224 */ /* 0x000fe200078e0007 */
[----:B------:R-:W-:Y:S02]  /*1d650*/  MOV R0, 0x1f ;  /* 0x0000001f00007802 */ /* 0x000fe40000000f00 */
[----:B------:R-:W-:-:S02]  /*1d660*/  MOV R2, 0x1d680 ;  /* 0x0001d68000027802 */ /* 0x000fc40000000f00 */
[----:B------:R-:W-:Y:S05]  /*1d670*/  CALL.REL.NOINC `($__internal_23_$__cuda_sm70_shflsync_idx_p) ;  /* 0x000000d000007944 */ /* 0x000fea0003c00000 */
[----:B------:R-:W-:Y:S01]  /*1d680*/  MOV R7, R0 ;  /* 0x0000000000077202 */ /* 0x000fe20000000f00 */
[----:B------:R-:W-:Y:S05]  /*1d690*/  BRA `(.L_x_1204) ;  /* 0xffffe05000007947 */ /* 0x000fea000383ffff */
.L_x_1163:
[----:B------:R-:W-:Y:S01]  /*1d6a0*/  IMAD.MOV.U32 R5, RZ, RZ, R4 ;  /* 0x000000ffff057224 */ /* 0x000fe200078e0004 */
[----:B------:R-:W-:-:S02]  /*1d6b0*/  MOV R0, 0x1f ;  /* 0x0000001f00007802 */ /* 0x000fc40000000f00 */
[----:B------:R-:W-:Y:S02]  /*1d6c0*/  MOV R2, 0x1d6e0 ;  /* 0x0001d6e000027802 */ /* 0x000fe40000000f00 */
[----:B-1234-:R-:W-:Y:S05]  /*1d6d0*/  CALL.REL.NOINC `($__internal_23_$__cuda_sm70_shflsync_idx_p) ;  /* 0x0000007000007944 */ /* 0x01efea0003c00000 */
[----:B------:R-:W-:Y:S01]  /*1d6e0*/  MOV R13, R0 ;  /* 0x00000000000d7202 */ /* 0x000fe20000000f00 */
[----:B------:R-:W-:Y:S05]  /*1d6f0*/  BRA `(.L_x_1162) ;  /* 0xffffe05000007947 */ /* 0x000fea000383ffff */
        .weak           $__internal_22_$__cuda_sm70_shflsync_bfly_p
        .type           $__internal_22_$__cuda_sm70_shflsync_bfly_p,@function
        .size           $__internal_22_$__cuda_sm70_shflsync_bfly_p,($__internal_23_$__cuda_sm70_shflsync_idx_p - $__internal_22_$__cuda_sm70_shflsync_bfly_p)
$__internal_22_$__cuda_sm70_shflsync_bfly_p:
[----:B------:R-:W-:Y:S04]  /*1d700*/  WARPSYNC R6 ;  /* 0x0000000600007348 */ /* 0x000fe80003800000 */
[----:B------:R1:W2:Y:S02]  /*1d710*/  SHFL.BFLY PT, R5, R2, R5, R7 ;  /* 0x0c00000502057389 */ /* 0x0002a400000e0007 */
[----:B-1----:R-:W-:Y:S02]  /*1d720*/  MOV R2, R3 ;  /* 0x0000000300027202 */ /* 0x002fe40000000f00 */
[----:B------:R-:W-:-:S04]  /*1d730*/  MOV R3, 0x0 ;  /* 0x0000000000037802 */ /* 0x000fc80000000f00 */
[----:B--2---:R-:W-:Y:S05]  /*1d740*/  RET.REL.NODEC R2 `(_ZN7cutlass13device_kernelIN5flash19enable_sm80_to_sm89INS1_16FlashAttnFwdSm80INS1_25CollectiveMainloopFwdSm80ILi8ELi1ELb0EN4cute5tupleIJNS5_1CILi128EEENS7_ILi32EEENS7_ILi256EEEEEELi256ENS_10bfloat16_tEfNS_4arch4Sm80ELb1ELb0ELb1ELb1ELb0ELb1ELb1ELb1EEENS1_21CollectiveEpilogueFwdINS6_IJS8_SA_S9_EEENS6_IJNS7_ILi1EEESI_SI_EEESC_SE_Li256ELb1ELb1ELb1ELb0EEENS1_36VarlenDynamicPersistentTileSchedulerILi128ELi32ELi256ELi256ELb1ELb1ELb0ELb1ELb1ELb1EEEEEEEEEvNT_6ParamsE) ;  /* 0xfffe28b002007950 */ /* 0x004fea0003c3ffff */
        .weak           $__internal_23_$__cuda_sm70_shflsync_idx_p
        .type           $__internal_23_$__cuda_sm70_shflsync_idx_p,@function
        .size           $__internal_23_$__cuda_sm70_shflsync_idx_p,($__internal_24_$__cuda_sm70_shflsync_up_p - $__internal_23_$__cuda_sm70_shflsync_idx_p)
$__internal_23_$__cuda_sm70_shflsync_idx_p:
[----:B------:R-:W-:-:S04]  /*1d750*/  MOV R119, 0xffffffff ;  /* 0xffffffff00777802 */ /* 0x000fc80000000f00 */
[----:B------:R-:W-:Y:S04]  /*1d760*/  WARPSYNC R119 ;  /* 0x0000007700007348 */ /* 0x000fe80003800000 */
[----:B------:R1:W2:Y:S02]  /*1d770*/  SHFL.IDX PT, R0, R5, R3, R0 ;  /* 0x0000000305007389 */ /* 0x0002a400000e0000 */
[----:B-1----:R-:W-:-:S04]  /*1d780*/  MOV R3, 0x0 ;  /* 0x0000000000037802 */ /* 0x002fc80000000f00 */
[----:B--2---:R-:W-:Y:S05]  /*1d790*/  RET.REL.NODEC R2 `(_ZN7cutlass13device_kernelIN5flash19enable_sm80_to_sm89INS1_16FlashAttnFwdSm80INS1_25CollectiveMainloopFwdSm80ILi8ELi1ELb0EN4cute5tupleIJNS5_1CILi128EEENS7_ILi32EEENS7_ILi256EEEEEELi256ENS_10bfloat16_tEfNS_4arch4Sm80ELb1ELb0ELb1ELb1ELb0ELb1ELb1ELb1EEENS1_21CollectiveEpilogueFwdINS6_IJS8_SA_S9_EEENS6_IJNS7_ILi1EEESI_SI_EEESC_SE_Li256ELb1ELb1ELb1ELb0EEENS1_36VarlenDynamicPersistentTileSchedulerILi128ELi32ELi256ELi256ELb1ELb1ELb0ELb1ELb1ELb1EEEEEEEEEvNT_6ParamsE) ;  /* 0xfffe286002007950 */ /* 0x004fea0003c3ffff */
        .weak           $__internal_24_$__cuda_sm70_shflsync_up_p
        .type           $__internal_24_$__cuda_sm70_shflsync_up_p,@function
        .size           $__internal_24_$__cuda_sm70_shflsync_up_p,($__internal_25_$__cuda_sm70_votesync_ballot - $__internal_24_$__cuda_sm70_shflsync_up_p)
$__internal_24_$__cuda_sm70_shflsync_up_p:
[----:B------:R-:W-:Y:S02]  /*1d7a0*/  IMAD.MOV.U32 R4, RZ, RZ, RZ ;  /* 0x000000ffff047224 */ /* 0x000fe400078e00ff */
[----:B------:R-:W-:-:S04]  /*1d7b0*/  IMAD.MOV.U32 R10, RZ, RZ, -0x1 ;  /* 0xffffffffff0a7424 */ /* 0x000fc800078e00ff */
[----:B------:R-:W-:Y:S04]  /*1d7c0*/  WARPSYNC R10 ;  /* 0x0000000a00007348 */ /* 0x000fe80003800000 */
[----:B------:R1:W2:Y:S02]  /*1d7d0*/  SHFL.UP PT, R4, R0, R2, R4 ;  /* 0x0400000200047389 */ /* 0x0002a400000e0004 */
[----:B-1----:R-:W-:Y:S02]  /*1d7e0*/  MOV R2, R3 ;  /* 0x0000000300027202 */ /* 0x002fe40000000f00 */
[----:B------:R-:W-:-:S04]  /*1d7f0*/  MOV R3, 0x0 ;  /* 0x0000000000037802 */ /* 0x000fc80000000f00 */
[----:B--2---:R-:W-:Y:S05]  /*1d800*/  RET.REL.NODEC R2 `(_ZN7cutlass13device_kernelIN5flash19enable_sm80_to_sm89INS1_16FlashAttnFwdSm80INS1_25CollectiveMainloopFwdSm80ILi8ELi1ELb0EN4cute5tupleIJNS5_1CILi128EEENS7_ILi32EEENS7_ILi256EEEEEELi256ENS_10bfloat16_tEfNS_4arch4Sm80ELb1ELb0ELb1ELb1ELb0ELb1ELb1ELb1EEENS1_21CollectiveEpilogueFwdINS6_IJS8_SA_S9_EEENS6_IJNS7_ILi1EEESI_SI_EEESC_SE_Li256ELb1ELb1ELb1ELb0EEENS1_36VarlenDynamicPersistentTileSchedulerILi128ELi32ELi256ELi256ELb1ELb1ELb0ELb1ELb1ELb1EEEEEEEEEvNT_6ParamsE) ;  /* 0xfffe27f002007950 */ /* 0x004fea0003c3ffff */
        .weak           $__internal_25_$__cuda_sm70_votesync_ballot
        .type           $__internal_25_$__cuda_sm70_votesync_ballot,@function
        .size           $__internal_25_$__cuda_sm70_votesync_ballot,(.L_x_2614 - $__internal_25_$__cuda_sm70_votesync_ballot)
$__internal_25_$__cuda_sm70_votesync_ballot:
[----:B------:R-:W-:Y:S01]  /*1d810*/  ISETP.NE.U32.AND P0, PT, R0, 0x1, PT ;  /* 0x000000010000780c */ /* 0x000fe20003f05070 */
[----:B------:R-:W-:-:S04]  /*1d820*/  IMAD.MOV.U32 R3, RZ, RZ, -0x1 ;  /* 0xffffffffff037424 */ /* 0x000fc800078e00ff */
[----:B------:R-:W-:Y:S08]  /*1d830*/  WARPSYNC R3 ;  /* 0x0000000300007348 */ /* 0x000ff00003800000 */
[----:B------:R-:W-:-:S04]  /*1d840*/  VOTE.ANY R0, PT, !P0 ;  /* 0x0000000000007806 */ /* 0x000fc800040e0100 */
[----:B------:R-:W-:Y:S01]  /*1d850*/  LOP3.LUT R0, R0, R3, RZ, 0xc0, !PT ;  /* 0x0000000300007212 */ /* 0x000fe200078ec0ff */
[----:B------:R-:W-:-:S04]  /*1d860*/  IMAD.MOV.U32 R3, RZ, RZ, 0x0 ;  /* 0x00000000ff037424 */ /* 0x000fc800078e00ff */
[----:B------:R-:W-:Y:S05]  /*1d870*/  RET.REL.NODEC R2 `(_ZN7cutlass13device_kernelIN5flash19enable_sm80_to_sm89INS1_16FlashAttnFwdSm80INS1_25CollectiveMainloopFwdSm80ILi8ELi1ELb0EN4cute5tupleIJNS5_1CILi128EEENS7_ILi32EEENS7_ILi256EEEEEELi256ENS_10bfloat16_tEfNS_4arch4Sm80ELb1ELb0ELb1ELb1ELb0ELb1ELb1ELb1EEENS1_21CollectiveEpilogueFwdINS6_IJS8_SA_S9_EEENS6_IJNS7_ILi1EEESI_SI_EEESC_SE_Li256ELb1ELb1ELb1ELb0EEENS1_36VarlenDynamicPersistentTileSchedulerILi128ELi32ELi256ELi256ELb1ELb1ELb0ELb1ELb1ELb1EEEEEEEEEvNT_6ParamsE) ;  /* 0xfffe278002007950 */ /* 0x000fea0003c3ffff */
.L_x_1205:
        /* <DEDUP_REMOVED lines=16> */
.L_x_2614:


//--------------------- .text._ZN7cutlass13device_kernelIN5flash19enable_sm80_to_sm89INS1_16FlashAttnFwdSm80INS1_25CollectiveMainloopFwdSm80ILi8ELi1ELb0EN4cute5tupleIJNS5_1CILi128EEENS7_ILi96EEENS7_ILi256EEEEEELi256ENS_10bfloat16_tEfNS_4arch4Sm80ELb0ELb0ELb1ELb0ELb0ELb0ELb1ELb1EEENS1_21CollectiveEpilogueFwdINS6_IJS8_SA_S9_EEENS6_IJNS7_ILi1EEESI_SI_EEESC_SE_Li256ELb0ELb1ELb1ELb0EEENS1_19SingleTileSchedulerILb0ELb1ELb1ELi128EEEEEEEEEvNT_6ParamsE --------------------------
	.section	.text._ZN7cutlass13device_kernelIN5flash19enable_sm80_to_sm89INS1_16FlashAttnFwdSm80INS1_25CollectiveMainloopFwdSm80ILi8ELi1ELb0EN4cute5tupleIJNS5_1CILi128EEENS7_ILi96EEENS7_ILi256EEEEEELi256ENS_10bfloat16_tEfNS_4arch4Sm80ELb0ELb0ELb1ELb0ELb0ELb0ELb1ELb1EEENS1_21CollectiveEpilogueFwdINS6_IJS8_SA_S9_EEENS6_IJNS7_ILi1EEESI_SI_EEESC_SE_Li256ELb0ELb1ELb1ELb0EEENS1_19SingleTileSchedulerILb0ELb1ELb1ELi128EEEEEEEEEvNT_6ParamsE,"ax",@progbits
	.sectioninfo	@"SHI_REGISTERS=255"
	.align	128
.text._ZN7cutlass13device_kernelIN5flash19enable_sm80_to_sm89INS1_16FlashAttnFwdSm80INS1_25CollectiveMainloopFwdSm80ILi8ELi1ELb0EN4cute5tupleIJNS5_1CILi128EEENS7_ILi96EEENS7_ILi256EEEEEELi256ENS_10bfloat16_tEfNS_4arch4Sm80ELb0ELb0ELb1ELb0ELb0ELb0ELb1ELb1EEENS1_21CollectiveEpilogueFwdINS6_IJS8_SA_S9_EEENS6_IJNS7_ILi1EEESI_SI_EEESC_SE_Li256ELb0ELb1ELb1ELb0EEENS1_19SingleTileSchedulerILb0ELb1ELb1ELi128EEEEEEEEEvNT_6ParamsE:
        .type           _ZN7cutlass13device_kernelIN5flash19enable_sm80_to_sm89INS1_16FlashAttnFwdSm80INS1_25CollectiveMainloopFwdSm80ILi8ELi1ELb0EN4cute5tupleIJNS5_1CILi128EEENS7_ILi96EEENS7_ILi256EEEEEELi256ENS_10bfloat16_tEfNS_4arch4Sm80ELb0ELb0ELb1ELb0ELb0ELb0ELb1ELb1EEENS1_21CollectiveEpilogueFwdINS6_IJS8_SA_S9_EEENS6_IJNS7_ILi1EEESI_SI_EEESC_SE_Li256ELb0ELb1ELb1ELb0EEENS1_19SingleTileSchedulerILb0ELb1ELb1ELi128EEEEEEEEEvNT_6ParamsE,@function
        .size           _ZN7cutlass13device_kernelIN5flash19enable_sm80_to_sm89INS1_16FlashAttnFwdSm80INS1_25CollectiveMainloopFwdSm80ILi8ELi1ELb0EN4cute5tupleIJNS5_1CILi128EEENS7_ILi96EEENS7_ILi256EEEEEELi256ENS_10bfloat16_tEfNS_4arch4Sm80ELb0ELb0ELb1ELb0ELb0ELb0ELb1ELb1EEENS1_21CollectiveEpilogueFwdINS6_IJS8_SA_S9_EEENS6_IJNS7_ILi1EEESI_SI_EEESC_SE_Li256ELb0ELb1ELb1ELb0EEENS1_19SingleTileSchedulerILb0ELb1ELb1ELi128EEEEEEEEEvNT_6ParamsE,(.L_x_2619 - _ZN7cutlass13device_kernelIN5flash19enable_sm80_to_sm89INS1_16FlashAttnFwdSm80INS1_25CollectiveMainloopFwdSm80ILi8ELi1ELb0EN4cute5tupleIJNS5_1CILi128EEENS7_ILi96EEENS7_ILi256EEEEEELi256ENS_10bfloat16_tEfNS_4arch4Sm80ELb0ELb0ELb1ELb0ELb0ELb0ELb1ELb1EEENS1_21CollectiveEpilogueFwdINS6_IJS8_SA_S9_EEENS6_IJNS7_ILi1EEESI_SI_EEESC_SE_Li256ELb0ELb1ELb1ELb0EEENS1_19SingleTileSchedulerILb0ELb1ELb1ELi128EEEEEEEEEvNT_6ParamsE)
        .other          _ZN7cutlass13device_kernelIN5flash19enable_sm80_to_sm89INS1_16FlashAttnFwdSm80INS1_25CollectiveMainloopFwdSm80ILi8ELi1ELb0EN4cute5tupleIJNS5_1CILi128EEENS7_ILi96EEENS7_ILi256EEEEEELi256ENS_10bfloat16_tEfNS_4arch4Sm80ELb0ELb0ELb1ELb0ELb0ELb0ELb1ELb1EEENS1_21CollectiveEpilogueFwdINS6_IJS8_SA_S9_EEENS6_IJNS7_ILi1EEESI_SI_EEESC_SE_Li256ELb0ELb1ELb1ELb0EEENS1_19SingleTileSchedulerILb0ELb1ELb1ELi128EEEEEEEEEvNT_6ParamsE,@"STO_CUDA_ENTRY STV_DEFAULT"
_ZN7cutlass13device_kernelIN5flash19enable_sm80_to_sm89INS1_16FlashAttnFwdSm80INS1_25CollectiveMainloopFwdSm80ILi8ELi1ELb0EN4cute5tupleIJNS5_1CILi128EEENS7_ILi96EEENS7_ILi256EEEEEELi256ENS_10bfloat16_tEfNS_4arch4Sm80ELb0ELb0ELb1ELb0ELb0ELb0ELb1ELb1EEENS1_21CollectiveEpilogueFwdINS6_IJS8_SA_S9_EEENS6_IJNS7_ILi1EEESI_SI_EEESC_SE_Li256ELb0ELb1ELb1ELb0EEENS1_19SingleTileSchedulerILb0ELb1ELb1ELi128EEEEEEEEEvNT_6ParamsE:
        /* <DEDUP_REMOVED lines=18> */
.L_x_1206:
[----:B---3--:R-:W-:Y:S02]  /*0120*/  ULDC.64 UR4, c[0x0][0x550] ;  /* 0x0001540000047ab9 */ /* 0x008fe40000000a00 */
[----:B------:R-:W-:Y:S02]  /*0130*/  UISETP.NE.AND UP0, UPT, UR4, 0x1, UPT ;  /* 0x000000010400788c */ /* 0x000fe4000bf05270 */
[----:B------:R-:W-:-:S02]  /*0140*/  UIMAD.WIDE.U32 UR10, UR6, UR5, URZ ;  /* 0x00000005060a72a5 */ /* 0x000fc4000f8e003f */
[----:B------:R-:W-:Y:S02]  /*0150*/  ULDC UR4, c[0x0][0x558] ;  /* 0x0001560000047ab9 */ /* 0x000fe40000000800 */
[----:B------:R-:W-:-:S05]  /*0160*/  UMOV UR9, UR6 ;  /* 0x0000000600097c82 */ /* 0x000fca0008000000 */
[----:B------:R-:W-:-:S03]  /*0170*/  @UP0 USHF.R.U32.HI UR9, URZ, UR4, UR11 ;  /* 0x000000043f090299 */ /* 0x000fc6000801160b */
.L_x_1207:
        /* <DEDUP_REMOVED lines=10> */
[----:B------:R-:W-:-:S04]  /*0220*/  UIMAD.WIDE UR10, UR10, 0x2aaaaaab, URZ ;  /* 0x2aaaaaab0a0a78a5 */ /* 0x000fc8000f8e023f */
[----:B------:R-:W-:-:S04]  /*0230*/  USHF.R.U32.HI UR6, URZ, 0x1f, UR11 ;  /* 0x0000001f3f067899 */ /* 0x000fc8000801160b */
[----:B------:R-:W-:-:S04]  /*0240*/  ULEA.HI.SX32 UR6, UR11, UR6, 0x1c ;  /* 0x000000060b067291 */ /* 0x000fc8000f8fe23f */
        /* <DEDUP_REMOVED lines=8> */
[-C--:B------:R-:W-:Y:S02]  /*02d0*/  IABS R0, R2.reuse ;  /* 0x0000000200007213 */ /* 0x080fe40000000000 */
[----:B------:R-:W-:Y:S02]  /*02e0*/  IABS R2, R2 ;  /* 0x0000000200027213 */ /* 0x000fe40000000000 */
        /* <DEDUP_REMOVED lines=10> */
[----:B------:R-:W-:-:S04]  /*0390*/  UIMAD UR4, UR4, UR11, URZ ;  /* 0x0000000b040472a4 */ /* 0x000fc8000f8e023f */
[----:B------:R-:W-:Y:S01]  /*03a0*/  IMAD.MOV.U32 R3, RZ, RZ, R0 ;  /* 0x000000ffff037224 */ /* 0x000fe200078e0000 */
[----:B------:R-:W-:Y:S01]  /*03b0*/  UIMAD.WIDE.U32 UR14, UR15, UR4, UR14 ;  /* 0x000000040f0e72a5 */ /* 0x000fe2000f8e000e */
[----:B------:R-:W-:Y:S02]  /*03c0*/  IMAD.MOV R0, RZ, RZ, -R2 ;  /* 0x000000ffff007224 */ /* 0x000fe400078e0a02 */
[----:B------:R-:W1:Y:S08]  /*03d0*/  R2UR UR10, R3 ;  /* 0x00000000030a73c2 */ /* 0x000e7000000e0000 */
        /* <DEDUP_REMOVED lines=12> */
.L_x_1208:
[----:B------:R-:W-:Y:S01]  /*04a0*/  ULOP3.LUT UR8, UR7, 0xffff, URZ, 0xc0, !UPT ;  /* 0x0000ffff07087892 */ /* 0x000fe2000f8ec03f */
[----:B------:R-:W-:Y:S01]  /*04b0*/  PLOP3.LUT P2, PT, PT, PT, PT, 0x80, 0x0 ;  /* 0x000000000000781c */ /* 0x000fe20003f4f070 */
[----:B------:R-:W-:Y:S01]  /*04c0*/  ULDC.64 UR10, c[0x0][0x118] ;  /* 0x00004600000a7ab9 */ /* 0x000fe20000000a00 */
        /* <DEDUP_REMOVED lines=72> */
[----:B------:R-:W2:Y:S01]  /*0950*/  LDL.LU R185, [R1+0x8] ;  /* 0x0000080001b97983 */ /* 0x000ea20000300800 */
[----:B------:R-:W-:Y:S01]  /*0960*/  ISETP.NE.U32.AND P0, PT, RZ, c[0x0][0x340], PT ;  /* 0x0000d000ff007a0c */ /* 0x000fe20003f05070 */
[----:B------:R-:W-:-:S02]  /*0970*/  USHF.R.S32.HI UR12, URZ, 0x1f, UR9 ;  /* 0x0000001f3f0c7899 */ /* 0x000fc40008011409 */
[----:B------:R-:W1:Y:S01]  /*0980*/  S2R R29, SR_CTAID.X ;  /* 0x00000000001d7919 */ /* 0x000e620000002500 */
[----:B------:R-:W-:Y:S01]  /*0990*/  ISETP.NE.AND.EX P2, PT, RZ, c[0x0][0x344], PT, P0 ;  /* 0x0000d100ff007a0c */ /* 0x000fe20003f45300 */
[----:B------:R-:W-:-:S12]  /*09a0*/  ULDC.64 UR4, c[0x0][0x1b8] ;  /* 0x00006e0000047ab9 */ /* 0x000fd80000000a00 */
[----:B------:R-:W-:-:S04]  /*09b0*/  @P2 IMAD.MOV.U32 R2, RZ, RZ, 0x4 ;  /* 0x00000004ff022424 */ /* 0x000fc800078e00ff */
[----:B------:R-:W-:-:S05]  /*09c0*/  @P2 IMAD.WIDE R2, R33, R2, c[0x0][0x340] ;  /* 0x0000d00021022625 */ /* 0x000fca00078e0202 */
[----:B------:R3:W4:Y:S01]  /*09d0*/  @P2 LDG.E R16, [R2.64] ;  /* 0x0000000a02102981 */ /* 0x000722000c1e1900 */
[----:B------:R-:W-:Y:S01]  /*09e0*/  SHF.R.S32.HI R31, RZ, 0x1f, R184 ;  /* 0x0000001fff1f7819 */ /* 0x000fe200000114b8 */
[----:B------:R-:W-:Y:S01]  /*09f0*/  UIMAD UR7, UR12, UR4, URZ ;  /* 0x000000040c0772a4 */ /* 0x000fe2000f8e023f */
[----:B------:R-:W-:Y:S01]  /*0a00*/  SHF.R.S32.HI R32, RZ, 0x1f, R33 ;  /* 0x0000001fff207819 */ /* 0x000fe20000011421 */
[----:B------:R-:W-:Y:S01]  /*0a10*/  UIMAD.WIDE.U32 UR14, UR9, UR4, URZ ;  /* 0x00000004090e72a5 */ /* 0x000fe2000f8e003f */
[CC--:B------:R-:W-:Y:S01]  /*0a20*/  LEA.HI R0, R31.reuse, R184.reuse, RZ, 0x3 ;  /* 0x000000b81f007211 */ /* 0x0c0fe200078f18ff */
[----:B------:R-:W-:Y:S01]  /*0a30*/  UIMAD UR5, UR9, UR5, UR7 ;  /* 0x00000005090572a4 */ /* 0x000fe2000f8e0207 */
[----:B------:R-:W-:Y:S01]  /*0a40*/  LEA.HI R11, R31, R184, RZ, 0x4 ;  /* 0x000000b81f0b7211 */ /* 0x000fe200078f20ff */
[----:B------:R-:W-:Y:S01]  /*0a50*/  ULDC UR4, c[0x0][0x2c4] ;  /* 0x0000b10000047ab9 */ /* 0x000fe20000000800 */
[----:B------:R-:W-:Y:S01]  /*0a60*/  LOP3.LUT R4, R0, 0xfffffff8, RZ, 0xc0, !PT ;  /* 0xfffffff800047812 */ /* 0x000fe200078ec0ff */
[----:B------:R-:W-:Y:S01]  /*0a70*/  UIADD3 UR5, UR15, UR5, URZ ;  /* 0x000000050f057290 */ /* 0x000fe2000fffe03f */
[----:B------:R-:W-:Y:S01]  /*0a80*/  SHF.R.S32.HI R22, RZ, 0x3, R0 ;  /* 0x00000003ff167819 */ /* 0x000fe20000011400 */
[----:B------:R-:W-:Y:S01]  /*0a90*/  ULDC UR7, c[0x0][0x168] ;  /* 0x00005a0000077ab9 */ /* 0x000fe20000000800 */
[----:B------:R-:W-:Y:S01]  /*0aa0*/  SHF.R.S32.HI R8, RZ, 0x4, R11 ;  /* 0x00000004ff087819 */ /* 0x000fe2000001140b */
[----:B------:R-:W-:Y:S01]  /*0ab0*/  IMAD.IADD R25, R184, 0x1, -R4 ;  /* 0x00000001b8197824 */ /* 0x000fe200078e0a04 */
[----:B------:R-:W-:Y:S01]  /*0ac0*/  UIMAD UR7, UR4, UR7, URZ ;  /* 0x00000007040772a4 */ /* 0x000fe2000f8e023f */
[----:B------:R-:W-:Y:S01]  /*0ad0*/  IMAD R4, R32, c[0x0][0x1c0], RZ ;  /* 0x0000700020047a24 */ /* 0x000fe200078e02ff */
[----:B------:R-:W-:Y:S01]  /*0ae0*/  LEA.HI R7, R11, R8, RZ, 0x1 ;  /* 0x000000080b077211 */ /* 0x000fe200078f08ff */
[----:B------:R-:W-:Y:S01]  /*0af0*/  IMAD R6, R25, 0x20, R22 ;  /* 0x0000002019067824 */ /* 0x000fe200078e0216 */
[----:B------:R-:W-:Y:S01]  /*0b00*/  BSSY B0, `(.L_x_1210) ;  /* 0x00000a8000007945 */ /* 0x000fe20003800000 */
[----:B------:R-:W-:Y:S01]  /*0b10*/  IMAD R4, R33, c[0x0][0x1c4], R4 ;  /* 0x0000710021047a24 */ /* 0x000fe200078e0204 */
[----:B------:R-:W-:Y:S01]  /*0b20*/  LOP3.LUT R7, R7, 0xfffffffe, RZ, 0xc0, !PT ;  /* 0xfffffffe07077812 */ /* 0x000fe200078ec0ff */
[----:B-1----:R-:W-:-:S02]  /*0b30*/  IMAD R6, R29, 0x80, R6 ;  /* 0x000000801d067824 */ /* 0x002fc400078e0206 */
[----:B------:R-:W-:Y:S02]  /*0b40*/  IMAD.SHL.U32 R10, R25, 0x8, RZ ;  /* 0x00000008190a7824 */ /* 0x000fe400078e00ff */
[----:B---3--:R-:W-:Y:S02]  /*0b50*/  IMAD.MOV.U32 R2, RZ, RZ, c[0x0][0x2c4] ;  /* 0x0000b100ff027624 */ /* 0x008fe400078e00ff */
[----:B------:R-:W-:Y:S01]  /*0b60*/  IMAD.U32 R3, RZ, RZ, UR15 ;  /* 0x0000000fff037e24 */ /* 0x000fe2000f8e00ff */
[----:B------:R-:W-:Y:S01]  /*0b70*/  IADD3 R18, R10, 0x40, RZ ;  /* 0x000000400a127810 */ /* 0x000fe20007ffe0ff */
[----:B------:R-:W-:Y:S01]  /*0b80*/  IMAD.U32 R3, RZ, RZ, UR5 ;  /* 0x00000005ff037e24 */ /* 0x000fe2000f8e00ff */
[----:B------:R-:W-:Y:S01]  /*0b90*/  ISETP.NE.AND P0, PT, R2, 0x1, PT ;  /* 0x000000010200780c */ /* 0x000fe20003f05270 */
[----:B------:R-:W-:Y:S01]  /*0ba0*/  IMAD.U32 R2, RZ, RZ, UR14 ;  /* 0x0000000eff027e24 */ /* 0x000fe2000f8e00ff */
[----:B------:R-:W-:Y:S01]  /*0bb0*/  ULDC.64 UR4, c[0x0][0x1e8] ;  /* 0x00007a0000047ab9 */ /* 0x000fe20000000a00 */
[----:B------:R-:W-:Y:S01]  /*0bc0*/  IMAD.MOV.U32 R0, RZ, RZ, R6 ;  /* 0x000000ffff007224 */ /* 0x000fe200078e0006 */
[----:B------:R-:W-:Y:S01]  /*0bd0*/  UIMAD UR4, UR12, UR4, URZ ;  /* 0x000000040c0472a4 */ /* 0x000fe2000f8e023f */
[----:B------:R-:W-:Y:S01]  /*0be0*/  IMAD.WIDE.U32 R2, R33, c[0x0][0x1c0], R2 ;  /* 0x0000700021027a25 */ /* 0x000fe200078e0002 */
[----:B------:R-:W-:-:S02]  /*0bf0*/  ISETP.GE.AND P6, PT, R18, c[0x0][0x1d4], PT ;  /* 0x0000750012007a0c */ /* 0x000fc40003fc6270 */
[----:B------:R-:W-:Y:S01]  /*0c00*/  UIMAD UR13, UR9, UR5, UR4 ;  /* 0x00000005090d72a4 */ /* 0x000fe2000f8e0204 */
[----:B------:R-:W-:Y:S02]  /*0c10*/  IMAD.IADD R3, R3, 0x1, R4 ;  /* 0x0000000103037824 */ /* 0x000fe400078e0204 */
[----:B------:R-:W-:Y:S01]  /*0c20*/  IMAD.SHL.U32 R4, R22, 0x40, RZ ;  /* 0x0000004016047824 */ /* 0x000fe200078e00ff */
[----:B------:R-:W-:Y:S01]  /*0c30*/  ULDC.64 UR4, c[0x0][0x210] ;  /* 0x0000840000047ab9 */ /* 0x000fe20000000a00 */
[----:B------:R-:W-:Y:S01]  /*0c40*/  @P0 IMAD.HI.U32 R5, R6, c[0x0][0x2c8], RZ ;  /* 0x0000b20006050a27 */ /* 0x000fe200078e00ff */
[----:B------:R-:W-:Y:S02]  /*0c50*/  UIMAD UR4, UR12, UR4, URZ ;  /* 0x000000040c0472a4 */ /* 0x000fe4000f8e023f */
[----:B------:R-:W-:Y:S01]  /*0c60*/  LOP3.LUT R4, R4, 0x1c0, RZ, 0xc0, !PT ;  /* 0x000001c004047812 */ /* 0x000fe200078ec0ff */
[----:B------:R-:W-:Y:S01]  /*0c70*/  IMAD.IADD R28, R8, 0x1, -R7 ;  /* 0x00000001081c7824 */ /* 0x000fe200078e0a07 */
[----:B------:R-:W-:Y:S01]  /*0c80*/  @P0 SHF.R.U32.HI R0, RZ, c[0x0][0x2cc], R5 ;  /* 0x0000b300ff000a19 */ /* 0x000fe20000011605 */
[----:B------:R-:W-:Y:S01]  /*0c90*/  IMAD R29, R29, 0x80, R22 ;  /* 0x000000801d1d7824 */ /* 0x000fe200078e0216 */
[----:B------:R-:W-:Y:S01]  /*0ca0*/  LOP3.LUT R9, R4, 0x38, R10, 0xf8, !PT ;  /* 0x0000003804097812 */ /* 0x000fe200078ef80a */
[----:B------:R-:W-:Y:S01]  /*0cb0*/  IMAD.SHL.U32 R19, R25, 0x8, RZ ;  /* 0x0000000819137824 */ /* 0x000fe200078e00ff */
[--C-:B------:R-:W-:Y:S01]  /*0cc0*/  SHF.R.S32.HI R5, RZ, 0x1f, R0.reuse ;  /* 0x0000001fff057819 */ /* 0x100fe20000011400 */
[----:B------:R-:W-:Y:S01]  /*0cd0*/  IMAD.MOV R8, RZ, RZ, -R0 ;  /* 0x000000ffff087224 */ /* 0x000fe200078e0a00 */
[----:B------:R-:W-:Y:S01]  /*0ce0*/  SHF.R.U32.HI R7, RZ, 0x3, R4 ;  /* 0x00000003ff077819 */ /* 0x000fe20000011604 */
[----:B------:R-:W-:Y:S01]  /*0cf0*/  IMAD.WIDE.U32 R2, R0, c[0x0][0x1b0], R2 ;  /* 0x00006c0000027a25 */ /* 0x000fe200078e0002 */
[----:B------:R-:W-:Y:S01]  /*0d00*/  ISETP.GE.AND P0, PT, R29, UR7, PT ;  /* 0x000000071d007c0c */ /* 0x000fe2000bf06270 */
[----:B------:R-:W-:Y:S01]  /*0d10*/  UIMAD UR4, UR9, UR5, UR4 ;  /* 0x00000005090472a4 */ /* 0x000fe2000f8e0204 */
[----:B------:R-:W-:Y:S01]  /*0d20*/  LOP3.LUT R7, R9, R7, RZ, 0x3c, !PT ;  /* 0x0000000709077212 */ /* 0x000fe200078e3cff */
[----:B------:R-:W-:Y:S01]  /*0d30*/  IMAD R5, R5, c[0x0][0x1b0], RZ ;  /* 0x00006c0005057a24 */ /* 0x000fe200078e02ff */
[----:B------:R-:W-:-:S02]  /*0d40*/  IADD3 R30, R19, 0x80, RZ ;  /* 0x00000080131e7810 */ /* 0x000fc40007ffe0ff */
[----:B------:R-:W-:Y:S01]  /*0d50*/  IADD3 R14, R19, 0xc0, RZ ;  /* 0x000000c0130e7810 */ /* 0x000fe20007ffe0ff */
[----:B------:R-:W-:Y:S01]  /*0d60*/  IMAD R4, R0, c[0x0][0x1b4], R5 ;  /* 0x00006d0000047a24 */ /* 0x000fe200078e0205 */
[----:B------:R-:W-:Y:S01]  /*0d70*/  IADD3 R5, R10, 0x80, RZ ;  /* 0x000000800a057810 */ /* 0x000fe20007ffe0ff */
[----:B------:R-:W-:Y:S01]  /*0d80*/  IMAD R0, R8, c[0x0][0x2c4], R6 ;  /* 0x0000b10008007a24 */ /* 0x000fe200078e0206 */
[----:B------:R-:W-:Y:S01]  /*0d90*/  LEA.HI R6, R31, R184, RZ, 0x6 ;  /* 0x000000b81f067211 */ /* 0x000fe200078f30ff */
[----:B------:R-:W-:Y:S01]  /*0da0*/  IMAD.IADD R3, R3, 0x1, R4 ;  /* 0x0000000103037824 */ /* 0x000fe200078e0204 */
[----:B------:R-:W-:Y:S02]  /*0db0*/  ISETP.GE.AND P1, PT, R5, c[0x0][0x1d4], PT ;  /* 0x0000750005007a0c */ /* 0x000fe40003f26270 */
[----:B------:R-:W-:Y:S01]  /*0dc0*/  SHF.R.S32.HI R4, RZ, 0x1f, R0 ;  /* 0x0000001fff047819 */ /* 0x000fe20000011400 */
[----:B------:R-:W-:Y:S01]  /*0dd0*/  IMAD.SHL.U32 R5, R6, 0x8, RZ ;  /* 0x0000000806057824 */ /* 0x000fe200078e00ff */
[----:B------:R-:W-:Y:S01]  /*0de0*/  LOP3.LUT R8, R11, 0xfffffff0, RZ, 0xc0, !PT ;  /* 0xfffffff00b087812 */ /* 0x000fe200078ec0ff */
[----:B------:R-:W-:Y:S01]  /*0df0*/  IMAD.WIDE.U32 R2, R0, c[0x0][0x1a8], R2 ;  /* 0x00006a0000027a25 */ /* 0x000fe200078e0002 */
[----:B------:R-:W-:-:S02]  /*0e00*/  SHF.R.S32.HI R11, RZ, 0x1f, R10 ;  /* 0x0000001fff0b7819 */ /* 0x000fc4000001140a */
[----:B------:R-:W-:Y:S01]  /*0e10*/  LOP3.LUT R247, R7, 0xfffffe00, R5, 0xf8, !PT ;  /* 0xfffffe0007f77812 */ /* 0x000fe200078ef805 */
[----:B------:R-:W-:Y:S01]  /*0e20*/  IMAD R4, R4, c[0x0][0x1a8], RZ ;  /* 0x00006a0004047a24 */ /* 0x000fe200078e02ff */
[----:B------:R-:W-:Y:S01]  /*0e30*/  SHF.R.S32.HI R5, RZ, 0x1f, R22 ;  /* 0x0000001fff057819 */ /* 0x000fe20000011416 */
[----:B------:R-:W-:Y:S01]  /*0e40*/  IMAD.IADD R8, R184, 0x1, -R8 ;  /* 0x00000001b8087824 */ /* 0x000fe200078e0a08 */
[----:B------:R-:W-:Y:S01]  /*0e50*/  ISETP.GE.AND P3, PT, R14, c[0x0][0x198], PT ;  /* 0x000066000e007a0c */ /* 0x000fe20003f66270 */
[----:B------:R-:W-:Y:S01]  /*0e60*/  IMAD R4, R0, c[0x0][0x1ac], R4 ;  /* 0x00006b0000047a24 */ /* 0x000fe200078e0204 */
[----:B------:R-:W-:Y:S01]  /*0e70*/  @!P0 SHF.R.S32.HI R0, RZ, 0x1f, R30 ;  /* 0x0000001fff008819 */ /* 0x000fe2000001141e */
[----:B------:R-:W-:Y:S01]  /*0e80*/  IMAD.WIDE.U32 R6, R22, c[0x0][0x208], R10 ;  /* 0x0000820016067a25 */ /* 0x000fe200078e000a */
[----:B------:R-:W-:Y:S02]  /*0e90*/  ISETP.GE.AND P4, PT, R30, c[0x0][0x198], PT ;  /* 0x000066001e007a0c */ /* 0x000fe40003f86270 */
[----:B------:R-:W-:Y:S01]  /*0ea0*/  @!P0 LEA.HI R17, R0, R30, RZ, 0x3 ;  /* 0x0000001e00118211 */ /* 0x000fe200078f18ff */
[----:B------:R-:W-:Y:S01]  /*0eb0*/  IMAD.IADD R4, R3, 0x1, R4 ;  /* 0x0000000103047824 */ /* 0x000fe200078e0204 */
[----:B------:R-:W-:Y:S01]  /*0ec0*/  IADD3 R27, R29, 0x20, RZ ;  /* 0x000000201d1b7810 */ /* 0x000fe20007ffe0ff */
[----:B------:R-:W-:-:S02]  /*0ed0*/  IMAD R3, R5, c[0x0][0x1e0], RZ ;  /* 0x0000780005037a24 */ /* 0x000fc400078e02ff */
[----:B------:R-:W-:Y:S02]  /*0ee0*/  IMAD R0, R5, c[0x0][0x208], RZ ;  /* 0x0000820005007a24 */ /* 0x000fe400078e02ff */
[C---:B------:R-:W-:Y:S02]  /*0ef0*/  IMAD R12, R22.reuse, c[0x0][0x1e4], R3 ;  /* 0x00007900160c7a24 */ /* 0x040fe400078e0203 */
[----:B------:R-:W-:Y:S01]  /*0f00*/  IMAD R13, R22, c[0x0][0x20c], R0 ;  /* 0x00008300160d7a24 */ /* 0x000fe200078e0200 */
[----:B------:R-:W-:-:S04]  /*0f10*/  @!P0 SHF.R.S32.HI R0, RZ, 0x1f, R14 ;  /* 0x0000001fff008819 */ /* 0x000fc8000001140e */
[----:B------:R-:W-:Y:S01]  /*0f20*/  @!P0 LEA.HI R20, R0, R14, RZ, 0x3 ;  /* 0x0000000e00148211 */ /* 0x000fe200078f18ff */
[----:B------:R-:W-:Y:S01]  /*0f30*/  IMAD.U32 R14, RZ, RZ, UR9 ;  /* 0x00000009ff0e7e24 */ /* 0x000fe2000f8e00ff */
[----:B------:R-:W-:Y:S02]  /*0f40*/  @!P0 SHF.R.S32.HI R0, RZ, 0x1f, R18 ;  /* 0x0000001fff008819 */ /* 0x000fe40000011412 */
[----:B------:R-:W-:Y:S02]  /*0f50*/  @!P0 LOP3.LUT R20, R20, 0xfffffff8, RZ, 0xc0, !PT ;  /* 0xfffffff814148812 */ /* 0x000fe400078ec0ff */
[----:B------:R-:W-:Y:S02]  /*0f60*/  @!P0 LEA.HI R0, R0, R18, RZ, 0x3 ;  /* 0x0000001200008211 */ /* 0x000fe400078f18ff */
[----:B--2---:R-:W-:-:S04]  /*0f70*/  LOP3.LUT R185, R185, 0xfffffffe, RZ, 0xc0, !PT ;  /* 0xfffffffeb9b97812 */ /* 0x004fc800078ec0ff */
[----:B------:R-:W-:Y:S02]  /*0f80*/  @P1 LOP3.LUT R185, R185, 0x1, RZ, 0xfc, !PT ;  /* 0x00000001b9b91812 */ /* 0x000fe400078efcff */
[----:B------:R-:W-:-:S03]  /*0f90*/  LEA R26, P1, R2, c[0x0][0x160], 0x1 ;  /* 0x00005800021a7a11 */ /* 0x000fc600078208ff */
[----:B------:R-:W-:Y:S01]  /*0fa0*/  STL [R1+0x8], R185 ;  /* 0x000008b901007387 */ /* 0x000fe20000100800 */
[----:B------:R-:W-:Y:S02]  /*0fb0*/  LEA.HI.X R24, R2, c[0x0][0x164], R4, 0x1, P1 ;  /* 0x0000590002187a11 */ /* 0x000fe400008f0c04 */
[----:B------:R-:W-:Y:S01]  /*0fc0*/  SHF.R.S32.HI R4, RZ, 0x1f, R8 ;  /* 0x0000001fff047819 */ /* 0x000fe20000011408 */
[----:B------:R-:W1:Y:S03]  /*0fd0*/  SHFL.IDX PT, R2, R26, RZ, 0x181f ;  /* 0x00181fff1a027589 */ /* 0x000e6600000e0000 */
[----:B------:R-:W-:Y:S01]  /*0fe0*/  LEA.HI R23, R4, R8, RZ, 0x3 ;  /* 0x0000000804177211 */ /* 0x000fe200078f18ff */
[----:B------:R-:W2:Y:S01]  /*0ff0*/  SHFL.IDX PT, R3, R24, RZ, 0x181f ;  /* 0x00181fff18037589 */ /* 0x000ea200000e0000 */
[----:B------:R-:W-:Y:S02]  /*1000*/  IMAD.WIDE.U32 R4, R22, c[0x0][0x1e0], R10 ;  /* 0x0000780016047a25 */ /* 0x000fe400078e000a */
[----:B------:R-:W-:-:S05]  /*1010*/  LOP3.LUT R9, R23, 0xfffffff8, RZ, 0xc0, !PT ;  /* 0xfffffff817097812 */ /* 0x000fca00078ec0ff */
[----:B------:R-:W-:Y:S02]  /*1020*/  IMAD.IADD R21, R8, 0x1, -R9 ;  /* 0x0000000108157824 */ /* 0x000fe400078e0a09 */
[----:B------:R-:W-:Y:S01]  /*1030*/  IMAD.IADD R9, R5, 0x1, R12 ;  /* 0x0000000105097824 */ /* 0x000fe200078e020c */
[----:B------:R-:W-:Y:S01]  /*1040*/  @!P0 LOP3.LUT R12, R17, 0xfffffff8, RZ, 0xc0, !PT ;  /* 0xfffffff8110c8812 */ /* 0x000fe200078ec0ff */
[----:B------:R-:W-:Y:S02]  /*1050*/  IMAD.MOV.U32 R8, RZ, RZ, R4 ;  /* 0x000000ffff087224 */ /* 0x000fe400078e0004 */
[----:B------:R-:W-:Y:S01]  /*1060*/  IMAD.IADD R5, R7, 0x1, R13 ;  /* 0x0000000107057824 */ /* 0x000fe200078e020d */
[----:B----4-:R-:W-:Y:S01]  /*1070*/  @P2 SHF.R.S32.HI R7, RZ, 0x1f, R16 ;  /* 0x0000001fff072819 */ /* 0x010fe20000011410 */
[----:B------:R-:W-:Y:S01]  /*1080*/  IMAD.WIDE.U32 R14, R14, c[0x0][0x1e8], R8 ;  /* 0x00007a000e0e7a25 */ /* 0x000fe200078e0008 */
[----:B-1----:R-:W-:-:S03]  /*1090*/  @!P0 LEA R8, P1, R19, R2, 0x1 ;  /* 0x0000000213088211 */ /* 0x002fc600078208ff */
[----:B------:R-:W-:Y:S01]  /*10a0*/  IMAD.MOV.U32 R4, RZ, RZ, R6 ;  /* 0x000000ffff047224 */ /* 0x000fe200078e0006 */
[----:B------:R-:W-:Y:S01]  /*10b0*/  IADD3 R15, R15, UR13, RZ ;  /* 0x0000000d0f0f7c10 */ /* 0x000fe2000fffe0ff */
[----:B------:R-:W-:Y:S01]  /*10c0*/  @P2 IMAD.MOV.U32 R6, RZ, RZ, R16 ;  /* 0x000000ffff062224 */ /* 0x000fe200078e0010 */
[C---:B--2---:R-:W-:Y:S01]  /*10d0*/  @!P0 LEA.HI.X R9, R19.reuse, R3, R11, 0x1, P1 ;  /* 0x0000000313098211 */ /* 0x044fe200008f0c0b */
[----:B------:R-:W-:Y:S01]  /*10e0*/  @!P2 IMAD.MOV.U32 R6, RZ, RZ, R33 ;  /* 0x000000ffff06a224 */ /* 0x000fe200078e0021 */
[----:B------:R-:W-:Y:S01]  /*10f0*/  ISETP.GE.AND P1, PT, R18, c[0x0][0x198], PT ;  /* 0x0000660012007a0c */ /* 0x000fe20003f26270 */
[----:B------:R-:W-:Y:S01]  /*1100*/  @!P2 IMAD.MOV.U32 R7, RZ, RZ, R32 ;  /* 0x000000ffff07a224 */ /* 0x000fe200078e0020 */
[----:B------:R-:W-:Y:S01]  /*1110*/  ISETP.GE.AND P2, PT, R19, c[0x0][0x198], PT ;  /* 0x0000660013007a0c */ /* 0x000fe20003f46270 */
[----:B------:R-:W-:Y:S01]  /*1120*/  @!P0 IMAD.WIDE R12, R12, 0x2, R2 ;  /* 0x000000020c0c8825 */ /* 0x000fe200078e0202 */
[----:B------:R-:W-:-:S03]  /*1130*/  @!P0 LOP3.LUT R16, R0, 0xfffffff8, RZ, 0xc0, !PT ;  /* 0xfffffff800108812 */ /* 0x000fc600078ec0ff */
[----:B------:R-:W-:Y:S02]  /*1140*/  @!P0 IMAD.SHL.U32 R0, R247, 0x2, RZ ;  /* 0x00000002f7008824 */ /* 0x000fe400078e00ff */
[----:B------:R-:W-:-:S04]  /*1150*/  @!P0 IMAD.WIDE R16, R16, 0x2, R2 ;  /* 0x0000000210108825 */ /* 0x000fc800078e0202 */
[----:B------:R-:W-:Y:S02]  /*1160*/  @!P0 IMAD.WIDE R2, R20, 0x2, R2 ;  /* 0x0000000214028825 */ /* 0x000fe400078e0202 */
[----:B------:R-:W-:Y:S01]  /*1170*/  @!PT LDS RZ, [RZ] ;  /* 0x00000000fffff984 */ /* 0x000fe20000000800 */
[----:B------:R1:W-:Y:S02]  /*1180*/  @!P0 LDGSTS.E.BYPASS.LTC128B.128 [R0+0x18100], [R8.64], !P2 ;  /* 0x1810000008008fae */ /* 0x0003e4000d101d4a */
[----:B------:R-:W-:Y:S02]  /*1190*/  IMAD.WIDE.U32 R36, R6, c[0x0][0x1f0], R14 ;  /* 0x00007c0006247a25 */ /* 0x000fe400078e000e */
[----:B------:R2:W-:Y:S04]  /*11a0*/  @!P0 LDGSTS.E.BYPASS.LTC128B.128 [R0+0x1c100], [R16.64], !P1 ;  /* 0x1c10000010008fae */ /* 0x0005e8000c901d4a */
[----:B------:R3:W-:Y:S01]  /*11b0*/  @!P0 LDGSTS.E.BYPASS.LTC128B.128 [R0+0x20100], [R12.64], !P4 ;  /* 0x201000000c008fae */ /* 0x0007e2000e101d4a */
[----:B------:R-:W-:-:S03]  /*11c0*/  ISETP.GE.AND P4, PT, R10, c[0x0][0x1d4], PT ;  /* 0x000075000a007a0c */ /* 0x000fc60003f86270 */
[----:B------:R4:W-:Y:S01]  /*11d0*/  @!P0 LDGSTS.E.BYPASS.LTC128B.128 [R0+0x24100], [R2.64], !P3 ;  /* 0x2410000002008fae */ /* 0x0009e2000d901d4a */
[----:B------:R-:W-:-:S03]  /*11e0*/  LOP3.LUT P0, RZ, R21, 0x2, RZ, 0xc0, !PT ;  /* 0x0000000215ff7812 */ /* 0x000fc6000780c0ff */
[----:B------:R3:W-:Y:S01]  /*11f0*/  STL.64 [R1+0x20], R36 ;  /* 0x0000202401007387 */ /* 0x0007e20000100a00 */
[----:B-1----:R-:W-:Y:S02]  /*1200*/  IMAD.MOV.U32 R9, RZ, RZ, 0x10 ;  /* 0x00000010ff097424 */ /* 0x002fe400078e00ff */
[----:B------:R-:W-:Y:S01]  /*1210*/  IMAD.SHL.U32 R8, R28, 0x8, RZ ;  /* 0x000000081c087824 */ /* 0x000fe200078e00ff */
[----:B--2---:R-:W-:Y:S01]  /*1220*/  SEL R17, RZ, 0x1, P4 ;  /* 0x00000001ff117807 */ /* 0x004fe20002000000 */
[----:B----4-:R-:W-:Y:S02]  /*1230*/  IMAD.U32 R2, RZ, RZ, UR9 ;  /* 0x00000009ff027e24 */ /* 0x010fe4000f8e00ff */
[----:B---3--:R-:W-:Y:S02]  /*1240*/  IMAD.SHL.U32 R0, R21, 0x40, RZ ;  /* 0x0000004015007824 */ /* 0x008fe400078e00ff */
[----:B------:R-:W-:Y:S01]  /*1250*/  IMAD.WIDE.U32 R2, R2, c[0x0][0x210], R4 ;  /* 0x0000840002027a25 */ /* 0x000fe200078e0004 */
[----:B------:R-:W-:-:S02]  /*1260*/  SEL R4, R9, 0xfffffff0, !P0 ;  /* 0xfffffff009047807 */ /* 0x000fc40004000000 */
[----:B------:R-:W-:Y:S01]  /*1270*/  LOP3.LUT R0, R0, 0x1c0, RZ, 0xc0, !PT ;  /* 0x000001c000007812 */ /* 0x000fe200078ec0ff */
[----:B------:R-:W-:Y:S01]  /*1280*/  IMAD.MOV.U32 R12, RZ, RZ, R2 ;  /* 0x000000ffff0c7224 */ /* 0x000fe200078e0002 */
[----:B------:R-:W-:Y:S01]  /*1290*/  IADD3 R13, R3, UR4, RZ ;  /* 0x00000004030d7c10 */ /* 0x000fe2000fffe0ff */
[----:B------:R-:W-:Y:S01]  /*12a0*/  IMAD.MOV.U32 R3, RZ, RZ, 0x20 ;  /* 0x00000020ff037424 */ /* 0x000fe200078e00ff */
[----:B------:R-:W-:Y:S01]  /*12b0*/  LOP3.LUT R8, R0, 0x8, R8, 0xf8, !PT ;  /* 0x0000000800087812 */ /* 0x000fe200078ef808 */
[----:B------:R-:W-:Y:S01]  /*12c0*/  IMAD.SHL.U32 R5, R23, 0x40, RZ ;  /* 0x0000004017057824 */ /* 0x000fe200078e00ff */
[----:B------:R-:W-:Y:S01]  /*12d0*/  LOP3.LUT P0, RZ, R21, 0x4, RZ, 0xc0, !PT ;  /* 0x0000000415ff7812 */ /* 0x000fe2000780c0ff */
[----:B------:R-:W-:Y:S01]  /*12e0*/  IMAD.WIDE.U32 R34, R6, c[0x0][0x218], R12 ;  /* 0x0000860006227a25 */ /* 0x000fe200078e000c */
[----:B------:R-:W-:Y:S01]  /*12f0*/  SHF.R.U32.HI R0, RZ, 0x3, R0 ;  /* 0x00000003ff007819 */ /* 0x000fe20000011600 */
[----:B------:R1:W2:Y:S01]  /*1300*/  SHFL.IDX PT, R9, R24, 0x1, 0x181f ;  /* 0x00381f0018097f89 */ /* 0x0002a200000e0000 */
[----:B------:R-:W-:Y:S01]  /*1310*/  SEL R2, R3, 0xffffffe0, !P0 ;  /* 0xffffffe003027807 */ /* 0x000fe20004000000 */
[C---:B------:R-:W-:Y:S01]  /*1320*/  IMAD R3, R7.reuse, c[0x0][0x1f0], RZ ;  /* 0x00007c0007037a24 */ /* 0x040fe200078e02ff */
[----:B------:R-:W-:Y:S01]  /*1330*/  LOP3.LUT R16, R8, R0, RZ, 0x3c, !PT ;  /* 0x0000000008107212 */ /* 0x000fe200078e3cff */
[----:B------:R-:W-:Y:S01]  /*1340*/  IMAD R0, R7, c[0x0][0x218], RZ ;  /* 0x0000860007007a24 */ /* 0x000fe200078e02ff */
[----:B------:R1:W-:Y:S01]  /*1350*/  STL.64 [R1+0x28], R34 ;  /* 0x0000282201007387 */ /* 0x0003e20000100a00 */
[C---:B------:R-:W-:Y:S01]  /*1360*/  IMAD R7, R6.reuse, c[0x0][0x1f4], R3 ;  /* 0x00007d0006077a24 */ /* 0x040fe200078e0203 */
[----:B------:R-:W-:Y:S01]  /*1370*/  ISETP.GE.AND P0, PT, R27, UR7, PT ;  /* 0x000000071b007c0c */ /* 0x000fe2000bf06270 */
[----:B------:R-:W-:Y:S01]  /*1380*/  IMAD R3, R6, c[0x0][0x21c], R0 ;  /* 0x0000870006037a24 */ /* 0x000fe200078e0200 */
[----:B------:R-:W-:Y:S01]  /*1390*/  IADD3 R0, R10, 0xc0, RZ ;  /* 0x000000c00a007810 */ /* 0x000fe20007ffe0ff */
[----:B------:R-:W-:Y:S01]  /*13a0*/  IMAD.IADD R41, R37, 0x1, R7 ;  /* 0x0000000125297824 */ /* 0x000fe200078e0207 */
[----:B------:R1:W3:Y:S01]  /*13b0*/  SHFL.IDX PT, R8, R26, 0x1, 0x181f ;  /* 0x00381f001a087f89 */ /* 0x0002e200000e0000 */
[----:B------:R-:W-:Y:S01]  /*13c0*/  IMAD.IADD R39, R35, 0x1, R3 ;  /* 0x0000000123277824 */ /* 0x000fe200078e0203 */
[----:B------:R-:W-:-:S02]  /*13d0*/  LOP3.LUT R5, R16, 0xfffffe00, R5, 0xf8, !PT ;  /* 0xfffffe0010057812 */ /* 0x000fc400078ef805 */
[----:B------:R1:W-:Y:S01]  /*13e0*/  STL [R1+0x1c], R41 ;  /* 0x00001c2901007387 */ /* 0x0003e20000100800 */
[----:B------:R-:W-:-:S03]  /*13f0*/  ISETP.GE.AND P5, PT, R0, c[0x0][0x1d4], PT ;  /* 0x0000750000007a0c */ /* 0x000fc60003fa6270 */
[----:B------:R1:W-:Y:S01]  /*1400*/  STL [R1+0x14], R39 ;  /* 0x0000142701007387 */ /* 0x0003e20000100800 */
[----:B------:R-:W-:Y:S05]  /*1410*/  @P0 BRA `(.L_x_1211) ;  /* 0x0000016000000947 */ /* 0x000fea0003800000 */
[C---:B------:R-:W-:Y:S02]  /*1420*/  IADD3 R3, R19.reuse, 0x80, RZ ;  /* 0x0000008013037810 */ /* 0x040fe40007ffe0ff */
[C---:B------:R-:W-:Y:S02]  /*1430*/  IADD3 R13, R19.reuse, 0xc0, RZ ;  /* 0x000000c0130d7810 */ /* 0x040fe40007ffe0ff */
[----:B------:R-:W-:Y:S02]  /*1440*/  SHF.R.S32.HI R0, RZ, 0x1f, R18 ;  /* 0x0000001fff007819 */ /* 0x000fe40000011412 */
[----:B---3--:R-:W-:Y:S02]  /*1450*/  LEA R6, P0, R19, R8, 0x1 ;  /* 0x0000000813067211 */ /* 0x008fe400078008ff */
[----:B------:R-:W-:Y:S02]  /*1460*/  SHF.R.S32.HI R14, RZ, 0x1f, R3 ;  /* 0x0000001fff0e7819 */ /* 0x000fe40000011403 */
[----:B------:R-:W-:-:S02]  /*1470*/  SHF.R.S32.HI R15, RZ, 0x1f, R13 ;  /* 0x0000001fff0f7819 */ /* 0x000fc4000001140d */
[----:B------:R-:W-:Y:S02]  /*1480*/  LEA.HI R12, R0, R18, RZ, 0x3 ;  /* 0x00000012000c7211 */ /* 0x000fe400078f18ff */
[----:B--2---:R-:W-:Y:S02]  /*1490*/  LEA.HI.X R7, R19, R9, R11, 0x1, P0 ;  /* 0x0000000913077211 */ /* 0x004fe400000f0c0b */
[----:B------:R-:W-:Y:S02]  /*14a0*/  LEA.HI R3, R14, R3, RZ, 0x3 ;  /* 0x000000030e037211 */ /* 0x000fe400078f18ff */
[----:B------:R-:W-:Y:S02]  /*14b0*/  LEA.HI R0, R15, R13, RZ, 0x3 ;  /* 0x0000000d0f007211 */ /* 0x000fe400078f18ff */
[----:B------:R-:W-:Y:S02]  /*14c0*/  ISETP.GE.AND P0, PT, R30, c[0x0][0x198], PT ;  /* 0x000066001e007a0c */ /* 0x000fe40003f06270 */
[----:B------:R-:W-:-:S02]  /*14d0*/  LOP3.LUT R12, R12, 0xfffffff8, RZ, 0xc0, !PT ;  /* 0xfffffff80c0c7812 */ /* 0x000fc400078ec0ff */
[----:B------:R-:W-:Y:S02]  /*14e0*/  LOP3.LUT R3, R3, 0xfffffff8, RZ, 0xc0, !PT ;  /* 0xfffffff803037812 */ /* 0x000fe400078ec0ff */
[----:B------:R-:W-:Y:S01]  /*14f0*/  LOP3.LUT R16, R0, 0xfffffff8, RZ, 0xc0, !PT ;  /* 0xfffffff800107812 */ /* 0x000fe200078ec0ff */
[----:B------:R-:W-:Y:S02]  /*1500*/  IMAD.SHL.U32 R0, R247, 0x2, RZ ;  /* 0x00000002f7007824 */ /* 0x000fe400078e00ff */
[----:B------:R-:W-:-:S03]  /*1510*/  IMAD.WIDE R14, R12, 0x2, R8 ;  /* 0x000000020c0e7825 */ /* 0x000fc600078e0208 */
[----:B------:R2:W-:Y:S01]  /*1520*/  LDGSTS.E.BYPASS.LTC128B.128 [R0+0x19100], [R6.64], !P2 ;  /* 0x1910000006007fae */ /* 0x0005e2000d101d4a */
[----:B------:R-:W-:-:S03]  /*1530*/  IMAD.WIDE R12, R3, 0x2, R8 ;  /* 0x00000002030c7825 */ /* 0x000fc600078e0208 */
[----:B------:R2:W-:Y:S01]  /*1540*/  LDGSTS.E.BYPASS.LTC128B.128 [R0+0x1d100], [R14.64], !P1 ;  /* 0x1d1000000e007fae */ /* 0x0005e2000c901d4a */
[----:B------:R-:W-:-:S03]  /*1550*/  IMAD.WIDE R8, R16, 0x2, R8 ;  /* 0x0000000210087825 */ /* 0x000fc600078e0208 */
[----:B------:R2:W-:Y:S04]  /*1560*/  LDGSTS.E.BYPASS.LTC128B.128 [R0+0x21100], [R12.64], !P0 ;  /* 0x211000000c007fae */ /* 0x0005e8000c101d4a */
[----:B------:R2:W-:Y:S02]  /*1570*/  LDGSTS.E.BYPASS.LTC128B.128 [R0+0x25100], [R8.64], !P3 ;  /* 0x2510000008007fae */ /* 0x0005e4000d901d4a */
.L_x_1211:
[----:B------:R-:W-:Y:S05]  /*1580*/  BSYNC B0 ;  /* 0x0000000000007941 */ /* 0x000fea0003800000 */
.L_x_1210:
[----:B--2---:R-:W-:Y:S01]  /*1590*/  IADD3 R0, R29, 0x40, RZ ;  /* 0x000000401d007810 */ /* 0x004fe20007ffe0ff */
[----:B------:R2:W4:Y:S01]  /*15a0*/  SHFL.IDX PT, R7, R24, 0x2, 0x181f ;  /* 0x00581f0018077f89 */ /* 0x00052200000e0000 */
[----:B------:R-:W-:Y:S02]  /*15b0*/  BSSY B0, `(.L_x_1212) ;  /* 0x000001b000007945 */ /* 0x000fe40003800000 */
[----:B------:R-:W-:Y:S01]  /*15c0*/  ISETP.GE.AND P0, PT, R0, UR7, PT ;  /* 0x0000000700007c0c */ /* 0x000fe2000bf06270 */
[----:B------:R2:W1:-:S12]  /*15d0*/  SHFL.IDX PT, R6, R26, 0x2, 0x181f ;  /* 0x00581f001a067f89 */ /* 0x00045800000e0000 */
[----:B------:R-:W-:Y:S05]  /*15e0*/  @P0 BRA `(.L_x_1213) ;  /* 0x0000017000000947 */ /* 0x000fea0003800000 */
[C---:B------:R-:W-:Y:S02]  /*15f0*/  IADD3 R3, R19.reuse, 0x80, RZ ;  /* 0x0000008013037810 */ /* 0x040fe40007ffe0ff */
[C---:B------:R-:W-:Y:S02]  /*1600*/  IADD3 R13, R19.reuse, 0xc0, RZ ;  /* 0x000000c0130d7810 */ /* 0x040fe40007ffe0ff */
[----:B------:R-:W-:Y:S02]  /*1610*/  SHF.R.S32.HI R0, RZ, 0x1f, R18 ;  /* 0x0000001fff007819 */ /* 0x000fe40000011412 */
[----:B-1-3--:R-:W-:Y:S02]  /*1620*/  LEA R8, P0, R19, R6, 0x1 ;  /* 0x0000000613087211 */ /* 0x00afe400078008ff */
[----:B------:R-:W-:Y:S02]  /*1630*/  SHF.R.S32.HI R14, RZ, 0x1f, R3 ;  /* 0x0000001fff0e7819 */ /* 0x000fe40000011403 */
[----:B------:R-:W-:-:S02]  /*1640*/  SHF.R.S32.HI R15, RZ, 0x1f, R13 ;  /* 0x0000001fff0f7819 */ /* 0x000fc4000001140d */
[----:B------:R-:W-:Y:S02]  /*1650*/  LEA.HI R12, R0, R18, RZ, 0x3 ;  /* 0x00000012000c7211 */ /* 0x000fe400078f18ff */
[----:B----4-:R-:W-:Y:S02]  /*1660*/  LEA.HI.X R9, R19, R7, R11, 0x1, P0 ;  /* 0x0000000713097211 */ /* 0x010fe400000f0c0b */
        /* <DEDUP_REMOVED lines=8> */
[----:B------:R-:W-:Y:S01]  /*16f0*/  @!PT LDS RZ, [RZ] ;  /* 0x00000000fffff984 */ /* 0x000fe20000000800 */
[----:B------:R1:W-:Y:S01]  /*1700*/  LDGSTS.E.BYPASS.LTC128B.128 [R0+0x1a100], [R8.64], !P2 ;  /* 0x1a10000008007fae */ /* 0x0003e2000d101d4a */
[----:B------:R-:W-:-:S03]  /*1710*/  IMAD.WIDE R12, R3, 0x2, R6 ;  /* 0x00000002030c7825 */ /* 0x000fc600078e0206 */
[----:B------:R1:W-:Y:S01]  /*1720*/  LDGSTS.E.BYPASS.LTC128B.128 [R0+0x1e100], [R14.64], !P1 ;  /* 0x1e1000000e007fae */ /* 0x0003e2000c901d4a */
[----:B------:R-:W-:-:S03]  /*1730*/  IMAD.WIDE R6, R16, 0x2, R6 ;  /* 0x0000000210067825 */ /* 0x000fc600078e0206 */
[----:B------:R1:W-:Y:S04]  /*1740*/  LDGSTS.E.BYPASS.LTC128B.128 [R0+0x22100], [R12.64], !P0 ;  /* 0x221000000c007fae */ /* 0x0003e8000c101d4a */
[----:B------:R1:W-:Y:S02]  /*1750*/  LDGSTS.E.BYPASS.LTC128B.128 [R0+0x26100], [R6.64], !P3 ;  /* 0x2610000006007fae */ /* 0x0003e4000d901d4a */
.L_x_1213:
[----:B------:R-:W-:Y:S05]  /*1760*/  BSYNC B0 ;  /* 0x0000000000007941 */ /* 0x000fea0003800000 */
.L_x_1212:
[----:B-1----:R-:W-:Y:S01]  /*1770*/  IADD3 R0, R29, 0x60, RZ ;  /* 0x000000601d007810 */ /* 0x002fe20007ffe0ff */
[----:B------:R-:W-:Y:S01]  /*1780*/  UMOV UR12, 0x60 ;  /* 0x00000060000c7882 */ /* 0x000fe20000000000 */
[----:B----4-:R1:W4:Y:S01]  /*1790*/  SHFL.IDX PT, R7, R24, 0x3, 0x181f ;  /* 0x00781f0018077f89 */ /* 0x01032200000e0000 */
[----:B------:R-:W-:Y:S01]  /*17a0*/  ULDC.64 UR4, c[0x0][0x1e0] ;  /* 0x0000780000047ab9 */ /* 0x000fe20000000a00 */
[----:B------:R-:W-:Y:S01]  /*17b0*/  ISETP.GE.AND P0, PT, R0, UR7, PT ;  /* 0x0000000700007c0c */ /* 0x000fe2000bf06270 */
[----:B------:R-:W-:Y:S01]  /*17c0*/  UIMAD.WIDE.U32 UR16, UR12, UR4, URZ ;  /* 0x000000040c1072a5 */ /* 0x000fe2000f8e003f */
[----:B------:R1:W2:Y:S01]  /*17d0*/  SHFL.IDX PT, R6, R26, 0x3, 0x181f ;  /* 0x00781f001a067f89 */ /* 0x0002a200000e0000 */
[----:B------:R-:W-:Y:S01]  /*17e0*/  UIMAD UR5, UR12, UR5, URZ ;  /* 0x000000050c0572a4 */ /* 0x000fe2000f8e023f */
[----:B------:R-:W-:Y:S01]  /*17f0*/  BSSY B0, `(.L_x_1214) ;  /* 0x000001b000007945 */ /* 0x000fe20003800000 */
[----:B------:R-:W-:-:S02]  /*1800*/  UIADD3 UR14, UR6, -0x1, URZ ;  /* 0xffffffff060e7890 */ /* 0x000fc4000fffe03f */
[----:B------:R-:W-:-:S06]  /*1810*/  UIADD3 UR15, UR17, UR5, URZ ;  /* 0x00000005110f7290 */ /* 0x000fcc000fffe03f */
[----:B------:R-:W-:Y:S05]  /*1820*/  @P0 BRA `(.L_x_1215) ;  /* 0x0000017000000947 */ /* 0x000fea0003800000 */
[----:B--23--:R-:W-:Y:S01]  /*1830*/  LEA R8, P0, R19, R6, 0x1 ;  /* 0x0000000613087211 */ /* 0x00cfe200078008ff */
[----:B------:R-:W-:Y:S01]  /*1840*/  IMAD.SHL.U32 R12, R247, 0x2, RZ ;  /* 0x00000002f70c7824 */ /* 0x000fe200078e00ff */
[C---:B------:R-:W-:Y:S02]  /*1850*/  IADD3 R3, R19.reuse, 0xc0, RZ ;  /* 0x000000c013037810 */ /* 0x040fe40007ffe0ff */
[----:B----4-:R-:W-:Y:S02]  /*1860*/  LEA.HI.X R9, R19, R7, R11, 0x1, P0 ;  /* 0x0000000713097211 */ /* 0x010fe400000f0c0b */
[----:B------:R-:W-:Y:S02]  /*1870*/  SHF.R.S32.HI R0, RZ, 0x1f, R18 ;  /* 0x0000001fff007819 */ /* 0x000fe40000011412 */
[----:B------:R-:W-:Y:S01]  /*1880*/  SHF.R.S32.HI R10, RZ, 0x1f, R3 ;  /* 0x0000001fff0a7819 */ /* 0x000fe20000011403 */
[----:B------:R-:W-:Y:S01]  /*1890*/  @!PT LDS RZ, [RZ] ;  /* 0x00000000fffff984 */ /* 0x000fe20000000800 */
[----:B------:R2:W-:Y:S01]  /*18a0*/  LDGSTS.E.BYPASS.LTC128B.128 [R12+0x1b100], [R8.64], !P2 ;  /* 0x1b100000080c7fae */ /* 0x0005e2000d101d4a */
[----:B------:R-:W-:-:S02]  /*18b0*/  LEA.HI R0, R0, R18, RZ, 0x3 ;  /* 0x0000001200007211 */ /* 0x000fc400078f18ff */
[----:B------:R-:W-:Y:S02]  /*18c0*/  LEA.HI R3, R10, R3, RZ, 0x3 ;  /* 0x000000030a037211 */ /* 0x000fe400078f18ff */
[----:B------:R-:W-:Y:S02]  /*18d0*/  ISETP.GE.AND P0, PT, R30, c[0x0][0x198], PT ;  /* 0x000066001e007a0c */ /* 0x000fe40003f06270 */
[----:B------:R-:W-:Y:S02]  /*18e0*/  LOP3.LUT R0, R0, 0xfffffff8, RZ, 0xc0, !PT ;  /* 0xfffffff800007812 */ /* 0x000fe400078ec0ff */
[----:B------:R-:W-:-:S03]  /*18f0*/  LOP3.LUT R3, R3, 0xfffffff8, RZ, 0xc0, !PT ;  /* 0xfffffff803037812 */ /* 0x000fc600078ec0ff */
[----:B------:R-:W-:-:S05]  /*1900*/  IMAD.WIDE R10, R0, 0x2, R6 ;  /* 0x00000002000a7825 */ /* 0x000fca00078e0206 */
[----:B------:R3:W-:Y:S01]  /*1910*/  LDGSTS.E.BYPASS.LTC128B.128 [R12+0x1f100], [R10.64], !P1 ;  /* 0x1f1000000a0c7fae */ /* 0x0007e2000c901d4a */
[----:B--2---:R-:W-:-:S04]  /*1920*/  IADD3 R8, R19, 0x80, RZ ;  /* 0x0000008013087810 */ /* 0x004fc80007ffe0ff */
[----:B------:R-:W-:-:S04]  /*1930*/  SHF.R.S32.HI R9, RZ, 0x1f, R8 ;  /* 0x0000001fff097819 */ /* 0x000fc80000011408 */
[----:B------:R-:W-:-:S04]  /*1940*/  LEA.HI R8, R9, R8, RZ, 0x3 ;  /* 0x0000000809087211 */ /* 0x000fc800078f18ff */
[----:B------:R-:W-:-:S05]  /*1950*/  LOP3.LUT R8, R8, 0xfffffff8, RZ, 0xc0, !PT ;  /* 0xfffffff808087812 */ /* 0x000fca00078ec0ff */
[----:B------:R-:W-:-:S04]  /*1960*/  IMAD.WIDE R8, R8, 0x2, R6 ;  /* 0x0000000208087825 */ /* 0x000fc800078e0206 */
[----:B------:R-:W-:Y:S01]  /*1970*/  IMAD.WIDE R6, R3, 0x2, R6 ;  /* 0x0000000203067825 */ /* 0x000fe200078e0206 */
[----:B------:R3:W-:Y:S04]  /*1980*/  LDGSTS.E.BYPASS.LTC128B.128 [R12+0x23100], [R8.64], !P0 ;  /* 0x23100000080c7fae */ /* 0x0007e8000c101d4a */
[----:B------:R3:W-:Y:S02]  /*1990*/  LDGSTS.E.BYPASS.LTC128B.128 [R12+0x27100], [R6.64], !P3 ;  /* 0x27100000060c7fae */ /* 0x0007e4000d901d4a */
.L_x_1215:
[----:B------:R-:W-:Y:S05]  /*19a0*/  BSYNC B0 ;  /* 0x0000000000007941 */ /* 0x000fea0003800000 */
.L_x_1214:
[----:B------:R-:W-:Y:S01]  /*19b0*/  UIMAD UR7, UR6, -0x60, UR12 ;  /* 0xffffffa0060778a4 */ /* 0x000fe2000f8e020c */
[----:B--23--:R-:W-:Y:S01]  /*19c0*/  IMAD.U32 R6, RZ, RZ, UR16 ;  /* 0x00000010ff067e24 */ /* 0x00cfe2000f8e00ff */
[----:B------:R-:W-:Y:S01]  /*19d0*/  USHF.R.S32.HI UR12, URZ, 0x1f, UR14 ;  /* 0x0000001f3f0c7899 */ /* 0x000fe2000801140e */
[----:B------:R-:W-:Y:S01]  /*19e0*/  IMAD.MOV.U32 R144, RZ, RZ, R40 ;  /* 0x000000ffff907224 */ /* 0x000fe200078e0028 */
[----:B------:R-:W-:Y:S01]  /*19f0*/  UIMAD UR4, UR15, UR14, URZ ;  /* 0x0000000e0f0472a4 */ /* 0x000fe2000f8e023f */
[----:B------:R-:W-:Y:S01]  /*1a00*/  IMAD.MOV.U32 R145, RZ, RZ, R41 ;  /* 0x000000ffff917224 */ /* 0x000fe200078e0029 */
[----:B------:R-:W0:Y:S01]  /*1a10*/  LDGDEPBAR ;  /* 0x00000000000079af */ /* 0x000e220000000000 */
[----:B------:R-:W-:Y:S01]  /*1a20*/  IMAD.U32 R3, RZ, RZ, UR7 ;  /* 0x00000007ff037e24 */ /* 0x000fe2000f8e00ff */
[----:B------:R-:W-:Y:S01]  /*1a30*/  UIMAD UR4, UR12, UR16, UR4 ;  /* 0x000000100c0472a4 */ /* 0x000fe2000f8e0204 */
[----:B------:R-:W-:Y:S01]  /*1a40*/  IMAD.MOV.U32 R140, RZ, RZ, R6 ;  /* 0x000000ffff8c7224 */ /* 0x000fe200078e0006 */
[----:B------:R-:W-:Y:S01]  /*1a50*/  UMOV UR13, 0x6 ;  /* 0x00000006000d7882 */ /* 0x000fe20000000000 */
[----:B------:R-:W-:Y:S01]  /*1a60*/  IMAD.MOV.U32 R144, RZ, RZ, R36 ;  /* 0x000000ffff907224 */ /* 0x000fe200078e0024 */
[----:B------:R-:W-:Y:S01]  /*1a70*/  IADD3 R3, R3, c[0x0][0x1d0], -R22 ;  /* 0x0000740003037a10 */ /* 0x000fe20007ffe816 */
[----:B------:R-:W-:Y:S01]  /*1a80*/  IMAD.MOV.U32 R142, RZ, RZ, c[0x0][0x1e0] ;  /* 0x00007800ff8e7624 */ /* 0x000fe200078e00ff */
[----:B------:R-:W-:Y:S01]  /*1a90*/  LEA.HI R141, R31, R184, RZ, 0x5 ;  /* 0x000000b81f8d7211 */ /* 0x000fe200078f28ff */
[----:B------:R-:W-:Y:S01]  /*1aa0*/  IMAD.WIDE.U32 R8, R140, UR14, R144 ;  /* 0x0000000e8c087c25 */ /* 0x000fe2000f8e0090 */
[C---:B------:R-:W-:Y:S01]  /*1ab0*/  ISETP.GE.AND P2, PT, R3.reuse, 0x1, PT ;  /* 0x000000010300780c */ /* 0x040fe20003f46270 */
[----:B------:R-:W-:Y:S01]  /*1ac0*/  STL.64 [R1+0x18], R144 ;  /* 0x0000189001007387 */ /* 0x000fe20000100a00 */
[----:B------:R-:W-:Y:S01]  /*1ad0*/  ISETP.GE.AND P0, PT, R3, 0x41, PT ;  /* 0x000000410300780c */ /* 0x000fe20003f06270 */
[----:B------:R-:W-:Y:S01]  /*1ae0*/  IMAD.MOV.U32 R143, RZ, RZ, c[0x0][0x1e4] ;  /* 0x00007900ff8f7624 */ /* 0x000fe200078e00ff */
[----:B------:R-:W-:Y:S01]  /*1af0*/  IADD3 R0, R9, UR4, RZ ;  /* 0x0000000409007c10 */ /* 0x000fe2000fffe0ff */
[----:B------:R-:W-:Y:S01]  /*1b00*/  IMAD.WIDE.U32 R10, R142, 0x40, RZ ;  /* 0x000000408e0a7825 */ /* 0x000fe200078e00ff */
[----:B------:R-:W-:Y:S01]  /*1b10*/  SEL R9, RZ, 0x2, P6 ;  /* 0x00000002ff097807 */ /* 0x000fe20003000000 */
[----:B------:R-:W-:-:S02]  /*1b20*/  ULDC.64 UR4, c[0x0][0x208] ;  /* 0x0000820000047ab9 */ /* 0x000fc40000000a00 */
[----:B----4-:R-:W-:Y:S01]  /*1b30*/  IMAD.U32 R7, RZ, RZ, UR17 ;  /* 0x00000011ff077e24 */ /* 0x010fe2000f8e00ff */
[----:B------:R-:W-:Y:S01]  /*1b40*/  UIMAD UR12, UR12, UR4, URZ ;  /* 0x000000040c0c72a4 */ /* 0x000fe2000f8e023f */
[----:B------:R-:W-:Y:S01]  /*1b50*/  IMAD.SHL.U32 R16, R143, 0x40, RZ ;  /* 0x000000408f107824 */ /* 0x000fe200078e00ff */
[----:B------:R-:W-:Y:S01]  /*1b60*/  UIMAD.WIDE.U32 UR18, UR14, UR4, URZ ;  /* 0x000000040e1272a5 */ /* 0x000fe2000f8e003f */
[C---:B------:R-:W-:Y:S01]  /*1b70*/  @P2 LEA R6, P1, R8.reuse, c[0x0][0x1c8], 0x1 ;  /* 0x0000720008062a11 */ /* 0x040fe200078208ff */
[----:B------:R-:W-:Y:S01]  /*1b80*/  IMAD.SHL.U32 R247, R247, 0x2, RZ ;  /* 0x00000002f7f77824 */ /* 0x000fe200078e00ff */
[----:B------:R-:W-:Y:S01]  /*1b90*/  UIMAD UR12, UR14, UR5, UR12 ;  /* 0x000000050e0c72a4 */ /* 0x000fe2000f8e020c */
[----:B------:R-:W-:Y:S01]  /*1ba0*/  IMAD.MOV.U32 R18, RZ, RZ, R38 ;  /* 0x000000ffff127224 */ /* 0x000fe200078e0026 */
[C---:B------:R-:W-:Y:S01]  /*1bb0*/  @P2 LEA.HI.X R7, R8.reuse, c[0x0][0x1cc], R0, 0x1, P1 ;  /* 0x0000730008072a11 */ /* 0x040fe200008f0c00 */
[----:B------:R-:W-:Y:S01]  /*1bc0*/  BAR.SYNC.DEFER_BLOCKING 0x0 ;  /* 0x0000000000007b1d */ /* 0x000fe20000010000 */
[----:B------:R-:W-:Y:S01]  /*1bd0*/  @P0 IADD3 R14, P1, R8, R10, RZ ;  /* 0x0000000a080e0210 */ /* 0x000fe20007f3e0ff */
[----:B------:R-:W-:Y:S01]  /*1be0*/  UIADD3 UR12, UR19, UR12, URZ ;  /* 0x0000000c130c7290 */ /* 0x000fe2000fffe03f */
[----:B------:R-:W-:Y:S01]  /*1bf0*/  IMAD.MOV.U32 R19, RZ, RZ, R39 ;  /* 0x000000ffff137224 */ /* 0x000fe200078e0027 */
[----:B------:R-:W-:Y:S01]  /*1c00*/  USHF.L.U64.HI UR13, UR4, UR13, UR5 ;  /* 0x0000000d040d7299 */ /* 0x000fe20008010205 */
[----:B------:R-:W-:Y:S01]  /*1c10*/  @P0 IADD3.X R16, R0, R11, R16, P1, !PT ;  /* 0x0000000b00100210 */ /* 0x000fe20000ffe410 */
[----:B------:R-:W-:Y:S01]  /*1c20*/  IMAD.U32 R12, RZ, RZ, UR18 ;  /* 0x00000012ff0c7e24 */ /* 0x000fe2000f8e00ff */
[----:B------:R-:W-:Y:S01]  /*1c30*/  ISETP.GE.AND P1, PT, R3, 0x21, PT ;  /* 0x000000210300780c */ /* 0x000fe20003f26270 */
[----:B------:R-:W-:Y:S01]  /*1c40*/  IMAD.MOV.U32 R18, RZ, RZ, R34 ;  /* 0x000000ffff127224 */ /* 0x000fe200078e0022 */
[----:B------:R-:W-:Y:S01]  /*1c50*/  UIMAD UR12, UR12, 0x60, URZ ;  /* 0x000000600c0c78a4 */ /* 0x000fe2000f8e023f */
[----:B------:R-:W-:Y:S01]  /*1c60*/  IMAD.U32 R13, RZ, RZ, UR19 ;  /* 0x00000013ff0d7e24 */ /* 0x000fe2000f8e00ff */
[----:B------:R-:W-:Y:S01]  /*1c70*/  UISETP.GT.AND UP0, UPT, UR14, UR8, UPT ;  /* 0x000000080e00728c */ /* 0x000fe2000bf04270 */
[----:B------:R-:W-:Y:S01]  /*1c80*/  IMAD.WIDE.U32 R12, R12, 0x60, R18 ;  /* 0x000000600c0c7825 */ /* 0x000fe200078e0012 */
[----:B------:R2:W-:Y:S04]  /*1c90*/  STL.64 [R1+0x10], R18 ;  /* 0x0000101201007387 */ /* 0x0005e80000100a00 */
[----:B------:R-:W-:Y:S01]  /*1ca0*/  IADD3 R13, R13, UR12, RZ ;  /* 0x0000000c0d0d7c10 */ /* 0x000fe2000fffe0ff */
[----:B------:R-:W-:-:S02]  /*1cb0*/  USHF.L.U32 UR12, UR4, 0x6, URZ ;  /* 0x00000006040c7899 */ /* 0x000fc4000800063f */
[----:B------:R-:W-:-:S04]  /*1cc0*/  @P1 LEA R8, P3, R142, R8, 0x5 ;  /* 0x000000088e081211 */ /* 0x000fc800078628ff */
[----:B------:R-:W-:Y:S01]  /*1cd0*/  @P1 LEA.HI.X R0, R142, R0, R143, 0x5, P3 ;  /* 0x000000008e001211 */ /* 0x000fe200018f2c8f */
[----:B------:R-:W-:Y:S01]  /*1ce0*/  @!PT LDS RZ, [RZ] ;  /* 0x00000000fffff984 */ /* 0x000fe20000000800 */
[----:B------:R-:W-:Y:S01]  /*1cf0*/  @!PT LDS RZ, [RZ] ;  /* 0x00000000fffff984 */ /* 0x000fe20000000800 */
[----:B------:R-:W-:Y:S01]  /*1d00*/  @!PT LDS RZ, [RZ] ;  /* 0x00000000fffff984 */ /* 0x000fe20000000800 */
[----:B------:R3:W-:Y:S01]  /*1d10*/  @P2 LDGSTS.E.BYPASS.LTC128B.128 [R247+0xc100], [R6.64], !P4 ;  /* 0x0c10000006f72fae */ /* 0x0007e2000e101d4a */
[----:B------:R-:W-:Y:S01]  /*1d20*/  LOP3.LUT P3, RZ, R185, 0x1, RZ, 0xc0, !PT ;  /* 0x00000001b9ff7812 */ /* 0x000fe2000786c0ff */
[----:B------:R-:W-:Y:S02]  /*1d30*/  IMAD.U32 R20, RZ, RZ, UR12 ;  /* 0x0000000cff147e24 */ /* 0x000fe4000f8e00ff */
[----:B------:R3:W-:Y:S10]  /*1d40*/  @P2 LDGSTS.E.BYPASS.LTC128B.128 [R247+0xf100], [R6.64+0x80], !P6 ;  /* 0x0f10008006f72fae */ /* 0x0007f4000f101d4a */
[----:B------:R3:W-:Y:S01]  /*1d50*/  @P2 LDGSTS.E.BYPASS.LTC128B.128 [R247+0x12100], [R6.64+0x100], !P3 ;  /* 0x1210010006f72fae */ /* 0x0007e2000d901d4a */
[----:B--2---:R-:W-:-:S03]  /*1d60*/  IMAD.U32 R18, RZ, RZ, UR12 ;  /* 0x0000000cff127e24 */ /* 0x004fc6000f8e00ff */
[----:B------:R3:W-:Y:S01]  /*1d70*/  @P2 LDGSTS.E.BYPASS.LTC128B.128 [R247+0x15100], [R6.64+0x180], !P5 ;  /* 0x1510018006f72fae */ /* 0x0007e2000e901d4a */
[----:B------:R-:W-:-:S04]  /*1d80*/  @P1 LEA R10, P2, R8, c[0x0][0x1c8], 0x1 ;  /* 0x00007200080a1a11 */ /* 0x000fc800078408ff */
[----:B------:R-:W-:Y:S01]  /*1d90*/  @P1 LEA.HI.X R11, R8, c[0x0][0x1cc], R0, 0x1, P2 ;  /* 0x00007300080b1a11 */ /* 0x000fe200010f0c00 */
[----:B------:R-:W-:Y:S02]  /*1da0*/  IMAD.SHL.U32 R8, R22, 0x8, RZ ;  /* 0x0000000816087824 */ /* 0x000fe400078e00ff */
[----:B------:R-:W-:Y:S02]  /*1db0*/  IMAD.U32 R22, RZ, RZ, UR12 ;  /* 0x0000000cff167e24 */ /* 0x000fe4000f8e00ff */
[----:B------:R2:W-:Y:S04]  /*1dc0*/  @P1 LDGSTS.E.BYPASS.LTC128B.128 [R247+0xd100], [R10.64], !P4 ;  /* 0x0d1000000af71fae */ /* 0x0005e8000e101d4a */
[----:B------:R2:W-:Y:S04]  /*1dd0*/  @P1 LDGSTS.E.BYPASS.LTC128B.128 [R247+0x10100], [R10.64+0x80], !P6 ;  /* 0x101000800af71fae */ /* 0x0005e8000f101d4a */
[----:B------:R2:W-:Y:S04]  /*1de0*/  @P1 LDGSTS.E.BYPASS.LTC128B.128 [R247+0x13100], [R10.64+0x100], !P3 ;  /* 0x131001000af71fae */ /* 0x0005e8000d901d4a */
[----:B------:R2:W-:Y:S01]  /*1df0*/  @P1 LDGSTS.E.BYPASS.LTC128B.128 [R247+0x16100], [R10.64+0x180], !P5 ;  /* 0x161001800af71fae */ /* 0x0005e2000e901d4a */
[----:B---3--:R-:W-:Y:S01]  /*1e00*/  IMAD.SHL.U32 R6, R25, 0x40, RZ ;  /* 0x0000004019067824 */ /* 0x008fe200078e00ff */
[----:B------:R-:W-:-:S04]  /*1e10*/  SEL R7, RZ, 0x4, P3 ;  /* 0x00000004ff077807 */ /* 0x000fc80001800000 */
[----:B------:R-:W-:Y:S02]  /*1e20*/  LOP3.LUT R0, R6, 0x1c0, RZ, 0xc0, !PT ;  /* 0x000001c006007812 */ /* 0x000fe400078ec0ff */
[----:B------:R-:W-:Y:S02]  /*1e30*/  IADD3 R15, R7, R9, R17 ;  /* 0x00000009070f7210 */ /* 0x000fe40007ffe011 */
[----:B------:R-:W-:Y:S02]  /*1e40*/  LOP3.LUT R6, R0, 0x8, R8, 0xf8, !PT ;  /* 0x0000000800067812 */ /* 0x000fe400078ef808 */
[C---:B------:R-:W-:Y:S02]  /*1e50*/  @P0 LEA R8, P2, R14.reuse, c[0x0][0x1c8], 0x1 ;  /* 0x000072000e080a11 */ /* 0x040fe400078408ff */
[----:B------:R-:W-:Y:S02]  /*1e60*/  SHF.R.U32.HI R0, RZ, 0x3, R0 ;  /* 0x00000003ff007819 */ /* 0x000fe40000011600 */
[----:B------:R-:W-:-:S02]  /*1e70*/  @P0 LEA.HI.X R9, R14, c[0x0][0x1cc], R16, 0x1, P2 ;  /* 0x000073000e090a11 */ /* 0x000fc400010f0c10 */
[----:B------:R-:W-:Y:S02]  /*1e80*/  SEL R7, RZ, 0x8, P5 ;  /* 0x00000008ff077807 */ /* 0x000fe40002800000 */
[----:B------:R-:W-:Y:S01]  /*1e90*/  LOP3.LUT R0, R6, R0, RZ, 0x3c, !PT ;  /* 0x0000000006007212 */ /* 0x000fe200078e3cff */
[----:B------:R3:W-:Y:S01]  /*1ea0*/  @P0 LDGSTS.E.BYPASS.LTC128B.128 [R247+0xe100], [R8.64], !P4 ;  /* 0x0e10000008f70fae */ /* 0x0007e2000e101d4a */
[C---:B------:R-:W-:Y:S01]  /*1eb0*/  LEA R6, P2, R12.reuse, c[0x0][0x1f8], 0x1 ;  /* 0x00007e000c067a11 */ /* 0x040fe200078408ff */
[----:B-1----:R-:W-:Y:S02]  /*1ec0*/  IMAD.IADD R24, R15, 0x1, R7 ;  /* 0x000000010f187824 */ /* 0x002fe400078e0207 */
[----:B------:R3:W-:Y:S01]  /*1ed0*/  @P0 LDGSTS.E.BYPASS.LTC128B.128 [R247+0x11100], [R8.64+0x80], !P6 ;  /* 0x1110008008f70fae */ /* 0x0007e2000f101d4a */
[----:B------:R-:W-:Y:S01]  /*1ee0*/  LEA.HI.X R7, R12, c[0x0][0x1fc], R13, 0x1, P2 ;  /* 0x00007f000c077a11 */ /* 0x000fe200010f0c0d */
[----:B------:R-:W-:Y:S01]  /*1ef0*/  IMAD R0, R28, 0x200, R0 ;  /* 0x000002001c007824 */ /* 0x000fe200078e0200 */
[----:B------:R-:W-:Y:S01]  /*1f00*/  LOP3.LUT P2, RZ, R25, 0x2, RZ, 0xc0, !PT ;  /* 0x0000000219ff7812 */ /* 0x000fe2000784c0ff */
[----:B------:R3:W-:Y:S01]  /*1f10*/  @P0 LDGSTS.E.BYPASS.LTC128B.128 [R247+0x14100], [R8.64+0x100], !P3 ;  /* 0x1410010008f70fae */ /* 0x0007e2000d901d4a */
[----:B------:R-:W-:Y:S01]  /*1f20*/  LOP3.LUT P3, RZ, R24, 0x2, RZ, 0xc0, !PT ;  /* 0x0000000218ff7812 */ /* 0x000fe2000786c0ff */
[----:B------:R-:W-:-:S02]  /*1f30*/  IMAD.SHL.U32 R212, R0, 0x2, RZ ;  /* 0x0000000200d47824 */ /* 0x000fc400078e00ff */
[----:B------:R3:W-:Y:S01]  /*1f40*/  @P0 LDGSTS.E.BYPASS.LTC128B.128 [R247+0x17100], [R8.64+0x180], !P5 ;  /* 0x1710018008f70fae */ /* 0x0007e2000e901d4a */
[--C-:B------:R-:W-:Y:S02]  /*1f50*/  IADD3 R22, P1, P0, R22, 0x80, R6.reuse ;  /* 0x0000008016167810 */ /* 0x100fe4000783e006 */
[----:B------:R-:W-:Y:S01]  /*1f60*/  IADD3 R223, R212, 0xc120, RZ ;  /* 0x0000c120d4df7810 */ /* 0x000fe20007ffe0ff */
[----:B------:R-:W0:Y:S01]  /*1f70*/  LDGDEPBAR ;  /* 0x00000000000079af */ /* 0x000e220000000000 */
[----:B------:R-:W-:Y:S02]  /*1f80*/  IADD3.X R23, RZ, UR13, R7, P1, P0 ;  /* 0x0000000dff177c10 */ /* 0x000fe40008fe0407 */
[----:B------:R-:W-:-:S04]  /*1f90*/  IADD3 R20, P1, P0, R20, 0x100, R6 ;  /* 0x0000010014147810 */ /* 0x000fc8000783e006 */
[----:B------:R-:W-:Y:S02]  /*1fa0*/  IADD3.X R21, RZ, UR13, R7, P1, P0 ;  /* 0x0000000dff157c10 */ /* 0x000fe40008fe0407 */
[----:B------:R-:W-:-:S04]  /*1fb0*/  IADD3 R18, P1, P0, R18, 0x180, R6 ;  /* 0x0000018012127810 */ /* 0x000fc8000783e006 */
[----:B------:R-:W-:Y:S02]  /*1fc0*/  IADD3.X R19, RZ, UR13, R7, P1, P0 ;  /* 0x0000000dff137c10 */ /* 0x000fe40008fe0407 */
[C---:B------:R-:W-:Y:S02]  /*1fd0*/  ISETP.LT.OR P1, PT, R3.reuse, 0x1, P4 ;  /* 0x000000010300780c */ /* 0x040fe40002721670 */
[----:B------:R-:W-:Y:S01]  /*1fe0*/  ISETP.LT.OR P0, PT, R3, 0x1, !P3 ;  /* 0x000000010300780c */ /* 0x000fe20005f01670 */
[----:B---3--:R-:W-:Y:S01]  /*1ff0*/  IMAD.SHL.U32 R8, R141, 0x20, RZ ;  /* 0x000000208d087824 */ /* 0x008fe200078e00ff */
[----:B------:R-:W-:-:S04]  /*2000*/  DEPBAR.LE SB0, 0x1 ;  /* 0x000080400000791a */ /* 0x000fc80000000000 */
[----:B------:R-:W-:-:S04]  /*2010*/  DEPBAR.LE SB0, 0x0 ;  /* 0x000080000000791a */ /* 0x000fc80000000000 */
[----:B------:R-:W-:Y:S01]  /*2020*/  BAR.SYNC.DEFER_BLOCKING 0x0 ;  /* 0x0000000000007b1d */ /* 0x000fe20000010000 */
[----:B------:R-:W-:Y:S02]  /*2030*/  LOP3.LUT R0, R8, 0x7ffffc00, RZ, 0xc0, !PT ;  /* 0x7ffffc0008007812 */ /* 0x000fe400078ec0ff */
[----:B------:R-:W-:-:S03]  /*2040*/  IADD3 R9, R212, 0xc100, RZ ;  /* 0x0000c100d4097810 */ /* 0x000fc60007ffe0ff */
[----:B------:R-:W-:Y:S01]  /*2050*/  IMAD.IADD R0, R5, 0x1, R0 ;  /* 0x0000000105007824 */ /* 0x000fe200078e0200 */
[----:B------:R-:W-:Y:S02]  /*2060*/  @P2 IADD3 R223, R9, -0x20, RZ ;  /* 0xffffffe009df2810 */ /* 0x000fe40007ffe0ff */
[----:B------:R-:W-:Y:S01]  /*2070*/  IADD3 R16, P2, R6, UR12, RZ ;  /* 0x0000000c06107c10 */ /* 0x000fe2000ff5e0ff */
[----:B------:R-:W-:Y:S01]  /*2080*/  IMAD.SHL.U32 R219, R0, 0x2, RZ ;  /* 0x0000000200db7824 */ /* 0x000fe200078e00ff */
[----:B------:R-:W-:Y:S01]  /*2090*/  IADD3 R246, R223, 0x800, RZ ;  /* 0x00000800dff67810 */ /* 0x000fe20007ffe0ff */
[----:B------:R-:W-:Y:S01]  /*20a0*/  IMAD.MOV.U32 R0, RZ, RZ, 0x40 ;  /* 0x00000040ff007424 */ /* 0x000fe200078e00ff */
[----:B------:R-:W-:Y:S01]  /*20b0*/  IADD3.X R17, R7, UR13, RZ, P2, !PT ;  /* 0x0000000d07117c10 */ /* 0x000fe200097fe4ff */
[--C-:B------:R-:W-:Y:S01]  /*20c0*/  IMAD R220, R4, 0x2, R219.reuse ;  /* 0x0000000204dc7824 */ /* 0x100fe200078e02db */
[----:B------:R-:W-:Y:S01]  /*20d0*/  LOP3.LUT P2, RZ, R24, 0x8, RZ, 0xc0, !PT ;  /* 0x0000000818ff7812 */ /* 0x000fe2000784c0ff */
[C---:B------:R-:W-:Y:S01]  /*20e0*/  IMAD R222, R2.reuse, 0x2, R219 ;  /* 0x0000000202de7824 */ /* 0x040fe200078e02db */
[C---:B------:R-:W-:Y:S01]  /*20f0*/  IADD3 R245, R223.reuse, 0x1000, RZ ;  /* 0x00001000dff57810 */ /* 0x040fe20007ffe0ff */
[----:B------:R-:W-:Y:S01]  /*2100*/  IMAD R221, R2, 0x2, R220 ;  /* 0x0000000202dd7824 */ /* 0x000fe200078e02dc */
[----:B------:R-:W-:-:S02]  /*2110*/  IADD3 R244, R223, 0x1800, RZ ;  /* 0x00001800dff47810 */ /* 0x000fc40007ffe0ff */
[C---:B------:R-:W-:Y:S02]  /*2120*/  IADD3 R243, R223.reuse, 0x2000, RZ ;  /* 0x00002000dff37810 */ /* 0x040fe40007ffe0ff */
[C---:B------:R-:W-:Y:S01]  /*2130*/  IADD3 R242, R223.reuse, 0x2800, RZ ;  /* 0x00002800dff27810 */ /* 0x040fe20007ffe0ff */
[----:B------:R-:W-:Y:S01]  /*2140*/  LDSM.16.M88.4 R12, [R219+0x18100] ;  /* 0x01810000db0c783b */ /* 0x000fe20000000200 */
[C---:B------:R-:W-:Y:S02]  /*2150*/  IADD3 R241, R223.reuse, 0x3000, RZ ;  /* 0x00003000dff17810 */ /* 0x040fe40007ffe0ff */
[C---:B------:R-:W-:Y:S01]  /*2160*/  IADD3 R240, R223.reuse, 0x3800, RZ ;  /* 0x00003800dff07810 */ /* 0x040fe20007ffe0ff */
[----:B--2---:R-:W-:Y:S01]  /*2170*/  LDSM.16.M88.4 R8, [R220+0x18100] ;  /* 0x01810000dc08783b */ /* 0x004fe20000000200 */
[C---:B------:R-:W-:Y:S02]  /*2180*/  IADD3 R239, R223.reuse, 0x4000, RZ ;  /* 0x00004000dfef7810 */ /* 0x040fe40007ffe0ff */
[C---:B------:R-:W-:Y:S01]  /*2190*/  IADD3 R238, R223.reuse, 0x4800, RZ ;  /* 0x00004800dfee7810 */ /* 0x040fe20007ffe0ff */
[----:B------:R-:W1:Y:S01]  /*21a0*/  LDSM.16.M88.4 R32, [R212+0xc100] ;  /* 0x00c10000d420783b */ /* 0x000e620000000200 */
[----:B------:R-:W-:-:S02]  /*21b0*/  IADD3 R237, R223, 0x5000, RZ ;  /* 0x00005000dfed7810 */ /* 0x000fc40007ffe0ff */
[C---:B------:R-:W-:Y:S01]  /*21c0*/  IADD3 R236, R223.reuse, 0x5800, RZ ;  /* 0x00005800dfec7810 */ /* 0x040fe20007ffe0ff */
[----:B------:R-:W2:Y:S01]  /*21d0*/  LDSM.16.M88.4 R28, [R212+0xc900] ;  /* 0x00c90000d41c783b */ /* 0x000ea20000000200 */
[C---:B------:R-:W-:Y:S02]  /*21e0*/  IADD3 R235, R223.reuse, 0x6000, RZ ;  /* 0x00006000dfeb7810 */ /* 0x040fe40007ffe0ff */
[C---:B------:R-:W-:Y:S01]  /*21f0*/  IADD3 R234, R223.reuse, 0x6800, RZ ;  /* 0x00006800dfea7810 */ /* 0x040fe20007ffe0ff */
[----:B------:R-:W3:Y:S01]  /*2200*/  LDSM.16.M88.4 R44, [R212+0xd100] ;  /* 0x00d10000d42c783b */ /* 0x000ee20000000200 */
[C---:B------:R-:W-:Y:S02]  /*2210*/  IADD3 R233, R223.reuse, 0x7000, RZ ;  /* 0x00007000dfe97810 */ /* 0x040fe40007ffe0ff */
[C---:B------:R-:W-:Y:S01]  /*2220*/  IADD3 R232, R223.reuse, 0x7800, RZ ;  /* 0x00007800dfe87810 */ /* 0x040fe20007ffe0ff */
[----:B------:R-:W-:Y:S01]  /*2230*/  LDSM.16.M88.4 R52, [R212+0xd900] ;  /* 0x00d90000d434783b */ /* 0x000fe20000000200 */
[----:B------:R-:W-:-:S02]  /*2240*/  IADD3 R231, R223, 0x8000, RZ ;  /* 0x00008000dfe77810 */ /* 0x000fc40007ffe0ff */
[C---:B------:R-:W-:Y:S01]  /*2250*/  IADD3 R230, R223.reuse, 0x8800, RZ ;  /* 0x00008800dfe67810 */ /* 0x040fe20007ffe0ff */
[----:B------:R-:W4:Y:S01]  /*2260*/  LDSM.16.M88.4 R56, [R212+0xe100] ;  /* 0x00e10000d438783b */ /* 0x000f220000000200 */
[C---:B------:R-:W-:Y:S02]  /*2270*/  IADD3 R229, R223.reuse, 0x9000, RZ ;  /* 0x00009000dfe57810 */ /* 0x040fe40007ffe0ff */
[C---:B------:R-:W-:Y:S01]  /*2280*/  IADD3 R228, R223.reuse, 0x9800, RZ ;  /* 0x00009800dfe47810 */ /* 0x040fe20007ffe0ff */
[----:B------:R-:W5:Y:S01]  /*2290*/  LDSM.16.M88.4 R60, [R212+0xe900] ;  /* 0x00e90000d43c783b */ /* 0x000f620000000200 */
[C---:B------:R-:W-:Y:S02]  /*22a0*/  IADD3 R227, R223.reuse, 0xa000, RZ ;  /* 0x0000a000dfe37810 */ /* 0x040fe40007ffe0ff */
[C---:B------:R-:W-:Y:S01]  /*22b0*/  IADD3 R226, R223.reuse, 0xa800, RZ ;  /* 0x0000a800dfe27810 */ /* 0x040fe20007ffe0ff */
[----:B------:R-:W-:Y:S01]  /*22c0*/  LDSM.16.M88.4 R64, [R223] ;  /* 0x00000000df40783b */ /* 0x000fe20000000200 */
[----:B------:R-:W-:-:S02]  /*22d0*/  IADD3 R225, R223, 0xb000, RZ ;  /* 0x0000b000dfe17810 */ /* 0x000fc40007ffe0ff */
[----:B------:R-:W-:Y:S01]  /*22e0*/  IADD3 R224, R223, 0xb800, RZ ;  /* 0x0000b800dfe07810 */ /* 0x000fe20007ffe0ff */
[----:B------:R-:W3:Y:S04]  /*22f0*/  LDSM.16.M88.4 R72, [R223+0x800] ;  /* 0x00080000df48783b */ /* 0x000ee80000000200 */
[----:B------:R-:W3:Y:S04]  /*2300*/  LDSM.16.M88.4 R92, [R223+0x1000] ;  /* 0x00100000df5c783b */ /* 0x000ee80000000200 */
[----:B------:R-:W-:Y:S04]  /*2310*/  LDSM.16.M88.4 R96, [R223+0x1800] ;  /* 0x00180000df60783b */ /* 0x000fe80000000200 */
[----:B------:R-:W-:Y:S01]  /*2320*/  LDSM.16.M88.4 R108, [R223+0x2000] ;  /* 0x00200000df6c783b */ /* 0x000fe20000000200 */
[C---:B-1----:R-:W-:Y:S03]  /*2330*/  HMMA.16816.F32.BF16 R40, R12.reuse, R34, RZ ;  /* 0x000000220c28723c */ /* 0x042fe600000418ff */
[----:B------:R-:W1:Y:S04]  /*2340*/  LDSM.16.M88.4 R104, [R223+0x2800] ;  /* 0x00280000df68783b */ /* 0x000e680000000200 */
[----:B------:R-:W-:Y:S01]  /*2350*/  @!PT LDS RZ, [RZ] ;  /* 0x00000000fffff984 */ /* 0x000fe20000000800 */
[----:B------:R-:W-:Y:S01]  /*2360*/  @!PT LDS RZ, [RZ] ;  /* 0x00000000fffff984 */ /* 0x000fe20000000800 */
[----:B------:R-:W-:Y:S01]  /*2370*/  @!PT LDS RZ, [RZ] ;  /* 0x00000000fffff984 */ /* 0x000fe20000000800 */
[----:B------:R1:W-:Y:S01]  /*2380*/  LDGSTS.E.BYPASS.LTC128B.128 [R247+0x100], [R6.64], !P1 ;  /* 0x0010000006f77fae */ /* 0x0003e2000c901d4a */
[----:B------:R-:W-:Y:S01]  /*2390*/  LOP3.LUT P1, RZ, R24, 0x4, RZ, 0xc0, !PT ;  /* 0x0000000418ff7812 */ /* 0x000fe2000782c0ff */
[----:B--2---:R-:W-:Y:S02]  /*23a0*/  HMMA.16816.F32.BF16 R36, R12, R28, RZ ;  /* 0x0000001c0c24723c */ /* 0x004fe400000418ff */
[----:B------:R1:W-:Y:S01]  /*23b0*/  LDGSTS.E.BYPASS.LTC128B.128 [R247+0x3100], [R6.64+0x80], !P0 ;  /* 0x0310008006f77fae */ /* 0x0003e2000c101d4a */
[----:B------:R-:W-:-:S05]  /*23c0*/  ISETP.LT.OR P0, PT, R3, 0x1, !P1 ;  /* 0x000000010300780c */ /* 0x000fca0004f01670 */
[C---:B------:R-:W-:Y:S08]  /*23d0*/  HMMA.16816.F32.BF16 R48, R12.reuse, R32, RZ ;  /* 0x000000200c30723c */ /* 0x040ff000000418ff */
[----:B------:R1:W-:Y:S01]  /*23e0*/  LDGSTS.E.BYPASS.LTC128B.128 [R247+0x6100], [R6.64+0x100], !P0 ;  /* 0x0610010006f77fae */ /* 0x0003e2000c101d4a */
[C---:B------:R-:W-:Y:S01]  /*23f0*/  ISETP.LT.OR P0, PT, R3.reuse, 0x1, !P2 ;  /* 0x000000010300780c */ /* 0x040fe20005701670 */
[C---:B------:R-:W-:Y:S08]  /*2400*/  HMMA.16816.F32.BF16 R32, R12.reuse, R30, RZ ;  /* 0x0000001e0c20723c */ /* 0x040ff000000418ff */
[----:B---3--:R-:W-:Y:S04]  /*2410*/  HMMA.16816.F32.BF16 R28, R12, R44, RZ ;  /* 0x0000002c0c1c723c */ /* 0x008fe800000418ff */
[----:B------:R1:W-:Y:S01]  /*2420*/  LDGSTS.E.BYPASS.LTC128B.128 [R247+0x9100], [R6.64+0x180], !P0 ;  /* 0x0910018006f77fae */ /* 0x0003e2000c101d4a */
[----:B------:R-:W-:-:S03]  /*2430*/  ISETP.LT.OR P0, PT, R3, 0x21, P4 ;  /* 0x000000210300780c */ /* 0x000fc60002701670 */
[C---:B----4-:R-:W-:Y:S08]  /*2440*/  HMMA.16816.F32.BF16 R84, R12.reuse, R56, RZ ;  /* 0x000000380c54723c */ /* 0x050ff000000418ff */
[----:B------:R-:W-:Y:S02]  /*2450*/  HMMA.16816.F32.BF16 R80, R12, R54, RZ ;  /* 0x000000360c50723c */ /* 0x000fe400000418ff */
[----:B------:R2:W-:Y:S01]  /*2460*/  LDGSTS.E.BYPASS.LTC128B.128 [R247+0x1100], [R16.64], !P0 ;  /* 0x0110000010f77fae */ /* 0x0005e2000c101d4a */
[----:B------:R-:W-:-:S02]  /*2470*/  ISETP.LT.OR P0, PT, R3, 0x21, !P3 ;  /* 0x000000210300780c */ /* 0x000fc40005f01670 */
[----:B------:R-:W-:-:S03]  /*2480*/  ISETP.LT.OR P3, PT, R3, 0x41, !P3 ;  /* 0x000000410300780c */ /* 0x000fc60005f61670 */
[C---:B------:R-:W-:Y:S08]  /*2490*/  HMMA.16816.F32.BF16 R88, R12.reuse, R58, RZ ;  /* 0x0000003a0c58723c */ /* 0x040ff000000418ff */
[----:B------:R3:W-:Y:S01]  /*24a0*/  LDGSTS.E.BYPASS.LTC128B.128 [R247+0x4100], [R22.64], !P0 ;  /* 0x0410000016f77fae */ /* 0x0007e2000c101d4a */
[----:B------:R-:W-:Y:S01]  /*24b0*/  LOP3.LUT P0, RZ, R25, 0x4, RZ, 0xc0, !PT ;  /* 0x0000000419ff7812 */ /* 0x000fe2000780c0ff */
[----:B-----5:R-:W-:Y:S03]  /*24c0*/  HMMA.16816.F32.BF16 R76, R12, R60, RZ ;  /* 0x0000003c0c4c723c */ /* 0x020fe600000418ff */
[----:B------:R-:W-:-:S02]  /*24d0*/  SEL R0, R0, 0xffffffc0, !P0 ;  /* 0xffffffc000007807 */ /* 0x000fc40004000000 */
[C---:B------:R-:W-:Y:S02]  /*24e0*/  ISETP.LT.OR P0, PT, R3.reuse, 0x21, !P1 ;  /* 0x000000210300780c */ /* 0x040fe40004f01670 */
[----:B------:R-:W-:Y:S01]  /*24f0*/  ISETP.LT.OR P1, PT, R3, 0x41, !P1 ;  /* 0x000000410300780c */ /* 0x000fe20004f21670 */
[----:B------:R-:W-:Y:S01]  /*2500*/  IMAD.IADD R218, R212, 0x1, R0 ;  /* 0x00000001d4da7824 */ /* 0x000fe200078e0200 */
[----:B------:R-:W-:Y:S01]  /*2510*/  HMMA.16816.F32.BF16 R24, R12, R46, RZ ;  /* 0x0000002e0c18723c */ /* 0x000fe200000418ff */
[----:B------:R-:W-:-:S07]  /*2520*/  IMAD.IADD R217, R0, 0x1, R223 ;  /* 0x0000000100d97824 */ /* 0x000fce00078e02df */
[----:B------:R-:W-:Y:S01]  /*2530*/  HMMA.16816.F32.BF16 R68, R12, R62, RZ ;  /* 0x0000003e0c44723c */ /* 0x000fe200000418ff */
[----:B------:R3:W-:Y:S01]  /*2540*/  LDGSTS.E.BYPASS.LTC128B.128 [R247+0x7100], [R20.64], !P0 ;  /* 0x0710000014f77fae */ /* 0x0007e2000c101d4a */
[----:B-1----:R-:W-:-:S04]  /*2550*/  IADD3 R6, P0, R16, UR12, RZ ;  /* 0x0000000c10067c10 */ /* 0x002fc8000ff1e0ff */
[----:B------:R-:W-:Y:S02]  /*2560*/  IADD3.X R7, R17, UR13, RZ, P0, !PT ;  /* 0x0000000d11077c10 */ /* 0x000fe400087fe4ff */
[C---:B------:R-:W-:Y:S01]  /*2570*/  ISETP.LT.OR P0, PT, R3.reuse, 0x21, !P2 ;  /* 0x000000210300780c */ /* 0x040fe20005701670 */
[C---:B------:R-:W-:Y:S08]  /*2580*/  HMMA.16816.F32.BF16 R60, R8.reuse, R72, R36 ;  /* 0x00000048083c723c */ /* 0x040ff00000041824 */
[----:B------:R-:W-:Y:S04]  /*2590*/  HMMA.16816.F32.BF16 R56, R8, R64, R48 ;  /* 0x000000400838723c */ /* 0x000fe80000041830 */
[----:B------:R2:W-:Y:S01]  /*25a0*/  LDGSTS.E.BYPASS.LTC128B.128 [R247+0xa100], [R18.64], !P0 ;  /* 0x0a10000012f77fae */ /* 0x0005e2000c101d4a */
[----:B------:R-:W-:-:S03]  /*25b0*/  ISETP.LT.OR P0, PT, R3, 0x41, P4 ;  /* 0x000000410300780c */ /* 0x000fc60002701670 */
[C---:B------:R-:W-:Y:S08]  /*25c0*/  HMMA.16816.F32.BF16 R44, R8.reuse, R92, R28 ;  /* 0x0000005c082c723c */ /* 0x040ff0000004181c */
[----:B------:R-:W-:Y:S02]  /*25d0*/  HMMA.16816.F32.BF16 R76, R8, R104, R76 ;  /* 0x00000068084c723c */ /* 0x000fe4000004184c */
[----:B------:R1:W-:Y:S01]  /*25e0*/  LDGSTS.E.BYPASS.LTC128B.128 [R247+0x2100], [R6.64], !P0 ;  /* 0x0210000006f77fae */ /* 0x0003e2000c101d4a */
[----:B------:R-:W-:-:S03]  /*25f0*/  ISETP.LT.OR P0, PT, R3, 0x41, !P2 ;  /* 0x000000410300780c */ /* 0x000fc60005701670 */
[----:B------:R1:W-:Y:S04]  /*2600*/  LDGSTS.E.BYPASS.LTC128B.128 [R247+0x5100], [R6.64+0x80], !P3 ;  /* 0x0510008006f77fae */ /* 0x0003e8000d901d4a */
[----:B------:R1:W-:Y:S01]  /*2610*/  LDGSTS.E.BYPASS.LTC128B.128 [R247+0x8100], [R6.64+0x100], !P1 ;  /* 0x0810010006f77fae */ /* 0x0003e2000c901d4a */
[----:B--2---:R-:W-:Y:S05]  /*2620*/  HMMA.16816.F32.BF16 R16, R12, R52, RZ ;  /* 0x000000340c10723c */ /* 0x004fea00000418ff */
[----:B------:R1:W-:Y:S01]  /*2630*/  LDGSTS.E.BYPASS.LTC128B.128 [R247+0xb100], [R6.64+0x180], !P0 ;  /* 0x0b10018006f77fae */ /* 0x0003e2000c101d4a */
[----:B------:R-:W-:-:S03]  /*2640*/  PLOP3.LUT P0, PT, PT, PT, UP0, 0x80, 0x0 ;  /* 0x000000000000781c */ /* 0x000fc60003f0f008 */
[----:B---3--:R-:W-:Y:S01]  /*2650*/  LDSM.16.M88.4 R20, [R222+0x18100] ;  /* 0x01810000de14783b */ /* 0x008fe20000000200 */
[C---:B------:R-:W-:Y:S03]  /*2660*/  HMMA.16816.F32.BF16 R12, R8.reuse, R66, R40 ;  /* 0x00000042080c723c */ /* 0x040fe60000041828 */
[----:B------:R-:W2:Y:S04]  /*2670*/  LDSM.16.M88.4 R100, [R218+0xc100] ;  /* 0x00c10000da64783b */ /* 0x000ea80000000200 */
[----:B------:R-:W3:Y:S01]  /*2680*/  LDSM.16.M88.4 R36, [R218+0xd100] ;  /* 0x00d10000da24783b */ /* 0x000ee20000000200 */
[C---:B------:R-:W-:Y:S03]  /*2690*/  HMMA.16816.F32.BF16 R52, R8.reuse, R74, R32 ;  /* 0x0000004a0834723c */ /* 0x040fe60000041820 */
[----:B------:R-:W4:Y:S04]  /*26a0*/  LDSM.16.M88.4 R48, [R218+0xc900] ;  /* 0x00c90000da30783b */ /* 0x000f280000000200 */
[----:B------:R-:W5:Y:S01]  /*26b0*/  LDSM.16.M88.4 R32, [R218+0xd900] ;  /* 0x00d90000da20783b */ /* 0x000f620000000200 */
[C---:B------:R-:W-:Y:S03]  /*26c0*/  HMMA.16816.F32.BF16 R40, R8.reuse, R94, R24 ;  /* 0x0000005e0828723c */ /* 0x040fe60000041818 */
[----:B------:R-:W1:Y:S04]  /*26d0*/  LDSM.16.M88.4 R112, [R218+0xe100] ;  /* 0x00e10000da70783b */ /* 0x000e680000000200 */
[----:B------:R-:W-:Y:S01]  /*26e0*/  LDSM.16.M88.4 R120, [R217+0x1000] ;  /* 0x00100000d978783b */ /* 0x000fe20000000200 */
[C---:B------:R-:W-:Y:S03]  /*26f0*/  HMMA.16816.F32.BF16 R28, R8.reuse, R96, R16 ;  /* 0x00000060081c723c */ /* 0x040fe60000041810 */
[----:B------:R-:W-:Y:S04]  /*2700*/  LDSM.16.M88.4 R128, [R217+0x1800] ;  /* 0x00180000d980783b */ /* 0x000fe80000000200 */
[----:B------:R-:W-:Y:S01]  /*2710*/  LDSM.16.M88.4 R132, [R217+0x2000] ;  /* 0x00200000d984783b */ /* 0x000fe20000000200 */
[C---:B------:R-:W-:Y:S03]  /*2720*/  HMMA.16816.F32.BF16 R16, R8.reuse, R108, R84 ;  /* 0x0000006c0810723c */ /* 0x040fe60000041854 */
[----:B------:R-:W-:Y:S04]  /*2730*/  LDSM.16.M88.4 R84, [R217] ;  /* 0x00000000d954783b */ /* 0x000fe80000000200 */
[----:B------:R-:W-:Y:S01]  /*2740*/  LDSM.16.M88.4 R124, [R212+0xf900] ;  /* 0x00f90000d47c783b */ /* 0x000fe20000000200 */
[C---:B------:R-:W-:Y:S03]  /*2750*/  HMMA.16816.F32.BF16 R108, R8.reuse, R110, R88 ;  /* 0x0000006e086c723c */ /* 0x040fe60000041858 */
[----:B------:R-:W-:Y:S04]  /*2760*/  LDSM.16.M88.4 R116, [R212+0xf100] ;  /* 0x00f10000d474783b */ /* 0x000fe80000000200 */
[----:B------:R-:W-:Y:S01]  /*2770*/  LDSM.16.M88.4 R136, [R212+0x10100] ;  /* 0x01010000d488783b */ /* 0x000fe20000000200 */
[----:B------:R-:W-:Y:S03]  /*2780*/  HMMA.16816.F32.BF16 R24, R8, R98, R80 ;  /* 0x000000620818723c */ /* 0x000fe60000041850 */
[----:B------:R-:W0:Y:S05]  /*2790*/  LDGDEPBAR ;  /* 0x00000000000079af */ /* 0x000e2a0000000000 */
[----:B--2---:R-:W-:Y:S01]  /*27a0*/  HMMA.16816.F32.BF16 R88, R20, R102, R12 ;  /* 0x000000661458723c */ /* 0x004fe2000004180c */
[----:B------:R-:W2:Y:S07]  /*27b0*/  LDSM.16.M88.4 R12, [R218+0xe900] ;  /* 0x00e90000da0c783b */ /* 0x000eae0000000200 */
[----:B------:R-:W-:Y:S01]  /*27c0*/  HMMA.16816.F32.BF16 R96, R8, R106, R68 ;  /* 0x0000006a0860723c */ /* 0x000fe20000041844 */
[----:B------:R-:W1:Y:S04]  /*27d0*/  LDSM.16.M88.4 R8, [R221+0x18100] ;  /* 0x01810000dd08783b */ /* 0x000e680000000200 */
[----:B------:R-:W1:Y:S03]  /*27e0*/  LDSM.16.M88.4 R104, [R217+0x800] ;  /* 0x00080000d968783b */ /* 0x000e660000000200 */
[C---:B---3--:R-:W-:Y:S08]  /*27f0*/  HMMA.16816.F32.BF16 R64, R20.reuse, R38, R40 ;  /* 0x000000261440723c */ /* 0x048ff00000041828 */
[C---:B----4-:R-:W-:Y:S08]  /*2800*/  HMMA.16816.F32.BF16 R80, R20.reuse, R48, R60 ;  /* 0x000000301450723c */ /* 0x050ff0000004183c */
[C---:B------:R-:W-:Y:S08]  /*2810*/  HMMA.16816.F32.BF16 R72, R20.reuse, R50, R52 ;  /* 0x000000321448723c */ /* 0x040ff00000041834 */
[C---:B-----5:R-:W-:Y:S08]  /*2820*/  HMMA.16816.F32.BF16 R60, R20.reuse, R32, R28 ;  /* 0x00000020143c723c */ /* 0x060ff0000004181c */
[C---:B------:R-:W-:Y:S01]  /*2830*/  HMMA.16816.F32.BF16 R92, R20.reuse, R100, R56 ;  /* 0x00000064145c723c */ /* 0x040fe20000041838 */
[----:B------:R-:W3:Y:S07]  /*2840*/  LDSM.16.M88.4 R100, [R217+0x2800] ;  /* 0x00280000d964783b */ /* 0x000eee0000000200 */
[C---:B------:R-:W-:Y:S08]  /*2850*/  HMMA.16816.F32.BF16 R68, R20.reuse, R36, R44 ;  /* 0x000000241444723c */ /* 0x040ff0000004182c */
[C---:B------:R-:W-:Y:S08]  /*2860*/  HMMA.16816.F32.BF16 R56, R20.reuse, R34, R24 ;  /* 0x000000221438723c */ /* 0x040ff00000041818 */
[C---:B-1----:R-:W-:Y:S01]  /*2870*/  HMMA.16816.F32.BF16 R52, R20.reuse, R112, R16 ;  /* 0x000000701434723c */ /* 0x042fe20000041810 */
[----:B------:R-:W1:Y:S07]  /*2880*/  LDSM.16.M88.4 R16, [R219+0x1c100] ;  /* 0x01c10000db10783b */ /* 0x000e6e0000000200 */
[C---:B------:R-:W-:Y:S01]  /*2890*/  HMMA.16816.F32.BF16 R48, R20.reuse, R114, R108 ;  /* 0x000000721430723c */ /* 0x040fe2000004186c */
[----:B------:R-:W4:Y:S04]  /*28a0*/  LDSM.16.M88.4 R108, [R212+0x10900] ;  /* 0x01090000d46c783b */ /* 0x000f280000000200 */
[----:B------:R-:W-:Y:S03]  /*28b0*/  LDSM.16.M88.4 R112, [R218+0x11100] ;  /* 0x01110000da70783b */ /* 0x000fe60000000200 */
[C---:B--2---:R-:W-:Y:S08]  /*28c0*/  HMMA.16816.F32.BF16 R76, R20.reuse, R12, R76 ;  /* 0x0000000c144c723c */ /* 0x044ff0000004184c */
[----:B------:R-:W-:Y:S01]  /*28d0*/  HMMA.16816.F32.BF16 R44, R20, R14, R96 ;  /* 0x0000000e142c723c */ /* 0x000fe20000041860 */
[----:B------:R-:W-:Y:S07]  /*28e0*/  LDSM.16.M88.4 R96, [R218+0xf900] ;  /* 0x00f90000da60783b */ /* 0x000fee0000000200 */
[C---:B------:R-:W-:Y:S01]  /*28f0*/  HMMA.16816.F32.BF16 R20, R8.reuse, R122, R64 ;  /* 0x0000007a0814723c */ /* 0x040fe20000041840 */
[----:B------:R-:W2:Y:S07]  /*2900*/  LDSM.16.M88.4 R64, [R212+0x11100] ;  /* 0x01110000d440783b */ /* 0x000eae0000000200 */
[C---:B------:R-:W-:Y:S08]  /*2910*/  HMMA.16816.F32.BF16 R28, R8.reuse, R106, R72 ;  /* 0x0000006a081c723c */ /* 0x040ff00000041848 */
[C---:B------:R-:W-:Y:S08]  /*2920*/  HMMA.16816.F32.BF16 R12, R8.reuse, R128, R60 ;  /* 0x00000080080c723c */ /* 0x040ff0000004183c */
[C---:B------:R-:W-:Y:S01]  /*2930*/  HMMA.16816.F32.BF16 R40, R8.reuse, R84, R92 ;  /* 0x000000540828723c */ /* 0x040fe2000004185c */
[----:B------:R-:W5:Y:S07]  /*2940*/  LDSM.16.M88.4 R92, [R212+0x11900] ;  /* 0x01190000d45c783b */ /* 0x000f6e0000000200 */
[C---:B------:R-:W-:Y:S01]  /*2950*/  HMMA.16816.F32.BF16 R24, R8.reuse, R120, R68 ;  /* 0x000000780818723c */ /* 0x040fe20000041844 */
[----:B------:R-:W-:Y:S07]  /*2960*/  LDSM.16.M88.4 R120, [R223+0x6000] ;  /* 0x00600000df78783b */ /* 0x000fee0000000200 */
[C---:B------:R-:W-:Y:S01]  /*2970*/  HMMA.16816.F32.BF16 R56, R8.reuse, R130, R56 ;  /* 0x000000820838723c */ /* 0x040fe20000041838 */
[----:B------:R-:W-:Y:S07]  /*2980*/  LDSM.16.M88.4 R128, [R223+0x6800] ;  /* 0x00680000df80783b */ /* 0x000fee0000000200 */
[C---:B------:R-:W-:Y:S08]  /*2990*/  HMMA.16816.F32.BF16 R60, R8.reuse, R132, R52 ;  /* 0x00000084083c723c */ /* 0x040ff00000041834 */
[C---:B------:R-:W-:Y:S01]  /*29a0*/  HMMA.16816.F32.BF16 R32, R8.reuse, R104, R80 ;  /* 0x000000680820723c */ /* 0x040fe20000041850 */
[----:B------:R-:W-:Y:S07]  /*29b0*/  LDSM.16.M88.4 R104, [R218+0x10900] ;  /* 0x01090000da68783b */ /* 0x000fee0000000200 */
[C---:B------:R-:W-:Y:S08]  /*29c0*/  HMMA.16816.F32.BF16 R52, R8.reuse, R134, R48 ;  /* 0x000000860834723c */ /* 0x040ff00000041830 */
[C---:B------:R-:W-:Y:S08]  /*29d0*/  HMMA.16816.F32.BF16 R36, R8.reuse, R86, R88 ;  /* 0x000000560824723c */ /* 0x040ff00000041858 */
[----:B---3--:R-:W-:Y:S08]  /*29e0*/  HMMA.16816.F32.BF16 R80, R8, R100, R76 ;  /* 0x000000640850723c */ /* 0x008ff0000004184c */
[----:B-1----:R-:W-:Y:S08]  /*29f0*/  HMMA.16816.F32.BF16 R72, R16, R126, R28 ;  /* 0x0000007e1048723c */ /* 0x002ff0000004181c */
[----:B------:R-:W-:Y:S01]  /*2a00*/  HMMA.16816.F32.BF16 R8, R8, R102, R44 ;  /* 0x000000660808723c */ /* 0x000fe2000004182c */
[----:B------:R-:W-:Y:S04]  /*2a10*/  LDSM.16.M88.4 R44, [R223+0x3000] ;  /* 0x00300000df2c783b */ /* 0x000fe80000000200 */
[----:B------:R-:W-:Y:S03]  /*2a20*/  LDSM.16.M88.4 R100, [R218+0x10100] ;  /* 0x01010000da64783b */ /* 0x000fe60000000200 */
[C---:B----4-:R-:W-:Y:S01]  /*2a30*/  HMMA.16816.F32.BF16 R28, R16.reuse, R108, R12 ;  /* 0x0000006c101c723c */ /* 0x050fe2000004180c */
[----:B------:R-:W1:Y:S07]  /*2a40*/  LDSM.16.M88.4 R12, [R220+0x1c100] ;  /* 0x01c10000dc0c783b */ /* 0x000e6e0000000200 */
[C---:B------:R-:W-:Y:S01]  /*2a50*/  HMMA.16816.F32.BF16 R88, R16.reuse, R116, R40 ;  /* 0x000000741058723c */ /* 0x040fe20000041828 */
[----:B------:R-:W3:Y:S07]  /*2a60*/  LDSM.16.M88.4 R40, [R223+0x3800] ;  /* 0x00380000df28783b */ /* 0x000eee0000000200 */
[C---:B------:R-:W-:Y:S08]  /*2a70*/  HMMA.16816.F32.BF16 R68, R16.reuse, R136, R24 ;  /* 0x000000881044723c */ /* 0x040ff00000041818 */
[C---:B------:R-:W-:Y:S01]  /*2a80*/  HMMA.16816.F32.BF16 R24, R16.reuse, R110, R56 ;  /* 0x0000006e1018723c */ /* 0x040fe20000041838 */
[----:B------:R-:W-:Y:S07]  /*2a90*/  LDSM.16.M88.4 R108, [R217+0x3800] ;  /* 0x00380000d96c783b */ /* 0x000fee0000000200 */
[C---:B------:R-:W-:Y:S01]  /*2aa0*/  HMMA.16816.F32.BF16 R76, R16.reuse, R124, R32 ;  /* 0x0000007c104c723c */ /* 0x040fe20000041820 */
[----:B------:R-:W4:Y:S04]  /*2ab0*/  LDSM.16.M88.4 R32, [R223+0x4800] ;  /* 0x00480000df20783b */ /* 0x000f280000000200 */
[----:B------:R-:W-:Y:S03]  /*2ac0*/  LDSM.16.M88.4 R124, [R218+0x12100] ;  /* 0x01210000da7c783b */ /* 0x000fe60000000200 */
[C---:B--2---:R-:W-:Y:S01]  /*2ad0*/  HMMA.16816.F32.BF16 R56, R16.reuse, R66, R52 ;  /* 0x000000421038723c */ /* 0x044fe20000041834 */
[----:B------:R-:W2:Y:S07]  /*2ae0*/  LDSM.16.M88.4 R52, [R223+0x5000] ;  /* 0x00500000df34783b */ /* 0x000eae0000000200 */
[C---:B------:R-:W-:Y:S01]  /*2af0*/  HMMA.16816.F32.BF16 R84, R16.reuse, R118, R36 ;  /* 0x000000761054723c */ /* 0x040fe20000041824 */
[----:B------:R-:W2:Y:S04]  /*2b00*/  LDSM.16.M88.4 R36, [R223+0x4000] ;  /* 0x00400000df24783b */ /* 0x000ea80000000200 */
[----:B------:R-:W-:Y:S03]  /*2b10*/  LDSM.16.M88.4 R116, [R218+0x11900] ;  /* 0x01190000da74783b */ /* 0x000fe60000000200 */
[C---:B------:R-:W-:Y:S08]  /*2b20*/  HMMA.16816.F32.BF16 R48, R16.reuse, R138, R20 ;  /* 0x0000008a1030723c */ /* 0x040ff00000041814 */
[C---:B------:R-:W-:Y:S01]  /*2b30*/  HMMA.16816.F32.BF16 R20, R16.reuse, R64, R60 ;  /* 0x000000401014723c */ /* 0x040fe2000004183c */
[----:B------:R-:W2:Y:S07]  /*2b40*/  LDSM.16.M88.4 R64, [R223+0x5800] ;  /* 0x00580000df40783b */ /* 0x000eae0000000200 */
[C---:B-----5:R-:W-:Y:S08]  /*2b50*/  HMMA.16816.F32.BF16 R60, R16.reuse, R92, R80 ;  /* 0x0000005c103c723c */ /* 0x060ff00000041850 */
[----:B------:R-:W-:Y:S01]  /*2b60*/  HMMA.16816.F32.BF16 R16, R16, R94, R8 ;  /* 0x0000005e1010723c */ /* 0x000fe20000041808 */
[----:B------:R-:W-:Y:S04]  /*2b70*/  LDSM.16.M88.4 R8, [R222+0x1c100] ;  /* 0x01c10000de08783b */ /* 0x000fe80000000200 */
[----:B------:R-:W5:Y:S03]  /*2b80*/  LDSM.16.M88.4 R92, [R218+0xf100] ;  /* 0x00f10000da5c783b */ /* 0x000f660000000200 */
[C---:B-1----:R-:W-:Y:S08]  /*2b90*/  HMMA.16816.F32.BF16 R88, R12.reuse, R44, R88 ;  /* 0x0000002c0c58723c */ /* 0x042ff00000041858 */
[C---:B---3--:R-:W-:Y:S08]  /*2ba0*/  HMMA.16816.F32.BF16 R80, R12.reuse, R40, R76 ;  /* 0x000000280c50723c */ /* 0x048ff0000004184c */
[C---:B------:R-:W-:Y:S08]  /*2bb0*/  HMMA.16816.F32.BF16 R84, R12.reuse, R46, R84 ;  /* 0x0000002e0c54723c */ /* 0x040ff00000041854 */
[C---:B------:R-:W-:Y:S08]  /*2bc0*/  HMMA.16816.F32.BF16 R76, R12.reuse, R42, R72 ;  /* 0x0000002a0c4c723c */ /* 0x040ff00000041848 */
[C---:B----4-:R-:W-:Y:S01]  /*2bd0*/  HMMA.16816.F32.BF16 R44, R12.reuse, R34, R24 ;  /* 0x000000220c2c723c */ /* 0x050fe20000041818 */
[----:B------:R-:W-:Y:S07]  /*2be0*/  LDSM.16.M88.4 R24, [R217+0x3000] ;  /* 0x00300000d918783b */ /* 0x000fee0000000200 */
[C---:B--2---:R-:W-:Y:S01]  /*2bf0*/  HMMA.16816.F32.BF16 R40, R12.reuse, R52, R20 ;  /* 0x000000340c28723c */ /* 0x044fe20000041814 */
[----:B------:R-:W1:Y:S07]  /*2c00*/  LDSM.16.M88.4 R20, [R221+0x1c100] ;  /* 0x01c10000dd14783b */ /* 0x000e6e0000000200 */
[C---:B------:R-:W-:Y:S08]  /*2c10*/  HMMA.16816.F32.BF16 R72, R12.reuse, R36, R68 ;  /* 0x000000240c48723c */ /* 0x040ff00000041844 */
[C---:B------:R-:W-:Y:S08]  /*2c20*/  HMMA.16816.F32.BF16 R68, R12.reuse, R38, R48 ;  /* 0x000000260c44723c */ /* 0x040ff00000041830 */
[C---:B------:R-:W-:Y:S08]  /*2c30*/  HMMA.16816.F32.BF16 R48, R12.reuse, R32, R28 ;  /* 0x000000200c30723c */ /* 0x040ff0000004181c */
[----:B------:R-:W-:Y:S08]  /*2c40*/  HMMA.16816.F32.BF16 R28, R12, R66, R16 ;  /* 0x000000420c1c723c */ /* 0x000ff00000041810 */
[----:B-----5:R-:W-:Y:S08]  /*2c50*/  HMMA.16816.F32.BF16 R16, R8, R92, R88 ;  /* 0x0000005c0810723c */ /* 0x020ff00000041858 */
[C---:B------:R-:W-:Y:S01]  /*2c60*/  HMMA.16816.F32.BF16 R36, R12.reuse, R54, R56 ;  /* 0x000000360c24723c */ /* 0x040fe20000041838 */
[----:B------:R-:W2:Y:S07]  /*2c70*/  LDSM.16.M88.4 R52, [R217+0x4000] ;  /* 0x00400000d934783b */ /* 0x000eae0000000200 */
[----:B------:R-:W-:Y:S01]  /*2c80*/  HMMA.16816.F32.BF16 R32, R12, R64, R60 ;  /* 0x000000400c20723c */ /* 0x000fe2000004183c */
[----:B------:R-:W-:Y:S07]  /*2c90*/  LDSM.16.M88.4 R60, [R217+0x5000] ;  /* 0x00500000d93c783b */ /* 0x000fee0000000200 */
[C---:B------:R-:W-:Y:S08]  /*2ca0*/  HMMA.16816.F32.BF16 R12, R8.reuse, R94, R84 ;  /* 0x0000005e080c723c */ /* 0x040ff00000041854 */
[C---:B------:R-:W-:Y:S08]  /*2cb0*/  HMMA.16816.F32.BF16 R64, R8.reuse, R96, R80 ;  /* 0x000000600840723c */ /* 0x040ff00000041850 */
[C---:B------:R-:W-:Y:S01]  /*2cc0*/  HMMA.16816.F32.BF16 R88, R8.reuse, R102, R68 ;  /* 0x000000660858723c */ /* 0x040fe20000041844 */
[----:B------:R-:W3:Y:S07]  /*2cd0*/  LDSM.16.M88.4 R68, [R217+0x4800] ;  /* 0x00480000d944783b */ /* 0x000eee0000000200 */
[C---:B------:R-:W-:Y:S08]  /*2ce0*/  HMMA.16816.F32.BF16 R96, R8.reuse, R98, R76 ;  /* 0x000000620860723c */ /* 0x040ff0000004184c */
[C---:B------:R-:W-:Y:S01]  /*2cf0*/  HMMA.16816.F32.BF16 R80, R8.reuse, R106, R44 ;  /* 0x0000006a0850723c */ /* 0x040fe2000004182c */
[----:B------:R-:W4:Y:S07]  /*2d00*/  LDSM.16.M88.4 R44, [R217+0x5800] ;  /* 0x00580000d92c783b */ /* 0x000f2e0000000200 */
[C---:B------:R-:W-:Y:S08]  /*2d10*/  HMMA.16816.F32.BF16 R92, R8.reuse, R100, R72 ;  /* 0x00000064085c723c */ /* 0x040ff00000041848 */
[C---:B------:R-:W-:Y:S01]  /*2d20*/  HMMA.16816.F32.BF16 R84, R8.reuse, R104, R48 ;  /* 0x000000680854723c */ /* 0x040fe20000041830 */
[----:B------:R-:W-:Y:S07]  /*2d30*/  LDSM.16.M88.4 R104, [R212+0x13100] ;  /* 0x01310000d468783b */ /* 0x000fee0000000200 */
[----:B------:R-:W-:Y:S01]  /*2d40*/  HMMA.16816.F32.BF16 R100, R8, R112, R40 ;  /* 0x000000700864723c */ /* 0x000fe20000041828 */
[----:B------:R-:W-:Y:S07]  /*2d50*/  LDSM.16.M88.4 R40, [R212+0x12100] ;  /* 0x01210000d428783b */ /* 0x000fee0000000200 */
[----:B-1----:R-:W-:Y:S01]  /*2d60*/  HMMA.16816.F32.BF16 R48, R20, R24, R16 ;  /* 0x000000181430723c */ /* 0x002fe20000041810 */
[----:B------:R-:W1:Y:S07]  /*2d70*/  LDSM.16.M88.4 R16, [R219+0x20100] ;  /* 0x02010000db10783b */ /* 0x000e6e0000000200 */
[C---:B------:R-:W-:Y:S01]  /*2d80*/  HMMA.16816.F32.BF16 R76, R8.reuse, R114, R36 ;  /* 0x00000072084c723c */ /* 0x040fe20000041824 */
[----:B------:R-:W5:Y:S04]  /*2d90*/  LDSM.16.M88.4 R36, [R212+0x12900] ;  /* 0x01290000d424783b */ /* 0x000f680000000200 */
[----:B------:R-:W-:Y:S03]  /*2da0*/  LDSM.16.M88.4 R112, [R212+0x14900] ;  /* 0x01490000d470783b */ /* 0x000fe60000000200 */
[C---:B------:R-:W-:Y:S08]  /*2db0*/  HMMA.16816.F32.BF16 R72, R8.reuse, R116, R32 ;  /* 0x000000740848723c */ /* 0x040ff00000041820 */
[----:B------:R-:W-:Y:S01]  /*2dc0*/  HMMA.16816.F32.BF16 R56, R8, R118, R28 ;  /* 0x000000760838723c */ /* 0x000fe2000004181c */
[----:B------:R-:W-:Y:S07]  /*2dd0*/  LDSM.16.M88.4 R116, [R212+0x13900] ;  /* 0x01390000d474783b */ /* 0x000fee0000000200 */
[C---:B------:R-:W-:Y:S01]  /*2de0*/  HMMA.16816.F32.BF16 R32, R20.reuse, R26, R12 ;  /* 0x0000001a1420723c */ /* 0x040fe2000004180c */
[----:B------:R-:W-:Y:S07]  /*2df0*/  LDSM.16.M88.4 R12, [R220+0x20100] ;  /* 0x02010000dc0c783b */ /* 0x000fee0000000200 */
[C---:B------:R-:W-:Y:S08]  /*2e00*/  HMMA.16816.F32.BF16 R28, R20.reuse, R108, R64 ;  /* 0x0000006c141c723c */ /* 0x040ff00000041840 */
[C---:B------:R-:W-:Y:S01]  /*2e10*/  HMMA.16816.F32.BF16 R24, R20.reuse, R110, R96 ;  /* 0x0000006e1418723c */ /* 0x040fe20000041860 */
[----:B------:R-:W1:Y:S07]  /*2e20*/  LDSM.16.M88.4 R108, [R212+0x14100] ;  /* 0x01410000d46c783b */ /* 0x000e6e0000000200 */
[C---:B--2---:R-:W-:Y:S01]  /*2e30*/  HMMA.16816.F32.BF16 R8, R20.reuse, R52, R92 ;  /* 0x000000341408723c */ /* 0x044fe2000004185c */
[----:B------:R-:W-:Y:S07]  /*2e40*/  LDSM.16.M88.4 R92, [R223+0x8000] ;  /* 0x00800000df5c783b */ /* 0x000fee0000000200 */
[C---:B------:R-:W-:Y:S08]  /*2e50*/  HMMA.16816.F32.BF16 R52, R20.reuse, R54, R88 ;  /* 0x000000361434723c */ /* 0x040ff00000041858 */
[C---:B---3--:R-:W-:Y:S08]  /*2e60*/  HMMA.16816.F32.BF16 R88, R20.reuse, R70, R80 ;  /* 0x000000461458723c */ /* 0x048ff00000041850 */
[C---:B------:R-:W-:Y:S01]  /*2e70*/  HMMA.16816.F32.BF16 R96, R20.reuse, R60, R100 ;  /* 0x0000003c1460723c */ /* 0x040fe20000041864 */
[----:B------:R-:W-:Y:S07]  /*2e80*/  LDSM.16.M88.4 R100, [R223+0x8800] ;  /* 0x00880000df64783b */ /* 0x000fee0000000200 */
[C---:B------:R-:W-:Y:S08]  /*2e90*/  HMMA.16816.F32.BF16 R80, R20.reuse, R62, R76 ;  /* 0x0000003e1450723c */ /* 0x040ff0000004184c */
[C---:B------:R-:W-:Y:S08]  /*2ea0*/  HMMA.16816.F32.BF16 R84, R20.reuse, R68, R84 ;  /* 0x000000441454723c */ /* 0x040ff00000041854 */
[C---:B----4-:R-:W-:Y:S08]  /*2eb0*/  HMMA.16816.F32.BF16 R76, R20.reuse, R44, R72 ;  /* 0x0000002c144c723c */ /* 0x050ff00000041848 */
[----:B------:R-:W-:Y:S01]  /*2ec0*/  HMMA.16816.F32.BF16 R72, R20, R46, R56 ;  /* 0x0000002e1448723c */ /* 0x000fe20000041838 */
[----:B------:R-:W2:Y:S07]  /*2ed0*/  LDSM.16.M88.4 R44, [R223+0x7000] ;  /* 0x00700000df2c783b */ /* 0x000eae0000000200 */
[C---:B-1----:R-:W-:Y:S08]  /*2ee0*/  HMMA.16816.F32.BF16 R64, R16.reuse, R40, R48 ;  /* 0x000000281040723c */ /* 0x042ff00000041830 */
[C---:B------:R-:W-:Y:S01]  /*2ef0*/  HMMA.16816.F32.BF16 R68, R16.reuse, R42, R32 ;  /* 0x0000002a1044723c */ /* 0x040fe20000041820 */
[----:B------:R-:W1:Y:S07]  /*2f00*/  LDSM.16.M88.4 R40, [R223+0x7800] ;  /* 0x00780000df28783b */ /* 0x000e6e0000000200 */
[C---:B-----5:R-:W-:Y:S08]  /*2f10*/  HMMA.16816.F32.BF16 R60, R16.reuse, R36, R28 ;  /* 0x00000024103c723c */ /* 0x060ff0000004181c */
[C---:B------:R-:W-:Y:S08]  /*2f20*/  HMMA.16816.F32.BF16 R48, R16.reuse, R38, R24 ;  /* 0x000000261030723c */ /* 0x040ff00000041818 */
[C---:B------:R-:W-:Y:S08]  /*2f30*/  HMMA.16816.F32.BF16 R32, R16.reuse, R106, R52 ;  /* 0x0000006a1020723c */ /* 0x040ff00000041834 */
[C---:B------:R-:W-:Y:S01]  /*2f40*/  HMMA.16816.F32.BF16 R36, R16.reuse, R104, R8 ;  /* 0x000000681024723c */ /* 0x040fe20000041808 */
[----:B------:R-:W3:Y:S04]  /*2f50*/  LDSM.16.M88.4 R8, [R222+0x20100] ;  /* 0x02010000de08783b */ /* 0x000ee80000000200 */
[----:B------:R-:W-:Y:S03]  /*2f60*/  LDSM.16.M88.4 R104, [R218+0x13900] ;  /* 0x01390000da68783b */ /* 0x000fe60000000200 */
[C---:B------:R-:W-:Y:S01]  /*2f70*/  HMMA.16816.F32.BF16 R20, R16.reuse, R108, R96 ;  /* 0x0000006c1014723c */ /* 0x040fe20000041860 */
[----:B------:R-:W4:Y:S07]  /*2f80*/  LDSM.16.M88.4 R96, [R218+0x13100] ;  /* 0x01310000da60783b */ /* 0x000f2e0000000200 */
[C---:B------:R-:W-:Y:S08]  /*2f90*/  HMMA.16816.F32.BF16 R28, R16.reuse, R116, R84 ;  /* 0x00000074101c723c */ /* 0x040ff00000041854 */
[C---:B------:R-:W-:Y:S01]  /*2fa0*/  HMMA.16816.F32.BF16 R24, R16.reuse, R118, R88 ;  /* 0x000000761018723c */ /* 0x040fe20000041858 */
[----:B------:R-:W-:Y:S07]  /*2fb0*/  LDSM.16.M88.4 R88, [R218+0x12900] ;  /* 0x01290000da58783b */ /* 0x000fee0000000200 */
[C---:B------:R-:W-:Y:S08]  /*2fc0*/  HMMA.16816.F32.BF16 R56, R16.reuse, R112, R76 ;  /* 0x000000701038723c */ /* 0x040ff0000004184c */
[C---:B------:R-:W-:Y:S01]  /*2fd0*/  HMMA.16816.F32.BF16 R52, R16.reuse, R110, R80 ;  /* 0x0000006e1034723c */ /* 0x040fe20000041850 */
[----:B------:R-:W-:Y:S07]  /*2fe0*/  LDSM.16.M88.4 R108, [R218+0x14100] ;  /* 0x01410000da6c783b */ /* 0x000fee0000000200 */
[----:B------:R-:W-:Y:S01]  /*2ff0*/  HMMA.16816.F32.BF16 R16, R16, R114, R72 ;  /* 0x000000721010723c */ /* 0x000fe20000041848 */
[----:B------:R-:W5:Y:S07]  /*3000*/  LDSM.16.M88.4 R112, [R218+0x14900] ;  /* 0x01490000da70783b */ /* 0x000f6e0000000200 */
[C---:B------:R-:W-:Y:S08]  /*3010*/  HMMA.16816.F32.BF16 R64, R12.reuse, R120, R64 ;  /* 0x000000780c40723c */ /* 0x040ff00000041840 */
[C---:B------:R-:W-:Y:S08]  /*3020*/  HMMA.16816.F32.BF16 R72, R12.reuse, R122, R68 ;  /* 0x0000007a0c48723c */ /* 0x040ff00000041844 */
[C---:B--2---:R-:W-:Y:S08]  /*3030*/  HMMA.16816.F32.BF16 R68, R12.reuse, R46, R32 ;  /* 0x0000002e0c44723c */ /* 0x044ff00000041820 */
[C---:B------:R-:W-:Y:S08]  /*3040*/  HMMA.16816.F32.BF16 R84, R12.reuse, R128, R60 ;  /* 0x000000800c54723c */ /* 0x040ff0000004183c */
[C---:B------:R-:W-:Y:S01]  /*3050*/  HMMA.16816.F32.BF16 R76, R12.reuse, R44, R36 ;  /* 0x0000002c0c4c723c */ /* 0x040fe20000041824 */
[----:B------:R-:W-:Y:S07]  /*3060*/  LDSM.16.M88.4 R36, [R217+0x6000] ;  /* 0x00600000d924783b */ /* 0x000fee0000000200 */
[C---:B------:R-:W-:Y:S08]  /*3070*/  HMMA.16816.F32.BF16 R32, R12.reuse, R92, R20 ;  /* 0x0000005c0c20723c */ /* 0x040ff00000041814 */
[C---:B-1----:R-:W-:Y:S08]  /*3080*/  HMMA.16816.F32.BF16 R60, R12.reuse, R40, R28 ;  /* 0x000000280c3c723c */ /* 0x042ff0000004181c */
[C---:B------:R-:W-:Y:S01]  /*3090*/  HMMA.16816.F32.BF16 R44, R12.reuse, R42, R24 ;  /* 0x0000002a0c2c723c */ /* 0x040fe20000041818 */
[----:B------:R-:W1:Y:S07]  /*30a0*/  LDSM.16.M88.4 R24, [R221+0x20100] ;  /* 0x02010000dd18783b */ /* 0x000e6e0000000200 */
[C---:B------:R-:W-:Y:S08]  /*30b0*/  HMMA.16816.F32.BF16 R20, R12.reuse, R100, R56 ;  /* 0x000000640c14723c */ /* 0x040ff00000041838 */
[C---:B------:R-:W-:Y:S08]  /*30c0*/  HMMA.16816.F32.BF16 R80, R12.reuse, R130, R48 ;  /* 0x000000820c50723c */ /* 0x040ff00000041830 */
[C---:B------:R-:W-:Y:S01]  /*30d0*/  HMMA.16816.F32.BF16 R28, R12.reuse, R94, R52 ;  /* 0x0000005e0c1c723c */ /* 0x040fe20000041834 */
[----:B------:R-:W2:Y:S07]  /*30e0*/  LDSM.16.M88.4 R52, [R217+0x6800] ;  /* 0x00680000d934783b */ /* 0x000eae0000000200 */
[----:B------:R-:W-:Y:S08]  /*30f0*/  HMMA.16816.F32.BF16 R16, R12, R102, R16 ;  /* 0x000000660c10723c */ /* 0x000ff00000041810 */
[C---:B---3--:R-:W-:Y:S08]  /*3100*/  HMMA.16816.F32.BF16 R12, R8.reuse, R124, R64 ;  /* 0x0000007c080c723c */ /* 0x048ff00000041840 */
[C---:B------:R-:W-:Y:S08]  /*3110*/  HMMA.16816.F32.BF16 R40, R8.reuse, R126, R72 ;  /* 0x0000007e0828723c */ /* 0x040ff00000041848 */
[C---:B----4-:R-:W-:Y:S08]  /*3120*/  HMMA.16816.F32.BF16 R64, R8.reuse, R96, R76 ;  /* 0x000000600840723c */ /* 0x050ff0000004184c */
[C---:B------:R-:W-:Y:S08]  /*3130*/  HMMA.16816.F32.BF16 R68, R8.reuse, R98, R68 ;  /* 0x000000620844723c */ /* 0x040ff00000041844 */
[C---:B------:R-:W-:Y:S01]  /*3140*/  HMMA.16816.F32.BF16 R72, R8.reuse, R104, R60 ;  /* 0x000000680848723c */ /* 0x040fe2000004183c */
[----:B------:R-:W-:Y:S07]  /*3150*/  LDSM.16.M88.4 R60, [R212+0x15100] ;  /* 0x01510000d43c783b */ /* 0x000fee0000000200 */
[C---:B-----5:R-:W-:Y:S01]  /*3160*/  HMMA.16816.F32.BF16 R96, R8.reuse, R112, R20 ;  /* 0x000000700860723c */ /* 0x060fe20000041814 */
[----:B------:R-:W3:Y:S07]  /*3170*/  LDSM.16.M88.4 R20, [R219+0x24100] ;  /* 0x02410000db14783b */ /* 0x000eee0000000200 */
[C---:B------:R-:W-:Y:S08]  /*3180*/  HMMA.16816.F32.BF16 R48, R8.reuse, R88, R84 ;  /* 0x000000580830723c */ /* 0x040ff00000041854 */
[C---:B------:R-:W-:Y:S01]  /*3190*/  HMMA.16816.F32.BF16 R56, R8.reuse, R90, R80 ;  /* 0x0000005a0838723c */ /* 0x040fe20000041850 */
[----:B------:R-:W-:Y:S07]  /*31a0*/  LDSM.16.M88.4 R80, [R217+0x9000] ;  /* 0x00900000d950783b */ /* 0x000fee0000000200 */
[C---:B------:R-:W-:Y:S08]  /*31b0*/  HMMA.16816.F32.BF16 R88, R8.reuse, R106, R44 ;  /* 0x0000006a0858723c */ /* 0x040ff0000004182c */
[C---:B------:R-:W-:Y:S01]  /*31c0*/  HMMA.16816.F32.BF16 R104, R8.reuse, R108, R32 ;  /* 0x0000006c0868723c */ /* 0x040fe20000041820 */
[----:B------:R-:W4:Y:S07]  /*31d0*/  LDSM.16.M88.4 R32, [R217+0x7000] ;  /* 0x00700000d920783b */ /* 0x000f2e0000000200 */
[C---:B------:R-:W-:Y:S08]  /*31e0*/  HMMA.16816.F32.BF16 R108, R8.reuse, R110, R28 ;  /* 0x0000006e086c723c */ /* 0x040ff0000004181c */
[----:B------:R-:W-:Y:S01]  /*31f0*/  HMMA.16816.F32.BF16 R112, R8, R114, R16 ;  /* 0x000000720870723c */ /* 0x000fe20000041810 */
[----:B------:R-:W-:Y:S07]  /*3200*/  LDSM.16.M88.4 R16, [R220+0x24100] ;  /* 0x02410000dc10783b */ /* 0x000fee0000000200 */
[C---:B-1----:R-:W-:Y:S01]  /*3210*/  HMMA.16816.F32.BF16 R8, R24.reuse, R36, R12 ;  /* 0x000000241808723c */ /* 0x042fe2000004180c */
[----:B------:R-:W-:Y:S07]  /*3220*/  LDSM.16.M88.4 R12, [R222+0x24100] ;  /* 0x02410000de0c783b */ /* 0x000fee0000000200 */
[C---:B------:R-:W-:Y:S01]  /*3230*/  HMMA.16816.F32.BF16 R28, R24.reuse, R38, R40 ;  /* 0x00000026181c723c */ /* 0x040fe20000041828 */
[----:B------:R-:W1:Y:S04]  /*3240*/  LDSM.16.M88.4 R40, [R223+0x9000] ;  /* 0x00900000df28783b */ /* 0x000e680000000200 */
[----:B------:R-:W5:Y:S03]  /*3250*/  LDSM.16.M88.4 R36, [R217+0x7800] ;  /* 0x00780000d924783b */ /* 0x000f660000000200 */
[----:B--2---:R-:W-:Y:S01]  /*3260*/  HMMA.16816.F32.BF16 R44, R24, R52, R48 ;  /* 0x00000034182c723c */ /* 0x004fe20000041830 */
[----:B------:R-:W2:Y:S07]  /*3270*/  LDSM.16.M88.4 R48, [R212+0x15900] ;  /* 0x01590000d430783b */ /* 0x000eae0000000200 */
[----:B---3--:R-:W-:Y:S08]  /*3280*/  HMMA.16816.F32.BF16 R8, R20, R60, R8 ;  /* 0x0000003c1408723c */ /* 0x008ff00000041808 */
[C---:B----4-:R-:W-:Y:S01]  /*3290*/  HMMA.16816.F32.BF16 R84, R24.reuse, R32, R64 ;  /* 0x000000201854723c */ /* 0x050fe20000041840 */
[----:B------:R-:W3:Y:S07]  /*32a0*/  LDSM.16.M88.4 R64, [R218+0x15100] ;  /* 0x01510000da40783b */ /* 0x000eee0000000200 */
[----:B------:R-:W-:Y:S01]  /*32b0*/  HMMA.16816.F32.BF16 R92, R24, R34, R68 ;  /* 0x00000022185c723c */ /* 0x000fe20000041844 */
[----:B------:R-:W-:Y:S07]  /*32c0*/  LDSM.16.M88.4 R68, [R218+0x15900] ;  /* 0x01590000da44783b */ /* 0x000fee0000000200 */
[----:B------:R-:W-:Y:S01]  /*32d0*/  HMMA.16816.F32.BF16 R32, R20, R62, R28 ;  /* 0x0000003e1420723c */ /* 0x000fe2000004181c */
[----:B------:R-:W4:Y:S07]  /*32e0*/  LDSM.16.M88.4 R60, [R223+0x9800] ;  /* 0x00980000df3c783b */ /* 0x000f2e0000000200 */
[----:B-1----:R-:W-:Y:S01]  /*32f0*/  HMMA.16816.F32.BF16 R28, R16, R40, R8 ;  /* 0x00000028101c723c */ /* 0x002fe20000041808 */
[----:B------:R-:W-:Y:S07]  /*3300*/  LDSM.16.M88.4 R8, [R221+0x24100] ;  /* 0x02410000dd08783b */ /* 0x000fee0000000200 */
[C---:B------:R-:W-:Y:S01]  /*3310*/  HMMA.16816.F32.BF16 R76, R24.reuse, R54, R56 ;  /* 0x00000036184c723c */ /* 0x040fe20000041838 */
[----:B------:R-:W1:Y:S04]  /*3320*/  LDSM.16.M88.4 R56, [R217+0x8000] ;  /* 0x00800000d938783b */ /* 0x000e680000000200 */
[----:B------:R-:W1:Y:S03]  /*3330*/  LDSM.16.M88.4 R52, [R217+0x8800] ;  /* 0x00880000d934783b */ /* 0x000e660000000200 */
[----:B-----5:R-:W-:Y:S01]  /*3340*/  HMMA.16816.F32.BF16 R100, R24, R36, R72 ;  /* 0x000000241864723c */ /* 0x020fe20000041848 */
[----:B------:R-:W5:Y:S07]  /*3350*/  LDSM.16.M88.4 R72, [R212+0x16100] ;  /* 0x01610000d448783b */ /* 0x000f6e0000000200 */
[----:B------:R-:W-:Y:S08]  /*3360*/  HMMA.16816.F32.BF16 R32, R16, R42, R32 ;  /* 0x0000002a1020723c */ /* 0x000ff00000041820 */
[----:B------:R-:W-:Y:S08]  /*3370*/  HMMA.16816.F32.BF16 R88, R24, R38, R88 ;  /* 0x000000261858723c */ /* 0x000ff00000041858 */
[----:B--2---:R-:W-:Y:S08]  /*3380*/  HMMA.16816.F32.BF16 R36, R20, R48, R44 ;  /* 0x000000301424723c */ /* 0x004ff0000004182c */
[----:B---3--:R-:W-:Y:S08]  /*3390*/  HMMA.16816.F32.BF16 R28, R12, R64, R28 ;  /* 0x000000400c1c723c */ /* 0x008ff0000004181c */
[----:B------:R-:W-:Y:S01]  /*33a0*/  HMMA.16816.F32.BF16 R44, R20, R50, R76 ;  /* 0x00000032142c723c */ /* 0x000fe2000004184c */
[----:B------:R-:W-:Y:S07]  /*33b0*/  LDSM.16.M88.4 R76, [R212+0x17100] ;  /* 0x01710000d44c783b */ /* 0x000fee0000000200 */
[----:B------:R-:W-:Y:S01]  /*33c0*/  HMMA.16816.F32.BF16 R32, R12, R66, R32 ;  /* 0x000000420c20723c */ /* 0x000fe20000041820 */
[----:B------:R-:W2:Y:S07]  /*33d0*/  LDSM.16.M88.4 R64, [R223+0xa000] ;  /* 0x00a00000df40783b */ /* 0x000eae0000000200 */
[----:B----4-:R-:W-:Y:S08]  /*33e0*/  HMMA.16816.F32.BF16 R36, R16, R60, R36 ;  /* 0x0000003c1024723c */ /* 0x010ff00000041824 */
[C---:B-1----:R-:W-:Y:S08]  /*33f0*/  HMMA.16816.F32.BF16 R104, R24.reuse, R56, R104 ;  /* 0x000000381868723c */ /* 0x042ff00000041868 */
[C---:B------:R-:W-:Y:S01]  /*3400*/  HMMA.16816.F32.BF16 R108, R24.reuse, R58, R108 ;  /* 0x0000003a186c723c */ /* 0x040fe2000004186c */
[----:B------:R-:W1:Y:S07]  /*3410*/  LDSM.16.M88.4 R56, [R217+0x9800] ;  /* 0x00980000d938783b */ /* 0x000e6e0000000200 */
[----:B------:R-:W-:Y:S08]  /*3420*/  HMMA.16816.F32.BF16 R96, R24, R52, R96 ;  /* 0x000000341860723c */ /* 0x000ff00000041860 */
[----:B------:R-:W-:Y:S08]  /*3430*/  HMMA.16816.F32.BF16 R48, R8, R80, R28 ;  /* 0x000000500830723c */ /* 0x000ff0000004181c */
[----:B------:R-:W-:Y:S08]  /*3440*/  HMMA.16816.F32.BF16 R112, R24, R54, R112 ;  /* 0x000000361870723c */ /* 0x000ff00000041870 */
[----:B-----5:R-:W-:Y:S01]  /*3450*/  HMMA.16816.F32.BF16 R24, R20, R72, R84 ;  /* 0x000000481418723c */ /* 0x020fe20000041854 */
[----:B------:R-:W3:Y:S07]  /*3460*/  LDSM.16.M88.4 R84, [R212+0x16900] ;  /* 0x01690000d454783b */ /* 0x000eee0000000200 */
[----:B------:R-:W-:Y:S01]  /*3470*/  HMMA.16816.F32.BF16 R44, R16, R62, R44 ;  /* 0x0000003e102c723c */ /* 0x000fe2000004182c */
[----:B------:R-:W4:Y:S01]  /*3480*/  LDSM.16.M88.4 R60, [R218+0x16100] ;  /* 0x01610000da3c783b */ /* 0x000f220000000200 */
[----:B------:R-:W-:-:S04]  /*3490*/  FMUL.FTZ R0, R48, c[0x0][0x320] ;  /* 0x0000c80030007a20 */ /* 0x000fc80000410000 */
[----:B------:R5:W1:Y:S02]  /*34a0*/  MUFU.TANH R120, R0 ;  /* 0x0000000000787308 */ /* 0x000a640000002400 */
[----:B------:R-:W-:Y:S08]  /*34b0*/  HMMA.16816.F32.BF16 R40, R12, R68, R36 ;  /* 0x000000440c28723c */ /* 0x000ff00000041824 */
[----:B------:R-:W-:Y:S01]  /*34c0*/  HMMA.16816.F32.BF16 R32, R8, R82, R32 ;  /* 0x000000520820723c */ /* 0x000fe20000041820 */
[----:B------:R-:W-:Y:S01]  /*34d0*/  LDSM.16.M88.4 R80, [R217+0xa000] ;  /* 0x00a00000d950783b */ /* 0x000fe20000000200 */
[----:B-----5:R-:W-:-:S06]  /*34e0*/  FMUL.FTZ R0, R49, c[0x0][0x320] ;  /* 0x0000c80031007a20 */ /* 0x020fcc0000410000 */
[----:B------:R-:W-:Y:S01]  /*34f0*/  HMMA.16816.F32.BF16 R36, R20, R74, R92 ;  /* 0x0000004a1424723c */ /* 0x000fe2000004185c */
[----:B------:R-:W-:Y:S01]  /*3500*/  LDSM.16.M88.4 R72, [R217+0xa800] ;  /* 0x00a80000d948783b */ /* 0x000fe20000000200 */
[----:B------:R5:W1:Y:S06]  /*3510*/  MUFU.TANH R119, R0 ;  /* 0x0000000000777308 */ /* 0x000a6c0000002400 */
[----:B--2---:R-:W-:Y:S08]  /*3520*/  HMMA.16816.F32.BF16 R28, R16, R64, R24 ;  /* 0x00000040101c723c */ /* 0x004ff00000041818 */
[----:B------:R-:W-:Y:S01]  /*3530*/  HMMA.16816.F32.BF16 R24, R12, R70, R44 ;  /* 0x000000460c18723c */ /* 0x000fe2000004182c */
[----:B------:R-:W2:Y:S01]  /*3540*/  LDSM.16.M88.4 R68, [R223+0xa800] ;  /* 0x00a80000df44783b */ /* 0x000ea20000000200 */
[----:B-----5:R-:W-:-:S04]  /*3550*/  FMUL.FTZ R0, R50, c[0x0][0x320] ;  /* 0x0000c80032007a20 */ /* 0x020fc80000410000 */
[----:B------:R5:W2:Y:S02]  /*3560*/  MUFU.TANH R118, R0 ;  /* 0x0000000000767308 */ /* 0x000aa40000002400 */
[----:B-1----:R-:W-:Y:S08]  /*3570*/  HMMA.16816.F32.BF16 R52, R8, R56, R40 ;  /* 0x000000380834723c */ /* 0x002ff00000041828 */
[----:B------:R-:W-:Y:S01]  /*3580*/  HMMA.16816.F32.BF16 R44, R16, R66, R36 ;  /* 0x00000042102c723c */ /* 0x000fe20000041824 */
[----:B------:R-:W-:Y:S01]  /*3590*/  LDSM.16.M88.4 R64, [R212+0x17900] ;  /* 0x01790000d440783b */ /* 0x000fe20000000200 */
[----:B-----5:R-:W-:-:S06]  /*35a0*/  FMUL.FTZ R0, R51, c[0x0][0x320] ;  /* 0x0000c80033007a20 */ /* 0x020fcc0000410000 */
[----:B---3--:R-:W-:Y:S01]  /*35b0*/  HMMA.16816.F32.BF16 R48, R20, R84, R100 ;  /* 0x000000541430723c */ /* 0x008fe20000041864 */
[----:B------:R1:W3:Y:S07]  /*35c0*/  MUFU.TANH R117, R0 ;  /* 0x0000000000757308 */ /* 0x0002ee0000002400 */
[----:B----4-:R-:W-:Y:S08]  /*35d0*/  HMMA.16816.F32.BF16 R40, R12, R60, R28 ;  /* 0x0000003c0c28723c */ /* 0x010ff0000004181c */
[----:B------:R-:W-:Y:S01]  /*35e0*/  HMMA.16816.F32.BF16 R24, R8, R58, R24 ;  /* 0x0000003a0818723c */ /* 0x000fe20000041818 */
[----:B------:R-:W4:Y:S01]  /*35f0*/  LDSM.16.M88.4 R56, [R218+0x16900] ;  /* 0x01690000da38783b */ /* 0x000f220000000200 */
[----:B-1----:R-:W-:-:S04]  /*3600*/  FMUL.FTZ R0, R32, c[0x0][0x320] ;  /* 0x0000c80020007a20 */ /* 0x002fc80000410000 */
[----:B------:R1:W1:Y:S02]  /*3610*/  MUFU.TANH R116, R0 ;  /* 0x0000000000747308 */ /* 0x0002640000002400 */
[----:B------:R-:W-:Y:S08]  /*3620*/  HMMA.16816.F32.BF16 R36, R20, R86, R88 ;  /* 0x000000561424723c */ /* 0x000ff00000041858 */
[----:B------:R-:W-:Y:S01]  /*3630*/  HMMA.16816.F32.BF16 R28, R12, R62, R44 ;  /* 0x0000003e0c1c723c */ /* 0x000fe2000004182c */
[----:B------:R-:W5:Y:S01]  /*3640*/  LDSM.16.M88.4 R60, [R223+0xb000] ;  /* 0x00b00000df3c783b */ /* 0x000f620000000200 */
[----:B-1----:R-:W-:-:S06]  /*3650*/  FMUL.FTZ R0, R33, c[0x0][0x320] ;  /* 0x0000c80021007a20 */ /* 0x002fcc0000410000 */
[----:B------:R-:W-:Y:S01]  /*3660*/  HMMA.16816.F32.BF16 R44, R20, R76, R104 ;  /* 0x0000004c142c723c */ /* 0x000fe20000041868 */
[----:B------:R1:W1:Y:S02]  /*3670*/  MUFU.TANH R95, R0 ;  /* 0x00000000005f7308 */ /* 0x0002640000002400 */
[----:B-1----:R-:W-:-:S06]  /*3680*/  FMUL.FTZ R0, R34, c[0x0][0x320] ;  /* 0x0000c80022007a20 */ /* 0x002fcc0000410000 */
[----:B------:R1:W1:Y:S02]  /*3690*/  MUFU.TANH R94, R0 ;  /* 0x00000000005e7308 */ /* 0x0002640000002400 */
[----:B-1----:R-:W-:Y:S02]  /*36a0*/  FMUL.FTZ R0, R35, c[0x0][0x320] ;  /* 0x0000c80023007a20 */ /* 0x002fe40000410000 */
[----:B--2---:R-:W-:Y:S04]  /*36b0*/  HMMA.16816.F32.BF16 R32, R16, R68, R48 ;  /* 0x000000441020723c */ /* 0x004fe80000041830 */
[----:B------:R1:W2:Y:S04]  /*36c0*/  MUFU.TANH R93, R0 ;  /* 0x00000000005d7308 */ /* 0x0002a80000002400 */
[----:B------:R-:W-:Y:S08]  /*36d0*/  HMMA.16816.F32.BF16 R48, R8, R80, R40 ;  /* 0x000000500830723c */ /* 0x000ff00000041828 */
[----:B------:R-:W-:Y:S01]  /*36e0*/  HMMA.16816.F32.BF16 R40, R16, R70, R36 ;  /* 0x000000461028723c */ /* 0x000fe20000041824 */
[----:B------:R-:W-:Y:S01]  /*36f0*/  LDSM.16.M88.4 R68, [R217+0xb000] ;  /* 0x00b00000d944783b */ /* 0x000fe20000000200 */
[----:B-1----:R-:W-:-:S04]  /*3700*/  FMUL.FTZ R0, R52, c[0x0][0x320] ;  /* 0x0000c80034007a20 */ /* 0x002fc80000410000 */
[----:B------:R1:W1:Y:S02]  /*3710*/  MUFU.TANH R92, R0 ;  /* 0x00000000005c7308 */ /* 0x0002640000002400 */
[----:B----4-:R-:W-:Y:S08]  /*3720*/  HMMA.16816.F32.BF16 R36, R12, R56, R32 ;  /* 0x000000380c24723c */ /* 0x010ff00000041820 */
[----:B------:R-:W-:Y:S01]  /*3730*/  HMMA.16816.F32.BF16 R32, R20, R78, R108 ;  /* 0x0000004e1420723c */ /* 0x000fe2000004186c */
[----:B-1----:R-:W-:-:S07]  /*3740*/  FMUL.FTZ R0, R53, c[0x0][0x320] ;  /* 0x0000c80035007a20 */ /* 0x002fce0000410000 */
[----:B------:R-:W-:Y:S01]  /*3750*/  HMMA.16816.F32.BF16 R40, R12, R58, R40 ;  /* 0x0000003a0c28723c */ /* 0x000fe20000041828 */
[----:B------:R-:W-:Y:S01]  /*3760*/  LDSM.16.M88.4 R56, [R223+0xb800] ;  /* 0x00b80000df38783b */ /* 0x000fe20000000200 */
[----:B------:R1:W4:Y:S11]  /*3770*/  MUFU.TANH R89, R0 ;  /* 0x0000000000597308 */ /* 0x0003360000002400 */
[----:B------:R-:W-:Y:S03]  /*3780*/  @!UPT UIADD3 URZ, URZ, URZ, URZ ;  /* 0x0000003f3f3ff290 */ /* 0x000fe6000fffe03f */
[----:B-----5:R-:W-:Y:S01]  /*3790*/  HMMA.16816.F32.BF16 R32, R16, R62, R32 ;  /* 0x0000003e1020723c */ /* 0x020fe20000041820 */
[----:B-1----:R-:W-:-:S04]  /*37a0*/  FMUL.FTZ R0, R54, c[0x0][0x320] ;  /* 0x0000c80036007a20 */ /* 0x002fc80000410000 */
[----:B------:R1:W1:Y:S03]  /*37b0*/  MUFU.TANH R88, R0 ;  /* 0x0000000000587308 */ /* 0x0002660000002400 */
[----:B------:R-:W-:Y:S01]  /*37c0*/  HMMA.16816.F32.BF16 R40, R8, R74, R40 ;  /* 0x0000004a0828723c */ /* 0x000fe20000041828 */
[----:B-1----:R-:W-:Y:S02]  /*37d0*/  FMUL.FTZ R0, R55, c[0x0][0x320] ;  /* 0x0000c80037007a20 */ /* 0x002fe40000410000 */
[----:B------:R-:W1:Y:S02]  /*37e0*/  LDSM.16.M88.4 R52, [R218+0x17100] ;  /* 0x01710000da34783b */ /* 0x000e640000000200 */
[----:B------:R5:W1:Y:S11]  /*37f0*/  MUFU.TANH R87, R0 ;  /* 0x0000000000577308 */ /* 0x000a760000002400 */
[----:B------:R-:W-:Y:S08]  /*3800*/  @!UPT UIADD3 URZ, URZ, URZ, URZ ;  /* 0x0000003f3f3ff290 */ /* 0x000ff0000fffe03f */
[----:B------:R-:W-:Y:S02]  /*3810*/  FMUL.FTZ R43, R43, c[0x0][0x320] ;  /* 0x0000c8002b2b7a20 */ /* 0x000fe40000410000 */
[----:B------:R-:W-:Y:S02]  /*3820*/  FMUL.FTZ R41, R41, c[0x0][0x320] ;  /* 0x0000c80029297a20 */ /* 0x000fe40000410000 */
[----:B------:R-:W-:Y:S02]  /*3830*/  FMUL.FTZ R40, R40, c[0x0][0x320] ;  /* 0x0000c80028287a20 */ /* 0x000fe40000410000 */
[----:B-----5:R-:W-:-:S04]  /*3840*/  FMUL.FTZ R0, R24, c[0x0][0x320] ;  /* 0x0000c80018007a20 */ /* 0x020fc80000410000 */
[----:B------:R5:W1:Y:S02]  /*3850*/  MUFU.TANH R86, R0 ;  /* 0x0000000000567308 */ /* 0x000a640000002400 */
[----:B-----5:R-:W-:Y:S01]  /*3860*/  FMUL.FTZ R0, R25, c[0x0][0x320] ;  /* 0x0000c80019007a20 */ /* 0x020fe20000410000 */
[----:B-1----:R-:W-:Y:S05]  /*3870*/  HMMA.16816.F32.BF16 R32, R12, R54, R32 ;  /* 0x000000360c20723c */ /* 0x002fea0000041820 */
[----:B------:R1:W1:Y:S02]  /*3880*/  MUFU.TANH R85, R0 ;  /* 0x0000000000557308 */ /* 0x0002640000002400 */
[----:B-1----:R-:W-:-:S06]  /*3890*/  FMUL.FTZ R0, R26, c[0x0][0x320] ;  /* 0x0000c8001a007a20 */ /* 0x002fcc0000410000 */
[----:B------:R1:W1:Y:S02]  /*38a0*/  MUFU.TANH R84, R0 ;  /* 0x0000000000547308 */ /* 0x0002640000002400 */
[----:B-1----:R-:W-:Y:S02]  /*38b0*/  FMUL.FTZ R0, R27, c[0x0][0x320] ;  /* 0x0000c8001b007a20 */ /* 0x002fe40000410000 */
[----:B------:R-:W-:Y:S04]  /*38c0*/  HMMA.16816.F32.BF16 R24, R8, R82, R28 ;  /* 0x000000520818723c */ /* 0x000fe8000004181c */
[----:B------:R1:W1:Y:S04]  /*38d0*/  MUFU.TANH R81, R0 ;  /* 0x0000000000517308 */ /* 0x0002680000002400 */
[----:B------:R-:W-:Y:S08]  /*38e0*/  HMMA.16816.F32.BF16 R28, R16, R60, R44 ;  /* 0x0000003c101c723c */ /* 0x000ff0000004182c */
[----:B------:R-:W-:Y:S01]  /*38f0*/  HMMA.16816.F32.BF16 R44, R8, R72, R36 ;  /* 0x00000048082c723c */ /* 0x000fe20000041824 */
[----:B-1----:R-:W-:-:S04]  /*3900*/  FMUL.FTZ R0, R48, c[0x0][0x320] ;  /* 0x0000c80030007a20 */ /* 0x002fc80000410000 */
[----:B------:R1:W1:Y:S03]  /*3910*/  MUFU.TANH R80, R0 ;  /* 0x0000000000507308 */ /* 0x0002660000002400 */
[C---:B------:R-:W-:Y:S08]  /*3920*/  HMMA.16816.F32.BF16 R36, R20.reuse, R64, R96 ;  /* 0x000000401424723c */ /* 0x040ff00000041860 */
[----:B------:R-:W-:Y:S01]  /*3930*/  HMMA.16816.F32.BF16 R20, R20, R66, R112 ;  /* 0x000000421414723c */ /* 0x000fe20000041870 */
[----:B-1----:R-:W-:-:S07]  /*3940*/  FMUL.FTZ R0, R49, c[0x0][0x320] ;  /* 0x0000c80031007a20 */ /* 0x002fce0000410000 */
[----:B------:R-:W-:Y:S01]  /*3950*/  HMMA.16816.F32.BF16 R28, R12, R52, R28 ;  /* 0x000000340c1c723c */ /* 0x000fe2000004181c */
[----:B------:R1:W1:Y:S02]  /*3960*/  MUFU.TANH R78, R0 ;  /* 0x00000000004e7308 */ /* 0x0002640000002400 */
[----:B-1----:R-:W-:-:S06]  /*3970*/  FMUL.FTZ R0, R50, c[0x0][0x320] ;  /* 0x0000c80032007a20 */ /* 0x002fcc0000410000 */
[----:B------:R1:W1:Y:S11]  /*3980*/  MUFU.TANH R77, R0 ;  /* 0x00000000004d7308 */ /* 0x0002760000002400 */
[----:B------:R-:W-:Y:S04]  /*3990*/  @!UPT UIADD3 URZ, URZ, URZ, URZ ;  /* 0x0000003f3f3ff290 */ /* 0x000fe8000fffe03f */
[----:B------:R-:W-:Y:S01]  /*39a0*/  HMMA.16816.F32.BF16 R28, R8, R68, R28 ;  /* 0x00000044081c723c */ /* 0x000fe2000004181c */
[----:B-1----:R-:W-:Y:S02]  /*39b0*/  FMUL.FTZ R0, R51, c[0x0][0x320] ;  /* 0x0000c80033007a20 */ /* 0x002fe40000410000 */
[----:B------:R-:W1:Y:S02]  /*39c0*/  LDSM.16.M88.4 R48, [R218+0x17900] ;  /* 0x01790000da30783b */ /* 0x000e640000000200 */
[----:B------:R5:W1:Y:S02]  /*39d0*/  MUFU.TANH R76, R0 ;  /* 0x00000000004c7308 */ /* 0x000a640000002400 */
[----:B-----5:R-:W-:-:S06]  /*39e0*/  FMUL.FTZ R0, R24, c[0x0][0x320] ;  /* 0x0000c80018007a20 */ /* 0x020fcc0000410000 */
[----:B------:R5:W1:Y:S02]  /*39f0*/  MUFU.TANH R72, R0 ;  /* 0x0000000000487308 */ /* 0x000a640000002400 */
[----:B-----5:R-:W-:-:S06]  /*3a00*/  FMUL.FTZ R0, R25, c[0x0][0x320] ;  /* 0x0000c80019007a20 */ /* 0x020fcc0000410000 */
[----:B------:R5:W1:Y:S02]  /*3a10*/  MUFU.TANH R64, R0 ;  /* 0x0000000000407308 */ /* 0x000a640000002400 */
[----:B-----5:R-:W-:-:S06]  /*3a20*/  FMUL.FTZ R0, R26, c[0x0][0x320] ;  /* 0x0000c8001a007a20 */ /* 0x020fcc0000410000 */
[----:B------:R5:W1:Y:S02]  /*3a30*/  MUFU.TANH R63, R0 ;  /* 0x00000000003f7308 */ /* 0x000a640000002400 */
[----:B-----5:R-:W-:Y:S02]  /*3a40*/  FMUL.FTZ R0, R27, c[0x0][0x320] ;  /* 0x0000c8001b007a20 */ /* 0x020fe40000410000 */
[----:B------:R-:W-:Y:S01]  /*3a50*/  HMMA.16816.F32.BF16 R24, R16, R56, R36 ;  /* 0x000000381018723c */ /* 0x000fe20000041824 */
[----:B------:R-:W5:Y:S03]  /*3a60*/  LDSM.16.M88.4 R36, [R217+0xb800] ;  /* 0x00b80000d924783b */ /* 0x000f660000000200 */
[----:B------:R1:W1:Y:S01]  /*3a70*/  MUFU.TANH R62, R0 ;  /* 0x00000000003e7308 */ /* 0x0002620000002400 */
[----:B------:R-:W-:-:S04]  /*3a80*/  DEPBAR.LE SB0, 0x0 ;  /* 0x000080000000791a */ /* 0x000fc80000000000 */
[----:B------:R-:W-:Y:S01]  /*3a90*/  HMMA.16816.F32.BF16 R16, R16, R58, R20 ;  /* 0x0000003a1010723c */ /* 0x000fe20000041814 */
[----:B-1----:R-:W-:Y:S02]  /*3aa0*/  FMUL.FTZ R0, R44, c[0x0][0x320] ;  /* 0x0000c8002c007a20 */ /* 0x002fe40000410000 */
[----:B------:R-:W1:Y:S11]  /*3ab0*/  MUFU.TANH R44, R43 ;  /* 0x0000002b002c7308 */ /* 0x000e760000002400 */
[----:B------:R-:W-:Y:S01]  /*3ac0*/  @!UPT UIADD3 URZ, URZ, URZ, URZ ;  /* 0x0000003f3f3ff290 */ /* 0x000fe2000fffe03f */
[C---:B------:R-:W-:Y:S01]  /*3ad0*/  HMMA.16816.F32.BF16 R20, R12.reuse, R48, R24 ;  /* 0x000000300c14723c */ /* 0x040fe20000041818 */
[----:B------:R1:W1:Y:S08]  /*3ae0*/  MUFU.TANH R61, R0 ;  /* 0x00000000003d7308 */ /* 0x0002700000002400 */
[----:B------:R-:W-:Y:S08]  /*3af0*/  HMMA.16816.F32.BF16 R12, R12, R50, R16 ;  /* 0x000000320c0c723c */ /* 0x000ff00000041810 */
[----:B------:R-:W-:Y:S01]  /*3b00*/  HMMA.16816.F32.BF16 R24, R8, R70, R32 ;  /* 0x000000460818723c */ /* 0x000fe20000041820 */
[----:B-1----:R-:W-:-:S04]  /*3b10*/  FMUL.FTZ R0, R45, c[0x0][0x320] ;  /* 0x0000c8002d007a20 */ /* 0x002fc80000410000 */
[----:B------:R1:W1:Y:S03]  /*3b20*/  MUFU.TANH R60, R0 ;  /* 0x00000000003c7308 */ /* 0x0002660000002400 */
[C---:B-----5:R-:W-:Y:S08]  /*3b30*/  HMMA.16816.F32.BF16 R16, R8.reuse, R36, R20 ;  /* 0x000000240810723c */ /* 0x060ff00000041814 */
[----:B------:R-:W-:Y:S01]  /*3b40*/  HMMA.16816.F32.BF16 R8, R8, R38, R12 ;  /* 0x000000260808723c */ /* 0x000fe2000004180c */
[----:B-1----:R-:W-:-:S02]  /*3b50*/  FMUL.FTZ R0, R46, c[0x0][0x320] ;  /* 0x0000c8002e007a20 */ /* 0x002fc40000410000 */
[----:B------:R-:W1:Y:S05]  /*3b60*/  MUFU.TANH R46, R41 ;  /* 0x00000029002e7308 */ /* 0x000e6a0000002400 */
[----:B------:R-:W-:Y:S02]  /*3b70*/  FMUL.FTZ R27, R27, c[0x0][0x320] ;  /* 0x0000c8001b1b7a20 */ /* 0x000fe40000410000 */
[----:B------:R-:W-:Y:S02]  /*3b80*/  FMUL.FTZ R24, R24, c[0x0][0x320] ;  /* 0x0000c80018187a20 */ /* 0x000fe40000410000 */
[----:B------:R-:W-:Y:S02]  /*3b90*/  FMUL.FTZ R25, R25, c[0x0][0x320] ;  /* 0x0000c80019197a20 */ /* 0x000fe40000410000 */
[----:B------:R-:W-:Y:S01]  /*3ba0*/  FMUL.FTZ R26, R26, c[0x0][0x320] ;  /* 0x0000c8001a1a7a20 */ /* 0x000fe20000410000 */
[----:B------:R5:W1:Y:S01]  /*3bb0*/  MUFU.TANH R53, R0 ;  /* 0x0000000000357308 */ /* 0x000a620000002400 */
[----:B------:R-:W-:-:S02]  /*3bc0*/  FMUL.FTZ R16, R16, c[0x0][0x320] ;  /* 0x0000c80010107a20 */ /* 0x000fc40000410000 */
[----:B------:R-:W-:Y:S02]  /*3bd0*/  FMUL.FTZ R17, R17, c[0x0][0x320] ;  /* 0x0000c80011117a20 */ /* 0x000fe40000410000 */
[----:B------:R-:W-:Y:S02]  /*3be0*/  FMUL.FTZ R18, R18, c[0x0][0x320] ;  /* 0x0000c80012127a20 */ /* 0x000fe40000410000 */
[----:B------:R-:W-:Y:S01]  /*3bf0*/  FMUL.FTZ R19, R19, c[0x0][0x320] ;  /* 0x0000c80013137a20 */ /* 0x000fe20000410000 */
[----:B------:R-:W1:Y:S01]  /*3c00*/  MUFU.TANH R32, R27 ;  /* 0x0000001b00207308 */ /* 0x000e620000002400 */
[----:B------:R-:W-:Y:S02]  /*3c10*/  FMUL.FTZ R8, R8, c[0x0][0x320] ;  /* 0x0000c80008087a20 */ /* 0x000fe40000410000 */
[----:B------:R-:W-:Y:S02]  /*3c20*/  FMUL.FTZ R9, R9, c[0x0][0x320] ;  /* 0x0000c80009097a20 */ /* 0x000fe40000410000 */
[----:B------:R-:W-:-:S02]  /*3c30*/  FMUL.FTZ R10, R10, c[0x0][0x320] ;  /* 0x0000c8000a0a7a20 */ /* 0x000fc40000410000 */
[----:B------:R-:W-:Y:S01]  /*3c40*/  FMUL.FTZ R11, R11, c[0x0][0x320] ;  /* 0x0000c8000b0b7a20 */ /* 0x000fe20000410000 */
[----:B------:R-:W1:Y:S01]  /*3c50*/  MUFU.TANH R35, R24 ;  /* 0x0000001800237308 */ /* 0x000e620000002400 */
[----:B-----5:R-:W-:-:S07]  /*3c60*/  FMUL.FTZ R0, R47, c[0x0][0x320] ;  /* 0x0000c8002f007a20 */ /* 0x020fce0000410000 */
[----:B------:R5:W1:Y:S08]  /*3c70*/  MUFU.TANH R52, R0 ;  /* 0x0000000000347308 */ /* 0x000a700000002400 */
[----:B------:R-:W1:Y:S01]  /*3c80*/  MUFU.TANH R47, R40 ;  /* 0x00000028002f7308 */ /* 0x000e620000002400 */
[----:B-----5:R-:W-:-:S07]  /*3c90*/  FMUL.FTZ R0, R42, c[0x0][0x320] ;  /* 0x0000c8002a007a20 */ /* 0x020fce0000410000 */
[----:B------:R-:W1:Y:S08]  /*3ca0*/  MUFU.TANH R34, R25 ;  /* 0x0000001900227308 */ /* 0x000e700000002400 */
        /* <DEDUP_REMOVED lines=13> */
[----:B------:R1:W1:Y:S01]  /*3d80*/  MUFU.TANH R29, R10 ;  /* 0x0000000a001d7308 */ /* 0x0002620000002400 */
[----:B-----5:R-:W-:-:S07]  /*3d90*/  FMUL.FTZ R0, R31, c[0x0][0x320] ;  /* 0x0000c8001f007a20 */ /* 0x020fce0000410000 */
[----:B------:R1:W1:Y:S08]  /*3da0*/  MUFU.TANH R30, R11 ;  /* 0x0000000b001e7308 */ /* 0x0002700000002400 */
[----:B------:R1:W1:Y:S08]  /*3db0*/  MUFU.TANH R40, R0 ;  /* 0x0000000000287308 */ /* 0x0002700000002400 */
[----:B------:R1:W1:Y:S01]  /*3dc0*/  MUFU.TANH R31, R26 ;  /* 0x0000001a001f7308 */ /* 0x0002620000002400 */
[----:B------:R-:W-:Y:S06]  /*3dd0*/  BAR.SYNC.DEFER_BLOCKING 0x0 ;  /* 0x0000000000007b1d */ /* 0x000fec0000010000 */
[----:B------:R-:W-:Y:S05]  /*3de0*/  @!P0 BRA `(.L_x_1216) ;  /* 0x0000024000008947 */ /* 0x000fea0003800000 */
[----:B--234-:R-:W-:Y:S01]  /*3df0*/  UIADD3 UR5, UR6, -0x2, URZ ;  /* 0xfffffffe06057890 */ /* 0x01cfe2000fffe03f */
[C---:B------:R-:W-:Y:S01]  /*3e00*/  IMAD.SHL.U32 R13, R142.reuse, 0x40, RZ ;  /* 0x000000408e0d7824 */ /* 0x040fe200078e00ff */
[----:B------:R-:W-:-:S02]  /*3e10*/  SHF.L.U64.HI R3, R142, 0x6, R143 ;  /* 0x000000068e037819 */ /* 0x000fc4000001028f */
[----:B------:R-:W-:Y:S02]  /*3e20*/  USHF.R.S32.HI UR4, URZ, 0x1f, UR5 ;  /* 0x0000001f3f047899 */ /* 0x000fe40008011405 */
[----:B------:R-:W-:Y:S01]  /*3e30*/  UIMAD UR15, UR15, UR5, URZ ;  /* 0x000000050f0f72a4 */ /* 0x000fe2000f8e023f */
[----:B------:R-:W-:-:S03]  /*3e40*/  IMAD.WIDE.U32 R8, R140, UR5, R144 ;  /* 0x000000058c087c25 */ /* 0x000fc6000f8e0090 */
[----:B------:R-:W-:Y:S02]  /*3e50*/  UIMAD UR4, UR4, UR16, UR15 ;  /* 0x00000010040472a4 */ /* 0x000fe4000f8e020f */
[----:B------:R-:W-:-:S04]  /*3e60*/  LEA R6, P2, R8, c[0x0][0x1c8], 0x1 ;  /* 0x0000720008067a11 */ /* 0x000fc800078408ff */
[----:B-1----:R-:W-:Y:S02]  /*3e70*/  IADD3 R0, R9, UR4, RZ ;  /* 0x0000000409007c10 */ /* 0x002fe4000fffe0ff */
[C---:B------:R-:W-:Y:S02]  /*3e80*/  IADD3 R10, P3, R13.reuse, R6, RZ ;  /* 0x000000060d0a7210 */ /* 0x040fe40007f7e0ff */
[----:B------:R-:W-:Y:S02]  /*3e90*/  LEA.HI.X R7, R8, c[0x0][0x1cc], R0, 0x1, P2 ;  /* 0x0000730008077a11 */ /* 0x000fe400010f0c00 */
[----:B------:R-:W-:-:S03]  /*3ea0*/  IADD3 R16, P1, P0, R13, 0x80, R6 ;  /* 0x000000800d107810 */ /* 0x000fc6000783e006 */
[--C-:B------:R-:W-:Y:S01]  /*3eb0*/  IMAD.X R11, R3, 0x1, R7.reuse, P3 ;  /* 0x00000001030b7824 */ /* 0x100fe200018e0607 */
[----:B------:R-:W-:Y:S01]  /*3ec0*/  LOP3.LUT P3, RZ, R185, 0x1, RZ, 0xc0, !PT ;  /* 0x00000001b9ff7812 */ /* 0x000fe2000786c0ff */
[----:B------:R-:W-:Y:S01]  /*3ed0*/  @!PT LDS RZ, [RZ] ;  /* 0x00000000fffff984 */ /* 0x000fe20000000800 */
[----:B------:R-:W-:Y:S01]  /*3ee0*/  @!PT LDS RZ, [RZ] ;  /* 0x00000000fffff984 */ /* 0x000fe20000000800 */
[----:B------:R-:W-:Y:S01]  /*3ef0*/  @!PT LDS RZ, [RZ] ;  /* 0x00000000fffff984 */ /* 0x000fe20000000800 */
[----:B------:R1:W-:Y:S01]  /*3f00*/  LDGSTS.E.BYPASS.LTC128B.128 [R247+0xc100], [R6.64], !P4 ;  /* 0x0c10000006f77fae */ /* 0x0003e2000e101d4a */
[--C-:B------:R-:W-:Y:S02]  /*3f10*/  IADD3.X R17, R3, RZ, R7.reuse, P1, P0 ;  /* 0x000000ff03117210 */ /* 0x100fe40000fe0407 */
[--C-:B------:R-:W-:Y:S01]  /*3f20*/  IADD3 R14, P1, P0, R13, 0x100, R6.reuse ;  /* 0x000001000d0e7810 */ /* 0x100fe2000783e006 */
[----:B------:R1:W-:Y:S03]  /*3f30*/  LDGSTS.E.BYPASS.LTC128B.128 [R247+0xf100], [R6.64+0x80], !P6 ;  /* 0x0f10008006f77fae */ /* 0x0003e6000f101d4a */
[----:B------:R-:W-:Y:S02]  /*3f40*/  IADD3.X R15, R3, RZ, R7, P1, P0 ;  /* 0x000000ff030f7210 */ /* 0x000fe40000fe0407 */
[----:B------:R-:W-:-:S02]  /*3f50*/  IADD3 R12, P2, P1, R13, 0x180, R6 ;  /* 0x000001800d0c7810 */ /* 0x000fc4000795e006 */
[----:B------:R-:W-:Y:S01]  /*3f60*/  IADD3 R8, P0, R10, R13, RZ ;  /* 0x0000000d0a087210 */ /* 0x000fe20007f1e0ff */
[----:B------:R1:W-:Y:S01]  /*3f70*/  LDGSTS.E.BYPASS.LTC128B.128 [R247+0x12100], [R6.64+0x100], !P3 ;  /* 0x1210010006f77fae */ /* 0x0003e2000d901d4a */
[----:B------:R-:W-:-:S03]  /*3f80*/  IADD3.X R13, R3, RZ, R7, P2, P1 ;  /* 0x000000ff030d7210 */ /* 0x000fc600017e2407 */
[----:B------:R1:W-:Y:S01]  /*3f90*/  LDGSTS.E.BYPASS.LTC128B.128 [R247+0x15100], [R6.64+0x180], !P5 ;  /* 0x1510018006f77fae */ /* 0x0003e2000e901d4a */
[----:B------:R-:W-:-:S03]  /*3fa0*/  IMAD.X R9, R11, 0x1, R3, P0 ;  /* 0x000000010b097824 */ /* 0x000fc600000e0603 */
[----:B------:R1:W-:Y:S04]  /*3fb0*/  LDGSTS.E.BYPASS.LTC128B.128 [R247+0xd100], [R10.64], !P4 ;  /* 0x0d1000000af77fae */ /* 0x0003e8000e101d4a */
[----:B------:R1:W-:Y:S04]  /*3fc0*/  LDGSTS.E.BYPASS.LTC128B.128 [R247+0x10100], [R16.64], !P6 ;  /* 0x1010000010f77fae */ /* 0x0003e8000f101d4a */
[----:B------:R1:W-:Y:S04]  /*3fd0*/  LDGSTS.E.BYPASS.LTC128B.128 [R247+0x13100], [R14.64], !P3 ;  /* 0x131000000ef77fae */ /* 0x0003e8000d901d4a */
[----:B------:R1:W-:Y:S04]  /*3fe0*/  LDGSTS.E.BYPASS.LTC128B.128 [R247+0x16100], [R12.64], !P5 ;  /* 0x161000000cf77fae */ /* 0x0003e8000e901d4a */
[----:B------:R1:W-:Y:S04]  /*3ff0*/  LDGSTS.E.BYPASS.LTC128B.128 [R247+0xe100], [R8.64], !P4 ;  /* 0x0e10000008f77fae */ /* 0x0003e8000e101d4a */
[----:B------:R1:W-:Y:S04]  /*4000*/  LDGSTS.E.BYPASS.LTC128B.128 [R247+0x11100], [R8.64+0x80], !P6 ;  /* 0x1110008008f77fae */ /* 0x0003e8000f101d4a */
[----:B------:R1:W-:Y:S04]  /*4010*/  LDGSTS.E.BYPASS.LTC128B.128 [R247+0x14100], [R8.64+0x100], !P3 ;  /* 0x1410010008f77fae */ /* 0x0003e8000d901d4a */
[----:B------:R1:W-:Y:S02]  /*4020*/  LDGSTS.E.BYPASS.LTC128B.128 [R247+0x17100], [R8.64+0x180], !P5 ;  /* 0x1710018008f77fae */ /* 0x0003e4000e901d4a */
.L_x_1216:
[----:B-1234-:R-:W-:Y:S01]  /*4030*/  LOP3.LUT R0, R141, 0xffffffe0, RZ, 0xc0, !PT ;  /* 0xffffffe08d007812 */ /* 0x01efe200078ec0ff */
[----:B------:R-:W-:Y:S01]  /*4040*/  ULDC UR4, c[0x0][0x1d0] ;  /* 0x0000740000047ab9 */ /* 0x000fe20000000800 */
[----:B------:R-:W-:Y:S01]  /*4050*/  STL [R1+0x3c], R219 ;  /* 0x00003cdb01007387 */ /* 0x000fe20000100800 */
[----:B------:R-:W-:Y:S01]  /*4060*/  UIADD3 UR4, UR7, UR4, URZ ;  /* 0x0000000407047290 */ /* 0x000fe2000fffe03f */
[----:B------:R-:W-:-:S02]  /*4070*/  IMAD.SHL.U32 R213, R5, 0x2, RZ ;  /* 0x0000000205d57824 */ /* 0x000fc400078e00ff */
[----:B------:R-:W-:Y:S01]  /*4080*/  IMAD.IADD R0, R184, 0x1, -R0 ;  /* 0x00000001b8007824 */ /* 0x000fe200078e0a00 */
[----:B------:R1:W-:Y:S01]  /*4090*/  STL [R1+0x38], R218 ;  /* 0x000038da01007387 */ /* 0x0003e20000100800 */
[----:B------:R-:W-:Y:S01]  /*40a0*/  IMAD R216, R2, 0x2, R213 ;  /* 0x0000000202d87824 */ /* 0x000fe200078e02d5 */
[----:B------:R-:W-:Y:S01]  /*40b0*/  LEA R214, R4, R213, 0x1 ;  /* 0x000000d504d67211 */ /* 0x000fe200078e08ff */
[----:B------:R-:W-:Y:S01]  /*40c0*/  IMAD.U32 R6, RZ, RZ, UR4 ;  /* 0x00000004ff067e24 */ /* 0x000fe2000f8e00ff */
[----:B------:R-:W-:Y:S01]  /*40d0*/  SHF.R.S32.HI R3, RZ, 0x1f, R0 ;  /* 0x0000001fff037819 */ /* 0x000fe20000011400 */
[----:B------:R-:W-:Y:S02]  /*40e0*/  STL [R1+0x34], R217 ;  /* 0x000034d901007387 */ /* 0x000fe40000100800 */
[----:B------:R-:W-:Y:S01]  /*40f0*/  IMAD R215, R2, 0x2, R214 ;  /* 0x0000000202d77824 */ /* 0x000fe200078e02d6 */
[----:B------:R-:W-:Y:S01]  /*4100*/  LEA.HI R3, R3, R0, RZ, 0x2 ;  /* 0x0000000003037211 */ /* 0x000fe200078f10ff */
[----:B------:R2:W-:Y:S03]  /*4110*/  STL [R1+0x30], R212 ;  /* 0x000030d401007387 */ /* 0x0005e60000100800 */
[----:B------:R-:W-:Y:S01]  /*4120*/  LOP3.LUT R3, R3, 0x7ffffffc, RZ, 0xc0, !PT ;  /* 0x7ffffffc03037812 */ /* 0x000fe200078ec0ff */
[----:B------:R-:W-:Y:S03]  /*4130*/  LDSM.16.MT88.4 R48, [R214+0x900] ;  /* 0x00090000d630783b */ /* 0x000fe60000004200 */
[----:B------:R-:W-:Y:S01]  /*4140*/  IADD3 R0, R0, -R3, RZ ;  /* 0x8000000300007210 */ /* 0x000fe20007ffe0ff */
[----:B------:R-:W-:Y:S04]  /*4150*/  LDSM.16.MT88.4 R56, [R215+0x900] ;  /* 0x00090000d738783b */ /* 0x000fe80000004200 */
[----:B------:R-:W-:Y:S01]  /*4160*/  IMAD R0, R0, -0x2, R6 ;  /* 0xfffffffe00007824 */ /* 0x000fe200078e0206 */
[----:B------:R-:W-:Y:S04]  /*4170*/  LDSM.16.MT88.4 R68, [R214+0x9100] ;  /* 0x00910000d644783b */ /* 0x000fe80000004200 */
[C---:B------:R-:W-:Y:S01]  /*4180*/  ISETP.GT.AND P0, PT, R0.reuse, RZ, PT ;  /* 0x000000ff0000720c */ /* 0x040fe20003f04270 */
[----:B------:R-:W-:Y:S01]  /*4190*/  LDSM.16.MT88.4 R108, [R214+0x3900] ;  /* 0x00390000d66c783b */ /* 0x000fe20000004200 */
[----:B------:R-:W-:-:S02]  /*41a0*/  ISETP.GT.AND P1, PT, R0, 0x1, PT ;  /* 0x000000010000780c */ /* 0x000fc40003f24270 */
[----:B------:R-:W-:Y:S01]  /*41b0*/  ISETP.GT.AND P2, PT, R0, 0x8, PT ;  /* 0x000000080000780c */ /* 0x000fe20003f44270 */
[----:B------:R-:W-:Y:S01]  /*41c0*/  LDSM.16.MT88.4 R104, [R216+0x3900] ;  /* 0x00390000d868783b */ /* 0x000fe20000004200 */
[----:B------:R-:W-:Y:S02]  /*41d0*/  FSEL R7, R120, -INF , P0 ;  /* 0xff80000078077808 */ /* 0x000fe40000000000 */
[----:B------:R-:W-:Y:S01]  /*41e0*/  FSEL R8, R119, -INF , P1 ;  /* 0xff80000077087808 */ /* 0x000fe20000800000 */
[----:B------:R-:W-:Y:S01]  /*41f0*/  LDSM.16.MT88.4 R120, [R216+0x9100] ;  /* 0x00910000d878783b */ /* 0x000fe20000004200 */
[----:B------:R-:W-:Y:S02]  /*4200*/  FSEL R16, R118, -INF , P0 ;  /* 0xff80000076107808 */ /* 0x000fe40000000000 */
[----:B------:R-:W-:Y:S01]  /*4210*/  ISETP.GT.AND P0, PT, R0, 0x9, PT ;  /* 0x000000090000780c */ /* 0x000fe20003f04270 */
[----:B------:R-:W-:Y:S01]  /*4220*/  LDSM.16.MT88.4 R96, [R213+0x6900] ;  /* 0x00690000d560783b */ /* 0x000fe20000004200 */
[----:B------:R-:W-:-:S02]  /*4230*/  FSEL R9, R116, -INF , P2 ;  /* 0xff80000074097808 */ /* 0x000fc40001000000 */
[----:B------:R-:W-:Y:S01]  /*4240*/  FMNMX.FTZ R132, R7, R8, !PT ;  /* 0x0000000807847209 */ /* 0x000fe20007810000 */
[----:B------:R-:W-:Y:S01]  /*4250*/  LDSM.16.MT88.4 R100, [R215+0x3900] ;  /* 0x00390000d764783b */ /* 0x000fe20000004200 */
[----:B------:R-:W-:Y:S02]  /*4260*/  FSEL R17, R117, -INF , P1 ;  /* 0xff80000075117808 */ /* 0x000fe40000800000 */
[----:B------:R-:W-:Y:S01]  /*4270*/  ISETP.GT.AND P1, PT, R0, 0x10, PT ;  /* 0x000000100000780c */ /* 0x000fe20003f24270 */
[----:B------:R-:W-:Y:S01]  /*4280*/  LDSM.16.MT88.4 R116, [R215+0x9100] ;  /* 0x00910000d774783b */ /* 0x000fe20000004200 */
[----:B------:R-:W-:Y:S02]  /*4290*/  FSEL R10, R95, -INF , P0 ;  /* 0xff8000005f0a7808 */ /* 0x000fe40000000000 */
[----:B------:R-:W-:Y:S01]  /*42a0*/  FMNMX.FTZ R132, R9, R132, !PT ;  /* 0x0000008409847209 */ /* 0x000fe20007810000 */
[----:B------:R-:W-:Y:S01]  /*42b0*/  LDSM.16.MT88.4 R112, [R214+0x6900] ;  /* 0x00690000d670783b */ /* 0x000fe20000004200 */
[----:B------:R-:W-:-:S02]  /*42c0*/  FSEL R18, R94, -INF , P2 ;  /* 0xff8000005e127808 */ /* 0x000fc40001000000 */
[----:B------:R-:W-:Y:S01]  /*42d0*/  ISETP.GT.AND P2, PT, R0, 0x11, PT ;  /* 0x000000110000780c */ /* 0x000fe20003f44270 */
[----:B------:R-:W0:Y:S01]  /*42e0*/  LDGDEPBAR ;  /* 0x00000000000079af */ /* 0x000e220000000000 */
[----:B------:R-:W-:Y:S02]  /*42f0*/  FSEL R11, R92, -INF , P1 ;  /* 0xff8000005c0b7808 */ /* 0x000fe40000800000 */
[----:B------:R-:W-:Y:S02]  /*4300*/  FMNMX.FTZ R132, R10, R132, !PT ;  /* 0x000000840a847209 */ /* 0x000fe40007810000 */
[----:B------:R-:W-:Y:S02]  /*4310*/  FSEL R19, R93, -INF , P0 ;  /* 0xff8000005d137808 */ /* 0x000fe40000000000 */
[----:B------:R-:W-:Y:S02]  /*4320*/  ISETP.GT.AND P0, PT, R0, 0x18, PT ;  /* 0x000000180000780c */ /* 0x000fe40003f04270 */
[----:B------:R-:W-:-:S02]  /*4330*/  FSEL R13, R89, -INF , P2 ;  /* 0xff800000590d7808 */ /* 0x000fc40001000000 */
[----:B------:R-:W-:Y:S02]  /*4340*/  FMNMX.FTZ R132, R11, R132, !PT ;  /* 0x000000840b847209 */ /* 0x000fe40007810000 */
[----:B------:R-:W-:Y:S02]  /*4350*/  FSEL R24, R88, -INF , P1 ;  /* 0xff80000058187808 */ /* 0x000fe40000800000 */
[----:B------:R-:W-:Y:S02]  /*4360*/  ISETP.GT.AND P1, PT, R0, 0x19, PT ;  /* 0x000000190000780c */ /* 0x000fe40003f24270 */
[----:B------:R-:W-:Y:S02]  /*4370*/  FSEL R14, R86, -INF , P0 ;  /* 0xff800000560e7808 */ /* 0x000fe40000000000 */
[----:B------:R-:W-:Y:S02]  /*4380*/  FMNMX.FTZ R132, R13, R132, !PT ;  /* 0x000000840d847209 */ /* 0x000fe40007810000 */
[----:B------:R-:W-:-:S02]  /*4390*/  FSEL R25, R87, -INF , P2 ;  /* 0xff80000057197808 */ /* 0x000fc40001000000 */
[----:B------:R-:W-:Y:S02]  /*43a0*/  ISETP.GT.AND P2, PT, R0, 0x20, PT ;  /* 0x000000200000780c */ /* 0x000fe40003f44270 */
[----:B------:R-:W-:Y:S02]  /*43b0*/  FSEL R15, R85, -INF , P1 ;  /* 0xff800000550f7808 */ /* 0x000fe40000800000 */
[----:B------:R-:W-:Y:S02]  /*43c0*/  FMNMX.FTZ R132, R14, R132, !PT ;  /* 0x000000840e847209 */ /* 0x000fe40007810000 */
[----:B------:R-:W-:Y:S02]  /*43d0*/  FSEL R26, R84, -INF , P0 ;  /* 0xff800000541a7808 */ /* 0x000fe40000000000 */
[----:B------:R-:W-:Y:S01]  /*43e0*/  ISETP.GT.AND P0, PT, R0, 0x21, PT ;  /* 0x000000210000780c */ /* 0x000fe20003f04270 */
[----:B------:R-:W-:Y:S01]  /*43f0*/  LDSM.16.MT88.4 R84, [R213+0x3900] ;  /* 0x00390000d554783b */ /* 0x000fe20000004200 */
[----:B------:R-:W-:-:S02]  /*4400*/  FSEL R133, R80, -INF , P2 ;  /* 0xff80000050857808 */ /* 0x000fc40001000000 */
[----:B------:R-:W-:Y:S02]  /*4410*/  FMNMX.FTZ R132, R15, R132, !PT ;  /* 0x000000840f847209 */ /* 0x000fe40007810000 */
[----:B------:R-:W-:Y:S02]  /*4420*/  FSEL R28, R81, -INF , P1 ;  /* 0xff800000511c7808 */ /* 0x000fe40000800000 */
[----:B------:R-:W-:Y:S02]  /*4430*/  ISETP.GT.AND P1, PT, R0, 0x28, PT ;  /* 0x000000280000780c */ /* 0x000fe40003f24270 */
[----:B------:R-:W-:Y:S02]  /*4440*/  FSEL R136, R78, -INF , P0 ;  /* 0xff8000004e887808 */ /* 0x000fe40000000000 */
[----:B------:R-:W-:Y:S02]  /*4450*/  FMNMX.FTZ R132, R133, R132, !PT ;  /* 0x0000008485847209 */ /* 0x000fe40007810000 */
[----:B------:R-:W-:-:S02]  /*4460*/  ISETP.GT.AND P3, PT, R0, 0x29, PT ;  /* 0x000000290000780c */ /* 0x000fc40003f64270 */
[----:B------:R-:W-:Y:S02]  /*4470*/  FSEL R135, R72, -INF , P1 ;  /* 0xff80000048877808 */ /* 0x000fe40000800000 */
[----:B------:R-:W-:Y:S02]  /*4480*/  FMNMX.FTZ R132, R136, R132, !PT ;  /* 0x0000008488847209 */ /* 0x000fe40007810000 */
[----:B------:R-:W-:Y:S02]  /*4490*/  FSEL R144, R76, -INF , P0 ;  /* 0xff8000004c907808 */ /* 0x000fe40000000000 */
[----:B------:R-:W-:Y:S02]  /*44a0*/  ISETP.GT.AND P0, PT, R0, 0x30, PT ;  /* 0x000000300000780c */ /* 0x000fe40003f04270 */
[----:B------:R-:W-:Y:S02]  /*44b0*/  FSEL R134, R64, -INF , P3 ;  /* 0xff80000040867808 */ /* 0x000fe40001800000 */
[----:B------:R-:W-:Y:S01]  /*44c0*/  FMNMX.FTZ R132, R135, R132, !PT ;  /* 0x0000008487847209 */ /* 0x000fe20007810000 */
[----:B------:R-:W-:Y:S01]  /*44d0*/  LDSM.16.MT88.4 R64, [R213+0x9100] ;  /* 0x00910000d540783b */ /* 0x000fe20000004200 */
[----:B------:R-:W-:-:S02]  /*44e0*/  FSEL R137, R77, -INF , P2 ;  /* 0xff8000004d897808 */ /* 0x000fc40001000000 */
[----:B------:R-:W-:Y:S02]  /*44f0*/  ISETP.GT.AND P2, PT, R0, 0x31, PT ;  /* 0x000000310000780c */ /* 0x000fe40003f44270 */
[----:B------:R-:W-:Y:S02]  /*4500*/  FSEL R207, R61, -INF , P0 ;  /* 0xff8000003dcf7808 */ /* 0x000fe40000000000 */
[----:B------:R-:W-:Y:S02]  /*4510*/  FMNMX.FTZ R3, R16, R17, !PT ;  /* 0x0000001110037209 */ /* 0x000fe40007810000 */
[----:B------:R-:W-:Y:S02]  /*4520*/  FMNMX.FTZ R132, R134, R132, !PT ;  /* 0x0000008486847209 */ /* 0x000fe40007810000 */
[----:B------:R-:W-:Y:S02]  /*4530*/  FSEL R138, R62, -INF , P3 ;  /* 0xff8000003e8a7808 */ /* 0x000fe40001800000 */
[----:B------:R-:W-:-:S02]  /*4540*/  ISETP.GT.AND P3, PT, R0, 0x38, PT ;  /* 0x000000380000780c */ /* 0x000fc40003f64270 */
[----:B------:R-:W-:Y:S02]  /*4550*/  FSEL R206, R60, -INF , P2 ;  /* 0xff8000003cce7808 */ /* 0x000fe40001000000 */
[----:B------:R-:W-:Y:S02]  /*4560*/  FMNMX.FTZ R3, R18, R3, !PT ;  /* 0x0000000312037209 */ /* 0x000fe40007810000 */
[----:B------:R-:W-:Y:S02]  /*4570*/  FMNMX.FTZ R132, R207, R132, !PT ;  /* 0x00000084cf847209 */ /* 0x000fe40007810000 */
[----:B------:R-:W-:Y:S02]  /*4580*/  FSEL R139, R63, -INF , P1 ;  /* 0xff8000003f8b7808 */ /* 0x000fe40000800000 */
[----:B------:R-:W-:Y:S01]  /*4590*/  ISETP.GT.AND P1, PT, R0, 0x39, PT ;  /* 0x000000390000780c */ /* 0x000fe20003f24270 */
[----:B------:R-:W-:Y:S01]  /*45a0*/  LDSM.16.MT88.4 R60, [R215+0x6100] ;  /* 0x00610000d73c783b */ /* 0x000fe20000004200 */
[----:B------:R-:W-:-:S02]  /*45b0*/  FSEL R204, R47, -INF , P3 ;  /* 0xff8000002fcc7808 */ /* 0x000fc40001800000 */
[----:B------:R-:W-:Y:S02]  /*45c0*/  FMNMX.FTZ R3, R19, R3, !PT ;  /* 0x0000000313037209 */ /* 0x000fe40007810000 */
[----:B------:R-:W-:Y:S02]  /*45d0*/  FMNMX.FTZ R132, R206, R132, !PT ;  /* 0x00000084ce847209 */ /* 0x000fe40007810000 */
[----:B------:R-:W-:Y:S02]  /*45e0*/  FSEL R208, R53, -INF , P0 ;  /* 0xff80000035d07808 */ /* 0x000fe40000000000 */
[----:B------:R-:W-:Y:S02]  /*45f0*/  ISETP.GT.AND P0, PT, R0, 0x40, PT ;  /* 0x000000400000780c */ /* 0x000fe40003f04270 */
[----:B------:R-:W-:Y:S02]  /*4600*/  FSEL R205, R46, -INF , P1 ;  /* 0xff8000002ecd7808 */ /* 0x000fe40000800000 */
[----:B------:R-:W-:-:S02]  /*4610*/  FMNMX.FTZ R3, R24, R3, !PT ;  /* 0x0000000318037209 */ /* 0x000fc40007810000 */
[----:B------:R-:W-:Y:S02]  /*4620*/  FMNMX.FTZ R132, R204, R132, !PT ;  /* 0x00000084cc847209 */ /* 0x000fe40007810000 */
[----:B------:R-:W-:Y:S02]  /*4630*/  FSEL R210, R45, -INF , P3 ;  /* 0xff8000002dd27808 */ /* 0x000fe40001800000 */
[----:B------:R-:W-:Y:S02]  /*4640*/  ISETP.GT.AND P3, PT, R0, 0x41, PT ;  /* 0x000000410000780c */ /* 0x000fe40003f64270 */
[----:B------:R-:W-:Y:S02]  /*4650*/  FSEL R148, R43, -INF , P0 ;  /* 0xff8000002b947808 */ /* 0x000fe40000000000 */
[----:B------:R-:W-:Y:S02]  /*4660*/  FMNMX.FTZ R3, R25, R3, !PT ;  /* 0x0000000319037209 */ /* 0x000fe40007810000 */
[----:B------:R-:W-:-:S02]  /*4670*/  FMNMX.FTZ R132, R205, R132, !PT ;  /* 0x00000084cd847209 */ /* 0x000fc40007810000 */
[----:B------:R-:W-:Y:S02]  /*4680*/  FSEL R209, R52, -INF , P2 ;  /* 0xff80000034d17808 */ /* 0x000fe40001000000 */
[----:B------:R-:W-:Y:S01]  /*4690*/  ISETP.GT.AND P2, PT, R0, 0x48, PT ;  /* 0x000000480000780c */ /* 0x000fe20003f44270 */
[----:B------:R-:W-:Y:S01]  /*46a0*/  LDSM.16.MT88.4 R52, [R213+0x3100] ;  /* 0x00310000d534783b */ /* 0x000fe20000004200 */
[----:B------:R-:W-:Y:S02]  /*46b0*/  FSEL R159, R42, -INF , P3 ;  /* 0xff8000002a9f7808 */ /* 0x000fe40001800000 */
[----:B------:R-:W-:Y:S02]  /*46c0*/  FMNMX.FTZ R3, R26, R3, !PT ;  /* 0x000000031a037209 */ /* 0x000fe40007810000 */
[----:B------:R-:W-:Y:S02]  /*46d0*/  FMNMX.FTZ R132, R148, R132, !PT ;  /* 0x0000008494847209 */ /* 0x000fe40007810000 */
[----:B------:R-:W-:-:S02]  /*46e0*/  FSEL R211, R44, -INF , P1 ;  /* 0xff8000002cd37808 */ /* 0x000fc40000800000 */
[----:B------:R-:W-:Y:S01]  /*46f0*/  ISETP.GT.AND P1, PT, R0, 0x49, PT ;  /* 0x000000490000780c */ /* 0x000fe20003f24270 */
[----:B------:R-:W-:Y:S01]  /*4700*/  LDSM.16.MT88.4 R44, [R216+0x900] ;  /* 0x00090000d82c783b */ /* 0x000fe20000004200 */
        /* <DEDUP_REMOVED lines=9> */
[----:B------:R-:W-:Y:S02]  /*47a0*/  ISETP.GT.AND P2, PT, R0, 0x51, PT ;  /* 0x000000510000780c */ /* 0x000fe40003f44270 */
        /* <DEDUP_REMOVED lines=14> */
[----:B------:R-:W-:Y:S01]  /*4890*/  FMNMX.FTZ R0, R208, R0, !PT ;  /* 0x00000000d0007209 */ /* 0x000fe20007810000 */
[----:B------:R-:W-:Y:S01]  /*48a0*/  LDSM.16.MT88.4 R20, [R213+0x100] ;  /* 0x00010000d514783b */ /* 0x000fe20000004200 */
[----:B------:R-:W-:Y:S02]  /*48b0*/  FMNMX.FTZ R132, R151, R132, !PT ;  /* 0x0000008497847209 */ /* 0x000fe40007810000 */
[----:B------:R-:W-:Y:S02]  /*48c0*/  FMNMX.FTZ R0, R209, R0, !PT ;  /* 0x00000000d1007209 */ /* 0x000fe40007810000 */
[----:B------:R-:W-:Y:S02]  /*48d0*/  FMNMX.FTZ R132, R150, R132, !PT ;  /* 0x0000008496847209 */ /* 0x000fe40007810000 */
[----:B------:R-:W-:-:S02]  /*48e0*/  FMNMX.FTZ R0, R210, R0, !PT ;  /* 0x00000000d2007209 */ /* 0x000fc40007810000 */
[----:B------:R-:W-:Y:S01]  /*48f0*/  FSEL R143, R40, -INF , P3 ;  /* 0xff800000288f7808 */ /* 0x000fe20001800000 */
[----:B------:R-:W3:Y:S01]  /*4900*/  SHFL.BFLY PT, R3, R132, 0x2, 0x1f ;  /* 0x0c401f0084037f89 */ /* 0x000ee200000e0000 */
[----:B------:R-:W-:Y:S02]  /*4910*/  FMNMX.FTZ R0, R211, R0, !PT ;  /* 0x00000000d3007209 */ /* 0x000fe40007810000 */
[----:B-1----:R-:W-:Y:S01]  /*4920*/  FSEL R218, R33, -INF , P2 ;  /* 0xff80000021da7808 */ /* 0x002fe20001000000 */
[----:B------:R-:W-:Y:S01]  /*4930*/  LDSM.16.MT88.4 R40, [R216+0x100] ;  /* 0x00010000d828783b */ /* 0x000fe20000004200 */
[----:B------:R-:W-:Y:S02]  /*4940*/  FMNMX.FTZ R0, R156, R0, !PT ;  /* 0x000000009c007209 */ /* 0x000fe40007810000 */
[----:B--2---:R-:W-:Y:S01]  /*4950*/  FSEL R212, R29, -INF , P1 ;  /* 0xff8000001dd47808 */ /* 0x004fe20000800000 */
[----:B------:R-:W-:Y:S01]  /*4960*/  LDSM.16.MT88.4 R32, [R213+0x900] ;  /* 0x00090000d520783b */ /* 0x000fe20000004200 */
[----:B------:R-:W-:-:S02]  /*4970*/  FMNMX.FTZ R0, R143, R0, !PT ;  /* 0x000000008f007209 */ /* 0x000fc40007810000 */
[----:B------:R-:W-:Y:S02]  /*4980*/  FSEL R149, R30, -INF , P0 ;  /* 0xff8000001e957808 */ /* 0x000fe40000000000 */
[----:B------:R-:W-:-:S04]  /*4990*/  FMNMX.FTZ R0, R146, R0, !PT ;  /* 0x0000000092007209 */ /* 0x000fc80007810000 */
[----:B------:R-:W-:-:S04]  /*49a0*/  FMNMX.FTZ R0, R250, R0, !PT ;  /* 0x00000000fa007209 */ /* 0x000fc80007810000 */
[----:B------:R-:W-:Y:S02]  /*49b0*/  FMNMX.FTZ R0, R147, R0, !PT ;  /* 0x0000000093007209 */ /* 0x000fe40007810000 */
[----:B---3--:R-:W-:Y:S02]  /*49c0*/  FMNMX.FTZ R132, R132, R3, !PT ;  /* 0x0000000384847209 */ /* 0x008fe40007810000 */
[----:B------:R-:W-:-:S03]  /*49d0*/  FMNMX.FTZ R3, R218, R0, !PT ;  /* 0x00000000da037209 */ /* 0x000fc60007810000 */
[----:B------:R-:W1:Y:S01]  /*49e0*/  SHFL.BFLY PT, R0, R132, 0x1, 0x1f ;  /* 0x0c201f0084007f89 */ /* 0x000e6200000e0000 */
[----:B------:R-:W-:-:S04]  /*49f0*/  FMNMX.FTZ R3, R212, R3, !PT ;  /* 0x00000003d4037209 */ /* 0x000fc80007810000 */
[----:B------:R-:W-:-:S05]  /*4a00*/  FMNMX.FTZ R3, R149, R3, !PT ;  /* 0x0000000395037209 */ /* 0x000fca0007810000 */
[----:B------:R-:W2:Y:S01]  /*4a10*/  SHFL.BFLY PT, R6, R3, 0x2, 0x1f ;  /* 0x0c401f0003067f89 */ /* 0x000ea200000e0000 */
[----:B-1----:R-:W-:-:S04]  /*4a20*/  FMNMX.FTZ R132, R132, R0, !PT ;  /* 0x0000000084847209 */ /* 0x002fc80007810000 */
        /* <DEDUP_REMOVED lines=19> */
[----:B------:R1:W2:Y:S02]  /*4b60*/  MUFU.EX2 R142, R0 ;  /* 0x00000000008e7308 */ /* 0x0002a40000000800 */
[----:B-1----:R-:W-:Y:S01]  /*4b70*/  FFMA.FTZ R0, R11, c[0x0][0x2d0], -R12 ;  /* 0x0000b4000b007a23 */ /* 0x002fe2000001080c */
[----:B--2---:R-:W-:-:S05]  /*4b80*/  F2FP.BF16.PACK_AB R10, R142, R219 ;  /* 0x000000db8e0a723e */ /* 0x004fca00000010ff */
[----:B------:R1:W2:Y:S02]  /*4b90*/  MUFU.EX2 R36, R0 ;  /* 0x0000000000247308 */ /* 0x0002a40000000800 */
[----:B-1----:R-:W-:Y:S02]  /*4ba0*/  FFMA.FTZ R0, R13, c[0x0][0x2d0], -R12 ;  /* 0x0000b4000d007a23 */ /* 0x002fe4000001080c */
[----:B--2---:R-:W-:-:S04]  /*4bb0*/  IMAD.MOV.U32 R13, RZ, RZ, R36 ;  /* 0x000000ffff0d7224 */ /* 0x004fc800078e0024 */
[----:B------:R1:W-:Y:S01]  /*4bc0*/  MUFU.EX2 R145, R0 ;  /* 0x0000000000917308 */ /* 0x0003e20000000800 */
[----:B------:R-:W-:Y:S01]  /*4bd0*/  LDSM.16.MT88.4 R36, [R215+0x100] ;  /* 0x00010000d724783b */ /* 0x000fe20000004200 */
[----:B-1----:R-:W-:-:S05]  /*4be0*/  FMUL.FTZ R0, R3, c[0x0][0x2d0] ;  /* 0x0000b40003007a20 */ /* 0x002fca0000410000 */
[----:B------:R-:W-:-:S05]  /*4bf0*/  FSEL R0, R0, RZ, P0 ;  /* 0x000000ff00007208 */ /* 0x000fca0000000000 */
[--C-:B------:R-:W-:Y:S02]  /*4c00*/  FFMA.FTZ R5, R17, c[0x0][0x2d0], -R0.reuse ;  /* 0x0000b40011057a23 */ /* 0x100fe40000010800 */
[--C-:B------:R-:W-:Y:S02]  /*4c10*/  FFMA.FTZ R6, R16, c[0x0][0x2d0], -R0.reuse ;  /* 0x0000b40010067a23 */ /* 0x100fe40000010800 */
[----:B------:R1:W2:Y:S01]  /*4c20*/  MUFU.EX2 R29, R5 ;  /* 0x00000005001d7308 */ /* 0x0002a20000000800 */
[----:B------:R-:W-:-:S07]  /*4c30*/  FFMA.FTZ R4, R26, c[0x0][0x2d0], -R0 ;  /* 0x0000b4001a047a23 */ /* 0x000fce0000010800 */
[----:B------:R-:W3:Y:S01]  /*4c40*/  MUFU.EX2 R141, R6 ;  /* 0x00000006008d7308 */ /* 0x000ee20000000800 */
[----:B-1----:R-:W-:-:S07]  /*4c50*/  FFMA.FTZ R5, R18, c[0x0][0x2d0], -R0 ;  /* 0x0000b40012057a23 */ /* 0x002fce0000010800 */
[----:B------:R1:W-:Y:S01]  /*4c60*/  MUFU.EX2 R251, R4 ;  /* 0x0000000400fb7308 */ /* 0x0003e20000000800 */
[----:B--2---:R-:W-:Y:S02]  /*4c70*/  MOV R2, R29 ;  /* 0x0000001d00027202 */ /* 0x004fe40000000f00 */
[----:B---3--:R-:W-:-:S05]  /*4c80*/  F2FP.BF16.PACK_AB R9, R29, R141 ;  /* 0x0000008d1d09723e */ /* 0x008fca00000010ff */
[----:B------:R2:W-:Y:S01]  /*4c90*/  MUFU.EX2 R15, R5 ;  /* 0x00000005000f7308 */ /* 0x0005e20000000800 */
[----:B------:R-:W-:Y:S01]  /*4ca0*/  F2FP.BF16.PACK_AB R6, R72, R164 ;  /* 0x000000a44806723e */ /* 0x000fe200000010ff */
[----:B-1----:R-:W-:-:S06]  /*4cb0*/  FFMA.FTZ R4, R28, c[0x0][0x2d0], -R0 ;  /* 0x0000b4001c047a23 */ /* 0x002fcc0000010800 */
[----:B------:R1:W3:Y:S01]  /*4cc0*/  MUFU.EX2 R140, R4 ;  /* 0x00000004008c7308 */ /* 0x0002e20000000800 */
[----:B--2---:R-:W-:-:S07]  /*4cd0*/  FFMA.FTZ R5, R19, c[0x0][0x2d0], -R0 ;  /* 0x0000b40013057a23 */ /* 0x004fce0000010800 */
[----:B------:R2:W4:Y:S01]  /*4ce0*/  MUFU.EX2 R14, R5 ;  /* 0x00000005000e7308 */ /* 0x0005220000000800 */
[----:B-1----:R-:W-:Y:S02]  /*4cf0*/  F2FP.BF16.PACK_AB R4, R145, R13 ;  /* 0x0000000d9104723e */ /* 0x002fe400000010ff */
[----:B---3--:R-:W-:Y:S01]  /*4d00*/  F2FP.BF16.PACK_AB R7, R140, R251 ;  /* 0x000000fb8c07723e */ /* 0x008fe200000010ff */
[----:B--2---:R-:W-:Y:S01]  /*4d10*/  FFMA.FTZ R5, R24, c[0x0][0x2d0], -R0 ;  /* 0x0000b40018057a23 */ /* 0x004fe20000010800 */
[----:B----4-:R-:W-:-:S03]  /*4d20*/  F2FP.BF16.PACK_AB R11, R14, R15 ;  /* 0x0000000f0e0b723e */ /* 0x010fc600000010ff */
[----:B------:R1:W-:Y:S04]  /*4d30*/  MUFU.EX2 R157, R5 ;  /* 0x00000005009d7308 */ /* 0x0003e80000000800 */
[C---:B------:R-:W-:Y:S08]  /*4d40*/  HMMA.16816.F32.BF16 R16, R8.reuse, R20, RZ ;  /* 0x000000140810723c */ /* 0x040ff000000418ff */
[----:B------:R-:W-:Y:S01]  /*4d50*/  HMMA.16816.F32.BF16 R92, R8, R54, RZ ;  /* 0x00000036085c723c */ /* 0x000fe200000418ff */
[----:B-1----:R-:W-:-:S02]  /*4d60*/  FFMA.FTZ R5, R25, c[0x0][0x2d0], -R0 ;  /* 0x0000b40019057a23 */ /* 0x002fc40000010800 */
[----:B------:R-:W1:Y:S02]  /*4d70*/  LDSM.16.MT88.4 R24, [R214+0x100] ;  /* 0x00010000d618783b */ /* 0x000e640000004200 */
[----:B------:R-:W2:Y:S03]  /*4d80*/  MUFU.EX2 R217, R5 ;  /* 0x0000000500d97308 */ /* 0x000ea60000000800 */
[C---:B------:R-:W-:Y:S08]  /*4d90*/  HMMA.16816.F32.BF16 R124, R8.reuse, R120, RZ ;  /* 0x00000078087c723c */ /* 0x040ff000000418ff */
[----:B------:R-:W-:Y:S01]  /*4da0*/  HMMA.16816.F32.BF16 R128, R8, R116, RZ ;  /* 0x000000740880723c */ /* 0x000fe200000418ff */
[----:B--2---:R-:W-:-:S07]  /*4db0*/  F2FP.BF16.PACK_AB R5, R217, R157 ;  /* 0x0000009dd905723e */ /* 0x004fce00000010ff */
[----:B------:R-:W-:Y:S08]  /*4dc0*/  HMMA.16816.F32.BF16 R120, R8, R122, RZ ;  /* 0x0000007a0878723c */ /* 0x000ff000000418ff */
[----:B------:R-:W-:Y:S08]  /*4dd0*/  HMMA.16816.F32.BF16 R200, R4, R32, R16 ;  /* 0x0000002004c8723c */ /* 0x000ff00000041810 */
[C---:B------:R-:W-:Y:S08]  /*4de0*/  HMMA.16816.F32.BF16 R16, R8.reuse, R22, RZ ;  /* 0x000000160810723c */ /* 0x040ff000000418ff */
[C---:B-1----:R-:W-:Y:S08]  /*4df0*/  HMMA.16816.F32.BF16 R28, R8.reuse, R24, RZ ;  /* 0x00000018081c723c */ /* 0x042ff000000418ff */
[----:B------:R-:W-:Y:S08]  /*4e00*/  HMMA.16816.F32.BF16 R24, R8, R26, RZ ;  /* 0x0000001a0818723c */ /* 0x000ff000000418ff */
[----:B------:R-:W-:Y:S01]  /*4e10*/  HMMA.16816.F32.BF16 R196, R4, R34, R16 ;  /* 0x0000002204c4723c */ /* 0x000fe20000041810 */
[----:B------:R-:W-:Y:S07]  /*4e20*/  LDSM.16.MT88.4 R32, [R215+0x3100] ;  /* 0x00310000d720783b */ /* 0x000fee0000004200 */
[C---:B------:R-:W-:Y:S08]  /*4e30*/  HMMA.16816.F32.BF16 R20, R8.reuse, R40, RZ ;  /* 0x000000280814723c */ /* 0x040ff000000418ff */
[C---:B------:R-:W-:Y:S08]  /*4e40*/  HMMA.16816.F32.BF16 R16, R8.reuse, R42, RZ ;  /* 0x0000002a0810723c */ /* 0x040ff000000418ff */
[----:B------:R-:W-:Y:S08]  /*4e50*/  HMMA.16816.F32.BF16 R40, R8, R36, RZ ;  /* 0x000000240828723c */ /* 0x000ff000000418ff */
[C---:B------:R-:W-:Y:S01]  /*4e60*/  HMMA.16816.F32.BF16 R152, R4.reuse, R50, R24 ;  /* 0x000000320498723c */ /* 0x040fe20000041818 */
[----:B------:R-:W1:Y:S07]  /*4e70*/  LDSM.16.MT88.4 R24, [R214+0x3100] ;  /* 0x00310000d618783b */ /* 0x000e6e0000004200 */
[C---:B------:R-:W-:Y:S01]  /*4e80*/  HMMA.16816.F32.BF16 R188, R4.reuse, R44, R20 ;  /* 0x0000002c04bc723c */ /* 0x040fe20000041814 */
[----:B------:R-:W2:Y:S07]  /*4e90*/  LDSM.16.MT88.4 R20, [R216+0x3100] ;  /* 0x00310000d814783b */ /* 0x000eae0000004200 */
[C---:B------:R-:W-:Y:S01]  /*4ea0*/  HMMA.16816.F32.BF16 R160, R4.reuse, R56, R40 ;  /* 0x0000003804a0723c */ /* 0x040fe20000041828 */
[----:B------:R-:W3:Y:S07]  /*4eb0*/  LDSM.16.MT88.4 R40, [R213+0x6100] ;  /* 0x00610000d528783b */ /* 0x000eee0000004200 */
[C---:B------:R-:W-:Y:S01]  /*4ec0*/  HMMA.16816.F32.BF16 R184, R4.reuse, R46, R16 ;  /* 0x0000002e04b8723c */ /* 0x040fe20000041810 */
[----:B------:R-:W-:Y:S07]  /*4ed0*/  LDSM.16.MT88.4 R44, [R214+0x6100] ;  /* 0x00610000d62c783b */ /* 0x000fee0000004200 */
[----:B------:R-:W-:Y:S01]  /*4ee0*/  HMMA.16816.F32.BF16 R192, R4, R48, R28 ;  /* 0x0000003004c0723c */ /* 0x000fe2000004181c */
[----:B------:R-:W4:Y:S07]  /*4ef0*/  LDSM.16.MT88.4 R48, [R216+0x6100] ;  /* 0x00610000d830783b */ /* 0x000f2e0000004200 */
[C---:B------:R-:W-:Y:S08]  /*4f00*/  HMMA.16816.F32.BF16 R16, R8.reuse, R52, RZ ;  /* 0x000000340810723c */ /* 0x040ff000000418ff */
[C---:B------:R-:W-:Y:S08]  /*4f10*/  HMMA.16816.F32.BF16 R28, R8.reuse, R38, RZ ;  /* 0x00000026081c723c */ /* 0x040ff000000418ff */
[----:B-1----:R-:W-:Y:S08]  /*4f20*/  HMMA.16816.F32.BF16 R80, R8, R26, RZ ;  /* 0x0000001a0850723c */ /* 0x002ff000000418ff */
[----:B------:R-:W-:Y:S07]  /*4f30*/  HMMA.16816.F32.BF16 R168, R4, R84, R16 ;  /* 0x0000005404a8723c */ /* 0x000fee0000041810 */
[----:B------:R-:W-:Y:S01]  /*4f40*/  IMAD.MOV.U32 R85, RZ, RZ, R73 ;  /* 0x000000ffff557224 */ /* 0x000fe200078e0049 */
[----:B------:R-:W-:Y:S01]  /*4f50*/  HMMA.16816.F32.BF16 R88, R8, R24, RZ ;  /* 0x000000180858723c */ /* 0x000fe200000418ff */
[----:B------:R-:W-:-:S07]  /*4f60*/  IMAD.MOV.U32 R84, RZ, RZ, R72 ;  /* 0x000000ffff547224 */ /* 0x000fce00078e0048 */
[C---:B--2---:R-:W-:Y:S08]  /*4f70*/  HMMA.16816.F32.BF16 R76, R8.reuse, R20, RZ ;  /* 0x00000014084c723c */ /* 0x044ff000000418ff */
[----:B---3--:R-:W-:Y:S08]  /*4f80*/  HMMA.16816.F32.BF16 R16, R8, R42, RZ ;  /* 0x0000002a0810723c */ /* 0x008ff000000418ff */
[----:B------:R-:W-:Y:S08]  /*4f90*/  HMMA.16816.F32.BF16 R180, R4, R58, R28 ;  /* 0x0000003a04b4723c */ /* 0x000ff0000004181c */
[C---:B------:R-:W-:Y:S08]  /*4fa0*/  HMMA.16816.F32.BF16 R28, R8.reuse, R32, RZ ;  /* 0x00000020081c723c */ /* 0x040ff000000418ff */
[C---:B------:R-:W-:Y:S08]  /*4fb0*/  HMMA.16816.F32.BF16 R36, R8.reuse, R22, RZ ;  /* 0x000000160824723c */ /* 0x040ff000000418ff */
[C---:B------:R-:W-:Y:S08]  /*4fc0*/  HMMA.16816.F32.BF16 R24, R8.reuse, R34, RZ ;  /* 0x000000220818723c */ /* 0x040ff000000418ff */
[C---:B------:R-:W-:Y:S08]  /*4fd0*/  HMMA.16816.F32.BF16 R20, R8.reuse, R40, RZ ;  /* 0x000000280814723c */ /* 0x040ff000000418ff */
[C---:B----4-:R-:W-:Y:S08]  /*4fe0*/  HMMA.16816.F32.BF16 R72, R8.reuse, R48, RZ ;  /* 0x000000300848723c */ /* 0x050ff000000418ff */
[C---:B------:R-:W-:Y:S08]  /*4ff0*/  HMMA.16816.F32.BF16 R56, R8.reuse, R50, RZ ;  /* 0x000000320838723c */ /* 0x040ff000000418ff */
[C---:B------:R-:W-:Y:S08]  /*5000*/  HMMA.16816.F32.BF16 R32, R8.reuse, R44, RZ ;  /* 0x0000002c0820723c */ /* 0x040ff000000418ff */
[C---:B------:R-:W-:Y:S08]  /*5010*/  HMMA.16816.F32.BF16 R40, R8.reuse, R46, RZ ;  /* 0x0000002e0828723c */ /* 0x040ff000000418ff */
[C---:B------:R-:W-:Y:S08]  /*5020*/  HMMA.16816.F32.BF16 R52, R8.reuse, R60, RZ ;  /* 0x0000003c0834723c */ /* 0x040ff000000418ff */
[C---:B------:R-:W-:Y:S08]  /*5030*/  HMMA.16816.F32.BF16 R48, R8.reuse, R62, RZ ;  /* 0x0000003e0830723c */ /* 0x040ff000000418ff */
[C---:B------:R-:W-:Y:S08]  /*5040*/  HMMA.16816.F32.BF16 R44, R8.reuse, R64, RZ ;  /* 0x00000040082c723c */ /* 0x040ff000000418ff */
[----:B------:R-:W-:Y:S08]  /*5050*/  HMMA.16816.F32.BF16 R60, R8, R68, RZ ;  /* 0x00000044083c723c */ /* 0x000ff000000418ff */
[----:B------:R-:W-:Y:S07]  /*5060*/  HMMA.16816.F32.BF16 R172, R4, R86, R92 ;  /* 0x0000005604ac723c */ /* 0x000fee000004185c */
[----:B------:R-:W-:Y:S01]  /*5070*/  IMAD.MOV.U32 R95, RZ, RZ, R157 ;  /* 0x000000ffff5f7224 */ /* 0x000fe200078e009d */
[----:B------:R-:W-:Y:S01]  /*5080*/  HMMA.16816.F32.BF16 R64, R8, R66, RZ ;  /* 0x000000420840723c */ /* 0x000fe200000418ff */
[----:B------:R-:W-:Y:S01]  /*5090*/  IMAD.MOV.U32 R87, RZ, RZ, R84 ;  /* 0x000000ffff577224 */ /* 0x000fe200078e0054 */
[----:B------:R-:W-:Y:S01]  /*50a0*/  MOV R84, R85 ;  /* 0x0000005500547202 */ /* 0x000fe20000000f00 */
[----:B------:R-:W-:-:S02]  /*50b0*/  IMAD.MOV.U32 R85, RZ, RZ, R2 ;  /* 0x000000ffff557224 */ /* 0x000fc400078e0002 */
[----:B------:R-:W-:Y:S02]  /*50c0*/  IMAD.MOV.U32 R2, RZ, RZ, R15 ;  /* 0x000000ffff027224 */ /* 0x000fe400078e000f */
[----:B------:R-:W-:Y:S01]  /*50d0*/  IMAD.MOV.U32 R15, RZ, RZ, R149 ;  /* 0x000000ffff0f7224 */ /* 0x000fe200078e0095 */
[----:B------:R-:W-:Y:S01]  /*50e0*/  HMMA.16816.F32.BF16 R68, R8, R70, RZ ;  /* 0x000000460844723c */ /* 0x000fe200000418ff */
[----:B------:R-:W-:-:S07]  /*50f0*/  IMAD.MOV.U32 R93, RZ, RZ, R143 ;  /* 0x000000ffff5d7224 */ /* 0x000fce00078e008f */
[----:B------:R-:W-:Y:S07]  /*5100*/  HMMA.16816.F32.BF16 R116, R8, R118, RZ ;  /* 0x000000760874723c */ /* 0x000fee00000418ff */
[----:B------:R-:W-:Y:S01]  /*5110*/  MOV R8, R165 ;  /* 0x000000a500087202 */ /* 0x000fe20000000f00 */
[----:B------:R-:W-:Y:S01]  /*5120*/  IMAD.MOV.U32 R9, RZ, RZ, R164 ;  /* 0x000000ffff097224 */ /* 0x000fe200078e00a4 */
[----:B------:R-:W-:Y:S01]  /*5130*/  MOV R11, R158 ;  /* 0x0000009e000b7202 */ /* 0x000fe20000000f00 */
[----:B------:R-:W-:Y:S01]  /*5140*/  IMAD.MOV.U32 R10, RZ, RZ, R159 ;  /* 0x000000ffff0a7224 */ /* 0x000fe200078e009f */
[----:B------:R-:W-:Y:S01]  /*5150*/  HMMA.16816.F32.BF16 R164, R4, R110, R80 ;  /* 0x0000006e04a4723c */ /* 0x000fe20000041850 */
[----:B------:R-:W-:-:S02]  /*5160*/  IMAD.MOV.U32 R94, RZ, RZ, R9 ;  /* 0x000000ffff5e7224 */ /* 0x000fc400078e0009 */
[----:B------:R-:W-:Y:S01]  /*5170*/  IMAD.MOV.U32 R86, RZ, RZ, R11 ;  /* 0x000000ffff567224 */ /* 0x000fe200078e000b */
[----:B------:R-:W-:-:S03]  /*5180*/  MOV R92, R10 ;  /* 0x0000000a005c7202 */ /* 0x000fc60000000f00 */
[----:B------:R-:W-:Y:S01]  /*5190*/  IMAD.MOV.U32 R80, RZ, RZ, R156 ;  /* 0x000000ffff507224 */ /* 0x000fe200078e009c */
[----:B------:R-:W-:Y:S01]  /*51a0*/  HMMA.16816.F32.BF16 R176, R4, R108, R88 ;  /* 0x0000006c04b0723c */ /* 0x000fe20000041858 */
[----:B------:R-:W-:Y:S01]  /*51b0*/  MOV R83, R151 ;  /* 0x0000009700537202 */ /* 0x000fe20000000f00 */
[----:B------:R-:W-:Y:S01]  /*51c0*/  IMAD.MOV.U32 R82, RZ, RZ, R150 ;  /* 0x000000ffff527224 */ /* 0x000fe200078e0096 */
[----:B------:R-:W-:-:S05]  /*51d0*/  MOV R81, R141 ;  /* 0x0000008d00517202 */ /* 0x000fca0000000f00 */
[C---:B------:R-:W-:Y:S07]  /*51e0*/  HMMA.16816.F32.BF16 R156, R4.reuse, R104, R76 ;  /* 0x00000068049c723c */ /* 0x040fee000004184c */
[----:B------:R-:W-:Y:S01]  /*51f0*/  MOV R105, R95 ;  /* 0x0000005f00697202 */ /* 0x000fe20000000f00 */
[----:B------:R-:W-:Y:S01]  /*5200*/  HMMA.16816.F32.BF16 R108, R4, R98, R16 ;  /* 0x00000062046c723c */ /* 0x000fe20000041810 */
[----:B------:R-:W-:Y:S01]  /*5210*/  IMAD.MOV.U32 R95, RZ, RZ, R8 ;  /* 0x000000ffff5f7224 */ /* 0x000fe200078e0008 */
[----:B------:R-:W1:Y:S01]  /*5220*/  LDSM.16.MT88.4 R16, [R216+0x6900] ;  /* 0x00690000d810783b */ /* 0x000e620000004200 */
[----:B------:R-:W-:-:S03]  /*5230*/  IMAD.MOV.U32 R104, RZ, RZ, R148 ;  /* 0x000000ffff687224 */ /* 0x000fc600078e0094 */
[----:B------:R-:W2:Y:S02]  /*5240*/  LDSM.16.MT88.4 R8, [R215+0x6900] ;  /* 0x00690000d708783b */ /* 0x000ea40000004200 */
[C---:B------:R-:W-:Y:S08]  /*5250*/  HMMA.16816.F32.BF16 R28, R4.reuse, R100, R28 ;  /* 0x00000064041c723c */ /* 0x040ff0000004181c */
[C---:B------:R-:W-:Y:S01]  /*5260*/  HMMA.16816.F32.BF16 R100, R4.reuse, R102, R24 ;  /* 0x000000660464723c */ /* 0x040fe20000041818 */
[----:B------:R-:W3:Y:S07]  /*5270*/  LDSM.16.MT88.4 R24, [R214+0x9900] ;  /* 0x00990000d618783b */ /* 0x000eee0000004200 */
[C---:B------:R-:W-:Y:S07]  /*5280*/  HMMA.16816.F32.BF16 R148, R4.reuse, R106, R36 ;  /* 0x0000006a0494723c */ /* 0x040fee0000041824 */
[----:B------:R-:W-:Y:S01]  /*5290*/  MOV R38, R142 ;  /* 0x0000008e00267202 */ /* 0x000fe20000000f00 */
[----:B------:R-:W-:Y:S01]  /*52a0*/  IMAD.MOV.U32 R39, RZ, RZ, R140 ;  /* 0x000000ffff277224 */ /* 0x000fe200078e008c */
[----:B------:R-:W-:Y:S01]  /*52b0*/  MOV R107, R94 ;  /* 0x0000005e006b7202 */ /* 0x000fe20000000f00 */
[----:B------:R-:W-:Y:S01]  /*52c0*/  HMMA.16816.F32.BF16 R140, R4, R96, R20 ;  /* 0x00000060048c723c */ /* 0x000fe20000041814 */
[----:B------:R-:W4:Y:S01]  /*52d0*/  LDSM.16.MT88.4 R20, [R213+0x9900] ;  /* 0x00990000d514783b */ /* 0x000f220000004200 */
[----:B------:R-:W-:-:S02]  /*52e0*/  IMAD.MOV.U32 R106, RZ, RZ, R92 ;  /* 0x000000ffff6a7224 */ /* 0x000fc400078e005c */
[----:B------:R-:W-:Y:S02]  /*52f0*/  IMAD.MOV.U32 R92, RZ, RZ, R146 ;  /* 0x000000ffff5c7224 */ /* 0x000fe400078e0092 */
[----:B------:R-:W-:Y:S02]  /*5300*/  IMAD.MOV.U32 R94, RZ, RZ, R145 ;  /* 0x000000ffff5e7224 */ /* 0x000fe400078e0091 */
[C---:B-1----:R-:W-:Y:S08]  /*5310*/  HMMA.16816.F32.BF16 R88, R4.reuse, R16, R72 ;  /* 0x000000100458723c */ /* 0x042ff00000041848 */
[C---:B------:R-:W-:Y:S01]  /*5320*/  HMMA.16816.F32.BF16 R76, R4.reuse, R18, R56 ;  /* 0x00000012044c723c */ /* 0x040fe20000041838 */
[----:B------:R-:W-:Y:S07]  /*5330*/  LDSM.16.MT88.4 R16, [R213+0x1100] ;  /* 0x00110000d510783b */ /* 0x000fee0000004200 */
[C---:B--2---:R-:W-:Y:S08]  /*5340*/  HMMA.16816.F32.BF16 R72, R4.reuse, R8, R52 ;  /* 0x000000080448723c */ /* 0x044ff00000041834 */
[C---:B------:R-:W-:Y:S01]  /*5350*/  HMMA.16816.F32.BF16 R56, R4.reuse, R10, R48 ;  /* 0x0000000a0438723c */ /* 0x040fe20000041830 */
[----:B------:R-:W1:Y:S07]  /*5360*/  LDSM.16.MT88.4 R8, [R216+0x9900] ;  /* 0x00990000d808783b */ /* 0x000e6e0000004200 */
[C---:B---3--:R-:W-:Y:S07]  /*5370*/  HMMA.16816.F32.BF16 R60, R4.reuse, R24, R60 ;  /* 0x00000018043c723c */ /* 0x048fee000004183c */
[----:B------:R-:W-:Y:S01]  /*5380*/  MOV R24, R87 ;  /* 0x0000005700187202 */ /* 0x000fe20000000f00 */
[----:B------:R-:W-:Y:S01]  /*5390*/  IMAD.MOV.U32 R87, RZ, RZ, R84 ;  /* 0x000000ffff577224 */ /* 0x000fe200078e0054 */
[----:B------:R-:W-:Y:S01]  /*53a0*/  HMMA.16816.F32.BF16 R68, R4, R26, R68 ;  /* 0x0000001a0444723c */ /* 0x000fe20000041844 */
[----:B------:R-:W-:Y:S01]  /*53b0*/  IMAD.MOV.U32 R84, RZ, RZ, R85 ;  /* 0x000000ffff547224 */ /* 0x000fe200078e0055 */
[----:B------:R-:W-:Y:S01]  /*53c0*/  MOV R85, R2 ;  /* 0x0000000200557202 */ /* 0x000fe20000000f00 */
[----:B------:R-:W-:-:S02]  /*53d0*/  FFMA.FTZ R2, R133, c[0x0][0x2d0], -R12 ;  /* 0x0000b40085027a23 */ /* 0x000fc4000001080c */
[----:B------:R-:W-:Y:S02]  /*53e0*/  IMAD.MOV.U32 R25, RZ, RZ, R38 ;  /* 0x000000ffff197224 */ /* 0x000fe400078e0026 */
[----:B------:R2:W-:Y:S01]  /*53f0*/  MUFU.EX2 R133, R2 ;  /* 0x0000000200857308 */ /* 0x0005e20000000800 */
[----:B------:R-:W-:Y:S01]  /*5400*/  IMAD.MOV.U32 R26, RZ, RZ, R15 ;  /* 0x000000ffff1a7224 */ /* 0x000fe200078e000f */
[----:B----4-:R-:W-:Y:S01]  /*5410*/  HMMA.16816.F32.BF16 R52, R4, R20, R44 ;  /* 0x000000140434723c */ /* 0x010fe2000004182c */
[----:B------:R-:W-:-:S07]  /*5420*/  IMAD.MOV.U32 R27, RZ, RZ, R39 ;  /* 0x000000ffff1b7224 */ /* 0x000fce00078e0027 */
[----:B------:R-:W-:Y:S01]  /*5430*/  HMMA.16816.F32.BF16 R64, R4, R22, R64 ;  /* 0x000000160440723c */ /* 0x000fe20000041840 */
[----:B------:R-:W3:Y:S01]  /*5440*/  LDSM.16.MT88.4 R20, [R215+0x9900] ;  /* 0x00990000d714783b */ /* 0x000ee20000004200 */
[----:B--2---:R-:W-:-:S06]  /*5450*/  FFMA.FTZ R2, R136, c[0x0][0x2d0], -R12 ;  /* 0x0000b40088027a23 */ /* 0x004fcc000001080c */
[C---:B-1----:R-:W-:Y:S01]  /*5460*/  HMMA.16816.F32.BF16 R48, R4.reuse, R8, R124 ;  /* 0x000000080430723c */ /* 0x042fe2000004187c */
[----:B------:R1:W2:Y:S06]  /*5470*/  MUFU.EX2 R15, R2 ;  /* 0x00000002000f7308 */ /* 0x0002ac0000000800 */
[----:B------:R-:W-:Y:S01]  /*5480*/  IMAD.MOV.U32 R124, RZ, RZ, R13 ;  /* 0x000000ffff7c7224 */ /* 0x000fe200078e000d */
[----:B------:R-:W-:Y:S01]  /*5490*/  HMMA.16816.F32.BF16 R44, R4, R10, R120 ;  /* 0x0000000a042c723c */ /* 0x000fe20000041878 */
[----:B------:R-:W4:Y:S01]  /*54a0*/  LDSM.16.MT88.4 R8, [R214+0x1100] ;  /* 0x00110000d608783b */ /* 0x000f220000004200 */
[----:B------:R-:W-:Y:S01]  /*54b0*/  IMAD.MOV.U32 R126, RZ, RZ, R105 ;  /* 0x000000ffff7e7224 */ /* 0x000fe200078e0069 */
[----:B------:R-:W-:Y:S01]  /*54c0*/  MOV R125, R80 ;  /* 0x00000050007d7202 */ /* 0x000fe20000000f00 */
[----:B------:R-:W-:-:S02]  /*54d0*/  IMAD.MOV.U32 R127, RZ, RZ, R104 ;  /* 0x000000ffff7f7224 */ /* 0x000fc400078e0068 */
[----:B------:R-:W-:Y:S01]  /*54e0*/  IMAD.MOV.U32 R104, RZ, RZ, R95 ;  /* 0x000000ffff687224 */ /* 0x000fe200078e005f */
[----:B------:R-:W-:Y:S01]  /*54f0*/  MOV R121, R126 ;  /* 0x0000007e00797202 */ /* 0x000fe20000000f00 */
[----:B------:R-:W-:Y:S01]  /*5500*/  IMAD.MOV.U32 R123, RZ, RZ, R87 ;  /* 0x000000ffff7b7224 */ /* 0x000fe200078e0057 */
[----:B------:R-:W-:Y:S01]  /*5510*/  MOV R87, R84 ;  /* 0x0000005400577202 */ /* 0x000fe20000000f00 */
[----:B-1----:R-:W-:Y:S01]  /*5520*/  FFMA.FTZ R2, R135, c[0x0][0x2d0], -R12 ;  /* 0x0000b40087027a23 */ /* 0x002fe2000001080c */
[----:B------:R-:W-:Y:S01]  /*5530*/  MOV R135, R93 ;  /* 0x0000005d00877202 */ /* 0x000fe20000000f00 */
[----:B------:R-:W-:Y:S01]  /*5540*/  HMMA.16816.F32.BF16 R96, R4, R112, R32 ;  /* 0x000000700460723c */ /* 0x000fe20000041820 */
[----:B------:R-:W-:Y:S01]  /*5550*/  IMAD.MOV.U32 R95, RZ, RZ, R14 ;  /* 0x000000ffff5f7224 */ /* 0x000fe200078e000e */
[----:B------:R1:W-:Y:S01]  /*5560*/  MUFU.EX2 R93, R2 ;  /* 0x00000002005d7308 */ /* 0x0003e20000000800 */
[----:B------:R-:W-:Y:S01]  /*5570*/  MOV R14, R147 ;  /* 0x00000093000e7202 */ /* 0x000fe20000000f00 */
[----:B------:R-:W-:-:S02]  /*5580*/  IMAD.MOV.U32 R120, RZ, RZ, R127 ;  /* 0x000000ffff787224 */ /* 0x000fc400078e007f */
[----:B------:R-:W-:Y:S01]  /*5590*/  IMAD.MOV.U32 R127, RZ, RZ, R106 ;  /* 0x000000ffff7f7224 */ /* 0x000fe200078e006a */
[----:B------:R-:W-:Y:S01]  /*55a0*/  MOV R34, R83 ;  /* 0x0000005300227202 */ /* 0x000fe20000000f00 */
[----:B------:R-:W-:Y:S01]  /*55b0*/  HMMA.16816.F32.BF16 R112, R4, R114, R40 ;  /* 0x000000720470723c */ /* 0x000fe20000041828 */
[----:B------:R-:W-:Y:S02]  /*55c0*/  IMAD.MOV.U32 R33, RZ, RZ, R82 ;  /* 0x000000ffff217224 */ /* 0x000fe400078e0052 */
[----:B------:R-:W-:Y:S02]  /*55d0*/  IMAD.MOV.U32 R35, RZ, RZ, R86 ;  /* 0x000000ffff237224 */ /* 0x000fe400078e0056 */
[----:B------:R-:W-:-:S03]  /*55e0*/  IMAD.MOV.U32 R122, RZ, RZ, R125 ;  /* 0x000000ffff7a7224 */ /* 0x000fc600078e007d */
[----:B---3--:R-:W-:Y:S01]  /*55f0*/  HMMA.16816.F32.BF16 R40, R4, R20, R128 ;  /* 0x000000140428723c */ /* 0x008fe20000041880 */
[----:B-1----:R-:W-:-:S04]  /*5600*/  FFMA.FTZ R2, R134, c[0x0][0x2d0], -R12 ;  /* 0x0000b40086027a23 */ /* 0x002fc8000001080c */
[----:B------:R1:W3:Y:S02]  /*5610*/  MUFU.EX2 R134, R2 ;  /* 0x0000000200867308 */ /* 0x0002e40000000800 */
[----:B------:R-:W-:Y:S01]  /*5620*/  IMAD.MOV.U32 R131, RZ, RZ, R135 ;  /* 0x000000ffff837224 */ /* 0x000fe200078e0087 */
[----:B------:R-:W-:Y:S01]  /*5630*/  HMMA.16816.F32.BF16 R36, R4, R22, R116 ;  /* 0x000000160424723c */ /* 0x000fe20000041874 */
[----:B------:R-:W4:Y:S01]  /*5640*/  LDSM.16.MT88.4 R20, [R216+0x1100] ;  /* 0x00110000d814783b */ /* 0x000f220000004200 */
[----:B------:R-:W-:Y:S01]  /*5650*/  MOV R135, R92 ;  /* 0x0000005c00877202 */ /* 0x000fe20000000f00 */
[----:B------:R-:W-:Y:S01]  /*5660*/  IMAD.MOV.U32 R129, RZ, RZ, R27 ;  /* 0x000000ffff817224 */ /* 0x000fe200078e001b */
[----:B------:R-:W-:Y:S01]  /*5670*/  MOV R130, R26 ;  /* 0x0000001a00827202 */ /* 0x000fe20000000f00 */
[----:B------:R-:W-:Y:S02]  /*5680*/  IMAD.MOV.U32 R128, RZ, RZ, R24 ;  /* 0x000000ffff807224 */ /* 0x000fe400078e0018 */
[----:B--2---:R-:W-:Y:S01]  /*5690*/  F2FP.BF16.PACK_AB R4, R15, R133 ;  /* 0x000000850f04723e */ /* 0x004fe200000010ff */
[----:B-1----:R-:W-:Y:S01]  /*56a0*/  FFMA.FTZ R2, R137, c[0x0][0x2d0], -R0 ;  /* 0x0000b40089027a23 */ /* 0x002fe20000010800 */
[----:B---3--:R-:W-:-:S03]  /*56b0*/  F2FP.BF16.PACK_AB R6, R134, R93 ;  /* 0x0000005d8606723e */ /* 0x008fc600000010ff */
[----:B------:R1:W-:Y:S02]  /*56c0*/  MUFU.EX2 R13, R2 ;  /* 0x00000002000d7308 */ /* 0x0003e40000000800 */
[----:B-1----:R-:W-:-:S06]  /*56d0*/  FFMA.FTZ R2, R144, c[0x0][0x2d0], -R0 ;  /* 0x0000b40090027a23 */ /* 0x002fcc0000010800 */
[----:B------:R1:W2:Y:S02]  /*56e0*/  MUFU.EX2 R84, R2 ;  /* 0x0000000200547308 */ /* 0x0002a40000000800 */
[----:B-1----:R-:W-:Y:S01]  /*56f0*/  FFMA.FTZ R2, R139, c[0x0][0x2d0], -R0 ;  /* 0x0000b4008b027a23 */ /* 0x002fe20000010800 */
[----:B--2---:R-:W-:-:S05]  /*5700*/  F2FP.BF16.PACK_AB R5, R84, R13 ;  /* 0x0000000d5405723e */ /* 0x004fca00000010ff */
[----:B------:R1:W-:Y:S02]  /*5710*/  MUFU.EX2 R32, R2 ;  /* 0x0000000200207308 */ /* 0x0003e40000000800 */
[----:B-1----:R-:W-:-:S06]  /*5720*/  FFMA.FTZ R2, R138, c[0x0][0x2d0], -R0 ;  /* 0x0000b4008a027a23 */ /* 0x002fcc0000010800 */
[----:B------:R-:W1:Y:S02]  /*5730*/  MUFU.EX2 R105, R2 ;  /* 0x0000000200697308 */ /* 0x000e640000000800 */
[----:B-1----:R-:W-:Y:S02]  /*5740*/  F2FP.BF16.PACK_AB R7, R105, R32 ;  /* 0x000000206907723e */ /* 0x002fe400000010ff */
[----:B------:R-:W-:Y:S02]  /*5750*/  MOV R2, R25 ;  /* 0x0000001900027202 */ /* 0x000fe40000000f00 */
[----:B------:R-:W-:Y:S03]  /*5760*/  LDSM.16.MT88.4 R24, [R214+0x7100] ;  /* 0x00710000d618783b */ /* 0x000fe60000004200 */
[C---:B------:R-:W-:Y:S07]  /*5770*/  HMMA.16816.F32.BF16 R136, R4.reuse, R16, R200 ;  /* 0x000000100488723c */ /* 0x040fee00000418c8 */
[----:B------:R-:W-:Y:S01]  /*5780*/  IMAD.MOV.U32 R201, RZ, RZ, R81 ;  /* 0x000000ffffc97224 */ /* 0x000fe200078e0051 */
[----:B----4-:R-:W-:Y:S01]  /*5790*/  HMMA.16816.F32.BF16 R144, R4, R8, R192 ;  /* 0x000000080490723c */ /* 0x010fe200000418c0 */
[----:B------:R-:W-:Y:S01]  /*57a0*/  IMAD.MOV.U32 R203, RZ, RZ, R32 ;  /* 0x000000ffffcb7224 */ /* 0x000fe200078e0020 */
[----:B------:R-:W-:Y:S01]  /*57b0*/  MOV R200, R34 ;  /* 0x0000002200c87202 */ /* 0x000fe20000000f00 */
[----:B------:R-:W-:-:S04]  /*57c0*/  IMAD.MOV.U32 R202, RZ, RZ, R33 ;  /* 0x000000ffffca7224 */ /* 0x000fc800078e0021 */
[----:B------:R-:W-:Y:S01]  /*57d0*/  MOV R194, R87 ;  /* 0x0000005700c27202 */ /* 0x000fe20000000f00 */
[C---:B------:R-:W-:Y:S01]  /*57e0*/  HMMA.16816.F32.BF16 R80, R4.reuse, R18, R196 ;  /* 0x000000120450723c */ /* 0x040fe200000418c4 */
[----:B------:R-:W-:Y:S01]  /*57f0*/  IMAD.MOV.U32 R193, RZ, RZ, R85 ;  /* 0x000000ffffc17224 */ /* 0x000fe200078e0055 */
[----:B------:R-:W1:Y:S01]  /*5800*/  LDSM.16.MT88.4 R16, [R215+0x1100] ;  /* 0x00110000d710783b */ /* 0x000e620000004200 */
[----:B------:R-:W-:Y:S02]  /*5810*/  IMAD.MOV.U32 R192, RZ, RZ, R84 ;  /* 0x000000ffffc07224 */ /* 0x000fe400078e0054 */
[----:B------:R-:W-:Y:S02]  /*5820*/  IMAD.MOV.U32 R195, RZ, RZ, R93 ;  /* 0x000000ffffc37224 */ /* 0x000fe400078e005d */
[----:B------:R-:W-:Y:S01]  /*5830*/  IMAD.MOV.U32 R196, RZ, RZ, R94 ;  /* 0x000000ffffc47224 */ /* 0x000fe200078e005e */
[C---:B------:R-:W-:Y:S01]  /*5840*/  HMMA.16816.F32.BF16 R84, R4.reuse, R10, R152 ;  /* 0x0000000a0454723c */ /* 0x040fe20000041898 */
[----:B------:R-:W2:Y:S01]  /*5850*/  LDSM.16.MT88.4 R8, [R213+0x4100] ;  /* 0x00410000d508783b */ /* 0x000ea20000004200 */
[----:B------:R-:W-:Y:S01]  /*5860*/  MOV R197, R95 ;  /* 0x0000005f00c57202 */ /* 0x000fe20000000f00 */
[----:B------:R-:W-:Y:S01]  /*5870*/  IMAD.MOV.U32 R199, RZ, RZ, R35 ;  /* 0x000000ffffc77224 */ /* 0x000fe200078e0023 */
[----:B------:R-:W-:Y:S01]  /*5880*/  MOV R198, R107 ;  /* 0x0000006b00c67202 */ /* 0x000fe20000000f00 */
[----:B------:R-:W-:Y:S03]  /*5890*/  LDSM.16.MT88.4 R32, [R213+0x7100] ;  /* 0x00710000d520783b */ /* 0x000fe60000004200 */
[C---:B------:R-:W-:Y:S07]  /*58a0*/  HMMA.16816.F32.BF16 R152, R4.reuse, R20, R188 ;  /* 0x000000140498723c */ /* 0x040fee00000418bc */
[----:B------:R-:W-:Y:S01]  /*58b0*/  IMAD.MOV.U32 R189, RZ, RZ, R104 ;  /* 0x000000ffffbd7224 */ /* 0x000fe200078e0068 */
[----:B------:R-:W-:Y:S01]  /*58c0*/  HMMA.16816.F32.BF16 R92, R4, R22, R184 ;  /* 0x00000016045c723c */ /* 0x000fe200000418b8 */
[----:B------:R-:W-:Y:S01]  /*58d0*/  IMAD.MOV.U32 R190, RZ, RZ, R105 ;  /* 0x000000ffffbe7224 */ /* 0x000fe200078e0069 */
[----:B------:R-:W3:Y:S01]  /*58e0*/  LDSM.16.MT88.4 R20, [R214+0x4100] ;  /* 0x00410000d614783b */ /* 0x000ee20000004200 */
[----:B------:R-:W-:Y:S01]  /*58f0*/  MOV R191, R123 ;  /* 0x0000007b00bf7202 */ /* 0x000fe20000000f00 */
[----:B------:R-:W-:-:S04]  /*5900*/  IMAD.MOV.U32 R123, RZ, RZ, R124 ;  /* 0x000000ffff7b7224 */ /* 0x000fc800078e007c */
[----:B------:R-:W-:Y:S01]  /*5910*/  IMAD.MOV.U32 R188, RZ, RZ, R123 ;  /* 0x000000ffffbc7224 */ /* 0x000fe200078e007b */
        /* <DEDUP_REMOVED lines=12> */
[C---:B--2---:R-:W-:Y:S01]  /*59e0*/  HMMA.16816.F32.BF16 R156, R4.reuse, R8, R28 ;  /* 0x00000008049c723c */ /* 0x044fe2000004181c */
[----:B------:R-:W-:Y:S07]  /*59f0*/  LDSM.16.MT88.4 R28, [R214+0xa100] ;  /* 0x00a10000d61c783b */ /* 0x000fee0000004200 */
[C---:B------:R-:W-:Y:S01]  /*5a00*/  HMMA.16816.F32.BF16 R116, R4.reuse, R10, R100 ;  /* 0x0000000a0474723c */ /* 0x040fe20000041864 */
[----:B------:R-:W2:Y:S07]  /*5a10*/  LDSM.16.MT88.4 R8, [R213+0xa100] ;  /* 0x00a10000d508783b */ /* 0x000eae0000004200 */
[C---:B------:R-:W-:Y:S07]  /*5a20*/  HMMA.16816.F32.BF16 R148, R4.reuse, R32, R140 ;  /* 0x000000200494723c */ /* 0x040fee000004188c */
[----:B------:R-:W-:Y:S01]  /*5a30*/  IMAD.MOV.U32 R33, RZ, RZ, R122 ;  /* 0x000000ffff217224 */ /* 0x000fe200078e007a */
[----:B------:R-:W-:Y:S01]  /*5a40*/  HMMA.16816.F32.BF16 R140, R4, R34, R108 ;  /* 0x00000022048c723c */ /* 0x000fe2000004186c */
[----:B------:R-:W-:-:S06]  /*5a50*/  IMAD.MOV.U32 R32, RZ, RZ, R131 ;  /* 0x000000ffff207224 */ /* 0x000fcc00078e0083 */
[----:B------:R-:W-:Y:S01]  /*5a60*/  MOV R108, R190 ;  /* 0x000000be006c7202 */ /* 0x000fe20000000f00 */
[----:B------:R-:W-:Y:S01]  /*5a70*/  IMAD.MOV.U32 R190, RZ, RZ, R198 ;  /* 0x000000ffffbe7224 */ /* 0x000fe200078e00c6 */
[----:B------:R-:W-:Y:S01]  /*5a80*/  MOV R198, R200 ;  /* 0x000000c800c67202 */ /* 0x000fe20000000f00 */
[----:B------:R-:W-:Y:S01]  /*5a90*/  IMAD.MOV.U32 R34, RZ, RZ, R127 ;  /* 0x000000ffff227224 */ /* 0x000fe200078e007f */
[----:B------:R-:W-:Y:S01]  /*5aa0*/  MOV R200, R121 ;  /* 0x0000007900c87202 */ /* 0x000fe20000000f00 */
[----:B------:R-:W-:Y:S01]  /*5ab0*/  IMAD.MOV.U32 R111, RZ, RZ, R120 ;  /* 0x000000ffff6f7224 */ /* 0x000fe200078e0078 */
[----:B------:R-:W-:Y:S01]  /*5ac0*/  HMMA.16816.F32.BF16 R124, R4, R24, R96 ;  /* 0x00000018047c723c */ /* 0x000fe20000041860 */
[----:B------:R-:W-:Y:S01]  /*5ad0*/  MOV R110, R197 ;  /* 0x000000c5006e7202 */ /* 0x000fe20000000f00 */
[----:B------:R-:W-:Y:S01]  /*5ae0*/  IMAD.MOV.U32 R35, RZ, RZ, R203 ;  /* 0x000000ffff237224 */ /* 0x000fe200078e00cb */
[----:B------:R-:W-:Y:S01]  /*5af0*/  MOV R203, R2 ;  /* 0x0000000200cb7202 */ /* 0x000fe20000000f00 */
[----:B------:R-:W-:-:S02]  /*5b00*/  IMAD.MOV.U32 R197, RZ, RZ, R199 ;  /* 0x000000ffffc57224 */ /* 0x000fc400078e00c7 */
[----:B------:R-:W-:Y:S02]  /*5b10*/  IMAD.MOV.U32 R109, RZ, RZ, R196 ;  /* 0x000000ffff6d7224 */ /* 0x000fe400078e00c4 */
[C---:B---3--:R-:W-:Y:S01]  /*5b20*/  HMMA.16816.F32.BF16 R120, R4.reuse, R20, R88 ;  /* 0x000000140478723c */ /* 0x048fe20000041858 */
[----:B------:R-:W-:Y:S02]  /*5b30*/  IMAD.MOV.U32 R24, RZ, RZ, R195 ;  /* 0x000000ffff187224 */ /* 0x000fe400078e00c3 */
[----:B------:R-:W-:Y:S01]  /*5b40*/  IMAD.MOV.U32 R199, RZ, RZ, R202 ;  /* 0x000000ffffc77224 */ /* 0x000fe200078e00ca */
[----:B------:R-:W-:Y:S01]  /*5b50*/  MOV R202, R130 ;  /* 0x0000008200ca7202 */ /* 0x000fe20000000f00 */
[----:B------:R-:W-:Y:S02]  /*5b60*/  FFMA.FTZ R2, R207, c[0x0][0x2d0], -R12 ;  /* 0x0000b400cf027a23 */ /* 0x000fe4000001080c */
[----:B------:R-:W-:Y:S01]  /*5b70*/  IMAD.MOV.U32 R196, RZ, RZ, R128 ;  /* 0x000000ffffc47224 */ /* 0x000fe200078e0080 */
[----:B-1----:R-:W-:Y:S01]  /*5b80*/  HMMA.16816.F32.BF16 R96, R4, R16, R72 ;  /* 0x000000100460723c */ /* 0x002fe20000041848 */
[----:B------:R-:W-:-:S02]  /*5b90*/  IMAD.MOV.U32 R195, RZ, RZ, R129 ;  /* 0x000000ffffc37224 */ /* 0x000fc400078e0081 */
[----:B------:R-:W-:Y:S01]  /*5ba0*/  IMAD.MOV.U32 R25, RZ, RZ, R189 ;  /* 0x000000ffff197224 */ /* 0x000fe200078e00bd */
[----:B------:R-:W-:-:S04]  /*5bb0*/  MOV R189, R251 ;  /* 0x000000fb00bd7202 */ /* 0x000fc80000000f00 */
[C---:B------:R-:W-:Y:S01]  /*5bc0*/  HMMA.16816.F32.BF16 R88, R4.reuse, R18, R56 ;  /* 0x000000120458723c */ /* 0x040fe20000041838 */
[----:B------:R-:W1:Y:S07]  /*5bd0*/  LDSM.16.MT88.4 R16, [R215+0xa100] ;  /* 0x00a10000d710783b */ /* 0x000e6e0000004200 */
[C---:B--2---:R-:W-:Y:S08]  /*5be0*/  HMMA.16816.F32.BF16 R72, R4.reuse, R8, R52 ;  /* 0x000000080448723c */ /* 0x044ff00000041834 */
[C---:B------:R-:W-:Y:S01]  /*5bf0*/  HMMA.16816.F32.BF16 R64, R4.reuse, R10, R64 ;  /* 0x0000000a0440723c */ /* 0x040fe20000041840 */
[----:B------:R-:W2:Y:S07]  /*5c00*/  LDSM.16.MT88.4 R8, [R216+0xa100] ;  /* 0x00a10000d808783b */ /* 0x000eae0000004200 */
[C---:B------:R-:W-:Y:S07]  /*5c10*/  HMMA.16816.F32.BF16 R128, R4.reuse, R26, R112 ;  /* 0x0000001a0480723c */ /* 0x040fee0000041870 */
[----:B------:R-:W-:Y:S01]  /*5c20*/  IMAD.MOV.U32 R115, RZ, RZ, R248 ;  /* 0x000000ffff737224 */ /* 0x000fe200078e00f8 */
[----:B------:R-:W-:Y:S01]  /*5c30*/  MOV R113, R250 ;  /* 0x000000fa00717202 */ /* 0x000fe20000000f00 */
[----:B------:R3:W-:Y:S01]  /*5c40*/  MUFU.EX2 R248, R2 ;  /* 0x0000000200f87308 */ /* 0x0007e20000000800 */
[----:B------:R-:W-:Y:S01]  /*5c50*/  HMMA.16816.F32.BF16 R100, R4, R22, R76 ;  /* 0x000000160464723c */ /* 0x000fe2000004184c */
[----:B------:R-:W-:Y:S01]  /*5c60*/  LDSM.16.MT88.4 R20, [R214+0x1900] ;  /* 0x00190000d614783b */ /* 0x000fe20000004200 */
[----:B------:R-:W-:-:S02]  /*5c70*/  IMAD.MOV.U32 R112, RZ, RZ, R249 ;  /* 0x000000ffff707224 */ /* 0x000fc400078e00f9 */
[----:B------:R-:W-:-:S03]  /*5c80*/  IMAD.MOV.U32 R114, RZ, RZ, R34 ;  /* 0x000000ffff727224 */ /* 0x000fc600078e0022 */
[----:B------:R-:W-:Y:S01]  /*5c90*/  MOV R79, R24 ;  /* 0x00000018004f7202 */ /* 0x000fe20000000f00 */
[----:B-1----:R-:W-:Y:S01]  /*5ca0*/  HMMA.16816.F32.BF16 R40, R4, R16, R40 ;  /* 0x000000100428723c */ /* 0x002fe20000041828 */
[----:B---3--:R-:W-:-:S07]  /*5cb0*/  FFMA.FTZ R2, R206, c[0x0][0x2d0], -R12 ;  /* 0x0000b400ce027a23 */ /* 0x008fce000001080c */
[C---:B------:R-:W-:Y:S01]  /*5cc0*/  HMMA.16816.F32.BF16 R36, R4.reuse, R18, R36 ;  /* 0x000000120424723c */ /* 0x040fe20000041824 */
[----:B------:R-:W-:Y:S01]  /*5cd0*/  LDSM.16.MT88.4 R16, [R216+0x1900] ;  /* 0x00190000d810783b */ /* 0x000fe20000004200 */
[----:B------:R1:W-:Y:S06]  /*5ce0*/  MUFU.EX2 R251, R2 ;  /* 0x0000000200fb7308 */ /* 0x0003ec0000000800 */
[C---:B--2---:R-:W-:Y:S08]  /*5cf0*/  HMMA.16816.F32.BF16 R48, R4.reuse, R8, R48 ;  /* 0x000000080430723c */ /* 0x044ff00000041830 */
[----:B------:R-:W-:Y:S01]  /*5d00*/  HMMA.16816.F32.BF16 R44, R4, R10, R44 ;  /* 0x0000000a042c723c */ /* 0x000fe2000004182c */
[----:B------:R-:W-:Y:S01]  /*5d10*/  LDSM.16.MT88.4 R8, [R215+0x1900] ;  /* 0x00190000d708783b */ /* 0x000fe20000004200 */
[----:B-1----:R-:W-:-:S02]  /*5d20*/  FFMA.FTZ R2, R204, c[0x0][0x2d0], -R12 ;  /* 0x0000b400cc027a23 */ /* 0x002fc4000001080c */
[----:B------:R-:W-:Y:S02]  /*5d30*/  IMAD.MOV.U32 R204, RZ, RZ, R115 ;  /* 0x000000ffffcc7224 */ /* 0x000fe400078e0073 */
[----:B------:R1:W-:Y:S01]  /*5d40*/  MUFU.EX2 R250, R2 ;  /* 0x0000000200fa7308 */ /* 0x0003e20000000800 */
[----:B------:R-:W-:Y:S01]  /*5d50*/  IMAD.MOV.U32 R115, RZ, RZ, R25 ;  /* 0x000000ffff737224 */ /* 0x000fe200078e0019 */
[C---:B------:R-:W-:Y:S01]  /*5d60*/  HMMA.16816.F32.BF16 R60, R4.reuse, R28, R60 ;  /* 0x0000001c043c723c */ /* 0x040fe2000004183c */
[----:B------:R-:W2:Y:S07]  /*5d70*/  LDSM.16.MT88.4 R24, [R213+0x1900] ;  /* 0x00190000d518783b */ /* 0x000eae0000004200 */
[----:B------:R-:W-:Y:S01]  /*5d80*/  HMMA.16816.F32.BF16 R68, R4, R30, R68 ;  /* 0x0000001e0444723c */ /* 0x000fe20000041844 */
[----:B------:R-:W-:Y:S01]  /*5d90*/  LDSM.16.MT88.4 R28, [R214+0x7900] ;  /* 0x00790000d61c783b */ /* 0x000fe20000004200 */
[----:B-1----:R-:W-:-:S05]  /*5da0*/  FFMA.FTZ R2, R205, c[0x0][0x2d0], -R12 ;  /* 0x0000b400cd027a23 */ /* 0x002fca000001080c */
[--C-:B------:R-:W-:Y:S01]  /*5db0*/  FFMA.FTZ R4, R210, c[0x0][0x2d0], -R0.reuse ;  /* 0x0000b400d2047a23 */ /* 0x100fe20000010800 */
[----:B------:R-:W-:Y:S01]  /*5dc0*/  MOV R210, R32 ;  /* 0x0000002000d27202 */ /* 0x000fe20000000f00 */
[----:B------:R1:W3:Y:S08]  /*5dd0*/  MUFU.EX2 R249, R2 ;  /* 0x0000000200f97308 */ /* 0x0002f00000000800 */
[----:B------:R4:W-:Y:S01]  /*5de0*/  MUFU.EX2 R205, R4 ;  /* 0x0000000400cd7308 */ /* 0x0009e20000000800 */
[----:B-1----:R-:W-:Y:S01]  /*5df0*/  FFMA.FTZ R2, R208, c[0x0][0x2d0], -R0 ;  /* 0x0000b400d0027a23 */ /* 0x002fe20000010800 */
[----:B---3--:R-:W-:-:S06]  /*5e00*/  F2FP.BF16.PACK_AB R6, R249, R250 ;  /* 0x000000faf906723e */ /* 0x008fcc00000010ff */
[----:B------:R1:W-:Y:S01]  /*5e10*/  MUFU.EX2 R208, R2 ;  /* 0x0000000200d07308 */ /* 0x0003e20000000800 */
[----:B----4-:R-:W-:Y:S01]  /*5e20*/  F2FP.BF16.PACK_AB R4, R251, R248 ;  /* 0x000000f8fb04723e */ /* 0x010fe200000010ff */
[----:B-1----:R-:W-:Y:S02]  /*5e30*/  FFMA.FTZ R2, R209, c[0x0][0x2d0], -R0 ;  /* 0x0000b400d1027a23 */ /* 0x002fe40000010800 */
[----:B------:R-:W-:-:S04]  /*5e40*/  IMAD.MOV.U32 R209, RZ, RZ, R35 ;  /* 0x000000ffffd17224 */ /* 0x000fc800078e0023 */
[----:B------:R1:W3:Y:S02]  /*5e50*/  MUFU.EX2 R207, R2 ;  /* 0x0000000200cf7308 */ /* 0x0002e40000000800 */
[----:B-1----:R-:W-:Y:S01]  /*5e60*/  FFMA.FTZ R2, R211, c[0x0][0x2d0], -R0 ;  /* 0x0000b400d3027a23 */ /* 0x002fe20000010800 */
[----:B---3--:R-:W-:Y:S01]  /*5e70*/  F2FP.BF16.PACK_AB R5, R207, R208 ;  /* 0x000000d0cf05723e */ /* 0x008fe200000010ff */
[----:B------:R-:W-:-:S04]  /*5e80*/  IMAD.MOV.U32 R211, RZ, RZ, R33 ;  /* 0x000000ffffd37224 */ /* 0x000fc800078e0021 */
[----:B------:R-:W1:Y:S01]  /*5e90*/  MUFU.EX2 R206, R2 ;  /* 0x0000000200ce7308 */ /* 0x000e620000000800 */
[----:B------:R-:W3:Y:S01]  /*5ea0*/  LDSM.16.MT88.4 R32, [R213+0x4900] ;  /* 0x00490000d520783b */ /* 0x000ee20000004200 */
[----:B-1----:R-:W-:Y:S01]  /*5eb0*/  F2FP.BF16.PACK_AB R7, R206, R205 ;  /* 0x000000cdce07723e */ /* 0x002fe200000010ff */
[----:B------:R-:W-:-:S06]  /*5ec0*/  IMAD.MOV.U32 R2, RZ, RZ, R79 ;  /* 0x000000ffff027224 */ /* 0x000fcc00078e004f */
[C---:B--2---:R-:W-:Y:S08]  /*5ed0*/  HMMA.16816.F32.BF16 R136, R4.reuse, R24, R136 ;  /* 0x000000180488723c */ /* 0x044ff00000041888 */
[C---:B------:R-:W-:Y:S01]  /*5ee0*/  HMMA.16816.F32.BF16 R52, R4.reuse, R26, R80 ;  /* 0x0000001a0434723c */ /* 0x040fe20000041850 */
[----:B------:R-:W1:Y:S07]  /*5ef0*/  LDSM.16.MT88.4 R24, [R214+0x4900] ;  /* 0x00490000d618783b */ /* 0x000e6e0000004200 */
[C---:B------:R-:W-:Y:S08]  /*5f00*/  HMMA.16816.F32.BF16 R144, R4.reuse, R20, R144 ;  /* 0x000000140490723c */ /* 0x040ff00000041890 */
[C---:B------:R-:W-:Y:S01]  /*5f10*/  HMMA.16816.F32.BF16 R56, R4.reuse, R22, R84 ;  /* 0x000000160438723c */ /* 0x040fe20000041854 */
[----:B------:R-:W2:Y:S07]  /*5f20*/  LDSM.16.MT88.4 R20, [R216+0x4900] ;  /* 0x00490000d814783b */ /* 0x000eae0000004200 */
[C---:B------:R-:W-:Y:S08]  /*5f30*/  HMMA.16816.F32.BF16 R152, R4.reuse, R16, R152 ;  /* 0x000000100498723c */ /* 0x040ff00000041898 */
[C---:B------:R-:W-:Y:S01]  /*5f40*/  HMMA.16816.F32.BF16 R76, R4.reuse, R18, R92 ;  /* 0x00000012044c723c */ /* 0x040fe2000004185c */
[----:B------:R-:W4:Y:S06]  /*5f50*/  LDSM.16.MT88.4 R16, [R215+0x4900] ;  /* 0x00490000d710783b */ /* 0x000f2c0000004200 */
[----:B------:R-:W-:Y:S01]  /*5f60*/  MOV R94, R114 ;  /* 0x00000072005e7202 */ /* 0x000fe20000000f00 */
[----:B------:R-:W-:Y:S01]  /*5f70*/  HMMA.16816.F32.BF16 R160, R4, R8, R160 ;  /* 0x0000000804a0723c */ /* 0x000fe200000418a0 */
[----:B------:R-:W-:-:S02]  /*5f80*/  IMAD.MOV.U32 R95, RZ, RZ, R115 ;  /* 0x000000ffff5f7224 */ /* 0x000fc400078e0073 */
[----:B------:R-:W-:Y:S01]  /*5f90*/  IMAD.MOV.U32 R92, RZ, RZ, R211 ;  /* 0x000000ffff5c7224 */ /* 0x000fe200078e00d3 */
[----:B------:R-:W-:Y:S01]  /*5fa0*/  MOV R211, R209 ;  /* 0x000000d100d37202 */ /* 0x000fe20000000f00 */
[----:B------:R-:W-:Y:S02]  /*5fb0*/  IMAD.MOV.U32 R93, RZ, RZ, R210 ;  /* 0x000000ffff5d7224 */ /* 0x000fe400078e00d2 */
[----:B------:R-:W-:Y:S01]  /*5fc0*/  IMAD.MOV.U32 R209, RZ, RZ, R108 ;  /* 0x000000ffffd17224 */ /* 0x000fe200078e006c */
[----:B------:R-:W-:Y:S01]  /*5fd0*/  HMMA.16816.F32.BF16 R80, R4, R10, R104 ;  /* 0x0000000a0450723c */ /* 0x000fe20000041868 */
[----:B------:R-:W4:Y:S01]  /*5fe0*/  LDSM.16.MT88.4 R8, [R213+0x7900] ;  /* 0x00790000d508783b */ /* 0x000f220000004200 */
[----:B------:R-:W-:-:S06]  /*5ff0*/  IMAD.MOV.U32 R210, RZ, RZ, R110 ;  /* 0x000000ffffd27224 */ /* 0x000fcc00078e006e */
[C---:B---3--:R-:W-:Y:S08]  /*6000*/  HMMA.16816.F32.BF16 R168, R4.reuse, R32, R168 ;  /* 0x0000002004a8723c */ /* 0x048ff000000418a8 */
[C---:B------:R-:W-:Y:S07]  /*6010*/  HMMA.16816.F32.BF16 R32, R4.reuse, R34, R184 ;  /* 0x000000220420723c */ /* 0x040fee00000418b8 */
[----:B------:R-:W-:Y:S01]  /*6020*/  IMAD.MOV.U32 R185, RZ, RZ, R112 ;  /* 0x000000ffffb97224 */ /* 0x000fe200078e0070 */
[----:B-1----:R-:W-:Y:S01]  /*6030*/  HMMA.16816.F32.BF16 R84, R4, R26, R180 ;  /* 0x0000001a0454723c */ /* 0x002fe200000418b4 */
[----:B------:R-:W-:Y:S01]  /*6040*/  IMAD.MOV.U32 R184, RZ, RZ, R113 ;  /* 0x000000ffffb87224 */ /* 0x000fe200078e0071 */
[----:B------:R-:W-:Y:S01]  /*6050*/  MOV R187, R2 ;  /* 0x0000000200bb7202 */ /* 0x000fe20000000f00 */
[----:B------:R-:W-:Y:S01]  /*6060*/  IMAD.MOV.U32 R2, RZ, RZ, R111 ;  /* 0x000000ffff027224 */ /* 0x000fe200078e006f */
[----:B------:R-:W-:-:S03]  /*6070*/  MOV R186, R109 ;  /* 0x0000006d00ba7202 */ /* 0x000fc60000000f00 */
[----:B------:R-:W-:Y:S01]  /*6080*/  FFMA.FTZ R2, R2, c[0x0][0x2d0], -R12 ;  /* 0x0000b40002027a23 */ /* 0x000fe2000001080c */
[C---:B--2---:R-:W-:Y:S08]  /*6090*/  HMMA.16816.F32.BF16 R104, R4.reuse, R20, R172 ;  /* 0x000000140468723c */ /* 0x044ff000000418ac */
[C---:B----4-:R-:W-:Y:S08]  /*60a0*/  HMMA.16816.F32.BF16 R112, R4.reuse, R16, R156 ;  /* 0x000000100470723c */ /* 0x050ff0000004189c */
[C---:B------:R-:W-:Y:S01]  /*60b0*/  HMMA.16816.F32.BF16 R116, R4.reuse, R18, R116 ;  /* 0x000000120474723c */ /* 0x040fe20000041874 */
[----:B------:R-:W1:Y:S07]  /*60c0*/  LDSM.16.MT88.4 R16, [R216+0x7900] ;  /* 0x00790000d810783b */ /* 0x000e6e0000004200 */
[C---:B------:R-:W-:Y:S08]  /*60d0*/  HMMA.16816.F32.BF16 R172, R4.reuse, R8, R148 ;  /* 0x0000000804ac723c */ /* 0x040ff00000041894 */
[C---:B------:R-:W-:Y:S01]  /*60e0*/  HMMA.16816.F32.BF16 R180, R4.reuse, R10, R140 ;  /* 0x0000000a04b4723c */ /* 0x040fe2000004188c */
[----:B------:R-:W2:Y:S07]  /*60f0*/  LDSM.16.MT88.4 R8, [R215+0x7900] ;  /* 0x00790000d708783b */ /* 0x000eae0000004200 */
[C---:B------:R-:W-:Y:S01]  /*6100*/  HMMA.16816.F32.BF16 R108, R4.reuse, R22, R164 ;  /* 0x00000016046c723c */ /* 0x040fe200000418a4 */
[----:B------:R-:W3:Y:S07]  /*6110*/  LDSM.16.MT88.4 R20, [R213+0xa900] ;  /* 0x00a90000d514783b */ /* 0x000eee0000004200 */
[C---:B------:R-:W-:Y:S07]  /*6120*/  HMMA.16816.F32.BF16 R156, R4.reuse, R30, R128 ;  /* 0x0000001e049c723c */ /* 0x040fee0000041880 */
[----:B------:R-:W-:Y:S01]  /*6130*/  IMAD.MOV.U32 R30, RZ, RZ, R94 ;  /* 0x000000ffff1e7224 */ /* 0x000fe200078e005e */
[----:B------:R-:W-:Y:S01]  /*6140*/  HMMA.16816.F32.BF16 R164, R4, R28, R124 ;  /* 0x0000001c04a4723c */ /* 0x000fe2000004187c */
[----:B------:R-:W-:-:S06]  /*6150*/  MOV R31, R95 ;  /* 0x0000005f001f7202 */ /* 0x000fcc0000000f00 */
[----:B------:R-:W-:Y:S01]  /*6160*/  MOV R28, R92 ;  /* 0x0000005c001c7202 */ /* 0x000fe20000000f00 */
[C---:B------:R-:W-:Y:S01]  /*6170*/  HMMA.16816.F32.BF16 R176, R4.reuse, R24, R176 ;  /* 0x0000001804b0723c */ /* 0x040fe200000418b0 */
[----:B------:R-:W-:Y:S01]  /*6180*/  IMAD.MOV.U32 R29, RZ, RZ, R93 ;  /* 0x000000ffff1d7224 */ /* 0x000fe200078e005d */
[----:B------:R-:W4:Y:S06]  /*6190*/  LDSM.16.MT88.4 R24, [R214+0xa900] ;  /* 0x00a90000d618783b */ /* 0x000f2c0000004200 */
[C---:B-1----:R-:W-:Y:S07]  /*61a0*/  HMMA.16816.F32.BF16 R148, R4.reuse, R16, R120 ;  /* 0x000000100494723c */ /* 0x042fee0000041878 */
[----:B------:R-:W-:Y:S01]  /*61b0*/  IMAD.MOV.U32 R16, RZ, RZ, R30 ;  /* 0x000000ffff107224 */ /* 0x000fe200078e001e */
[----:B--2---:R-:W-:Y:S01]  /*61c0*/  HMMA.16816.F32.BF16 R128, R4, R8, R96 ;  /* 0x000000080480723c */ /* 0x004fe20000041860 */
[----:B------:R-:W-:Y:S01]  /*61d0*/  MOV R30, R28 ;  /* 0x0000001c001e7202 */ /* 0x000fe20000000f00 */
[----:B------:R-:W-:-:S02]  /*61e0*/  IMAD.MOV.U32 R17, RZ, RZ, R31 ;  /* 0x000000ffff117224 */ /* 0x000fc400078e001f */
[----:B------:R-:W-:Y:S02]  /*61f0*/  IMAD.MOV.U32 R28, RZ, RZ, R184 ;  /* 0x000000ffff1c7224 */ /* 0x000fe400078e00b8 */
[----:B------:R-:W-:Y:S01]  /*6200*/  IMAD.MOV.U32 R31, RZ, RZ, R29 ;  /* 0x000000ffff1f7224 */ /* 0x000fe200078e001d */
[----:B------:R-:W-:Y:S01]  /*6210*/  MOV R29, R185 ;  /* 0x000000b9001d7202 */ /* 0x000fe20000000f00 */
[----:B------:R-:W-:Y:S01]  /*6220*/  HMMA.16816.F32.BF16 R124, R4, R10, R88 ;  /* 0x0000000a047c723c */ /* 0x000fe20000041858 */
[----:B------:R-:W1:Y:S01]  /*6230*/  LDSM.16.MT88.4 R8, [R216+0xa900] ;  /* 0x00a90000d808783b */ /* 0x000e620000004200 */
[----:B------:R-:W-:Y:S01]  /*6240*/  IMAD.MOV.U32 R184, RZ, RZ, R187 ;  /* 0x000000ffffb87224 */ /* 0x000fe200078e00bb */
[----:B------:R-:W-:Y:S01]  /*6250*/  MOV R187, R191 ;  /* 0x000000bf00bb7202 */ /* 0x000fe20000000f00 */
[----:B------:R-:W-:Y:S02]  /*6260*/  IMAD.MOV.U32 R185, RZ, RZ, R204 ;  /* 0x000000ffffb97224 */ /* 0x000fe400078e00cc */
[----:B------:R-:W-:-:S02]  /*6270*/  IMAD.MOV.U32 R191, RZ, RZ, R193 ;  /* 0x000000ffffbf7224 */ /* 0x000fc400078e00c1 */
[C---:B------:R-:W-:Y:S01]  /*6280*/  HMMA.16816.F32.BF16 R140, R4.reuse, R18, R100 ;  /* 0x00000012048c723c */ /* 0x040fe20000041864 */
[----:B------:R-:W-:Y:S01]  /*6290*/  IMAD.MOV.U32 R204, RZ, RZ, R192 ;  /* 0x000000ffffcc7224 */ /* 0x000fe200078e00c0 */
[----:B------:R-:W-:Y:S01]  /*62a0*/  MOV R192, R194 ;  /* 0x000000c200c07202 */ /* 0x000fe20000000f00 */
[----:B------:R-:W-:Y:S02]  /*62b0*/  IMAD.MOV.U32 R193, RZ, RZ, R201 ;  /* 0x000000ffffc17224 */ /* 0x000fe400078e00c9 */
[----:B------:R2:W-:Y:S01]  /*62c0*/  MUFU.EX2 R201, R2 ;  /* 0x0000000200c97308 */ /* 0x0005e20000000800 */
[----:B------:R-:W-:Y:S01]  /*62d0*/  IMAD.MOV.U32 R194, RZ, RZ, R219 ;  /* 0x000000ffffc27224 */ /* 0x000fe200078e00db */
[----:B------:R-:W-:Y:S01]  /*62e0*/  MOV R103, R17 ;  /* 0x0000001100677202 */ /* 0x000fe20000000f00 */
[----:B------:R-:W-:Y:S01]  /*62f0*/  IMAD.MOV.U32 R17, RZ, RZ, R31 ;  /* 0x000000ffff117224 */ /* 0x000fe200078e001f */
[----:B---3--:R-:W-:Y:S01]  /*6300*/  HMMA.16816.F32.BF16 R120, R4, R20, R72 ;  /* 0x000000140478723c */ /* 0x008fe20000041848 */
[----:B------:R-:W-:Y:S01]  /*6310*/  IMAD.MOV.U32 R31, RZ, RZ, R29 ;  /* 0x000000ffff1f7224 */ /* 0x000fe200078e001d */
[----:B------:R-:W-:Y:S01]  /*6320*/  MOV R29, R185 ;  /* 0x000000b9001d7202 */ /* 0x000fe20000000f00 */
[----:B------:R-:W-:Y:S01]  /*6330*/  IMAD.MOV.U32 R185, RZ, RZ, R204 ;  /* 0x000000ffffb97224 */ /* 0x000fe200078e00cc */
[----:B------:R3:W5:Y:S01]  /*6340*/  LDL.LU R219, [R1+0x3c] ;  /* 0x00003c0001db7983 */ /* 0x0007620000300800 */
[----:B------:R-:W-:Y:S01]  /*6350*/  IMAD.MOV.U32 R204, RZ, RZ, R192 ;  /* 0x000000ffffcc7224 */ /* 0x000fe200078e00c0 */
[----:B------:R-:W-:-:S02]  /*6360*/  MOV R192, R194 ;  /* 0x000000c200c07202 */ /* 0x000fc40000000f00 */
[----:B------:R-:W-:Y:S01]  /*6370*/  HMMA.16816.F32.BF16 R92, R4, R22, R64 ;  /* 0x00000016045c723c */ /* 0x000fe20000041840 */
[----:B--2---:R-:W-:Y:S01]  /*6380*/  FFMA.FTZ R2, R16, c[0x0][0x2d0], -R12 ;  /* 0x0000b40010027a23 */ /* 0x004fe2000001080c */
[----:B------:R-:W2:Y:S01]  /*6390*/  LDSM.16.MT88.4 R20, [R215+0xa900] ;  /* 0x00a90000d714783b */ /* 0x000ea20000004200 */
[----:B------:R-:W-:Y:S01]  /*63a0*/  IMAD.MOV.U32 R16, RZ, RZ, R30 ;  /* 0x000000ffff107224 */ /* 0x000fe200078e001e */
[----:B------:R-:W-:Y:S01]  /*63b0*/  MOV R30, R28 ;  /* 0x0000001c001e7202 */ /* 0x000fe20000000f00 */
[----:B------:R-:W-:-:S03]  /*63c0*/  IMAD.MOV.U32 R28, RZ, RZ, R184 ;  /* 0x000000ffff1c7224 */ /* 0x000fc600078e00b8 */
[----:B----4-:R-:W-:Y:S01]  /*63d0*/  HMMA.16816.F32.BF16 R72, R4, R24, R60 ;  /* 0x000000180448723c */ /* 0x010fe2000004183c */
[----:B------:R-:W-:Y:S01]  /*63e0*/  IMAD.MOV.U32 R184, RZ, RZ, R187 ;  /* 0x000000ffffb87224 */ /* 0x000fe200078e00bb */
[----:B------:R-:W-:Y:S01]  /*63f0*/  MOV R187, R191 ;  /* 0x000000bf00bb7202 */ /* 0x000fe20000000f00 */
[----:B------:R-:W-:Y:S02]  /*6400*/  IMAD.MOV.U32 R194, RZ, RZ, R202 ;  /* 0x000000ffffc27224 */ /* 0x000fe400078e00ca */
[----:B------:R4:W1:Y:S01]  /*6410*/  MUFU.EX2 R202, R2 ;  /* 0x0000000200ca7308 */ /* 0x0008620000000800 */
[----:B------:R-:W-:Y:S01]  /*6420*/  IMAD.MOV.U32 R191, RZ, RZ, R193 ;  /* 0x000000ffffbf7224 */ /* 0x000fe200078e00c1 */
[----:B------:R-:W-:Y:S01]  /*6430*/  MOV R101, R16 ;  /* 0x0000001000657202 */ /* 0x000fe20000000f00 */
[----:B------:R-:W-:Y:S01]  /*6440*/  IMAD.MOV.U32 R102, RZ, RZ, R17 ;  /* 0x000000ffff667224 */ /* 0x000fe200078e0011 */
[----:B------:R-:W-:Y:S01]  /*6450*/  MOV R16, R31 ;  /* 0x0000001f00107202 */ /* 0x000fe20000000f00 */
[----:B------:R-:W-:Y:S01]  /*6460*/  IMAD.MOV.U32 R17, RZ, RZ, R28 ;  /* 0x000000ffff117224 */ /* 0x000fe200078e001c */
[----:B------:R-:W-:Y:S01]  /*6470*/  MOV R31, R185 ;  /* 0x000000b9001f7202 */ /* 0x000fe20000000f00 */
[----:B------:R-:W-:Y:S01]  /*6480*/  IMAD.MOV.U32 R28, RZ, RZ, R184 ;  /* 0x000000ffff1c7224 */ /* 0x000fe200078e00b8 */
[----:B------:R-:W-:Y:S01]  /*6490*/  MOV R184, R204 ;  /* 0x000000cc00b87202 */ /* 0x000fe20000000f00 */
[----:B------:R-:W-:-:S02]  /*64a0*/  IMAD.MOV.U32 R185, RZ, RZ, R191 ;  /* 0x000000ffffb97224 */ /* 0x000fc400078e00bf */
[----:B----4-:R-:W-:Y:S02]  /*64b0*/  FFMA.FTZ R2, R103, c[0x0][0x2d0], -R12 ;  /* 0x0000b40067027a23 */ /* 0x010fe4000001080c */
[----:B------:R-:W-:Y:S02]  /*64c0*/  IMAD.MOV.U32 R103, RZ, RZ, R30 ;  /* 0x000000ffff677224 */ /* 0x000fe400078e001e */
[----:B------:R-:W-:Y:S01]  /*64d0*/  IMAD.MOV.U32 R30, RZ, RZ, R187 ;  /* 0x000000ffff1e7224 */ /* 0x000fe200078e00bb */
[----:B------:R-:W-:Y:S01]  /*64e0*/  MOV R187, R192 ;  /* 0x000000c000bb7202 */ /* 0x000fe20000000f00 */
[----:B------:R-:W-:Y:S02]  /*64f0*/  IMAD.MOV.U32 R192, RZ, RZ, R203 ;  /* 0x000000ffffc07224 */ /* 0x000fe400078e00cb */
[----:B------:R4:W-:Y:S01]  /*6500*/  MUFU.EX2 R203, R2 ;  /* 0x0000000200cb7308 */ /* 0x0009e20000000800 */
[----:B------:R-:W-:Y:S01]  /*6510*/  MOV R100, R103 ;  /* 0x0000006700647202 */ /* 0x000fe20000000f00 */
[----:B------:R-:W-:Y:S01]  /*6520*/  IMAD.MOV.U32 R103, RZ, RZ, R184 ;  /* 0x000000ffff677224 */ /* 0x000fe200078e00b8 */
[----:B------:R-:W-:Y:S01]  /*6530*/  MOV R184, R185 ;  /* 0x000000b900b87202 */ /* 0x000fe20000000f00 */
[----:B------:R-:W-:Y:S01]  /*6540*/  IMAD.MOV.U32 R99, RZ, RZ, R102 ;  /* 0x000000ffff637224 */ /* 0x000fe200078e0066 */
[----:B------:R-:W-:Y:S01]  /*6550*/  MOV R102, R17 ;  /* 0x0000001100667202 */ /* 0x000fe20000000f00 */
[----:B------:R-:W-:Y:S01]  /*6560*/  IMAD.MOV.U32 R185, RZ, RZ, R187 ;  /* 0x000000ffffb97224 */ /* 0x000fe200078e00bb */
[----:B------:R-:W-:Y:S01]  /*6570*/  MOV R187, R200 ;  /* 0x000000c800bb7202 */ /* 0x000fe20000000f00 */
[----:B----4-:R-:W-:-:S04]  /*6580*/  FFMA.FTZ R2, R252, c[0x0][0x2d0], -R12 ;  /* 0x0000b400fc027a23 */ /* 0x010fc8000001080c */
[----:B------:R4:W2:Y:S01]  /*6590*/  MUFU.EX2 R204, R2 ;  /* 0x0000000200cc7308 */ /* 0x0008a20000000800 */
[----:B-1----:R-:W-:Y:S01]  /*65a0*/  HMMA.16816.F32.BF16 R60, R4, R8, R48 ;  /* 0x00000008043c723c */ /* 0x002fe20000041830 */
[----:B----4-:R-:W-:Y:S02]  /*65b0*/  FFMA.FTZ R2, R101, c[0x0][0x2d0], -R0 ;  /* 0x0000b40065027a23 */ /* 0x010fe40000010800 */
[----:B------:R-:W-:-:S04]  /*65c0*/  IMAD.MOV.U32 R101, RZ, RZ, R16 ;  /* 0x000000ffff657224 */ /* 0x000fc800078e0010 */
[----:B------:R1:W-:Y:S01]  /*65d0*/  MUFU.EX2 R200, R2 ;  /* 0x0000000200c87308 */ /* 0x0003e20000000800 */
[----:B------:R-:W4:Y:S01]  /*65e0*/  LDSM.16.MT88.4 R16, [R213+0x2100] ;  /* 0x00210000d510783b */ /* 0x000f220000004200 */
[----:B------:R-:W-:Y:S03]  /*65f0*/  HMMA.16816.F32.BF16 R44, R4, R10, R44 ;  /* 0x0000000a042c723c */ /* 0x000fe6000004182c */
[----:B------:R-:W2:Y:S01]  /*6600*/  LDSM.16.MT88.4 R8, [R214+0x2100] ;  /* 0x00210000d608783b */ /* 0x000ea20000004200 */
[----:B-1----:R-:W-:Y:S02]  /*6610*/  FFMA.FTZ R2, R99, c[0x0][0x2d0], -R0 ;  /* 0x0000b40063027a23 */ /* 0x002fe40000010800 */
[----:B------:R-:W-:Y:S01]  /*6620*/  IMAD.MOV.U32 R99, RZ, RZ, R100 ;  /* 0x000000ffff637224 */ /* 0x000fe200078e0064 */
[----:B------:R-:W-:Y:S01]  /*6630*/  MOV R100, R101 ;  /* 0x0000006500647202 */ /* 0x000fe20000000f00 */
[----:B------:R-:W-:Y:S01]  /*6640*/  IMAD.MOV.U32 R101, RZ, RZ, R102 ;  /* 0x000000ffff657224 */ /* 0x000fe200078e0066 */
[----:B------:R-:W-:Y:S01]  /*6650*/  MOV R102, R103 ;  /* 0x0000006700667202 */ /* 0x000fe20000000f00 */
[----:B------:R-:W-:Y:S01]  /*6660*/  IMAD.MOV.U32 R103, RZ, RZ, R184 ;  /* 0x000000ffff677224 */ /* 0x000fe200078e00b8 */
[----:B------:R-:W-:Y:S01]  /*6670*/  MOV R184, R185 ;  /* 0x000000b900b87202 */ /* 0x000fe20000000f00 */
[----:B------:R-:W-:Y:S01]  /*6680*/  IMAD.MOV.U32 R185, RZ, RZ, R210 ;  /* 0x000000ffffb97224 */ /* 0x000fe200078e00d2 */
[----:B------:R-:W-:-:S02]  /*6690*/  MOV R210, R134 ;  /* 0x0000008600d27202 */ /* 0x000fc40000000f00 */
[----:B------:R1:W1:Y:S02]  /*66a0*/  MUFU.EX2 R134, R2 ;  /* 0x0000000200867308 */ /* 0x0002640000000800 */
[----:B-1----:R-:W-:-:S06]  /*66b0*/  FFMA.FTZ R2, R135, c[0x0][0x2d0], -R0 ;  /* 0x0000b40087027a23 */ /* 0x002fcc0000010800 */
[----:B------:R1:W-:Y:S02]  /*66c0*/  MUFU.EX2 R135, R2 ;  /* 0x0000000200877308 */ /* 0x0003e40000000800 */
[----:B-1----:R-:W-:Y:S02]  /*66d0*/  FFMA.FTZ R2, R99, c[0x0][0x2d0], -R0 ;  /* 0x0000b40063027a23 */ /* 0x002fe40000010800 */
[----:B------:R-:W-:Y:S01]  /*66e0*/  IMAD.MOV.U32 R99, RZ, RZ, R100 ;  /* 0x000000ffff637224 */ /* 0x000fe200078e0064 */
[----:B------:R-:W-:Y:S01]  /*66f0*/  MOV R100, R101 ;  /* 0x0000006500647202 */ /* 0x000fe20000000f00 */
[----:B------:R-:W-:Y:S01]  /*6700*/  IMAD.MOV.U32 R101, RZ, RZ, R102 ;  /* 0x000000ffff657224 */ /* 0x000fe200078e0066 */
[----:B------:R-:W-:Y:S01]  /*6710*/  MOV R102, R103 ;  /* 0x0000006700667202 */ /* 0x000fe20000000f00 */
[----:B------:R-:W-:Y:S01]  /*6720*/  IMAD.MOV.U32 R103, RZ, RZ, R184 ;  /* 0x000000ffff677224 */ /* 0x000fe200078e00b8 */
[----:B------:R-:W-:Y:S02]  /*6730*/  MOV R184, R133 ;  /* 0x0000008500b87202 */ /* 0x000fe40000000f00 */
[----:B------:R-:W1:Y:S01]  /*6740*/  MUFU.EX2 R133, R2 ;  /* 0x0000000200857308 */ /* 0x000e620000000800 */
[C---:B------:R-:W-:Y:S01]  /*6750*/  HMMA.16816.F32.BF16 R68, R4.reuse, R26, R68 ;  /* 0x0000001a0444723c */ /* 0x040fe20000041844 */
[----:B------:R-:W-:Y:S07]  /*6760*/  LDSM.16.MT88.4 R24, [R214+0x8100] ;  /* 0x00810000d618783b */ /* 0x000fee0000004200 */
[C---:B--2---:R-:W-:Y:S08]  /*6770*/  HMMA.16816.F32.BF16 R40, R4.reuse, R20, R40 ;  /* 0x000000140428723c */ /* 0x044ff00000041828 */
[----:B------:R-:W-:Y:S01]  /*6780*/  HMMA.16816.F32.BF16 R36, R4, R22, R36 ;  /* 0x000000160424723c */ /* 0x000fe20000041824 */
[----:B------:R-:W2:Y:S06]  /*6790*/  LDSM.16.MT88.4 R20, [R216+0x2100] ;  /* 0x00210000d814783b */ /* 0x000eac0000004200 */
[----:B------:R-:W-:-:S02]  /*67a0*/  F2FP.BF16.PACK_AB R4, R202, R201 ;  /* 0x000000c9ca04723e */ /* 0x000fc400000010ff */
[----:B------:R-:W-:Y:S02]  /*67b0*/  F2FP.BF16.PACK_AB R6, R204, R203 ;  /* 0x000000cbcc06723e */ /* 0x000fe400000010ff */
[----:B------:R-:W-:Y:S02]  /*67c0*/  F2FP.BF16.PACK_AB R5, R134, R200 ;  /* 0x000000c88605723e */ /* 0x000fe400000010ff */
[----:B-1----:R-:W-:-:S07]  /*67d0*/  F2FP.BF16.PACK_AB R7, R133, R135 ;  /* 0x000000878507723e */ /* 0x002fce00000010ff */
[C---:B----4-:R-:W-:Y:S08]  /*67e0*/  HMMA.16816.F32.BF16 R136, R4.reuse, R16, R136 ;  /* 0x000000100488723c */ /* 0x050ff00000041888 */
[C---:B------:R-:W-:Y:S01]  /*67f0*/  HMMA.16816.F32.BF16 R48, R4.reuse, R18, R52 ;  /* 0x000000120430723c */ /* 0x040fe20000041834 */
[----:B------:R-:W1:Y:S07]  /*6800*/  LDSM.16.MT88.4 R16, [R215+0x2100] ;  /* 0x00210000d710783b */ /* 0x000e6e0000004200 */
[C---:B------:R-:W-:Y:S08]  /*6810*/  HMMA.16816.F32.BF16 R144, R4.reuse, R8, R144 ;  /* 0x000000080490723c */ /* 0x040ff00000041890 */
[C---:B------:R-:W-:Y:S01]  /*6820*/  HMMA.16816.F32.BF16 R52, R4.reuse, R10, R56 ;  /* 0x0000000a0434723c */ /* 0x040fe20000041838 */
[----:B------:R-:W4:Y:S07]  /*6830*/  LDSM.16.MT88.4 R8, [R213+0x5100] ;  /* 0x00510000d508783b */ /* 0x000f2e0000004200 */
[C---:B--2---:R-:W-:Y:S08]  /*6840*/  HMMA.16816.F32.BF16 R152, R4.reuse, R20, R152 ;  /* 0x000000140498723c */ /* 0x044ff00000041898 */
[C---:B------:R-:W-:Y:S01]  /*6850*/  HMMA.16816.F32.BF16 R56, R4.reuse, R22, R76 ;  /* 0x000000160438723c */ /* 0x040fe2000004184c */
[----:B------:R-:W2:Y:S07]  /*6860*/  LDSM.16.MT88.4 R20, [R214+0x5100] ;  /* 0x00510000d614783b */ /* 0x000eae0000004200 */
[C---:B-1----:R-:W-:Y:S08]  /*6870*/  HMMA.16816.F32.BF16 R160, R4.reuse, R16, R160 ;  /* 0x0000001004a0723c */ /* 0x042ff000000418a0 */
[C---:B------:R-:W-:Y:S01]  /*6880*/  HMMA.16816.F32.BF16 R64, R4.reuse, R18, R80 ;  /* 0x000000120440723c */ /* 0x040fe20000041850 */
[----:B------:R-:W1:Y:S07]  /*6890*/  LDSM.16.MT88.4 R16, [R216+0x5100] ;  /* 0x00510000d810783b */ /* 0x000e6e0000004200 */
[C---:B----4-:R-:W-:Y:S08]  /*68a0*/  HMMA.16816.F32.BF16 R168, R4.reuse, R8, R168 ;  /* 0x0000000804a8723c */ /* 0x050ff000000418a8 */
[C---:B------:R-:W-:Y:S01]  /*68b0*/  HMMA.16816.F32.BF16 R76, R4.reuse, R10, R32 ;  /* 0x0000000a044c723c */ /* 0x040fe20000041820 */
[----:B------:R-:W4:Y:S04]  /*68c0*/  LDSM.16.MT88.4 R8, [R215+0x5100] ;  /* 0x00510000d708783b */ /* 0x000f280000004200 */
[----:B------:R-:W3:Y:S03]  /*68d0*/  LDSM.16.MT88.4 R32, [R213+0x8100] ;  /* 0x00810000d520783b */ /* 0x000ee60000004200 */
[----:B--2---:R-:W-:Y:S01]  /*68e0*/  HMMA.16816.F32.BF16 R80, R4, R22, R84 ;  /* 0x000000160450723c */ /* 0x004fe20000041854 */
[----:B------:R-:W-:Y:S01]  /*68f0*/  IMAD.MOV.U32 R2, RZ, RZ, R99 ;  /* 0x000000ffff027224 */ /* 0x000fe200078e0063 */
[----:B------:R-:W-:-:S06]  /*6900*/  MOV R252, R100 ;  /* 0x0000006400fc7202 */ /* 0x000fcc0000000f00 */
[C---:B------:R-:W-:Y:S01]  /*6910*/  HMMA.16816.F32.BF16 R176, R4.reuse, R20, R176 ;  /* 0x0000001404b0723c */ /* 0x040fe200000418b0 */
[----:B------:R-:W-:Y:S07]  /*6920*/  LDSM.16.MT88.4 R20, [R216+0x8100] ;  /* 0x00810000d814783b */ /* 0x000fee0000004200 */
[C---:B-1----:R-:W-:Y:S08]  /*6930*/  HMMA.16816.F32.BF16 R84, R4.reuse, R16, R104 ;  /* 0x000000100454723c */ /* 0x042ff00000041868 */
[C---:B------:R-:W-:Y:S01]  /*6940*/  HMMA.16816.F32.BF16 R88, R4.reuse, R18, R108 ;  /* 0x000000120458723c */ /* 0x040fe2000004186c */
[----:B------:R-:W1:Y:S07]  /*6950*/  LDSM.16.MT88.4 R16, [R215+0x8100] ;  /* 0x00810000d710783b */ /* 0x000e6e0000004200 */
[----:B----4-:R-:W-:Y:S07]  /*6960*/  HMMA.16816.F32.BF16 R96, R4, R8, R112 ;  /* 0x000000080460723c */ /* 0x010fee0000041870 */
[----:B------:R-:W-:Y:S01]  /*6970*/  IMAD.MOV.U32 R112, RZ, RZ, R101 ;  /* 0x000000ffff707224 */ /* 0x000fe200078e0065 */
[----:B------:R-:W-:Y:S01]  /*6980*/  MOV R113, R102 ;  /* 0x0000006600717202 */ /* 0x000fe20000000f00 */
[----:B------:R-:W-:-:S02]  /*6990*/  IMAD.MOV.U32 R114, RZ, RZ, R103 ;  /* 0x000000ffff727224 */ /* 0x000fc400078e0067 */
[----:B------:R-:W-:Y:S01]  /*69a0*/  HMMA.16816.F32.BF16 R100, R4, R10, R116 ;  /* 0x0000000a0464723c */ /* 0x000fe20000041874 */
[----:B------:R-:W2:Y:S01]  /*69b0*/  LDSM.16.MT88.4 R8, [R213+0xb100] ;  /* 0x00b10000d508783b */ /* 0x000ea20000004200 */
[----:B------:R-:W-:-:S05]  /*69c0*/  MOV R115, R30 ;  /* 0x0000001e00737202 */ /* 0x000fca0000000f00 */
[----:B------:R-:W-:Y:S01]  /*69d0*/  IMAD.MOV.U32 R117, RZ, RZ, R31 ;  /* 0x000000ffff757224 */ /* 0x000fe200078e001f */
[----:B------:R-:W-:Y:S01]  /*69e0*/  MOV R118, R28 ;  /* 0x0000001c00767202 */ /* 0x000fe20000000f00 */
[----:B------:R-:W-:Y:S01]  /*69f0*/  IMAD.MOV.U32 R119, RZ, RZ, R29 ;  /* 0x000000ffff777224 */ /* 0x000fe200078e001d */
[C---:B---3--:R-:W-:Y:S01]  /*6a00*/  HMMA.16816.F32.BF16 R104, R4.reuse, R32, R172 ;  /* 0x000000200468723c */ /* 0x048fe200000418ac */
[----:B------:R-:W-:Y:S01]  /*6a10*/  IMAD.MOV.U32 R193, RZ, RZ, R218 ;  /* 0x000000ffffc17224 */ /* 0x000fe200078e00da */
[----:B------:R-:W-:Y:S01]  /*6a20*/  MOV R191, R217 ;  /* 0x000000d900bf7202 */ /* 0x000fe20000000f00 */
[----:B------:R-:W-:Y:S01]  /*6a30*/  FFMA.FTZ R2, R2, c[0x0][0x2d0], -R12 ;  /* 0x0000b40002027a23 */ /* 0x000fe2000001080c */
[----:B------:R-:W-:Y:S03]  /*6a40*/  LDSM.16.MT88.4 R28, [R214+0xb100] ;  /* 0x00b10000d61c783b */ /* 0x000fe60000004200 */
[----:B------:R-:W-:Y:S01]  /*6a50*/  IMAD.MOV.U32 R175, RZ, RZ, R118 ;  /* 0x000000ffffaf7224 */ /* 0x000fe200078e0076 */
[C---:B------:R-:W-:Y:S01]  /*6a60*/  HMMA.16816.F32.BF16 R108, R4.reuse, R24, R164 ;  /* 0x00000018046c723c */ /* 0x040fe200000418a4 */
[----:B------:R-:W-:Y:S01]  /*6a70*/  MOV R174, R119 ;  /* 0x0000007700ae7202 */ /* 0x000fe20000000f00 */
[----:B------:R-:W-:Y:S01]  /*6a80*/  IMAD.MOV.U32 R173, RZ, RZ, R112 ;  /* 0x000000ffffad7224 */ /* 0x000fe200078e0070 */
[----:B------:R-:W-:Y:S01]  /*6a90*/  MOV R172, R113 ;  /* 0x0000007100ac7202 */ /* 0x000fe20000000f00 */
[----:B------:R-:W-:Y:S01]  /*6aa0*/  UIADD3 UR15, UR6, -0x2, URZ ;  /* 0xfffffffe060f7890 */ /* 0x000fe2000fffe03f */
[----:B------:R3:W5:Y:S02]  /*6ab0*/  LDL.LU R218, [R1+0x38] ;  /* 0x0000380001da7983 */ /* 0x0007640000300800 */
[----:B------:R-:W-:Y:S01]  /*6ac0*/  MOV R166, R117 ;  /* 0x0000007500a67202 */ /* 0x000fe20000000f00 */
[----:B------:R-:W-:Y:S01]  /*6ad0*/  HMMA.16816.F32.BF16 R32, R4, R34, R180 ;  /* 0x000000220420723c */ /* 0x000fe200000418b4 */
[----:B------:R-:W-:Y:S01]  /*6ae0*/  IMAD.MOV.U32 R167, RZ, RZ, R184 ;  /* 0x000000ffffa77224 */ /* 0x000fe200078e00b8 */
[----:B------:R-:W-:-:S06]  /*6af0*/  MOV R164, R185 ;  /* 0x000000b900a47202 */ /* 0x000fcc0000000f00 */
[C---:B-1----:R-:W-:Y:S01]  /*6b00*/  HMMA.16816.F32.BF16 R124, R4.reuse, R18, R124 ;  /* 0x00000012047c723c */ /* 0x042fe2000004187c */
[----:B------:R-:W-:Y:S01]  /*6b10*/  IMAD.MOV.U32 R183, RZ, RZ, R114 ;  /* 0x000000ffffb77224 */ /* 0x000fe200078e0072 */
[----:B------:R-:W-:Y:S01]  /*6b20*/  MOV R182, R115 ;  /* 0x0000007300b67202 */ /* 0x000fe20000000f00 */
[----:B------:R-:W-:Y:S01]  /*6b30*/  IMAD.MOV.U32 R165, RZ, RZ, R186 ;  /* 0x000000ffffa57224 */ /* 0x000fe200078e00ba */
[----:B------:R3:W5:Y:S04]  /*6b40*/  LDL.LU R217, [R1+0x34] ;  /* 0x0000340001d97983 */ /* 0x0007680000300800 */
[----:B------:R-:W-:Y:S01]  /*6b50*/  HMMA.16816.F32.BF16 R116, R4, R16, R128 ;  /* 0x000000100474723c */ /* 0x000fe20000041880 */
[----:B------:R-:W1:Y:S01]  /*6b60*/  LDSM.16.MT88.4 R16, [R215+0xb100] ;  /* 0x00b10000d710783b */ /* 0x000e620000004200 */
[----:B------:R-:W-:Y:S01]  /*6b70*/  MOV R180, R187 ;  /* 0x000000bb00b47202 */ /* 0x000fe20000000f00 */
[----:B------:R-:W-:-:S05]  /*6b80*/  IMAD.MOV.U32 R181, RZ, RZ, R188 ;  /* 0x000000ffffb57224 */ /* 0x000fca00078e00bc */
[C---:B------:R-:W-:Y:S08]  /*6b90*/  HMMA.16816.F32.BF16 R112, R4.reuse, R20, R148 ;  /* 0x000000140470723c */ /* 0x040ff00000041894 */
[----:B------:R-:W-:Y:S01]  /*6ba0*/  HMMA.16816.F32.BF16 R20, R4, R22, R140 ;  /* 0x000000160414723c */ /* 0x000fe2000004188c */
[----:B------:R-:W-:Y:S02]  /*6bb0*/  MOV R148, R193 ;  /* 0x000000c100947202 */ /* 0x000fe40000000f00 */
[----:B------:R-:W-:-:S04]  /*6bc0*/  MOV R150, R195 ;  /* 0x000000c300967202 */ /* 0x000fc80000000f00 */
[----:B------:R-:W-:Y:S01]  /*6bd0*/  IMAD.MOV.U32 R142, RZ, RZ, R198 ;  /* 0x000000ffff8e7224 */ /* 0x000fe200078e00c6 */
[----:B------:R-:W-:Y:S01]  /*6be0*/  HMMA.16816.F32.BF16 R24, R4, R26, R156 ;  /* 0x0000001a0418723c */ /* 0x000fe2000004189c */
[----:B------:R-:W-:-:S03]  /*6bf0*/  MOV R141, R197 ;  /* 0x000000c5008d7202 */ /* 0x000fc60000000f00 */
[----:B------:R-:W-:-:S03]  /*6c00*/  MOV R140, R142 ;  /* 0x0000008e008c7202 */ /* 0x000fc60000000f00 */
[----:B------:R-:W-:Y:S01]  /*6c10*/  MOV R156, R189 ;  /* 0x000000bd009c7202 */ /* 0x000fe20000000f00 */
[----:B------:R-:W-:Y:S01]  /*6c20*/  IMAD.MOV.U32 R157, RZ, RZ, R190 ;  /* 0x000000ffff9d7224 */ /* 0x000fe200078e00be */
[----:B------:R-:W-:Y:S01]  /*6c30*/  MOV R158, R191 ;  /* 0x000000bf009e7202 */ /* 0x000fe20000000f00 */
[----:B--2---:R-:W-:Y:S01]  /*6c40*/  HMMA.16816.F32.BF16 R184, R4, R8, R120 ;  /* 0x0000000804b8723c */ /* 0x004fe20000041878 */
[----:B------:R-:W-:Y:S02]  /*6c50*/  MOV R142, R148 ;  /* 0x00000094008e7202 */ /* 0x000fe40000000f00 */
[----:B------:R-:W-:-:S05]  /*6c60*/  MOV R143, R199 ;  /* 0x000000c7008f7202 */ /* 0x000fca0000000f00 */
[----:B------:R-:W-:Y:S01]  /*6c70*/  HMMA.16816.F32.BF16 R188, R4, R10, R92 ;  /* 0x0000000a04bc723c */ /* 0x000fe2000004185c */
[----:B------:R-:W2:Y:S01]  /*6c80*/  LDSM.16.MT88.4 R8, [R216+0xb100] ;  /* 0x00b10000d808783b */ /* 0x000ea20000004200 */
[----:B------:R-:W-:Y:S02]  /*6c90*/  MOV R148, R150 ;  /* 0x0000009600947202 */ /* 0x000fe40000000f00 */
[----:B------:R-:W-:Y:S01]  /*6ca0*/  MOV R150, R156 ;  /* 0x0000009c00967202 */ /* 0x000fe20000000f00 */
        /* <DEDUP_REMOVED lines=9> */
[----:B------:R4:W-:Y:S01]  /*6d40*/  MUFU.EX2 R13, R2 ;  /* 0x00000002000d7308 */ /* 0x0009e20000000800 */
[----:B------:R-:W-:-:S02]  /*6d50*/  IMAD.MOV.U32 R159, RZ, RZ, R192 ;  /* 0x000000ffff9f7224 */ /* 0x000fc400078e00c0 */
[----:B------:R-:W-:Y:S02]  /*6d60*/  IMAD.MOV.U32 R149, RZ, RZ, R151 ;  /* 0x000000ffff957224 */ /* 0x000fe400078e0097 */
[----:B------:R-:W-:Y:S02]  /*6d70*/  IMAD.MOV.U32 R151, RZ, RZ, R157 ;  /* 0x000000ffff977224 */ /* 0x000fe400078e009d */
[----:B------:R-:W-:Y:S02]  /*6d80*/  IMAD.MOV.U32 R157, RZ, RZ, R159 ;  /* 0x000000ffff9d7224 */ /* 0x000fe400078e009f */
[----:B------:R-:W-:Y:S02]  /*6d90*/  IMAD.MOV.U32 R159, RZ, RZ, R165 ;  /* 0x000000ffff9f7224 */ /* 0x000fe400078e00a5 */
[----:B----4-:R-:W-:Y:S01]  /*6da0*/  FFMA.FTZ R2, R131, c[0x0][0x2d0], -R12 ;  /* 0x0000b40083027a23 */ /* 0x010fe2000001080c */
        /* <DEDUP_REMOVED lines=8> */
[----:B------:R-:W-:Y:S02]  /*6e30*/  IMAD.MOV.U32 R15, RZ, RZ, R212 ;  /* 0x000000ffff0f7224 */ /* 0x000fe400078e00d4 */
[----:B------:R-:W-:Y:S01]  /*6e40*/  IMAD.MOV.U32 R150, RZ, RZ, R151 ;  /* 0x000000ffff967224 */ /* 0x000fe200078e0097 */
[----:B------:R-:W-:Y:S01]  /*6e50*/  MOV R151, R156 ;  /* 0x0000009c00977202 */ /* 0x000fe20000000f00 */
[----:B------:R-:W-:Y:S01]  /*6e60*/  IMAD.MOV.U32 R156, RZ, RZ, R157 ;  /* 0x000000ffff9c7224 */ /* 0x000fe200078e009d */
[----:B------:R-:W-:Y:S01]  /*6e70*/  MOV R157, R158 ;  /* 0x0000009e009d7202 */ /* 0x000fe20000000f00 */
[----:B------:R-:W-:Y:S01]  /*6e80*/  IMAD.MOV.U32 R158, RZ, RZ, R159 ;  /* 0x000000ffff9e7224 */ /* 0x000fe200078e009f */
[----:B------:R-:W-:Y:S01]  /*6e90*/  MOV R159, R15 ;  /* 0x0000000f009f7202 */ /* 0x000fe20000000f00 */
[----:B------:R-:W-:Y:S01]  /*6ea0*/  IMAD.MOV.U32 R15, RZ, RZ, R14 ;  /* 0x000000ffff0f7224 */ /* 0x000fe200078e000e */
[C---:B-1----:R-:W-:Y:S01]  /*6eb0*/  HMMA.16816.F32.BF16 R40, R4.reuse, R16, R40 ;  /* 0x000000100428723c */ /* 0x042fe20000041828 */
[----:B------:R1:W4:Y:S07]  /*6ec0*/  MUFU.EX2 R14, R2 ;  /* 0x00000002000e7308 */ /* 0x00032e0000000800 */
[----:B------:R-:W-:Y:S01]  /*6ed0*/  HMMA.16816.F32.BF16 R36, R4, R18, R36 ;  /* 0x000000120424723c */ /* 0x000fe20000041824 */
[----:B------:R-:W-:Y:S01]  /*6ee0*/  IMAD.MOV.U32 R17, RZ, RZ, R164 ;  /* 0x000000ffff117224 */ /* 0x000fe200078e00a4 */
[----:B------:R-:W-:-:S06]  /*6ef0*/  MOV R95, R142 ;  /* 0x0000008e005f7202 */ /* 0x000fcc0000000f00 */
[----:B--2---:R-:W-:Y:S01]  /*6f00*/  HMMA.16816.F32.BF16 R44, R4, R10, R44 ;  /* 0x0000000a042c723c */ /* 0x004fe2000004182c */
[----:B-1----:R-:W-:Y:S01]  /*6f10*/  FFMA.FTZ R2, R131, c[0x0][0x2d0], -R12 ;  /* 0x0000b40083027a23 */ /* 0x002fe2000001080c */
[----:B------:R-:W-:Y:S01]  /*6f20*/  MOV R131, R140 ;  /* 0x0000008c00837202 */ /* 0x000fe20000000f00 */
[----:B------:R-:W-:-:S05]  /*6f30*/  IMAD.MOV.U32 R140, RZ, RZ, R15 ;  /* 0x000000ffff8c7224 */ /* 0x000fca00078e000f */
[----:B------:R-:W-:Y:S01]  /*6f40*/  HMMA.16816.F32.BF16 R192, R4, R28, R72 ;  /* 0x0000001c04c0723c */ /* 0x000fe20000041848 */
[----:B------:R1:W-:Y:S01]  /*6f50*/  MUFU.EX2 R15, R2 ;  /* 0x00000002000f7308 */ /* 0x0003e20000000800 */
[----:B------:R-:W-:Y:S01]  /*6f60*/  MOV R16, R165 ;  /* 0x000000a500107202 */ /* 0x000fe20000000f00 */
[----:B------:R-:W-:Y:S01]  /*6f70*/  IMAD.MOV.U32 R19, RZ, RZ, R166 ;  /* 0x000000ffff137224 */ /* 0x000fe200078e00a6 */
[----:B------:R-:W-:-:S04]  /*6f80*/  MOV R18, R167 ;  /* 0x000000a700127202 */ /* 0x000fc80000000f00 */
[----:B------:R-:W-:Y:S01]  /*6f90*/  HMMA.16816.F32.BF16 R196, R4, R30, R68 ;  /* 0x0000001e04c4723c */ /* 0x000fe20000041844 */
[----:B------:R-:W2:Y:S01]  /*6fa0*/  LDSM.16.MT88.4 R164, [R215+0x2900] ;  /* 0x00290000d7a4783b */ /* 0x000ea20000004200 */
[----:B------:R-:W-:Y:S01]  /*6fb0*/  MOV R129, R156 ;  /* 0x0000009c00817202 */ /* 0x000fe20000000f00 */
[----:B------:R-:W-:Y:S01]  /*6fc0*/  IMAD.MOV.U32 R130, RZ, RZ, R157 ;  /* 0x000000ffff827224 */ /* 0x000fe200078e009d */
[----:B------:R-:W-:Y:S01]  /*6fd0*/  MOV R121, R148 ;  /* 0x0000009400797202 */ /* 0x000fe20000000f00 */
[----:B------:R-:W-:Y:S01]  /*6fe0*/  IMAD.MOV.U32 R120, RZ, RZ, R143 ;  /* 0x000000ffff787224 */ /* 0x000fe200078e008f */
[----:B------:R-:W-:Y:S01]  /*6ff0*/  MOV R123, R150 ;  /* 0x00000096007b7202 */ /* 0x000fe20000000f00 */
[----:B------:R-:W-:Y:S01]  /*7000*/  IMAD.MOV.U32 R122, RZ, RZ, R149 ;  /* 0x000000ffff7a7224 */ /* 0x000fe200078e0095 */
[----:B------:R-:W-:Y:S01]  /*7010*/  LDSM.16.MT88.4 R72, [R213+0x8900] ;  /* 0x00890000d548783b */ /* 0x000fe20000004200 */
[----:B-1----:R-:W-:Y:S01]  /*7020*/  FFMA.FTZ R2, R131, c[0x0][0x2d0], -R12 ;  /* 0x0000b40083027a23 */ /* 0x002fe2000001080c */
[----:B------:R-:W-:-:S02]  /*7030*/  UISETP.GE.AND UP0, UPT, UR15, UR8, UPT ;  /* 0x000000080f00728c */ /* 0x000fc4000bf06270 */
[----:B------:R3:W5:Y:S01]  /*7040*/  LDL.LU R212, [R1+0x30] ;  /* 0x0000300001d47983 */ /* 0x0007620000300800 */
[----:B------:R1:W1:Y:S01]  /*7050*/  MUFU.EX2 R12, R2 ;  /* 0x00000002000c7308 */ /* 0x0002620000000800 */
[----:B------:R-:W-:Y:S01]  /*7060*/  HMMA.16816.F32.BF16 R28, R4, R8, R60 ;  /* 0x00000008041c723c */ /* 0x000fe2000004183c */
[----:B-1----:R-:W-:-:S06]  /*7070*/  FFMA.FTZ R2, R140, c[0x0][0x2d0], -R0 ;  /* 0x0000b4008c027a23 */ /* 0x002fcc0000010800 */
[----:B------:R1:W-:Y:S02]  /*7080*/  MUFU.EX2 R11, R2 ;  /* 0x00000002000b7308 */ /* 0x0003e40000000800 */
[----:B-1----:R-:W-:Y:S01]  /*7090*/  FFMA.FTZ R2, R141, c[0x0][0x2d0], -R0 ;  /* 0x0000b4008d027a23 */ /* 0x002fe20000010800 */
[----:B------:R-:W-:Y:S01]  /*70a0*/  MOV R131, R158 ;  /* 0x0000009e00837202 */ /* 0x000fe20000000f00 */
[----:B------:R-:W-:Y:S01]  /*70b0*/  IMAD.MOV.U32 R128, RZ, RZ, R151 ;  /* 0x000000ffff807224 */ /* 0x000fe200078e0097 */
[----:B------:R-:W-:-:S03]  /*70c0*/  MOV R93, R121 ;  /* 0x00000079005d7202 */ /* 0x000fc60000000f00 */
[----:B------:R1:W1:Y:S01]  /*70d0*/  MUFU.EX2 R10, R2 ;  /* 0x00000002000a7308 */ /* 0x0002620000000800 */
[----:B------:R-:W-:Y:S01]  /*70e0*/  IMAD.MOV.U32 R92, RZ, RZ, R120 ;  /* 0x000000ffff5c7224 */ /* 0x000fe200078e0078 */
[----:B------:R-:W-:Y:S01]  /*70f0*/  LDSM.16.MT88.4 R140, [R213+0x2900] ;  /* 0x00290000d58c783b */ /* 0x000fe20000004200 */
[----:B------:R-:W-:-:S03]  /*7100*/  IMAD.MOV.U32 R94, RZ, RZ, R122 ;  /* 0x000000ffff5e7224 */ /* 0x000fc600078e007a */
[----:B------:R-:W-:Y:S01]  /*7110*/  LDSM.16.MT88.4 R148, [R214+0x2900] ;  /* 0x00290000d694783b */ /* 0x000fe20000004200 */
[--C-:B-1----:R-:W-:Y:S02]  /*7120*/  FFMA.FTZ R2, R159, c[0x0][0x2d0], -R0.reuse ;  /* 0x0000b4009f027a23 */ /* 0x102fe40000010800 */
[----:B------:R-:W-:Y:S01]  /*7130*/  FFMA.FTZ R0, R95, c[0x0][0x2d0], -R0 ;  /* 0x0000b4005f007a23 */ /* 0x000fe20000010800 */
[----:B------:R-:W1:Y:S01]  /*7140*/  LDSM.16.MT88.4 R156, [R216+0x2900] ;  /* 0x00290000d89c783b */ /* 0x000e620000004200 */
[----:B------:R-:W-:Y:S08]  /*7150*/  MUFU.EX2 R8, R2 ;  /* 0x0000000200087308 */ /* 0x000ff00000000800 */
[----:B------:R-:W2:Y:S01]  /*7160*/  MUFU.EX2 R9, R0 ;  /* 0x0000000000097308 */ /* 0x000ea20000000800 */
[----:B------:R-:W-:Y:S01]  /*7170*/  MOV R95, R123 ;  /* 0x0000007b005f7202 */ /* 0x000fe20000000f00 */
[----:B------:R-:W-:Y:S01]  /*7180*/  IMAD.MOV.U32 R120, RZ, RZ, R128 ;  /* 0x000000ffff787224 */ /* 0x000fe200078e0080 */
[----:B------:R-:W-:Y:S01]  /*7190*/  MOV R121, R129 ;  /* 0x0000008100797202 */ /* 0x000fe20000000f00 */
[----:B------:R-:W-:Y:S01]  /*71a0*/  IMAD.MOV.U32 R122, RZ, RZ, R130 ;  /* 0x000000ffff7a7224 */ /* 0x000fe200078e0082 */
[----:B------:R-:W-:-:S02]  /*71b0*/  MOV R123, R131 ;  /* 0x00000083007b7202 */ /* 0x000fc40000000f00 */
[----:B----4-:R-:W-:Y:S02]  /*71c0*/  F2FP.BF16.PACK_AB R128, R14, R13 ;  /* 0x0000000d0e80723e */ /* 0x010fe400000010ff */
[----:B------:R-:W-:Y:S02]  /*71d0*/  F2FP.BF16.PACK_AB R130, R12, R15 ;  /* 0x0000000f0c82723e */ /* 0x000fe400000010ff */
[----:B------:R-:W-:Y:S02]  /*71e0*/  F2FP.BF16.PACK_AB R129, R10, R11 ;  /* 0x0000000b0a81723e */ /* 0x000fe400000010ff */
[----:B--2---:R-:W-:-:S07]  /*71f0*/  F2FP.BF16.PACK_AB R131, R9, R8 ;  /* 0x000000080983723e */ /* 0x004fce00000010ff */
[C---:B------:R-:W-:Y:S08]  /*7200*/  HMMA.16816.F32.BF16 R160, R128.reuse, R164, R160 ;  /* 0x000000a480a0723c */ /* 0x040ff000000418a0 */
[C---:B------:R-:W-:Y:S01]  /*7210*/  HMMA.16816.F32.BF16 R164, R128.reuse, R166, R64 ;  /* 0x000000a680a4723c */ /* 0x040fe20000041840 */
[----:B------:R-:W2:Y:S07]  /*7220*/  LDSM.16.MT88.4 R64, [R215+0x5900] ;  /* 0x00590000d740783b */ /* 0x000eae0000004200 */
[C---:B-1----:R-:W-:Y:S08]  /*7230*/  HMMA.16816.F32.BF16 R152, R128.reuse, R156, R152 ;  /* 0x0000009c8098723c */ /* 0x042ff00000041898 */
[C---:B------:R-:W-:Y:S01]  /*7240*/  HMMA.16816.F32.BF16 R156, R128.reuse, R158, R56 ;  /* 0x0000009e809c723c */ /* 0x040fe20000041838 */
[----:B------:R-:W1:Y:S01]  /*7250*/  LDSM.16.MT88.4 R56, [R216+0x5900] ;  /* 0x00590000d838783b */ /* 0x000e620000004200 */
        /* <DEDUP_REMOVED lines=10> */
[----:B------:R-:W-:Y:S01]  /*7300*/  FADD.FTZ R2, R2, R0 ;  /* 0x0000000002027221 */ /* 0x000fe20000010000 */
[----:B------:R-:W-:Y:S01]  /*7310*/  MOV R4, R123 ;  /* 0x0000007b00047202 */ /* 0x000fe20000000f00 */
[----:B------:R-:W-:Y:S01]  /*7320*/  IMAD.MOV.U32 R123, RZ, RZ, R182 ;  /* 0x000000ffff7b7224 */ /* 0x000fe200078e00b6 */
[----:B------:R-:W-:Y:S01]  /*7330*/  HMMA.16816.F32.BF16 R136, R128, R140, R136 ;  /* 0x0000008c8088723c */ /* 0x000fe20000041888 */
[----:B------:R-:W-:Y:S01]  /*7340*/  FADD.FTZ R0, R121, R120 ;  /* 0x0000007879007221 */ /* 0x000fe20000010000 */
[----:B------:R-:W-:Y:S01]  /*7350*/  LDSM.16.MT88.4 R172, [R213+0x5900] ;  /* 0x00590000d5ac783b */ /* 0x000fe20000004200 */
[----:B------:R-:W-:-:S02]  /*7360*/  FADD.FTZ R2, R122, R2 ;  /* 0x000000027a027221 */ /* 0x000fc40000010000 */
[----:B------:R-:W-:Y:S02]  /*7370*/  FADD.FTZ R0, R123, R0 ;  /* 0x000000007b007221 */ /* 0x000fe40000010000 */
[----:B------:R-:W-:Y:S01]  /*7380*/  LDSM.16.MT88.4 R120, [R216+0xb900] ;  /* 0x00b90000d878783b */ /* 0x000fe20000004200 */
[C---:B--2---:R-:W-:Y:S03]  /*7390*/  HMMA.16816.F32.BF16 R60, R128.reuse, R64, R96 ;  /* 0x00000040803c723c */ /* 0x044fe60000041860 */
[----:B------:R-:W2:Y:S05]  /*73a0*/  LDSM.16.MT88.4 R96, [R215+0x8900] ;  /* 0x00890000d760783b */ /* 0x000eaa0000004200 */
[C---:B------:R-:W-:Y:S07]  /*73b0*/  HMMA.16816.F32.BF16 R64, R128.reuse, R66, R100 ;  /* 0x000000428040723c */ /* 0x040fee0000041864 */
[----:B------:R-:W-:Y:S01]  /*73c0*/  IMAD.MOV.U32 R102, RZ, RZ, R94 ;  /* 0x000000ffff667224 */ /* 0x000fe200078e005e */
[----:B------:R-:W-:Y:S01]  /*73d0*/  MOV R103, R95 ;  /* 0x0000005f00677202 */ /* 0x000fe20000000f00 */
[----:B------:R-:W-:Y:S02]  /*73e0*/  HMMA.16816.F32.BF16 R140, R128, R142, R48 ;  /* 0x0000008e808c723c */ /* 0x000fe40000041830 */
[----:B------:R-:W-:-:S02]  /*73f0*/  FADD.FTZ R2, R102, R2 ;  /* 0x0000000266027221 */ /* 0x000fc40000010000 */
[----:B------:R-:W-:-:S03]  /*7400*/  FADD.FTZ R0, R103, R0 ;  /* 0x0000000067007221 */ /* 0x000fc60000010000 */
[----:B------:R-:W-:Y:S01]  /*7410*/  MOV R48, R181 ;  /* 0x000000b500307202 */ /* 0x000fe20000000f00 */
[----:B------:R-:W-:Y:S01]  /*7420*/  IMAD.MOV.U32 R49, RZ, RZ, R180 ;  /* 0x000000ffff317224 */ /* 0x000fe200078e00b4 */
[----:B------:R-:W-:Y:S01]  /*7430*/  MOV R50, R93 ;  /* 0x0000005d00327202 */ /* 0x000fe20000000f00 */
[----:B------:R-:W-:Y:S01]  /*7440*/  IMAD.MOV.U32 R51, RZ, RZ, R92 ;  /* 0x000000ffff337224 */ /* 0x000fe200078e005c */
[----:B------:R-:W-:Y:S01]  /*7450*/  HMMA.16816.F32.BF16 R144, R128, R148, R144 ;  /* 0x000000948090723c */ /* 0x000fe20000041890 */
[----:B------:R-:W-:Y:S01]  /*7460*/  FADD.FTZ R2, R48, R2 ;  /* 0x0000000230027221 */ /* 0x000fe20000010000 */
[----:B------:R-:W4:Y:S01]  /*7470*/  LDSM.16.MT88.4 R180, [R214+0x5900] ;  /* 0x00590000d6b4783b */ /* 0x000f220000004200 */
[----:B------:R-:W-:Y:S02]  /*7480*/  FADD.FTZ R0, R49, R0 ;  /* 0x0000000031007221 */ /* 0x000fe40000010000 */
[----:B------:R-:W-:Y:S02]  /*7490*/  FADD.FTZ R2, R4, R2 ;  /* 0x0000000204027221 */ /* 0x000fe40000010000 */
[----:B------:R-:W-:-:S02]  /*74a0*/  FADD.FTZ R0, R5, R0 ;  /* 0x0000000005007221 */ /* 0x000fc40000010000 */
[----:B------:R-:W-:Y:S02]  /*74b0*/  FADD.FTZ R2, R6, R2 ;  /* 0x0000000206027221 */ /* 0x000fe40000010000 */
[----:B------:R-:W-:Y:S02]  /*74c0*/  FADD.FTZ R0, R7, R0 ;  /* 0x0000000007007221 */ /* 0x000fe40000010000 */
[----:B------:R-:W-:Y:S01]  /*74d0*/  FADD.FTZ R2, R50, R2 ;  /* 0x0000000232027221 */ /* 0x000fe20000010000 */
[----:B------:R-:W-:Y:S01]  /*74e0*/  HMMA.16816.F32.BF16 R148, R128, R150, R52 ;  /* 0x000000968094723c */ /* 0x000fe20000041834 */
[----:B------:R-:W-:Y:S01]  /*74f0*/  FADD.FTZ R0, R51, R0 ;  /* 0x0000000033007221 */ /* 0x000fe20000010000 */
[----:B------:R-:W2:Y:S01]  /*7500*/  LDSM.16.MT88.4 R4, [R215+0xb900] ;  /* 0x00b90000d704783b */ /* 0x000ea20000004200 */
[----:B------:R-:W-:Y:S02]  /*7510*/  FADD.FTZ R2, R18, R2 ;  /* 0x0000000212027221 */ /* 0x000fe40000010000 */
[----:B------:R-:W-:-:S03]  /*7520*/  FADD.FTZ R0, R19, R0 ;  /* 0x0000000013007221 */ /* 0x000fc60000010000 */
[----:B-1----:R-:W-:Y:S01]  /*7530*/  HMMA.16816.F32.BF16 R52, R128, R56, R84 ;  /* 0x000000388034723c */ /* 0x002fe20000041854 */
[----:B------:R-:W-:Y:S02]  /*7540*/  FADD.FTZ R2, R16, R2 ;  /* 0x0000000210027221 */ /* 0x000fe40000010000 */
[----:B------:R-:W-:-:S05]  /*7550*/  FADD.FTZ R0, R17, R0 ;  /* 0x0000000011007221 */ /* 0x000fca0000010000 */
[----:B------:R-:W-:Y:S01]  /*7560*/  HMMA.16816.F32.BF16 R56, R128, R58, R88 ;  /* 0x0000003a8038723c */ /* 0x000fe20000041858 */
[----:B------:R-:W1:Y:S01]  /*7570*/  LDSM.16.MT88.4 R88, [R216+0x8900] ;  /* 0x00890000d858783b */ /* 0x000e620000004200 */
[----:B------:R-:W-:Y:S02]  /*7580*/  FADD.FTZ R2, R252, R2 ;  /* 0x00000002fc027221 */ /* 0x000fe40000010000 */
[----:B------:R-:W-:Y:S02]  /*7590*/  FADD.FTZ R0, R211, R0 ;  /* 0x00000000d3007221 */ /* 0x000fe40000010000 */
[----:B------:R-:W-:Y:S02]  /*75a0*/  FADD.FTZ R2, R210, R2 ;  /* 0x00000002d2027221 */ /* 0x000fe40000010000 */
[----:B------:R-:W-:Y:S02]  /*75b0*/  FADD.FTZ R0, R209, R0 ;  /* 0x00000000d1007221 */ /* 0x000fe40000010000 */
[----:B------:R-:W-:-:S02]  /*75c0*/  FADD.FTZ R2, R248, R2 ;  /* 0x00000002f8027221 */ /* 0x000fc40000010000 */
[----:B------:R-:W-:Y:S02]  /*75d0*/  FADD.FTZ R0, R208, R0 ;  /* 0x00000000d0007221 */ /* 0x000fe40000010000 */
[----:B------:R-:W-:Y:S02]  /*75e0*/  FADD.FTZ R2, R251, R2 ;  /* 0x00000002fb027221 */ /* 0x000fe40000010000 */
[----:B------:R-:W-:Y:S02]  /*75f0*/  FADD.FTZ R0, R207, R0 ;  /* 0x00000000cf007221 */ /* 0x000fe40000010000 */
[----:B------:R-:W-:Y:S02]  /*7600*/  FADD.FTZ R2, R250, R2 ;  /* 0x00000002fa027221 */ /* 0x000fe40000010000 */
[----:B------:R-:W-:Y:S02]  /*7610*/  FADD.FTZ R0, R205, R0 ;  /* 0x00000000cd007221 */ /* 0x000fe40000010000 */
[----:B------:R-:W-:-:S02]  /*7620*/  FADD.FTZ R2, R249, R2 ;  /* 0x00000002f9027221 */ /* 0x000fc40000010000 */
[----:B------:R-:W-:Y:S02]  /*7630*/  FADD.FTZ R0, R206, R0 ;  /* 0x00000000ce007221 */ /* 0x000fe40000010000 */
[----:B------:R-:W-:Y:S02]  /*7640*/  FADD.FTZ R2, R201, R2 ;  /* 0x00000002c9027221 */ /* 0x000fe40000010000 */
[----:B------:R-:W-:Y:S01]  /*7650*/  FADD.FTZ R0, R200, R0 ;  /* 0x00000000c8007221 */ /* 0x000fe20000010000 */
[----:B--2---:R-:W-:Y:S01]  /*7660*/  HMMA.16816.F32.BF16 R92, R128, R96, R116 ;  /* 0x00000060805c723c */ /* 0x004fe20000041874 */
[----:B------:R-:W-:Y:S02]  /*7670*/  FADD.FTZ R2, R202, R2 ;  /* 0x00000002ca027221 */ /* 0x000fe40000010000 */
[----:B------:R-:W-:-:S05]  /*7680*/  FADD.FTZ R0, R134, R0 ;  /* 0x0000000086007221 */ /* 0x000fca0000010000 */
[C---:B------:R-:W-:Y:S08]  /*7690*/  HMMA.16816.F32.BF16 R96, R128.reuse, R98, R124 ;  /* 0x000000628060723c */ /* 0x040ff0000004187c */
[C---:B----4-:R-:W-:Y:S08]  /*76a0*/  HMMA.16816.F32.BF16 R176, R128.reuse, R180, R176 ;  /* 0x000000b480b0723c */ /* 0x050ff000000418b0 */
[C---:B------:R-:W-:Y:S07]  /*76b0*/  HMMA.16816.F32.BF16 R124, R128.reuse, R4, R40 ;  /* 0x00000004807c723c */ /* 0x040fee0000041828 */
[----:B------:R-:W-:Y:S01]  /*76c0*/  FADD.FTZ R4, R203, R2 ;  /* 0x00000002cb047221 */ /* 0x000fe20000010000 */
[----:B------:R-:W-:Y:S01]  /*76d0*/  HMMA.16816.F32.BF16 R180, R128, R182, R80 ;  /* 0x000000b680b4723c */ /* 0x000fe20000041850 */
[----:B------:R-:W2:Y:S01]  /*76e0*/  LDSM.16.MT88.4 R80, [R214+0x8900] ;  /* 0x00890000d650783b */ /* 0x000ea20000004200 */
[----:B------:R-:W-:-:S02]  /*76f0*/  FADD.FTZ R2, R135, R0 ;  /* 0x0000000087027221 */ /* 0x000fc40000010000 */
[----:B------:R-:W-:-:S04]  /*7700*/  FADD.FTZ R0, R204, R4 ;  /* 0x00000004cc007221 */ /* 0x000fc80000010000 */
[----:B------:R-:W-:Y:S01]  /*7710*/  HMMA.16816.F32.BF16 R68, R128, R72, R104 ;  /* 0x000000488044723c */ /* 0x000fe20000041868 */
[----:B------:R-:W4:Y:S01]  /*7720*/  LDSM.16.MT88.4 R104, [R213+0xb900] ;  /* 0x00b90000d568783b */ /* 0x000f220000004200 */
[----:B------:R-:W-:-:S06]  /*7730*/  FADD.FTZ R2, R133, R2 ;  /* 0x0000000285027221 */ /* 0x000fcc0000010000 */
[----:B-1----:R-:W-:Y:S01]  /*7740*/  HMMA.16816.F32.BF16 R84, R128, R88, R112 ;  /* 0x000000588054723c */ /* 0x002fe20000041870 */
        /* <DEDUP_REMOVED lines=8> */
[----:B------:R-:W-:-:S05]  /*77d0*/  FADD.FTZ R0, R9, R2 ;  /* 0x0000000209007221 */ /* 0x000fca0000010000 */
[----:B------:R3:W-:Y:S04]  /*77e0*/  STL [R1+0x4], R0 ;  /* 0x0000040001007387 */ /* 0x0007e80000100800 */
[----:B------:R3:W-:Y:S01]  /*77f0*/  STL [R1], R4 ;  /* 0x0000000401007387 */ /* 0x0007e20000100800 */
[----:B------:R-:W-:Y:S01]  /*7800*/  PLOP3.LUT P0, PT, PT, PT, UP0, 0x80, 0x0 ;  /* 0x000000000000781c */ /* 0x000fe20003f0f008 */
[C---:B------:R-:W-:Y:S08]  /*7810*/  HMMA.16816.F32.BF16 R168, R128.reuse, R172, R168 ;  /* 0x000000ac80a8723c */ /* 0x040ff000000418a8 */
[C---:B------:R-:W-:Y:S08]  /*7820*/  HMMA.16816.F32.BF16 R172, R128.reuse, R174, R76 ;  /* 0x000000ae80ac723c */ /* 0x040ff0000004184c */
[C---:B--2---:R-:W-:Y:S08]  /*7830*/  HMMA.16816.F32.BF16 R76, R128.reuse, R80, R108 ;  /* 0x00000050804c723c */ /* 0x044ff0000004186c */
[C---:B----4-:R-:W-:Y:S08]  /*7840*/  HMMA.16816.F32.BF16 R100, R128.reuse, R104, R184 ;  /* 0x000000688064723c */ /* 0x050ff000000418b8 */
[C---:B-1----:R-:W-:Y:S08]  /*7850*/  HMMA.16816.F32.BF16 R108, R128.reuse, R112, R192 ;  /* 0x00000070806c723c */ /* 0x042ff000000418c0 */
        /* <DEDUP_REMOVED lines=8> */
[----:B------:R-:W-:Y:S08]  /*78e0*/  @!P0 BRA `(.L_x_1217) ;  /* 0x00004e7000008947 */ /* 0x000ff00003800000 */
[----:B---3--:R-:W2:Y:S01]  /*78f0*/  LDL.LU.64 R16, [R1+0x10] ;  /* 0x0000100001107983 */ /* 0x008ea20000300a00 */
[----:B------:R-:W-:Y:S01]  /*7900*/  IMAD.MOV.U32 R134, RZ, RZ, R3 ;  /* 0x000000ffff867224 */ /* 0x000fe200078e0003 */
[----:B------:R-:W-:Y:S01]  /*7910*/  ULDC.64 UR6, c[0x0][0x208] ;  /* 0x0000820000067ab9 */ /* 0x000fe20000000a00 */
[----:B------:R-:W-:Y:S01]  /*7920*/  IMAD.MOV.U32 R133, RZ, RZ, R132 ;  /* 0x000000ffff857224 */ /* 0x000fe200078e0084 */
[----:B------:R-:W3:Y:S01]  /*7930*/  LDL.LU.64 R210, [R1+0x28] ;  /* 0x0000280001d27983 */ /* 0x000ee20000300a00 */
[----:B------:R-:W-:Y:S01]  /*7940*/  ULDC.64 UR4, c[0x0][0x1e0] ;  /* 0x0000780000047ab9 */ /* 0x000fe20000000a00 */
[----:B--2---:R-:W-:-:S02]  /*7950*/  MOV R3, R17 ;  /* 0x0000001100037202 */ /* 0x004fc40000000f00 */
[----:B---3--:R-:W-:-:S05]  /*7960*/  MOV R2, R210 ;  /* 0x000000d200027202 */ /* 0x008fca0000000f00 */
[----:B------:R1:W-:Y:S02]  /*7970*/  STL.64 [R1+0x10], R2 ;  /* 0x0000100201007387 */ /* 0x0003e40000100a00 */
.L_x_1218:
[----:B------:R-:W2:Y:S01]  /*7980*/  LDL.64 R204, [R1+0x10] ;  /* 0x0000100001cc7983 */ /* 0x000ea20000100a00 */
[----:B------:R-:W-:Y:S04]  /*7990*/  DEPBAR.LE SB0, 0x0 ;  /* 0x000080000000791a */ /* 0x000fe80000000000 */
[----:B------:R-:W-:Y:S01]  /*79a0*/  USHF.R.S32.HI UR14, URZ, 0x1f, UR15 ;  /* 0x0000001f3f0e7899 */ /* 0x000fe2000801140f */
[----:B------:R-:W3:Y:S01]  /*79b0*/  LDL R135, [R1+0x8] ;  /* 0x0000080001877983 */ /* 0x000ee20000100800 */
[----:B------:R-:W-:Y:S02]  /*79c0*/  UIMAD.WIDE.U32 UR16, UR15, UR6, URZ ;  /* 0x000000060f1072a5 */ /* 0x000fe4000f8e003f */
[----:B------:R-:W-:Y:S01]  /*79d0*/  UIMAD UR14, UR14, UR6, URZ ;  /* 0x000000060e0e72a4 */ /* 0x000fe2000f8e023f */
[----:B------:R-:W-:Y:S01]  /*79e0*/  BAR.SYNC.DEFER_BLOCKING 0x0 ;  /* 0x0000000000007b1d */ /* 0x000fe20000010000 */
[----:B------:R-:W-:Y:S02]  /*79f0*/  UISETP.GT.AND UP0, UPT, UR15, UR8, UPT ;  /* 0x000000080f00728c */ /* 0x000fe4000bf04270 */
[----:B------:R-:W-:Y:S01]  /*7a00*/  UIMAD UR14, UR15, UR7, UR14 ;  /* 0x000000070f0e72a4 */ /* 0x000fe2000f8e020e */
[----:B-1----:R-:W-:Y:S01]  /*7a10*/  MOV R2, UR16 ;  /* 0x0000001000027c02 */ /* 0x002fe20008000f00 */
[----:B------:R-:W-:Y:S02]  /*7a20*/  UIADD3 UR15, UR15, -0x1, URZ ;  /* 0xffffffff0f0f7890 */ /* 0x000fe4000fffe03f */
[----:B------:R-:W-:Y:S04]  /*7a30*/  UIADD3 UR14, UR17, UR14, URZ ;  /* 0x0000000e110e7290 */ /* 0x000fe8000fffe03f */
[----:B------:R-:W-:Y:S02]  /*7a40*/  UIMAD UR14, UR14, 0x60, URZ ;  /* 0x000000600e0e78a4 */ /* 0x000fe4000f8e023f */
[----:B------:R-:W-:Y:S01]  /*7a50*/  @UP0 UIMAD.WIDE.U32 UR16, UR15, UR4, URZ ;  /* 0x000000040f1002a5 */ /* 0x000fe2000f8e003f */
[----:B-----5:R-:W-:Y:S08]  /*7a60*/  LDSM.16.M88.4 R48, [R219+0x18100] ;  /* 0x01810000db30783b */ /* 0x020ff00000000200 */
[----:B------:R-:W1:Y:S08]  /*7a70*/  LDSM.16.M88.4 R8, [R212+0xc100] ;  /* 0x00c10000d408783b */ /* 0x000e700000000200 */
[----:B------:R-:W4:Y:S08]  /*7a80*/  LDSM.16.M88.4 R16, [R212+0xc900] ;  /* 0x00c90000d410783b */ /* 0x000f300000000200 */
[----:B------:R-:W4:Y:S08]  /*7a90*/  LDSM.16.M88.4 R24, [R212+0xd100] ;  /* 0x00d10000d418783b */ /* 0x000f300000000200 */
[----:B------:R-:W4:Y:S08]  /*7aa0*/  LDSM.16.M88.4 R32, [R212+0xd900] ;  /* 0x00d90000d420783b */ /* 0x000f300000000200 */
[----:B------:R-:W4:Y:S01]  /*7ab0*/  LDSM.16.M88.4 R40, [R212+0xe100] ;  /* 0x00e10000d428783b */ /* 0x000f220000000200 */
[C---:B-1----:R-:W-:Y:S07]  /*7ac0*/  HMMA.16816.F32.BF16 R4, R48.reuse, R8, RZ ;  /* 0x000000083004723c */ /* 0x042fee00000418ff */
[----:B------:R-:W1:Y:S01]  /*7ad0*/  LDSM.16.M88.4 R184, [R212+0xe900] ;  /* 0x00e90000d4b8783b */ /* 0x000e620000000200 */
[C---:B------:R-:W-:Y:S07]  /*7ae0*/  HMMA.16816.F32.BF16 R8, R48.reuse, R10, RZ ;  /* 0x0000000a3008723c */ /* 0x040fee00000418ff */
[----:B------:R-:W-:Y:S01]  /*7af0*/  LDSM.16.M88.4 R188, [R220+0x18100] ;  /* 0x01810000dcbc783b */ /* 0x000fe20000000200 */
[C---:B----4-:R-:W-:Y:S07]  /*7b00*/  HMMA.16816.F32.BF16 R12, R48.reuse, R16, RZ ;  /* 0x00000010300c723c */ /* 0x050fee00000418ff */
[----:B------:R-:W4:Y:S01]  /*7b10*/  LDSM.16.M88.4 R192, [R223] ;  /* 0x00000000dfc0783b */ /* 0x000f220000000200 */
[C---:B------:R-:W-:Y:S07]  /*7b20*/  HMMA.16816.F32.BF16 R16, R48.reuse, R18, RZ ;  /* 0x000000123010723c */ /* 0x040fee00000418ff */
[----:B------:R-:W1:Y:S01]  /*7b30*/  LDSM.16.M88.4 R196, [R246] ;  /* 0x00000000f6c4783b */ /* 0x000e620000000200 */
[C---:B------:R-:W-:Y:S07]  /*7b40*/  HMMA.16816.F32.BF16 R20, R48.reuse, R24, RZ ;  /* 0x000000183014723c */ /* 0x040fee00000418ff */
[----:B------:R-:W1:Y:S01]  /*7b50*/  LDSM.16.M88.4 R200, [R245] ;  /* 0x00000000f5c8783b */ /* 0x000e620000000200 */
[C---:B------:R-:W-:Y:S08]  /*7b60*/  HMMA.16816.F32.BF16 R24, R48.reuse, R26, RZ ;  /* 0x0000001a3018723c */ /* 0x040ff000000418ff */
[C---:B------:R-:W-:Y:S08]  /*7b70*/  HMMA.16816.F32.BF16 R28, R48.reuse, R32, RZ ;  /* 0x00000020301c723c */ /* 0x040ff000000418ff */
[C---:B------:R-:W-:Y:S08]  /*7b80*/  HMMA.16816.F32.BF16 R32, R48.reuse, R34, RZ ;  /* 0x000000223020723c */ /* 0x040ff000000418ff */
[C---:B------:R-:W-:Y:S08]  /*7b90*/  HMMA.16816.F32.BF16 R36, R48.reuse, R40, RZ ;  /* 0x000000283024723c */ /* 0x040ff000000418ff */
[C---:B------:R-:W-:Y:S08]  /*7ba0*/  HMMA.16816.F32.BF16 R40, R48.reuse, R42, RZ ;  /* 0x0000002a3028723c */ /* 0x040ff000000418ff */
[C---:B-1----:R-:W-:Y:S08]  /*7bb0*/  HMMA.16816.F32.BF16 R44, R48.reuse, R184, RZ ;  /* 0x000000b8302c723c */ /* 0x042ff000000418ff */
[----:B------:R-:W-:Y:S01]  /*7bc0*/  HMMA.16816.F32.BF16 R48, R48, R186, RZ ;  /* 0x000000ba3030723c */ /* 0x000fe200000418ff */
[----:B------:R-:W1:Y:S07]  /*7bd0*/  LDSM.16.M88.4 R184, [R244] ;  /* 0x00000000f4b8783b */ /* 0x000e6e0000000200 */
[C---:B----4-:R-:W-:Y:S08]  /*7be0*/  HMMA.16816.F32.BF16 R4, R188.reuse, R192, R4 ;  /* 0x000000c0bc04723c */ /* 0x050ff00000041804 */
[C---:B------:R-:W-:Y:S01]  /*7bf0*/  HMMA.16816.F32.BF16 R8, R188.reuse, R194, R8 ;  /* 0x000000c2bc08723c */ /* 0x040fe20000041808 */
[----:B------:R-:W4:Y:S07]  /*7c00*/  LDSM.16.M88.4 R192, [R243] ;  /* 0x00000000f3c0783b */ /* 0x000f2e0000000200 */
[C---:B------:R-:W-:Y:S08]  /*7c10*/  HMMA.16816.F32.BF16 R12, R188.reuse, R196, R12 ;  /* 0x000000c4bc0c723c */ /* 0x040ff0000004180c */
[C---:B------:R-:W-:Y:S01]  /*7c20*/  HMMA.16816.F32.BF16 R16, R188.reuse, R198, R16 ;  /* 0x000000c6bc10723c */ /* 0x040fe20000041810 */
[----:B------:R-:W4:Y:S07]  /*7c30*/  LDSM.16.M88.4 R196, [R242] ;  /* 0x00000000f2c4783b */ /* 0x000f2e0000000200 */
[C---:B------:R-:W-:Y:S08]  /*7c40*/  HMMA.16816.F32.BF16 R20, R188.reuse, R200, R20 ;  /* 0x000000c8bc14723c */ /* 0x040ff00000041814 */
[C---:B------:R-:W-:Y:S08]  /*7c50*/  HMMA.16816.F32.BF16 R24, R188.reuse, R202, R24 ;  /* 0x000000cabc18723c */ /* 0x040ff00000041818 */
[C---:B-1----:R-:W-:Y:S08]  /*7c60*/  HMMA.16816.F32.BF16 R28, R188.reuse, R184, R28 ;  /* 0x000000b8bc1c723c */ /* 0x042ff0000004181c */
[C---:B------:R-:W-:Y:S08]  /*7c70*/  HMMA.16816.F32.BF16 R32, R188.reuse, R186, R32 ;  /* 0x000000babc20723c */ /* 0x040ff00000041820 */
[C---:B----4-:R-:W-:Y:S08]  /*7c80*/  HMMA.16816.F32.BF16 R36, R188.reuse, R192, R36 ;  /* 0x000000c0bc24723c */ /* 0x050ff00000041824 */
[C---:B------:R-:W-:Y:S08]  /*7c90*/  HMMA.16816.F32.BF16 R40, R188.reuse, R194, R40 ;  /* 0x000000c2bc28723c */ /* 0x040ff00000041828 */
[C---:B------:R-:W-:Y:S08]  /*7ca0*/  HMMA.16816.F32.BF16 R44, R188.reuse, R196, R44 ;  /* 0x000000c4bc2c723c */ /* 0x040ff0000004182c */
[----:B------:R-:W-:Y:S04]  /*7cb0*/  HMMA.16816.F32.BF16 R48, R188, R198, R48 ;  /* 0x000000c6bc30723c */ /* 0x000fe80000041830 */
[----:B--2---:R-:W-:Y:S05]  /*7cc0*/  IMAD.WIDE.U32 R2, R2, 0x60, R204 ;  /* 0x0000006002027825 */ /* 0x004fea00078e00cc */
[----:B------:R-:W-:Y:S03]  /*7cd0*/  SHF.L.U32 R0, R2, 0x1, RZ ;  /* 0x0000000102007819 */ /* 0x000fe600000006ff */
[----:B------:R-:W-:Y:S01]  /*7ce0*/  IADD3 R132, R3, UR14, RZ ;  /* 0x0000000e03847c10 */ /* 0x000fe2000fffe0ff */
[----:B------:R-:W-:Y:S01]  /*7cf0*/  @UP0 USHF.R.S32.HI UR14, URZ, 0x1f, UR15 ;  /* 0x0000001f3f0e0899 */ /* 0x000fe2000801140f */
[----:B------:R-:W-:Y:S02]  /*7d00*/  IADD3 R3, P3, R0, 0x80, RZ ;  /* 0x0000008000037810 */ /* 0x000fe40007f7e0ff */
[----:B------:R-:W-:Y:S01]  /*7d10*/  SHF.L.U64.HI R132, R2, 0x1, R132 ;  /* 0x0000000102847819 */ /* 0x000fe20000010284 */
[----:B------:R-:W-:Y:S01]  /*7d20*/  @UP0 UIMAD UR14, UR14, UR4, URZ ;  /* 0x000000040e0e02a4 */ /* 0x000fe2000f8e023f */
[----:B------:R-:W-:Y:S02]  /*7d30*/  IADD3 R2, P0, R0, c[0x0][0x1f8], RZ ;  /* 0x00007e0000027a10 */ /* 0x000fe40007f1e0ff */
[----:B------:R-:W-:Y:S01]  /*7d40*/  IADD3 R184, P2, R3, c[0x0][0x1f8], RZ ;  /* 0x00007e0003b87a10 */ /* 0x000fe20007f5e0ff */
[----:B------:R-:W-:Y:S01]  /*7d50*/  @UP0 UIMAD UR14, UR15, UR5, UR14 ;  /* 0x000000050f0e02a4 */ /* 0x000fe2000f8e020e */
[----:B------:R-:W-:Y:S02]  /*7d60*/  IADD3.X R3, R132, c[0x0][0x1fc], RZ, P0, !PT ;  /* 0x00007f0084037a10 */ /* 0x000fe400007fe4ff */
[--C-:B------:R-:W-:Y:S01]  /*7d70*/  IADD3.X R185, RZ, c[0x0][0x1fc], R132.reuse, P2, P3 ;  /* 0x00007f00ffb97a10 */ /* 0x100fe200017e6484 */
[----:B------:R-:W-:Y:S01]  /*7d80*/  @UP0 UIADD3 UR14, UR17, UR14, URZ ;  /* 0x0000000e110e0290 */ /* 0x000fe2000fffe03f */
[----:B---3--:R-:W-:Y:S01]  /*7d90*/  LOP3.LUT P3, RZ, R135, 0x1, RZ, 0xc0, !PT ;  /* 0x0000000187ff7812 */ /* 0x008fe2000786c0ff */
[----:B------:R-:W-:Y:S01]  /*7da0*/  @!PT LDS RZ, [RZ] ;  /* 0x00000000fffff984 */ /* 0x000fe20000000800 */
[----:B------:R-:W-:Y:S01]  /*7db0*/  @!PT LDS RZ, [RZ] ;  /* 0x00000000fffff984 */ /* 0x000fe20000000800 */
[----:B------:R-:W-:Y:S01]  /*7dc0*/  @!PT LDS RZ, [RZ] ;  /* 0x00000000fffff984 */ /* 0x000fe20000000800 */
[----:B------:R1:W-:Y:S01]  /*7dd0*/  LDGSTS.E.BYPASS.LTC128B.128 [R247+0x100], [R2.64], !P4 ;  /* 0x0010000002f77fae */ /* 0x0003e2000e101d4a */
[C---:B------:R-:W-:Y:S01]  /*7de0*/  IADD3 R200, P1, R0.reuse, 0x100, RZ ;  /* 0x0000010000c87810 */ /* 0x040fe20007f3e0ff */
[----:B------:R-:W-:Y:S01]  /*7df0*/  @UP0 UIMAD UR14, UR14, 0x60, URZ ;  /* 0x000000600e0e08a4 */ /* 0x000fe2000f8e023f */
[----:B------:R-:W-:Y:S02]  /*7e00*/  IADD3 R0, P2, R0, 0x180, RZ ;  /* 0x0000018000007810 */ /* 0x000fe40007f5e0ff */
[----:B------:R-:W-:Y:S03]  /*7e10*/  IADD3 R200, P0, R200, c[0x0][0x1f8], RZ ;  /* 0x00007e00c8c87a10 */ /* 0x000fe60007f1e0ff */
[----:B------:R2:W-:Y:S01]  /*7e20*/  LDGSTS.E.BYPASS.LTC128B.128 [R247+0x3100], [R184.64], !P6 ;  /* 0x03100000b8f77fae */ /* 0x0005e2000f101d4a */
[--C-:B------:R-:W-:Y:S02]  /*7e30*/  IADD3.X R201, RZ, c[0x0][0x1fc], R132.reuse, P0, P1 ;  /* 0x00007f00ffc97a10 */ /* 0x100fe400007e2484 */
[----:B------:R-:W-:Y:S04]  /*7e40*/  IADD3 R186, P1, R0, c[0x0][0x1f8], RZ ;  /* 0x00007e0000ba7a10 */ /* 0x000fe80007f3e0ff */
[----:B------:R-:W-:Y:S01]  /*7e50*/  IADD3.X R187, RZ, c[0x0][0x1fc], R132, P1, P2 ;  /* 0x00007f00ffbb7a10 */ /* 0x000fe20000fe4484 */
[----:B------:R3:W-:Y:S08]  /*7e60*/  LDGSTS.E.BYPASS.LTC128B.128 [R247+0x6100], [R200.64], !P3 ;  /* 0x06100000c8f77fae */ /* 0x0007f0000d901d4a */
[----:B------:R4:W-:Y:S01]  /*7e70*/  LDGSTS.E.BYPASS.LTC128B.128 [R247+0x9100], [R186.64], !P5 ;  /* 0x09100000baf77fae */ /* 0x0009e2000e901d4a */
[----:B-1----:R-:W-:Y:S04]  /*7e80*/  IADD3 R2, P0, R2, UR12, RZ ;  /* 0x0000000c02027c10 */ /* 0x002fe8000ff1e0ff */
[----:B------:R-:W-:Y:S02]  /*7e90*/  IADD3.X R3, R3, UR13, RZ, P0, !PT ;  /* 0x0000000d03037c10 */ /* 0x000fe400087fe4ff */
[----:B--2---:R-:W-:Y:S03]  /*7ea0*/  IADD3 R184, P0, R2, UR12, RZ ;  /* 0x0000000c02b87c10 */ /* 0x004fe6000ff1e0ff */
[----:B------:R1:W-:Y:S01]  /*7eb0*/  LDGSTS.E.BYPASS.LTC128B.128 [R247+0x1100], [R2.64], !P4 ;  /* 0x0110000002f77fae */ /* 0x0003e2000e101d4a */
[----:B------:R-:W-:Y:S02]  /*7ec0*/  IADD3.X R185, R3, UR13, RZ, P0, !PT ;  /* 0x0000000d03b97c10 */ /* 0x000fe400087fe4ff */
[----:B------:R-:W-:Y:S05]  /*7ed0*/  PLOP3.LUT P0, PT, PT, PT, UP0, 0x80, 0x0 ;  /* 0x000000000000781c */ /* 0x000fea0003f0f008 */
[----:B------:R1:W-:Y:S08]  /*7ee0*/  LDGSTS.E.BYPASS.LTC128B.128 [R247+0x4100], [R2.64+0x80], !P6 ;  /* 0x0410008002f77fae */ /* 0x0003f0000f101d4a */
[----:B------:R1:W-:Y:S08]  /*7ef0*/  LDGSTS.E.BYPASS.LTC128B.128 [R247+0x7100], [R2.64+0x100], !P3 ;  /* 0x0710010002f77fae */ /* 0x0003f0000d901d4a */
[----:B------:R1:W-:Y:S08]  /*7f00*/  LDGSTS.E.BYPASS.LTC128B.128 [R247+0xa100], [R2.64+0x180], !P5 ;  /* 0x0a10018002f77fae */ /* 0x0003f0000e901d4a */
[----:B------:R4:W-:Y:S08]  /*7f10*/  LDGSTS.E.BYPASS.LTC128B.128 [R247+0x2100], [R184.64], !P4 ;  /* 0x02100000b8f77fae */ /* 0x0009f0000e101d4a */
[----:B------:R4:W-:Y:S08]  /*7f20*/  LDGSTS.E.BYPASS.LTC128B.128 [R247+0x5100], [R184.64+0x80], !P6 ;  /* 0x05100080b8f77fae */ /* 0x0009f0000f101d4a */
[----:B------:R4:W-:Y:S08]  /*7f30*/  LDGSTS.E.BYPASS.LTC128B.128 [R247+0x8100], [R184.64+0x100], !P3 ;  /* 0x08100100b8f77fae */ /* 0x0009f0000d901d4a */
[----:B------:R4:W-:Y:S08]  /*7f40*/  LDGSTS.E.BYPASS.LTC128B.128 [R247+0xb100], [R184.64+0x180], !P5 ;  /* 0x0b100180b8f77fae */ /* 0x0009f0000e901d4a */
[----:B------:R-:W-:Y:S08]  /*7f50*/  LDSM.16.M88.4 R192, [R218+0xc100] ;  /* 0x00c10000dac0783b */ /* 0x000ff00000000200 */
[----:B---3--:R-:W-:Y:S08]  /*7f60*/  LDSM.16.M88.4 R200, [R218+0xc900] ;  /* 0x00c90000dac8783b */ /* 0x008ff00000000200 */
[----:B------:R-:W-:Y:S08]  /*7f70*/  LDSM.16.M88.4 R204, [R218+0xd100] ;  /* 0x00d10000dacc783b */ /* 0x000ff00000000200 */
[----:B----4-:R-:W2:Y:S08]  /*7f80*/  LDSM.16.M88.4 R184, [R222+0x18100] ;  /* 0x01810000deb8783b */ /* 0x010eb00000000200 */
[----:B------:R-:W0:Y:S08]  /*7f90*/  LDGDEPBAR ;  /* 0x00000000000079af */ /* 0x000e300000000000 */
[----:B------:R-:W3:Y:S08]  /*7fa0*/  LDSM.16.M88.4 R208, [R218+0xd900] ;  /* 0x00d90000dad0783b */ /* 0x000ef00000000200 */
[----:B------:R-:W4:Y:S08]  /*7fb0*/  LDSM.16.M88.4 R188, [R218+0xe100] ;  /* 0x00e10000dabc783b */ /* 0x000f300000000200 */
[----:B------:R-:W1:Y:S01]  /*7fc0*/  LDSM.16.M88.4 R196, [R218+0xe900] ;  /* 0x00e90000dac4783b */ /* 0x000e620000000200 */
[C---:B--2---:R-:W-:Y:S08]  /*7fd0*/  HMMA.16816.F32.BF16 R4, R184.reuse, R192, R4 ;  /* 0x000000c0b804723c */ /* 0x044ff00000041804 */
[C---:B------:R-:W-:Y:S01]  /*7fe0*/  HMMA.16816.F32.BF16 R8, R184.reuse, R194, R8 ;  /* 0x000000c2b808723c */ /* 0x040fe20000041808 */
[----:B------:R-:W-:Y:S07]  /*7ff0*/  LDSM.16.M88.4 R192, [R217] ;  /* 0x00000000d9c0783b */ /* 0x000fee0000000200 */
[C---:B------:R-:W-:Y:S08]  /*8000*/  HMMA.16816.F32.BF16 R12, R184.reuse, R200, R12 ;  /* 0x000000c8b80c723c */ /* 0x040ff0000004180c */
[C---:B------:R-:W-:Y:S01]  /*8010*/  HMMA.16816.F32.BF16 R16, R184.reuse, R202, R16 ;  /* 0x000000cab810723c */ /* 0x040fe20000041810 */
[----:B------:R-:W-:Y:S07]  /*8020*/  LDSM.16.M88.4 R200, [R217+0x800] ;  /* 0x00080000d9c8783b */ /* 0x000fee0000000200 */
[C---:B------:R-:W-:Y:S08]  /*8030*/  HMMA.16816.F32.BF16 R20, R184.reuse, R204, R20 ;  /* 0x000000ccb814723c */ /* 0x040ff00000041814 */
[C---:B------:R-:W-:Y:S01]  /*8040*/  HMMA.16816.F32.BF16 R24, R184.reuse, R206, R24 ;  /* 0x000000ceb818723c */ /* 0x040fe20000041818 */
[----:B------:R-:W-:Y:S07]  /*8050*/  LDSM.16.M88.4 R204, [R217+0x1000] ;  /* 0x00100000d9cc783b */ /* 0x000fee0000000200 */
[C---:B---3--:R-:W-:Y:S08]  /*8060*/  HMMA.16816.F32.BF16 R28, R184.reuse, R208, R28 ;  /* 0x000000d0b81c723c */ /* 0x048ff0000004181c */
[C---:B------:R-:W-:Y:S01]  /*8070*/  HMMA.16816.F32.BF16 R32, R184.reuse, R210, R32 ;  /* 0x000000d2b820723c */ /* 0x040fe20000041820 */
[----:B------:R-:W-:Y:S07]  /*8080*/  LDSM.16.M88.4 R208, [R217+0x1800] ;  /* 0x00180000d9d0783b */ /* 0x000fee0000000200 */
[C---:B----4-:R-:W-:Y:S08]  /*8090*/  HMMA.16816.F32.BF16 R36, R184.reuse, R188, R36 ;  /* 0x000000bcb824723c */ /* 0x050ff00000041824 */
[C---:B------:R-:W-:Y:S01]  /*80a0*/  HMMA.16816.F32.BF16 R40, R184.reuse, R190, R40 ;  /* 0x000000beb828723c */ /* 0x040fe20000041828 */
[----:B------:R-:W2:Y:S07]  /*80b0*/  LDSM.16.M88.4 R188, [R221+0x18100] ;  /* 0x01810000ddbc783b */ /* 0x000eae0000000200 */
[C---:B-1----:R-:W-:Y:S08]  /*80c0*/  HMMA.16816.F32.BF16 R44, R184.reuse, R196, R44 ;  /* 0x000000c4b82c723c */ /* 0x042ff0000004182c */
[----:B------:R-:W-:Y:S01]  /*80d0*/  HMMA.16816.F32.BF16 R48, R184, R198, R48 ;  /* 0x000000c6b830723c */ /* 0x000fe20000041830 */
[----:B------:R-:W1:Y:S08]  /*80e0*/  LDSM.16.M88.4 R184, [R217+0x2000] ;  /* 0x00200000d9b8783b */ /* 0x000e700000000200 */
[----:B------:R-:W3:Y:S01]  /*80f0*/  LDSM.16.M88.4 R196, [R217+0x2800] ;  /* 0x00280000d9c4783b */ /* 0x000ee20000000200 */
[C---:B--2---:R-:W-:Y:S08]  /*8100*/  HMMA.16816.F32.BF16 R4, R188.reuse, R192, R4 ;  /* 0x000000c0bc04723c */ /* 0x044ff00000041804 */
[C---:B------:R-:W-:Y:S01]  /*8110*/  HMMA.16816.F32.BF16 R8, R188.reuse, R194, R8 ;  /* 0x000000c2bc08723c */ /* 0x040fe20000041808 */
[----:B------:R-:W-:Y:S07]  /*8120*/  LDSM.16.M88.4 R192, [R212+0xf100] ;  /* 0x00f10000d4c0783b */ /* 0x000fee0000000200 */
[C---:B------:R-:W-:Y:S08]  /*8130*/  HMMA.16816.F32.BF16 R12, R188.reuse, R200, R12 ;  /* 0x000000c8bc0c723c */ /* 0x040ff0000004180c */
        /* <DEDUP_REMOVED lines=8> */
[C---:B-1----:R-:W-:Y:S08]  /*81c0*/  HMMA.16816.F32.BF16 R36, R188.reuse, R184, R36 ;  /* 0x000000b8bc24723c */ /* 0x042ff00000041824 */
[C---:B------:R-:W-:Y:S01]  /*81d0*/  HMMA.16816.F32.BF16 R40, R188.reuse, R186, R40 ;  /* 0x000000babc28723c */ /* 0x040fe20000041828 */
[----:B------:R-:W1:Y:S07]  /*81e0*/  LDSM.16.M88.4 R184, [R219+0x1c100] ;  /* 0x01c10000dbb8783b */ /* 0x000e6e0000000200 */
[C---:B---3--:R-:W-:Y:S08]  /*81f0*/  HMMA.16816.F32.BF16 R44, R188.reuse, R196, R44 ;  /* 0x000000c4bc2c723c */ /* 0x048ff0000004182c */
[----:B------:R-:W-:Y:S01]  /*8200*/  HMMA.16816.F32.BF16 R48, R188, R198, R48 ;  /* 0x000000c6bc30723c */ /* 0x000fe20000041830 */
[----:B------:R-:W2:Y:S08]  /*8210*/  LDSM.16.M88.4 R188, [R212+0x11100] ;  /* 0x01110000d4bc783b */ /* 0x000eb00000000200 */
[----:B------:R-:W3:Y:S01]  /*8220*/  LDSM.16.M88.4 R196, [R212+0x11900] ;  /* 0x01190000d4c4783b */ /* 0x000ee20000000200 */
[C---:B-1----:R-:W-:Y:S08]  /*8230*/  HMMA.16816.F32.BF16 R4, R184.reuse, R192, R4 ;  /* 0x000000c0b804723c */ /* 0x042ff00000041804 */
[C---:B------:R-:W-:Y:S01]  /*8240*/  HMMA.16816.F32.BF16 R8, R184.reuse, R194, R8 ;  /* 0x000000c2b808723c */ /* 0x040fe20000041808 */
[----:B------:R-:W-:Y:S07]  /*8250*/  LDSM.16.M88.4 R192, [R241] ;  /* 0x00000000f1c0783b */ /* 0x000fee0000000200 */
[C---:B------:R-:W-:Y:S08]  /*8260*/  HMMA.16816.F32.BF16 R12, R184.reuse, R200, R12 ;  /* 0x000000c8b80c723c */ /* 0x040ff0000004180c */
        /* <DEDUP_REMOVED lines=8> */
[C---:B--2---:R-:W-:Y:S08]  /*82f0*/  HMMA.16816.F32.BF16 R36, R184.reuse, R188, R36 ;  /* 0x000000bcb824723c */ /* 0x044ff00000041824 */
[C---:B------:R-:W-:Y:S01]  /*8300*/  HMMA.16816.F32.BF16 R40, R184.reuse, R190, R40 ;  /* 0x000000beb828723c */ /* 0x040fe20000041828 */
[----:B------:R-:W1:Y:S07]  /*8310*/  LDSM.16.M88.4 R188, [R220+0x1c100] ;  /* 0x01c10000dcbc783b */ /* 0x000e6e0000000200 */
[C---:B---3--:R-:W-:Y:S08]  /*8320*/  HMMA.16816.F32.BF16 R44, R184.reuse, R196, R44 ;  /* 0x000000c4b82c723c */ /* 0x048ff0000004182c */
[----:B------:R-:W-:Y:S01]  /*8330*/  HMMA.16816.F32.BF16 R48, R184, R198, R48 ;  /* 0x000000c6b830723c */ /* 0x000fe20000041830 */
[----:B------:R-:W2:Y:S08]  /*8340*/  LDSM.16.M88.4 R184, [R237] ;  /* 0x00000000edb8783b */ /* 0x000eb00000000200 */
[----:B------:R-:W3:Y:S01]  /*8350*/  LDSM.16.M88.4 R196, [R236] ;  /* 0x00000000ecc4783b */ /* 0x000ee20000000200 */
[C---:B-1----:R-:W-:Y:S08]  /*8360*/  HMMA.16816.F32.BF16 R4, R188.reuse, R192, R4 ;  /* 0x000000c0bc04723c */ /* 0x042ff00000041804 */
        /* <DEDUP_REMOVED lines=11> */
[C---:B--2---:R-:W-:Y:S08]  /*8420*/  HMMA.16816.F32.BF16 R36, R188.reuse, R184, R36 ;  /* 0x000000b8bc24723c */ /* 0x044ff00000041824 */
        /* <DEDUP_REMOVED lines=100> */
[----:B------:R-:W-:Y:S01]  /*8a70*/  LDSM.16.M88.4 R196, [R219+0x24100] ;  /* 0x02410000dbc4783b */ /* 0x000fe20000000200 */
[C---:B-1----:R-:W-:Y:S08]  /*8a80*/  HMMA.16816.F32.BF16 R4, R188.reuse, R192, R4 ;  /* 0x000000c0bc04723c */ /* 0x042ff00000041804 */
[C---:B------:R-:W-:Y:S01]  /*8a90*/  HMMA.16816.F32.BF16 R8, R188.reuse, R194, R8 ;  /* 0x000000c2bc08723c */ /* 0x040fe20000041808 */
[----:B------:R-:W1:Y:S07]  /*8aa0*/  LDSM.16.M88.4 R192, [R217+0x8800] ;  /* 0x00880000d9c0783b */ /* 0x000e6e0000000200 */
        /* <DEDUP_REMOVED lines=8> */
[----:B------:R-:W4:Y:S07]  /*8b30*/  LDSM.16.M88.4 R208, [R212+0x16100] ;  /* 0x01610000d4d0783b */ /* 0x000f2e0000000200 */
[C---:B--2---:R-:W-:Y:S08]  /*8b40*/  HMMA.16816.F32.BF16 R36, R188.reuse, R184, R36 ;  /* 0x000000b8bc24723c */ /* 0x044ff00000041824 */
[C---:B------:R-:W-:Y:S01]  /*8b50*/  HMMA.16816.F32.BF16 R40, R188.reuse, R186, R40 ;  /* 0x000000babc28723c */ /* 0x040fe20000041828 */
[----:B------:R-:W2:Y:S07]  /*8b60*/  LDSM.16.M88.4 R184, [R212+0x16900] ;  /* 0x01690000d4b8783b */ /* 0x000eae0000000200 */
[C---:B-1----:R-:W-:Y:S08]  /*8b70*/  HMMA.16816.F32.BF16 R44, R188.reuse, R192, R44 ;  /* 0x000000c0bc2c723c */ /* 0x042ff0000004182c */
[----:B------:R-:W-:Y:S01]  /*8b80*/  HMMA.16816.F32.BF16 R48, R188, R194, R48 ;  /* 0x000000c2bc30723c */ /* 0x000fe20000041830 */
[----:B------:R-:W1:Y:S07]  /*8b90*/  LDSM.16.M88.4 R188, [R212+0x17100] ;  /* 0x01710000d4bc783b */ /* 0x000e6e0000000200 */
[C---:B---3--:R-:W-:Y:S01]  /*8ba0*/  HMMA.16816.F32.BF16 R4, R196.reuse, R200, R4 ;  /* 0x000000c8c404723c */ /* 0x048fe20000041804 */
[----:B------:R-:W3:Y:S07]  /*8bb0*/  LDSM.16.M88.4 R192, [R212+0x17900] ;  /* 0x01790000d4c0783b */ /* 0x000eee0000000200 */
[C---:B------:R-:W-:Y:S01]  /*8bc0*/  HMMA.16816.F32.BF16 R8, R196.reuse, R202, R8 ;  /* 0x000000cac408723c */ /* 0x040fe20000041808 */
[----:B------:R-:W-:Y:S07]  /*8bd0*/  LDSM.16.M88.4 R200, [R220+0x24100] ;  /* 0x02410000dcc8783b */ /* 0x000fee0000000200 */
[C---:B----4-:R-:W-:Y:S08]  /*8be0*/  HMMA.16816.F32.BF16 R12, R196.reuse, R204, R12 ;  /* 0x000000ccc40c723c */ /* 0x050ff0000004180c */
[C---:B------:R-:W-:Y:S01]  /*8bf0*/  HMMA.16816.F32.BF16 R16, R196.reuse, R206, R16 ;  /* 0x000000cec410723c */ /* 0x040fe20000041810 */
[----:B------:R-:W4:Y:S07]  /*8c00*/  LDSM.16.M88.4 R204, [R229] ;  /* 0x00000000e5cc783b */ /* 0x000f2e0000000200 */
[C---:B------:R-:W-:Y:S08]  /*8c10*/  HMMA.16816.F32.BF16 R20, R196.reuse, R208, R20 ;  /* 0x000000d0c414723c */ /* 0x040ff00000041814 */
[C---:B------:R-:W-:Y:S01]  /*8c20*/  HMMA.16816.F32.BF16 R24, R196.reuse, R210, R24 ;  /* 0x000000d2c418723c */ /* 0x040fe20000041818 */
[----:B------:R-:W4:Y:S07]  /*8c30*/  LDSM.16.M88.4 R208, [R228] ;  /* 0x00000000e4d0783b */ /* 0x000f2e0000000200 */
[C---:B--2---:R-:W-:Y:S08]  /*8c40*/  HMMA.16816.F32.BF16 R28, R196.reuse, R184, R28 ;  /* 0x000000b8c41c723c */ /* 0x044ff0000004181c */
[C---:B------:R-:W-:Y:S01]  /*8c50*/  HMMA.16816.F32.BF16 R32, R196.reuse, R186, R32 ;  /* 0x000000bac420723c */ /* 0x040fe20000041820 */
[----:B------:R-:W2:Y:S07]  /*8c60*/  LDSM.16.M88.4 R184, [R227] ;  /* 0x00000000e3b8783b */ /* 0x000eae0000000200 */
[C---:B-1----:R-:W-:Y:S08]  /*8c70*/  HMMA.16816.F32.BF16 R36, R196.reuse, R188, R36 ;  /* 0x000000bcc424723c */ /* 0x042ff00000041824 */
[C---:B------:R-:W-:Y:S01]  /*8c80*/  HMMA.16816.F32.BF16 R40, R196.reuse, R190, R40 ;  /* 0x000000bec428723c */ /* 0x040fe20000041828 */
[----:B------:R-:W1:Y:S07]  /*8c90*/  LDSM.16.M88.4 R188, [R226] ;  /* 0x00000000e2bc783b */ /* 0x000e6e0000000200 */
[C---:B---3--:R-:W-:Y:S08]  /*8ca0*/  HMMA.16816.F32.BF16 R44, R196.reuse, R192, R44 ;  /* 0x000000c0c42c723c */ /* 0x048ff0000004182c */
[----:B------:R-:W-:Y:S01]  /*8cb0*/  HMMA.16816.F32.BF16 R48, R196, R194, R48 ;  /* 0x000000c2c430723c */ /* 0x000fe20000041830 */
[----:B------:R-:W3:Y:S07]  /*8cc0*/  LDSM.16.M88.4 R192, [R225] ;  /* 0x00000000e1c0783b */ /* 0x000eee0000000200 */
[C---:B----4-:R-:W-:Y:S01]  /*8cd0*/  HMMA.16816.F32.BF16 R4, R200.reuse, R204, R4 ;  /* 0x000000ccc804723c */ /* 0x050fe20000041804 */
[----:B------:R-:W4:Y:S07]  /*8ce0*/  LDSM.16.M88.4 R196, [R224] ;  /* 0x00000000e0c4783b */ /* 0x000f2e0000000200 */
[C---:B------:R-:W-:Y:S01]  /*8cf0*/  HMMA.16816.F32.BF16 R8, R200.reuse, R206, R8 ;  /* 0x000000cec808723c */ /* 0x040fe20000041808 */
[----:B------:R-:W-:Y:S07]  /*8d00*/  LDSM.16.M88.4 R204, [R222+0x24100] ;  /* 0x02410000decc783b */ /* 0x000fee0000000200 */
[C---:B------:R-:W-:Y:S08]  /*8d10*/  HMMA.16816.F32.BF16 R12, R200.reuse, R208, R12 ;  /* 0x000000d0c80c723c */ /* 0x040ff0000004180c */
[C---:B------:R-:W-:Y:S01]  /*8d20*/  HMMA.16816.F32.BF16 R16, R200.reuse, R210, R16 ;  /* 0x000000d2c810723c */ /* 0x040fe20000041810 */
[----:B------:R-:W4:Y:S07]  /*8d30*/  LDSM.16.M88.4 R208, [R218+0x15100] ;  /* 0x01510000dad0783b */ /* 0x000f2e0000000200 */
        /* <DEDUP_REMOVED lines=9> */
[C---:B----4-:R-:W-:Y:S08]  /*8dd0*/  HMMA.16816.F32.BF16 R44, R200.reuse, R196, R44 ;  /* 0x000000c4c82c723c */ /* 0x050ff0000004182c */
[----:B------:R-:W-:Y:S01]  /*8de0*/  HMMA.16816.F32.BF16 R48, R200, R198, R48 ;  /* 0x000000c6c830723c */ /* 0x000fe20000041830 */
[----:B------:R-:W4:Y:S07]  /*8df0*/  LDSM.16.M88.4 R196, [R218+0x17100] ;  /* 0x01710000dac4783b */ /* 0x000f2e0000000200 */
[C---:B------:R-:W-:Y:S01]  /*8e00*/  HMMA.16816.F32.BF16 R4, R204.reuse, R208, R4 ;  /* 0x000000d0cc04723c */ /* 0x040fe20000041804 */
[----:B------:R-:W-:Y:S07]  /*8e10*/  LDSM.16.M88.4 R200, [R221+0x24100] ;  /* 0x02410000ddc8783b */ /* 0x000fee0000000200 */
[C---:B------:R-:W-:Y:S01]  /*8e20*/  HMMA.16816.F32.BF16 R8, R204.reuse, R210, R8 ;  /* 0x000000d2cc08723c */ /* 0x040fe20000041808 */
[----:B------:R-:W-:Y:S07]  /*8e30*/  LDSM.16.M88.4 R208, [R217+0x9000] ;  /* 0x00900000d9d0783b */ /* 0x000fee0000000200 */
[C---:B--2---:R-:W-:Y:S08]  /*8e40*/  HMMA.16816.F32.BF16 R12, R204.reuse, R184, R12 ;  /* 0x000000b8cc0c723c */ /* 0x044ff0000004180c */
[C---:B------:R-:W-:Y:S01]  /*8e50*/  HMMA.16816.F32.BF16 R16, R204.reuse, R186, R16 ;  /* 0x000000bacc10723c */ /* 0x040fe20000041810 */
[----:B------:R-:W2:Y:S07]  /*8e60*/  LDSM.16.M88.4 R184, [R218+0x17900] ;  /* 0x01790000dab8783b */ /* 0x000eae0000000200 */
[C---:B-1----:R-:W-:Y:S08]  /*8e70*/  HMMA.16816.F32.BF16 R20, R204.reuse, R188, R20 ;  /* 0x000000bccc14723c */ /* 0x042ff00000041814 */
[C---:B------:R-:W-:Y:S08]  /*8e80*/  HMMA.16816.F32.BF16 R24, R204.reuse, R190, R24 ;  /* 0x000000becc18723c */ /* 0x040ff00000041818 */
[C---:B---3--:R-:W-:Y:S08]  /*8e90*/  HMMA.16816.F32.BF16 R28, R204.reuse, R192, R28 ;  /* 0x000000c0cc1c723c */ /* 0x048ff0000004181c */
[C---:B------:R-:W-:Y:S08]  /*8ea0*/  HMMA.16816.F32.BF16 R32, R204.reuse, R194, R32 ;  /* 0x000000c2cc20723c */ /* 0x040ff00000041820 */
[C---:B----4-:R-:W-:Y:S08]  /*8eb0*/  HMMA.16816.F32.BF16 R36, R204.reuse, R196, R36 ;  /* 0x000000c4cc24723c */ /* 0x050ff00000041824 */
[C---:B------:R-:W-:Y:S08]  /*8ec0*/  HMMA.16816.F32.BF16 R40, R204.reuse, R198, R40 ;  /* 0x000000c6cc28723c */ /* 0x040ff00000041828 */
[C---:B--2---:R-:W-:Y:S08]  /*8ed0*/  HMMA.16816.F32.BF16 R44, R204.reuse, R184, R44 ;  /* 0x000000b8cc2c723c */ /* 0x044ff0000004182c */
[----:B------:R-:W-:Y:S01]  /*8ee0*/  HMMA.16816.F32.BF16 R48, R204, R186, R48 ;  /* 0x000000bacc30723c */ /* 0x000fe20000041830 */
[----:B------:R-:W1:Y:S07]  /*8ef0*/  LDSM.16.M88.4 R184, [R217+0x9800] ;  /* 0x00980000d9b8783b */ /* 0x000e6e0000000200 */
[C---:B------:R-:W-:Y:S08]  /*8f00*/  HMMA.16816.F32.BF16 R4, R200.reuse, R208, R4 ;  /* 0x000000d0c804723c */ /* 0x040ff00000041804 */
[C---:B------:R-:W-:Y:S11]  /*8f10*/  HMMA.16816.F32.BF16 R8, R200.reuse, R210, R8 ;  /* 0x000000d2c808723c */ /* 0x040ff60000041808 */
[----:B------:R-:W-:Y:S05]  /*8f20*/  @!UPT UIADD3 URZ, URZ, URZ, URZ ;  /* 0x0000003f3f3ff290 */ /* 0x000fea000fffe03f */
[----:B------:R-:W-:Y:S02]  /*8f30*/  FMUL.FTZ R4, R4, c[0x0][0x320] ;  /* 0x0000c80004047a20 */ /* 0x000fe40000410000 */
[----:B------:R-:W-:Y:S02]  /*8f40*/  FMUL.FTZ R5, R5, c[0x0][0x320] ;  /* 0x0000c80005057a20 */ /* 0x000fe40000410000 */
[----:B------:R-:W-:Y:S01]  /*8f50*/  FMUL.FTZ R6, R6, c[0x0][0x320] ;  /* 0x0000c80006067a20 */ /* 0x000fe20000410000 */
[----:B------:R-:W2:Y:S01]  /*8f60*/  MUFU.TANH R188, R4 ;  /* 0x0000000400bc7308 */ /* 0x000ea20000002400 */
[----:B------:R-:W-:Y:S02]  /*8f70*/  FMUL.FTZ R7, R7, c[0x0][0x320] ;  /* 0x0000c80007077a20 */ /* 0x000fe40000410000 */
[----:B------:R-:W-:Y:S01]  /*8f80*/  FMUL.FTZ R8, R8, c[0x0][0x320] ;  /* 0x0000c80008087a20 */ /* 0x000fe20000410000 */
[C---:B-1----:R-:W-:Y:S03]  /*8f90*/  HMMA.16816.F32.BF16 R12, R200.reuse, R184, R12 ;  /* 0x000000b8c80c723c */ /* 0x042fe6000004180c */
[----:B------:R-:W-:Y:S02]  /*8fa0*/  FMUL.FTZ R9, R9, c[0x0][0x320] ;  /* 0x0000c80009097a20 */ /* 0x000fe40000410000 */
[----:B------:R-:W-:Y:S01]  /*8fb0*/  FMUL.FTZ R10, R10, c[0x0][0x320] ;  /* 0x0000c8000a0a7a20 */ /* 0x000fe20000410000 */
[----:B------:R-:W1:Y:S01]  /*8fc0*/  MUFU.TANH R190, R5 ;  /* 0x0000000500be7308 */ /* 0x000e620000002400 */
[----:B------:R-:W-:Y:S01]  /*8fd0*/  FMUL.FTZ R11, R11, c[0x0][0x320] ;  /* 0x0000c8000b0b7a20 */ /* 0x000fe20000410000 */
[C---:B------:R-:W-:Y:S08]  /*8fe0*/  HMMA.16816.F32.BF16 R16, R200.reuse, R186, R16 ;  /* 0x000000bac810723c */ /* 0x040ff00000041810 */
[----:B------:R-:W3:Y:S01]  /*8ff0*/  MUFU.TANH R193, R6 ;  /* 0x0000000600c17308 */ /* 0x000ee20000002400 */
[----:B--2---:R-:W-:Y:S07]  /*9000*/  FMNMX.FTZ R0, R188, R133, !PT ;  /* 0x00000085bc007209 */ /* 0x004fee0007810000 */
[----:B------:R-:W-:Y:S02]  /*9010*/  FMUL.FTZ R12, R12, c[0x0][0x320] ;  /* 0x0000c8000c0c7a20 */ /* 0x000fe40000410000 */
[----:B------:R2:W4:Y:S01]  /*9020*/  MUFU.TANH R194, R7 ;  /* 0x0000000700c27308 */ /* 0x0005220000002400 */
[----:B------:R-:W-:Y:S02]  /*9030*/  FMUL.FTZ R13, R13, c[0x0][0x320] ;  /* 0x0000c8000d0d7a20 */ /* 0x000fe40000410000 */
[----:B------:R-:W-:Y:S01]  /*9040*/  FMUL.FTZ R14, R14, c[0x0][0x320] ;  /* 0x0000c8000e0e7a20 */ /* 0x000fe20000410000 */
[----:B-1----:R-:W-:Y:S01]  /*9050*/  FMNMX.FTZ R0, R190, R0, !PT ;  /* 0x00000000be007209 */ /* 0x002fe20007810000 */
[----:B------:R-:W-:Y:S02]  /*9060*/  FMUL.FTZ R15, R15, c[0x0][0x320] ;  /* 0x0000c8000f0f7a20 */ /* 0x000fe40000410000 */
[----:B------:R-:W-:Y:S02]  /*9070*/  FMUL.FTZ R16, R16, c[0x0][0x320] ;  /* 0x0000c80010107a20 */ /* 0x000fe40000410000 */
[----:B------:R-:W-:Y:S01]  /*9080*/  FMUL.FTZ R17, R17, c[0x0][0x320] ;  /* 0x0000c80011117a20 */ /* 0x000fe20000410000 */
[----:B------:R-:W1:Y:S01]  /*9090*/  MUFU.TANH R189, R8 ;  /* 0x0000000800bd7308 */ /* 0x000e620000002400 */
[----:B------:R-:W-:Y:S02]  /*90a0*/  FMUL.FTZ R18, R18, c[0x0][0x320] ;  /* 0x0000c80012127a20 */ /* 0x000fe40000410000 */
[----:B------:R-:W-:Y:S01]  /*90b0*/  FMUL.FTZ R19, R19, c[0x0][0x320] ;  /* 0x0000c80013137a20 */ /* 0x000fe20000410000 */
[----:B---3--:R-:W-:Y:S06]  /*90c0*/  FMNMX.FTZ R2, R193, R134, !PT ;  /* 0x00000086c1027209 */ /* 0x008fec0007810000 */
[----:B------:R-:W3:Y:S01]  /*90d0*/  MUFU.TANH R185, R9 ;  /* 0x0000000900b97308 */ /* 0x000ee20000002400 */
[----:B--2---:R-:W2:Y:S01]  /*90e0*/  LDSM.16.M88.4 R4, [R217+0xa000] ;  /* 0x00a00000d904783b */ /* 0x004ea20000000200 */
[----:B----4-:R-:W-:Y:S08]  /*90f0*/  FMNMX.FTZ R2, R194, R2, !PT ;  /* 0x00000002c2027209 */ /* 0x010ff00007810000 */
[----:B------:R-:W4:Y:S01]  /*9100*/  MUFU.TANH R191, R10 ;  /* 0x0000000a00bf7308 */ /* 0x000f220000002400 */
[----:B-1----:R-:W-:Y:S09]  /*9110*/  FMNMX.FTZ R0, R189, R0, !PT ;  /* 0x00000000bd007209 */ /* 0x002ff20007810000 */
[----:B------:R1:W1:Y:S01]  /*9120*/  MUFU.TANH R192, R11 ;  /* 0x0000000b00c07308 */ /* 0x0002620000002400 */
[----:B---3--:R-:W-:Y:S09]  /*9130*/  FMNMX.FTZ R0, R185, R0, !PT ;  /* 0x00000000b9007209 */ /* 0x008ff20007810000 */
[----:B------:R-:W3:Y:S01]  /*9140*/  MUFU.TANH R187, R12 ;  /* 0x0000000c00bb7308 */ /* 0x000ee20000002400 */
[----:B----4-:R-:W-:Y:S09]  /*9150*/  FMNMX.FTZ R2, R191, R2, !PT ;  /* 0x00000002bf027209 */ /* 0x010ff20007810000 */
[----:B------:R-:W4:Y:S01]  /*9160*/  MUFU.TANH R196, R14 ;  /* 0x0000000e00c47308 */ /* 0x000f220000002400 */
[C---:B--2---:R-:W-:Y:S01]  /*9170*/  HMMA.16816.F32.BF16 R20, R200.reuse, R4, R20 ;  /* 0x00000004c814723c */ /* 0x044fe20000041814 */
[----:B-1----:R-:W1:Y:S02]  /*9180*/  LDSM.16.M88.4 R8, [R217+0xa800] ;  /* 0x00a80000d908783b */ /* 0x002e640000000200 */
[----:B------:R-:W-:Y:S06]  /*9190*/  FMNMX.FTZ R2, R192, R2, !PT ;  /* 0x00000002c0027209 */ /* 0x000fec0007810000 */
[----:B------:R-:W-:Y:S01]  /*91a0*/  MUFU.TANH R198, R16 ;  /* 0x0000001000c67308 */ /* 0x000fe20000002400 */
[C---:B------:R-:W-:Y:S01]  /*91b0*/  HMMA.16816.F32.BF16 R24, R200.reuse, R6, R24 ;  /* 0x00000006c818723c */ /* 0x040fe20000041818 */
[----:B------:R-:W2:Y:S02]  /*91c0*/  LDSM.16.M88.4 R4, [R217+0xb000] ;  /* 0x00b00000d904783b */ /* 0x000ea40000000200 */
[----:B---3--:R-:W-:Y:S06]  /*91d0*/  FMNMX.FTZ R0, R187, R0, !PT ;  /* 0x00000000bb007209 */ /* 0x008fec0007810000 */
[----:B------:R-:W3:Y:S03]  /*91e0*/  MUFU.TANH R197, R15 ;  /* 0x0000000f00c57308 */ /* 0x000ee60000002400 */
[----:B----4-:R-:W-:Y:S02]  /*91f0*/  FMNMX.FTZ R2, R196, R2, !PT ;  /* 0x00000002c4027209 */ /* 0x010fe40007810000 */
[----:B------:R-:W-:Y:S02]  /*9200*/  FMUL.FTZ R22, R22, c[0x0][0x320] ;  /* 0x0000c80016167a20 */ /* 0x000fe40000410000 */
[----:B------:R-:W-:Y:S03]  /*9210*/  FMUL.FTZ R23, R23, c[0x0][0x320] ;  /* 0x0000c80017177a20 */ /* 0x000fe60000410000 */
[----:B------:R-:W-:Y:S01]  /*9220*/  MUFU.TANH R199, R17 ;  /* 0x0000001100c77308 */ /* 0x000fe20000002400 */
[----:B------:R-:W-:Y:S02]  /*9230*/  FMUL.FTZ R20, R20, c[0x0][0x320] ;  /* 0x0000c80014147a20 */ /* 0x000fe40000410000 */
[----:B------:R-:W-:Y:S02]  /*9240*/  FMUL.FTZ R21, R21, c[0x0][0x320] ;  /* 0x0000c80015157a20 */ /* 0x000fe40000410000 */
[----:B------:R-:W-:Y:S02]  /*9250*/  FMUL.FTZ R26, R26, c[0x0][0x320] ;  /* 0x0000c8001a1a7a20 */ /* 0x000fe40000410000 */
[----:B------:R-:W-:Y:S02]  /*9260*/  FMUL.FTZ R24, R24, c[0x0][0x320] ;  /* 0x0000c80018187a20 */ /* 0x000fe40000410000 */
[----:B------:R-:W-:Y:S01]  /*9270*/  FMUL.FTZ R27, R27, c[0x0][0x320] ;  /* 0x0000c8001b1b7a20 */ /* 0x000fe20000410000 */
[----:B------:R-:W-:Y:S01]  /*9280*/  MUFU.TANH R208, R22 ;  /* 0x0000001600d07308 */ /* 0x000fe20000002400 */
[----:B------:R-:W-:Y:S01]  /*9290*/  FMUL.FTZ R25, R25, c[0x0][0x320] ;  /* 0x0000c80019197a20 */ /* 0x000fe20000410000 */
[----:B---3--:R-:W-:Y:S01]  /*92a0*/  FMNMX.FTZ R2, R197, R2, !PT ;  /* 0x00000002c5027209 */ /* 0x008fe20007810000 */
[C---:B-1----:R-:W-:Y:S07]  /*92b0*/  HMMA.16816.F32.BF16 R28, R200.reuse, R8, R28 ;  /* 0x00000008c81c723c */ /* 0x042fee000004181c */
[----:B------:R-:W-:Y:S01]  /*92c0*/  MUFU.TANH R249, R23 ;  /* 0x0000001700f97308 */ /* 0x000fe20000002400 */
[C---:B------:R-:W-:Y:S01]  /*92d0*/  HMMA.16816.F32.BF16 R32, R200.reuse, R10, R32 ;  /* 0x0000000ac820723c */ /* 0x040fe20000041820 */
[----:B------:R-:W1:Y:S01]  /*92e0*/  LDSM.16.M88.4 R8, [R217+0xb800] ;  /* 0x00b80000d908783b */ /* 0x000e620000000200 */
[----:B------:R-:W-:Y:S06]  /*92f0*/  DEPBAR.LE SB0, 0x0 ;  /* 0x000080000000791a */ /* 0x000fec0000000000 */
[C---:B--2---:R-:W-:Y:S01]  /*9300*/  HMMA.16816.F32.BF16 R36, R200.reuse, R4, R36 ;  /* 0x00000004c824723c */ /* 0x044fe20000041824 */
[----:B------:R-:W-:Y:S07]  /*9310*/  BAR.SYNC.DEFER_BLOCKING 0x0 ;  /* 0x0000000000007b1d */ /* 0x000fee0000010000 */
[C---:B------:R-:W-:Y:S04]  /*9320*/  HMMA.16816.F32.BF16 R40, R200.reuse, R6, R40 ;  /* 0x00000006c828723c */ /* 0x040fe80000041828 */
[----:B------:R-:W-:Y:S02]  /*9330*/  FMUL.FTZ R28, R28, c[0x0][0x320] ;  /* 0x0000c8001c1c7a20 */ /* 0x000fe40000410000 */
[----:B------:R-:W-:Y:S01]  /*9340*/  FMUL.FTZ R29, R29, c[0x0][0x320] ;  /* 0x0000c8001d1d7a20 */ /* 0x000fe20000410000 */
[----:B------:R-:W-:Y:S01]  /*9350*/  MOV R6, UR16 ;  /* 0x0000001000067c02 */ /* 0x000fe20008000f00 */
[----:B------:R-:W-:Y:S01]  /*9360*/  FMUL.FTZ R30, R30, c[0x0][0x320] ;  /* 0x0000c8001e1e7a20 */ /* 0x000fe20000410000 */
[----:B------:R-:W-:Y:S03]  /*9370*/  @UP0 USHF.L.U64.HI UR16, UR4, 0x6, UR5 ;  /* 0x0000000604100899 */ /* 0x000fe60008010205 */
[----:B------:R-:W-:Y:S01]  /*9380*/  FMUL.FTZ R31, R31, c[0x0][0x320] ;  /* 0x0000c8001f1f7a20 */ /* 0x000fe20000410000 */
[----:B------:R-:W-:Y:S01]  /*9390*/  MOV R7, UR17 ;  /* 0x0000001100077c02 */ /* 0x000fe20008000f00 */
[----:B------:R-:W-:Y:S02]  /*93a0*/  FMUL.FTZ R35, R35, c[0x0][0x320] ;  /* 0x0000c80023237a20 */ /* 0x000fe40000410000 */
[----:B------:R-:W-:Y:S01]  /*93b0*/  FMUL.FTZ R36, R36, c[0x0][0x320] ;  /* 0x0000c80024247a20 */ /* 0x000fe20000410000 */
[----:B------:R-:W2:Y:S01]  /*93c0*/  MUFU.TANH R16, R28 ;  /* 0x0000001c00107308 */ /* 0x000ea20000002400 */
[----:B------:R-:W-:Y:S02]  /*93d0*/  FMUL.FTZ R37, R37, c[0x0][0x320] ;  /* 0x0000c80025257a20 */ /* 0x000fe40000410000 */
[----:B------:R-:W-:Y:S02]  /*93e0*/  FMUL.FTZ R38, R38, c[0x0][0x320] ;  /* 0x0000c80026267a20 */ /* 0x000fe40000410000 */
[----:B------:R-:W-:Y:S02]  /*93f0*/  FMUL.FTZ R39, R39, c[0x0][0x320] ;  /* 0x0000c80027277a20 */ /* 0x000fe40000410000 */
[----:B------:R-:W-:Y:S01]  /*9400*/  FMUL.FTZ R40, R40, c[0x0][0x320] ;  /* 0x0000c80028287a20 */ /* 0x000fe20000410000 */
[C---:B-1----:R-:W-:Y:S01]  /*9410*/  HMMA.16816.F32.BF16 R44, R200.reuse, R8, R44 ;  /* 0x00000008c82c723c */ /* 0x042fe2000004182c */
[----:B------:R-:W3:Y:S01]  /*9420*/  LDL.64 R8, [R1+0x20] ;  /* 0x0000200001087983 */ /* 0x000ee20000100a00 */
[----:B------:R-:W-:Y:S01]  /*9430*/  MUFU.TANH R135, R36 ;  /* 0x0000002400877308 */ /* 0x000fe20000002400 */
[----:B------:R-:W-:Y:S02]  /*9440*/  FMUL.FTZ R32, R32, c[0x0][0x320] ;  /* 0x0000c80020207a20 */ /* 0x000fe40000410000 */
[----:B------:R-:W-:Y:S02]  /*9450*/  FMUL.FTZ R33, R33, c[0x0][0x320] ;  /* 0x0000c80021217a20 */ /* 0x000fe40000410000 */
[----:B------:R-:W-:Y:S01]  /*9460*/  FMUL.FTZ R41, R41, c[0x0][0x320] ;  /* 0x0000c80029297a20 */ /* 0x000fe20000410000 */
[----:B------:R-:W-:Y:S01]  /*9470*/  HMMA.16816.F32.BF16 R48, R200, R10, R48 ;  /* 0x0000000ac830723c */ /* 0x000fe20000041830 */
[----:B------:R-:W4:Y:S03]  /*9480*/  LDL.64 R10, [R1+0x18] ;  /* 0x00001800010a7983 */ /* 0x000f260000100a00 */
[----:B------:R-:W1:Y:S01]  /*9490*/  MUFU.TANH R195, R13 ;  /* 0x0000000d00c37308 */ /* 0x000e620000002400 */
[----:B------:R-:W-:Y:S02]  /*94a0*/  FMUL.FTZ R34, R34, c[0x0][0x320] ;  /* 0x0000c80022227a20 */ /* 0x000fe40000410000 */
[----:B------:R-:W-:Y:S01]  /*94b0*/  FMUL.FTZ R42, R42, c[0x0][0x320] ;  /* 0x0000c8002a2a7a20 */ /* 0x000fe20000410000 */
[----:B--2---:R-:W-:Y:S01]  /*94c0*/  MOV R201, R16 ;  /* 0x0000001000c97202 */ /* 0x004fe20000000f00 */
[----:B------:R-:W-:Y:S05]  /*94d0*/  FMUL.FTZ R43, R43, c[0x0][0x320] ;  /* 0x0000c8002b2b7a20 */ /* 0x000fea0000410000 */
[----:B------:R-:W2:Y:S02]  /*94e0*/  MUFU.TANH R206, R20 ;  /* 0x0000001400ce7308 */ /* 0x000ea40000002400 */
[----:B------:R-:W-:Y:S02]  /*94f0*/  FMUL.FTZ R44, R44, c[0x0][0x320] ;  /* 0x0000c8002c2c7a20 */ /* 0x000fe40000410000 */
[----:B------:R-:W-:Y:S02]  /*9500*/  FMUL.FTZ R45, R45, c[0x0][0x320] ;  /* 0x0000c8002d2d7a20 */ /* 0x000fe40000410000 */
[----:B------:R-:W-:Y:S02]  /*9510*/  FMUL.FTZ R46, R46, c[0x0][0x320] ;  /* 0x0000c8002e2e7a20 */ /* 0x000fe40000410000 */
[----:B------:R-:W-:Y:S02]  /*9520*/  FMUL.FTZ R47, R47, c[0x0][0x320] ;  /* 0x0000c8002f2f7a20 */ /* 0x000fe40000410000 */
[----:B------:R-:W2:Y:S01]  /*9530*/  MUFU.TANH R204, R18 ;  /* 0x0000001200cc7308 */ /* 0x000ea20000002400 */
[----:B------:R-:W-:Y:S02]  /*9540*/  FMUL.FTZ R49, R49, c[0x0][0x320] ;  /* 0x0000c80031317a20 */ /* 0x000fe40000410000 */
[----:B------:R-:W-:Y:S01]  /*9550*/  FMUL.FTZ R48, R48, c[0x0][0x320] ;  /* 0x0000c80030307a20 */ /* 0x000fe20000410000 */
[----:B-1----:R-:W-:Y:S01]  /*9560*/  FMNMX.FTZ R0, R195, R0, !PT ;  /* 0x00000000c3007209 */ /* 0x002fe20007810000 */
[----:B------:R-:W-:Y:S03]  /*9570*/  FMUL.FTZ R50, R50, c[0x0][0x320] ;  /* 0x0000c80032327a20 */ /* 0x000fe60000410000 */
[----:B------:R-:W-:Y:S02]  /*9580*/  FMNMX.FTZ R0, R198, R0, !PT ;  /* 0x00000000c6007209 */ /* 0x000fe40007810000 */
[----:B------:R-:W1:Y:S02]  /*9590*/  MUFU.TANH R207, R21 ;  /* 0x0000001500cf7308 */ /* 0x000e640000002400 */
[----:B------:R-:W-:Y:S04]  /*95a0*/  FMNMX.FTZ R0, R199, R0, !PT ;  /* 0x00000000c7007209 */ /* 0x000fe80007810000 */
[----:B--2---:R-:W-:Y:S04]  /*95b0*/  FMNMX.FTZ R0, R206, R0, !PT ;  /* 0x00000000ce007209 */ /* 0x004fe80007810000 */
[----:B------:R-:W2:Y:S01]  /*95c0*/  MUFU.TANH R205, R19 ;  /* 0x0000001300cd7308 */ /* 0x000ea20000002400 */
[----:B------:R-:W-:Y:S09]  /*95d0*/  FMNMX.FTZ R2, R204, R2, !PT ;  /* 0x00000002cc027209 */ /* 0x000ff20007810000 */
[----:B------:R-:W2:Y:S01]  /*95e0*/  MUFU.TANH R186, R33 ;  /* 0x0000002100ba7308 */ /* 0x000ea20000002400 */
[----:B-1----:R-:W-:Y:S09]  /*95f0*/  FMNMX.FTZ R0, R207, R0, !PT ;  /* 0x00000000cf007209 */ /* 0x002ff20007810000 */
[----:B------:R1:W-:Y:S01]  /*9600*/  MUFU.TANH R33, R49 ;  /* 0x0000003100217308 */ /* 0x0003e20000002400 */
[----:B--2---:R-:W-:Y:S04]  /*9610*/  FMNMX.FTZ R2, R205, R2, !PT ;  /* 0x00000002cd027209 */ /* 0x004fe80007810000 */
[----:B------:R-:W-:Y:S05]  /*9620*/  FMNMX.FTZ R2, R208, R2, !PT ;  /* 0x00000002d0027209 */ /* 0x000fea0007810000 */
[----:B------:R-:W2:Y:S01]  /*9630*/  MUFU.TANH R250, R24 ;  /* 0x0000001800fa7308 */ /* 0x000ea20000002400 */
[----:B------:R-:W-:Y:S02]  /*9640*/  FMNMX.FTZ R2, R249, R2, !PT ;  /* 0x00000002f9027209 */ /* 0x000fe40007810000 */
[----:B------:R-:W-:Y:S07]  /*9650*/  MOV R200, R186 ;  /* 0x000000ba00c87202 */ /* 0x000fee0000000f00 */
[----:B------:R-:W2:Y:S01]  /*9660*/  MUFU.TANH R251, R25 ;  /* 0x0000001900fb7308 */ /* 0x000ea20000002400 */
[----:B-1----:R-:W-:Y:S09]  /*9670*/  MOV R49, R135 ;  /* 0x0000008700317202 */ /* 0x002ff20000000f00 */
[----:B------:R-:W1:Y:S01]  /*9680*/  MUFU.TANH R12, R29 ;  /* 0x0000001d000c7308 */ /* 0x000e620000002400 */
[----:B--2---:R-:W-:Y:S09]  /*9690*/  FMNMX.FTZ R0, R250, R0, !PT ;  /* 0x00000000fa007209 */ /* 0x004ff20007810000 */
[----:B------:R-:W2:Y:S01]  /*96a0*/  MUFU.TANH R252, R26 ;  /* 0x0000001a00fc7308 */ /* 0x000ea20000002400 */
[----:B------:R-:W-:Y:S04]  /*96b0*/  FMNMX.FTZ R0, R251, R0, !PT ;  /* 0x00000000fb007209 */ /* 0x000fe80007810000 */
[----:B------:R-:W-:Y:S05]  /*96c0*/  FMNMX.FTZ R0, R201, R0, !PT ;  /* 0x00000000c9007209 */ /* 0x000fea0007810000 */
[----:B------:R-:W2:Y:S01]  /*96d0*/  MUFU.TANH R209, R27 ;  /* 0x0000001b00d17308 */ /* 0x000ea20000002400 */
[----:B-1----:R-:W-:Y:S04]  /*96e0*/  MOV R202, R12 ;  /* 0x0000000c00ca7202 */ /* 0x002fe80000000f00 */
[----:B------:R-:W-:Y:S05]  /*96f0*/  FMNMX.FTZ R0, R202, R0, !PT ;  /* 0x00000000ca007209 */ /* 0x000fea0007810000 */
[----:B------:R-:W1:Y:S01]  /*9700*/  MUFU.TANH R211, R30 ;  /* 0x0000001e00d37308 */ /* 0x000e620000002400 */
[----:B--2---:R-:W-:Y:S09]  /*9710*/  FMNMX.FTZ R2, R252, R2, !PT ;  /* 0x00000002fc027209 */ /* 0x004ff20007810000 */
[----:B------:R-:W-:Y:S01]  /*9720*/  MUFU.TANH R184, R31 ;  /* 0x0000001f00b87308 */ /* 0x000fe20000002400 */
[----:B------:R-:W-:Y:S09]  /*9730*/  FMNMX.FTZ R2, R209, R2, !PT ;  /* 0x00000002d1027209 */ /* 0x000ff20007810000 */
[----:B------:R-:W-:Y:S01]  /*9740*/  MUFU.TANH R248, R34 ;  /* 0x0000002200f87308 */ /* 0x000fe20000002400 */
[----:B-1----:R-:W-:Y:S09]  /*9750*/  FMNMX.FTZ R2, R211, R2, !PT ;  /* 0x00000002d3027209 */ /* 0x002ff20007810000 */
[----:B------:R-:W1:Y:S10]  /*9760*/  MUFU.TANH R210, R32 ;  /* 0x0000002000d27308 */ /* 0x000e740000002400 */
[----:B------:R2:W-:Y:S10]  /*9770*/  MUFU.TANH R34, R48 ;  /* 0x0000003000227308 */ /* 0x0005f40000002400 */
[----:B------:R-:W2:Y:S01]  /*9780*/  MUFU.TANH R3, R37 ;  /* 0x0000002500037308 */ /* 0x000ea20000002400 */
[----:B-1----:R-:W-:Y:S04]  /*9790*/  FMNMX.FTZ R0, R210, R0, !PT ;  /* 0x00000000d2007209 */ /* 0x002fe80007810000 */
[----:B------:R-:W-:Y:S05]  /*97a0*/  FMNMX.FTZ R0, R200, R0, !PT ;  /* 0x00000000c8007209 */ /* 0x000fea0007810000 */
[----:B------:R1:W-:Y:S01]  /*97b0*/  MUFU.TANH R135, R50 ;  /* 0x0000003200877308 */ /* 0x0003e20000002400 */
[----:B------:R-:W-:Y:S02]  /*97c0*/  FMNMX.FTZ R0, R49, R0, !PT ;  /* 0x0000000031007209 */ /* 0x000fe40007810000 */
[----:B--2---:R-:W-:Y:S04]  /*97d0*/  MOV R48, R184 ;  /* 0x000000b800307202 */ /* 0x004fe80000000f00 */
[----:B------:R-:W-:Y:S03]  /*97e0*/  FMNMX.FTZ R2, R48, R2, !PT ;  /* 0x0000000230027209 */ /* 0x000fe60007810000 */
[----:B------:R-:W2:Y:S01]  /*97f0*/  MUFU.TANH R15, R35 ;  /* 0x00000023000f7308 */ /* 0x000ea20000002400 */
[----:B------:R-:W-:Y:S09]  /*9800*/  FMNMX.FTZ R2, R248, R2, !PT ;  /* 0x00000002f8027209 */ /* 0x000ff20007810000 */
[----:B------:R-:W2:Y:S01]  /*9810*/  MUFU.TANH R14, R40 ;  /* 0x00000028000e7308 */ /* 0x000ea20000002400 */
[----:B-1----:R-:W-:Y:S09]  /*9820*/  MOV R50, R3 ;  /* 0x0000000300327202 */ /* 0x002ff20000000f00 */
[----:B------:R-:W1:Y:S01]  /*9830*/  MUFU.TANH R13, R41 ;  /* 0x00000029000d7308 */ /* 0x000e620000002400 */
[----:B--2---:R-:W-:Y:S02]  /*9840*/  FMNMX.FTZ R3, R15, R2, !PT ;  /* 0x000000020f037209 */ /* 0x004fe40007810000 */
[----:B------:R-:W-:Y:S01]  /*9850*/  FMNMX.FTZ R2, R50, R0, !PT ;  /* 0x0000000032027209 */ /* 0x000fe20007810000 */
[----:B------:R-:W-:Y:S06]  /*9860*/  FMUL.FTZ R0, R51, c[0x0][0x320] ;  /* 0x0000c80033007a20 */ /* 0x000fec0000410000 */
[----:B------:R-:W2:Y:S01]  /*9870*/  MUFU.TANH R20, R44 ;  /* 0x0000002c00147308 */ /* 0x000ea20000002400 */
[----:B------:R-:W-:Y:S09]  /*9880*/  FMNMX.FTZ R2, R14, R2, !PT ;  /* 0x000000020e027209 */ /* 0x000ff20007810000 */
[----:B------:R2:W-:Y:S01]  /*9890*/  MUFU.TANH R184, R0 ;  /* 0x0000000000b87308 */ /* 0x0005e20000002400 */
[----:B-1----:R-:W-:Y:S09]  /*98a0*/  MOV R203, R13 ;  /* 0x0000000d00cb7202 */ /* 0x002ff20000000f00 */
[----:B------:R-:W1:Y:S10]  /*98b0*/  MUFU.TANH R16, R45 ;  /* 0x0000002d00107308 */ /* 0x000e740000002400 */
[----:B------:R-:W1:Y:S01]  /*98c0*/  MUFU.TANH R26, R38 ;  /* 0x00000026001a7308 */ /* 0x000e620000002400 */
[----:B--2---:R-:W-:Y:S04]  /*98d0*/  FMNMX.FTZ R0, R203, R2, !PT ;  /* 0x00000002cb007209 */ /* 0x004fe80007810000 */
[----:B------:R-:W-:Y:S05]  /*98e0*/  FMNMX.FTZ R0, R20, R0, !PT ;  /* 0x0000000014007209 */ /* 0x000fea0007810000 */
[----:B------:R-:W2:Y:S01]  /*98f0*/  MUFU.TANH R132, R42 ;  /* 0x0000002a00847308 */ /* 0x000ea20000002400 */
[----:B-1----:R-:W-:Y:S09]  /*9900*/  FMNMX.FTZ R0, R16, R0, !PT ;  /* 0x0000000010007209 */ /* 0x002ff20007810000 */
[----:B------:R-:W1:Y:S01]  /*9910*/  MUFU.TANH R21, R39 ;  /* 0x0000002700157308 */ /* 0x000e620000002400 */
[----:B------:R-:W-:Y:S09]  /*9920*/  FMNMX.FTZ R3, R26, R3, !PT ;  /* 0x000000031a037209 */ /* 0x000ff20007810000 */
[----:B------:R-:W3:Y:S01]  /*9930*/  MUFU.TANH R25, R43 ;  /* 0x0000002b00197308 */ /* 0x000ee20000002400 */
[----:B--2---:R-:W-:Y:S02]  /*9940*/  MOV R51, R132 ;  /* 0x0000008400337202 */ /* 0x004fe40000000f00 */
[----:B------:R-:W-:Y:S04]  /*9950*/  FMNMX.FTZ R132, R34, R0, !PT ;  /* 0x0000000022847209 */ /* 0x000fe80007810000 */
[----:B------:R-:W-:Y:S03]  /*9960*/  FMNMX.FTZ R132, R33, R132, !PT ;  /* 0x0000008421847209 */ /* 0x000fe60007810000 */
[----:B------:R-:W2:Y:S01]  /*9970*/  MUFU.TANH R17, R46 ;  /* 0x0000002e00117308 */ /* 0x000ea20000002400 */
[----:B-1----:R-:W-:Y:S02]  /*9980*/  FMNMX.FTZ R3, R21, R3, !PT ;  /* 0x0000000315037209 */ /* 0x002fe40007810000 */
[----:B----4-:R-:W-:Y:S02]  /*9990*/  @P0 MOV R5, R11 ;  /* 0x0000000b00050202 */ /* 0x010fe40000000f00 */
[----:B------:R-:W-:Y:S02]  /*99a0*/  FMNMX.FTZ R2, R51, R3, !PT ;  /* 0x0000000333027209 */ /* 0x000fe40007810000 */
[----:B------:R-:W1:Y:S03]  /*99b0*/  SHFL.BFLY PT, R3, R132, 0x2, 0x1f ;  /* 0x0c401f0084037f89 */ /* 0x000e6600000e0000 */
[----:B------:R-:W4:Y:S01]  /*99c0*/  MUFU.TANH R35, R47 ;  /* 0x0000002f00237308 */ /* 0x000f220000002400 */
[----:B---3--:R-:W-:Y:S04]  /*99d0*/  FMNMX.FTZ R2, R25, R2, !PT ;  /* 0x0000000219027209 */ /* 0x008fe80007810000 */
[----:B--2---:R-:W-:Y:S02]  /*99e0*/  FMNMX.FTZ R2, R17, R2, !PT ;  /* 0x0000000211027209 */ /* 0x004fe40007810000 */
[----:B-1----:R-:W-:Y:S02]  /*99f0*/  FMNMX.FTZ R132, R132, R3, !PT ;  /* 0x0000000384847209 */ /* 0x002fe40007810000 */
[----:B----4-:R-:W-:Y:S03]  /*9a00*/  FMNMX.FTZ R0, R35, R2, !PT ;  /* 0x0000000223007209 */ /* 0x010fe60007810000 */
[----:B------:R-:W1:Y:S01]  /*9a10*/  SHFL.BFLY PT, R4, R132, 0x1, 0x1f ;  /* 0x0c201f0084047f89 */ /* 0x000e6200000e0000 */
[----:B------:R-:W-:Y:S04]  /*9a20*/  FMNMX.FTZ R0, R135, R0, !PT ;  /* 0x0000000087007209 */ /* 0x000fe80007810000 */
[----:B------:R-:W-:Y:S05]  /*9a30*/  FMNMX.FTZ R0, R184, R0, !PT ;  /* 0x00000000b8007209 */ /* 0x000fea0007810000 */
[----:B------:R-:W2:Y:S01]  /*9a40*/  SHFL.BFLY PT, R2, R0, 0x2, 0x1f ;  /* 0x0c401f0000027f89 */ /* 0x000ea200000e0000 */
[----:B-1----:R-:W-:Y:S02]  /*9a50*/  FMNMX.FTZ R132, R132, R4, !PT ;  /* 0x0000000484847209 */ /* 0x002fe40007810000 */
[----:B------:R-:W-:Y:S03]  /*9a60*/  @P0 MOV R4, R8 ;  /* 0x0000000800040202 */ /* 0x000fe60000000f00 */
[----:B------:R-:W-:Y:S02]  /*9a70*/  FMUL.FTZ R186, R132, c[0x0][0x2d0] ;  /* 0x0000b40084ba7a20 */ /* 0x000fe40000410000 */
[----:B------:R-:W-:Y:S01]  /*9a80*/  @P0 IMAD.WIDE.U32 R4, R6, 0x60, R4 ;  /* 0x0000006006040825 */ /* 0x000fe200078e0004 */
[----:B--2---:R-:W-:Y:S03]  /*9a90*/  FMNMX.FTZ R0, R0, R2, !PT ;  /* 0x0000000200007209 */ /* 0x004fe60007810000 */
[--C-:B------:R-:W-:Y:S01]  /*9aa0*/  FFMA.FTZ R10, R189, c[0x0][0x2d0], -R186.reuse ;  /* 0x0000b400bd0a7a23 */ /* 0x100fe200000108ba */
[----:B------:R-:W-:Y:S01]  /*9ab0*/  @P0 IADD3 R6, R5, UR14, RZ ;  /* 0x0000000e05060c10 */ /* 0x000fe2000fffe0ff */
[----:B------:R-:W-:Y:S01]  /*9ac0*/  FFMA.FTZ R5, R188, c[0x0][0x2d0], -R186 ;  /* 0x0000b400bc057a23 */ /* 0x000fe200000108ba */
[C---:B------:R-:W-:Y:S01]  /*9ad0*/  @P0 SHF.L.U32 R7, R4.reuse, 0x1, RZ ;  /* 0x0000000104070819 */ /* 0x040fe200000006ff */
[----:B------:R1:W-:Y:S01]  /*9ae0*/  MUFU.EX2 R24, R10 ;  /* 0x0000000a00187308 */ /* 0x0003e20000000800 */
[----:B------:R-:W-:Y:S01]  /*9af0*/  @P0 SHF.L.U64.HI R6, R4, 0x1, R6 ;  /* 0x0000000104060819 */ /* 0x000fe20000010206 */
[----:B------:R-:W2:Y:S01]  /*9b00*/  SHFL.BFLY PT, R3, R0, 0x1, 0x1f ;  /* 0x0c201f0000037f89 */ /* 0x000ea200000e0000 */
[C---:B------:R-:W-:Y:S01]  /*9b10*/  @P0 IADD3 R8, P2, R7.reuse, 0x80, RZ ;  /* 0x0000008007080810 */ /* 0x040fe20007f5e0ff */
[----:B------:R-:W-:Y:S01]  /*9b20*/  @UP0 USHF.L.U32 UR14, UR4, 0x6, URZ ;  /* 0x00000006040e0899 */ /* 0x000fe2000800063f */
[----:B------:R-:W-:Y:S01]  /*9b30*/  FADD.FTZ R2, -R132, R133 ;  /* 0x0000008584027221 */ /* 0x000fe20000010100 */
[----:B------:R-:W-:Y:S02]  /*9b40*/  MOV R188, R35 ;  /* 0x0000002300bc7202 */ /* 0x000fe40000000f00 */
[----:B------:R-:W-:Y:S02]  /*9b50*/  @P0 IADD3 R8, P1, R8, c[0x0][0x1c8], RZ ;  /* 0x0000720008080a10 */ /* 0x000fe40007f3e0ff */
[----:B------:R3:W4:Y:S02]  /*9b60*/  MUFU.EX2 R11, R5 ;  /* 0x00000005000b7308 */ /* 0x0007240000000800 */
[----:B------:R-:W-:Y:S02]  /*9b70*/  @P0 IADD3.X R9, RZ, c[0x0][0x1cc], R6, P1, P2 ;  /* 0x00007300ff090a10 */ /* 0x000fe40000fe4406 */
[C---:B------:R-:W-:Y:S02]  /*9b80*/  @P0 IADD3 R4, P1, R7.reuse, c[0x0][0x1c8], RZ ;  /* 0x0000720007040a10 */ /* 0x040fe40007f3e0ff */
[----:B------:R-:W-:Y:S01]  /*9b90*/  @P0 IADD3 R12, P2, R7, 0x100, RZ ;  /* 0x00000100070c0810 */ /* 0x000fe20007f5e0ff */
[--C-:B-1----:R-:W-:Y:S01]  /*9ba0*/  FFMA.FTZ R10, R185, c[0x0][0x2d0], -R186.reuse ;  /* 0x0000b400b90a7a23 */ /* 0x102fe200000108ba */
[----:B--2---:R-:W-:Y:S01]  /*9bb0*/  FMNMX.FTZ R3, R0, R3, !PT ;  /* 0x0000000300037209 */ /* 0x004fe20007810000 */
[----:B------:R-:W-:Y:S02]  /*9bc0*/  FMUL.FTZ R0, R2, c[0x0][0x2d0] ;  /* 0x0000b40002007a20 */ /* 0x000fe40000410000 */
[----:B------:R-:W-:Y:S02]  /*9bd0*/  MUFU.EX2 R32, R10 ;  /* 0x0000000a00207308 */ /* 0x000fe40000000800 */
[----:B------:R-:W-:Y:S02]  /*9be0*/  FMUL.FTZ R133, R3, c[0x0][0x2d0] ;  /* 0x0000b40003857a20 */ /* 0x000fe40000410000 */
[----:B---3--:R-:W-:Y:S01]  /*9bf0*/  FFMA.FTZ R5, R190, c[0x0][0x2d0], -R186 ;  /* 0x0000b400be057a23 */ /* 0x008fe200000108ba */
[----:B----4-:R-:W-:Y:S01]  /*9c00*/  MOV R189, R11 ;  /* 0x0000000b00bd7202 */ /* 0x010fe20000000f00 */
[--C-:B------:R-:W-:Y:S01]  /*9c10*/  FFMA.FTZ R135, R135, c[0x0][0x2d0], -R133.reuse ;  /* 0x0000b40087877a23 */ /* 0x100fe20000010885 */
[----:B------:R-:W-:Y:S03]  /*9c20*/  MOV R190, R20 ;  /* 0x0000001400be7202 */ /* 0x000fe60000000f00 */
[----:B------:R1:W-:Y:S10]  /*9c30*/  MUFU.EX2 R18, R5 ;  /* 0x0000000500127308 */ /* 0x0003f40000000800 */
[----:B------:R2:W3:Y:S10]  /*9c40*/  MUFU.EX2 R2, R0 ;  /* 0x0000000000027308 */ /* 0x0004f40000000800 */
[----:B------:R-:W-:Y:S01]  /*9c50*/  MUFU.EX2 R135, R135 ;  /* 0x0000008700877308 */ /* 0x000fe20000000800 */
[----:B-1----:R-:W-:Y:S02]  /*9c60*/  @P0 IADD3.X R5, R6, c[0x0][0x1cc], RZ, P1, !PT ;  /* 0x0000730006050a10 */ /* 0x002fe40000ffe4ff */
[----:B------:R-:W-:Y:S03]  /*9c70*/  @P0 IADD3 R12, P1, R12, c[0x0][0x1c8], RZ ;  /* 0x000072000c0c0a10 */ /* 0x000fe60007f3e0ff */
[----:B------:R1:W-:Y:S01]  /*9c80*/  @P0 LDGSTS.E.BYPASS.LTC128B.128 [R247+0xc100], [R4.64], !P4 ;  /* 0x0c10000004f70fae */ /* 0x0003e2000e101d4a */
[----:B------:R-:W-:Y:S02]  /*9c90*/  @P0 IADD3.X R13, RZ, c[0x0][0x1cc], R6, P1, P2 ;  /* 0x00007300ff0d0a10 */ /* 0x000fe40000fe4406 */
[----:B------:R-:W-:Y:S01]  /*9ca0*/  @P0 IADD3 R7, P2, R7, 0x180, RZ ;  /* 0x0000018007070810 */ /* 0x000fe20007f5e0ff */
[----:B--2---:R-:W-:Y:S01]  /*9cb0*/  FADD.FTZ R0, -R3, R134 ;  /* 0x0000008603007221 */ /* 0x004fe20000010100 */
[----:B------:R-:W-:Y:S01]  /*9cc0*/  MOV R134, R15 ;  /* 0x0000000f00867202 */ /* 0x000fe20000000f00 */
[----:B---3--:R-:W-:Y:S02]  /*9cd0*/  FMUL.FTZ R41, R2, R173 ;  /* 0x000000ad02297220 */ /* 0x008fe40000410000 */
[----:B------:R2:W-:Y:S01]  /*9ce0*/  @P0 LDGSTS.E.BYPASS.LTC128B.128 [R247+0xf100], [R8.64], !P6 ;  /* 0x0f10000008f70fae */ /* 0x0005e2000f101d4a */
[----:B------:R-:W-:Y:S01]  /*9cf0*/  @P0 IADD3 R10, P1, R7, c[0x0][0x1c8], RZ ;  /* 0x00007200070a0a10 */ /* 0x000fe20007f3e0ff */
[--C-:B------:R-:W-:Y:S01]  /*9d00*/  FFMA.FTZ R7, R193, c[0x0][0x2d0], -R133.reuse ;  /* 0x0000b400c1077a23 */ /* 0x100fe20000010885 */
[----:B------:R-:W-:Y:S01]  /*9d10*/  MOV R193, R16 ;  /* 0x0000001000c17202 */ /* 0x000fe20000000f00 */
[----:B------:R-:W-:Y:S01]  /*9d20*/  FMUL.FTZ R0, R0, c[0x0][0x2d0] ;  /* 0x0000b40000007a20 */ /* 0x000fe20000410000 */
[----:B------:R-:W-:Y:S01]  /*9d30*/  @P0 IADD3.X R11, RZ, c[0x0][0x1cc], R6, P1, P2 ;  /* 0x00007300ff0b0a10 */ /* 0x000fe20000fe4406 */
[----:B------:R3:W-:Y:S01]  /*9d40*/  MUFU.EX2 R185, R7 ;  /* 0x0000000700b97308 */ /* 0x0007e20000000800 */
[C---:B------:R-:W-:Y:S01]  /*9d50*/  FMUL.FTZ R16, R2.reuse, R148 ;  /* 0x0000009402107220 */ /* 0x040fe20000410000 */
[----:B------:R4:W-:Y:S01]  /*9d60*/  @P0 LDGSTS.E.BYPASS.LTC128B.128 [R247+0x12100], [R12.64], !P3 ;  /* 0x121000000cf70fae */ /* 0x0009e2000d901d4a */
[----:B------:R-:W-:Y:S01]  /*9d70*/  MOV R148, R17 ;  /* 0x0000001100947202 */ /* 0x000fe20000000f00 */
[C---:B------:R-:W-:Y:S01]  /*9d80*/  FMUL.FTZ R17, R2.reuse, R149 ;  /* 0x0000009502117220 */ /* 0x040fe20000410000 */
[----:B------:R-:W-:Y:S01]  /*9d90*/  MOV R149, R18 ;  /* 0x0000001200957202 */ /* 0x000fe20000000f00 */
[C---:B------:R-:W-:Y:S02]  /*9da0*/  FMUL.FTZ R52, R2.reuse, R52 ;  /* 0x0000003402347220 */ /* 0x040fe40000410000 */
[C---:B------:R-:W-:Y:S02]  /*9db0*/  FMUL.FTZ R53, R2.reuse, R53 ;  /* 0x0000003502357220 */ /* 0x040fe40000410000 */
[----:B------:R4:W-:Y:S01]  /*9dc0*/  @P0 LDGSTS.E.BYPASS.LTC128B.128 [R247+0x15100], [R10.64], !P5 ;  /* 0x151000000af70fae */ /* 0x0009e2000e901d4a */
[----:B------:R-:W4:Y:S01]  /*9dd0*/  MUFU.EX2 R0, R0 ;  /* 0x0000000000007308 */ /* 0x000f220000000800 */
[----:B------:R-:W-:Y:S01]  /*9de0*/  FMUL.FTZ R56, R2, R56 ;  /* 0x0000003802387220 */ /* 0x000fe20000410000 */
[----:B-1----:R-:W-:Y:S01]  /*9df0*/  @P0 IADD3 R4, P1, R4, UR14, RZ ;  /* 0x0000000e04040c10 */ /* 0x002fe2000ff3e0ff */
[C---:B------:R-:W-:Y:S02]  /*9e00*/  FMUL.FTZ R57, R2.reuse, R57 ;  /* 0x0000003902397220 */ /* 0x040fe40000410000 */
[C---:B------:R-:W-:Y:S01]  /*9e10*/  FMUL.FTZ R60, R2.reuse, R60 ;  /* 0x0000003c023c7220 */ /* 0x040fe20000410000 */
[----:B------:R-:W-:Y:S01]  /*9e20*/  @P0 IADD3.X R5, R5, UR16, RZ, P1, !PT ;  /* 0x0000001005050c10 */ /* 0x000fe20008ffe4ff */
[----:B------:R-:W-:Y:S01]  /*9e30*/  FMUL.FTZ R61, R2, R61 ;  /* 0x0000003d023d7220 */ /* 0x000fe20000410000 */
[----:B------:R-:W-:Y:S01]  /*9e40*/  @P0 IADD3 R6, P1, R4, UR14, RZ ;  /* 0x0000000e04060c10 */ /* 0x000fe2000ff3e0ff */
[----:B------:R-:W-:Y:S02]  /*9e50*/  FMUL.FTZ R64, R2, R64 ;  /* 0x0000004002407220 */ /* 0x000fe40000410000 */
[----:B------:R1:W-:Y:S01]  /*9e60*/  @P0 LDGSTS.E.BYPASS.LTC128B.128 [R247+0xd100], [R4.64], !P4 ;  /* 0x0d10000004f70fae */ /* 0x0003e2000e101d4a */
[--C-:B--2---:R-:W-:Y:S01]  /*9e70*/  FFMA.FTZ R8, R194, c[0x0][0x2d0], -R133.reuse ;  /* 0x0000b400c2087a23 */ /* 0x104fe20000010885 */
[----:B---3--:R-:W-:Y:S01]  /*9e80*/  @P0 IADD3.X R7, R5, UR16, RZ, P1, !PT ;  /* 0x0000001005070c10 */ /* 0x008fe20008ffe4ff */
[C---:B------:R-:W-:Y:S01]  /*9e90*/  FMUL.FTZ R9, R2.reuse, R141 ;  /* 0x0000008d02097220 */ /* 0x040fe20000410000 */
[----:B------:R-:W-:Y:S01]  /*9ea0*/  MOV R194, R34 ;  /* 0x0000002200c27202 */ /* 0x000fe20000000f00 */
[----:B------:R2:W3:Y:S01]  /*9eb0*/  MUFU.EX2 R19, R8 ;  /* 0x0000000800137308 */ /* 0x0004e20000000800 */
[C---:B------:R-:W-:Y:S02]  /*9ec0*/  FMUL.FTZ R65, R2.reuse, R65 ;  /* 0x0000004102417220 */ /* 0x040fe40000410000 */
[----:B------:R1:W-:Y:S01]  /*9ed0*/  @P0 LDGSTS.E.BYPASS.LTC128B.128 [R247+0x10100], [R4.64+0x80], !P6 ;  /* 0x1010008004f70fae */ /* 0x0003e2000f101d4a */
[C---:B------:R-:W-:Y:S02]  /*9ee0*/  FMUL.FTZ R68, R2.reuse, R68 ;  /* 0x0000004402447220 */ /* 0x040fe40000410000 */
[----:B------:R-:W-:Y:S02]  /*9ef0*/  FMUL.FTZ R69, R2, R69 ;  /* 0x0000004502457220 */ /* 0x000fe40000410000 */
[C---:B----4-:R-:W-:Y:S02]  /*9f00*/  FMUL.FTZ R34, R0.reuse, R166 ;  /* 0x000000a600227220 */ /* 0x050fe40000410000 */
[C---:B------:R-:W-:Y:S01]  /*9f10*/  FMUL.FTZ R10, R0.reuse, R142 ;  /* 0x0000008e000a7220 */ /* 0x040fe20000410000 */
[----:B------:R1:W-:Y:S01]  /*9f20*/  @P0 LDGSTS.E.BYPASS.LTC128B.128 [R247+0x13100], [R4.64+0x100], !P3 ;  /* 0x1310010004f70fae */ /* 0x0003e2000d901d4a */
[C---:B------:R-:W-:Y:S02]  /*9f30*/  FMUL.FTZ R11, R0.reuse, R143 ;  /* 0x0000008f000b7220 */ /* 0x040fe40000410000 */
[C---:B------:R-:W-:Y:S02]  /*9f40*/  FMUL.FTZ R35, R0.reuse, R167 ;  /* 0x000000a700237220 */ /* 0x040fe40000410000 */
[C---:B------:R-:W-:Y:S02]  /*9f50*/  FMUL.FTZ R42, R0.reuse, R174 ;  /* 0x000000ae002a7220 */ /* 0x040fe40000410000 */
[C---:B------:R-:W-:Y:S01]  /*9f60*/  FMUL.FTZ R43, R0.reuse, R175 ;  /* 0x000000af002b7220 */ /* 0x040fe20000410000 */
[----:B------:R1:W-:Y:S01]  /*9f70*/  @P0 LDGSTS.E.BYPASS.LTC128B.128 [R247+0x16100], [R4.64+0x180], !P5 ;  /* 0x1610018004f70fae */ /* 0x0003e2000e901d4a */
[C---:B------:R-:W-:Y:S02]  /*9f80*/  FMUL.FTZ R54, R0.reuse, R54 ;  /* 0x0000003600367220 */ /* 0x040fe40000410000 */
[----:B------:R-:W-:Y:S02]  /*9f90*/  FMUL.FTZ R55, R0, R55 ;  /* 0x0000003700377220 */ /* 0x000fe40000410000 */
[----:B--2---:R-:W-:Y:S02]  /*9fa0*/  FMUL.FTZ R8, R2, R140 ;  /* 0x0000008c02087220 */ /* 0x004fe40000410000 */
[C---:B------:R-:W-:Y:S01]  /*9fb0*/  FMUL.FTZ R58, R0.reuse, R58 ;  /* 0x0000003a003a7220 */ /* 0x040fe20000410000 */
[----:B------:R2:W-:Y:S01]  /*9fc0*/  @P0 LDGSTS.E.BYPASS.LTC128B.128 [R247+0xe100], [R6.64], !P4 ;  /* 0x0e10000006f70fae */ /* 0x0005e2000e101d4a */
[C---:B------:R-:W-:Y:S02]  /*9fd0*/  FMUL.FTZ R59, R0.reuse, R59 ;  /* 0x0000003b003b7220 */ /* 0x040fe40000410000 */
[C---:B------:R-:W-:Y:S02]  /*9fe0*/  FMUL.FTZ R62, R0.reuse, R62 ;  /* 0x0000003e003e7220 */ /* 0x040fe40000410000 */
[C---:B------:R-:W-:Y:S02]  /*9ff0*/  FMUL.FTZ R63, R0.reuse, R63 ;  /* 0x0000003f003f7220 */ /* 0x040fe40000410000 */
[C---:B------:R-:W-:Y:S01]  /*a000*/  FMUL.FTZ R66, R0.reuse, R66 ;  /* 0x0000004200427220 */ /* 0x040fe20000410000 */
[----:B------:R2:W-:Y:S01]  /*a010*/  @P0 LDGSTS.E.BYPASS.LTC128B.128 [R247+0x11100], [R6.64+0x80], !P6 ;  /* 0x1110008006f70fae */ /* 0x0005e2000f101d4a */
[C---:B------:R-:W-:Y:S02]  /*a020*/  FMUL.FTZ R67, R0.reuse, R67 ;  /* 0x0000004300437220 */ /* 0x040fe40000410000 */
[C---:B------:R-:W-:Y:S02]  /*a030*/  FMUL.FTZ R70, R0.reuse, R70 ;  /* 0x0000004600467220 */ /* 0x040fe40000410000 */
[----:B------:R-:W-:Y:S02]  /*a040*/  FMUL.FTZ R71, R0, R71 ;  /* 0x0000004700477220 */ /* 0x000fe40000410000 */
[C---:B------:R-:W-:Y:S01]  /*a050*/  FMUL.FTZ R72, R2.reuse, R72 ;  /* 0x0000004802487220 */ /* 0x040fe20000410000 */
[----:B------:R2:W-:Y:S01]  /*a060*/  @P0 LDGSTS.E.BYPASS.LTC128B.128 [R247+0x14100], [R6.64+0x100], !P3 ;  /* 0x1410010006f70fae */ /* 0x0005e2000d901d4a */
[C---:B------:R-:W-:Y:S02]  /*a070*/  FMUL.FTZ R73, R2.reuse, R73 ;  /* 0x0000004902497220 */ /* 0x040fe40000410000 */
[--C-:B-1----:R-:W-:Y:S01]  /*a080*/  FFMA.FTZ R4, R191, c[0x0][0x2d0], -R133.reuse ;  /* 0x0000b400bf047a23 */ /* 0x102fe20000010885 */
[----:B------:R-:W-:Y:S01]  /*a090*/  MOV R191, R14 ;  /* 0x0000000e00bf7202 */ /* 0x000fe20000000f00 */
[----:B------:R-:W-:Y:S01]  /*a0a0*/  FMUL.FTZ R5, R2, R137 ;  /* 0x0000008902057220 */ /* 0x000fe20000410000 */
[----:B---3--:R-:W-:Y:S01]  /*a0b0*/  F2FP.BF16.PACK_AB R137, R19, R185 ;  /* 0x000000b91389723e */ /* 0x008fe200000010ff */
[----:B------:R1:W-:Y:S01]  /*a0c0*/  MUFU.EX2 R27, R4 ;  /* 0x00000004001b7308 */ /* 0x0003e20000000800 */
[----:B------:R2:W-:Y:S01]  /*a0d0*/  @P0 LDGSTS.E.BYPASS.LTC128B.128 [R247+0x17100], [R6.64+0x180], !P5 ;  /* 0x1710018006f70fae */ /* 0x0005e2000e901d4a */
[C---:B------:R-:W-:Y:S02]  /*a0e0*/  FMUL.FTZ R74, R0.reuse, R74 ;  /* 0x0000004a004a7220 */ /* 0x040fe40000410000 */
[----:B------:R-:W-:Y:S02]  /*a0f0*/  FMUL.FTZ R75, R0, R75 ;  /* 0x0000004b004b7220 */ /* 0x000fe40000410000 */
[C---:B------:R-:W-:Y:S02]  /*a100*/  FMUL.FTZ R76, R2.reuse, R76 ;  /* 0x0000004c024c7220 */ /* 0x040fe40000410000 */
[----:B------:R-:W-:Y:S01]  /*a110*/  FMUL.FTZ R77, R2, R77 ;  /* 0x0000004d024d7220 */ /* 0x000fe20000410000 */
[----:B------:R-:W3:Y:S01]  /*a120*/  LDSM.16.MT88.4 R12, [R213+0x100] ;  /* 0x00010000d50c783b */ /* 0x000ee20000004200 */
[C---:B------:R-:W-:Y:S02]  /*a130*/  FMUL.FTZ R78, R0.reuse, R78 ;  /* 0x0000004e004e7220 */ /* 0x040fe40000410000 */
[----:B------:R-:W-:Y:S02]  /*a140*/  FMUL.FTZ R79, R0, R79 ;  /* 0x0000004f004f7220 */ /* 0x000fe40000410000 */
[C---:B------:R-:W-:Y:S02]  /*a150*/  FMUL.FTZ R80, R2.reuse, R80 ;  /* 0x0000005002507220 */ /* 0x040fe40000410000 */
[----:B------:R-:W-:Y:S01]  /*a160*/  FMUL.FTZ R81, R2, R81 ;  /* 0x0000005102517220 */ /* 0x000fe20000410000 */
[----:B------:R-:W-:Y:S01]  /*a170*/  LDSM.16.MT88.4 R28, [R216+0x100] ;  /* 0x00010000d81c783b */ /* 0x000fe20000004200 */
[C---:B------:R-:W-:Y:S02]  /*a180*/  FMUL.FTZ R82, R0.reuse, R82 ;  /* 0x0000005200527220 */ /* 0x040fe40000410000 */
[----:B------:R-:W-:Y:S02]  /*a190*/  FMUL.FTZ R83, R0, R83 ;  /* 0x0000005300537220 */ /* 0x000fe40000410000 */
[----:B------:R-:W-:Y:S02]  /*a1a0*/  FMUL.FTZ R84, R2, R84 ;  /* 0x0000005402547220 */ /* 0x000fe40000410000 */
[--C-:B-1----:R-:W-:Y:S01]  /*a1b0*/  FFMA.FTZ R4, R192, c[0x0][0x2d0], -R133.reuse ;  /* 0x0000b400c0047a23 */ /* 0x102fe20000010885 */
[----:B------:R-:W-:Y:S01]  /*a1c0*/  MOV R192, R21 ;  /* 0x0000001500c07202 */ /* 0x000fe20000000f00 */
[----:B------:R-:W-:Y:S01]  /*a1d0*/  LDSM.16.MT88.4 R36, [R215+0x100] ;  /* 0x00010000d724783b */ /* 0x000fe20000004200 */
[----:B------:R-:W-:Y:S01]  /*a1e0*/  FMUL.FTZ R85, R2, R85 ;  /* 0x0000005502557220 */ /* 0x000fe20000410000 */
[----:B------:R-:W1:Y:S01]  /*a1f0*/  MUFU.EX2 R40, R4 ;  /* 0x0000000400287308 */ /* 0x000e620000000800 */
[----:B--2---:R-:W-:Y:S01]  /*a200*/  FMUL.FTZ R6, R0, R138 ;  /* 0x0000008a00067220 */ /* 0x004fe20000410000 */
[----:B------:R-:W-:Y:S01]  /*a210*/  F2FP.BF16.PACK_AB R138, R32, R24 ;  /* 0x00000018208a723e */ /* 0x000fe200000010ff */
[C---:B------:R-:W-:Y:S02]  /*a220*/  FMUL.FTZ R7, R0.reuse, R139 ;  /* 0x0000008b00077220 */ /* 0x040fe40000410000 */
[C---:B------:R-:W-:Y:S01]  /*a230*/  FMUL.FTZ R86, R0.reuse, R86 ;  /* 0x0000005600567220 */ /* 0x040fe20000410000 */
[----:B------:R-:W2:Y:S01]  /*a240*/  LDSM.16.MT88.4 R20, [R214+0x100] ;  /* 0x00010000d614783b */ /* 0x000ea20000004200 */
[----:B------:R-:W-:Y:S02]  /*a250*/  FMUL.FTZ R87, R0, R87 ;  /* 0x0000005700577220 */ /* 0x000fe40000410000 */
[C---:B------:R-:W-:Y:S02]  /*a260*/  FMUL.FTZ R88, R2.reuse, R88 ;  /* 0x0000005802587220 */ /* 0x040fe40000410000 */
[----:B------:R-:W-:Y:S02]  /*a270*/  FMUL.FTZ R89, R2, R89 ;  /* 0x0000005902597220 */ /* 0x000fe40000410000 */
[C---:B------:R-:W-:Y:S01]  /*a280*/  FMUL.FTZ R90, R0.reuse, R90 ;  /* 0x0000005a005a7220 */ /* 0x040fe20000410000 */
[----:B------:R-:W4:Y:S01]  /*a290*/  LDSM.16.MT88.4 R44, [R213+0x3100] ;  /* 0x00310000d52c783b */ /* 0x000f220000004200 */
[----:B------:R-:W-:Y:S02]  /*a2a0*/  FMUL.FTZ R91, R0, R91 ;  /* 0x0000005b005b7220 */ /* 0x000fe40000410000 */
[C---:B------:R-:W-:Y:S02]  /*a2b0*/  FMUL.FTZ R92, R2.reuse, R92 ;  /* 0x0000005c025c7220 */ /* 0x040fe40000410000 */
[----:B------:R-:W-:Y:S02]  /*a2c0*/  FMUL.FTZ R93, R2, R93 ;  /* 0x0000005d025d7220 */ /* 0x000fe40000410000 */
[C---:B------:R-:W-:Y:S01]  /*a2d0*/  FMUL.FTZ R94, R0.reuse, R94 ;  /* 0x0000005e005e7220 */ /* 0x040fe20000410000 */
[----:B------:R-:W4:Y:S01]  /*a2e0*/  LDSM.16.MT88.4 R140, [R214+0x3100] ;  /* 0x00310000d68c783b */ /* 0x000f220000004200 */
[----:B------:R-:W-:Y:S01]  /*a2f0*/  FMUL.FTZ R95, R0, R95 ;  /* 0x0000005f005f7220 */ /* 0x000fe20000410000 */
[----:B-1----:R-:W-:Y:S01]  /*a300*/  F2FP.BF16.PACK_AB R139, R40, R27 ;  /* 0x0000001b288b723e */ /* 0x002fe200000010ff */
[----:B------:R-:W-:Y:S01]  /*a310*/  FMUL.FTZ R4, R2, R136 ;  /* 0x0000008802047220 */ /* 0x000fe20000410000 */
[----:B------:R-:W-:Y:S01]  /*a320*/  F2FP.BF16.PACK_AB R136, R18, R189 ;  /* 0x000000bd1288723e */ /* 0x000fe200000010ff */
[C---:B------:R-:W-:Y:S01]  /*a330*/  FMUL.FTZ R18, R0.reuse, R150 ;  /* 0x0000009600127220 */ /* 0x040fe20000410000 */
[----:B------:R-:W-:Y:S01]  /*a340*/  MOV R150, R19 ;  /* 0x0000001300967202 */ /* 0x000fe20000000f00 */
[----:B------:R-:W-:Y:S01]  /*a350*/  FMUL.FTZ R19, R0, R151 ;  /* 0x0000009700137220 */ /* 0x000fe20000410000 */
[----:B------:R-:W0:Y:S01]  /*a360*/  LDGDEPBAR ;  /* 0x00000000000079af */ /* 0x000e220000000000 */
[----:B------:R-:W-:Y:S01]  /*a370*/  MOV R151, R40 ;  /* 0x0000002800977202 */ /* 0x000fe20000000f00 */
[C---:B------:R-:W-:Y:S01]  /*a380*/  FMUL.FTZ R40, R2.reuse, R172 ;  /* 0x000000ac02287220 */ /* 0x040fe20000410000 */
[C---:B---3--:R-:W-:Y:S05]  /*a390*/  HMMA.16816.F32.BF16 R4, R136.reuse, R12, R4 ;  /* 0x0000000c8804723c */ /* 0x048fea0000041804 */
[C---:B------:R-:W-:Y:S02]  /*a3a0*/  FMUL.FTZ R96, R2.reuse, R96 ;  /* 0x0000006002607220 */ /* 0x040fe40000410000 */
[C---:B------:R-:W-:Y:S01]  /*a3b0*/  FMUL.FTZ R12, R2.reuse, R144 ;  /* 0x00000090020c7220 */ /* 0x040fe20000410000 */
[C---:B------:R-:W-:Y:S04]  /*a3c0*/  HMMA.16816.F32.BF16 R8, R136.reuse, R14, R8 ;  /* 0x0000000e8808723c */ /* 0x040fe80000041808 */
[C---:B------:R-:W-:Y:S02]  /*a3d0*/  FMUL.FTZ R13, R2.reuse, R145 ;  /* 0x00000091020d7220 */ /* 0x040fe40000410000 */
[----:B------:R-:W-:Y:S02]  /*a3e0*/  FMUL.FTZ R97, R2, R97 ;  /* 0x0000006102617220 */ /* 0x000fe40000410000 */
[C---:B------:R-:W-:Y:S04]  /*a3f0*/  FMUL.FTZ R14, R0.reuse, R146 ;  /* 0x00000092000e7220 */ /* 0x040fe80000410000 */
[C---:B------:R-:W-:Y:S02]  /*a400*/  FMUL.FTZ R15, R0.reuse, R147 ;  /* 0x00000093000f7220 */ /* 0x040fe40000410000 */
[----:B------:R-:W1:Y:S01]  /*a410*/  LDSM.16.MT88.4 R144, [R216+0x3100] ;  /* 0x00310000d890783b */ /* 0x000e620000004200 */
[C---:B------:R-:W-:Y:S02]  /*a420*/  FMUL.FTZ R98, R0.reuse, R98 ;  /* 0x0000006200627220 */ /* 0x040fe40000410000 */
[----:B------:R-:W-:Y:S02]  /*a430*/  FMUL.FTZ R99, R0, R99 ;  /* 0x0000006300637220 */ /* 0x000fe40000410000 */
[C---:B--2---:R-:W-:Y:S03]  /*a440*/  HMMA.16816.F32.BF16 R12, R136.reuse, R20, R12 ;  /* 0x00000014880c723c */ /* 0x044fe6000004180c */
[C---:B------:R-:W-:Y:S02]  /*a450*/  FMUL.FTZ R100, R2.reuse, R100 ;  /* 0x0000006402647220 */ /* 0x040fe40000410000 */
        /* <DEDUP_REMOVED lines=11> */
[C---:B------:R-:W-:Y:S01]  /*a510*/  FMUL.FTZ R32, R2.reuse, R164 ;  /* 0x000000a402207220 */ /* 0x040fe20000410000 */
[----:B------:R-:W-:Y:S01]  /*a520*/  MOV R166, R154 ;  /* 0x0000009a00a67202 */ /* 0x000fe20000000f00 */
[C---:B------:R-:W-:Y:S01]  /*a530*/  FMUL.FTZ R33, R2.reuse, R165 ;  /* 0x000000a502217220 */ /* 0x040fe20000410000 */
[----:B------:R-:W-:Y:S01]  /*a540*/  MOV R155, R24 ;  /* 0x00000018009b7202 */ /* 0x000fe20000000f00 */
[C---:B------:R-:W-:Y:S01]  /*a550*/  FMUL.FTZ R24, R2.reuse, R156 ;  /* 0x0000009c02187220 */ /* 0x040fe20000410000 */
[C---:B------:R-:W-:Y:S03]  /*a560*/  HMMA.16816.F32.BF16 R20, R136.reuse, R28, R20 ;  /* 0x0000001c8814723c */ /* 0x040fe60000041814 */
[----:B------:R-:W-:Y:S01]  /*a570*/  MOV R156, R25 ;  /* 0x00000019009c7202 */ /* 0x000fe20000000f00 */
[----:B------:R-:W-:Y:S01]  /*a580*/  FMUL.FTZ R25, R2, R157 ;  /* 0x0000009d02197220 */ /* 0x000fe20000410000 */
[----:B------:R-:W-:Y:S01]  /*a590*/  MOV R157, R26 ;  /* 0x0000001a009d7202 */ /* 0x000fe20000000f00 */
[----:B------:R-:W-:Y:S01]  /*a5a0*/  FMUL.FTZ R26, R0, R158 ;  /* 0x0000009e001a7220 */ /* 0x000fe20000410000 */
[----:B------:R-:W-:Y:S01]  /*a5b0*/  MOV R158, R148 ;  /* 0x00000094009e7202 */ /* 0x000fe20000000f00 */
[C---:B------:R-:W-:Y:S01]  /*a5c0*/  FMUL.FTZ R28, R2.reuse, R160 ;  /* 0x000000a0021c7220 */ /* 0x040fe20000410000 */
[----:B------:R-:W-:Y:S03]  /*a5d0*/  MOV R160, R134 ;  /* 0x0000008600a07202 */ /* 0x000fe60000000f00 */
[----:B------:R-:W-:Y:S01]  /*a5e0*/  MOV R175, R158 ;  /* 0x0000009e00af7202 */ /* 0x000fe20000000f00 */
[C---:B------:R-:W-:Y:S03]  /*a5f0*/  HMMA.16816.F32.BF16 R24, R136.reuse, R30, R24 ;  /* 0x0000001e8818723c */ /* 0x040fe60000041818 */
[----:B------:R-:W-:Y:S01]  /*a600*/  FMUL.FTZ R29, R2, R161 ;  /* 0x000000a1021d7220 */ /* 0x000fe20000410000 */
[----:B------:R-:W-:Y:S01]  /*a610*/  MOV R161, R50 ;  /* 0x0000003200a17202 */ /* 0x000fe20000000f00 */
[--C-:B------:R-:W-:Y:S01]  /*a620*/  FFMA.FTZ R134, R187, c[0x0][0x2d0], -R186.reuse ;  /* 0x0000b400bb867a23 */ /* 0x100fe200000108ba */
[----:B------:R-:W-:Y:S01]  /*a630*/  MOV R164, R48 ;  /* 0x0000003000a47202 */ /* 0x000fe20000000f00 */
[C---:B------:R-:W-:Y:S01]  /*a640*/  FMUL.FTZ R30, R0.reuse, R162 ;  /* 0x000000a2001e7220 */ /* 0x040fe20000410000 */
[----:B------:R-:W-:Y:S01]  /*a650*/  MOV R162, R155 ;  /* 0x0000009b00a27202 */ /* 0x000fe20000000f00 */
[----:B------:R-:W-:Y:S03]  /*a660*/  FMUL.FTZ R31, R0, R163 ;  /* 0x000000a3001f7220 */ /* 0x000fe60000410000 */
[----:B------:R-:W-:Y:S01]  /*a670*/  MOV R155, R151 ;  /* 0x00000097009b7202 */ /* 0x000fe20000000f00 */
[----:B------:R-:W-:Y:S01]  /*a680*/  FMUL.FTZ R48, R2, R180 ;  /* 0x000000b402307220 */ /* 0x000fe20000410000 */
[----:B------:R-:W-:Y:S01]  /*a690*/  MOV R187, R210 ;  /* 0x000000d200bb7202 */ /* 0x000fe20000000f00 */
[C---:B------:R-:W-:Y:S01]  /*a6a0*/  FMUL.FTZ R50, R0.reuse, R182 ;  /* 0x000000b600327220 */ /* 0x040fe20000410000 */
[C---:B------:R-:W-:Y:S03]  /*a6b0*/  HMMA.16816.F32.BF16 R28, R136.reuse, R36, R28 ;  /* 0x00000024881c723c */ /* 0x040fe6000004181c */
[----:B------:R-:W-:Y:S01]  /*a6c0*/  MOV R182, R248 ;  /* 0x000000f800b67202 */ /* 0x000fe20000000f00 */
[C---:B------:R-:W-:Y:S01]  /*a6d0*/  FMUL.FTZ R102, R0.reuse, R102 ;  /* 0x0000006600667220 */ /* 0x040fe20000410000 */
[----:B------:R-:W-:Y:S01]  /*a6e0*/  MOV R167, R155 ;  /* 0x0000009b00a77202 */ /* 0x000fe20000000f00 */
[----:B------:R-:W-:Y:S01]  /*a6f0*/  FMUL.FTZ R103, R0, R103 ;  /* 0x0000006700677220 */ /* 0x000fe20000410000 */
[----:B------:R-:W-:Y:S01]  /*a700*/  MOV R191, R51 ;  /* 0x0000003300bf7202 */ /* 0x000fe20000000f00 */
[C---:B------:R-:W-:Y:S04]  /*a710*/  HMMA.16816.F32.BF16 R32, R136.reuse, R38, R32 ;  /* 0x000000268820723c */ /* 0x040fe80000041820 */
[C---:B------:R-:W-:Y:S01]  /*a720*/  FMUL.FTZ R36, R2.reuse, R168 ;  /* 0x000000a802247220 */ /* 0x040fe20000410000 */
[----:B------:R-:W-:Y:S01]  /*a730*/  MOV R163, R49 ;  /* 0x0000003100a37202 */ /* 0x000fe20000000f00 */
[----:B------:R2:W-:Y:S01]  /*a740*/  MUFU.EX2 R168, R134 ;  /* 0x0000008600a87308 */ /* 0x0005e20000000800 */
[----:B------:R-:W-:Y:S02]  /*a750*/  FMUL.FTZ R37, R2, R169 ;  /* 0x000000a902257220 */ /* 0x000fe40000410000 */
[C---:B------:R-:W-:Y:S03]  /*a760*/  FMUL.FTZ R38, R0.reuse, R170 ;  /* 0x000000aa00267220 */ /* 0x040fe60000410000 */
[----:B------:R-:W-:Y:S01]  /*a770*/  FMUL.FTZ R39, R0, R171 ;  /* 0x000000ab00277220 */ /* 0x000fe20000410000 */
[----:B------:R-:W-:Y:S01]  /*a780*/  MOV R180, R163 ;  /* 0x000000a300b47202 */ /* 0x000fe20000000f00 */
[----:B------:R-:W-:Y:S01]  /*a790*/  FMUL.FTZ R49, R2, R181 ;  /* 0x000000b502317220 */ /* 0x000fe20000410000 */
[----:B------:R-:W-:Y:S01]  /*a7a0*/  MOV R181, R160 ;  /* 0x000000a000b57202 */ /* 0x000fe20000000f00 */
[----:B------:R-:W-:Y:S01]  /*a7b0*/  FMUL.FTZ R51, R0, R183 ;  /* 0x000000b700337220 */ /* 0x000fe20000410000 */
[----:B------:R-:W-:Y:S01]  /*a7c0*/  MOV R160, R153 ;  /* 0x0000009900a07202 */ /* 0x000fe20000000f00 */
[C---:B------:R-:W-:Y:S01]  /*a7d0*/  FMUL.FTZ R104, R2.reuse, R104 ;  /* 0x0000006802687220 */ /* 0x040fe20000410000 */
[C---:B----4-:R-:W-:Y:S03]  /*a7e0*/  HMMA.16816.F32.BF16 R36, R136.reuse, R44, R36 ;  /* 0x0000002c8824723c */ /* 0x050fe60000041824 */
[----:B------:R-:W-:Y:S01]  /*a7f0*/  MOV R183, R211 ;  /* 0x000000d300b77202 */ /* 0x000fe20000000f00 */
[----:B------:R-:W-:Y:S02]  /*a800*/  FMUL.FTZ R105, R2, R105 ;  /* 0x0000006902697220 */ /* 0x000fe40000410000 */
[----:B------:R-:W-:Y:S02]  /*a810*/  FMUL.FTZ R106, R0, R106 ;  /* 0x0000006a006a7220 */ /* 0x000fe40000410000 */
[C---:B------:R-:W-:Y:S04]  /*a820*/  HMMA.16816.F32.BF16 R40, R136.reuse, R46, R40 ;  /* 0x0000002e8828723c */ /* 0x040fe80000041828 */
[--C-:B--2---:R-:W-:Y:S01]  /*a830*/  FFMA.FTZ R134, R195, c[0x0][0x2d0], -R186.reuse ;  /* 0x0000b400c3867a23 */ /* 0x104fe200000108ba */
[----:B------:R-:W-:Y:S01]  /*a840*/  MOV R195, R164 ;  /* 0x000000a400c37202 */ /* 0x000fe20000000f00 */
[C---:B------:R-:W-:Y:S01]  /*a850*/  FMUL.FTZ R44, R2.reuse, R176 ;  /* 0x000000b0022c7220 */ /* 0x040fe20000410000 */
[----:B------:R-:W-:Y:S01]  /*a860*/  MOV R176, R156 ;  /* 0x0000009c00b07202 */ /* 0x000fe20000000f00 */
[----:B------:R-:W-:Y:S01]  /*a870*/  FMUL.FTZ R45, R2, R177 ;  /* 0x000000b1022d7220 */ /* 0x000fe20000410000 */
[----:B------:R-:W-:Y:S01]  /*a880*/  MOV R156, R150 ;  /* 0x00000096009c7202 */ /* 0x000fe20000000f00 */
[----:B------:R2:W3:Y:S02]  /*a890*/  MUFU.EX2 R169, R134 ;  /* 0x0000008600a97308 */ /* 0x0004e40000000800 */
[----:B------:R-:W-:Y:S01]  /*a8a0*/  MOV R177, R157 ;  /* 0x0000009d00b17202 */ /* 0x000fe20000000f00 */
[C---:B------:R-:W-:Y:S01]  /*a8b0*/  FMUL.FTZ R46, R0.reuse, R178 ;  /* 0x000000b2002e7220 */ /* 0x040fe20000410000 */
[----:B------:R-:W-:Y:S01]  /*a8c0*/  MOV R157, R149 ;  /* 0x00000095009d7202 */ /* 0x000fe20000000f00 */
[C---:B------:R-:W-:Y:S01]  /*a8d0*/  FMUL.FTZ R47, R0.reuse, R179 ;  /* 0x000000b3002f7220 */ /* 0x040fe20000410000 */
[----:B------:R-:W4:Y:S01]  /*a8e0*/  LDSM.16.MT88.4 R148, [R215+0x3100] ;  /* 0x00310000d794783b */ /* 0x000f220000004200 */
[----:B------:R-:W-:Y:S01]  /*a8f0*/  MOV R179, R161 ;  /* 0x000000a100b37202 */ /* 0x000fe20000000f00 */
[----:B------:R-:W-:Y:S01]  /*a900*/  FMUL.FTZ R107, R0, R107 ;  /* 0x0000006b006b7220 */ /* 0x000fe20000410000 */
[----:B------:R-:W-:Y:S01]  /*a910*/  MOV R161, R152 ;  /* 0x0000009800a17202 */ /* 0x000fe20000000f00 */
[C---:B------:R-:W-:Y:S01]  /*a920*/  FMUL.FTZ R108, R2.reuse, R108 ;  /* 0x0000006c026c7220 */ /* 0x040fe20000410000 */
[----:B------:R-:W-:Y:S01]  /*a930*/  MOV R178, R159 ;  /* 0x0000009f00b27202 */ /* 0x000fe20000000f00 */
[C---:B------:R-:W-:Y:S02]  /*a940*/  HMMA.16816.F32.BF16 R44, R136.reuse, R140, R44 ;  /* 0x0000008c882c723c */ /* 0x040fe4000004182c */
[----:B------:R-:W-:Y:S01]  /*a950*/  LDSM.16.MT88.4 R152, [R216+0x900] ;  /* 0x00090000d898783b */ /* 0x000fe20000004200 */
[----:B------:R-:W-:Y:S01]  /*a960*/  MOV R174, R157 ;  /* 0x0000009d00ae7202 */ /* 0x000fe20000000f00 */
[----:B------:R-:W-:Y:S01]  /*a970*/  FMUL.FTZ R109, R2, R109 ;  /* 0x0000006d026d7220 */ /* 0x000fe20000410000 */
[----:B------:R-:W-:Y:S01]  /*a980*/  MOV R173, R156 ;  /* 0x0000009c00ad7202 */ /* 0x000fe20000000f00 */
[C---:B------:R-:W-:Y:S02]  /*a990*/  FMUL.FTZ R110, R0.reuse, R110 ;  /* 0x0000006e006e7220 */ /* 0x040fe40000410000 */
[C---:B------:R-:W-:Y:S02]  /*a9a0*/  HMMA.16816.F32.BF16 R48, R136.reuse, R142, R48 ;  /* 0x0000008e8830723c */ /* 0x040fe40000041830 */
[----:B------:R-:W3:Y:S02]  /*a9b0*/  LDSM.16.MT88.4 R140, [R213+0x6100] ;  /* 0x00610000d58c783b */ /* 0x000ee40000004200 */
[----:B------:R-:W-:Y:S02]  /*a9c0*/  FMUL.FTZ R111, R0, R111 ;  /* 0x0000006f006f7220 */ /* 0x000fe40000410000 */
[----:B------:R-:W-:Y:S02]  /*a9d0*/  FMUL.FTZ R112, R2, R112 ;  /* 0x0000007002707220 */ /* 0x000fe40000410000 */
[C---:B-1----:R-:W-:Y:S02]  /*a9e0*/  HMMA.16816.F32.BF16 R52, R136.reuse, R144, R52 ;  /* 0x000000908834723c */ /* 0x042fe40000041834 */
[----:B------:R-:W-:Y:S02]  /*a9f0*/  LDSM.16.MT88.4 R156, [R215+0x900] ;  /* 0x00090000d79c783b */ /* 0x000fe40000004200 */
[--C-:B--2---:R-:W-:Y:S01]  /*aa00*/  FFMA.FTZ R134, R196, c[0x0][0x2d0], -R133.reuse ;  /* 0x0000b400c4867a23 */ /* 0x104fe20000010885 */
[----:B------:R-:W-:Y:S01]  /*aa10*/  MOV R196, R202 ;  /* 0x000000ca00c47202 */ /* 0x000fe20000000f00 */
[----:B------:R-:W-:Y:S02]  /*aa20*/  FMUL.FTZ R113, R2, R113 ;  /* 0x0000007102717220 */ /* 0x000fe40000410000 */
[C---:B------:R-:W-:Y:S01]  /*aa30*/  HMMA.16816.F32.BF16 R56, R136.reuse, R146, R56 ;  /* 0x000000928838723c */ /* 0x040fe20000041838 */
[----:B------:R1:W-:Y:S01]  /*aa40*/  MUFU.EX2 R248, R134 ;  /* 0x0000008600f87308 */ /* 0x0003e20000000800 */
[----:B------:R-:W2:Y:S02]  /*aa50*/  LDSM.16.MT88.4 R144, [R214+0x6100] ;  /* 0x00610000d690783b */ /* 0x000ea40000004200 */
[C---:B------:R-:W-:Y:S02]  /*aa60*/  FMUL.FTZ R114, R0.reuse, R114 ;  /* 0x0000007200727220 */ /* 0x040fe40000410000 */
[----:B------:R-:W-:Y:S02]  /*aa70*/  FMUL.FTZ R115, R0, R115 ;  /* 0x0000007300737220 */ /* 0x000fe40000410000 */
[C---:B------:R-:W-:Y:S01]  /*aa80*/  FMUL.FTZ R116, R2.reuse, R116 ;  /* 0x0000007402747220 */ /* 0x040fe20000410000 */
[C---:B----4-:R-:W-:Y:S03]  /*aa90*/  HMMA.16816.F32.BF16 R60, R136.reuse, R148, R60 ;  /* 0x00000094883c723c */ /* 0x050fe6000004183c */
[----:B------:R-:W-:Y:S02]  /*aaa0*/  FMUL.FTZ R117, R2, R117 ;  /* 0x0000007502757220 */ /* 0x000fe40000410000 */
[C---:B------:R-:W-:Y:S02]  /*aab0*/  FMUL.FTZ R118, R0.reuse, R118 ;  /* 0x0000007600767220 */ /* 0x040fe40000410000 */
[----:B------:R-:W-:Y:S01]  /*aac0*/  FMUL.FTZ R119, R0, R119 ;  /* 0x0000007700777220 */ /* 0x000fe20000410000 */
[C---:B------:R-:W-:Y:S01]  /*aad0*/  HMMA.16816.F32.BF16 R64, R136.reuse, R150, R64 ;  /* 0x000000968840723c */ /* 0x040fe20000041840 */
[----:B------:R-:W4:Y:S03]  /*aae0*/  LDSM.16.MT88.4 R148, [R216+0x6100] ;  /* 0x00610000d894783b */ /* 0x000f260000004200 */
[C---:B------:R-:W-:Y:S02]  /*aaf0*/  FMUL.FTZ R120, R2.reuse, R120 ;  /* 0x0000007802787220 */ /* 0x040fe40000410000 */
[----:B------:R-:W-:Y:S02]  /*ab00*/  FMUL.FTZ R121, R2, R121 ;  /* 0x0000007902797220 */ /* 0x000fe40000410000 */
[C---:B---3--:R-:W-:Y:S04]  /*ab10*/  HMMA.16816.F32.BF16 R68, R136.reuse, R140, R68 ;  /* 0x0000008c8844723c */ /* 0x048fe80000041844 */
[--C-:B-1----:R-:W-:Y:S01]  /*ab20*/  FFMA.FTZ R134, R197, c[0x0][0x2d0], -R133.reuse ;  /* 0x0000b400c5867a23 */ /* 0x102fe20000010885 */
[----:B------:R-:W-:Y:S01]  /*ab30*/  MOV R197, R209 ;  /* 0x000000d100c57202 */ /* 0x000fe20000000f00 */
[C---:B------:R-:W-:Y:S02]  /*ab40*/  FMUL.FTZ R122, R0.reuse, R122 ;  /* 0x0000007a007a7220 */ /* 0x040fe40000410000 */
[C---:B------:R-:W-:Y:S01]  /*ab50*/  HMMA.16816.F32.BF16 R72, R136.reuse, R142, R72 ;  /* 0x0000008e8848723c */ /* 0x040fe20000041848 */
[----:B------:R1:W3:Y:S01]  /*ab60*/  MUFU.EX2 R211, R134 ;  /* 0x0000008600d37308 */ /* 0x0002e20000000800 */
[----:B------:R-:W3:Y:S02]  /*ab70*/  LDSM.16.MT88.4 R140, [R215+0x6100] ;  /* 0x00610000d78c783b */ /* 0x000ee40000004200 */
        /* <DEDUP_REMOVED lines=9> */
[----:B------:R-:W-:Y:S01]  /*ac10*/  FMUL.FTZ R129, R2, R129 ;  /* 0x0000008102817220 */ /* 0x000fe20000410000 */
[C---:B----4-:R-:W-:Y:S03]  /*ac20*/  HMMA.16816.F32.BF16 R84, R136.reuse, R148, R84 ;  /* 0x000000948854723c */ /* 0x050fe60000041854 */
[--C-:B-1----:R-:W-:Y:S02]  /*ac30*/  FFMA.FTZ R134, R198, c[0x0][0x2d0], -R186.reuse ;  /* 0x0000b400c6867a23 */ /* 0x102fe400000108ba */
[C---:B------:R-:W-:Y:S02]  /*ac40*/  FMUL.FTZ R130, R0.reuse, R130 ;  /* 0x0000008200827220 */ /* 0x040fe40000410000 */
[----:B------:R1:W-:Y:S01]  /*ac50*/  MUFU.EX2 R170, R134 ;  /* 0x0000008600aa7308 */ /* 0x0003e20000000800 */
[C---:B------:R-:W-:Y:S01]  /*ac60*/  HMMA.16816.F32.BF16 R88, R136.reuse, R150, R88 ;  /* 0x000000968858723c */ /* 0x040fe20000041858 */
[----:B------:R-:W4:Y:S03]  /*ac70*/  LDSM.16.MT88.4 R148, [R214+0x9100] ;  /* 0x00910000d694783b */ /* 0x000f260000004200 */
[----:B------:R-:W-:Y:S04]  /*ac80*/  FMUL.FTZ R131, R0, R131 ;  /* 0x0000008300837220 */ /* 0x000fe80000410000 */
[C---:B---3--:R-:W-:Y:S08]  /*ac90*/  HMMA.16816.F32.BF16 R92, R136.reuse, R140, R92 ;  /* 0x0000008c885c723c */ /* 0x048ff0000004185c */
[C---:B------:R-:W-:Y:S01]  /*aca0*/  HMMA.16816.F32.BF16 R96, R136.reuse, R142, R96 ;  /* 0x0000008e8860723c */ /* 0x040fe20000041860 */
[----:B------:R-:W3:Y:S03]  /*acb0*/  LDSM.16.MT88.4 R140, [R216+0x9100] ;  /* 0x00910000d88c783b */ /* 0x000ee60000004200 */
[--C-:B-1----:R-:W-:Y:S04]  /*acc0*/  FFMA.FTZ R134, R199, c[0x0][0x2d0], -R186.reuse ;  /* 0x0000b400c7867a23 */ /* 0x102fe800000108ba */
[C---:B--2---:R-:W-:Y:S01]  /*acd0*/  HMMA.16816.F32.BF16 R100, R136.reuse, R144, R100 ;  /* 0x000000908864723c */ /* 0x044fe20000041864 */
[----:B------:R1:W2:Y:S07]  /*ace0*/  MUFU.EX2 R171, R134 ;  /* 0x0000008600ab7308 */ /* 0x0002ae0000000800 */
[C---:B------:R-:W-:Y:S01]  /*acf0*/  HMMA.16816.F32.BF16 R104, R136.reuse, R146, R104 ;  /* 0x000000928868723c */ /* 0x040fe20000041868 */
[----:B------:R-:W2:Y:S07]  /*ad00*/  LDSM.16.MT88.4 R144, [R215+0x9100] ;  /* 0x00910000d790783b */ /* 0x000eae0000004200 */
[C---:B----4-:R-:W-:Y:S08]  /*ad10*/  HMMA.16816.F32.BF16 R108, R136.reuse, R148, R108 ;  /* 0x00000094886c723c */ /* 0x050ff0000004186c */
[C---:B------:R-:W-:Y:S01]  /*ad20*/  HMMA.16816.F32.BF16 R112, R136.reuse, R150, R112 ;  /* 0x000000968870723c */ /* 0x040fe20000041870 */
[----:B------:R-:W-:Y:S03]  /*ad30*/  LDSM.16.MT88.4 R148, [R214+0x900] ;  /* 0x00090000d694783b */ /* 0x000fe60000004200 */
[--C-:B-1----:R-:W-:Y:S04]  /*ad40*/  FFMA.FTZ R134, R204, c[0x0][0x2d0], -R133.reuse ;  /* 0x0000b400cc867a23 */ /* 0x102fe80000010885 */
[----:B------:R1:W-:Y:S01]  /*ad50*/  MUFU.EX2 R210, R134 ;  /* 0x0000008600d27308 */ /* 0x0003e20000000800 */
[C---:B---3--:R-:W-:Y:S08]  /*ad60*/  HMMA.16816.F32.BF16 R116, R136.reuse, R140, R116 ;  /* 0x0000008c8874723c */ /* 0x048ff00000041874 */
[C---:B------:R-:W-:Y:S01]  /*ad70*/  HMMA.16816.F32.BF16 R120, R136.reuse, R142, R120 ;  /* 0x0000008e8878723c */ /* 0x040fe20000041878 */
[----:B------:R-:W3:Y:S07]  /*ad80*/  LDSM.16.MT88.4 R140, [R213+0x900] ;  /* 0x00090000d58c783b */ /* 0x000eee0000004200 */
[C---:B--2---:R-:W-:Y:S04]  /*ad90*/  HMMA.16816.F32.BF16 R124, R136.reuse, R144, R124 ;  /* 0x00000090887c723c */ /* 0x044fe8000004187c */
[--C-:B-1----:R-:W-:Y:S04]  /*ada0*/  FFMA.FTZ R134, R205, c[0x0][0x2d0], -R133.reuse ;  /* 0x0000b400cd867a23 */ /* 0x102fe80000010885 */
[----:B------:R-:W-:Y:S01]  /*adb0*/  HMMA.16816.F32.BF16 R128, R136, R146, R128 ;  /* 0x000000928880723c */ /* 0x000fe20000041880 */
[----:B------:R-:W1:Y:S01]  /*adc0*/  LDSM.16.MT88.4 R144, [R213+0x3900] ;  /* 0x00390000d590783b */ /* 0x000e620000004200 */
[----:B------:R-:W2:Y:S05]  /*add0*/  MUFU.EX2 R209, R134 ;  /* 0x0000008600d17308 */ /* 0x000eaa0000000800 */
[----:B------:R-:W-:Y:S02]  /*ade0*/  F2FP.BF16.PACK_AB R136, R169, R168 ;  /* 0x000000a8a988723e */ /* 0x000fe400000010ff */
[----:B------:R-:W-:Y:S03]  /*adf0*/  F2FP.BF16.PACK_AB R137, R211, R248 ;  /* 0x000000f8d389723e */ /* 0x000fe600000010ff */
[----:B------:R-:W-:Y:S02]  /*ae00*/  F2FP.BF16.PACK_AB R138, R171, R170 ;  /* 0x000000aaab8a723e */ /* 0x000fe400000010ff */
[----:B--2---:R-:W-:Y:S01]  /*ae10*/  F2FP.BF16.PACK_AB R139, R209, R210 ;  /* 0x000000d2d18b723e */ /* 0x004fe200000010ff */
[--C-:B------:R-:W-:Y:S04]  /*ae20*/  FFMA.FTZ R134, R206, c[0x0][0x2d0], -R186.reuse ;  /* 0x0000b400ce867a23 */ /* 0x100fe800000108ba */
[----:B------:R2:W-:Y:S02]  /*ae30*/  MUFU.EX2 R163, R134 ;  /* 0x0000008600a37308 */ /* 0x0005e40000000800 */
[C---:B---3--:R-:W-:Y:S08]  /*ae40*/  HMMA.16816.F32.BF16 R4, R136.reuse, R140, R4 ;  /* 0x0000008c8804723c */ /* 0x048ff00000041804 */
[C---:B------:R-:W-:Y:S01]  /*ae50*/  HMMA.16816.F32.BF16 R8, R136.reuse, R142, R8 ;  /* 0x0000008e8808723c */ /* 0x040fe20000041808 */
[----:B------:R-:W3:Y:S07]  /*ae60*/  LDSM.16.MT88.4 R140, [R214+0x3900] ;  /* 0x00390000d68c783b */ /* 0x000eee0000004200 */
[C---:B------:R-:W-:Y:S04]  /*ae70*/  HMMA.16816.F32.BF16 R12, R136.reuse, R148, R12 ;  /* 0x00000094880c723c */ /* 0x040fe8000004180c */
[--C-:B--2---:R-:W-:Y:S04]  /*ae80*/  FFMA.FTZ R134, R207, c[0x0][0x2d0], -R186.reuse ;  /* 0x0000b400cf867a23 */ /* 0x104fe800000108ba */
[C---:B------:R-:W-:Y:S01]  /*ae90*/  HMMA.16816.F32.BF16 R16, R136.reuse, R150, R16 ;  /* 0x000000968810723c */ /* 0x040fe20000041810 */
[----:B------:R-:W2:Y:S01]  /*aea0*/  LDSM.16.MT88.4 R148, [R216+0x3900] ;  /* 0x00390000d894783b */ /* 0x000ea20000004200 */
[----:B------:R4:W1:Y:S06]  /*aeb0*/  MUFU.EX2 R164, R134 ;  /* 0x0000008600a47308 */ /* 0x00086c0000000800 */
[C---:B------:R-:W-:Y:S08]  /*aec0*/  HMMA.16816.F32.BF16 R20, R136.reuse, R152, R20 ;  /* 0x000000988814723c */ /* 0x040ff00000041814 */
[C---:B------:R-:W-:Y:S01]  /*aed0*/  HMMA.16816.F32.BF16 R24, R136.reuse, R154, R24 ;  /* 0x0000009a8818723c */ /* 0x040fe20000041818 */
[----:B------:R-:W2:Y:S07]  /*aee0*/  LDSM.16.MT88.4 R152, [R215+0x3900] ;  /* 0x00390000d798783b */ /* 0x000eae0000004200 */
[C---:B------:R-:W-:Y:S04]  /*aef0*/  HMMA.16816.F32.BF16 R28, R136.reuse, R156, R28 ;  /* 0x0000009c881c723c */ /* 0x040fe8000004181c */
[--C-:B----4-:R-:W-:Y:S04]  /*af00*/  FFMA.FTZ R134, R208, c[0x0][0x2d0], -R133.reuse ;  /* 0x0000b400d0867a23 */ /* 0x110fe80000010885 */
[C---:B------:R-:W-:Y:S01]  /*af10*/  HMMA.16816.F32.BF16 R32, R136.reuse, R158, R32 ;  /* 0x0000009e8820723c */ /* 0x040fe20000041820 */
[----:B------:R-:W4:Y:S01]  /*af20*/  LDSM.16.MT88.4 R156, [R213+0x6900] ;  /* 0x00690000d59c783b */ /* 0x000f220000004200 */
[----:B------:R2:W-:Y:S06]  /*af30*/  MUFU.EX2 R206, R134 ;  /* 0x0000008600ce7308 */ /* 0x0005ec0000000800 */
[C---:B-1----:R-:W-:Y:S08]  /*af40*/  HMMA.16816.F32.BF16 R36, R136.reuse, R144, R36 ;  /* 0x000000908824723c */ /* 0x042ff00000041824 */
[C---:B------:R-:W-:Y:S01]  /*af50*/  HMMA.16816.F32.BF16 R40, R136.reuse, R146, R40 ;  /* 0x000000928828723c */ /* 0x040fe20000041828 */
[----:B------:R-:W1:Y:S07]  /*af60*/  LDSM.16.MT88.4 R144, [R214+0x6900] ;  /* 0x00690000d690783b */ /* 0x000e6e0000004200 */
[C---:B---3--:R-:W-:Y:S04]  /*af70*/  HMMA.16816.F32.BF16 R44, R136.reuse, R140, R44 ;  /* 0x0000008c882c723c */ /* 0x048fe8000004182c */
[--C-:B--2---:R-:W-:Y:S04]  /*af80*/  FFMA.FTZ R134, R249, c[0x0][0x2d0], -R133.reuse ;  /* 0x0000b400f9867a23 */ /* 0x104fe80000010885 */
[C---:B------:R-:W-:Y:S01]  /*af90*/  HMMA.16816.F32.BF16 R48, R136.reuse, R142, R48 ;  /* 0x0000008e8830723c */ /* 0x040fe20000041830 */
[----:B------:R-:W2:Y:S01]  /*afa0*/  LDSM.16.MT88.4 R140, [R216+0x6900] ;  /* 0x00690000d88c783b */ /* 0x000ea20000004200 */
[----:B------:R3:W-:Y:S06]  /*afb0*/  MUFU.EX2 R205, R134 ;  /* 0x0000008600cd7308 */ /* 0x0007ec0000000800 */
[C---:B------:R-:W-:Y:S08]  /*afc0*/  HMMA.16816.F32.BF16 R52, R136.reuse, R148, R52 ;  /* 0x000000948834723c */ /* 0x040ff00000041834 */
[C---:B------:R-:W-:Y:S01]  /*afd0*/  HMMA.16816.F32.BF16 R56, R136.reuse, R150, R56 ;  /* 0x000000968838723c */ /* 0x040fe20000041838 */
[----:B------:R-:W2:Y:S07]  /*afe0*/  LDSM.16.MT88.4 R148, [R215+0x6900] ;  /* 0x00690000d794783b */ /* 0x000eae0000004200 */
[C---:B------:R-:W-:Y:S04]  /*aff0*/  HMMA.16816.F32.BF16 R60, R136.reuse, R152, R60 ;  /* 0x00000098883c723c */ /* 0x040fe8000004183c */
[--C-:B---3--:R-:W-:Y:S04]  /*b000*/  FFMA.FTZ R134, R250, c[0x0][0x2d0], -R186.reuse ;  /* 0x0000b400fa867a23 */ /* 0x108fe800000108ba */
[C---:B------:R-:W-:Y:S01]  /*b010*/  HMMA.16816.F32.BF16 R64, R136.reuse, R154, R64 ;  /* 0x0000009a8840723c */ /* 0x040fe20000041840 */
[----:B------:R-:W3:Y:S01]  /*b020*/  LDSM.16.MT88.4 R152, [R213+0x9900] ;  /* 0x00990000d598783b */ /* 0x000ee20000004200 */
[----:B------:R2:W-:Y:S06]  /*b030*/  MUFU.EX2 R165, R134 ;  /* 0x0000008600a57308 */ /* 0x0005ec0000000800 */
[C---:B----4-:R-:W-:Y:S08]  /*b040*/  HMMA.16816.F32.BF16 R68, R136.reuse, R156, R68 ;  /* 0x0000009c8844723c */ /* 0x050ff00000041844 */
[C---:B------:R-:W-:Y:S01]  /*b050*/  HMMA.16816.F32.BF16 R72, R136.reuse, R158, R72 ;  /* 0x0000009e8848723c */ /* 0x040fe20000041848 */
[----:B------:R-:W-:Y:S07]  /*b060*/  LDSM.16.MT88.4 R156, [R216+0x1100] ;  /* 0x00110000d89c783b */ /* 0x000fee0000004200 */
[C---:B-1----:R-:W-:Y:S04]  /*b070*/  HMMA.16816.F32.BF16 R76, R136.reuse, R144, R76 ;  /* 0x00000090884c723c */ /* 0x042fe8000004184c */
[--C-:B--2---:R-:W-:Y:S04]  /*b080*/  FFMA.FTZ R134, R251, c[0x0][0x2d0], -R186.reuse ;  /* 0x0000b400fb867a23 */ /* 0x104fe800000108ba */
[C---:B------:R-:W-:Y:S01]  /*b090*/  HMMA.16816.F32.BF16 R80, R136.reuse, R146, R80 ;  /* 0x000000928850723c */ /* 0x040fe20000041850 */
[----:B------:R-:W1:Y:S01]  /*b0a0*/  LDSM.16.MT88.4 R144, [R214+0x9900] ;  /* 0x00990000d690783b */ /* 0x000e620000004200 */
[----:B------:R2:W4:Y:S06]  /*b0b0*/  MUFU.EX2 R172, R134 ;  /* 0x0000008600ac7308 */ /* 0x00052c0000000800 */
[C---:B------:R-:W-:Y:S08]  /*b0c0*/  HMMA.16816.F32.BF16 R84, R136.reuse, R140, R84 ;  /* 0x0000008c8854723c */ /* 0x040ff00000041854 */
[C---:B------:R-:W-:Y:S01]  /*b0d0*/  HMMA.16816.F32.BF16 R88, R136.reuse, R142, R88 ;  /* 0x0000008e8858723c */ /* 0x040fe20000041858 */
[----:B------:R-:W4:Y:S07]  /*b0e0*/  LDSM.16.MT88.4 R140, [R216+0x9900] ;  /* 0x00990000d88c783b */ /* 0x000f2e0000004200 */
[C---:B------:R-:W-:Y:S04]  /*b0f0*/  HMMA.16816.F32.BF16 R92, R136.reuse, R148, R92 ;  /* 0x00000094885c723c */ /* 0x040fe8000004185c */
[--C-:B--2---:R-:W-:Y:S04]  /*b100*/  FFMA.FTZ R134, R252, c[0x0][0x2d0], -R133.reuse ;  /* 0x0000b400fc867a23 */ /* 0x104fe80000010885 */
[C---:B------:R-:W-:Y:S01]  /*b110*/  HMMA.16816.F32.BF16 R96, R136.reuse, R150, R96 ;  /* 0x000000968860723c */ /* 0x040fe20000041860 */
[----:B------:R-:W2:Y:S01]  /*b120*/  LDSM.16.MT88.4 R148, [R215+0x9900] ;  /* 0x00990000d794783b */ /* 0x000ea20000004200 */
[----:B------:R4:W-:Y:S06]  /*b130*/  MUFU.EX2 R202, R134 ;  /* 0x0000008600ca7308 */ /* 0x0009ec0000000800 */
[C---:B---3--:R-:W-:Y:S08]  /*b140*/  HMMA.16816.F32.BF16 R100, R136.reuse, R152, R100 ;  /* 0x000000988864723c */ /* 0x048ff00000041864 */
[C---:B------:R-:W-:Y:S01]  /*b150*/  HMMA.16816.F32.BF16 R104, R136.reuse, R154, R104 ;  /* 0x0000009a8868723c */ /* 0x040fe20000041868 */
[----:B------:R-:W3:Y:S07]  /*b160*/  LDSM.16.MT88.4 R152, [R213+0x1100] ;  /* 0x00110000d598783b */ /* 0x000eee0000004200 */
[C---:B-1----:R-:W-:Y:S04]  /*b170*/  HMMA.16816.F32.BF16 R108, R136.reuse, R144, R108 ;  /* 0x00000090886c723c */ /* 0x042fe8000004186c */
[--C-:B----4-:R-:W-:Y:S01]  /*b180*/  FFMA.FTZ R134, R197, c[0x0][0x2d0], -R133.reuse ;  /* 0x0000b400c5867a23 */ /* 0x110fe20000010885 */
[----:B------:R-:W-:Y:S03]  /*b190*/  MOV R197, R201 ;  /* 0x000000c900c57202 */ /* 0x000fe60000000f00 */
[C---:B------:R-:W-:Y:S01]  /*b1a0*/  HMMA.16816.F32.BF16 R112, R136.reuse, R146, R112 ;  /* 0x000000928870723c */ /* 0x040fe20000041870 */
[----:B------:R-:W1:Y:S01]  /*b1b0*/  LDSM.16.MT88.4 R144, [R214+0x1100] ;  /* 0x00110000d690783b */ /* 0x000e620000004200 */
[----:B------:R4:W1:Y:S06]  /*b1c0*/  MUFU.EX2 R201, R134 ;  /* 0x0000008600c97308 */ /* 0x00086c0000000800 */
[C---:B------:R-:W-:Y:S08]  /*b1d0*/  HMMA.16816.F32.BF16 R116, R136.reuse, R140, R116 ;  /* 0x0000008c8874723c */ /* 0x040ff00000041874 */
[C---:B------:R-:W-:Y:S01]  /*b1e0*/  HMMA.16816.F32.BF16 R120, R136.reuse, R142, R120 ;  /* 0x0000008e8878723c */ /* 0x040fe20000041878 */
[----:B------:R-:W3:Y:S07]  /*b1f0*/  LDSM.16.MT88.4 R140, [R215+0x1100] ;  /* 0x00110000d78c783b */ /* 0x000eee0000004200 */
[C---:B--2---:R-:W-:Y:S04]  /*b200*/  HMMA.16816.F32.BF16 R124, R136.reuse, R148, R124 ;  /* 0x00000094887c723c */ /* 0x044fe8000004187c */
[--C-:B----4-:R-:W-:Y:S04]  /*b210*/  FFMA.FTZ R134, R197, c[0x0][0x2d0], -R186.reuse ;  /* 0x0000b400c5867a23 */ /* 0x110fe800000108ba */
[----:B------:R-:W-:Y:S01]  /*b220*/  HMMA.16816.F32.BF16 R128, R136, R150, R128 ;  /* 0x000000968880723c */ /* 0x000fe20000041880 */
[----:B------:R-:W2:Y:S01]  /*b230*/  LDSM.16.MT88.4 R148, [R213+0x4100] ;  /* 0x00410000d594783b */ /* 0x000ea20000004200 */
[----:B------:R4:W-:Y:S05]  /*b240*/  MUFU.EX2 R252, R134 ;  /* 0x0000008600fc7308 */ /* 0x0009ea0000000800 */
[----:B------:R-:W-:Y:S02]  /*b250*/  F2FP.BF16.PACK_AB R136, R164, R163 ;  /* 0x000000a3a488723e */ /* 0x000fe400000010ff */
[----:B------:R-:W-:Y:S03]  /*b260*/  F2FP.BF16.PACK_AB R138, R172, R165 ;  /* 0x000000a5ac8a723e */ /* 0x000fe600000010ff */
[----:B------:R-:W-:Y:S02]  /*b270*/  F2FP.BF16.PACK_AB R137, R205, R206 ;  /* 0x000000cecd89723e */ /* 0x000fe400000010ff */
[----:B-1----:R-:W-:Y:S07]  /*b280*/  F2FP.BF16.PACK_AB R139, R201, R202 ;  /* 0x000000cac98b723e */ /* 0x002fee00000010ff */
[C---:B---3--:R-:W-:Y:S03]  /*b290*/  HMMA.16816.F32.BF16 R4, R136.reuse, R152, R4 ;  /* 0x000000988804723c */ /* 0x048fe60000041804 */
[--C-:B----4-:R-:W-:Y:S05]  /*b2a0*/  FFMA.FTZ R134, R196, c[0x0][0x2d0], -R186.reuse ;  /* 0x0000b400c4867a23 */ /* 0x110fea00000108ba */
[C---:B------:R-:W-:Y:S01]  /*b2b0*/  HMMA.16816.F32.BF16 R8, R136.reuse, R154, R8 ;  /* 0x0000009a8808723c */ /* 0x040fe20000041808 */
[----:B------:R-:W1:Y:S01]  /*b2c0*/  LDSM.16.MT88.4 R152, [R214+0x4100] ;  /* 0x00410000d698783b */ /* 0x000e620000004200 */
[----:B------:R3:W4:Y:S06]  /*b2d0*/  MUFU.EX2 R251, R134 ;  /* 0x0000008600fb7308 */ /* 0x00072c0000000800 */
[C---:B------:R-:W-:Y:S08]  /*b2e0*/  HMMA.16816.F32.BF16 R12, R136.reuse, R144, R12 ;  /* 0x00000090880c723c */ /* 0x040ff0000004180c */
[C---:B------:R-:W-:Y:S01]  /*b2f0*/  HMMA.16816.F32.BF16 R16, R136.reuse, R146, R16 ;  /* 0x000000928810723c */ /* 0x040fe20000041810 */
[----:B------:R-:W1:Y:S07]  /*b300*/  LDSM.16.MT88.4 R144, [R216+0x4100] ;  /* 0x00410000d890783b */ /* 0x000e6e0000004200 */
[C---:B------:R-:W-:Y:S04]  /*b310*/  HMMA.16816.F32.BF16 R20, R136.reuse, R156, R20 ;  /* 0x0000009c8814723c */ /* 0x040fe80000041814 */
[--C-:B---3--:R-:W-:Y:S01]  /*b320*/  FFMA.FTZ R134, R183, c[0x0][0x2d0], -R133.reuse ;  /* 0x0000b400b7867a23 */ /* 0x108fe20000010885 */
[----:B------:R-:W-:Y:S03]  /*b330*/  MOV R183, R200 ;  /* 0x000000c800b77202 */ /* 0x000fe60000000f00 */
[C---:B------:R-:W-:Y:S01]  /*b340*/  HMMA.16816.F32.BF16 R24, R136.reuse, R158, R24 ;  /* 0x0000009e8818723c */ /* 0x040fe20000041818 */
[----:B------:R-:W-:Y:S01]  /*b350*/  LDSM.16.MT88.4 R156, [R213+0x7100] ;  /* 0x00710000d59c783b */ /* 0x000fe20000004200 */
[----:B------:R3:W-:Y:S06]  /*b360*/  MUFU.EX2 R200, R134 ;  /* 0x0000008600c87308 */ /* 0x0007ec0000000800 */
[C---:B------:R-:W-:Y:S08]  /*b370*/  HMMA.16816.F32.BF16 R28, R136.reuse, R140, R28 ;  /* 0x0000008c881c723c */ /* 0x040ff0000004181c */
[C---:B------:R-:W-:Y:S01]  /*b380*/  HMMA.16816.F32.BF16 R32, R136.reuse, R142, R32 ;  /* 0x0000008e8820723c */ /* 0x040fe20000041820 */
[----:B------:R-:W4:Y:S07]  /*b390*/  LDSM.16.MT88.4 R140, [R215+0x4100] ;  /* 0x00410000d78c783b */ /* 0x000f2e0000004200 */
[C---:B--2---:R-:W-:Y:S04]  /*b3a0*/  HMMA.16816.F32.BF16 R36, R136.reuse, R148, R36 ;  /* 0x000000948824723c */ /* 0x044fe80000041824 */
[--C-:B---3--:R-:W-:Y:S04]  /*b3b0*/  FFMA.FTZ R134, R195, c[0x0][0x2d0], -R133.reuse ;  /* 0x0000b400c3867a23 */ /* 0x108fe80000010885 */
[C---:B------:R-:W-:Y:S01]  /*b3c0*/  HMMA.16816.F32.BF16 R40, R136.reuse, R150, R40 ;  /* 0x000000968828723c */ /* 0x040fe20000041828 */
[----:B------:R-:W2:Y:S01]  /*b3d0*/  LDSM.16.MT88.4 R148, [R214+0x7100] ;  /* 0x00710000d694783b */ /* 0x000ea20000004200 */
[----:B------:R3:W2:Y:S06]  /*b3e0*/  MUFU.EX2 R199, R134 ;  /* 0x0000008600c77308 */ /* 0x0006ac0000000800 */
[C---:B-1----:R-:W-:Y:S08]  /*b3f0*/  HMMA.16816.F32.BF16 R44, R136.reuse, R152, R44 ;  /* 0x00000098882c723c */ /* 0x042ff0000004182c */
[C---:B------:R-:W-:Y:S01]  /*b400*/  HMMA.16816.F32.BF16 R48, R136.reuse, R154, R48 ;  /* 0x0000009a8830723c */ /* 0x040fe20000041830 */
[----:B------:R-:W1:Y:S07]  /*b410*/  LDSM.16.MT88.4 R152, [R216+0x7100] ;  /* 0x00710000d898783b */ /* 0x000e6e0000004200 */
[C---:B------:R-:W-:Y:S04]  /*b420*/  HMMA.16816.F32.BF16 R52, R136.reuse, R144, R52 ;  /* 0x000000908834723c */ /* 0x040fe80000041834 */
[--C-:B---3--:R-:W-:Y:S04]  /*b430*/  FFMA.FTZ R134, R183, c[0x0][0x2d0], -R186.reuse ;  /* 0x0000b400b7867a23 */ /* 0x108fe800000108ba */
[C---:B------:R-:W-:Y:S01]  /*b440*/  HMMA.16816.F32.BF16 R56, R136.reuse, R146, R56 ;  /* 0x000000928838723c */ /* 0x040fe20000041838 */
[----:B------:R-:W3:Y:S01]  /*b450*/  LDSM.16.MT88.4 R144, [R215+0x7100] ;  /* 0x00710000d790783b */ /* 0x000ee20000004200 */
[----:B------:R1:W-:Y:S06]  /*b460*/  MUFU.EX2 R249, R134 ;  /* 0x0000008600f97308 */ /* 0x0003ec0000000800 */
[C---:B----4-:R-:W-:Y:S08]  /*b470*/  HMMA.16816.F32.BF16 R60, R136.reuse, R140, R60 ;  /* 0x0000008c883c723c */ /* 0x050ff0000004183c */
[C---:B------:R-:W-:Y:S01]  /*b480*/  HMMA.16816.F32.BF16 R64, R136.reuse, R142, R64 ;  /* 0x0000008e8840723c */ /* 0x040fe20000041840 */
[----:B------:R-:W4:Y:S07]  /*b490*/  LDSM.16.MT88.4 R140, [R213+0xa100] ;  /* 0x00a10000d58c783b */ /* 0x000f2e0000004200 */
[C---:B------:R-:W-:Y:S04]  /*b4a0*/  HMMA.16816.F32.BF16 R68, R136.reuse, R156, R68 ;  /* 0x0000009c8844723c */ /* 0x040fe80000041844 */
[--C-:B-1----:R-:W-:Y:S03]  /*b4b0*/  FFMA.FTZ R134, R182, c[0x0][0x2d0], -R133.reuse ;  /* 0x0000b400b6867a23 */ /* 0x102fe60000010885 */
[--C-:B------:R-:W-:Y:S01]  /*b4c0*/  FFMA.FTZ R156, R187, c[0x0][0x2d0], -R186.reuse ;  /* 0x0000b400bb9c7a23 */ /* 0x100fe200000108ba */
[C---:B------:R-:W-:Y:S01]  /*b4d0*/  HMMA.16816.F32.BF16 R72, R136.reuse, R158, R72 ;  /* 0x0000009e8848723c */ /* 0x040fe20000041848 */
[----:B------:R1:W-:Y:S07]  /*b4e0*/  MUFU.EX2 R198, R134 ;  /* 0x0000008600c67308 */ /* 0x0003ee0000000800 */
[C---:B--2---:R-:W-:Y:S03]  /*b4f0*/  HMMA.16816.F32.BF16 R76, R136.reuse, R148, R76 ;  /* 0x00000094884c723c */ /* 0x044fe6000004184c */
[----:B------:R2:W2:Y:S05]  /*b500*/  MUFU.EX2 R250, R156 ;  /* 0x0000009c00fa7308 */ /* 0x0004aa0000000800 */
[C---:B------:R-:W-:Y:S01]  /*b510*/  HMMA.16816.F32.BF16 R80, R136.reuse, R150, R80 ;  /* 0x000000968850723c */ /* 0x040fe20000041850 */
[----:B------:R-:W4:Y:S07]  /*b520*/  LDSM.16.MT88.4 R148, [R214+0xa100] ;  /* 0x00a10000d694783b */ /* 0x000f2e0000004200 */
[C---:B------:R-:W-:Y:S04]  /*b530*/  HMMA.16816.F32.BF16 R84, R136.reuse, R152, R84 ;  /* 0x000000988854723c */ /* 0x040fe80000041854 */
[--C-:B-1----:R-:W-:Y:S04]  /*b540*/  FFMA.FTZ R134, R181, c[0x0][0x2d0], -R133.reuse ;  /* 0x0000b400b5867a23 */ /* 0x102fe80000010885 */
[C---:B------:R-:W-:Y:S01]  /*b550*/  HMMA.16816.F32.BF16 R88, R136.reuse, R154, R88 ;  /* 0x0000009a8858723c */ /* 0x040fe20000041858 */
[----:B------:R-:W1:Y:S01]  /*b560*/  LDSM.16.MT88.4 R152, [R216+0xa100] ;  /* 0x00a10000d898783b */ /* 0x000e620000004200 */
[----:B------:R4:W1:Y:S06]  /*b570*/  MUFU.EX2 R197, R134 ;  /* 0x0000008600c57308 */ /* 0x00086c0000000800 */
[C---:B---3--:R-:W-:Y:S01]  /*b580*/  HMMA.16816.F32.BF16 R92, R136.reuse, R144, R92 ;  /* 0x00000090885c723c */ /* 0x048fe2000004185c */
[----:B--2---:R-:W-:Y:S07]  /*b590*/  LDSM.16.MT88.4 R156, [R215+0x1900] ;  /* 0x00190000d79c783b */ /* 0x004fee0000004200 */
[C---:B------:R-:W-:Y:S01]  /*b5a0*/  HMMA.16816.F32.BF16 R96, R136.reuse, R146, R96 ;  /* 0x000000928860723c */ /* 0x040fe20000041860 */
[----:B------:R-:W2:Y:S07]  /*b5b0*/  LDSM.16.MT88.4 R144, [R215+0xa100] ;  /* 0x00a10000d790783b */ /* 0x000eae0000004200 */
[C---:B----4-:R-:W-:Y:S04]  /*b5c0*/  HMMA.16816.F32.BF16 R100, R136.reuse, R140, R100 ;  /* 0x0000008c8864723c */ /* 0x050fe80000041864 */
[--C-:B------:R-:W-:Y:S01]  /*b5d0*/  FFMA.FTZ R134, R180, c[0x0][0x2d0], -R186.reuse ;  /* 0x0000b400b4867a23 */ /* 0x100fe200000108ba */
[----:B------:R-:W-:Y:S03]  /*b5e0*/  MOV R180, R189 ;  /* 0x000000bd00b47202 */ /* 0x000fe60000000f00 */
[C---:B------:R-:W-:Y:S01]  /*b5f0*/  HMMA.16816.F32.BF16 R104, R136.reuse, R142, R104 ;  /* 0x0000008e8868723c */ /* 0x040fe20000041868 */
[----:B------:R-:W3:Y:S01]  /*b600*/  LDSM.16.MT88.4 R140, [R213+0x1900] ;  /* 0x00190000d58c783b */ /* 0x000ee20000004200 */
[----:B------:R4:W-:Y:S06]  /*b610*/  MUFU.EX2 R208, R134 ;  /* 0x0000008600d07308 */ /* 0x0009ec0000000800 */
[C---:B------:R-:W-:Y:S08]  /*b620*/  HMMA.16816.F32.BF16 R108, R136.reuse, R148, R108 ;  /* 0x00000094886c723c */ /* 0x040ff0000004186c */
[C---:B------:R-:W-:Y:S01]  /*b630*/  HMMA.16816.F32.BF16 R112, R136.reuse, R150, R112 ;  /* 0x000000968870723c */ /* 0x040fe20000041870 */
[----:B------:R-:W3:Y:S07]  /*b640*/  LDSM.16.MT88.4 R148, [R214+0x1900] ;  /* 0x00190000d694783b */ /* 0x000eee0000004200 */
[C---:B-1----:R-:W-:Y:S04]  /*b650*/  HMMA.16816.F32.BF16 R116, R136.reuse, R152, R116 ;  /* 0x000000988874723c */ /* 0x042fe80000041874 */
[--C-:B----4-:R-:W-:Y:S02]  /*b660*/  FFMA.FTZ R134, R179, c[0x0][0x2d0], -R186.reuse ;  /* 0x0000b400b3867a23 */ /* 0x110fe400000108ba */
[----:B------:R-:W4:Y:S02]  /*b670*/  LDL.LU R179, [R1] ;  /* 0x0000000001b37983 */ /* 0x000f240000300800 */
[C---:B------:R-:W-:Y:S01]  /*b680*/  HMMA.16816.F32.BF16 R120, R136.reuse, R154, R120 ;  /* 0x0000009a8878723c */ /* 0x040fe20000041878 */
[----:B------:R1:W1:Y:S01]  /*b690*/  MUFU.EX2 R207, R134 ;  /* 0x0000008600cf7308 */ /* 0x0002620000000800 */
[----:B------:R-:W3:Y:S06]  /*b6a0*/  LDSM.16.MT88.4 R152, [R216+0x1900] ;  /* 0x00190000d898783b */ /* 0x000eec0000004200 */
[C---:B--2---:R-:W-:Y:S08]  /*b6b0*/  HMMA.16816.F32.BF16 R124, R136.reuse, R144, R124 ;  /* 0x00000090887c723c */ /* 0x044ff0000004187c */
[----:B------:R-:W-:Y:S01]  /*b6c0*/  HMMA.16816.F32.BF16 R128, R136, R146, R128 ;  /* 0x000000928880723c */ /* 0x000fe20000041880 */
[----:B------:R-:W2:Y:S06]  /*b6d0*/  LDSM.16.MT88.4 R144, [R213+0x4900] ;  /* 0x00490000d590783b */ /* 0x000eac0000004200 */
[----:B------:R-:W-:Y:S02]  /*b6e0*/  F2FP.BF16.PACK_AB R136, R251, R252 ;  /* 0x000000fcfb88723e */ /* 0x000fe400000010ff */
[----:B------:R-:W-:Y:S03]  /*b6f0*/  F2FP.BF16.PACK_AB R137, R199, R200 ;  /* 0x000000c8c789723e */ /* 0x000fe600000010ff */
[----:B------:R-:W-:Y:S01]  /*b700*/  F2FP.BF16.PACK_AB R138, R249, R250 ;  /* 0x000000faf98a723e */ /* 0x000fe200000010ff */
[--C-:B-1----:R-:W-:Y:S01]  /*b710*/  FFMA.FTZ R134, R177, c[0x0][0x2d0], -R133.reuse ;  /* 0x0000b400b1867a23 */ /* 0x102fe20000010885 */
[----:B------:R-:W-:Y:S02]  /*b720*/  F2FP.BF16.PACK_AB R139, R197, R198 ;  /* 0x000000c6c58b723e */ /* 0x000fe400000010ff */
[----:B------:R-:W-:Y:S02]  /*b730*/  MOV R177, R176 ;  /* 0x000000b000b17202 */ /* 0x000fe40000000f00 */
[----:B------:R-:W-:Y:S02]  /*b740*/  MOV R176, R193 ;  /* 0x000000c100b07202 */ /* 0x000fe40000000f00 */
[----:B------:R1:W-:Y:S01]  /*b750*/  MUFU.EX2 R193, R134 ;  /* 0x0000008600c17308 */ /* 0x0003e20000000800 */
[C---:B---3--:R-:W-:Y:S08]  /*b760*/  HMMA.16816.F32.BF16 R4, R136.reuse, R140, R4 ;  /* 0x0000008c8804723c */ /* 0x048ff00000041804 */
[C---:B------:R-:W-:Y:S01]  /*b770*/  HMMA.16816.F32.BF16 R8, R136.reuse, R142, R8 ;  /* 0x0000008e8808723c */ /* 0x040fe20000041808 */
[----:B------:R-:W3:Y:S07]  /*b780*/  LDSM.16.MT88.4 R140, [R214+0x4900] ;  /* 0x00490000d68c783b */ /* 0x000eee0000004200 */
[C---:B------:R-:W-:Y:S04]  /*b790*/  HMMA.16816.F32.BF16 R12, R136.reuse, R148, R12 ;  /* 0x00000094880c723c */ /* 0x040fe8000004180c */
[--C-:B-1----:R-:W-:Y:S04]  /*b7a0*/  FFMA.FTZ R134, R192, c[0x0][0x2d0], -R133.reuse ;  /* 0x0000b400c0867a23 */ /* 0x102fe80000010885 */
[C---:B------:R-:W-:Y:S01]  /*b7b0*/  HMMA.16816.F32.BF16 R16, R136.reuse, R150, R16 ;  /* 0x000000968810723c */ /* 0x040fe20000041810 */
[----:B------:R-:W1:Y:S01]  /*b7c0*/  LDSM.16.MT88.4 R148, [R216+0x4900] ;  /* 0x00490000d894783b */ /* 0x000e620000004200 */
[----:B------:R2:W1:Y:S06]  /*b7d0*/  MUFU.EX2 R192, R134 ;  /* 0x0000008600c07308 */ /* 0x00046c0000000800 */
[C---:B------:R-:W-:Y:S08]  /*b7e0*/  HMMA.16816.F32.BF16 R20, R136.reuse, R152, R20 ;  /* 0x000000988814723c */ /* 0x040ff00000041814 */
[C---:B------:R-:W-:Y:S01]  /*b7f0*/  HMMA.16816.F32.BF16 R24, R136.reuse, R154, R24 ;  /* 0x0000009a8818723c */ /* 0x040fe20000041818 */
[----:B------:R-:W1:Y:S07]  /*b800*/  LDSM.16.MT88.4 R152, [R215+0x4900] ;  /* 0x00490000d798783b */ /* 0x000e6e0000004200 */
[C---:B------:R-:W-:Y:S04]  /*b810*/  HMMA.16816.F32.BF16 R28, R136.reuse, R156, R28 ;  /* 0x0000009c881c723c */ /* 0x040fe8000004181c */
[--C-:B--2---:R-:W-:Y:S01]  /*b820*/  FFMA.FTZ R134, R178, c[0x0][0x2d0], -R186.reuse ;  /* 0x0000b400b2867a23 */ /* 0x104fe200000108ba */
[----:B------:R-:W-:Y:S03]  /*b830*/  MOV R178, R167 ;  /* 0x000000a700b27202 */ /* 0x000fe60000000f00 */
[C---:B------:R-:W-:Y:S01]  /*b840*/  HMMA.16816.F32.BF16 R32, R136.reuse, R158, R32 ;  /* 0x0000009e8820723c */ /* 0x040fe20000041820 */
[----:B------:R-:W2:Y:S01]  /*b850*/  LDSM.16.MT88.4 R156, [R213+0x7900] ;  /* 0x00790000d59c783b */ /* 0x000ea20000004200 */
[----:B------:R1:W-:Y:S06]  /*b860*/  MUFU.EX2 R204, R134 ;  /* 0x0000008600cc7308 */ /* 0x0003ec0000000800 */
[C---:B------:R-:W-:Y:S08]  /*b870*/  HMMA.16816.F32.BF16 R36, R136.reuse, R144, R36 ;  /* 0x000000908824723c */ /* 0x040ff00000041824 */
[C---:B------:R-:W-:Y:S01]  /*b880*/  HMMA.16816.F32.BF16 R40, R136.reuse, R146, R40 ;  /* 0x000000928828723c */ /* 0x040fe20000041828 */
[----:B------:R-:W2:Y:S07]  /*b890*/  LDSM.16.MT88.4 R144, [R214+0x7900] ;  /* 0x00790000d690783b */ /* 0x000eae0000004200 */
[C---:B---3--:R-:W-:Y:S04]  /*b8a0*/  HMMA.16816.F32.BF16 R44, R136.reuse, R140, R44 ;  /* 0x0000008c882c723c */ /* 0x048fe8000004182c */
        /* <DEDUP_REMOVED lines=8> */
[--C-:B---3--:R-:W-:Y:S04]  /*b930*/  FFMA.FTZ R134, R191, c[0x0][0x2d0], -R133.reuse ;  /* 0x0000b400bf867a23 */ /* 0x108fe80000010885 */
[C---:B------:R-:W-:Y:S01]  /*b940*/  HMMA.16816.F32.BF16 R64, R136.reuse, R154, R64 ;  /* 0x0000009a8840723c */ /* 0x040fe20000041840 */
[----:B------:R-:W3:Y:S01]  /*b950*/  LDSM.16.MT88.4 R152, [R213+0xa900] ;  /* 0x00a90000d598783b */ /* 0x000ee20000004200 */
[----:B------:R1:W-:Y:S06]  /*b960*/  MUFU.EX2 R191, R134 ;  /* 0x0000008600bf7308 */ /* 0x0003ec0000000800 */
[C---:B--2---:R-:W-:Y:S08]  /*b970*/  HMMA.16816.F32.BF16 R68, R136.reuse, R156, R68 ;  /* 0x0000009c8844723c */ /* 0x044ff00000041844 */
[C---:B------:R-:W-:Y:S01]  /*b980*/  HMMA.16816.F32.BF16 R72, R136.reuse, R158, R72 ;  /* 0x0000009e8848723c */ /* 0x040fe20000041848 */
[----:B------:R-:W-:Y:S07]  /*b990*/  LDSM.16.MT88.4 R156, [R213+0x5100] ;  /* 0x00510000d59c783b */ /* 0x000fee0000004200 */
[C---:B------:R-:W-:Y:S04]  /*b9a0*/  HMMA.16816.F32.BF16 R76, R136.reuse, R144, R76 ;  /* 0x00000090884c723c */ /* 0x040fe8000004184c */
[--C-:B-1----:R-:W-:Y:S01]  /*b9b0*/  FFMA.FTZ R134, R177, c[0x0][0x2d0], -R133.reuse ;  /* 0x0000b400b1867a23 */ /* 0x102fe20000010885 */
[----:B------:R-:W-:Y:S03]  /*b9c0*/  MOV R177, R190 ;  /* 0x000000be00b17202 */ /* 0x000fe60000000f00 */
        /* <DEDUP_REMOVED lines=12> */
[C---:B---3--:R-:W-:Y:S08]  /*ba90*/  HMMA.16816.F32.BF16 R100, R136.reuse, R152, R100 ;  /* 0x000000988864723c */ /* 0x048ff00000041864 */
[C---:B------:R-:W-:Y:S01]  /*baa0*/  HMMA.16816.F32.BF16 R104, R136.reuse, R154, R104 ;  /* 0x0000009a8868723c */ /* 0x040fe20000041868 */
[----:B------:R-:W-:Y:S07]  /*bab0*/  LDSM.16.MT88.4 R152, [R215+0x2100] ;  /* 0x00210000d798783b */ /* 0x000fee0000004200 */
[C---:B-1----:R-:W-:Y:S04]  /*bac0*/  HMMA.16816.F32.BF16 R108, R136.reuse, R144, R108 ;  /* 0x00000090886c723c */ /* 0x042fe8000004186c */
[----:B------:R-:W-:Y:S01]  /*bad0*/  FFMA.FTZ R134, R176, c[0x0][0x2d0], -R186 ;  /* 0x0000b400b0867a23 */ /* 0x000fe200000108ba */
[----:B------:R-:W-:Y:S03]  /*bae0*/  MOV R176, R173 ;  /* 0x000000ad00b07202 */ /* 0x000fe60000000f00 */
[C---:B------:R-:W-:Y:S01]  /*baf0*/  HMMA.16816.F32.BF16 R112, R136.reuse, R146, R112 ;  /* 0x000000928870723c */ /* 0x040fe20000041870 */
[----:B------:R-:W1:Y:S01]  /*bb00*/  LDSM.16.MT88.4 R144, [R213+0x2100] ;  /* 0x00210000d590783b */ /* 0x000e620000004200 */
[----:B------:R3:W1:Y:S06]  /*bb10*/  MUFU.EX2 R195, R134 ;  /* 0x0000008600c37308 */ /* 0x00066c0000000800 */
[C---:B------:R-:W-:Y:S08]  /*bb20*/  HMMA.16816.F32.BF16 R116, R136.reuse, R140, R116 ;  /* 0x0000008c8874723c */ /* 0x040ff00000041874 */
[C---:B------:R-:W-:Y:S01]  /*bb30*/  HMMA.16816.F32.BF16 R120, R136.reuse, R142, R120 ;  /* 0x0000008e8878723c */ /* 0x040fe20000041878 */
[----:B------:R-:W1:Y:S07]  /*bb40*/  LDSM.16.MT88.4 R140, [R214+0x2100] ;  /* 0x00210000d68c783b */ /* 0x000e6e0000004200 */
[C---:B--2---:R-:W-:Y:S04]  /*bb50*/  HMMA.16816.F32.BF16 R124, R136.reuse, R148, R124 ;  /* 0x00000094887c723c */ /* 0x044fe8000004187c */
[--C-:B---3--:R-:W-:Y:S04]  /*bb60*/  FFMA.FTZ R134, R175, c[0x0][0x2d0], -R133.reuse ;  /* 0x0000b400af867a23 */ /* 0x108fe80000010885 */
[----:B------:R-:W-:Y:S01]  /*bb70*/  HMMA.16816.F32.BF16 R128, R136, R150, R128 ;  /* 0x000000968880723c */ /* 0x000fe20000041880 */
[----:B------:R-:W2:Y:S01]  /*bb80*/  LDSM.16.MT88.4 R148, [R216+0x2100] ;  /* 0x00210000d894783b */ /* 0x000ea20000004200 */
[----:B------:R3:W-:Y:S05]  /*bb90*/  MUFU.EX2 R189, R134 ;  /* 0x0000008600bd7308 */ /* 0x0007ea0000000800 */
[----:B------:R-:W-:Y:S02]  /*bba0*/  F2FP.BF16.PACK_AB R136, R207, R208 ;  /* 0x000000d0cf88723e */ /* 0x000fe400000010ff */
[----:B------:R-:W-:Y:S03]  /*bbb0*/  F2FP.BF16.PACK_AB R137, R192, R193 ;  /* 0x000000c1c089723e */ /* 0x000fe600000010ff */
[----:B------:R-:W-:Y:S01]  /*bbc0*/  F2FP.BF16.PACK_AB R138, R203, R204 ;  /* 0x000000cccb8a723e */ /* 0x000fe200000010ff */
[----:B----4-:R-:W-:Y:S01]  /*bbd0*/  FFMA.FTZ R2, R2, R179, R180 ;  /* 0x000000b302027223 */ /* 0x010fe200000100b4 */
[----:B------:R-:W-:Y:S01]  /*bbe0*/  F2FP.BF16.PACK_AB R139, R190, R191 ;  /* 0x000000bfbe8b723e */ /* 0x000fe200000010ff */
[----:B------:R-:W-:Y:S01]  /*bbf0*/  LDSM.16.MT88.4 R180, [R214+0x5900] ;  /* 0x00590000d6b4783b */ /* 0x000fe20000004200 */
[----:B------:R-:W-:Y:S02]  /*bc00*/  MOV R179, R178 ;  /* 0x000000b200b37202 */ /* 0x000fe40000000f00 */
[----:B------:R-:W-:Y:S03]  /*bc10*/  MOV R178, R185 ;  /* 0x000000b900b27202 */ /* 0x000fe60000000f00 */
[C---:B-1----:R-:W-:Y:S03]  /*bc20*/  HMMA.16816.F32.BF16 R4, R136.reuse, R144, R4 ;  /* 0x000000908804723c */ /* 0x042fe60000041804 */
[--C-:B---3--:R-:W-:Y:S02]  /*bc30*/  FFMA.FTZ R134, R188, c[0x0][0x2d0], -R133.reuse ;  /* 0x0000b400bc867a23 */ /* 0x108fe40000010885 */
[----:B------:R-:W-:Y:S03]  /*bc40*/  FFMA.FTZ R133, R184, c[0x0][0x2d0], -R133 ;  /* 0x0000b400b8857a23 */ /* 0x000fe60000010885 */
[C---:B------:R-:W-:Y:S01]  /*bc50*/  HMMA.16816.F32.BF16 R8, R136.reuse, R146, R8 ;  /* 0x000000928808723c */ /* 0x040fe20000041808 */
[----:B------:R-:W1:Y:S01]  /*bc60*/  LDSM.16.MT88.4 R144, [R214+0x5100] ;  /* 0x00510000d690783b */ /* 0x000e620000004200 */
[----:B------:R3:W4:Y:S02]  /*bc70*/  MUFU.EX2 R188, R134 ;  /* 0x0000008600bc7308 */ /* 0x0007240000000800 */
[----:B------:R-:W-:Y:S04]  /*bc80*/  F2FP.BF16.PACK_AB R184, R195, R196 ;  /* 0x000000c4c3b8723e */ /* 0x000fe800000010ff */
[C---:B------:R-:W-:Y:S04]  /*bc90*/  HMMA.16816.F32.BF16 R12, R136.reuse, R140, R12 ;  /* 0x0000008c880c723c */ /* 0x040fe8000004180c */
[----:B------:R-:W1:Y:S04]  /*bca0*/  MUFU.EX2 R133, R133 ;  /* 0x0000008500857308 */ /* 0x000e680000000800 */
[C---:B------:R-:W-:Y:S01]  /*bcb0*/  HMMA.16816.F32.BF16 R16, R136.reuse, R142, R16 ;  /* 0x0000008e8810723c */ /* 0x040fe20000041810 */
[----:B------:R-:W1:Y:S07]  /*bcc0*/  LDSM.16.MT88.4 R140, [R216+0x5100] ;  /* 0x00510000d88c783b */ /* 0x000e6e0000004200 */
[C---:B--2---:R-:W-:Y:S04]  /*bcd0*/  HMMA.16816.F32.BF16 R20, R136.reuse, R148, R20 ;  /* 0x000000948814723c */ /* 0x044fe80000041814 */
[--C-:B---3--:R-:W-:Y:S01]  /*bce0*/  FFMA.FTZ R134, R194, c[0x0][0x2d0], -R186.reuse ;  /* 0x0000b400c2867a23 */ /* 0x108fe200000108ba */
[----:B----4-:R-:W-:Y:S03]  /*bcf0*/  F2FP.BF16.PACK_AB R185, R188, R189 ;  /* 0x000000bdbcb9723e */ /* 0x010fe600000010ff */
[C---:B------:R-:W-:Y:S01]  /*bd00*/  HMMA.16816.F32.BF16 R24, R136.reuse, R150, R24 ;  /* 0x000000968818723c */ /* 0x040fe20000041818 */
[----:B------:R-:W2:Y:S01]  /*bd10*/  LDSM.16.MT88.4 R148, [R215+0x5100] ;  /* 0x00510000d794783b */ /* 0x000ea20000004200 */
[----:B------:R3:W-:Y:S02]  /*bd20*/  MUFU.EX2 R194, R134 ;  /* 0x0000008600c27308 */ /* 0x0007e40000000800 */
[----:B-1----:R-:W-:Y:S04]  /*bd30*/  F2FP.BF16.PACK_AB R187, R133, R135 ;  /* 0x0000008785bb723e */ /* 0x002fe800000010ff */
[C---:B------:R-:W-:Y:S08]  /*bd40*/  HMMA.16816.F32.BF16 R28, R136.reuse, R152, R28 ;  /* 0x00000098881c723c */ /* 0x040ff0000004181c */
[C---:B------:R-:W-:Y:S01]  /*bd50*/  HMMA.16816.F32.BF16 R32, R136.reuse, R154, R32 ;  /* 0x0000009a8820723c */ /* 0x040fe20000041820 */
[----:B------:R-:W1:Y:S07]  /*bd60*/  LDSM.16.MT88.4 R152, [R213+0x8100] ;  /* 0x00810000d598783b */ /* 0x000e6e0000004200 */
[C---:B------:R-:W-:Y:S04]  /*bd70*/  HMMA.16816.F32.BF16 R36, R136.reuse, R156, R36 ;  /* 0x0000009c8824723c */ /* 0x040fe80000041824 */
[----:B---3--:R-:W-:Y:S04]  /*bd80*/  FFMA.FTZ R134, R166, c[0x0][0x2d0], -R186 ;  /* 0x0000b400a6867a23 */ /* 0x008fe800000108ba */
[C---:B------:R-:W-:Y:S01]  /*bd90*/  HMMA.16816.F32.BF16 R40, R136.reuse, R158, R40 ;  /* 0x0000009e8828723c */ /* 0x040fe20000041828 */
[----:B------:R-:W3:Y:S01]  /*bda0*/  LDSM.16.MT88.4 R156, [R214+0x8100] ;  /* 0x00810000d69c783b */ /* 0x000ee20000004200 */
[----:B------:R-:W4:Y:S06]  /*bdb0*/  MUFU.EX2 R134, R134 ;  /* 0x0000008600867308 */ /* 0x000f2c0000000800 */
[C---:B------:R-:W-:Y:S08]  /*bdc0*/  HMMA.16816.F32.BF16 R44, R136.reuse, R144, R44 ;  /* 0x00000090882c723c */ /* 0x040ff0000004182c */
[C---:B------:R-:W-:Y:S01]  /*bdd0*/  HMMA.16816.F32.BF16 R48, R136.reuse, R146, R48 ;  /* 0x000000928830723c */ /* 0x040fe20000041830 */
[----:B------:R-:W3:Y:S07]  /*bde0*/  LDSM.16.MT88.4 R144, [R216+0x8100] ;  /* 0x00810000d890783b */ /* 0x000eee0000004200 */
[C---:B------:R-:W-:Y:S04]  /*bdf0*/  HMMA.16816.F32.BF16 R52, R136.reuse, R140, R52 ;  /* 0x0000008c8834723c */ /* 0x040fe80000041834 */
[----:B----4-:R-:W-:Y:S04]  /*be00*/  F2FP.BF16.PACK_AB R186, R134, R194 ;  /* 0x000000c286ba723e */ /* 0x010fe800000010ff */
        /* <DEDUP_REMOVED lines=10> */
[----:B------:R-:W-:Y:S07]  /*beb0*/  LDSM.16.MT88.4 R156, [R216+0x2900] ;  /* 0x00290000d89c783b */ /* 0x000fee0000004200 */
[C---:B------:R-:W-:Y:S08]  /*bec0*/  HMMA.16816.F32.BF16 R84, R136.reuse, R144, R84 ;  /* 0x000000908854723c */ /* 0x040ff00000041854 */
        /* <DEDUP_REMOVED lines=11> */
[C---:B---3--:R-:W-:Y:S07]  /*bf80*/  HMMA.16816.F32.BF16 R116, R136.reuse, R144, R116 ;  /* 0x000000908874723c */ /* 0x048fee0000041874 */
[----:B------:R-:W-:Y:S01]  /*bf90*/  MOV R144, R165 ;  /* 0x000000a500907202 */ /* 0x000fe20000000f00 */
[C---:B------:R-:W-:Y:S04]  /*bfa0*/  HMMA.16816.F32.BF16 R120, R136.reuse, R146, R120 ;  /* 0x000000928878723c */ /* 0x040fe80000041878 */
[----:B------:R-:W-:Y:S02]  /*bfb0*/  MOV R145, R164 ;  /* 0x000000a400917202 */ /* 0x000fe40000000f00 */
[----:B------:R-:W3:Y:S01]  /*bfc0*/  LDSM.16.MT88.4 R164, [R215+0x2900] ;  /* 0x00290000d7a4783b */ /* 0x000ee20000004200 */
[----:B------:R-:W-:Y:S01]  /*bfd0*/  MOV R147, R172 ;  /* 0x000000ac00937202 */ /* 0x000fe20000000f00 */
[C---:B----4-:R-:W-:Y:S06]  /*bfe0*/  HMMA.16816.F32.BF16 R124, R136.reuse, R140, R124 ;  /* 0x0000008c887c723c */ /* 0x050fec000004187c */
[----:B------:R-:W4:Y:S02]  /*bff0*/  LDSM.16.MT88.4 R172, [R213+0x5900] ;  /* 0x00590000d5ac783b */ /* 0x000f240000004200 */
[----:B------:R-:W-:Y:S08]  /*c000*/  HMMA.16816.F32.BF16 R128, R136, R142, R128 ;  /* 0x0000008e8880723c */ /* 0x000ff00000041880 */
[C---:B--2---:R-:W-:Y:S07]  /*c010*/  HMMA.16816.F32.BF16 R136, R184.reuse, R148, R4 ;  /* 0x00000094b888723c */ /* 0x044fee0000041804 */
[----:B------:R-:W-:Y:S01]  /*c020*/  MOV R4, R147 ;  /* 0x0000009300047202 */ /* 0x000fe20000000f00 */
[C---:B------:R-:W-:Y:S04]  /*c030*/  HMMA.16816.F32.BF16 R140, R184.reuse, R150, R8 ;  /* 0x00000096b88c723c */ /* 0x040fe80000041808 */
[----:B------:R-:W-:Y:S02]  /*c040*/  MOV R5, R144 ;  /* 0x0000009000057202 */ /* 0x000fe40000000f00 */
[----:B------:R-:W-:Y:S02]  /*c050*/  MOV R6, R145 ;  /* 0x0000009100067202 */ /* 0x000fe40000000f00 */
[C---:B-1----:R-:W-:Y:S01]  /*c060*/  HMMA.16816.F32.BF16 R144, R184.reuse, R152, R12 ;  /* 0x00000098b890723c */ /* 0x042fe2000004180c */
[----:B------:R-:W-:Y:S03]  /*c070*/  LDSM.16.MT88.4 R12, [R213+0x8900] ;  /* 0x00890000d50c783b */ /* 0x000fe60000004200 */
[----:B------:R-:W-:Y:S02]  /*c080*/  MOV R7, R163 ;  /* 0x000000a300077202 */ /* 0x000fe40000000f00 */
[----:B------:R-:W-:Y:S02]  /*c090*/  MOV R9, R162 ;  /* 0x000000a200097202 */ /* 0x000fe40000000f00 */
[C---:B------:R-:W-:Y:S01]  /*c0a0*/  HMMA.16816.F32.BF16 R148, R184.reuse, R154, R16 ;  /* 0x0000009ab894723c */ /* 0x040fe20000041810 */
[----:B------:R-:W-:Y:S03]  /*c0b0*/  LDSM.16.MT88.4 R16, [R214+0x8900] ;  /* 0x00890000d610783b */ /* 0x000fe60000004200 */
[----:B------:R-:W-:Y:S02]  /*c0c0*/  MOV R10, R161 ;  /* 0x000000a1000a7202 */ /* 0x000fe40000000f00 */
[----:B------:R-:W-:Y:S02]  /*c0d0*/  MOV R11, R160 ;  /* 0x000000a0000b7202 */ /* 0x000fe40000000f00 */
[C---:B------:R-:W-:Y:S01]  /*c0e0*/  HMMA.16816.F32.BF16 R152, R184.reuse, R156, R20 ;  /* 0x0000009cb898723c */ /* 0x040fe20000041814 */
[----:B------:R-:W-:Y:S07]  /*c0f0*/  LDSM.16.MT88.4 R20, [R216+0x8900] ;  /* 0x00890000d814783b */ /* 0x000fee0000004200 */
[C---:B------:R-:W-:Y:S01]  /*c100*/  HMMA.16816.F32.BF16 R156, R184.reuse, R158, R24 ;  /* 0x0000009eb89c723c */ /* 0x040fe20000041818 */
[----:B------:R-:W-:Y:S07]  /*c110*/  LDSM.16.MT88.4 R24, [R215+0x8900] ;  /* 0x00890000d718783b */ /* 0x000fee0000004200 */
[C---:B---3--:R-:W-:Y:S07]  /*c120*/  HMMA.16816.F32.BF16 R160, R184.reuse, R164, R28 ;  /* 0x000000a4b8a0723c */ /* 0x048fee000004181c */
        /* <DEDUP_REMOVED lines=8> */
[C---:B----4-:R-:W-:Y:S03]  /*c1b0*/  HMMA.16816.F32.BF16 R168, R184.reuse, R172, R36 ;  /* 0x000000acb8a8723c */ /* 0x050fe60000041824 */
[----:B------:R-:W-:Y:S02]  /*c1c0*/  MOV R28, R7 ;  /* 0x00000007001c7202 */ /* 0x000fe40000000f00 */
[----:B------:R-:W1:Y:S02]  /*c1d0*/  LDSM.16.MT88.4 R4, [R216+0x5900] ;  /* 0x00590000d804783b */ /* 0x000e640000004200 */
[----:B------:R-:W-:Y:S01]  /*c1e0*/  MOV R36, R9 ;  /* 0x0000000900247202 */ /* 0x000fe20000000f00 */
[C---:B------:R-:W-:Y:S04]  /*c1f0*/  HMMA.16816.F32.BF16 R172, R184.reuse, R174, R40 ;  /* 0x000000aeb8ac723c */ /* 0x040fe80000041828 */
[----:B------:R-:W-:Y:S01]  /*c200*/  MOV R37, R10 ;  /* 0x0000000a00257202 */ /* 0x000fe20000000f00 */
[----:B------:R-:W2:Y:S01]  /*c210*/  LDL.LU R40, [R1+0x4] ;  /* 0x0000040001287983 */ /* 0x000ea20000300800 */
[----:B------:R-:W-:Y:S02]  /*c220*/  MOV R38, R11 ;  /* 0x0000000b00267202 */ /* 0x000fe40000000f00 */
[----:B------:R-:W-:Y:S01]  /*c230*/  MOV R39, R179 ;  /* 0x000000b300277202 */ /* 0x000fe20000000f00 */
[----:B------:R-:W3:Y:S03]  /*c240*/  LDSM.16.MT88.4 R8, [R215+0x5900] ;  /* 0x00590000d708783b */ /* 0x000ee60000004200 */
[----:B------:R-:W-:Y:S02]  /*c250*/  MOV R41, R178 ;  /* 0x000000b200297202 */ /* 0x000fe40000000f00 */
[----:B------:R-:W-:Y:S02]  /*c260*/  MOV R42, R177 ;  /* 0x000000b1002a7202 */ /* 0x000fe40000000f00 */
[----:B------:R-:W-:Y:S02]  /*c270*/  MOV R43, R176 ;  /* 0x000000b0002b7202 */ /* 0x000fe40000000f00 */
[C---:B------:R-:W-:Y:S03]  /*c280*/  HMMA.16816.F32.BF16 R176, R184.reuse, R180, R44 ;  /* 0x000000b4b8b0723c */ /* 0x040fe6000004182c */
[----:B------:R-:W-:Y:S04]  /*c290*/  FADD.FTZ R2, R42, R2 ;  /* 0x000000022a027221 */ /* 0x000fe80000010000 */
[----:B------:R-:W-:Y:S01]  /*c2a0*/  FADD.FTZ R2, R36, R2 ;  /* 0x0000000224027221 */ /* 0x000fe20000010000 */
[C---:B------:R-:W-:Y:S04]  /*c2b0*/  HMMA.16816.F32.BF16 R180, R184.reuse, R182, R48 ;  /* 0x000000b6b8b4723c */ /* 0x040fe80000041830 */
[----:B------:R-:W-:Y:S04]  /*c2c0*/  FADD.FTZ R2, R38, R2 ;  /* 0x0000000226027221 */ /* 0x000fe80000010000 */
[----:B------:R-:W-:Y:S01]  /*c2d0*/  FADD.FTZ R2, R32, R2 ;  /* 0x0000000220027221 */ /* 0x000fe20000010000 */
[C---:B-1----:R-:W-:Y:S03]  /*c2e0*/  HMMA.16816.F32.BF16 R52, R184.reuse, R4, R52 ;  /* 0x00000004b834723c */ /* 0x042fe60000041834 */
[----:B------:R-:W-:Y:S04]  /*c2f0*/  FADD.FTZ R2, R33, R2 ;  /* 0x0000000221027221 */ /* 0x000fe80000010000 */
[----:B------:R-:W-:Y:S01]  /*c300*/  FADD.FTZ R2, R34, R2 ;  /* 0x0000000222027221 */ /* 0x000fe20000010000 */
[C---:B------:R-:W-:Y:S01]  /*c310*/  HMMA.16816.F32.BF16 R56, R184.reuse, R6, R56 ;  /* 0x00000006b838723c */ /* 0x040fe20000041838 */
[----:B------:R-:W1:Y:S03]  /*c320*/  LDSM.16.MT88.4 R4, [R213+0xb900] ;  /* 0x00b90000d504783b */ /* 0x000e660000004200 */
[----:B------:R-:W-:Y:S04]  /*c330*/  FADD.FTZ R2, R35, R2 ;  /* 0x0000000223027221 */ /* 0x000fe80000010000 */
[C---:B---3--:R-:W-:Y:S04]  /*c340*/  HMMA.16816.F32.BF16 R60, R184.reuse, R8, R60 ;  /* 0x00000008b83c723c */ /* 0x048fe8000004183c */
[----:B------:R-:W-:Y:S04]  /*c350*/  FADD.FTZ R2, R28, R2 ;  /* 0x000000021c027221 */ /* 0x000fe80000010000 */
[C---:B------:R-:W-:Y:S01]  /*c360*/  HMMA.16816.F32.BF16 R64, R184.reuse, R10, R64 ;  /* 0x0000000ab840723c */ /* 0x040fe20000041840 */
[----:B------:R-:W3:Y:S03]  /*c370*/  LDSM.16.MT88.4 R8, [R214+0xb900] ;  /* 0x00b90000d608783b */ /* 0x000ee60000004200 */
[----:B------:R-:W-:Y:S04]  /*c380*/  FADD.FTZ R2, R29, R2 ;  /* 0x000000021d027221 */ /* 0x000fe80000010000 */
[C---:B------:R-:W-:Y:S04]  /*c390*/  HMMA.16816.F32.BF16 R68, R184.reuse, R12, R68 ;  /* 0x0000000cb844723c */ /* 0x040fe80000041844 */
[----:B------:R-:W-:Y:S04]  /*c3a0*/  FADD.FTZ R2, R30, R2 ;  /* 0x000000021e027221 */ /* 0x000fe80000010000 */
[C---:B------:R-:W-:Y:S01]  /*c3b0*/  HMMA.16816.F32.BF16 R72, R184.reuse, R14, R72 ;  /* 0x0000000eb848723c */ /* 0x040fe20000041848 */
[----:B------:R-:W4:Y:S03]  /*c3c0*/  LDSM.16.MT88.4 R12, [R216+0xb900] ;  /* 0x00b90000d80c783b */ /* 0x000f260000004200 */
[----:B------:R-:W-:Y:S04]  /*c3d0*/  FADD.FTZ R2, R31, R2 ;  /* 0x000000021f027221 */ /* 0x000fe80000010000 */
[C---:B------:R-:W-:Y:S04]  /*c3e0*/  HMMA.16816.F32.BF16 R76, R184.reuse, R16, R76 ;  /* 0x00000010b84c723c */ /* 0x040fe8000004184c */
        /* <DEDUP_REMOVED lines=11> */
[C---:B-1----:R-:W-:Y:S04]  /*c4a0*/  HMMA.16816.F32.BF16 R100, R184.reuse, R4, R100 ;  /* 0x00000004b864723c */ /* 0x042fe80000041864 */
[----:B------:R-:W-:Y:S04]  /*c4b0*/  FADD.FTZ R2, R204, R2 ;  /* 0x00000002cc027221 */ /* 0x000fe80000010000 */
[----:B------:R-:W-:Y:S01]  /*c4c0*/  FADD.FTZ R2, R203, R2 ;  /* 0x00000002cb027221 */ /* 0x000fe20000010000 */
[C---:B------:R-:W-:Y:S01]  /*c4d0*/  HMMA.16816.F32.BF16 R104, R184.reuse, R6, R104 ;  /* 0x00000006b868723c */ /* 0x040fe20000041868 */
[----:B------:R-:W1:Y:S07]  /*c4e0*/  LDSM.16.MT88.4 R4, [R215+0xb900] ;  /* 0x00b90000d704783b */ /* 0x000e6e0000004200 */
[C---:B---3--:R-:W-:Y:S08]  /*c4f0*/  HMMA.16816.F32.BF16 R108, R184.reuse, R8, R108 ;  /* 0x00000008b86c723c */ /* 0x048ff0000004186c */
[C---:B------:R-:W-:Y:S08]  /*c500*/  HMMA.16816.F32.BF16 R112, R184.reuse, R10, R112 ;  /* 0x0000000ab870723c */ /* 0x040ff00000041870 */
[C---:B----4-:R-:W-:Y:S08]  /*c510*/  HMMA.16816.F32.BF16 R116, R184.reuse, R12, R116 ;  /* 0x0000000cb874723c */ /* 0x050ff00000041874 */
[C---:B------:R-:W-:Y:S08]  /*c520*/  HMMA.16816.F32.BF16 R120, R184.reuse, R14, R120 ;  /* 0x0000000eb878723c */ /* 0x040ff00000041878 */
[C---:B-1----:R-:W-:Y:S08]  /*c530*/  HMMA.16816.F32.BF16 R124, R184.reuse, R4, R124 ;  /* 0x00000004b87c723c */ /* 0x042ff0000004187c */
[----:B------:R-:W-:Y:S04]  /*c540*/  HMMA.16816.F32.BF16 R128, R184, R6, R128 ;  /* 0x00000006b880723c */ /* 0x000fe80000041880 */
[----:B--2---:R-:W-:Y:S04]  /*c550*/  FFMA.FTZ R0, R0, R40, R41 ;  /* 0x0000002800007223 */ /* 0x004fe80000010029 */
[----:B------:R-:W-:Y:S04]  /*c560*/  FADD.FTZ R0, R43, R0 ;  /* 0x000000002b007221 */ /* 0x000fe80000010000 */
        /* <DEDUP_REMOVED lines=17> */
[----:B------:R-:W-:Y:S02]  /*c680*/  FADD.FTZ R4, R190, R0 ;  /* 0x00000000be047221 */ /* 0x000fe40000010000 */
[----:B------:R-:W-:Y:S02]  /*c690*/  FADD.FTZ R0, R196, R2 ;  /* 0x00000002c4007221 */ /* 0x000fe40000010000 */
[----:B------:R-:W-:Y:S02]  /*c6a0*/  FADD.FTZ R4, R189, R4 ;  /* 0x00000004bd047221 */ /* 0x000fe40000010000 */
[----:B------:R-:W-:Y:S02]  /*c6b0*/  FADD.FTZ R0, R195, R0 ;  /* 0x00000000c3007221 */ /* 0x000fe40000010000 */
[----:B------:R-:W-:Y:S02]  /*c6c0*/  FADD.FTZ R4, R188, R4 ;  /* 0x00000004bc047221 */ /* 0x000fe40000010000 */
[----:B------:R-:W-:Y:S02]  /*c6d0*/  FADD.FTZ R2, R194, R0 ;  /* 0x00000000c2027221 */ /* 0x000fe40000010000 */
[----:B------:R-:W-:Y:S02]  /*c6e0*/  FADD.FTZ R0, R135, R4 ;  /* 0x0000000487007221 */ /* 0x000fe40000010000 */
[----:B------:R-:W-:Y:S01]  /*c6f0*/  FADD.FTZ R2, R134, R2 ;  /* 0x0000000286027221 */ /* 0x000fe20000010000 */
[----:B------:R-:W-:Y:S01]  /*c700*/  MOV R134, R3 ;  /* 0x0000000300867202 */ /* 0x000fe20000000f00 */
[----:B------:R-:W-:Y:S01]  /*c710*/  FADD.FTZ R0, R133, R0 ;  /* 0x0000000085007221 */ /* 0x000fe20000010000 */
[----:B------:R-:W-:Y:S02]  /*c720*/  MOV R133, R132 ;  /* 0x0000008400857202 */ /* 0x000fe40000000f00 */
[----:B------:R1:W-:Y:S04]  /*c730*/  STL [R1], R2 ;  /* 0x0000000201007387 */ /* 0x0003e80000100800 */
[----:B------:R1:W-:Y:S01]  /*c740*/  STL [R1+0x4], R0 ;  /* 0x0000040001007387 */ /* 0x0003e20000100800 */
[----:B------:R-:W-:-:S05]  /*c750*/  @P0 BRA `(.L_x_1218) ;  /* 0xffffb22000000947 */ /* 0x000fca000383ffff */
.L_x_1217:
[----:B-1-3--:R-:W2:Y:S04]  /*c760*/  LDL.LU R0, [R1] ;  /* 0x0000000001007983 */ /* 0x00aea80000300800 */
        /* <DEDUP_REMOVED lines=8> */
[----:B------:R-:W1:Y:S01]  /*c7f0*/  SHFL.BFLY PT, R0, R6, 0x1, 0x1f ;  /* 0x0c201f0006007f89 */ /* 0x000e6200000e0000 */
[----:B------:R-:W-:-:S03]  /*c800*/  MOV R2, RZ ;  /* 0x000000ff00027202 */ /* 0x000fc60000000f00 */
[----:B------:R-:W2:Y:S01]  /*c810*/  SHFL.BFLY PT, R4, R7, 0x1, 0x1f ;  /* 0x0c201f0007047f89 */ /* 0x000ea200000e0000 */
[----:B-1----:R-:W-:Y:S01]  /*c820*/  FADD.FTZ R6, R6, R0 ;  /* 0x0000000006067221 */ /* 0x002fe20000010000 */
[----:B------:R-:W-:Y:S01]  /*c830*/  MOV R0, RZ ;  /* 0x000000ff00007202 */ /* 0x000fe20000000f00 */
[----:B--2---:R-:W-:-:S03]  /*c840*/  FADD.FTZ R7, R4, R7 ;  /* 0x0000000704077221 */ /* 0x004fc60000010000 */
[----:B------:R-:W-:Y:S02]  /*c850*/  FSETP.NE.FTZ.AND P1, PT, R6, RZ, PT ;  /* 0x000000ff0600720b */ /* 0x000fe40003f35000 */
[----:B------:R-:W-:-:S11]  /*c860*/  FSETP.NE.FTZ.AND P0, PT, R7, RZ, PT ;  /* 0x000000ff0700720b */ /* 0x000fd60003f15000 */
        /* <DEDUP_REMOVED lines=140> */
.L_x_1209:
        /* <DEDUP_REMOVED lines=311> */
.L_x_1221:
[----:B------:R-:W-:Y:S05]  /*e4a0*/  BSYNC B0 ;  /* 0x0000000000007941 */ /* 0x000fea0003800000 */
.L_x_1220:
        /* <DEDUP_REMOVED lines=195> */
.L_x_1219:
        /* <DEDUP_REMOVED lines=50> */
.L_x_1222:
        /* <DEDUP_REMOVED lines=16> */
.L_x_2619:


//--------------------- .text._ZN7cutlass13device_kernelIN5flash19enable_sm80_to_sm89INS1_16FlashAttnFwdSm80INS1_25CollectiveMainloopFwdSm80ILi8ELi1ELb0EN4cute5tupleIJNS5_1CILi128EEENS7_ILi64EEENS7_ILi256EEEEEELi256ENS_10bfloat16_tEfNS_4arch4Sm80ELb0ELb0ELb1ELb1ELb0ELb0ELb1ELb1EEENS1_21CollectiveEpilogueFwdINS6_IJS8_SA_S9_EEENS6_IJNS7_ILi1EEESI_SI_EEESC_SE_Li256ELb1ELb1ELb1ELb0EEENS1_36VarlenDynamicPersistentTileSchedulerILi128ELi64ELi256ELi256ELb1ELb1ELb0ELb0ELb1ELb1EEEEEEEEEvNT_6ParamsE --------------------------
	.section	.text._ZN7cutlass13device_kernelIN5flash19enable_sm80_to_sm89INS1_16FlashAttnFwdSm80INS1_25CollectiveMainloopFwdSm80ILi8ELi1ELb0EN4cute5tupleIJNS5_1CILi128EEENS7_ILi64EEENS7_ILi256EEEEEELi256ENS_10bfloat16_tEfNS_4arch4Sm80ELb0ELb0ELb1ELb1ELb0ELb0ELb1ELb1EEENS1_21CollectiveEpilogueFwdINS6_IJS8_SA_S9_EEENS6_IJNS7_ILi1EEESI_SI_EEESC_SE_Li256ELb1ELb1ELb1ELb0EEENS1_36VarlenDynamicPersistentTileSchedulerILi128ELi64ELi256ELi256ELb1ELb1ELb0ELb0ELb1ELb1EEEEEEEEEvNT_6ParamsE,"ax",@progbits
	.sectioninfo	@"SHI_REGISTERS=255"
	.align	128
.text._ZN7cutlass13device_kernelIN5flash19enable_sm80_to_sm89INS1_16FlashAttnFwdSm80INS1_25CollectiveMainloopFwdSm80ILi8ELi1ELb0EN4cute5tupleIJNS5_1CILi128EEENS7_ILi64EEENS7_ILi256EEEEEELi256ENS_10bfloat16_tEfNS_4arch4Sm80ELb0ELb0ELb1ELb1ELb0ELb0ELb1ELb1EEENS1_21CollectiveEpilogueFwdINS6_IJS8_SA_S9_EEENS6_IJNS7_ILi1EEESI_SI_EEESC_SE_Li256ELb1ELb1ELb1ELb0EEENS1_36VarlenDynamicPersistentTileSchedulerILi128ELi64ELi256ELi256ELb1ELb1ELb0ELb0ELb1ELb1EEEEEEEEEvNT_6ParamsE:
        .type           _ZN7cutlass13device_kernelIN5flash19enable_sm80_to_sm89INS1_16FlashAttnFwdSm80INS1_25CollectiveMainloopFwdSm80ILi8ELi1ELb0EN4cute5tupleIJNS5_1CILi128EEENS7_ILi64EEENS7_ILi256EEEEEELi256ENS_10bfloat16_tEfNS_4arch4Sm80ELb0ELb0ELb1ELb1ELb0ELb0ELb1ELb1EEENS1_21CollectiveEpilogueFwdINS6_IJS8_SA_S9_EEENS6_IJNS7_ILi1EEESI_SI_EEESC_SE_Li256ELb1ELb1ELb1ELb0EEENS1_36VarlenDynamicPersistentTileSchedulerILi128ELi64ELi256ELi256ELb1ELb1ELb0ELb0ELb1ELb1EEEEEEEEEvNT_6ParamsE,@function
        .size           _ZN7cutlass13device_kernelIN5flash19enable_sm80_to_sm89INS1_16FlashAttnFwdSm80INS1_25CollectiveMainloopFwdSm80ILi8ELi1ELb0EN4cute5tupleIJNS5_1CILi128EEENS7_ILi64EEENS7_ILi256EEEEEELi256ENS_10bfloat16_tEfNS_4arch4Sm80ELb0ELb0ELb1ELb1ELb0ELb0ELb1ELb1EEENS1_21CollectiveEpilogueFwdINS6_IJS8_SA_S9_EEENS6_IJNS7_ILi1EEESI_SI_EEESC_SE_Li256ELb1ELb1ELb1ELb0EEENS1_36VarlenDynamicPersistentTileSchedulerILi128ELi64ELi256ELi256ELb1ELb1ELb0ELb0ELb1ELb1EEEEEEEEEvNT_6ParamsE,(.L_x_2620 - _ZN7cutlass13device_kernelIN5flash19enable_sm80_to_sm89INS1_16FlashAttnFwdSm80INS1_25CollectiveMainloopFwdSm80ILi8ELi1ELb0EN4cute5tupleIJNS5_1CILi128EEENS7_ILi64EEENS7_ILi256EEEEEELi256ENS_10bfloat16_tEfNS_4arch4Sm80ELb0ELb0ELb1ELb1ELb0ELb0ELb1ELb1EEENS1_21CollectiveEpilogueFwdINS6_IJS8_SA_S9_EEENS6_IJNS7_ILi1EEESI_SI_EEESC_SE_Li256ELb1ELb1ELb1ELb0EEENS1_36VarlenDynamicPersistentTileSchedulerILi128ELi64ELi256ELi256ELb1ELb1ELb0ELb0ELb1ELb1EEEEEEEEEvNT_6ParamsE)
        .other          _ZN7cutlass13device_kernelIN5flash19enable_sm80_to_sm89INS1_16FlashAttnFwdSm80INS1_25CollectiveMainloopFwdSm80ILi8ELi1ELb0EN4cute5tupleIJNS5_1CILi128EEENS7_ILi64EEENS7_ILi256EEEEEELi256ENS_10bfloat16_tEfNS_4arch4Sm80ELb0ELb0ELb1ELb1ELb0ELb0ELb1ELb1EEENS1_21CollectiveEpilogueFwdINS6_IJS8_SA_S9_EEENS6_IJNS7_ILi1EEESI_SI_EEESC_SE_Li256ELb1ELb1ELb1ELb0EEENS1_36VarlenDynamicPersistentTileSchedulerILi128ELi64ELi256ELi256ELb1ELb1ELb0ELb0ELb1ELb1EEEEEEEEEvNT_6ParamsE,@"STO_CUDA_ENTRY STV_DEFAULT"
_ZN7cutlass13device_kernelIN5flash19enable_sm80_to_sm89INS1_16FlashAttnFwdSm80INS1_25CollectiveMainloopFwdSm80ILi8ELi1ELb0EN4cute5tupleIJNS5_1CILi128EEENS7_ILi64EEENS7_ILi256EEEEEELi256ENS_10bfloat16_tEfNS_4arch4Sm80ELb0ELb0ELb1ELb1ELb0ELb0ELb1ELb1EEENS1_21CollectiveEpilogueFwdINS6_IJS8_SA_S9_EEENS6_IJNS7_ILi1EEESI_SI_EEESC_SE_Li256ELb1ELb1ELb1ELb0EEENS1_36VarlenDynamicPersistentTileSchedulerILi128ELi64ELi256ELi256ELb1ELb1ELb0ELb0ELb1ELb1EEEEEEEEEvNT_6ParamsE:
        /* <DEDUP_REMOVED lines=54> */
.L_x_1228:
        /* <DEDUP_REMOVED lines=17> */
.L_x_1316:
        /* <DEDUP_REMOVED lines=16> */
.L_x_1317:
[----:B--2---:R-:W-:-:S05]  /*0570*/  IMAD R0, R0, c[0x0][0x538], RZ ;  /* 0x00014e0000007a24 */ /* 0x004fca00078e02ff */
[----:B------:R-:W-:-:S04]  /*0580*/  IADD3 R6, R0, R6, RZ ;  /* 0x0000000600067210 */ /* 0x000fc80007ffe0ff */
[----:B------:R-:W-:-:S13]  /*0590*/  ISETP.GT.AND P0, PT, R6, UR4, PT ;  /* 0x0000000406007c0c */ /* 0x000fda000bf04270 */
[----:B-1----:R-:W-:Y:S05]  /*05a0*/  @!P0 BRA `(.L_x_1228) ;  /* 0xfffffdb000008947 */ /* 0x002fea000383ffff */
.L_x_1224:
[----:B------:R-:W-:-:S05]  /*05b0*/  IADD3 R12, -R0, R6, RZ ;  /* 0x00000006000c7210 */ /* 0x000fca0007ffe1ff */
[----:B------:R-:W-:-:S05]  /*05c0*/  IMAD R0, R4, c[0x0][0x538], R12 ;  /* 0x00014e0004007a24 */ /* 0x000fca00078e020c */
[----:B------:R-:W-:Y:S01]  /*05d0*/  ISETP.GT.AND P0, PT, R0, UR4, PT ;  /* 0x0000000400007c0c */ /* 0x000fe2000bf04270 */
[----:B------:R-:W-:-:S12]  /*05e0*/  BRA.DIV ~URZ, `(.L_x_1229) ;  /* 0x0000f5927f007947 */ /* 0x000fd8000b800000 */
[----:B------:R-:W-:-:S04]  /*05f0*/  VOTE.ANY R6, PT, !P0 ;  /* 0x0000000000067806 */ /* 0x000fc800040e0100 */
.L_x_1318:
[----:B------:R1:W2:Y:S01]  /*0600*/  POPC R13, R6 ;  /* 0x00000006000d7309 */ /* 0x0002a20000000000 */
[----:B------:R-:W-:Y:S05]  /*0610*/  BRA.DIV ~URZ, `(.L_x_1230) ;  /* 0x0000f5b27f007947 */ /* 0x000fea000b800000 */
[----:B--2---:R-:W2:Y:S04]  /*0620*/  SHFL.IDX PT, R11, R8, R13, 0x1f ;  /* 0x00001f0d080b7589 */ /* 0x004ea800000e0000 */
[----:B------:R3:W4:Y:S02]  /*0630*/  SHFL.IDX PT, R10, R7, R13, 0x1f ;  /* 0x00001f0d070a7589 */ /* 0x00072400000e0000 */
[----:B---3--:R-:W-:Y:S02]  /*0640*/  MOV R7, RZ ;  /* 0x000000ff00077202 */ /* 0x008fe40000000f00 */
.L_x_1319:
[----:B--2-4-:R-:W-:Y:S01]  /*0650*/  ISETP.NE.AND P0, PT, R6, RZ, PT ;  /* 0x000000ff0600720c */ /* 0x014fe20003f05270 */
[----:B------:R-:W-:-:S12]  /*0660*/  BSSY B0, `(.L_x_1231) ;  /* 0x0000005000007945 */ /* 0x000fd80003800000 */
[----:B------:R-:W-:Y:S05]  /*0670*/  @!P0 BRA `(.L_x_1232) ;  /* 0x0000003000008947 */ /* 0x000fea0003800000 */
[----:B------:R-:W-:Y:S01]  /*0680*/  IADD3 R3, R13, -0x1, RZ ;  /* 0xffffffff0d037810 */ /* 0x000fe20007ffe0ff */
[----:B------:R-:W-:Y:S05]  /*0690*/  BRA.DIV ~URZ, `(.L_x_1233) ;  /* 0x0000f6127f007947 */ /* 0x000fea000b800000 */
[----:B------:R2:W3:Y:S02]  /*06a0*/  SHFL.IDX PT, R7, R4, R3, 0x1f ;  /* 0x00001f0304077589 */ /* 0x0004e400000e0000 */
.L_x_1232:
[----:B------:R-:W-:Y:S05]  /*06b0*/  BSYNC B0 ;  /* 0x0000000000007941 */ /* 0x000fea0003800000 */
.L_x_1231:
        /* <DEDUP_REMOVED lines=69> */
.L_x_1225:
[----:B------:R-:W-:Y:S01]  /*0b10*/  MOV R0, UR4 ;  /* 0x0000000400007c02 */ /* 0x000fe20008000f00 */
[----:B------:R-:W-:Y:S04]  /*0b20*/  STL [R1+0x24], RZ ;  /* 0x000024ff01007387 */ /* 0x000fe80000100800 */
[----:B------:R-:W-:Y:S04]  /*0b30*/  STL [R1+0x28], RZ ;  /* 0x000028ff01007387 */ /* 0x000fe80000100800 */
[----:B------:R1:W-:Y:S02]  /*0b40*/  STL [R1+0x20], R0 ;  /* 0x0000200001007387 */ /* 0x0003e40000100800 */
[----:B-1----:R-:W-:-:S05]  /*0b50*/  MOV R0, c[0x0][0x53c] ;  /* 0x00014f0000007a02 */ /* 0x002fca0000000f00 */
[----:B------:R1:W-:Y:S02]  /*0b60*/  STL [R1+0x2c], R0 ;  /* 0x00002c0001007387 */ /* 0x0003e40000100800 */
.L_x_1234:
        /* <DEDUP_REMOVED lines=8> */
.L_x_1223:
[----:B------:R-:W2:Y:S02]  /*0bf0*/  LDL R0, [R1+0x2c] ;  /* 0x00002c0001007983 */ /* 0x000ea40000100800 */
[----:B--2---:R-:W-:-:S13]  /*0c00*/  ISETP.GE.AND P0, PT, R0, c[0x0][0x53c], PT ;  /* 0x00014f0000007a0c */ /* 0x004fda0003f06270 */
[----:B------:R-:W-:Y:S05]  /*0c10*/  @P0 EXIT ;  /* 0x000000000000094d */ /* 0x000fea0003800000 */
[----:B------:R-:W2:Y:S02]  /*0c20*/  S2R R15, SR_TID.X ;  /* 0x00000000000f7919 */ /* 0x000ea40000002100 */
[----:B--2---:R-:W-:-:S04]  /*0c30*/  SHF.R.S32.HI R10, RZ, 0x1f, R15 ;  /* 0x0000001fff0a7819 */ /* 0x004fc8000001140f */
[CC--:B------:R-:W-:Y:S02]  /*0c40*/  LEA.HI R2, R10.reuse, R15.reuse, RZ, 0x4 ;  /* 0x0000000f0a027211 */ /* 0x0c0fe400078f20ff */
[----:B-1----:R-:W-:Y:S02]  /*0c50*/  LEA.HI R7, R10, R15, RZ, 0x3 ;  /* 0x0000000f0a077211 */ /* 0x002fe400078f18ff */
[----:B------:R-:W-:Y:S02]  /*0c60*/  SHF.R.S32.HI R3, RZ, 0x4, R2 ;  /* 0x00000004ff037819 */ /* 0x000fe40000011402 */
[----:B------:R-:W-:Y:S02]  /*0c70*/  LOP3.LUT R9, R7, 0xfffffff8, RZ, 0xc0, !PT ;  /* 0xfffffff807097812 */ /* 0x000fe400078ec0ff */
[----:B------:R-:W-:Y:S02]  /*0c80*/  LEA.HI R0, R2, R3, RZ, 0x1 ;  /* 0x0000000302007211 */ /* 0x000fe400078f08ff */
[----:B------:R-:W-:Y:S01]  /*0c90*/  SHF.R.S32.HI R17, RZ, 0x3, R7 ;  /* 0x00000003ff117819 */ /* 0x000fe20000011407 */
[----:B------:R-:W-:Y:S01]  /*0ca0*/  IMAD.IADD R9, R15, 0x1, -R9 ;  /* 0x000000010f097824 */ /* 0x000fe200078e0a09 */
[----:B------:R-:W-:-:S02]  /*0cb0*/  LOP3.LUT R0, R0, 0xfffffffe, RZ, 0xc0, !PT ;  /* 0xfffffffe00007812 */ /* 0x000fc400078ec0ff */
[----:B------:R-:W-:Y:S01]  /*0cc0*/  LEA.HI R11, R10, R15, RZ, 0x2 ;  /* 0x0000000f0a0b7211 */ /* 0x000fe200078f10ff */
[----:B------:R-:W-:Y:S02]  /*0cd0*/  IMAD.SHL.U32 R4, R17, 0x40, RZ ;  /* 0x0000004011047824 */ /* 0x000fe400078e00ff */
[----:B------:R-:W-:Y:S01]  /*0ce0*/  IMAD.IADD R13, R3, 0x1, -R0 ;  /* 0x00000001030d7824 */ /* 0x000fe200078e0a00 */
[----:B------:R-:W-:Y:S01]  /*0cf0*/  LOP3.LUT R0, R2, 0xfffffff0, RZ, 0xc0, !PT ;  /* 0xfffffff002007812 */ /* 0x000fe200078ec0ff */
[C---:B------:R-:W-:Y:S01]  /*0d00*/  IMAD.SHL.U32 R18, R9.reuse, 0x8, RZ ;  /* 0x0000000809127824 */ /* 0x040fe200078e00ff */
[--C-:B------:R-:W-:Y:S01]  /*0d10*/  SHF.R.S32.HI R8, RZ, 0x2, R11.reuse ;  /* 0x00000002ff087819 */ /* 0x100fe2000001140b */
[----:B------:R-:W-:Y:S01]  /*0d20*/  IMAD.SHL.U32 R6, R9, 0x40, RZ ;  /* 0x0000004009067824 */ /* 0x000fe200078e00ff */
[----:B------:R-:W-:Y:S01]  /*0d30*/  SHF.R.S32.HI R3, RZ, 0x1f, R11 ;  /* 0x0000001fff037819 */ /* 0x000fe2000001140b */
[----:B------:R-:W-:Y:S01]  /*0d40*/  IMAD.IADD R2, R15, 0x1, -R0 ;  /* 0x000000010f027824 */ /* 0x000fe200078e0a00 */
[----:B------:R-:W-:-:S02]  /*0d50*/  LOP3.LUT R0, R4, 0x1c0, RZ, 0xc0, !PT ;  /* 0x000001c004007812 */ /* 0x000fc400078ec0ff */
[----:B------:R-:W-:Y:S02]  /*0d60*/  LEA.HI R3, R3, R8, RZ, 0x3 ;  /* 0x0000000803037211 */ /* 0x000fe400078f18ff */
[----:B------:R-:W-:Y:S02]  /*0d70*/  SHF.R.S32.HI R12, RZ, 0x1f, R2 ;  /* 0x0000001fff0c7819 */ /* 0x000fe40000011402 */
[----:B------:R-:W-:Y:S02]  /*0d80*/  LOP3.LUT R4, R3, 0xfffffff8, RZ, 0xc0, !PT ;  /* 0xfffffff803047812 */ /* 0x000fe400078ec0ff */
[----:B------:R-:W-:Y:S02]  /*0d90*/  LOP3.LUT R5, R0, 0x38, R18, 0xf8, !PT ;  /* 0x0000003800057812 */ /* 0x000fe400078ef812 */
[----:B------:R-:W-:Y:S01]  /*0da0*/  SHF.R.U32.HI R3, RZ, 0x3, R0 ;  /* 0x00000003ff037819 */ /* 0x000fe20000011600 */
[----:B------:R-:W-:Y:S01]  /*0db0*/  IMAD.IADD R8, R8, 0x1, -R4 ;  /* 0x0000000108087824 */ /* 0x000fe200078e0a04 */
[----:B------:R-:W-:-:S02]  /*0dc0*/  LOP3.LUT R0, R6, 0x1c0, RZ, 0xc0, !PT ;  /* 0x000001c006007812 */ /* 0x000fc400078ec0ff */
[----:B------:R-:W-:Y:S02]  /*0dd0*/  LEA.HI R12, R12, R2, RZ, 0x3 ;  /* 0x000000020c0c7211 */ /* 0x000fe400078f18ff */
[----:B------:R-:W-:Y:S02]  /*0de0*/  LOP3.LUT R5, R5, R3, RZ, 0x3c, !PT ;  /* 0x0000000305057212 */ /* 0x000fe400078e3cff */
[----:B------:R-:W-:Y:S02]  /*0df0*/  LOP3.LUT R3, R0, 0x8, R7, 0xf8, !PT ;  /* 0x0000000800037812 */ /* 0x000fe400078ef807 */
[----:B------:R-:W-:Y:S02]  /*0e00*/  SHF.R.U32.HI R0, RZ, 0x3, R0 ;  /* 0x00000003ff007819 */ /* 0x000fe40000011600 */
[----:B------:R-:W-:Y:S02]  /*0e10*/  LEA.HI R7, R10, R15, RZ, 0x5 ;  /* 0x0000000f0a077211 */ /* 0x000fe400078f28ff */
[----:B------:R-:W-:-:S02]  /*0e20*/  LOP3.LUT R4, R12, 0xfffffff8, RZ, 0xc0, !PT ;  /* 0xfffffff80c047812 */ /* 0x000fc400078ec0ff */
[----:B------:R-:W-:Y:S02]  /*0e30*/  LEA.HI R6, R10, R15, RZ, 0x6 ;  /* 0x0000000f0a067211 */ /* 0x000fe400078f30ff */
[----:B------:R-:W-:Y:S01]  /*0e40*/  LOP3.LUT R14, R3, R0, RZ, 0x3c, !PT ;  /* 0x00000000030e7212 */ /* 0x000fe200078e3cff */
[----:B------:R-:W-:Y:S01]  /*0e50*/  IMAD.IADD R10, R2, 0x1, -R4 ;  /* 0x00000001020a7824 */ /* 0x000fe200078e0a04 */
[----:B------:R-:W-:Y:S01]  /*0e60*/  LOP3.LUT R0, R7, 0xffffffe0, RZ, 0xc0, !PT ;  /* 0xffffffe007007812 */ /* 0x000fe200078ec0ff */
[----:B------:R-:W-:Y:S01]  /*0e70*/  IMAD.SHL.U32 R4, R6, 0x8, RZ ;  /* 0x0000000806047824 */ /* 0x000fe200078e00ff */
[--C-:B------:R-:W-:Y:S02]  /*0e80*/  SHF.R.S32.HI R6, RZ, 0x5, R7.reuse ;  /* 0x00000005ff067819 */ /* 0x100fe40000011407 */
[----:B------:R-:W-:Y:S01]  /*0e90*/  SHF.R.S32.HI R2, RZ, 0x1f, R7 ;  /* 0x0000001fff027819 */ /* 0x000fe20000011407 */
[----:B------:R-:W-:Y:S01]  /*0ea0*/  IMAD.IADD R16, R15, 0x1, -R0 ;  /* 0x000000010f107824 */ /* 0x000fe200078e0a00 */
[----:B------:R-:W-:Y:S01]  /*0eb0*/  LOP3.LUT R3, R11, 0xfffffffc, RZ, 0xc0, !PT ;  /* 0xfffffffc0b037812 */ /* 0x000fe200078ec0ff */
[----:B------:R-:W-:Y:S01]  /*0ec0*/  IMAD.SHL.U32 R7, R13, 0x8, RZ ;  /* 0x000000080d077824 */ /* 0x000fe200078e00ff */
[----:B------:R-:W-:Y:S01]  /*0ed0*/  LEA.HI R0, R2, R6, RZ, 0x3 ;  /* 0x0000000602007211 */ /* 0x000fe200078f18ff */
[----:B------:R-:W-:Y:S01]  /*0ee0*/  IMAD.SHL.U32 R2, R10, 0x40, RZ ;  /* 0x000000400a027824 */ /* 0x000fe200078e00ff */
[----:B------:R-:W-:-:S02]  /*0ef0*/  SHF.R.S32.HI R11, RZ, 0x1f, R16 ;  /* 0x0000001fff0b7819 */ /* 0x000fc40000011410 */
[----:B------:R-:W-:Y:S02]  /*0f00*/  LOP3.LUT R0, R0, 0xffffff8, RZ, 0xc0, !PT ;  /* 0x0ffffff800007812 */ /* 0x000fe400078ec0ff */
[----:B------:R-:W-:Y:S02]  /*0f10*/  LEA.HI R11, R11, R16, RZ, 0x2 ;  /* 0x000000100b0b7211 */ /* 0x000fe400078f10ff */
[----:B------:R-:W-:Y:S02]  /*0f20*/  LOP3.LUT R2, R2, 0x1c0, RZ, 0xc0, !PT ;  /* 0x000001c002027812 */ /* 0x000fe400078ec0ff */
[----:B------:R-:W-:Y:S01]  /*0f30*/  LOP3.LUT R219, R5, 0x7ffffe00, R4, 0xf8, !PT ;  /* 0x7ffffe0005db7812 */ /* 0x000fe200078ef804 */
[----:B------:R-:W-:Y:S01]  /*0f40*/  IMAD.IADD R5, R15, 0x1, -R3 ;  /* 0x000000010f057824 */ /* 0x000fe200078e0a03 */
[----:B------:R-:W-:Y:S01]  /*0f50*/  LOP3.LUT R7, R2, 0x8, R7, 0xf8, !PT ;  /* 0x0000000802077812 */ /* 0x000fe200078ef807 */
[----:B------:R-:W-:Y:S01]  /*0f60*/  IMAD.IADD R3, R6, 0x1, -R0 ;  /* 0x0000000106037824 */ /* 0x000fe200078e0a00 */
[----:B------:R-:W-:Y:S01]  /*0f70*/  SHF.R.S32.HI R0, RZ, 0x2, R11 ;  /* 0x00000002ff007819 */ /* 0x000fe2000001140b */
[----:B------:R-:W-:Y:S01]  /*0f80*/  IMAD.SHL.U32 R219, R219, 0x2, RZ ;  /* 0x00000002dbdb7824 */ /* 0x000fe200078e00ff */
[----:B------:R-:W-:-:S02]  /*0f90*/  SHF.R.U32.HI R2, RZ, 0x3, R2 ;  /* 0x00000003ff027819 */ /* 0x000fc40000011602 */
[C---:B------:R-:W-:Y:S01]  /*0fa0*/  LOP3.LUT R4, R8.reuse, 0x1, RZ, 0xc0, !PT ;  /* 0x0000000108047812 */ /* 0x040fe200078ec0ff */
[----:B------:R-:W-:Y:S01]  /*0fb0*/  IMAD R15, R3, 0x10, R0 ;  /* 0x00000010030f7824 */ /* 0x000fe200078e0200 */
[----:B------:R-:W-:Y:S01]  /*0fc0*/  LOP3.LUT R7, R7, R2, RZ, 0x3c, !PT ;  /* 0x0000000207077212 */ /* 0x000fe200078e3cff */
[----:B------:R-:W-:Y:S01]  /*0fd0*/  IMAD.SHL.U32 R2, R8, 0x40, RZ ;  /* 0x0000004008027824 */ /* 0x000fe200078e00ff */
[----:B------:R-:W-:Y:S01]  /*0fe0*/  LEA.HI R0, R5, R5, RZ, 0x1 ;  /* 0x0000000505007211 */ /* 0x000fe200078f08ff */
[----:B------:R-:W-:Y:S01]  /*0ff0*/  IMAD.SHL.U32 R3, R12, 0x40, RZ ;  /* 0x000000400c037824 */ /* 0x000fe200078e00ff */
[----:B------:R-:W-:Y:S01]  /*1000*/  ISETP.NE.U32.AND P0, PT, R4, 0x1, PT ;  /* 0x000000010400780c */ /* 0x000fe20003f05070 */
[----:B------:R-:W-:Y:S01]  /*1010*/  IMAD.SHL.U32 R4, R6, 0x400, RZ ;  /* 0x0000040006047824 */ /* 0x000fe200078e00ff */
[----:B------:R-:W-:Y:S01]  /*1020*/  LOP3.LUT R0, R0, 0x1ffffffe, RZ, 0xc0, !PT ;  /* 0x1ffffffe00007812 */ /* 0x000fe200078ec0ff */
[----:B------:R-:W-:Y:S01]  /*1030*/  STL [R1+0xe4], R15 ;  /* 0x0000e40f01007387 */ /* 0x000fe20000100800 */
[----:B------:R-:W-:-:S02]  /*1040*/  LOP3.LUT R2, R2, 0x1c0, RZ, 0xc0, !PT ;  /* 0x000001c002027812 */ /* 0x000fc400078ec0ff */
[----:B------:R-:W-:Y:S01]  /*1050*/  LOP3.LUT R3, R3, 0xfffffe00, RZ, 0xc0, !PT ;  /* 0xfffffe0003037812 */ /* 0x000fe200078ec0ff */
[C---:B------:R-:W-:Y:S01]  /*1060*/  IMAD.IADD R12, R5.reuse, 0x1, -R0 ;  /* 0x00000001050c7824 */ /* 0x040fe200078e0a00 */
[----:B------:R-:W-:Y:S01]  /*1070*/  LEA.HI R2, R2, R2, RZ, 0x1d ;  /* 0x0000000202027211 */ /* 0x000fe200078fe8ff */
[----:B------:R-:W-:Y:S01]  /*1080*/  IMAD R5, R5, 0x2, R4 ;  /* 0x0000000205057824 */ /* 0x000fe200078e0204 */
[----:B------:R-:W-:Y:S01]  /*1090*/  R2P PR, R8, 0x6 ;  /* 0x0000000608007804 */ /* 0x000fe20000000000 */
[----:B------:R-:W-:Y:S01]  /*10a0*/  IMAD R0, R13, 0x200, R14 ;  /* 0x000002000d007824 */ /* 0x000fe200078e020e */
[-C--:B------:R-:W-:Y:S01]  /*10b0*/  IADD3 R4, R7, R3.reuse, R4 ;  /* 0x0000000307047210 */ /* 0x080fe20007ffe004 */
[----:B------:R-:W-:Y:S01]  /*10c0*/  IMAD.IADD R8, R5, 0x1, R2 ;  /* 0x0000000105087824 */ /* 0x000fe200078e0202 */
[----:B------:R-:W-:Y:S01]  /*10d0*/  LOP3.LUT R5, R7, R3, RZ, 0xfc, !PT ;  /* 0x0000000307057212 */ /* 0x000fe200078efcff */
[----:B------:R-:W-:Y:S01]  /*10e0*/  IMAD R3, R9, 0x20, R17 ;  /* 0x0000002009037824 */ /* 0x000fe200078e0211 */
[----:B------:R-:W-:Y:S01]  /*10f0*/  SHF.R.S32.HI R19, RZ, 0x1f, R18 ;  /* 0x0000001fff137819 */ /* 0x000fe20000011412 */
[----:B------:R-:W-:Y:S01]  /*1100*/  IMAD.MOV.U32 R13, RZ, RZ, 0x20 ;  /* 0x00000020ff0d7424 */ /* 0x000fe200078e00ff */
[----:B------:R-:W-:-:S02]  /*1110*/  IADD3 R7, R18, 0x40, RZ ;  /* 0x0000004012077810 */ /* 0x000fc40007ffe0ff */
[----:B------:R1:W-:Y:S01]  /*1120*/  STL [R1+0xa4], R3 ;  /* 0x0000a40301007387 */ /* 0x0003e20000100800 */
[C---:B------:R-:W-:Y:S02]  /*1130*/  IADD3 R6, R18.reuse, 0xc0, RZ ;  /* 0x000000c012067810 */ /* 0x040fe40007ffe0ff */
[C---:B------:R-:W-:Y:S01]  /*1140*/  LOP3.LUT P3, RZ, R9.reuse, 0x4, RZ, 0xc0, !PT ;  /* 0x0000000409ff7812 */ /* 0x040fe2000786c0ff */
[----:B------:R-:W-:Y:S01]  /*1150*/  STL.64 [R1], R18 ;  /* 0x0000001201007387 */ /* 0x000fe20000100a00 */
[----:B------:R-:W-:Y:S02]  /*1160*/  LOP3.LUT P4, RZ, R9, 0x2, RZ, 0xc0, !PT ;  /* 0x0000000209ff7812 */ /* 0x000fe4000788c0ff */
[----:B------:R-:W-:Y:S01]  /*1170*/  IADD3 R252, R18, 0x80, RZ ;  /* 0x0000008012fc7810 */ /* 0x000fe20007ffe0ff */
[----:B------:R2:W-:Y:S01]  /*1180*/  STL [R1+0x8], R7 ;  /* 0x0000080701007387 */ /* 0x0005e20000100800 */
[----:B------:R-:W-:Y:S02]  /*1190*/  SHF.R.S32.HI R9, RZ, 0x1f, R7 ;  /* 0x0000001fff097819 */ /* 0x000fe40000011407 */
[C---:B------:R-:W-:Y:S01]  /*11a0*/  LOP3.LUT P6, RZ, R10.reuse, 0x2, RZ, 0xc0, !PT ;  /* 0x000000020aff7812 */ /* 0x040fe200078cc0ff */
[----:B------:R3:W-:Y:S01]  /*11b0*/  STL [R1+0xc], R6 ;  /* 0x00000c0601007387 */ /* 0x0007e20000100800 */
[----:B------:R-:W-:Y:S01]  /*11c0*/  LOP3.LUT P5, RZ, R10, 0x4, RZ, 0xc0, !PT ;  /* 0x000000040aff7812 */ /* 0x000fe200078ac0ff */
[----:B------:R-:W-:Y:S01]  /*11d0*/  IMAD.MOV.U32 R10, RZ, RZ, 0x40 ;  /* 0x00000040ff0a7424 */ /* 0x000fe200078e00ff */
[----:B------:R-:W-:Y:S01]  /*11e0*/  LEA R192, R0, 0x8100, 0x1 ;  /* 0x0000810000c07811 */ /* 0x000fe200078e08ff */
[----:B------:R4:W-:Y:S01]  /*11f0*/  STL [R1+0x3c], R9 ;  /* 0x00003c0901007387 */ /* 0x0009e20000100800 */
[----:B------:R-:W-:-:S02]  /*1200*/  LEA R199, R4, 0x10100, 0x1 ;  /* 0x0001010004c77811 */ /* 0x000fc400078e08ff */
[C---:B------:R-:W-:Y:S02]  /*1210*/  SEL R2, R10.reuse, 0xffffffc0, !P3 ;  /* 0xffffffc00a027807 */ /* 0x040fe40005800000 */
[----:B------:R-:W-:Y:S02]  /*1220*/  SEL R0, R10, 0xffffffc0, !P5 ;  /* 0xffffffc00a007807 */ /* 0x000fe40006800000 */
[C---:B------:R-:W-:Y:S01]  /*1230*/  IADD3 R203, R192.reuse, 0x20, RZ ;  /* 0x00000020c0cb7810 */ /* 0x040fe20007ffe0ff */
[----:B------:R-:W-:Y:S01]  /*1240*/  IMAD.IADD R198, R192, 0x1, R2 ;  /* 0x00000001c0c67824 */ /* 0x000fe200078e0202 */
[----:B-1----:R-:W-:Y:S01]  /*1250*/  LOP3.LUT R3, R11, 0x7ffffffc, RZ, 0xc0, !PT ;  /* 0x7ffffffc0b037812 */ /* 0x002fe200078ec0ff */
[----:B------:R-:W-:Y:S01]  /*1260*/  IMAD R11, R12, 0x8, R15 ;  /* 0x000000080c0b7824 */ /* 0x000fe200078e020f */
[----:B------:R-:W-:Y:S01]  /*1270*/  @P4 IADD3 R203, R192, -0x20, RZ ;  /* 0xffffffe0c0cb4810 */ /* 0x000fe20007ffe0ff */
[----:B------:R-:W-:Y:S01]  /*1280*/  IMAD.IADD R202, R199, 0x1, R0 ;  /* 0x00000001c7ca7824 */ /* 0x000fe200078e0200 */
[----:B------:R-:W-:Y:S01]  /*1290*/  LEA R193, R5, 0x100, 0x1 ;  /* 0x0000010005c17811 */ /* 0x000fe200078e08ff */
[----:B------:R-:W-:Y:S01]  /*12a0*/  IMAD.IADD R3, R16, 0x1, -R3 ;  /* 0x0000000110037824 */ /* 0x000fe200078e0a03 */
[C---:B------:R-:W-:Y:S01]  /*12b0*/  IADD3 R218, R203.reuse, 0x800, RZ ;  /* 0x00000800cbda7810 */ /* 0x040fe20007ffe0ff */
[----:B------:R-:W-:Y:S01]  /*12c0*/  IMAD.IADD R195, R2, 0x1, R203 ;  /* 0x0000000102c37824 */ /* 0x000fe200078e02cb */
[----:B--2---:R-:W-:Y:S01]  /*12d0*/  SHF.R.S32.HI R7, RZ, 0x1f, R252 ;  /* 0x0000001fff077819 */ /* 0x004fe200000114fc */
[----:B------:R-:W-:Y:S01]  /*12e0*/  IMAD.IADD R197, R0, 0x1, R193 ;  /* 0x0000000100c57824 */ /* 0x000fe200078e02c1 */
[----:B------:R-:W-:-:S02]  /*12f0*/  IADD3 R217, R203, 0x1000, RZ ;  /* 0x00001000cbd97810 */ /* 0x000fc40007ffe0ff */
[----:B---3--:R-:W-:Y:S01]  /*1300*/  SHF.R.S32.HI R6, RZ, 0x1f, R6 ;  /* 0x0000001fff067819 */ /* 0x008fe20000011406 */
[----:B------:R1:W-:Y:S01]  /*1310*/  STL [R1+0x38], R7 ;  /* 0x0000380701007387 */ /* 0x0003e20000100800 */
[----:B------:R-:W-:Y:S01]  /*1320*/  IADD3 R216, R203, 0x1800, RZ ;  /* 0x00001800cbd87810 */ /* 0x000fe20007ffe0ff */
[----:B----4-:R-:W-:Y:S02]  /*1330*/  IMAD.SHL.U32 R9, R3, 0x2, RZ ;  /* 0x0000000203097824 */ /* 0x010fe400078e00ff */
[----:B------:R2:W-:Y:S01]  /*1340*/  STL [R1+0x34], R6 ;  /* 0x0000340601007387 */ /* 0x0005e20000100800 */
[----:B------:R-:W-:Y:S02]  /*1350*/  SEL R3, R13, 0xffffffe0, !P6 ;  /* 0xffffffe00d037807 */ /* 0x000fe40007000000 */
[----:B------:R-:W-:Y:S01]  /*1360*/  IADD3 R215, R203, 0x2000, RZ ;  /* 0x00002000cbd77810 */ /* 0x000fe20007ffe0ff */
[----:B------:R3:W-:Y:S01]  /*1370*/  STL [R1+0xe8], R11 ;  /* 0x0000e80b01007387 */ /* 0x0007e20000100800 */
[----:B------:R-:W-:Y:S01]  /*1380*/  IADD3 R23, R9, 0x90, RZ ;  /* 0x0000009009177810 */ /* 0x000fe20007ffe0ff */
[----:B------:R-:W-:Y:S01]  /*1390*/  IMAD.IADD R200, R199, 0x1, R3 ;  /* 0x00000001c7c87824 */ /* 0x000fe200078e0203 */
[C---:B------:R-:W-:Y:S01]  /*13a0*/  IADD3 R22, R9.reuse, 0x98, RZ ;  /* 0x0000009809167810 */ /* 0x040fe20007ffe0ff */
[----:B------:R-:W-:Y:S01]  /*13b0*/  STL [R1+0x10], R9 ;  /* 0x0000100901007387 */ /* 0x000fe20000100800 */
[----:B------:R-:W-:Y:S01]  /*13c0*/  IADD3 R21, R9, 0xa0, RZ ;  /* 0x000000a009157810 */ /* 0x000fe20007ffe0ff */
[----:B------:R-:W-:Y:S01]  /*13d0*/  IMAD.IADD R194, R3, 0x1, R193 ;  /* 0x0000000103c27824 */ /* 0x000fe200078e02c1 */
[C---:B------:R-:W-:Y:S01]  /*13e0*/  IADD3 R20, R9.reuse, 0xa8, RZ ;  /* 0x000000a809147810 */ /* 0x040fe20007ffe0ff */
[----:B------:R-:W-:Y:S01]  /*13f0*/  IMAD.IADD R201, R200, 0x1, R0 ;  /* 0x00000001c8c97824 */ /* 0x000fe200078e0200 */
[C---:B------:R-:W-:Y:S01]  /*1400*/  IADD3 R19, R9.reuse, 0xb0, RZ ;  /* 0x000000b009137810 */ /* 0x040fe20007ffe0ff */
[----:B------:R-:W-:Y:S01]  /*1410*/  IMAD.IADD R196, R0, 0x1, R194 ;  /* 0x0000000100c47824 */ /* 0x000fe200078e02c2 */
[----:B------:R-:W-:-:S02]  /*1420*/  IADD3 R18, R9, 0xb8, RZ ;  /* 0x000000b809127810 */ /* 0x000fc40007ffe0ff */
[C---:B------:R-:W-:Y:S02]  /*1430*/  IADD3 R17, R9.reuse, 0xc0, RZ ;  /* 0x000000c009117810 */ /* 0x040fe40007ffe0ff */
[C---:B------:R-:W-:Y:S02]  /*1440*/  IADD3 R16, R9.reuse, 0xc8, RZ ;  /* 0x000000c809107810 */ /* 0x040fe40007ffe0ff */
[----:B------:R-:W-:Y:S02]  /*1450*/  IADD3 R15, R9, 0xd0, RZ ;  /* 0x000000d0090f7810 */ /* 0x000fe40007ffe0ff */
[----:B-1----:R-:W-:Y:S02]  /*1460*/  SEL R7, R13, 0xffffffe0, !P1 ;  /* 0xffffffe00d077807 */ /* 0x002fe40004800000 */
[----:B--2---:R-:W-:Y:S02]  /*1470*/  SEL R6, R10, 0xffffffc0, !P2 ;  /* 0xffffffc00a067807 */ /* 0x004fe40005000000 */
[----:B------:R-:W-:-:S02]  /*1480*/  IADD3 R10, R9, 0x10, RZ ;  /* 0x00000010090a7810 */ /* 0x000fc40007ffe0ff */
[C---:B---3--:R-:W-:Y:S02]  /*1490*/  IADD3 R11, R9.reuse, 0x8, RZ ;  /* 0x00000008090b7810 */ /* 0x048fe40007ffe0ff */
[C---:B------:R-:W-:Y:S02]  /*14a0*/  IADD3 R14, R9.reuse, 0xd8, RZ ;  /* 0x000000d8090e7810 */ /* 0x040fe40007ffe0ff */
[C---:B------:R-:W-:Y:S01]  /*14b0*/  IADD3 R13, R9.reuse, 0xe0, RZ ;  /* 0x000000e0090d7810 */ /* 0x040fe20007ffe0ff */
[----:B------:R1:W-:Y:S01]  /*14c0*/  STL [R1+0x64], R11 ;  /* 0x0000640b01007387 */ /* 0x0003e20000100800 */
[----:B------:R-:W-:Y:S02]  /*14d0*/  IADD3 R12, R9, 0xe8, RZ ;  /* 0x000000e8090c7810 */ /* 0x000fe40007ffe0ff */
[C---:B------:R-:W-:Y:S01]  /*14e0*/  IADD3 R214, R203.reuse, 0x2800, RZ ;  /* 0x00002800cbd67810 */ /* 0x040fe20007ffe0ff */
[----:B------:R2:W-:Y:S01]  /*14f0*/  STL [R1+0x60], R10 ;  /* 0x0000600a01007387 */ /* 0x0005e20000100800 */
[----:B------:R-:W-:-:S02]  /*1500*/  IADD3 R213, R203, 0x3000, RZ ;  /* 0x00003000cbd57810 */ /* 0x000fc40007ffe0ff */
[C---:B------:R-:W-:Y:S01]  /*1510*/  IADD3 R212, R203.reuse, 0x3800, RZ ;  /* 0x00003800cbd47810 */ /* 0x040fe20007ffe0ff */
[----:B------:R-:W-:Y:S01]  /*1520*/  STL [R1+0xa0], R23 ;  /* 0x0000a01701007387 */ /* 0x000fe20000100800 */
[C---:B------:R-:W-:Y:S02]  /*1530*/  IADD3 R211, R203.reuse, 0x4000, RZ ;  /* 0x00004000cbd37810 */ /* 0x040fe40007ffe0ff */
[C---:B------:R-:W-:Y:S01]  /*1540*/  IADD3 R210, R203.reuse, 0x4800, RZ ;  /* 0x00004800cbd27810 */ /* 0x040fe20007ffe0ff */
[----:B------:R3:W-:Y:S01]  /*1550*/  STL [R1+0x9c], R22 ;  /* 0x00009c1601007387 */ /* 0x0007e20000100800 */
[C---:B------:R-:W-:Y:S02]  /*1560*/  IADD3 R209, R203.reuse, 0x5000, RZ ;  /* 0x00005000cbd17810 */ /* 0x040fe40007ffe0ff */
[C---:B------:R-:W-:Y:S01]  /*1570*/  IADD3 R208, R203.reuse, 0x5800, RZ ;  /* 0x00005800cbd07810 */ /* 0x040fe20007ffe0ff */
[----:B------:R4:W-:Y:S01]  /*1580*/  STL [R1+0x98], R21 ;  /* 0x0000981501007387 */ /* 0x0009e20000100800 */
[----:B------:R-:W-:-:S02]  /*1590*/  IADD3 R207, R203, 0x6000, RZ ;  /* 0x00006000cbcf7810 */ /* 0x000fc40007ffe0ff */
[C---:B------:R-:W-:Y:S01]  /*15a0*/  IADD3 R206, R203.reuse, 0x6800, RZ ;  /* 0x00006800cbce7810 */ /* 0x040fe20007ffe0ff */
[----:B------:R-:W-:Y:S01]  /*15b0*/  STL [R1+0x94], R20 ;  /* 0x0000941401007387 */ /* 0x000fe20000100800 */
[C---:B------:R-:W-:Y:S02]  /*15c0*/  IADD3 R205, R203.reuse, 0x7000, RZ ;  /* 0x00007000cbcd7810 */ /* 0x040fe40007ffe0ff */
[----:B------:R-:W-:Y:S01]  /*15d0*/  IADD3 R204, R203, 0x7800, RZ ;  /* 0x00007800cbcc7810 */ /* 0x000fe20007ffe0ff */
[----:B------:R5:W-:Y:S01]  /*15e0*/  STL [R1+0x90], R19 ;  /* 0x0000901301007387 */ /* 0x000be20000100800 */
[C---:B-1----:R-:W-:Y:S02]  /*15f0*/  IADD3 R11, R9.reuse, 0xf0, RZ ;  /* 0x000000f0090b7810 */ /* 0x042fe40007ffe0ff */
[----:B------:R-:W-:Y:S01]  /*1600*/  IADD3 R9, R9, 0xf8, RZ ;  /* 0x000000f809097810 */ /* 0x000fe20007ffe0ff */
[----:B------:R1:W-:Y:S01]  /*1610*/  STL [R1+0x8c], R18 ;  /* 0x00008c1201007387 */ /* 0x0003e20000100800 */
[----:B--2---:R-:W-:-:S02]  /*1620*/  LEA R10, R8, 0x80, 0x1 ;  /* 0x00000080080a7811 */ /* 0x004fc400078e08ff */
[----:B------:R-:W-:Y:S01]  /*1630*/  SHF.R.S32.HI R8, RZ, 0x1f, R23 ;  /* 0x0000001fff087819 */ /* 0x000fe20000011417 */
[----:B------:R-:W-:Y:S04]  /*1640*/  STL [R1+0x88], R17 ;  /* 0x0000881101007387 */ /* 0x000fe80000100800 */
[----:B------:R2:W-:Y:S01]  /*1650*/  STL [R1+0x84], R16 ;  /* 0x0000841001007387 */ /* 0x0005e20000100800 */
[----:B---3--:R-:W-:-:S03]  /*1660*/  SHF.R.S32.HI R22, RZ, 0x1f, R22 ;  /* 0x0000001fff167819 */ /* 0x008fc60000011416 */
[----:B------:R3:W-:Y:S01]  /*1670*/  STL [R1+0x80], R15 ;  /* 0x0000800f01007387 */ /* 0x0007e20000100800 */
[----:B----4-:R-:W-:-:S03]  /*1680*/  SHF.R.S32.HI R21, RZ, 0x1f, R21 ;  /* 0x0000001fff157819 */ /* 0x010fc60000011415 */
[----:B------:R-:W-:Y:S04]  /*1690*/  STL [R1+0x7c], R14 ;  /* 0x00007c0e01007387 */ /* 0x000fe80000100800 */
[----:B------:R4:W-:Y:S01]  /*16a0*/  STL [R1+0x78], R13 ;  /* 0x0000780d01007387 */ /* 0x0009e20000100800 */
[----:B-----5:R-:W-:-:S03]  /*16b0*/  SHF.R.S32.HI R19, RZ, 0x1f, R19 ;  /* 0x0000001fff137819 */ /* 0x020fc60000011413 */
[----:B------:R5:W-:Y:S01]  /*16c0*/  STL [R1+0x74], R12 ;  /* 0x0000740c01007387 */ /* 0x000be20000100800 */
[----:B-1----:R-:W-:-:S03]  /*16d0*/  SHF.R.S32.HI R18, RZ, 0x1f, R18 ;  /* 0x0000001fff127819 */ /* 0x002fc60000011412 */
[----:B------:R-:W-:Y:S04]  /*16e0*/  STL [R1+0x70], R11 ;  /* 0x0000700b01007387 */ /* 0x000fe80000100800 */
[----:B------:R1:W-:Y:S01]  /*16f0*/  STL [R1+0x6c], R9 ;  /* 0x00006c0901007387 */ /* 0x0003e20000100800 */
[----:B--2---:R-:W-:-:S03]  /*1700*/  SHF.R.S32.HI R16, RZ, 0x1f, R16 ;  /* 0x0000001fff107819 */ /* 0x004fc60000011410 */
[----:B------:R-:W-:Y:S01]  /*1710*/  STL [R1+0x40], R10 ;  /* 0x0000400a01007387 */ /* 0x000fe20000100800 */
[----:B---3--:R-:W-:-:S03]  /*1720*/  SHF.R.S32.HI R15, RZ, 0x1f, R15 ;  /* 0x0000001fff0f7819 */ /* 0x008fc6000001140f */
[----:B------:R2:W-:Y:S04]  /*1730*/  STL [R1+0xdc], R8 ;  /* 0x0000dc0801007387 */ /* 0x0005e80000100800 */
[----:B------:R-:W-:Y:S01]  /*1740*/  STL [R1+0xd8], R22 ;  /* 0x0000d81601007387 */ /* 0x000fe20000100800 */
[----:B----4-:R-:W-:-:S03]  /*1750*/  SHF.R.S32.HI R13, RZ, 0x1f, R13 ;  /* 0x0000001fff0d7819 */ /* 0x010fc6000001140d */
[----:B------:R-:W-:Y:S01]  /*1760*/  STL [R1+0xd4], R21 ;  /* 0x0000d41501007387 */ /* 0x000fe20000100800 */
[----:B-----5:R-:W-:Y:S02]  /*1770*/  SHF.R.S32.HI R12, RZ, 0x1f, R12 ;  /* 0x0000001fff0c7819 */ /* 0x020fe4000001140c */
[----:B-1----:R-:W-:Y:S02]  /*1780*/  SHF.R.S32.HI R9, RZ, 0x1f, R9 ;  /* 0x0000001fff097819 */ /* 0x002fe40000011409 */
[----:B--2---:R-:W-:-:S05]  /*1790*/  SHF.R.S32.HI R8, RZ, 0x1f, R20 ;  /* 0x0000001fff087819 */ /* 0x004fca0000011414 */
[----:B------:R1:W-:Y:S04]  /*17a0*/  STL [R1+0xd0], R8 ;  /* 0x0000d00801007387 */ /* 0x0003e80000100800 */
[----:B------:R-:W-:Y:S04]  /*17b0*/  STL [R1+0xcc], R19 ;  /* 0x0000cc1301007387 */ /* 0x000fe80000100800 */
[----:B------:R-:W-:Y:S01]  /*17c0*/  STL [R1+0xc8], R18 ;  /* 0x0000c81201007387 */ /* 0x000fe20000100800 */
[----:B-1----:R-:W-:-:S05]  /*17d0*/  SHF.R.S32.HI R8, RZ, 0x1f, R17 ;  /* 0x0000001fff087819 */ /* 0x002fca0000011411 */
[----:B------:R1:W-:Y:S04]  /*17e0*/  STL [R1+0xc4], R8 ;  /* 0x0000c40801007387 */ /* 0x0003e80000100800 */
[----:B------:R-:W-:Y:S04]  /*17f0*/  STL [R1+0xc0], R16 ;  /* 0x0000c01001007387 */ /* 0x000fe80000100800 */
[----:B------:R-:W-:Y:S01]  /*1800*/  STL [R1+0xbc], R15 ;  /* 0x0000bc0f01007387 */ /* 0x000fe20000100800 */
[----:B-1----:R-:W-:-:S05]  /*1810*/  SHF.R.S32.HI R8, RZ, 0x1f, R14 ;  /* 0x0000001fff087819 */ /* 0x002fca000001140e */
[----:B------:R1:W-:Y:S04]  /*1820*/  STL [R1+0xb8], R8 ;  /* 0x0000b80801007387 */ /* 0x0003e80000100800 */
[----:B------:R-:W-:Y:S04]  /*1830*/  STL [R1+0xb4], R13 ;  /* 0x0000b40d01007387 */ /* 0x000fe80000100800 */
[----:B------:R-:W-:Y:S01]  /*1840*/  STL [R1+0xb0], R12 ;  /* 0x0000b00c01007387 */ /* 0x000fe20000100800 */
[----:B-1----:R-:W-:Y:S01]  /*1850*/  SHF.R.S32.HI R8, RZ, 0x1f, R11 ;  /* 0x0000001fff087819 */ /* 0x002fe2000001140b */
[----:B------:R-:W-:-:S04]  /*1860*/  IMAD.IADD R11, R10, 0x1, R6 ;  /* 0x000000010a0b7824 */ /* 0x000fc800078e0206 */
[----:B------:R1:W-:Y:S04]  /*1870*/  STL [R1+0xac], R8 ;  /* 0x0000ac0801007387 */ /* 0x0003e80000100800 */
[----:B------:R2:W-:Y:S04]  /*1880*/  STL [R1+0xa8], R9 ;  /* 0x0000a80901007387 */ /* 0x0005e80000100800 */
[----:B------:R-:W-:Y:S01]  /*1890*/  STL [R1+0x5c], R11 ;  /* 0x00005c0b01007387 */ /* 0x000fe20000100800 */
[C---:B-1----:R-:W-:Y:S02]  /*18a0*/  IADD3 R8, R10.reuse, -0x10, RZ ;  /* 0xfffffff00a087810 */ /* 0x042fe40007ffe0ff */
[C---:B------:R-:W-:Y:S01]  /*18b0*/  @P0 IADD3 R8, R10.reuse, 0x10, RZ ;  /* 0x000000100a080810 */ /* 0x040fe20007ffe0ff */
[----:B--2---:R-:W-:-:S04]  /*18c0*/  IMAD.IADD R9, R10, 0x1, R7 ;  /* 0x000000010a097824 */ /* 0x004fc800078e0207 */
[----:B------:R-:W-:Y:S02]  /*18d0*/  IMAD.IADD R4, R6, 0x1, R8 ;  /* 0x0000000106047824 */ /* 0x000fe400078e0208 */
[----:B------:R-:W-:Y:S01]  /*18e0*/  IMAD.IADD R2, R9, 0x1, R6 ;  /* 0x0000000109027824 */ /* 0x000fe200078e0206 */
[----:B------:R-:W-:Y:S04]  /*18f0*/  STL [R1+0x4c], R9 ;  /* 0x00004c0901007387 */ /* 0x000fe80000100800 */
[----:B------:R1:W-:Y:S04]  /*1900*/  STL [R1+0x58], R2 ;  /* 0x0000580201007387 */ /* 0x0003e80000100800 */
[----:B------:R-:W-:Y:S04]  /*1910*/  STL [R1+0x44], R8 ;  /* 0x0000440801007387 */ /* 0x000fe80000100800 */
[----:B------:R-:W-:Y:S01]  /*1920*/  STL [R1+0x54], R4 ;  /* 0x0000540401007387 */ /* 0x000fe20000100800 */
[----:B-1----:R-:W-:-:S05]  /*1930*/  IMAD.IADD R2, R7, 0x1, R8 ;  /* 0x0000000107027824 */ /* 0x002fca00078e0208 */
[----:B------:R1:W-:Y:S02]  /*1940*/  STL [R1+0x48], R2 ;  /* 0x0000480201007387 */ /* 0x0003e40000100800 */
[----:B-1----:R-:W-:-:S05]  /*1950*/  IMAD.IADD R2, R2, 0x1, R6 ;  /* 0x0000000102027824 */ /* 0x002fca00078e0206 */
[----:B------:R1:W-:Y:S02]  /*1960*/  STL [R1+0x50], R2 ;  /* 0x0000500201007387 */ /* 0x0003e40000100800 */
.L_x_1315:
[----:B------:R-:W2:Y:S01]  /*1970*/  LDL R0, [R1+0x2c] ;  /* 0x00002c0001007983 */ /* 0x000ea20000100800 */
[----:B------:R-:W-:Y:S01]  /*1980*/  IMAD.MOV.U32 R13, RZ, RZ, 0x4 ;  /* 0x00000004ff0d7424 */ /* 0x000fe200078e00ff */
[----:B------:R-:W-:Y:S02]  /*1990*/  ISETP.NE.U32.AND P0, PT, RZ, c[0x0][0x370], PT ;  /* 0x0000dc00ff007a0c */ /* 0x000fe40003f05070 */
[----:B------:R-:W3:Y:S02]  /*19a0*/  LDL R11, [R1+0x28] ;  /* 0x00002800010b7983 */ /* 0x000ee40000100800 */
[----:B------:R-:W-:Y:S01]  /*19b0*/  ISETP.NE.AND.EX P0, PT, RZ, c[0x0][0x374], PT, P0 ;  /* 0x0000dd00ff007a0c */ /* 0x000fe20003f05300 */
[----:B-12---:R-:W-:-:S05]  /*19c0*/  IMAD.WIDE R2, R0, R13, c[0x0][0x588] ;  /* 0x0001620000027625 */ /* 0x006fca00078e020d */
[----:B------:R-:W2:Y:S01]  /*19d0*/  LDG.E R114, [R2.64] ;  /* 0x0000000602727981 */ /* 0x000ea2000c1e1900 */
[----:B------:R-:W-:Y:S01]  /*19e0*/  ISETP.NE.U32.AND P5, PT, RZ, c[0x0][0x360], PT ;  /* 0x0000d800ff007a0c */ /* 0x000fe20003fa5070 */
[----:B------:R-:W-:Y:S01]  /*19f0*/  CS2R R6, SRZ ;  /* 0x0000000000067805 */ /* 0x000fe2000001ff00 */
        /* <DEDUP_REMOVED lines=9> */
[----:B------:R-:W-:Y:S02]  /*1a90*/  @P0 LEA.HI.X R3, R114, c[0x0][0x374], R115, 0x2, P1 ;  /* 0x0000dd0072030a11 */ /* 0x000fe400008f1473 */
[----:B------:R-:W-:-:S03]  /*1aa0*/  ISETP.NE.U32.AND P1, PT, RZ, c[0x0][0x350], PT ;  /* 0x0000d400ff007a0c */ /* 0x000fc60003f25070 */
[----:B------:R2:W5:Y:S01]  /*1ab0*/  @P0 LDG.E R7, [R2.64] ;  /* 0x0000000602070981 */ /* 0x000562000c1e1900 */
[----:B------:R-:W-:Y:S02]  /*1ac0*/  ISETP.NE.AND.EX P1, PT, RZ, c[0x0][0x354], PT, P1 ;  /* 0x0000d500ff007a0c */ /* 0x000fe40003f25310 */
[C---:B------:R-:W-:Y:S02]  /*1ad0*/  @P5 LEA R8, P0, R114.reuse, c[0x0][0x360], 0x2 ;  /* 0x0000d80072085a11 */ /* 0x040fe400078010ff */
[C-C-:B------:R-:W-:Y:S02]  /*1ae0*/  LEA.HI.X R5, R114.reuse, c[0x0][0x34c], R115.reuse, 0x2, P4 ;  /* 0x0000d30072057a11 */ /* 0x140fe400020f1473 */
[----:B------:R-:W-:-:S03]  /*1af0*/  @P5 LEA.HI.X R9, R114, c[0x0][0x364], R115, 0x2, P0 ;  /* 0x0000d90072095a11 */ /* 0x000fc600000f1473 */
[----:B------:R1:W5:Y:S04]  /*1b00*/  @P2 LDG.E R6, [R4.64] ;  /* 0x0000000604062981 */ /* 0x000368000c1e1900 */
[----:B------:R1:W5:Y:S01]  /*1b10*/  @P5 LDG.E R18, [R8.64] ;  /* 0x0000000608125981 */ /* 0x000362000c1e1900 */
[----:B--2---:R-:W-:-:S04]  /*1b20*/  LEA R2, P3, R114, c[0x0][0x350], 0x2 ;  /* 0x0000d40072027a11 */ /* 0x004fc800078610ff */
[----:B------:R-:W-:-:S05]  /*1b30*/  LEA.HI.X R3, R114, c[0x0][0x354], R115, 0x2, P3 ;  /* 0x0000d50072037a11 */ /* 0x000fca00018f1473 */
[----:B------:R1:W5:Y:S01]  /*1b40*/  @P1 LDG.E R10, [R2.64] ;  /* 0x00000006020a1981 */ /* 0x000362000c1e1900 */
[----:B---3--:R-:W-:-:S05]  /*1b50*/  LOP3.LUT R107, R11, 0xffff, RZ, 0xc0, !PT ;  /* 0x0000ffff0b6b7812 */ /* 0x008fca00078ec0ff */
[----:B------:R1:W-:Y:S01]  /*1b60*/  STL [R1+0x1c], R107 ;  /* 0x00001c6b01007387 */ /* 0x0003e20000100800 */
[----:B------:R-:W-:Y:S01]  /*1b70*/  YIELD ;  /* 0x0000000000007946 */ /* 0x000fe20003800000 */
[----:B------:R-:W-:Y:S05]  /*1b80*/  @P5 BRA `(.L_x_1235) ;  /* 0x0000005000005947 */ /* 0x000fea0003800000 */
[----:B-----5:R-:W-:Y:S01]  /*1b90*/  MOV R18, c[0x0][0x168] ;  /* 0x00005a0000127a02 */ /* 0x020fe20000000f00 */
[----:B------:R-:W-:Y:S05]  /*1ba0*/  @!P2 BRA `(.L_x_1235) ;  /* 0x000000300000a947 */ /* 0x000fea0003800000 */
[----:B-1----:R-:W2:Y:S04]  /*1bb0*/  LDG.E R8, [R4.64] ;  /* 0x0000000604087981 */ /* 0x002ea8000c1e1900 */
[----:B------:R-:W2:Y:S02]  /*1bc0*/  LDG.E R0, [R4.64+0x4] ;  /* 0x0000040604007981 */ /* 0x000ea4000c1e1900 */
[----:B--2---:R-:W-:Y:S02]  /*1bd0*/  IADD3 R18, -R8, R0, RZ ;  /* 0x0000000008127210 */ /* 0x004fe40007ffe1ff */
.L_x_1235:
[----:B------:R-:W-:-:S04]  /*1be0*/  ISETP.NE.U32.AND P0, PT, RZ, c[0x0][0x368], PT ;  /* 0x0000da00ff007a0c */ /* 0x000fc80003f05070 */
[----:B------:R-:W-:-:S13]  /*1bf0*/  ISETP.NE.AND.EX P0, PT, RZ, c[0x0][0x36c], PT, P0 ;  /* 0x0000db00ff007a0c */ /* 0x000fda0003f05300 */
[----:B------:R-:W-:Y:S05]  /*1c00*/  @!P0 BRA `(.L_x_1236) ;  /* 0x0000004000008947 */ /* 0x000fea0003800000 */
[----:B-1----:R-:W-:-:S04]  /*1c10*/  LEA R2, P0, R114, c[0x0][0x368], 0x2 ;  /* 0x0000da0072027a11 */ /* 0x002fc800078010ff */
[----:B------:R-:W-:-:S05]  /*1c20*/  LEA.HI.X R3, R114, c[0x0][0x36c], R115, 0x2, P0 ;  /* 0x0000db0072037a11 */ /* 0x000fca00000f1473 */
[----:B------:R1:W5:Y:S01]  /*1c30*/  LDG.E R0, [R2.64] ;  /* 0x0000000602007981 */ /* 0x000362000c1e1900 */
[----:B------:R-:W-:Y:S05]  /*1c40*/  BRA `(.L_x_1237) ;  /* 0x0000005000007947 */ /* 0x000fea0003800000 */
.L_x_1236:
[----:B------:R-:W-:Y:S01]  /*1c50*/  MOV R0, c[0x0][0x1d0] ;  /* 0x0000740000007a02 */ /* 0x000fe20000000f00 */
[----:B------:R-:W-:Y:S05]  /*1c60*/  @!P1 BRA `(.L_x_1237) ;  /* 0x0000003000009947 */ /* 0x000fea0003800000 */
[----:B-1----:R-:W2:Y:S04]  /*1c70*/  LDG.E R4, [R2.64] ;  /* 0x0000000602047981 */ /* 0x002ea8000c1e1900 */
[----:B------:R-:W2:Y:S02]  /*1c80*/  LDG.E R0, [R2.64+0x4] ;  /* 0x0000040602007981 */ /* 0x000ea4000c1e1900 */
[----:B--2---:R-:W-:-:S04]  /*1c90*/  IADD3 R0, -R4, R0, RZ ;  /* 0x0000000004007210 */ /* 0x004fc80007ffe1ff */
.L_x_1237:
[C---:B-1----:R-:W-:Y:S01]  /*1ca0*/  LOP3.LUT R2, R11.reuse, 0xff000000, RZ, 0xc0, !PT ;  /* 0xff0000000b027812 */ /* 0x042fe200078ec0ff */
[--C-:B-----5:R-:W-:Y:S01]  /*1cb0*/  IMAD.IADD R19, R0, 0x1, -R7.reuse ;  /* 0x0000000100137824 */ /* 0x120fe200078e0a07 */
[----:B------:R-:W-:Y:S01]  /*1cc0*/  LOP3.LUT R3, R11, 0xff0000, RZ, 0xc0, !PT ;  /* 0x00ff00000b037812 */ /* 0x000fe200078ec0ff */
[----:B------:R-:W-:Y:S01]  /*1cd0*/  BSSY B0, `(.L_x_1238) ;  /* 0x000002d000007945 */ /* 0x000fe20003800000 */
[----:B------:R-:W-:Y:S01]  /*1ce0*/  SHF.R.U32.HI R4, RZ, 0x8, R2 ;  /* 0x00000008ff047819 */ /* 0x000fe20000011602 */
[----:B------:R-:W-:Y:S01]  /*1cf0*/  IMAD.IADD R12, R10, 0x1, R7 ;  /* 0x000000010a0c7824 */ /* 0x000fe200078e0207 */
[----:B------:R-:W-:-:S02]  /*1d00*/  ISETP.GE.AND P0, PT, R19, 0x1, PT ;  /* 0x000000011300780c */ /* 0x000fc40003f06270 */
[----:B------:R-:W-:Y:S02]  /*1d10*/  LEA.HI R3, R3, R4, RZ, 0x10 ;  /* 0x0000000403037211 */ /* 0x000fe400078f80ff */
[----:B------:R-:W-:Y:S02]  /*1d20*/  IADD3 R0, R19, 0x3f, RZ ;  /* 0x0000003f13007810 */ /* 0x000fe40007ffe0ff */
[----:B------:R-:W-:Y:S02]  /*1d30*/  LOP3.LUT R14, R3, 0xff, RZ, 0xc0, !PT ;  /* 0x000000ff030e7812 */ /* 0x000fe400078ec0ff */
[----:B------:R-:W-:Y:S02]  /*1d40*/  SHF.R.U32.HI R5, RZ, 0x10, R3 ;  /* 0x00000010ff057819 */ /* 0x000fe40000011603 */
[----:B------:R-:W-:Y:S01]  /*1d50*/  SHF.R.S32.HI R2, RZ, 0x1f, R0 ;  /* 0x0000001fff027819 */ /* 0x000fe20000011400 */
[----:B------:R1:W-:Y:S03]  /*1d60*/  STL [R1+0x68], R14 ;  /* 0x0000680e01007387 */ /* 0x0003e60000100800 */
[----:B------:R-:W-:Y:S01]  /*1d70*/  LEA.HI R0, R2, R0, RZ, 0x6 ;  /* 0x0000000002007211 */ /* 0x000fe200078f30ff */
[----:B------:R1:W-:Y:S01]  /*1d80*/  STL [R1+0x28], R5 ;  /* 0x0000280501007387 */ /* 0x0003e20000100800 */
[----:B------:R-:W-:-:S02]  /*1d90*/  IMAD.MOV.U32 R2, RZ, RZ, RZ ;  /* 0x000000ffff027224 */ /* 0x000fc400078e00ff */
[----:B------:R-:W-:Y:S01]  /*1da0*/  SHF.R.S32.HI R8, RZ, 0x6, R0 ;  /* 0x00000006ff087819 */ /* 0x000fe20000011400 */
        /* <DEDUP_REMOVED lines=31> */
.L_x_1239:
[----:B------:R-:W-:Y:S05]  /*1fa0*/  BSYNC B0 ;  /* 0x0000000000007941 */ /* 0x000fea0003800000 */
.L_x_1238:
        /* <DEDUP_REMOVED lines=73> */
[----:B------:R-:W2:Y:S01]  /*2440*/  LDL R102, [R1+0x24] ;  /* 0x0000240001667983 */ /* 0x000ea20000100800 */
[----:B------:R-:W-:-:S03]  /*2450*/  ISETP.NE.U32.AND P0, PT, RZ, c[0x0][0x340], PT ;  /* 0x0000d000ff007a0c */ /* 0x000fc60003f05070 */
[----:B------:R-:W3:Y:S04]  /*2460*/  LDL R106, [R1+0x8] ;  /* 0x00000800016a7983 */ /* 0x000ee80000100800 */
[----:B------:R-:W4:Y:S01]  /*2470*/  LDL.64 R110, [R1] ;  /* 0x00000000016e7983 */ /* 0x000f220000100a00 */
[----:B------:R-:W-:-:S03]  /*2480*/  ISETP.NE.AND.EX P0, PT, RZ, c[0x0][0x344], PT, P0 ;  /* 0x0000d100ff007a0c */ /* 0x000fc60003f05300 */
[----:B------:R-:W5:Y:S10]  /*2490*/  LDL R21, [R1+0xc] ;  /* 0x00000c0001157983 */ /* 0x000f740000100800 */
[----:B------:R-:W-:-:S05]  /*24a0*/  @P0 IMAD.WIDE R2, R114, R13, c[0x0][0x340] ;  /* 0x0000d00072020625 */ /* 0x000fca00078e020d */
[----:B------:R1:W4:Y:S04]  /*24b0*/  @P0 LDG.E R11, [R2.64] ;  /* 0x00000006020b0981 */ /* 0x000328000c1e1900 */
[----:B------:R-:W1:Y:S01]  /*24c0*/  S2R R8, SR_TID.X ;  /* 0x0000000000087919 */ /* 0x000e620000002100 */
[----:B------:R-:W-:-:S05]  /*24d0*/  SHF.R.S32.HI R0, RZ, 0x1f, R6 ;  /* 0x0000001fff007819 */ /* 0x000fca0000011406 */
[----:B------:R-:W-:-:S04]  /*24e0*/  IMAD R0, R0, c[0x0][0x178], RZ ;  /* 0x00005e0000007a24 */ /* 0x000fc800078e02ff */
[----:B------:R-:W-:Y:S02]  /*24f0*/  IMAD R0, R6, c[0x0][0x17c], R0 ;  /* 0x00005f0006007a24 */ /* 0x000fe400078e0200 */
[----:B-1----:R-:W-:-:S05]  /*2500*/  IMAD.MOV.U32 R2, RZ, RZ, c[0x0][0x2c4] ;  /* 0x0000b100ff027624 */ /* 0x002fca00078e00ff */
[----:B------:R-:W-:Y:S01]  /*2510*/  ISETP.NE.AND P3, PT, R2, 0x1, PT ;  /* 0x000000010200780c */ /* 0x000fe20003f65270 */
[----:B------:R-:W-:Y:S01]  /*2520*/  IMAD.WIDE.U32 R2, R6, c[0x0][0x178], RZ ;  /* 0x00005e0006027a25 */ /* 0x000fe200078e00ff */
[----:B------:R-:W-:-:S03]  /*2530*/  SHF.R.S32.HI R103, RZ, 0x1f, R8 ;  /* 0x0000001fff677819 */ /* 0x000fc60000011408 */
[----:B------:R-:W-:Y:S01]  /*2540*/  IMAD.IADD R3, R3, 0x1, R0 ;  /* 0x0000000103037824 */ /* 0x000fe200078e0200 */
[----:B------:R-:W-:Y:S02]  /*2550*/  LEA.HI R103, R103, R8, RZ, 0x3 ;  /* 0x0000000867677211 */ /* 0x000fe400078f18ff */
[----:B------:R-:W-:Y:S01]  /*2560*/  SEL R7, R115, RZ, !P2 ;  /* 0x000000ff73077207 */ /* 0x000fe20005000000 */
[----:B------:R-:W-:Y:S01]  /*2570*/  IMAD.WIDE.U32 R2, R107, c[0x0][0x1b8], R2 ;  /* 0x00006e006b027a25 */ /* 0x000fe200078e0002 */
[----:B------:R-:W-:-:S03]  /*2580*/  SHF.R.S32.HI R103, RZ, 0x3, R103 ;  /* 0x00000003ff677819 */ /* 0x000fc60000011467 */
[----:B------:R-:W-:Y:S01]  /*2590*/  IMAD R5, R107, c[0x0][0x1bc], R3 ;  /* 0x00006f006b057a24 */ /* 0x000fe200078e0203 */
[----:B------:R-:W-:Y:S01]  /*25a0*/  SEL R3, R114, RZ, !P2 ;  /* 0x000000ff72037207 */ /* 0x000fe20005000000 */
[----:B------:R-:W-:Y:S01]  /*25b0*/  IMAD R8, R7, c[0x0][0x1c0], RZ ;  /* 0x0000700007087a24 */ /* 0x000fe200078e02ff */
[----:B------:R-:W-:-:S03]  /*25c0*/  SHF.R.S32.HI R7, RZ, 0x1f, R12 ;  /* 0x0000001fff077819 */ /* 0x000fc6000001140c */
[----:B------:R-:W-:Y:S01]  /*25d0*/  IMAD R14, R3, c[0x0][0x1c4], R8 ;  /* 0x00007100030e7a24 */ /* 0x000fe200078e0208 */
[----:B------:R-:W-:Y:S02]  /*25e0*/  IADD3 R96, R224, -0x1, RZ ;  /* 0xffffffffe0607810 */ /* 0x000fe40007ffe0ff */
[----:B--2---:R-:W-:-:S05]  /*25f0*/  LEA R6, R102, R4, 0x7 ;  /* 0x0000000466067211 */ /* 0x004fca00078e38ff */
[----:B------:R-:W-:-:S04]  /*2600*/  @P3 IMAD.HI.U32 R4, R6, c[0x0][0x2c8], RZ ;  /* 0x0000b20006043a27 */ /* 0x000fc800078e00ff */
[----:B------:R-:W-:Y:S01]  /*2610*/  IMAD.MOV.U32 R0, RZ, RZ, R6 ;  /* 0x000000ffff007224 */ /* 0x000fe200078e0006 */
[----:B------:R-:W-:Y:S01]  /*2620*/  @P3 SHF.R.U32.HI R0, RZ, c[0x0][0x2cc], R4 ;  /* 0x0000b300ff003a19 */ /* 0x000fe20000011604 */
[----:B------:R-:W-:Y:S01]  /*2630*/  IMAD.MOV.U32 R4, RZ, RZ, R2 ;  /* 0x000000ffff047224 */ /* 0x000fe200078e0002 */
[----:B------:R-:W-:-:S03]  /*2640*/  IADD3 R2, P2, R103, R12, RZ ;  /* 0x0000000c67027210 */ /* 0x000fc60007f5e0ff */
[----:B------:R-:W-:Y:S01]  /*2650*/  IMAD.WIDE.U32 R4, R3, c[0x0][0x1c0], R4 ;  /* 0x0000700003047a25 */ /* 0x000fe200078e0004 */
[----:B------:R-:W-:-:S05]  /*2660*/  LEA.HI.X.SX32 R3, R103, R7, 0x1, P2 ;  /* 0x0000000767037211 */ /* 0x000fca00010f0eff */
[C---:B------:R-:W-:Y:S02]  /*2670*/  IMAD R15, R3.reuse, c[0x0][0x1e0], RZ ;  /* 0x00007800030f7a24 */ /* 0x040fe400078e02ff */
[----:B------:R-:W-:Y:S01]  /*2680*/  IMAD R3, R3, c[0x0][0x208], RZ ;  /* 0x0000820003037a24 */ /* 0x000fe200078e02ff */
[----:B---3--:R-:W-:Y:S01]  /*2690*/  ISETP.GE.AND P5, PT, R106, c[0x0][0x1d4], PT ;  /* 0x000075006a007a0c */ /* 0x008fe20003fa6270 */
[C---:B------:R-:W-:Y:S02]  /*26a0*/  IMAD R16, R2.reuse, c[0x0][0x1e4], R15 ;  /* 0x0000790002107a24 */ /* 0x040fe400078e020f */
[----:B----4-:R-:W-:Y:S01]  /*26b0*/  IMAD.WIDE.U32 R8, R2, c[0x0][0x1e0], R110 ;  /* 0x0000780002087a25 */ /* 0x010fe200078e006e */
[----:B------:R-:W-:-:S03]  /*26c0*/  ISETP.GE.AND P4, PT, R110, c[0x0][0x1d4], PT ;  /* 0x000075006e007a0c */ /* 0x000fc60003f86270 */
[----:B------:R-:W-:Y:S01]  /*26d0*/  IMAD.WIDE.U32 R12, R2, c[0x0][0x208], R110 ;  /* 0x00008200020c7a25 */ /* 0x000fe200078e006e */
[----:B------:R-:W-:-:S03]  /*26e0*/  SEL R7, RZ, 0xffffffff, P5 ;  /* 0xffffffffff077807 */ /* 0x000fc60002800000 */
[----:B------:R-:W-:Y:S01]  /*26f0*/  IMAD R15, R2, c[0x0][0x20c], R3 ;  /* 0x00008300020f7a24 */ /* 0x000fe200078e0203 */
[----:B------:R-:W-:Y:S02]  /*2700*/  SHF.R.S32.HI R2, RZ, 0x1f, R0 ;  /* 0x0000001fff027819 */ /* 0x000fe40000011400 */
[----:B------:R-:W-:Y:S02]  /*2710*/  IADD3 R3, R5, R14, RZ ;  /* 0x0000000e05037210 */ /* 0x000fe40007ffe0ff */
[----:B------:R-:W-:Y:S01]  /*2720*/  SEL R10, RZ, 0x1, P4 ;  /* 0x00000001ff0a7807 */ /* 0x000fe20002000000 */
[----:B------:R-:W-:Y:S01]  /*2730*/  IMAD R5, R2, c[0x0][0x1b0], RZ ;  /* 0x00006c0002057a24 */ /* 0x000fe200078e02ff */
[----:B------:R-:W-:Y:S01]  /*2740*/  SHF.L.U32 R17, R7, 0x1, RZ ;  /* 0x0000000107117819 */ /* 0x000fe200000006ff */
[----:B------:R-:W-:Y:S02]  /*2750*/  IMAD.MOV.U32 R2, RZ, RZ, R4 ;  /* 0x000000ffff027224 */ /* 0x000fe400078e0004 */
[----:B------:R-:W-:Y:S01]  /*2760*/  IMAD.MOV R7, RZ, RZ, -R0 ;  /* 0x000000ffff077224 */ /* 0x000fe200078e0a00 */
[----:B------:R-:W-:Y:S01]  /*2770*/  LOP3.LUT R17, R17, 0x2, R10, 0xe2, !PT ;  /* 0x0000000211117812 */ /* 0x000fe200078ee20a */
[----:B------:R-:W-:-:S02]  /*2780*/  IMAD R4, R0, c[0x0][0x1b4], R5 ;  /* 0x00006d0000047a24 */ /* 0x000fc400078e0205 */
[----:B------:R-:W-:Y:S01]  /*2790*/  IMAD.WIDE.U32 R2, R0, c[0x0][0x1b0], R2 ;  /* 0x00006c0000027a25 */ /* 0x000fe200078e0002 */
[----:B------:R-:W-:-:S03]  /*27a0*/  ISETP.GE.AND P2, PT, R252, c[0x0][0x1d4], PT ;  /* 0x00007500fc007a0c */ /* 0x000fc60003f46270 */
[----:B------:R-:W-:Y:S01]  /*27b0*/  IMAD R10, R7, c[0x0][0x2c4], R6 ;  /* 0x0000b100070a7a24 */ /* 0x000fe200078e0206 */
[----:B-----5:R-:W-:Y:S02]  /*27c0*/  ISETP.GE.AND P6, PT, R21, c[0x0][0x1d4], PT ;  /* 0x0000750015007a0c */ /* 0x020fe40003fc6270 */
[----:B------:R-:W-:Y:S02]  /*27d0*/  IADD3 R5, R9, R16, RZ ;  /* 0x0000001009057210 */ /* 0x000fe40007ffe0ff */
[----:B------:R-:W-:Y:S01]  /*27e0*/  IADD3 R3, R3, R4, RZ ;  /* 0x0000000403037210 */ /* 0x000fe20007ffe0ff */
[----:B------:R-:W-:Y:S01]  /*27f0*/  IMAD.MOV.U32 R4, RZ, RZ, R8 ;  /* 0x000000ffff047224 */ /* 0x000fe200078e0008 */
[----:B------:R-:W-:Y:S02]  /*2800*/  SHF.R.S32.HI R0, RZ, 0x1f, R10 ;  /* 0x0000001fff007819 */ /* 0x000fe4000001140a */
[----:B------:R-:W-:Y:S02]  /*2810*/  SEL R14, RZ, 0x4, P2 ;  /* 0x00000004ff0e7807 */ /* 0x000fe40001000000 */
[----:B------:R-:W-:Y:S01]  /*2820*/  SEL R6, RZ, 0x8, P6 ;  /* 0x00000008ff067807 */ /* 0x000fe20003000000 */
[----:B------:R-:W-:-:S03]  /*2830*/  IMAD.WIDE.U32 R8, R107, c[0x0][0x1e8], R4 ;  /* 0x00007a006b087a25 */ /* 0x000fc600078e0004 */
[----:B------:R-:W-:Y:S01]  /*2840*/  LOP3.LUT R28, R6, R17, R14, 0xfe, !PT ;  /* 0x00000011061c7212 */ /* 0x000fe200078efe0e */
[----:B------:R-:W-:Y:S01]  /*2850*/  IMAD R4, R0, c[0x0][0x1a8], RZ ;  /* 0x00006a0000047a24 */ /* 0x000fe200078e02ff */
[----:B------:R-:W-:Y:S01]  /*2860*/  MOV R6, R12 ;  /* 0x0000000c00067202 */ /* 0x000fe20000000f00 */
[----:B------:R-:W-:Y:S01]  /*2870*/  IMAD.IADD R7, R13, 0x1, R15 ;  /* 0x000000010d077824 */ /* 0x000fe200078e020f */
[----:B------:R-:W-:Y:S01]  /*2880*/  @P0 SHF.R.S32.HI R0, RZ, 0x1f, R11 ;  /* 0x0000001fff000819 */ /* 0x000fe2000001140b */
[----:B------:R-:W-:Y:S02]  /*2890*/  @!P0 IMAD.MOV.U32 R0, RZ, RZ, R115 ;  /* 0x000000ffff008224 */ /* 0x000fe400078e0073 */
[----:B------:R-:W-:Y:S02]  /*28a0*/  IMAD R12, R10, c[0x0][0x1ac], R4 ;  /* 0x00006b000a0c7a24 */ /* 0x000fe400078e0204 */
[----:B------:R-:W-:Y:S01]  /*28b0*/  IMAD.WIDE.U32 R4, R107, c[0x0][0x210], R6 ;  /* 0x000084006b047a25 */ /* 0x000fe200078e0006 */
[----:B------:R-:W-:-:S02]  /*28c0*/  SEL R6, R0, RZ, !P1 ;  /* 0x000000ff00067207 */ /* 0x000fc40004800000 */
[----:B------:R-:W-:Y:S01]  /*28d0*/  @!P0 MOV R11, R114 ;  /* 0x00000072000b8202 */ /* 0x000fe20000000f00 */
[----:B------:R-:W-:-:S03]  /*28e0*/  IMAD.WIDE.U32 R2, R10, c[0x0][0x1a8], R2 ;  /* 0x00006a000a027a25 */ /* 0x000fc600078e0002 */
[----:B------:R-:W-:Y:S01]  /*28f0*/  SEL R0, R11, RZ, !P1 ;  /* 0x000000ff0b007207 */ /* 0x000fe20004800000 */
[----:B------:R-:W-:Y:S01]  /*2900*/  IMAD.IADD R3, R3, 0x1, R12 ;  /* 0x0000000103037824 */ /* 0x000fe200078e020c */
[----:B------:R-:W-:Y:S01]  /*2910*/  LEA R15, P0, R2, c[0x0][0x160], 0x1 ;  /* 0x00005800020f7a11 */ /* 0x000fe200078008ff */
[C---:B------:R-:W-:Y:S02]  /*2920*/  IMAD R7, R6.reuse, c[0x0][0x1f0], RZ ;  /* 0x00007c0006077a24 */ /* 0x040fe400078e02ff */
[C---:B------:R-:W-:Y:S02]  /*2930*/  IMAD R5, R107.reuse, c[0x0][0x214], R5 ;  /* 0x000085006b057a24 */ /* 0x040fe400078e0205 */
[----:B------:R-:W-:Y:S02]  /*2940*/  IMAD R6, R6, c[0x0][0x218], RZ ;  /* 0x0000860006067a24 */ /* 0x000fe400078e02ff */
[----:B------:R-:W-:Y:S01]  /*2950*/  IMAD R9, R107, c[0x0][0x1ec], R9 ;  /* 0x00007b006b097a24 */ /* 0x000fe200078e0209 */
[----:B------:R-:W-:Y:S01]  /*2960*/  LEA.HI.X R14, R2, c[0x0][0x164], R3, 0x1, P0 ;  /* 0x00005900020e7a11 */ /* 0x000fe200000f0c03 */
[----:B------:R-:W-:-:S02]  /*2970*/  IMAD R2, R0, c[0x0][0x21c], R6 ;  /* 0x0000870000027a24 */ /* 0x000fc400078e0206 */
[----:B------:R-:W-:Y:S01]  /*2980*/  IMAD.WIDE.U32 R230, R0, c[0x0][0x218], R4 ;  /* 0x0000860000e67a25 */ /* 0x000fe200078e0004 */
[----:B------:R-:W-:-:S03]  /*2990*/  P2R R98, PR, RZ, 0x20 ;  /* 0x00000020ff627803 */ /* 0x000fc60000000000 */
[C---:B------:R-:W-:Y:S02]  /*29a0*/  IMAD R3, R0.reuse, c[0x0][0x1f4], R7 ;  /* 0x00007d0000037a24 */ /* 0x040fe400078e0207 */
[----:B------:R-:W-:Y:S01]  /*29b0*/  IMAD.WIDE.U32 R228, R0, c[0x0][0x1f0], R8 ;  /* 0x00007c0000e47a25 */ /* 0x000fe200078e0008 */
[----:B------:R-:W-:Y:S02]  /*29c0*/  P2R R99, PR, RZ, 0x10 ;  /* 0x00000010ff637803 */ /* 0x000fe40000000000 */
[----:B------:R-:W-:Y:S01]  /*29d0*/  P2R R20, PR, RZ, 0x4 ;  /* 0x00000004ff147803 */ /* 0x000fe20000000000 */
[----:B------:R-:W-:Y:S01]  /*29e0*/  IMAD.IADD R227, R229, 0x1, R3 ;  /* 0x00000001e5e37824 */ /* 0x000fe200078e0203 */
[----:B------:R-:W-:Y:S02]  /*29f0*/  ISETP.GE.AND P5, PT, R110, c[0x0][0x198], PT ;  /* 0x000066006e007a0c */ /* 0x000fe40003fa6270 */
[----:B------:R-:W-:Y:S02]  /*2a00*/  ISETP.GE.AND P4, PT, R106, c[0x0][0x198], PT ;  /* 0x000066006a007a0c */ /* 0x000fe40003f86270 */
[----:B------:R-:W-:-:S02]  /*2a10*/  ISETP.GE.AND P3, PT, R252, c[0x0][0x198], PT ;  /* 0x00006600fc007a0c */ /* 0x000fc40003f66270 */
[----:B------:R-:W-:Y:S02]  /*2a20*/  LEA R12, R102, R103, 0x7 ;  /* 0x00000067660c7211 */ /* 0x000fe400078e38ff */
[----:B------:R-:W-:Y:S02]  /*2a30*/  IADD3 R235, R231, R2, RZ ;  /* 0x00000002e7eb7210 */ /* 0x000fe40007ffe0ff */
[----:B------:R-:W-:Y:S01]  /*2a40*/  ISETP.GE.AND P2, PT, R21, c[0x0][0x198], PT ;  /* 0x0000660015007a0c */ /* 0x000fe20003f46270 */
[----:B------:R-:W-:Y:S10]  /*2a50*/  BRA.DIV ~URZ, `(.L_x_1241) ;  /* 0x0000d2b27f007947 */ /* 0x000ff4000b800000 */
[----:B------:R1:W2:Y:S02]  /*2a60*/  SHFL.IDX PT, R4, R14, RZ, 0x181f ;  /* 0x00181fff0e047589 */ /* 0x0002a400000e0000 */
.L_x_1320:
[----:B------:R-:W-:Y:S05]  /*2a70*/  BRA.DIV ~URZ, `(.L_x_1242) ;  /* 0x0000d3027f007947 */ /* 0x000fea000b800000 */
[----:B------:R3:W4:Y:S02]  /*2a80*/  SHFL.IDX PT, R0, R15, RZ, 0x181f ;  /* 0x00181fff0f007589 */ /* 0x00072400000e0000 */
.L_x_1321:
[----:B------:R-:W-:Y:S01]  /*2a90*/  IMAD R13, R18, c[0x0][0x2c4], RZ ;  /* 0x0000b100120d7a24 */ /* 0x000fe200078e02ff */
[----:B------:R-:W-:Y:S04]  /*2aa0*/  BSSY B0, `(.L_x_1243) ;  /* 0x0000018000007945 */ /* 0x000fe80003800000 */
[----:B------:R-:W-:-:S13]  /*2ab0*/  ISETP.GE.AND P0, PT, R12, R13, PT ;  /* 0x0000000d0c00720c */ /* 0x000fda0003f06270 */
[----:B------:R-:W-:Y:S05]  /*2ac0*/  @P0 BRA `(.L_x_1244) ;  /* 0x0000015000000947 */ /* 0x000fea0003800000 */
[----:B------:R-:W5:Y:S04]  /*2ad0*/  LDL.64 R8, [R1] ;  /* 0x0000000001087983 */ /* 0x000f680000100a00 */
[----:B---3--:R-:W3:Y:S04]  /*2ae0*/  LDL R3, [R1+0x8] ;  /* 0x0000080001037983 */ /* 0x008ee80000100800 */
[----:B----4-:R-:W4:Y:S04]  /*2af0*/  LDL R6, [R1+0x3c] ;  /* 0x00003c0001067983 */ /* 0x010f280000100800 */
[----:B--2---:R-:W2:Y:S04]  /*2b00*/  LDL R2, [R1+0x38] ;  /* 0x0000380001027983 */ /* 0x004ea80000100800 */
[----:B------:R-:W2:Y:S04]  /*2b10*/  LDL R5, [R1+0xc] ;  /* 0x00000c0001057983 */ /* 0x000ea80000100800 */
[----:B------:R-:W2:Y:S01]  /*2b20*/  LDL R16, [R1+0x34] ;  /* 0x0000340001107983 */ /* 0x000ea20000100800 */
[----:B-----5:R-:W-:-:S04]  /*2b30*/  LEA R10, P0, R8, R0, 0x1 ;  /* 0x00000000080a7211 */ /* 0x020fc800078008ff */
[----:B------:R-:W-:Y:S02]  /*2b40*/  LEA.HI.X R11, R8, R4, R9, 0x1, P0 ;  /* 0x00000004080b7211 */ /* 0x000fe400000f0c09 */
[----:B---3--:R-:W-:-:S03]  /*2b50*/  LEA R8, P0, R3, R0, 0x1 ;  /* 0x0000000003087211 */ /* 0x008fc600078008ff */
[----:B------:R-:W-:Y:S01]  /*2b60*/  @!PT LDS RZ, [RZ] ;  /* 0x00000000fffff984 */ /* 0x000fe20000000800 */
[----:B------:R-:W-:Y:S01]  /*2b70*/  @!PT LDS RZ, [RZ] ;  /* 0x00000000fffff984 */ /* 0x000fe20000000800 */
[----:B------:R-:W-:Y:S01]  /*2b80*/  @!PT LDS RZ, [RZ] ;  /* 0x00000000fffff984 */ /* 0x000fe20000000800 */
[----:B------:R3:W-:Y:S01]  /*2b90*/  LDGSTS.E.BYPASS.LTC128B.128 [R219+0x10100], [R10.64], !P5 ;  /* 0x101000000adb7fae */ /* 0x0007e2000e901d46 */
[----:B----4-:R-:W-:Y:S02]  /*2ba0*/  LEA.HI.X R9, R3, R4, R6, 0x1, P0 ;  /* 0x0000000403097211 */ /* 0x010fe400000f0c06 */
[----:B------:R-:W-:-:S03]  /*2bb0*/  LEA R6, P0, R252, R0, 0x1 ;  /* 0x00000000fc067211 */ /* 0x000fc600078008ff */
[----:B------:R3:W-:Y:S01]  /*2bc0*/  LDGSTS.E.BYPASS.LTC128B.128 [R219+0x14100], [R8.64], !P4 ;  /* 0x1410000008db7fae */ /* 0x0007e2000e101d46 */
[----:B--2---:R-:W-:Y:S02]  /*2bd0*/  LEA.HI.X R7, R252, R4, R2, 0x1, P0 ;  /* 0x00000004fc077211 */ /* 0x004fe400000f0c02 */
[----:B------:R-:W-:-:S03]  /*2be0*/  LEA R2, P0, R5, R0, 0x1 ;  /* 0x0000000005027211 */ /* 0x000fc600078008ff */
[----:B------:R3:W-:Y:S01]  /*2bf0*/  LDGSTS.E.BYPASS.LTC128B.128 [R219+0x18100], [R6.64], !P3 ;  /* 0x1810000006db7fae */ /* 0x0007e2000d901d46 */
[----:B------:R-:W-:-:S05]  /*2c00*/  LEA.HI.X R3, R5, R4, R16, 0x1, P0 ;  /* 0x0000000405037211 */ /* 0x000fca00000f0c10 */
[----:B------:R3:W-:Y:S04]  /*2c10*/  LDGSTS.E.BYPASS.LTC128B.128 [R219+0x1c100], [R2.64], !P2 ;  /* 0x1c10000002db7fae */ /* 0x0007e8000d101d46 */
.L_x_1244:
[----:B------:R-:W-:Y:S05]  /*2c20*/  BSYNC B0 ;  /* 0x0000000000007941 */ /* 0x000fea0003800000 */
.L_x_1243:
[----:B------:R-:W-:Y:S05]  /*2c30*/  BRA.DIV ~URZ, `(.L_x_1245) ;  /* 0x0000d1a27f007947 */ /* 0x000fea000b800000 */
[----:B--2---:R2:W1:Y:S04]  /*2c40*/  SHFL.IDX PT, R4, R14, 0x1, 0x181f ;  /* 0x00381f000e047f89 */ /* 0x00446800000e0000 */
[----:B----4-:R2:W4:Y:S02]  /*2c50*/  SHFL.IDX PT, R0, R15, 0x1, 0x181f ;  /* 0x00381f000f007f89 */ /* 0x01052400000e0000 */
.L_x_1322:
[----:B---3--:R-:W-:Y:S01]  /*2c60*/  IADD3 R2, R12, 0x20, RZ ;  /* 0x000000200c027810 */ /* 0x008fe20007ffe0ff */
[----:B------:R-:W-:Y:S03]  /*2c70*/  BSSY B0, `(.L_x_1246) ;  /* 0x0000018000007945 */ /* 0x000fe60003800000 */
[----:B------:R-:W-:-:S13]  /*2c80*/  ISETP.GE.AND P0, PT, R2, R13, PT ;  /* 0x0000000d0200720c */ /* 0x000fda0003f06270 */
[----:B------:R-:W-:Y:S05]  /*2c90*/  @P0 BRA `(.L_x_1247) ;  /* 0x0000015000000947 */ /* 0x000fea0003800000 */
[----:B------:R-:W3:Y:S04]  /*2ca0*/  LDL.64 R8, [R1] ;  /* 0x0000000001087983 */ /* 0x000ee80000100a00 */
[----:B------:R-:W5:Y:S04]  /*2cb0*/  LDL R6, [R1+0x8] ;  /* 0x0000080001067983 */ /* 0x000f680000100800 */
[----:B--2---:R-:W2:Y:S04]  /*2cc0*/  LDL R7, [R1+0x3c] ;  /* 0x00003c0001077983 */ /* 0x004ea80000100800 */
[----:B----4-:R-:W4:Y:S04]  /*2cd0*/  LDL R3, [R1+0x38] ;  /* 0x0000380001037983 */ /* 0x010f280000100800 */
[----:B------:R-:W4:Y:S04]  /*2ce0*/  LDL R5, [R1+0xc] ;  /* 0x00000c0001057983 */ /* 0x000f280000100800 */
[----:B------:R-:W4:Y:S01]  /*2cf0*/  LDL R16, [R1+0x34] ;  /* 0x0000340001107983 */ /* 0x000f220000100800 */
[----:B---3--:R-:W-:-:S04]  /*2d00*/  LEA R10, P0, R8, R0, 0x1 ;  /* 0x00000000080a7211 */ /* 0x008fc800078008ff */
[----:B-1----:R-:W-:Y:S02]  /*2d10*/  LEA.HI.X R11, R8, R4, R9, 0x1, P0 ;  /* 0x00000004080b7211 */ /* 0x002fe400000f0c09 */
[----:B-----5:R-:W-:-:S03]  /*2d20*/  LEA R8, P0, R6, R0, 0x1 ;  /* 0x0000000006087211 */ /* 0x020fc600078008ff */
[----:B------:R-:W-:Y:S01]  /*2d30*/  @!PT LDS RZ, [RZ] ;  /* 0x00000000fffff984 */ /* 0x000fe20000000800 */
[----:B------:R-:W-:Y:S01]  /*2d40*/  @!PT LDS RZ, [RZ] ;  /* 0x00000000fffff984 */ /* 0x000fe20000000800 */
[----:B------:R-:W-:Y:S01]  /*2d50*/  @!PT LDS RZ, [RZ] ;  /* 0x00000000fffff984 */ /* 0x000fe20000000800 */
[----:B------:R1:W-:Y:S01]  /*2d60*/  LDGSTS.E.BYPASS.LTC128B.128 [R219+0x11100], [R10.64], !P5 ;  /* 0x111000000adb7fae */ /* 0x0003e2000e901d46 */
[----:B--2---:R-:W-:Y:S02]  /*2d70*/  LEA.HI.X R9, R6, R4, R7, 0x1, P0 ;  /* 0x0000000406097211 */ /* 0x004fe400000f0c07 */
[----:B------:R-:W-:-:S03]  /*2d80*/  LEA R6, P0, R252, R0, 0x1 ;  /* 0x00000000fc067211 */ /* 0x000fc600078008ff */
[----:B------:R1:W-:Y:S01]  /*2d90*/  LDGSTS.E.BYPASS.LTC128B.128 [R219+0x15100], [R8.64], !P4 ;  /* 0x1510000008db7fae */ /* 0x0003e2000e101d46 */
[----:B----4-:R-:W-:Y:S02]  /*2da0*/  LEA.HI.X R7, R252, R4, R3, 0x1, P0 ;  /* 0x00000004fc077211 */ /* 0x010fe400000f0c03 */
[----:B------:R-:W-:-:S03]  /*2db0*/  LEA R2, P0, R5, R0, 0x1 ;  /* 0x0000000005027211 */ /* 0x000fc600078008ff */
[----:B------:R1:W-:Y:S01]  /*2dc0*/  LDGSTS.E.BYPASS.LTC128B.128 [R219+0x19100], [R6.64], !P3 ;  /* 0x1910000006db7fae */ /* 0x0003e2000d901d46 */
[----:B------:R-:W-:-:S05]  /*2dd0*/  LEA.HI.X R3, R5, R4, R16, 0x1, P0 ;  /* 0x0000000405037211 */ /* 0x000fca00000f0c10 */
[----:B------:R1:W-:Y:S04]  /*2de0*/  LDGSTS.E.BYPASS.LTC128B.128 [R219+0x1d100], [R2.64], !P2 ;  /* 0x1d10000002db7fae */ /* 0x0003e8000d101d46 */
.L_x_1247:
[----:B------:R-:W-:Y:S05]  /*2df0*/  BSYNC B0 ;  /* 0x0000000000007941 */ /* 0x000fea0003800000 */
.L_x_1246:
[----:B------:R-:W-:Y:S05]  /*2e00*/  BRA.DIV ~URZ, `(.L_x_1248) ;  /* 0x0000d0927f007947 */ /* 0x000fea000b800000 */
[----:B-1----:R1:W3:Y:S02]  /*2e10*/  SHFL.IDX PT, R4, R14, 0x2, 0x181f ;  /* 0x00581f000e047f89 */ /* 0x0022e400000e0000 */
.L_x_1323:
[----:B------:R-:W-:Y:S05]  /*2e20*/  BRA.DIV ~URZ, `(.L_x_1249) ;  /* 0x0000d0e27f007947 */ /* 0x000fea000b800000 */
[----:B----4-:R4:W1:Y:S02]  /*2e30*/  SHFL.IDX PT, R0, R15, 0x2, 0x181f ;  /* 0x00581f000f007f89 */ /* 0x01086400000e0000 */
.L_x_1324:
[----:B------:R-:W-:Y:S01]  /*2e40*/  IADD3 R2, R12, 0x40, RZ ;  /* 0x000000400c027810 */ /* 0x000fe20007ffe0ff */
[----:B------:R-:W-:Y:S03]  /*2e50*/  BSSY B0, `(.L_x_1250) ;  /* 0x0000018000007945 */ /* 0x000fe60003800000 */
[----:B------:R-:W-:-:S13]  /*2e60*/  ISETP.GE.AND P0, PT, R2, R13, PT ;  /* 0x0000000d0200720c */ /* 0x000fda0003f06270 */
[----:B------:R-:W-:Y:S05]  /*2e70*/  @P0 BRA `(.L_x_1251) ;  /* 0x0000015000000947 */ /* 0x000fea0003800000 */
[----:B------:R-:W5:Y:S04]  /*2e80*/  LDL.64 R8, [R1] ;  /* 0x0000000001087983 */ /* 0x000f680000100a00 */
[----:B--2---:R-:W2:Y:S04]  /*2e90*/  LDL R6, [R1+0x8] ;  /* 0x0000080001067983 */ /* 0x004ea80000100800 */
[----:B----4-:R-:W4:Y:S04]  /*2ea0*/  LDL R7, [R1+0x3c] ;  /* 0x00003c0001077983 */ /* 0x010f280000100800 */
[----:B---3--:R-:W3:Y:S04]  /*2eb0*/  LDL R3, [R1+0x38] ;  /* 0x0000380001037983 */ /* 0x008ee80000100800 */
[----:B------:R-:W3:Y:S04]  /*2ec0*/  LDL R5, [R1+0xc] ;  /* 0x00000c0001057983 */ /* 0x000ee80000100800 */
[----:B------:R-:W3:Y:S01]  /*2ed0*/  LDL R16, [R1+0x34] ;  /* 0x0000340001107983 */ /* 0x000ee20000100800 */
[----:B-1---5:R-:W-:-:S04]  /*2ee0*/  LEA R10, P0, R8, R0, 0x1 ;  /* 0x00000000080a7211 */ /* 0x022fc800078008ff */
[----:B------:R-:W-:Y:S02]  /*2ef0*/  LEA.HI.X R11, R8, R4, R9, 0x1, P0 ;  /* 0x00000004080b7211 */ /* 0x000fe400000f0c09 */
[----:B--2---:R-:W-:-:S03]  /*2f00*/  LEA R8, P0, R6, R0, 0x1 ;  /* 0x0000000006087211 */ /* 0x004fc600078008ff */
[----:B------:R-:W-:Y:S01]  /*2f10*/  @!PT LDS RZ, [RZ] ;  /* 0x00000000fffff984 */ /* 0x000fe20000000800 */
[----:B------:R-:W-:Y:S01]  /*2f20*/  @!PT LDS RZ, [RZ] ;  /* 0x00000000fffff984 */ /* 0x000fe20000000800 */
[----:B------:R-:W-:Y:S01]  /*2f30*/  @!PT LDS RZ, [RZ] ;  /* 0x00000000fffff984 */ /* 0x000fe20000000800 */
[----:B------:R1:W-:Y:S01]  /*2f40*/  LDGSTS.E.BYPASS.LTC128B.128 [R219+0x12100], [R10.64], !P5 ;  /* 0x121000000adb7fae */ /* 0x0003e2000e901d46 */
[----:B----4-:R-:W-:Y:S02]  /*2f50*/  LEA.HI.X R9, R6, R4, R7, 0x1, P0 ;  /* 0x0000000406097211 */ /* 0x010fe400000f0c07 */
[----:B------:R-:W-:-:S03]  /*2f60*/  LEA R6, P0, R252, R0, 0x1 ;  /* 0x00000000fc067211 */ /* 0x000fc600078008ff */
[----:B------:R1:W-:Y:S01]  /*2f70*/  LDGSTS.E.BYPASS.LTC128B.128 [R219+0x16100], [R8.64], !P4 ;  /* 0x1610000008db7fae */ /* 0x0003e2000e101d46 */
[----:B---3--:R-:W-:Y:S02]  /*2f80*/  LEA.HI.X R7, R252, R4, R3, 0x1, P0 ;  /* 0x00000004fc077211 */ /* 0x008fe400000f0c03 */
[----:B------:R-:W-:-:S03]  /*2f90*/  LEA R2, P0, R5, R0, 0x1 ;  /* 0x0000000005027211 */ /* 0x000fc600078008ff */
[----:B------:R1:W-:Y:S01]  /*2fa0*/  LDGSTS.E.BYPASS.LTC128B.128 [R219+0x1a100], [R6.64], !P3 ;  /* 0x1a10000006db7fae */ /* 0x0003e2000d901d46 */
[----:B------:R-:W-:-:S05]  /*2fb0*/  LEA.HI.X R3, R5, R4, R16, 0x1, P0 ;  /* 0x0000000405037211 */ /* 0x000fca00000f0c10 */
[----:B------:R1:W-:Y:S04]  /*2fc0*/  LDGSTS.E.BYPASS.LTC128B.128 [R219+0x1e100], [R2.64], !P2 ;  /* 0x1e10000002db7fae */ /* 0x0003e8000d101d46 */
.L_x_1251:
[----:B------:R-:W-:Y:S05]  /*2fd0*/  BSYNC B0 ;  /* 0x0000000000007941 */ /* 0x000fea0003800000 */
.L_x_1250:
[----:B------:R-:W-:Y:S05]  /*2fe0*/  BRA.DIV ~URZ, `(.L_x_1252) ;  /* 0x0000cf827f007947 */ /* 0x000fea000b800000 */
[----:B---3--:R3:W2:Y:S04]  /*2ff0*/  SHFL.IDX PT, R4, R14, 0x3, 0x181f ;  /* 0x00781f000e047f89 */ /* 0x0086a800000e0000 */
[----:B-1----:R3:W1:Y:S02]  /*3000*/  SHFL.IDX PT, R0, R15, 0x3, 0x181f ;  /* 0x00781f000f007f89 */ /* 0x00266400000e0000 */
.L_x_1325:
[----:B------:R-:W5:Y:S04]  /*3010*/  LDL.64 R6, [R1] ;  /* 0x0000000001067983 */ /* 0x000f680000100a00 */
[----:B---3--:R-:W3:Y:S04]  /*3020*/  LDL R3, [R1+0x8] ;  /* 0x0000080001037983 */ /* 0x008ee80000100800 */
[----:B----4-:R-:W4:Y:S04]  /*3030*/  LDL R5, [R1+0x3c] ;  /* 0x00003c0001057983 */ /* 0x010f280000100800 */
[----:B--2---:R-:W2:Y:S04]  /*3040*/  LDL R10, [R1+0x38] ;  /* 0x00003800010a7983 */ /* 0x004ea80000100800 */
[----:B------:R-:W2:Y:S04]  /*3050*/  LDL R11, [R1+0xc] ;  /* 0x00000c00010b7983 */ /* 0x000ea80000100800 */
[----:B------:R-:W2:Y:S01]  /*3060*/  LDL R14, [R1+0x34] ;  /* 0x00003400010e7983 */ /* 0x000ea20000100800 */
[----:B------:R-:W-:Y:S01]  /*3070*/  IADD3 R2, R12, 0x60, RZ ;  /* 0x000000600c027810 */ /* 0x000fe20007ffe0ff */
[----:B------:R-:W-:-:S02]  /*3080*/  IMAD R97, R96, -0x40, R19 ;  /* 0xffffffc060617824 */ /* 0x000fc400078e0213 */
[----:B------:R-:W2:Y:S01]  /*3090*/  LDL R133, [R1+0x18] ;  /* 0x0000180001857983 */ /* 0x000ea20000100800 */
[----:B------:R-:W-:-:S13]  /*30a0*/  ISETP.GE.AND P1, PT, R2, R13, PT ;  /* 0x0000000d0200720c */ /* 0x000fda0003f26270 */
[----:B-1---5:R-:W-:-:S04]  /*30b0*/  @!P1 LEA R8, P0, R6, R0, 0x1 ;  /* 0x0000000006089211 */ /* 0x022fc800078008ff */
[----:B------:R-:W-:Y:S02]  /*30c0*/  @!P1 LEA.HI.X R9, R6, R4, R7, 0x1, P0 ;  /* 0x0000000406099211 */ /* 0x000fe400000f0c07 */
[----:B---3--:R-:W-:-:S03]  /*30d0*/  @!P1 LEA R6, P0, R3, R0, 0x1 ;  /* 0x0000000003069211 */ /* 0x008fc600078008ff */
[----:B------:R-:W-:Y:S01]  /*30e0*/  @!PT LDS RZ, [RZ] ;  /* 0x00000000fffff984 */ /* 0x000fe20000000800 */
[----:B------:R-:W-:Y:S01]  /*30f0*/  @!PT LDS RZ, [RZ] ;  /* 0x00000000fffff984 */ /* 0x000fe20000000800 */
[----:B------:R-:W-:Y:S01]  /*3100*/  @!PT LDS RZ, [RZ] ;  /* 0x00000000fffff984 */ /* 0x000fe20000000800 */
[----:B------:R1:W-:Y:S01]  /*3110*/  @!P1 LDGSTS.E.BYPASS.LTC128B.128 [R219+0x13100], [R8.64], !P5 ;  /* 0x1310000008db9fae */ /* 0x0003e2000e901d46 */
[----:B----4-:R-:W-:-:S03]  /*3120*/  @!P1 LEA.HI.X R7, R3, R4, R5, 0x1, P0 ;  /* 0x0000000403079211 */ /* 0x010fc600000f0c05 */
[----:B------:R-:W3:Y:S01]  /*3130*/  S2R R5, SR_TID.X ;  /* 0x0000000000057919 */ /* 0x000ee20000002100 */
[----:B------:R-:W-:-:S03]  /*3140*/  @!P1 LEA R2, P0, R252, R0, 0x1 ;  /* 0x00000000fc029211 */ /* 0x000fc600078008ff */
[----:B------:R4:W-:Y:S01]  /*3150*/  @!P1 LDGSTS.E.BYPASS.LTC128B.128 [R219+0x17100], [R6.64], !P4 ;  /* 0x1710000006db9fae */ /* 0x0009e2000e101d46 */
[----:B--2---:R-:W-:-:S05]  /*3160*/  @!P1 LEA.HI.X R3, R252, R4, R10, 0x1, P0 ;  /* 0x00000004fc039211 */ /* 0x004fca00000f0c0a */
[----:B------:R2:W-:Y:S01]  /*3170*/  @!P1 LDGSTS.E.BYPASS.LTC128B.128 [R219+0x1b100], [R2.64], !P3 ;  /* 0x1b10000002db9fae */ /* 0x0005e2000d901d46 */
[----:B---3--:R-:W-:-:S04]  /*3180*/  SHF.R.S32.HI R10, RZ, 0x1f, R5 ;  /* 0x0000001fff0a7819 */ /* 0x008fc80000011405 */
[----:B------:R-:W-:-:S04]  /*3190*/  LEA.HI R10, R10, R5, RZ, 0x3 ;  /* 0x000000050a0a7211 */ /* 0x000fc800078f18ff */
[----:B------:R-:W-:Y:S02]  /*31a0*/  SHF.R.S32.HI R10, RZ, 0x3, R10 ;  /* 0x00000003ff0a7819 */ /* 0x000fe4000001140a */
[----:B----4-:R-:W-:-:S03]  /*31b0*/  SHF.R.S32.HI R6, RZ, 0x1f, R96 ;  /* 0x0000001fff067819 */ /* 0x010fc60000011460 */
[----:B------:R-:W-:Y:S01]  /*31c0*/  IMAD.IADD R5, R19, 0x1, -R10 ;  /* 0x0000000113057824 */ /* 0x000fe200078e0a0a */
[----:B--2---:R-:W-:-:S03]  /*31d0*/  @!P1 LEA R2, P0, R11, R0, 0x1 ;  /* 0x000000000b029211 */ /* 0x004fc600078008ff */
[----:B------:R-:W-:Y:S01]  /*31e0*/  IMAD R0, R96, -0x40, R5 ;  /* 0xffffffc060007824 */ /* 0x000fe200078e0205 */
[----:B------:R-:W-:Y:S01]  /*31f0*/  @!P1 LEA.HI.X R3, R11, R4, R14, 0x1, P0 ;  /* 0x000000040b039211 */ /* 0x000fe200000f0c0e */
[----:B------:R-:W-:-:S03]  /*3200*/  IMAD R7, R6, c[0x0][0x1e0], RZ ;  /* 0x0000780006077a24 */ /* 0x000fc600078e02ff */
[----:B------:R-:W-:Y:S01]  /*3210*/  ISETP.GE.AND P0, PT, R0, 0x1, PT ;  /* 0x000000010000780c */ /* 0x000fe20003f06270 */
[----:B------:R2:W-:Y:S01]  /*3220*/  @!P1 LDGSTS.E.BYPASS.LTC128B.128 [R219+0x1f100], [R2.64], !P2 ;  /* 0x1f10000002db9fae */ /* 0x0005e2000d101d46 */
[----:B------:R-:W-:-:S03]  /*3230*/  IMAD.WIDE.U32 R4, R96, c[0x0][0x1e0], RZ ;  /* 0x0000780060047a25 */ /* 0x000fc600078e00ff */
[----:B------:R-:W0:Y:S01]  /*3240*/  LDGDEPBAR ;  /* 0x00000000000079af */ /* 0x000e220000000000 */
[----:B------:R-:W-:Y:S01]  /*3250*/  IMAD R7, R96, c[0x0][0x1e4], R7 ;  /* 0x0000790060077a24 */ /* 0x000fe200078e0207 */
[----:B------:R-:W-:Y:S02]  /*3260*/  WARPSYNC 0xffffffff ;  /* 0xffffffff00007948 */ /* 0x000fe40003800000 */
[----:B------:R-:W-:Y:S01]  /*3270*/  BAR.SYNC.DEFER_BLOCKING 0x0 ;  /* 0x0000000000007b1d */ /* 0x000fe20000010000 */
[----:B------:R-:W-:Y:S02]  /*3280*/  ISETP.GE.AND P2, PT, R0, 0x21, PT ;  /* 0x000000210000780c */ /* 0x000fe40003f46270 */
[----:B------:R-:W-:Y:S02]  /*3290*/  LEA R0, P1, R4, R228, 0x6 ;  /* 0x000000e404007211 */ /* 0x000fe400078230ff */
[----:B------:R-:W-:Y:S02]  /*32a0*/  ISETP.NE.AND P3, PT, R99, RZ, PT ;  /* 0x000000ff6300720c */ /* 0x000fe40003f65270 */
[----:B------:R-:W-:-:S02]  /*32b0*/  ISETP.NE.AND P4, PT, R98, RZ, PT ;  /* 0x000000ff6200720c */ /* 0x000fc40003f85270 */
[----:B------:R-:W-:Y:S01]  /*32c0*/  ISETP.NE.AND P5, PT, R20, RZ, PT ;  /* 0x000000ff1400720c */ /* 0x000fe20003fa5270 */
[----:B--2---:R-:W-:Y:S02]  /*32d0*/  IMAD.IADD R2, R5, 0x1, R7 ;  /* 0x0000000105027824 */ /* 0x004fe400078e0207 */
[----:B------:R-:W-:-:S03]  /*32e0*/  IMAD.MOV.U32 R3, RZ, RZ, 0x20 ;  /* 0x00000020ff037424 */ /* 0x000fc600078e00ff */
[----:B------:R-:W-:Y:S01]  /*32f0*/  LEA.HI.X R2, R4, R227, R2, 0x6, P1 ;  /* 0x000000e304027211 */ /* 0x000fe200008f3402 */
[----:B-1----:R-:W-:Y:S01]  /*3300*/  IMAD.WIDE.U32 R8, R3, c[0x0][0x1e0], RZ ;  /* 0x0000780003087a25 */ /* 0x002fe200078e00ff */
[----:B------:R-:W-:-:S03]  /*3310*/  @P0 LEA R4, P1, R0, c[0x0][0x1c8], 0x1 ;  /* 0x0000720000040a11 */ /* 0x000fc600078208ff */
[----:B------:R-:W-:Y:S01]  /*3320*/  IMAD R3, R3, c[0x0][0x1e4], RZ ;  /* 0x0000790003037a24 */ /* 0x000fe200078e02ff */
[C---:B------:R-:W-:Y:S02]  /*3330*/  @P0 LEA.HI.X R5, R0.reuse, c[0x0][0x1cc], R2, 0x1, P1 ;  /* 0x0000730000050a11 */ /* 0x040fe400008f0c02 */
[----:B------:R-:W-:-:S03]  /*3340*/  @P2 IADD3 R0, P1, R0, R8, RZ ;  /* 0x0000000800002210 */ /* 0x000fc60007f3e0ff */
[----:B------:R-:W-:Y:S01]  /*3350*/  @!PT LDS RZ, [RZ] ;  /* 0x00000000fffff984 */ /* 0x000fe20000000800 */
[----:B------:R-:W-:Y:S01]  /*3360*/  @!PT LDS RZ, [RZ] ;  /* 0x00000000fffff984 */ /* 0x000fe20000000800 */
[----:B------:R-:W-:Y:S01]  /*3370*/  @!PT LDS RZ, [RZ] ;  /* 0x00000000fffff984 */ /* 0x000fe20000000800 */
[----:B------:R1:W-:Y:S01]  /*3380*/  @P0 LDGSTS.E.BYPASS.LTC128B.128 [R219+0x8100], [R4.64], !P3 ;  /* 0x0810000004db0fae */ /* 0x0003e2000d901d46 */
[----:B------:R-:W-:Y:S02]  /*3390*/  @P2 IADD3.X R3, R2, R9, R3, P1, !PT ;  /* 0x0000000902032210 */ /* 0x000fe40000ffe403 */
[C---:B------:R-:W-:Y:S01]  /*33a0*/  @P2 LEA R2, P1, R0.reuse, c[0x0][0x1c8], 0x1 ;  /* 0x0000720000022a11 */ /* 0x040fe200078208ff */
[----:B------:R1:W-:Y:S03]  /*33b0*/  @P0 LDGSTS.E.BYPASS.LTC128B.128 [R219+0xa100], [R4.64+0x80], !P4 ;  /* 0x0a10008004db0fae */ /* 0x0003e6000e101d46 */
[----:B------:R-:W-:Y:S01]  /*33c0*/  @P2 LEA.HI.X R3, R0, c[0x0][0x1cc], R3, 0x1, P1 ;  /* 0x0000730000032a11 */ /* 0x000fe200008f0c03 */
[----:B------:R1:W-:Y:S04]  /*33d0*/  @P0 LDGSTS.E.BYPASS.LTC128B.128 [R219+0xc100], [R4.64+0x100], !P5 ;  /* 0x0c10010004db0fae */ /* 0x0003e8000e901d46 */
[----:B------:R1:W-:Y:S04]  /*33e0*/  @P0 LDGSTS.E.BYPASS.LTC128B.128 [R219+0xe100], [R4.64+0x180], !P6 ;  /* 0x0e10018004db0fae */ /* 0x0003e8000f101d46 */
[----:B------:R2:W-:Y:S04]  /*33f0*/  @P2 LDGSTS.E.BYPASS.LTC128B.128 [R219+0x9100], [R2.64], !P3 ;  /* 0x0910000002db2fae */ /* 0x0005e8000d901d46 */
[----:B------:R2:W-:Y:S04]  /*3400*/  @P2 LDGSTS.E.BYPASS.LTC128B.128 [R219+0xb100], [R2.64+0x80], !P4 ;  /* 0x0b10008002db2fae */ /* 0x0005e8000e101d46 */
[----:B------:R2:W-:Y:S04]  /*3410*/  @P2 LDGSTS.E.BYPASS.LTC128B.128 [R219+0xd100], [R2.64+0x100], !P5 ;  /* 0x0d10010002db2fae */ /* 0x0005e8000e901d46 */
[----:B------:R2:W-:Y:S04]  /*3420*/  @P2 LDGSTS.E.BYPASS.LTC128B.128 [R219+0xf100], [R2.64+0x180], !P6 ;  /* 0x0f10018002db2fae */ /* 0x0005e8000f101d46 */
[----:B------:R-:W0:Y:S01]  /*3430*/  LDGDEPBAR ;  /* 0x00000000000079af */ /* 0x000e220000000000 */
[----:B------:R-:W-:-:S04]  /*3440*/  IMAD R0, R6, c[0x0][0x208], RZ ;  /* 0x0000820006007a24 */ /* 0x000fc800078e02ff */
[C---:B------:R-:W-:Y:S02]  /*3450*/  IMAD R6, R96.reuse, c[0x0][0x20c], R0 ;  /* 0x0000830060067a24 */ /* 0x040fe400078e0200 */
[----:B-1----:R-:W-:-:S05]  /*3460*/  IMAD.WIDE.U32 R4, R96, c[0x0][0x208], RZ ;  /* 0x0000820060047a25 */ /* 0x002fca00078e00ff */
[----:B------:R-:W-:Y:S02]  /*3470*/  LEA R0, P1, R4, R230, 0x6 ;  /* 0x000000e604007211 */ /* 0x000fe400078230ff */
[----:B--2---:R-:W-:Y:S01]  /*3480*/  IADD3 R3, R5, R6, RZ ;  /* 0x0000000605037210 */ /* 0x004fe20007ffe0ff */
[----:B------:R-:W-:-:S04]  /*3490*/  DEPBAR.LE SB0, 0x1 ;  /* 0x000080400000791a */ /* 0x000fc80000000000 */
[----:B------:R-:W-:-:S04]  /*34a0*/  DEPBAR.LE SB0, 0x0 ;  /* 0x000080000000791a */ /* 0x000fc80000000000 */
[----:B------:R-:W-:Y:S01]  /*34b0*/  BAR.SYNC.DEFER_BLOCKING 0x0 ;  /* 0x0000000000007b1d */ /* 0x000fe20000010000 */
[----:B------:R-:W-:Y:S01]  /*34c0*/  LEA R2, P0, R0, c[0x0][0x1f8], 0x1 ;  /* 0x00007e0000027a11 */ /* 0x000fe200078008ff */
[----:B------:R-:W-:Y:S01]  /*34d0*/  IMAD.MOV.U32 R5, RZ, RZ, c[0x0][0x208] ;  /* 0x00008200ff057624 */ /* 0x000fe200078e00ff */
[----:B------:R-:W-:Y:S02]  /*34e0*/  LEA.HI.X R3, R4, R235, R3, 0x6, P1 ;  /* 0x000000eb04037211 */ /* 0x000fe400008f3403 */
[----:B------:R-:W-:Y:S01]  /*34f0*/  LOP3.LUT R4, R28, 0x1, RZ, 0xc0, !PT ;  /* 0x000000011c047812 */ /* 0x000fe200078ec0ff */
[----:B------:R-:W-:Y:S01]  /*3500*/  IMAD.MOV.U32 R6, RZ, RZ, c[0x0][0x20c] ;  /* 0x00008300ff067624 */ /* 0x000fe200078e00ff */
[----:B------:R-:W-:Y:S02]  /*3510*/  LEA.HI.X R3, R0, c[0x0][0x1fc], R3, 0x1, P0 ;  /* 0x00007f0000037a11 */ /* 0x000fe400000f0c03 */
[----:B------:R-:W-:Y:S02]  /*3520*/  LEA R12, P0, R5, R2, 0x6 ;  /* 0x00000002050c7211 */ /* 0x000fe400078030ff */
[----:B------:R-:W-:-:S02]  /*3530*/  ISETP.NE.U32.AND P3, PT, R4, 0x1, PT ;  /* 0x000000010400780c */ /* 0x000fc40003f65070 */
[----:B------:R-:W-:Y:S02]  /*3540*/  IADD3 R0, -R10, R97, RZ ;  /* 0x000000610a007210 */ /* 0x000fe40007ffe1ff */
[----:B------:R-:W-:Y:S02]  /*3550*/  LEA.HI.X R13, R5, R3, R6, 0x6, P0 ;  /* 0x00000003050d7211 */ /* 0x000fe400000f3406 */
[----:B------:R-:W-:Y:S02]  /*3560*/  ISETP.LT.OR P0, PT, R0, 0x1, P3 ;  /* 0x000000010000780c */ /* 0x000fe40001f01670 */
[----:B------:R-:W-:Y:S01]  /*3570*/  LOP3.LUT P2, RZ, R28, 0x2, RZ, 0xc0, !PT ;  /* 0x000000021cff7812 */ /* 0x000fe2000784c0ff */
[----:B------:R-:W-:Y:S04]  /*3580*/  LDSM.16.M88.4 R4, [R199] ;  /* 0x00000000c704783b */ /* 0x000fe80000000200 */
[----:B------:R-:W1:Y:S04]  /*3590*/  LDSM.16.M88.4 R20, [R192] ;  /* 0x00000000c014783b */ /* 0x000e680000000200 */
[----:B------:R-:W2:Y:S04]  /*35a0*/  LDSM.16.M88.4 R16, [R192+0x800] ;  /* 0x00080000c010783b */ /* 0x000ea80000000200 */
[----:B------:R-:W3:Y:S04]  /*35b0*/  LDSM.16.M88.4 R24, [R192+0x1000] ;  /* 0x00100000c018783b */ /* 0x000ee80000000200 */
[----:B------:R-:W4:Y:S04]  /*35c0*/  LDSM.16.M88.4 R32, [R192+0x1800] ;  /* 0x00180000c020783b */ /* 0x000f280000000200 */
[----:B------:R-:W-:Y:S04]  /*35d0*/  LDSM.16.M88.4 R8, [R200] ;  /* 0x00000000c808783b */ /* 0x000fe80000000200 */
[----:B------:R-:W5:Y:S04]  /*35e0*/  LDSM.16.M88.4 R48, [R203] ;  /* 0x00000000cb30783b */ /* 0x000f680000000200 */
[----:B------:R-:W1:Y:S04]  /*35f0*/  LDSM.16.M88.4 R60, [R218] ;  /* 0x00000000da3c783b */ /* 0x000e680000000200 */
[----:B------:R-:W1:Y:S04]  /*3600*/  LDSM.16.M88.4 R64, [R217] ;  /* 0x00000000d940783b */ /* 0x000e680000000200 */
[----:B------:R-:W1:Y:S04]  /*3610*/  LDSM.16.M88.4 R76, [R216] ;  /* 0x00000000d84c783b */ /* 0x000e680000000200 */
[----:B------:R-:W-:Y:S01]  /*3620*/  @!PT LDS RZ, [RZ] ;  /* 0x00000000fffff984 */ /* 0x000fe20000000800 */
[----:B------:R-:W-:Y:S01]  /*3630*/  @!PT LDS RZ, [RZ] ;  /* 0x00000000fffff984 */ /* 0x000fe20000000800 */
[----:B------:R-:W-:Y:S01]  /*3640*/  @!PT LDS RZ, [RZ] ;  /* 0x00000000fffff984 */ /* 0x000fe20000000800 */
[----:B------:R1:W-:Y:S01]  /*3650*/  LDGSTS.E.BYPASS.LTC128B.128 [R219+0x100], [R2.64], !P0 ;  /* 0x0010000002db7fae */ /* 0x0003e2000c101d46 */
[----:B------:R-:W-:-:S02]  /*3660*/  ISETP.LT.OR P0, PT, R0, 0x1, !P2 ;  /* 0x000000010000780c */ /* 0x000fc40005701670 */
[----:B------:R-:W-:-:S11]  /*3670*/  LOP3.LUT P1, RZ, R28, 0x4, RZ, 0xc0, !PT ;  /* 0x000000041cff7812 */ /* 0x000fd6000782c0ff */
[----:B------:R2:W-:Y:S01]  /*3680*/  LDGSTS.E.BYPASS.LTC128B.128 [R219+0x2100], [R2.64+0x80], !P0 ;  /* 0x0210008002db7fae */ /* 0x0005e2000c101d46 */
[C---:B------:R-:W-:Y:S02]  /*3690*/  ISETP.LT.OR P0, PT, R0.reuse, 0x1, !P1 ;  /* 0x000000010000780c */ /* 0x040fe40004f01670 */
[C---:B------:R-:W-:Y:S02]  /*36a0*/  ISETP.LT.OR P3, PT, R0.reuse, 0x21, P3 ;  /* 0x000000210000780c */ /* 0x040fe40001f61670 */
[----:B------:R-:W-:-:S09]  /*36b0*/  ISETP.LT.OR P2, PT, R0, 0x21, !P2 ;  /* 0x000000210000780c */ /* 0x000fd20005741670 */
[----:B------:R2:W-:Y:S01]  /*36c0*/  LDGSTS.E.BYPASS.LTC128B.128 [R219+0x4100], [R2.64+0x100], !P0 ;  /* 0x0410010002db7fae */ /* 0x0005e2000c101d46 */
[----:B------:R-:W-:-:S04]  /*36d0*/  LOP3.LUT P0, RZ, R28, 0x8, RZ, 0xc0, !PT ;  /* 0x000000081cff7812 */ /* 0x000fc8000780c0ff */
[C---:B------:R-:W-:Y:S02]  /*36e0*/  ISETP.LT.OR P4, PT, R0.reuse, 0x1, !P0 ;  /* 0x000000010000780c */ /* 0x040fe40004781670 */
[C---:B------:R-:W-:Y:S02]  /*36f0*/  ISETP.LT.OR P1, PT, R0.reuse, 0x21, !P1 ;  /* 0x000000210000780c */ /* 0x040fe40004f21670 */
[----:B------:R-:W-:Y:S01]  /*3700*/  ISETP.LT.OR P0, PT, R0, 0x21, !P0 ;  /* 0x000000210000780c */ /* 0x000fe20004701670 */
[C---:B-1----:R-:W-:Y:S08]  /*3710*/  HMMA.16816.F32.BF16 R28, R4.reuse, R20, RZ ;  /* 0x00000014041c723c */ /* 0x042ff000000418ff */
[----:B------:R1:W-:Y:S01]  /*3720*/  LDGSTS.E.BYPASS.LTC128B.128 [R219+0x6100], [R2.64+0x180], !P4 ;  /* 0x0610018002db7fae */ /* 0x0003e2000e101d46 */
[C---:B------:R-:W-:Y:S03]  /*3730*/  HMMA.16816.F32.BF16 R20, R4.reuse, R22, RZ ;  /* 0x000000160414723c */ /* 0x040fe600000418ff */
[----:B------:R1:W-:Y:S04]  /*3740*/  LDGSTS.E.BYPASS.LTC128B.128 [R219+0x1100], [R12.64], !P3 ;  /* 0x011000000cdb7fae */ /* 0x0003e8000d901d46 */
[----:B------:R1:W-:Y:S01]  /*3750*/  LDGSTS.E.BYPASS.LTC128B.128 [R219+0x3100], [R12.64+0x80], !P2 ;  /* 0x031000800cdb7fae */ /* 0x0003e2000d101d46 */
[C---:B--2---:R-:W-:Y:S03]  /*3760*/  HMMA.16816.F32.BF16 R36, R4.reuse, R16, RZ ;  /* 0x000000100424723c */ /* 0x044fe600000418ff */
[----:B------:R1:W-:Y:S04]  /*3770*/  LDGSTS.E.BYPASS.LTC128B.128 [R219+0x5100], [R12.64+0x100], !P1 ;  /* 0x051001000cdb7fae */ /* 0x0003e8000c901d46 */
[----:B------:R1:W-:Y:S01]  /*3780*/  LDGSTS.E.BYPASS.LTC128B.128 [R219+0x7100], [R12.64+0x180], !P0 ;  /* 0x071001800cdb7fae */ /* 0x0003e2000c101d46 */
[C---:B------:R-:W-:Y:S03]  /*3790*/  HMMA.16816.F32.BF16 R40, R4.reuse, R18, RZ ;  /* 0x000000120428723c */ /* 0x040fe600000418ff */
[----:B------:R-:W-:Y:S04]  /*37a0*/  LDSM.16.M88.4 R68, [R198] ;  /* 0x00000000c644783b */ /* 0x000fe80000000200 */
[----:B------:R-:W-:Y:S01]  /*37b0*/  LDSM.16.M88.4 R72, [R198+0x800] ;  /* 0x00080000c648783b */ /* 0x000fe20000000200 */
[C---:B---3--:R-:W-:Y:S03]  /*37c0*/  HMMA.16816.F32.BF16 R44, R4.reuse, R24, RZ ;  /* 0x00000018042c723c */ /* 0x048fe600000418ff */
[----:B------:R-:W-:Y:S04]  /*37d0*/  LDSM.16.M88.4 R84, [R198+0x1000] ;  /* 0x00100000c654783b */ /* 0x000fe80000000200 */
[----:B------:R-:W-:Y:S01]  /*37e0*/  LDSM.16.M88.4 R80, [R195+0x800] ;  /* 0x00080000c350783b */ /* 0x000fe20000000200 */
[C---:B------:R-:W-:Y:S03]  /*37f0*/  HMMA.16816.F32.BF16 R52, R4.reuse, R26, RZ ;  /* 0x0000001a0434723c */ /* 0x040fe600000418ff */
[----:B------:R-:W-:Y:S04]  /*3800*/  LDSM.16.M88.4 R88, [R195+0x1000] ;  /* 0x00100000c358783b */ /* 0x000fe80000000200 */
[----:B------:R-:W0:Y:S04]  /*3810*/  LDGDEPBAR ;  /* 0x00000000000079af */ /* 0x000e280000000000 */
[----:B-1----:R-:W1:Y:S01]  /*3820*/  LDSM.16.M88.4 R12, [R202] ;  /* 0x00000000ca0c783b */ /* 0x002e620000000200 */
[C---:B----4-:R-:W-:Y:S08]  /*3830*/  HMMA.16816.F32.BF16 R56, R4.reuse, R32, RZ ;  /* 0x000000200438723c */ /* 0x050ff000000418ff */
[----:B------:R-:W-:Y:S01]  /*3840*/  HMMA.16816.F32.BF16 R16, R4, R34, RZ ;  /* 0x000000220410723c */ /* 0x000fe200000418ff */
[----:B------:R-:W-:Y:S07]  /*3850*/  LDSM.16.M88.4 R4, [R201] ;  /* 0x00000000c904783b */ /* 0x000fee0000000200 */
[C---:B-----5:R-:W-:Y:S08]  /*3860*/  HMMA.16816.F32.BF16 R24, R8.reuse, R48, R28 ;  /* 0x000000300818723c */ /* 0x060ff0000004181c */
[C---:B------:R-:W-:Y:S01]  /*3870*/  HMMA.16816.F32.BF16 R28, R8.reuse, R50, R20 ;  /* 0x00000032081c723c */ /* 0x040fe20000041814 */
[----:B------:R-:W2:Y:S04]  /*3880*/  LDSM.16.M88.4 R20, [R198+0x1800] ;  /* 0x00180000c614783b */ /* 0x000ea80000000200 */
[----:B------:R-:W-:Y:S03]  /*3890*/  LDSM.16.M88.4 R48, [R195+0x1800] ;  /* 0x00180000c330783b */ /* 0x000fe60000000200 */
[C---:B------:R-:W-:Y:S08]  /*38a0*/  HMMA.16816.F32.BF16 R32, R8.reuse, R60, R36 ;  /* 0x0000003c0820723c */ /* 0x040ff00000041824 */
[C---:B------:R-:W-:Y:S01]  /*38b0*/  HMMA.16816.F32.BF16 R36, R8.reuse, R62, R40 ;  /* 0x0000003e0824723c */ /* 0x040fe20000041828 */
[----:B------:R-:W3:Y:S07]  /*38c0*/  LDSM.16.M88.4 R60, [R195] ;  /* 0x00000000c33c783b */ /* 0x000eee0000000200 */
[C---:B------:R-:W-:Y:S08]  /*38d0*/  HMMA.16816.F32.BF16 R40, R8.reuse, R64, R44 ;  /* 0x000000400828723c */ /* 0x040ff0000004182c */
[C---:B------:R-:W-:Y:S01]  /*38e0*/  HMMA.16816.F32.BF16 R44, R8.reuse, R66, R52 ;  /* 0x00000042082c723c */ /* 0x040fe20000041834 */
[----:B------:R-:W-:Y:S07]  /*38f0*/  LDSM.16.M88.4 R64, [R192+0x2800] ;  /* 0x00280000c040783b */ /* 0x000fee0000000200 */
[C---:B------:R-:W-:Y:S01]  /*3900*/  HMMA.16816.F32.BF16 R52, R8.reuse, R76, R56 ;  /* 0x0000004c0834723c */ /* 0x040fe20000041838 */
[----:B------:R-:W-:Y:S07]  /*3910*/  LDSM.16.M88.4 R56, [R192+0x2000] ;  /* 0x00200000c038783b */ /* 0x000fee0000000200 */
[----:B------:R-:W-:Y:S01]  /*3920*/  HMMA.16816.F32.BF16 R16, R8, R78, R16 ;  /* 0x0000004e0810723c */ /* 0x000fe20000041810 */
[----:B------:R-:W4:Y:S04]  /*3930*/  LDSM.16.M88.4 R8, [R199+0x4000] ;  /* 0x00400000c708783b */ /* 0x000f280000000200 */
[----:B------:R-:W-:Y:S03]  /*3940*/  LDSM.16.M88.4 R76, [R214] ;  /* 0x00000000d64c783b */ /* 0x000fe60000000200 */
        /* <DEDUP_REMOVED lines=8> */
[----:B------:R-:W1:Y:S07]  /*39d0*/  LDSM.16.M88.4 R84, [R192+0x3000] ;  /* 0x00300000c054783b */ /* 0x000e6e0000000200 */
[C---:B--2---:R-:W-:Y:S08]  /*39e0*/  HMMA.16816.F32.BF16 R52, R12.reuse, R20, R52 ;  /* 0x000000140c34723c */ /* 0x044ff00000041834 */
[----:B------:R-:W-:Y:S01]  /*39f0*/  HMMA.16816.F32.BF16 R12, R12, R22, R16 ;  /* 0x000000160c0c723c */ /* 0x000fe20000041810 */
[----:B------:R-:W2:Y:S04]  /*3a00*/  LDSM.16.M88.4 R20, [R192+0x3800] ;  /* 0x00380000c014783b */ /* 0x000ea80000000200 */
[----:B------:R-:W-:Y:S03]  /*3a10*/  LDSM.16.M88.4 R16, [R200+0x4000] ;  /* 0x00400000c810783b */ /* 0x000fe60000000200 */
[C---:B---3--:R-:W-:Y:S08]  /*3a20*/  HMMA.16816.F32.BF16 R24, R4.reuse, R60, R24 ;  /* 0x0000003c0418723c */ /* 0x048ff00000041818 */
[C---:B------:R-:W-:Y:S01]  /*3a30*/  HMMA.16816.F32.BF16 R28, R4.reuse, R62, R28 ;  /* 0x0000003e041c723c */ /* 0x040fe2000004181c */
[----:B------:R-:W3:Y:S07]  /*3a40*/  LDSM.16.M88.4 R60, [R215] ;  /* 0x00000000d73c783b */ /* 0x000eee0000000200 */
[C---:B------:R-:W-:Y:S08]  /*3a50*/  HMMA.16816.F32.BF16 R32, R4.reuse, R80, R32 ;  /* 0x000000500420723c */ /* 0x040ff00000041820 */
[C---:B------:R-:W-:Y:S01]  /*3a60*/  HMMA.16816.F32.BF16 R36, R4.reuse, R82, R36 ;  /* 0x000000520424723c */ /* 0x040fe20000041824 */
[----:B------:R-:W-:Y:S07]  /*3a70*/  LDSM.16.M88.4 R80, [R198+0x3000] ;  /* 0x00300000c650783b */ /* 0x000fee0000000200 */
[C---:B------:R-:W-:Y:S08]  /*3a80*/  HMMA.16816.F32.BF16 R40, R4.reuse, R88, R40 ;  /* 0x000000580428723c */ /* 0x040ff00000041828 */
[C---:B------:R-:W-:Y:S01]  /*3a90*/  HMMA.16816.F32.BF16 R44, R4.reuse, R90, R44 ;  /* 0x0000005a042c723c */ /* 0x040fe2000004182c */
[----:B------:R-:W5:Y:S07]  /*3aa0*/  LDSM.16.M88.4 R88, [R213] ;  /* 0x00000000d558783b */ /* 0x000f6e0000000200 */
[C---:B------:R-:W-:Y:S08]  /*3ab0*/  HMMA.16816.F32.BF16 R52, R4.reuse, R48, R52 ;  /* 0x000000300434723c */ /* 0x040ff00000041834 */
[----:B------:R-:W-:Y:S01]  /*3ac0*/  HMMA.16816.F32.BF16 R12, R4, R50, R12 ;  /* 0x00000032040c723c */ /* 0x000fe2000004180c */
[----:B------:R-:W-:Y:S04]  /*3ad0*/  LDSM.16.M88.4 R4, [R202+0x4000] ;  /* 0x00400000ca04783b */ /* 0x000fe80000000200 */
[----:B------:R-:W-:Y:S03]  /*3ae0*/  LDSM.16.M88.4 R48, [R198+0x3800] ;  /* 0x00380000c630783b */ /* 0x000fe60000000200 */
[C---:B----4-:R-:W-:Y:S08]  /*3af0*/  HMMA.16816.F32.BF16 R24, R8.reuse, R56, R24 ;  /* 0x000000380818723c */ /* 0x050ff00000041818 */
[C---:B------:R-:W-:Y:S01]  /*3b00*/  HMMA.16816.F32.BF16 R28, R8.reuse, R58, R28 ;  /* 0x0000003a081c723c */ /* 0x040fe2000004181c */
[----:B------:R-:W4:Y:S07]  /*3b10*/  LDSM.16.M88.4 R56, [R212] ;  /* 0x00000000d438783b */ /* 0x000f2e0000000200 */
[C---:B------:R-:W-:Y:S08]  /*3b20*/  HMMA.16816.F32.BF16 R32, R8.reuse, R64, R32 ;  /* 0x000000400820723c */ /* 0x040ff00000041820 */
[C---:B------:R-:W-:Y:S01]  /*3b30*/  HMMA.16816.F32.BF16 R36, R8.reuse, R66, R36 ;  /* 0x000000420824723c */ /* 0x040fe20000041824 */
[----:B------:R-:W-:Y:S07]  /*3b40*/  LDSM.16.M88.4 R64, [R195+0x2000] ;  /* 0x00200000c340783b */ /* 0x000fee0000000200 */
[C---:B-1----:R-:W-:Y:S08]  /*3b50*/  HMMA.16816.F32.BF16 R40, R8.reuse, R84, R40 ;  /* 0x000000540828723c */ /* 0x042ff00000041828 */
[C---:B------:R-:W-:Y:S01]  /*3b60*/  HMMA.16816.F32.BF16 R44, R8.reuse, R86, R44 ;  /* 0x00000056082c723c */ /* 0x040fe2000004182c */
[----:B------:R-:W-:Y:S07]  /*3b70*/  LDSM.16.M88.4 R84, [R192+0x5000] ;  /* 0x00500000c054783b */ /* 0x000fee0000000200 */
[C---:B--2---:R-:W-:Y:S08]  /*3b80*/  HMMA.16816.F32.BF16 R52, R8.reuse, R20, R52 ;  /* 0x000000140834723c */ /* 0x044ff00000041834 */
[----:B------:R-:W-:Y:S01]  /*3b90*/  HMMA.16816.F32.BF16 R20, R8, R22, R12 ;  /* 0x000000160814723c */ /* 0x000fe2000004180c */
[----:B------:R-:W1:Y:S07]  /*3ba0*/  LDSM.16.M88.4 R12, [R201+0x4000] ;  /* 0x00400000c90c783b */ /* 0x000e6e0000000200 */
[C---:B---3--:R-:W-:Y:S08]  /*3bb0*/  HMMA.16816.F32.BF16 R8, R16.reuse, R60, R24 ;  /* 0x0000003c1008723c */ /* 0x048ff00000041818 */
[C---:B------:R-:W-:Y:S01]  /*3bc0*/  HMMA.16816.F32.BF16 R28, R16.reuse, R62, R28 ;  /* 0x0000003e101c723c */ /* 0x040fe2000004181c */
[----:B------:R-:W-:Y:S07]  /*3bd0*/  LDSM.16.M88.4 R60, [R195+0x3800] ;  /* 0x00380000c33c783b */ /* 0x000fee0000000200 */
[C---:B------:R-:W-:Y:S08]  /*3be0*/  HMMA.16816.F32.BF16 R32, R16.reuse, R76, R32 ;  /* 0x0000004c1020723c */ /* 0x040ff00000041820 */
[C---:B------:R-:W-:Y:S01]  /*3bf0*/  HMMA.16816.F32.BF16 R36, R16.reuse, R78, R36 ;  /* 0x0000004e1024723c */ /* 0x040fe20000041824 */
[----:B------:R-:W2:Y:S07]  /*3c00*/  LDSM.16.M88.4 R76, [R195+0x2800] ;  /* 0x00280000c34c783b */ /* 0x000eae0000000200 */
[C---:B-----5:R-:W-:Y:S08]  /*3c10*/  HMMA.16816.F32.BF16 R40, R16.reuse, R88, R40 ;  /* 0x000000581028723c */ /* 0x060ff00000041828 */
[C---:B------:R-:W-:Y:S01]  /*3c20*/  HMMA.16816.F32.BF16 R44, R16.reuse, R90, R44 ;  /* 0x0000005a102c723c */ /* 0x040fe2000004182c */
[----:B------:R-:W3:Y:S07]  /*3c30*/  LDSM.16.M88.4 R88, [R195+0x3000] ;  /* 0x00300000c358783b */ /* 0x000eee0000000200 */
[C---:B----4-:R-:W-:Y:S08]  /*3c40*/  HMMA.16816.F32.BF16 R52, R16.reuse, R56, R52 ;  /* 0x000000381034723c */ /* 0x050ff00000041834 */
[----:B------:R-:W-:Y:S01]  /*3c50*/  HMMA.16816.F32.BF16 R24, R16, R58, R20 ;  /* 0x0000003a1018723c */ /* 0x000fe20000041814 */
[----:B------:R-:W-:Y:S04]  /*3c60*/  LDSM.16.M88.4 R16, [R199+0x8000] ;  /* 0x00800000c710783b */ /* 0x000fe80000000200 */
[----:B------:R-:W-:Y:S03]  /*3c70*/  LDSM.16.M88.4 R56, [R192+0x5800] ;  /* 0x00580000c038783b */ /* 0x000fe60000000200 */
[C---:B------:R-:W-:Y:S08]  /*3c80*/  HMMA.16816.F32.BF16 R20, R4.reuse, R68, R8 ;  /* 0x000000440414723c */ /* 0x040ff00000041808 */
[C---:B------:R-:W-:Y:S01]  /*3c90*/  HMMA.16816.F32.BF16 R8, R4.reuse, R70, R28 ;  /* 0x000000460408723c */ /* 0x040fe2000004181c */
[----:B------:R-:W4:Y:S07]  /*3ca0*/  LDSM.16.M88.4 R68, [R192+0x4000] ;  /* 0x00400000c044783b */ /* 0x000f2e0000000200 */
[C---:B------:R-:W-:Y:S08]  /*3cb0*/  HMMA.16816.F32.BF16 R32, R4.reuse, R72, R32 ;  /* 0x000000480420723c */ /* 0x040ff00000041820 */
[C---:B------:R-:W-:Y:S01]  /*3cc0*/  HMMA.16816.F32.BF16 R36, R4.reuse, R74, R36 ;  /* 0x0000004a0424723c */ /* 0x040fe20000041824 */
[----:B------:R-:W5:Y:S07]  /*3cd0*/  LDSM.16.M88.4 R72, [R192+0x4800] ;  /* 0x00480000c048783b */ /* 0x000f6e0000000200 */
[C---:B------:R-:W-:Y:S08]  /*3ce0*/  HMMA.16816.F32.BF16 R40, R4.reuse, R80, R40 ;  /* 0x000000500428723c */ /* 0x040ff00000041828 */
[C---:B------:R-:W-:Y:S01]  /*3cf0*/  HMMA.16816.F32.BF16 R44, R4.reuse, R82, R44 ;  /* 0x00000052042c723c */ /* 0x040fe2000004182c */
[----:B------:R-:W-:Y:S07]  /*3d00*/  LDSM.16.M88.4 R80, [R198+0x4800] ;  /* 0x00480000c650783b */ /* 0x000fee0000000200 */
[C---:B------:R-:W-:Y:S08]  /*3d10*/  HMMA.16816.F32.BF16 R52, R4.reuse, R48, R52 ;  /* 0x000000300434723c */ /* 0x040ff00000041834 */
[----:B------:R-:W-:Y:S08]  /*3d20*/  HMMA.16816.F32.BF16 R28, R4, R50, R24 ;  /* 0x00000032041c723c */ /* 0x000ff00000041818 */
[C---:B-1----:R-:W-:Y:S08]  /*3d30*/  HMMA.16816.F32.BF16 R24, R12.reuse, R64, R20 ;  /* 0x000000400c18723c */ /* 0x042ff00000041814 */
[C---:B------:R-:W-:Y:S01]  /*3d40*/  HMMA.16816.F32.BF16 R20, R12.reuse, R66, R8 ;  /* 0x000000420c14723c */ /* 0x040fe20000041808 */
[----:B------:R-:W-:Y:S04]  /*3d50*/  LDSM.16.M88.4 R8, [R200+0x8000] ;  /* 0x00800000c808783b */ /* 0x000fe80000000200 */
[----:B------:R-:W1:Y:S03]  /*3d60*/  LDSM.16.M88.4 R64, [R211] ;  /* 0x00000000d340783b */ /* 0x000e660000000200 */
[C---:B--2---:R-:W-:Y:S08]  /*3d70*/  HMMA.16816.F32.BF16 R4, R12.reuse, R76, R32 ;  /* 0x0000004c0c04723c */ /* 0x044ff00000041820 */
[C---:B------:R-:W-:Y:S01]  /*3d80*/  HMMA.16816.F32.BF16 R36, R12.reuse, R78, R36 ;  /* 0x0000004e0c24723c */ /* 0x040fe20000041824 */
[----:B------:R-:W2:Y:S07]  /*3d90*/  LDSM.16.M88.4 R76, [R210] ;  /* 0x00000000d24c783b */ /* 0x000eae0000000200 */
[C---:B---3--:R-:W-:Y:S08]  /*3da0*/  HMMA.16816.F32.BF16 R40, R12.reuse, R88, R40 ;  /* 0x000000580c28723c */ /* 0x048ff00000041828 */
[C---:B------:R-:W-:Y:S01]  /*3db0*/  HMMA.16816.F32.BF16 R44, R12.reuse, R90, R44 ;  /* 0x0000005a0c2c723c */ /* 0x040fe2000004182c */
[----:B------:R-:W3:Y:S07]  /*3dc0*/  LDSM.16.M88.4 R88, [R209] ;  /* 0x00000000d158783b */ /* 0x000eee0000000200 */
[C---:B------:R-:W-:Y:S08]  /*3dd0*/  HMMA.16816.F32.BF16 R52, R12.reuse, R60, R52 ;  /* 0x0000003c0c34723c */ /* 0x040ff00000041834 */
[----:B------:R-:W-:Y:S01]  /*3de0*/  HMMA.16816.F32.BF16 R32, R12, R62, R28 ;  /* 0x0000003e0c20723c */ /* 0x000fe2000004181c */
[----:B------:R-:W1:Y:S07]  /*3df0*/  LDSM.16.M88.4 R60, [R208] ;  /* 0x00000000d03c783b */ /* 0x000e6e0000000200 */
[C---:B----4-:R-:W-:Y:S08]  /*3e00*/  HMMA.16816.F32.BF16 R28, R16.reuse, R68, R24 ;  /* 0x00000044101c723c */ /* 0x050ff00000041818 */
[C---:B------:R-:W-:Y:S01]  /*3e10*/  HMMA.16816.F32.BF16 R24, R16.reuse, R70, R20 ;  /* 0x000000461018723c */ /* 0x040fe20000041814 */
[----:B------:R-:W-:Y:S07]  /*3e20*/  LDSM.16.M88.4 R68, [R195+0x4000] ;  /* 0x00400000c344783b */ /* 0x000fee0000000200 */
[C---:B-----5:R-:W-:Y:S01]  /*3e30*/  HMMA.16816.F32.BF16 R20, R16.reuse, R72, R4 ;  /* 0x000000481014723c */ /* 0x060fe20000041804 */
[----:B------:R-:W-:Y:S07]  /*3e40*/  LDSM.16.M88.4 R4, [R202+0x8000] ;  /* 0x00800000ca04783b */ /* 0x000fee0000000200 */
[C---:B------:R-:W-:Y:S01]  /*3e50*/  HMMA.16816.F32.BF16 R12, R16.reuse, R74, R36 ;  /* 0x0000004a100c723c */ /* 0x040fe20000041824 */
[----:B------:R-:W4:Y:S07]  /*3e60*/  LDSM.16.M88.4 R72, [R198+0x4000] ;  /* 0x00400000c648783b */ /* 0x000f2e0000000200 */
[C---:B------:R-:W-:Y:S08]  /*3e70*/  HMMA.16816.F32.BF16 R40, R16.reuse, R84, R40 ;  /* 0x000000541028723c */ /* 0x040ff00000041828 */
[C---:B------:R-:W-:Y:S01]  /*3e80*/  HMMA.16816.F32.BF16 R48, R16.reuse, R86, R44 ;  /* 0x000000561030723c */ /* 0x040fe2000004182c */
[----:B------:R-:W5:Y:S07]  /*3e90*/  LDSM.16.M88.4 R84, [R198+0x5000] ;  /* 0x00500000c654783b */ /* 0x000f6e0000000200 */
[C---:B------:R-:W-:Y:S08]  /*3ea0*/  HMMA.16816.F32.BF16 R44, R16.reuse, R56, R52 ;  /* 0x00000038102c723c */ /* 0x040ff00000041834 */
[----:B------:R-:W-:Y:S08]  /*3eb0*/  HMMA.16816.F32.BF16 R36, R16, R58, R32 ;  /* 0x0000003a1024723c */ /* 0x000ff00000041820 */
[C---:B-1----:R-:W-:Y:S08]  /*3ec0*/  HMMA.16816.F32.BF16 R32, R8.reuse, R64, R28 ;  /* 0x000000400820723c */ /* 0x042ff0000004181c */
[C---:B------:R-:W-:Y:S01]  /*3ed0*/  HMMA.16816.F32.BF16 R28, R8.reuse, R66, R24 ;  /* 0x00000042081c723c */ /* 0x040fe20000041818 */
[----:B------:R-:W1:Y:S07]  /*3ee0*/  LDSM.16.M88.4 R64, [R198+0x5800] ;  /* 0x00580000c640783b */ /* 0x000e6e0000000200 */
[C---:B--2---:R-:W-:Y:S01]  /*3ef0*/  HMMA.16816.F32.BF16 R24, R8.reuse, R76, R20 ;  /* 0x0000004c0818723c */ /* 0x044fe20000041814 */
[----:B------:R-:W2:Y:S07]  /*3f00*/  LDSM.16.M88.4 R20, [R201+0x8000] ;  /* 0x00800000c914783b */ /* 0x000eae0000000200 */
[C---:B------:R-:W-:Y:S01]  /*3f10*/  HMMA.16816.F32.BF16 R16, R8.reuse, R78, R12 ;  /* 0x0000004e0810723c */ /* 0x040fe2000004180c */
[----:B------:R-:W1:Y:S07]  /*3f20*/  LDSM.16.M88.4 R76, [R195+0x4800] ;  /* 0x00480000c34c783b */ /* 0x000e6e0000000200 */
[C---:B---3--:R-:W-:Y:S01]  /*3f30*/  HMMA.16816.F32.BF16 R12, R8.reuse, R88, R40 ;  /* 0x00000058080c723c */ /* 0x048fe20000041828 */
[----:B------:R-:W-:Y:S07]  /*3f40*/  LDSM.16.M88.4 R40, [R195+0x5000] ;  /* 0x00500000c328783b */ /* 0x000fee0000000200 */
[C---:B------:R-:W-:Y:S08]  /*3f50*/  HMMA.16816.F32.BF16 R56, R8.reuse, R90, R48 ;  /* 0x0000005a0838723c */ /* 0x040ff00000041830 */
[C---:B------:R-:W-:Y:S08]  /*3f60*/  HMMA.16816.F32.BF16 R48, R8.reuse, R60, R44 ;  /* 0x0000003c0830723c */ /* 0x040ff0000004182c */
[----:B------:R-:W-:Y:S01]  /*3f70*/  HMMA.16816.F32.BF16 R44, R8, R62, R36 ;  /* 0x0000003e082c723c */ /* 0x000fe20000041824 */
[----:B------:R-:W-:Y:S07]  /*3f80*/  LDSM.16.M88.4 R60, [R192+0x6000] ;  /* 0x00600000c03c783b */ /* 0x000fee0000000200 */
[C---:B----4-:R-:W-:Y:S08]  /*3f90*/  HMMA.16816.F32.BF16 R36, R4.reuse, R72, R32 ;  /* 0x000000480424723c */ /* 0x050ff00000041820 */
[C---:B------:R-:W-:Y:S01]  /*3fa0*/  HMMA.16816.F32.BF16 R52, R4.reuse, R82, R16 ;  /* 0x000000520434723c */ /* 0x040fe20000041810 */
[----:B------:R-:W3:Y:S07]  /*3fb0*/  LDSM.16.M88.4 R16, [R199+0xc000] ;  /* 0x00c00000c710783b */ /* 0x000eee0000000200 */
[C---:B------:R-:W-:Y:S08]  /*3fc0*/  HMMA.16816.F32.BF16 R32, R4.reuse, R80, R24 ;  /* 0x000000500420723c */ /* 0x040ff00000041818 */
[C---:B-----5:R-:W-:Y:S01]  /*3fd0*/  HMMA.16816.F32.BF16 R24, R4.reuse, R84, R12 ;  /* 0x000000540418723c */ /* 0x060fe2000004180c */
[----:B------:R-:W-:Y:S07]  /*3fe0*/  LDSM.16.M88.4 R12, [R200+0xc000] ;  /* 0x00c00000c80c783b */ /* 0x000fee0000000200 */
[C---:B------:R-:W-:Y:S01]  /*3ff0*/  HMMA.16816.F32.BF16 R8, R4.reuse, R86, R56 ;  /* 0x000000560408723c */ /* 0x040fe20000041838 */
[----:B------:R-:W4:Y:S04]  /*4000*/  LDSM.16.M88.4 R84, [R195+0x5800] ;  /* 0x00580000c354783b */ /* 0x000f280000000200 */
[----:B------:R-:W-:Y:S03]  /*4010*/  LDSM.16.M88.4 R56, [R195+0x6000] ;  /* 0x00600000c338783b */ /* 0x000fe60000000200 */
[C---:B------:R-:W-:Y:S01]  /*4020*/  HMMA.16816.F32.BF16 R28, R4.reuse, R74, R28 ;  /* 0x0000004a041c723c */ /* 0x040fe2000004181c */
[----:B------:R-:W-:Y:S07]  /*4030*/  LDSM.16.M88.4 R72, [R192+0x7800] ;  /* 0x00780000c048783b */ /* 0x000fee0000000200 */
[C---:B-1----:R-:W-:Y:S08]  /*4040*/  HMMA.16816.F32.BF16 R48, R4.reuse, R64, R48 ;  /* 0x000000400430723c */ /* 0x042ff00000041830 */
[----:B------:R-:W-:Y:S01]  /*4050*/  HMMA.16816.F32.BF16 R92, R4, R66, R44 ;  /* 0x00000042045c723c */ /* 0x000fe2000004182c */
[----:B------:R-:W-:Y:S04]  /*4060*/  LDSM.16.M88.4 R64, [R206] ;  /* 0x00000000ce40783b */ /* 0x000fe80000000200 */
[----:B------:R-:W-:Y:S03]  /*4070*/  LDSM.16.M88.4 R44, [R192+0x7000] ;  /* 0x00700000c02c783b */ /* 0x000fe60000000200 */
[C---:B--2---:R-:W-:Y:S01]  /*4080*/  HMMA.16816.F32.BF16 R4, R20.reuse, R68, R36 ;  /* 0x000000441404723c */ /* 0x044fe20000041824 */
[----:B------:R-:W1:Y:S07]  /*4090*/  LDSM.16.M88.4 R36, [R207] ;  /* 0x00000000cf24783b */ /* 0x000e6e0000000200 */
[C---:B------:R-:W-:Y:S08]  /*40a0*/  HMMA.16816.F32.BF16 R28, R20.reuse, R70, R28 ;  /* 0x00000046141c723c */ /* 0x040ff0000004181c */
[----:B------:R-:W-:Y:S01]  /*40b0*/  HMMA.16816.F32.BF16 R68, R20, R78, R52 ;  /* 0x0000004e1444723c */ /* 0x000fe20000041834 */
[----:B------:R-:W2:Y:S07]  /*40c0*/  LDSM.16.M88.4 R52, [R192+0x6800] ;  /* 0x00680000c034783b */ /* 0x000eae0000000200 */
[----:B---3--:R-:W-:Y:S08]  /*40d0*/  HMMA.16816.F32.BF16 R4, R16, R60, R4 ;  /* 0x0000003c1004723c */ /* 0x008ff00000041804 */
[C---:B------:R-:W-:Y:S08]  /*40e0*/  HMMA.16816.F32.BF16 R32, R20.reuse, R76, R32 ;  /* 0x0000004c1420723c */ /* 0x040ff00000041820 */
[C---:B------:R-:W-:Y:S01]  /*40f0*/  HMMA.16816.F32.BF16 R76, R20.reuse, R42, R8 ;  /* 0x0000002a144c723c */ /* 0x040fe20000041808 */
[----:B------:R-:W-:Y:S07]  /*4100*/  LDSM.16.M88.4 R8, [R202+0xc000] ;  /* 0x00c00000ca08783b */ /* 0x000fee0000000200 */
[----:B----4-:R-:W-:Y:S01]  /*4110*/  HMMA.16816.F32.BF16 R88, R20, R84, R48 ;  /* 0x000000541458723c */ /* 0x010fe20000041830 */
[----:B------:R-:W3:Y:S07]  /*4120*/  LDSM.16.M88.4 R48, [R198+0x6000] ;  /* 0x00600000c630783b */ /* 0x000eee0000000200 */
[----:B------:R-:W-:Y:S01]  /*4130*/  HMMA.16816.F32.BF16 R28, R16, R62, R28 ;  /* 0x0000003e101c723c */ /* 0x000fe2000004181c */
[----:B------:R-:W-:Y:S07]  /*4140*/  LDSM.16.M88.4 R60, [R198+0x6800] ;  /* 0x00680000c63c783b */ /* 0x000fee0000000200 */
[----:B------:R-:W-:Y:S08]  /*4150*/  HMMA.16816.F32.BF16 R80, R20, R40, R24 ;  /* 0x000000281450723c */ /* 0x000ff00000041818 */
[C---:B-1----:R-:W-:Y:S01]  /*4160*/  HMMA.16816.F32.BF16 R24, R12.reuse, R36, R4 ;  /* 0x000000240c18723c */ /* 0x042fe20000041804 */
[----:B------:R-:W1:Y:S07]  /*4170*/  LDSM.16.M88.4 R4, [R201+0xc000] ;  /* 0x00c00000c904783b */ /* 0x000e6e0000000200 */
[----:B------:R-:W-:Y:S08]  /*4180*/  HMMA.16816.F32.BF16 R28, R12, R38, R28 ;  /* 0x000000260c1c723c */ /* 0x000ff0000004181c */
[----:B--2---:R-:W-:Y:S08]  /*4190*/  HMMA.16816.F32.BF16 R32, R16, R52, R32 ;  /* 0x000000341020723c */ /* 0x004ff00000041820 */
[----:B---3--:R-:W-:Y:S08]  /*41a0*/  HMMA.16816.F32.BF16 R24, R8, R48, R24 ;  /* 0x000000300818723c */ /* 0x008ff00000041818 */
[----:B------:R-:W-:Y:S01]  /*41b0*/  HMMA.16816.F32.BF16 R40, R16, R54, R68 ;  /* 0x000000361028723c */ /* 0x000fe20000041844 */
[----:B------:R-:W2:Y:S04]  /*41c0*/  LDSM.16.M88.4 R68, [R205] ;  /* 0x00000000cd44783b */ /* 0x000ea80000000200 */
[----:B------:R-:W3:Y:S03]  /*41d0*/  LDSM.16.M88.4 R52, [R195+0x6800] ;  /* 0x00680000c334783b */ /* 0x000ee60000000200 */
[----:B------:R-:W-:Y:S08]  /*41e0*/  HMMA.16816.F32.BF16 R28, R8, R50, R28 ;  /* 0x00000032081c723c */ /* 0x000ff0000004181c */
[----:B------:R-:W-:Y:S08]  /*41f0*/  HMMA.16816.F32.BF16 R36, R12, R64, R32 ;  /* 0x000000400c24723c */ /* 0x000ff00000041820 */
[----:B-1----:R-:W-:Y:S08]  /*4200*/  HMMA.16816.F32.BF16 R48, R4, R56, R24 ;  /* 0x000000380430723c */ /* 0x002ff00000041818 */
[----:B------:R-:W-:Y:S08]  /*4210*/  HMMA.16816.F32.BF16 R84, R20, R86, R92 ;  /* 0x000000561454723c */ /* 0x000ff0000004185c */
[----:B------:R-:W-:Y:S08]  /*4220*/  HMMA.16816.F32.BF16 R20, R16, R44, R80 ;  /* 0x0000002c1014723c */ /* 0x000ff00000041850 */
[----:B------:R-:W-:Y:S08]  /*4230*/  HMMA.16816.F32.BF16 R32, R12, R66, R40 ;  /* 0x000000420c20723c */ /* 0x000ff00000041828 */
[----:B------:R-:W-:Y:S01]  /*4240*/  HMMA.16816.F32.BF16 R28, R4, R58, R28 ;  /* 0x0000003a041c723c */ /* 0x000fe2000004181c */
[----:B------:R-:W1:Y:S07]  /*4250*/  LDSM.16.M88.4 R56, [R198+0x7000] ;  /* 0x00700000c638783b */ /* 0x000e6e0000000200 */
[----:B------:R-:W-:Y:S01]  /*4260*/  HMMA.16816.F32.BF16 R36, R8, R60, R36 ;  /* 0x0000003c0824723c */ /* 0x000fe20000041824 */
[----:B------:R-:W-:-:S07]  /*4270*/  FMUL.FTZ R0, R48, c[0x0][0x320] ;  /* 0x0000c80030007a20 */ /* 0x000fce0000410000 */
[----:B------:R-:W-:Y:S01]  /*4280*/  HMMA.16816.F32.BF16 R44, R16, R46, R76 ;  /* 0x0000002e102c723c */ /* 0x000fe2000004184c */
[----:B------:R4:W1:Y:S07]  /*4290*/  MUFU.TANH R78, R0 ;  /* 0x00000000004e7308 */ /* 0x00086e0000002400 */
[----:B--2---:R-:W-:Y:S01]  /*42a0*/  HMMA.16816.F32.BF16 R24, R12, R68, R20 ;  /* 0x000000440c18723c */ /* 0x004fe20000041814 */
[----:B----4-:R-:W-:-:S07]  /*42b0*/  FMUL.FTZ R0, R49, c[0x0][0x320] ;  /* 0x0000c80031007a20 */ /* 0x010fce0000410000 */
[----:B------:R-:W-:Y:S01]  /*42c0*/  HMMA.16816.F32.BF16 R20, R8, R62, R32 ;  /* 0x0000003e0814723c */ /* 0x000fe20000041820 */
[----:B------:R-:W2:Y:S01]  /*42d0*/  LDSM.16.M88.4 R60, [R204] ;  /* 0x00000000cc3c783b */ /* 0x000ea20000000200 */
[----:B------:R4:W1:Y:S06]  /*42e0*/  MUFU.TANH R77, R0 ;  /* 0x00000000004d7308 */ /* 0x00086c0000002400 */
[----:B---3--:R-:W-:Y:S01]  /*42f0*/  HMMA.16816.F32.BF16 R36, R4, R52, R36 ;  /* 0x000000340424723c */ /* 0x008fe20000041824 */
[----:B----4-:R-:W-:-:S04]  /*4300*/  FMUL.FTZ R0, R50, c[0x0][0x320] ;  /* 0x0000c80032007a20 */ /* 0x010fc80000410000 */
[----:B------:R3:W4:Y:S03]  /*4310*/  MUFU.TANH R76, R0 ;  /* 0x00000000004c7308 */ /* 0x0007260000002400 */
[----:B------:R-:W-:Y:S01]  /*4320*/  HMMA.16816.F32.BF16 R64, R16, R72, R88 ;  /* 0x000000481040723c */ /* 0x000fe20000041858 */
[----:B---3--:R-:W-:Y:S02]  /*4330*/  FMUL.FTZ R0, R51, c[0x0][0x320] ;  /* 0x0000c80033007a20 */ /* 0x008fe40000410000 */
[----:B------:R-:W3:Y:S02]  /*4340*/  LDSM.16.M88.4 R48, [R195+0x7000] ;  /* 0x00700000c330783b */ /* 0x000ee40000000200 */
[----:B------:R5:W1:Y:S03]  /*4350*/  MUFU.TANH R73, R0 ;  /* 0x0000000000497308 */ /* 0x000a660000002400 */
[----:B------:R-:W-:Y:S01]  /*4360*/  HMMA.16816.F32.BF16 R40, R12, R70, R44 ;  /* 0x000000460c28723c */ /* 0x000fe2000004182c */
[----:B------:R-:W2:Y:S01]  /*4370*/  LDSM.16.M88.4 R44, [R198+0x7800] ;  /* 0x00780000c62c783b */ /* 0x000ea20000000200 */
[----:B-----5:R-:W-:-:S04]  /*4380*/  FMUL.FTZ R0, R28, c[0x0][0x320] ;  /* 0x0000c8001c007a20 */ /* 0x020fc80000410000 */
[----:B------:R5:W2:Y:S02]  /*4390*/  MUFU.TANH R72, R0 ;  /* 0x0000000000487308 */ /* 0x000aa40000002400 */
[----:B-1----:R-:W-:Y:S01]  /*43a0*/  HMMA.16816.F32.BF16 R32, R8, R56, R24 ;  /* 0x000000380820723c */ /* 0x002fe20000041818 */
[----:B-----5:R-:W-:-:S05]  /*43b0*/  FMUL.FTZ R0, R29, c[0x0][0x320] ;  /* 0x0000c8001d007a20 */ /* 0x020fca0000410000 */
[----:B------:R1:W1:Y:S02]  /*43c0*/  MUFU.TANH R68, R0 ;  /* 0x0000000000447308 */ /* 0x0002640000002400 */
[----:B------:R-:W-:Y:S01]  /*43d0*/  HMMA.16816.F32.BF16 R24, R4, R54, R20 ;  /* 0x000000360418723c */ /* 0x000fe20000041814 */
[----:B-1----:R-:W-:-:S05]  /*43e0*/  FMUL.FTZ R0, R30, c[0x0][0x320] ;  /* 0x0000c8001e007a20 */ /* 0x002fca0000410000 */
[----:B------:R1:W1:Y:S02]  /*43f0*/  MUFU.TANH R69, R0 ;  /* 0x0000000000457308 */ /* 0x0002640000002400 */
[----:B------:R-:W-:Y:S01]  /*4400*/  HMMA.16816.F32.BF16 R16, R16, R74, R84 ;  /* 0x0000004a1010723c */ /* 0x000fe20000041854 */
[----:B-1----:R-:W-:-:S05]  /*4410*/  FMUL.FTZ R0, R31, c[0x0][0x320] ;  /* 0x0000c8001f007a20 */ /* 0x002fca0000410000 */
[----:B------:R1:W1:Y:S02]  /*4420*/  MUFU.TANH R56, R0 ;  /* 0x0000000000387308 */ /* 0x0002640000002400 */
[----:B--2---:R-:W-:Y:S01]  /*4430*/  HMMA.16816.F32.BF16 R20, R12, R60, R64 ;  /* 0x0000003c0c14723c */ /* 0x004fe20000041840 */
[----:B-1----:R-:W-:-:S05]  /*4440*/  FMUL.FTZ R0, R36, c[0x0][0x320] ;  /* 0x0000c80024007a20 */ /* 0x002fca0000410000 */
[----:B------:R1:W2:Y:S02]  /*4450*/  MUFU.TANH R55, R0 ;  /* 0x0000000000377308 */ /* 0x0002a40000002400 */
[----:B------:R-:W-:Y:S01]  /*4460*/  HMMA.16816.F32.BF16 R28, R8, R58, R40 ;  /* 0x0000003a081c723c */ /* 0x000fe20000041828 */
[----:B-1----:R-:W-:-:S05]  /*4470*/  FMUL.FTZ R0, R37, c[0x0][0x320] ;  /* 0x0000c80025007a20 */ /* 0x002fca0000410000 */
[----:B------:R1:W1:Y:S02]  /*4480*/  MUFU.TANH R54, R0 ;  /* 0x0000000000367308 */ /* 0x0002640000002400 */
[----:B---3--:R-:W-:Y:S01]  /*4490*/  HMMA.16816.F32.BF16 R32, R4, R48, R32 ;  /* 0x000000300420723c */ /* 0x008fe20000041820 */
[----:B-1----:R-:W-:-:S05]  /*44a0*/  FMUL.FTZ R0, R38, c[0x0][0x320] ;  /* 0x0000c80026007a20 */ /* 0x002fca0000410000 */
[----:B------:R1:W3:Y:S02]  /*44b0*/  MUFU.TANH R53, R0 ;  /* 0x0000000000357308 */ /* 0x0002e40000002400 */
[----:B------:R-:W-:Y:S01]  /*44c0*/  HMMA.16816.F32.BF16 R12, R12, R62, R16 ;  /* 0x0000003e0c0c723c */ /* 0x000fe20000041810 */
[----:B-1----:R-:W-:Y:S02]  /*44d0*/  FMUL.FTZ R0, R39, c[0x0][0x320] ;  /* 0x0000c80027007a20 */ /* 0x002fe40000410000 */
[----:B------:R-:W1:Y:S05]  /*44e0*/  LDSM.16.M88.4 R36, [R195+0x7800] ;  /* 0x00780000c324783b */ /* 0x000e6a0000000200 */
[----:B------:R-:W-:Y:S01]  /*44f0*/  HMMA.16816.F32.BF16 R16, R8, R44, R20 ;  /* 0x0000002c0810723c */ /* 0x000fe20000041814 */
[----:B------:R5:W1:Y:S01]  /*4500*/  MUFU.TANH R52, R0 ;  /* 0x0000000000347308 */ /* 0x000a620000002400 */
[----:B------:R-:W-:Y:S01]  /*4510*/  ISETP.GT.AND P0, PT, R96, R133, PT ;  /* 0x000000856000720c */ /* 0x000fe20003f04270 */
[----:B------:R-:W-:-:S04]  /*4520*/  DEPBAR.LE SB0, 0x0 ;  /* 0x000080000000791a */ /* 0x000fc80000000000 */
[----:B-----5:R-:W-:-:S04]  /*4530*/  FMUL.FTZ R0, R24, c[0x0][0x320] ;  /* 0x0000c80018007a20 */ /* 0x020fc80000410000 */
[----:B------:R5:W1:Y:S01]  /*4540*/  MUFU.TANH R43, R0 ;  /* 0x00000000002b7308 */ /* 0x000a620000002400 */
[----:B------:R-:W-:Y:S01]  /*4550*/  HMMA.16816.F32.BF16 R20, R4, R50, R28 ;  /* 0x000000320414723c */ /* 0x000fe2000004181c */
[----:B-----5:R-:W-:-:S06]  /*4560*/  FMUL.FTZ R0, R25, c[0x0][0x320] ;  /* 0x0000c80019007a20 */ /* 0x020fcc0000410000 */
[----:B------:R5:W1:Y:S02]  /*4570*/  MUFU.TANH R48, R0 ;  /* 0x0000000000307308 */ /* 0x000a640000002400 */
[----:B-----5:R-:W-:-:S06]  /*4580*/  FMUL.FTZ R0, R26, c[0x0][0x320] ;  /* 0x0000c8001a007a20 */ /* 0x020fcc0000410000 */
[----:B------:R5:W1:Y:S02]  /*4590*/  MUFU.TANH R42, R0 ;  /* 0x00000000002a7308 */ /* 0x000a640000002400 */
[----:B-----5:R-:W-:-:S06]  /*45a0*/  FMUL.FTZ R0, R27, c[0x0][0x320] ;  /* 0x0000c8001b007a20 */ /* 0x020fcc0000410000 */
[----:B------:R5:W1:Y:S01]  /*45b0*/  MUFU.TANH R41, R0 ;  /* 0x0000000000297308 */ /* 0x000a620000002400 */
[----:B------:R-:W-:Y:S01]  /*45c0*/  HMMA.16816.F32.BF16 R8, R8, R46, R12 ;  /* 0x0000002e0808723c */ /* 0x000fe2000004180c */
[----:B-----5:R-:W-:-:S06]  /*45d0*/  FMUL.FTZ R0, R32, c[0x0][0x320] ;  /* 0x0000c80020007a20 */ /* 0x020fcc0000410000 */
[----:B------:R5:W2:Y:S01]  /*45e0*/  MUFU.TANH R40, R0 ;  /* 0x0000000000287308 */ /* 0x000aa20000002400 */
[----:B-1----:R-:W-:Y:S01]  /*45f0*/  HMMA.16816.F32.BF16 R12, R4, R36, R16 ;  /* 0x00000024040c723c */ /* 0x002fe20000041810 */
[----:B-----5:R-:W-:-:S06]  /*4600*/  FMUL.FTZ R0, R33, c[0x0][0x320] ;  /* 0x0000c80021007a20 */ /* 0x020fcc0000410000 */
[----:B------:R1:W1:Y:S02]  /*4610*/  MUFU.TANH R32, R0 ;  /* 0x0000000000207308 */ /* 0x0002640000002400 */
[----:B-1----:R-:W-:-:S06]  /*4620*/  FMUL.FTZ R0, R34, c[0x0][0x320] ;  /* 0x0000c80022007a20 */ /* 0x002fcc0000410000 */
[----:B------:R1:W1:Y:S02]  /*4630*/  MUFU.TANH R34, R0 ;  /* 0x0000000000227308 */ /* 0x0002640000002400 */
[----:B-1----:R-:W-:-:S06]  /*4640*/  FMUL.FTZ R0, R35, c[0x0][0x320] ;  /* 0x0000c80023007a20 */ /* 0x002fcc0000410000 */
[----:B------:R1:W1:Y:S02]  /*4650*/  MUFU.TANH R33, R0 ;  /* 0x0000000000217308 */ /* 0x0002640000002400 */
[----:B-1----:R-:W-:-:S06]  /*4660*/  FMUL.FTZ R0, R20, c[0x0][0x320] ;  /* 0x0000c80014007a20 */ /* 0x002fcc0000410000 */
[----:B------:R1:W1:Y:S01]  /*4670*/  MUFU.TANH R28, R0 ;  /* 0x00000000001c7308 */ /* 0x0002620000002400 */
[----:B------:R-:W-:Y:S01]  /*4680*/  HMMA.16816.F32.BF16 R4, R4, R38, R8 ;  /* 0x000000260404723c */ /* 0x000fe20000041808 */
        /* <DEDUP_REMOVED lines=25> */
[----:B-1234-:R-:W-:Y:S01]  /*4820*/  IADD3 R0, R224, -0x2, RZ ;  /* 0xfffffffee0007810 */ /* 0x01efe20007ffe0ff */
[----:B------:R-:W-:Y:S01]  /*4830*/  IMAD.MOV.U32 R6, RZ, RZ, c[0x0][0x1e4] ;  /* 0x00007900ff067624 */ /* 0x000fe200078e00ff */
[----:B------:R-:W-:Y:S02]  /*4840*/  ISETP.NE.AND P3, PT, R99, RZ, PT ;  /* 0x000000ff6300720c */ /* 0x000fe40003f65270 */
[----:B------:R-:W-:Y:S01]  /*4850*/  SHF.R.S32.HI R2, RZ, 0x1f, R0 ;  /* 0x0000001fff027819 */ /* 0x000fe20000011400 */
[----:B------:R-:W-:Y:S01]  /*4860*/  IMAD.WIDE.U32 R4, R0, c[0x0][0x1e0], RZ ;  /* 0x0000780000047a25 */ /* 0x000fe200078e00ff */
[----:B------:R-:W-:-:S03]  /*4870*/  ISETP.NE.AND P4, PT, R98, RZ, PT ;  /* 0x000000ff6200720c */ /* 0x000fc60003f85270 */
        /* <DEDUP_REMOVED lines=21> */
.L_x_1254:
[----:B--234-:R-:W-:Y:S05]  /*49d0*/  BSYNC B0 ;  /* 0x0000000000007941 */ /* 0x01cfea0003800000 */
.L_x_1253:
[----:B-1----:R-:W2:Y:S04]  /*49e0*/  LDL R0, [R1+0x10] ;  /* 0x0000100001007983 */ /* 0x002ea80000100800 */
[----:B------:R-:W-:Y:S04]  /*49f0*/  LDSM.16.MT88.4 R44, [R194+0x800] ;  /* 0x00080000c22c783b */ /* 0x000fe80000004200 */
[----:B------:R-:W-:Y:S04]  /*4a00*/  LDSM.16.MT88.4 R36, [R197] ;  /* 0x00000000c524783b */ /* 0x000fe80000004200 */
[----:B------:R-:W-:Y:S04]  /*4a10*/  LDSM.16.MT88.4 R64, [R194+0x2800] ;  /* 0x00280000c240783b */ /* 0x000fe80000004200 */
[----:B------:R-:W0:Y:S01]  /*4a20*/  LDGDEPBAR ;  /* 0x00000000000079af */ /* 0x000e220000000000 */
[----:B--2---:R-:W-:-:S05]  /*4a30*/  IMAD.IADD R0, R97, 0x1, -R0 ;  /* 0x0000000161007824 */ /* 0x004fca00078e0a00 */
[C---:B------:R-:W-:Y:S02]  /*4a40*/  ISETP.GT.AND P1, PT, R0.reuse, RZ, PT ;  /* 0x000000ff0000720c */ /* 0x040fe40003f24270 */
[C---:B------:R-:W-:Y:S02]  /*4a50*/  ISETP.GT.AND P0, PT, R0.reuse, 0x1, PT ;  /* 0x000000010000780c */ /* 0x040fe40003f04270 */
[----:B------:R-:W-:Y:S02]  /*4a60*/  ISETP.GT.AND P6, PT, R0, 0x8, PT ;  /* 0x000000080000780c */ /* 0x000fe40003fc4270 */
[----:B------:R-:W-:Y:S02]  /*4a70*/  FSEL R5, R78, -INF , P1 ;  /* 0xff8000004e057808 */ /* 0x000fe40000800000 */
[----:B------:R-:W-:Y:S02]  /*4a80*/  FSEL R6, R77, -INF , P0 ;  /* 0xff8000004d067808 */ /* 0x000fe40000000000 */
[----:B------:R-:W-:-:S02]  /*4a90*/  ISETP.GT.AND P5, PT, R0, 0x9, PT ;  /* 0x000000090000780c */ /* 0x000fc40003fa4270 */
[----:B------:R-:W-:Y:S02]  /*4aa0*/  FSEL R7, R72, -INF , P6 ;  /* 0xff80000048077808 */ /* 0x000fe40003000000 */
        /* <DEDUP_REMOVED lines=18> */
[----:B------:R-:W-:Y:S01]  /*4bd0*/  FMNMX.FTZ R2, R11, R2, !PT ;  /* 0x000000020b027209 */ /* 0x000fe20007810000 */
[----:B------:R-:W-:Y:S01]  /*4be0*/  LDSM.16.MT88.4 R48, [R197+0x800] ;  /* 0x00080000c530783b */ /* 0x000fe20000004200 */
[----:B------:R-:W-:Y:S02]  /*4bf0*/  FSEL R13, R69, -INF , P6 ;  /* 0xff800000450d7808 */ /* 0x000fe40003000000 */
[----:B------:R-:W-:Y:S02]  /*4c00*/  ISETP.GT.AND P6, PT, R0, 0x21, PT ;  /* 0x000000210000780c */ /* 0x000fe40003fc4270 */
[----:B------:R-:W-:Y:S02]  /*4c10*/  FSEL R104, R40, -INF , P0 ;  /* 0xff80000028687808 */ /* 0x000fe40000000000 */
        /* <DEDUP_REMOVED lines=14> */
[----:B------:R-:W-:Y:S01]  /*4d00*/  LDSM.16.MT88.4 R52, [R196] ;  /* 0x00000000c434783b */ /* 0x000fe20000004200 */
        /* <DEDUP_REMOVED lines=9> */
[----:B------:R-:W-:Y:S01]  /*4da0*/  ISETP.GT.AND P1, PT, R0, 0x38, PT ;  /* 0x000000380000780c */ /* 0x000fe20003f24270 */
[----:B------:R-:W-:Y:S01]  /*4db0*/  LDSM.16.MT88.4 R40, [R196+0x800] ;  /* 0x00080000c428783b */ /* 0x000fe20000004200 */
[----:B------:R-:W-:Y:S02]  /*4dc0*/  FSEL R99, R22, -INF , P2 ;  /* 0xff80000016637808 */ /* 0x000fe40001000000 */
[----:B------:R-:W-:Y:S02]  /*4dd0*/  FMNMX.FTZ R2, R100, R2, !PT ;  /* 0x0000000264027209 */ /* 0x000fe40007810000 */
[----:B------:R-:W-:-:S02]  /*4de0*/  FSEL R105, R34, -INF , P0 ;  /* 0xff80000022697808 */ /* 0x000fc40000000000 */
[----:B------:R-:W-:Y:S02]  /*4df0*/  FMNMX.FTZ R3, R20, R3, !PT ;  /* 0x0000000314037209 */ /* 0x000fe40007810000 */
[----:B------:R-:W-:Y:S02]  /*4e00*/  ISETP.GT.AND P0, PT, R0, 0x39, PT ;  /* 0x000000390000780c */ /* 0x000fe40003f04270 */
[----:B------:R-:W-:Y:S02]  /*4e10*/  FSEL R95, R16, -INF , P1 ;  /* 0xff800000105f7808 */ /* 0x000fe40000800000 */
[----:B------:R-:W-:Y:S02]  /*4e20*/  FMNMX.FTZ R0, R99, R2, !PT ;  /* 0x0000000263007209 */ /* 0x000fe40007810000 */
        /* <DEDUP_REMOVED lines=9> */
[----:B------:R-:W-:Y:S01]  /*4ec0*/  FMNMX.FTZ R2, R98, R2, !PT ;  /* 0x0000000262027209 */ /* 0x000fe20007810000 */
[----:B------:R-:W-:Y:S01]  /*4ed0*/  LDSM.16.MT88.4 R32, [R193+0x800] ;  /* 0x00080000c120783b */ /* 0x000fe20000004200 */
[----:B------:R-:W-:Y:S02]  /*4ee0*/  FSEL R96, R30, -INF , P4 ;  /* 0xff8000001e607808 */ /* 0x000fe40002000000 */
[----:B------:R-:W-:Y:S02]  /*4ef0*/  FMNMX.FTZ R2, R97, R2, !PT ;  /* 0x0000000261027209 */ /* 0x000fe40007810000 */
[----:B------:R-:W-:Y:S02]  /*4f00*/  FSEL R94, R27, -INF , P3 ;  /* 0xff8000001b5e7808 */ /* 0x000fe40001800000 */
[----:B------:R-:W-:Y:S02]  /*4f10*/  FMNMX.FTZ R2, R96, R2, !PT ;  /* 0x0000000260027209 */ /* 0x000fe40007810000 */
[----:B------:R-:W-:-:S02]  /*4f20*/  FSEL R93, R26, -INF , P2 ;  /* 0xff8000001a5d7808 */ /* 0x000fc40001000000 */
[----:B------:R-:W-:Y:S02]  /*4f30*/  FMNMX.FTZ R2, R94, R2, !PT ;  /* 0x000000025e027209 */ /* 0x000fe40007810000 */
[----:B------:R-:W-:Y:S02]  /*4f40*/  FSEL R91, R25, -INF , P1 ;  /* 0xff800000195b7808 */ /* 0x000fe40000800000 */
[----:B------:R-:W-:Y:S02]  /*4f50*/  FMNMX.FTZ R2, R93, R2, !PT ;  /* 0x000000025d027209 */ /* 0x000fe40007810000 */
[----:B------:R-:W-:Y:S02]  /*4f60*/  FSEL R90, R24, -INF , P0 ;  /* 0xff800000185a7808 */ /* 0x000fe40000000000 */
[----:B------:R-:W-:Y:S02]  /*4f70*/  FMNMX.FTZ R2, R91, R2, !PT ;  /* 0x000000025b027209 */ /* 0x000fe40007810000 */
[----:B-1----:R-:W-:-:S02]  /*4f80*/  FMNMX.FTZ R0, R0, R3, !PT ;  /* 0x0000000300007209 */ /* 0x002fc40007810000 */
[----:B------:R-:W-:-:S03]  /*4f90*/  FMNMX.FTZ R2, R90, R2, !PT ;  /* 0x000000025a027209 */ /* 0x000fc60007810000 */
        /* <DEDUP_REMOVED lines=8> */
[----:B------:R-:W-:-:S04]  /*5020*/  FFMA.FTZ R3, R5, c[0x0][0x2d0], -R2 ;  /* 0x0000b40005037a23 */ /* 0x000fc80000010802 */
[----:B------:R2:W-:Y:S01]  /*5030*/  MUFU.EX2 R80, R3 ;  /* 0x0000000300507308 */ /* 0x0005e20000000800 */
[----:B-1----:R-:W-:Y:S01]  /*5040*/  FMNMX.FTZ R16, R0, R4, !PT ;  /* 0x0000000400107209 */ /* 0x002fe20007810000 */
[--C-:B------:R-:W-:Y:S02]  /*5050*/  FFMA.FTZ R0, R9, c[0x0][0x2d0], -R2.reuse ;  /* 0x0000b40009007a23 */ /* 0x100fe40000010802 */
[----:B--2---:R-:W-:Y:S01]  /*5060*/  FFMA.FTZ R3, R6, c[0x0][0x2d0], -R2 ;  /* 0x0000b40006037a23 */ /* 0x004fe20000010802 */
[----:B------:R-:W-:-:S03]  /*5070*/  FSETP.NEU.FTZ.AND P0, PT, R16, -INF , PT ;  /* 0xff8000001000780b */ /* 0x000fc60003f1d000 */
[----:B------:R1:W-:Y:S08]  /*5080*/  MUFU.EX2 R82, R0 ;  /* 0x0000000000527308 */ /* 0x0003f00000000800 */
[----:B------:R2:W3:Y:S01]  /*5090*/  MUFU.EX2 R79, R3 ;  /* 0x00000003004f7308 */ /* 0x0004e20000000800 */
[----:B-1----:R-:W-:-:S05]  /*50a0*/  FMUL.FTZ R0, R16, c[0x0][0x2d0] ;  /* 0x0000b40010007a20 */ /* 0x002fca0000410000 */
[----:B------:R-:W-:Y:S01]  /*50b0*/  FSEL R0, R0, RZ, P0 ;  /* 0x000000ff00007208 */ /* 0x000fe20000000000 */
[--C-:B--2---:R-:W-:Y:S02]  /*50c0*/  FFMA.FTZ R3, R7, c[0x0][0x2d0], -R2.reuse ;  /* 0x0000b40007037a23 */ /* 0x104fe40000010802 */
[----:B------:R-:W1:Y:S02]  /*50d0*/  LDSM.16.MT88.4 R4, [R193] ;  /* 0x00000000c104783b */ /* 0x000e640000004200 */
[----:B------:R2:W-:Y:S02]  /*50e0*/  MUFU.EX2 R81, R3 ;  /* 0x0000000300517308 */ /* 0x0005e40000000800 */
[----:B--2---:R-:W-:Y:S01]  /*50f0*/  FFMA.FTZ R3, R8, c[0x0][0x2d0], -R2 ;  /* 0x0000b40008037a23 */ /* 0x004fe20000010802 */
[----:B---3--:R-:W-:-:S05]  /*5100*/  F2FP.BF16.PACK_AB R8, R79, R80 ;  /* 0x000000504f08723e */ /* 0x008fca00000010ff */
[----:B------:R2:W3:Y:S02]  /*5110*/  MUFU.EX2 R83, R3 ;  /* 0x0000000300537308 */ /* 0x0004e40000000800 */
[----:B--2---:R-:W-:Y:S01]  /*5120*/  FFMA.FTZ R3, R10, c[0x0][0x2d0], -R2 ;  /* 0x0000b4000a037a23 */ /* 0x004fe20000010802 */
[----:B---3--:R-:W-:-:S05]  /*5130*/  F2FP.BF16.PACK_AB R10, R83, R81 ;  /* 0x00000051530a723e */ /* 0x008fca00000010ff */
[----:B------:R2:W-:Y:S02]  /*5140*/  MUFU.EX2 R84, R3 ;  /* 0x0000000300547308 */ /* 0x0005e40000000800 */
[----:B--2---:R-:W-:-:S06]  /*5150*/  FFMA.FTZ R3, R11, c[0x0][0x2d0], -R2 ;  /* 0x0000b4000b037a23 */ /* 0x004fcc0000010802 */
[----:B------:R2:W-:Y:S02]  /*5160*/  MUFU.EX2 R86, R3 ;  /* 0x0000000300567308 */ /* 0x0005e40000000800 */
[----:B--2---:R-:W-:-:S06]  /*5170*/  FFMA.FTZ R3, R12, c[0x0][0x2d0], -R0 ;  /* 0x0000b4000c037a23 */ /* 0x004fcc0000010800 */
[----:B------:R2:W-:Y:S02]  /*5180*/  MUFU.EX2 R77, R3 ;  /* 0x00000003004d7308 */ /* 0x0005e40000000800 */
[----:B--2---:R-:W-:-:S06]  /*5190*/  FFMA.FTZ R3, R14, c[0x0][0x2d0], -R0 ;  /* 0x0000b4000e037a23 */ /* 0x004fcc0000010800 */
[----:B------:R2:W3:Y:S02]  /*51a0*/  MUFU.EX2 R76, R3 ;  /* 0x00000003004c7308 */ /* 0x0004e40000000800 */
[--C-:B--2---:R-:W-:Y:S01]  /*51b0*/  FFMA.FTZ R3, R13, c[0x0][0x2d0], -R0.reuse ;  /* 0x0000b4000d037a23 */ /* 0x104fe20000010800 */
[----:B---3--:R-:W-:Y:S01]  /*51c0*/  F2FP.BF16.PACK_AB R9, R76, R77 ;  /* 0x0000004d4c09723e */ /* 0x008fe200000010ff */
[----:B------:R-:W2:Y:S04]  /*51d0*/  LDSM.16.MT88.4 R12, [R194] ;  /* 0x00000000c20c783b */ /* 0x000ea80000004200 */
[----:B------:R3:W-:Y:S02]  /*51e0*/  MUFU.EX2 R78, R3 ;  /* 0x00000003004e7308 */ /* 0x0007e40000000800 */
[----:B---3--:R-:W-:-:S06]  /*51f0*/  FFMA.FTZ R3, R18, c[0x0][0x2d0], -R0 ;  /* 0x0000b40012037a23 */ /* 0x008fcc0000010800 */
[----:B------:R3:W4:Y:S02]  /*5200*/  MUFU.EX2 R18, R3 ;  /* 0x0000000300127308 */ /* 0x0007240000000800 */
[----:B---3--:R-:W-:Y:S01]  /*5210*/  FFMA.FTZ R3, R17, c[0x0][0x2d0], -R2 ;  /* 0x0000b40011037a23 */ /* 0x008fe20000010802 */
[----:B----4-:R-:W-:-:S05]  /*5220*/  F2FP.BF16.PACK_AB R11, R18, R78 ;  /* 0x0000004e120b723e */ /* 0x010fca00000010ff */
[----:B------:R3:W-:Y:S02]  /*5230*/  MUFU.EX2 R87, R3 ;  /* 0x0000000300577308 */ /* 0x0007e40000000800 */
[----:B-1----:R-:W-:Y:S01]  /*5240*/  HMMA.16816.F32.BF16 R24, R8, R4, RZ ;  /* 0x000000040818723c */ /* 0x002fe200000418ff */
[----:B---3--:R-:W-:-:S05]  /*5250*/  FFMA.FTZ R3, R19, c[0x0][0x2d0], -R0 ;  /* 0x0000b40013037a23 */ /* 0x008fca0000010800 */
[----:B------:R1:W-:Y:S02]  /*5260*/  MUFU.EX2 R19, R3 ;  /* 0x0000000300137308 */ /* 0x0003e40000000800 */
[----:B-1----:R-:W-:-:S06]  /*5270*/  FFMA.FTZ R3, R20, c[0x0][0x2d0], -R0 ;  /* 0x0000b40014037a23 */ /* 0x002fcc0000010800 */
[----:B------:R1:W3:Y:S02]  /*5280*/  MUFU.EX2 R85, R3 ;  /* 0x0000000300557308 */ /* 0x0002e40000000800 */
[----:B-1----:R-:W-:Y:S02]  /*5290*/  FFMA.FTZ R3, R21, c[0x0][0x2d0], -R0 ;  /* 0x0000b40015037a23 */ /* 0x002fe40000010800 */
[C---:B------:R-:W-:Y:S04]  /*52a0*/  HMMA.16816.F32.BF16 R20, R8.reuse, R6, RZ ;  /* 0x000000060814723c */ /* 0x040fe800000418ff */
[----:B------:R1:W-:Y:S04]  /*52b0*/  MUFU.EX2 R89, R3 ;  /* 0x0000000300597308 */ /* 0x0003e80000000800 */
[----:B--2---:R-:W-:Y:S07]  /*52c0*/  HMMA.16816.F32.BF16 R4, R8, R12, RZ ;  /* 0x0000000c0804723c */ /* 0x004fee00000418ff */
[----:B------:R-:W-:-:S02]  /*52d0*/  F2FP.BF16.PACK_AB R12, R84, R82 ;  /* 0x00000052540c723e */ /* 0x000fc400000010ff */
[----:B---3--:R-:W-:Y:S01]  /*52e0*/  F2FP.BF16.PACK_AB R13, R85, R19 ;  /* 0x00000013550d723e */ /* 0x008fe200000010ff */
[----:B-1----:R-:W-:Y:S02]  /*52f0*/  FFMA.FTZ R3, R28, c[0x0][0x2d0], -R0 ;  /* 0x0000b4001c037a23 */ /* 0x002fe40000010800 */
[----:B------:R-:W-:Y:S02]  /*5300*/  HMMA.16816.F32.BF16 R28, R8, R14, RZ ;  /* 0x0000000e081c723c */ /* 0x000fe400000418ff */
[----:B------:R-:W1:Y:S05]  /*5310*/  MUFU.EX2 R88, R3 ;  /* 0x0000000300587308 */ /* 0x000e6a0000000800 */
[----:B------:R-:W-:-:S02]  /*5320*/  F2FP.BF16.PACK_AB R14, R87, R86 ;  /* 0x00000056570e723e */ /* 0x000fc400000010ff */
[----:B-1----:R-:W-:Y:S11]  /*5330*/  F2FP.BF16.PACK_AB R15, R88, R89 ;  /* 0x00000059580f723e */ /* 0x002ff600000010ff */
[----:B------:R-:W-:Y:S04]  /*5340*/  @!UPT UIADD3 URZ, URZ, URZ, URZ ;  /* 0x0000003f3f3ff290 */ /* 0x000fe8000fffe03f */
[C---:B------:R-:W-:Y:S08]  /*5350*/  HMMA.16816.F32.BF16 R28, R12.reuse, R46, R28 ;  /* 0x0000002e0c1c723c */ /* 0x040ff0000004181c */
[----:B------:R-:W-:Y:S08]  /*5360*/  HMMA.16816.F32.BF16 R60, R12, R34, R20 ;  /* 0x000000220c3c723c */ /* 0x000ff00000041814 */
[----:B------:R-:W-:Y:S08]  /*5370*/  HMMA.16816.F32.BF16 R20, R8, R38, RZ ;  /* 0x000000260814723c */ /* 0x000ff000000418ff */
[----:B------:R-:W-:Y:S01]  /*5380*/  HMMA.16816.F32.BF16 R136, R12, R32, R24 ;  /* 0x000000200c88723c */ /* 0x000fe20000041818 */
[----:B------:R-:W-:-:S02]  /*5390*/  IMAD.MOV.U32 R111, RZ, RZ, R28 ;  /* 0x000000ffff6f7224 */ /* 0x000fc400078e001c */
[----:B------:R-:W-:Y:S02]  /*53a0*/  IMAD.MOV.U32 R110, RZ, RZ, R29 ;  /* 0x000000ffff6e7224 */ /* 0x000fe400078e001d */
[----:B------:R-:W-:Y:S02]  /*53b0*/  IMAD.MOV.U32 R109, RZ, RZ, R30 ;  /* 0x000000ffff6d7224 */ /* 0x000fe400078e001e */
[----:B------:R-:W-:Y:S01]  /*53c0*/  IMAD.MOV.U32 R108, RZ, RZ, R31 ;  /* 0x000000ffff6c7224 */ /* 0x000fe200078e001f */
[----:B------:R-:W-:Y:S01]  /*53d0*/  HMMA.16816.F32.BF16 R24, R8, R36, RZ ;  /* 0x000000240818723c */ /* 0x000fe200000418ff */
[----:B------:R-:W1:Y:S01]  /*53e0*/  LDSM.16.MT88.4 R28, [R193+0x2000] ;  /* 0x00200000c11c783b */ /* 0x000e620000004200 */
[----:B------:R-:W-:Y:S02]  /*53f0*/  IMAD.MOV.U32 R107, RZ, RZ, R60 ;  /* 0x000000ffff6b7224 */ /* 0x000fe400078e003c */
[----:B------:R-:W-:Y:S01]  /*5400*/  IMAD.MOV.U32 R106, RZ, RZ, R61 ;  /* 0x000000ffff6a7224 */ /* 0x000fe200078e003d */
[----:B------:R-:W-:Y:S01]  /*5410*/  LDSM.16.MT88.4 R36, [R197+0x2000] ;  /* 0x00200000c524783b */ /* 0x000fe20000004200 */
[----:B------:R-:W-:-:S02]  /*5420*/  IMAD.MOV.U32 R17, RZ, RZ, R62 ;  /* 0x000000ffff117224 */ /* 0x000fc400078e003e */
[C---:B------:R-:W-:Y:S01]  /*5430*/  HMMA.16816.F32.BF16 R20, R12.reuse, R50, R20 ;  /* 0x000000320c14723c */ /* 0x040fe20000041814 */
[----:B------:R-:W-:Y:S02]  /*5440*/  IMAD.MOV.U32 R3, RZ, RZ, R63 ;  /* 0x000000ffff037224 */ /* 0x000fe400078e003f */
[----:B------:R-:W-:Y:S05]  /*5450*/  LDSM.16.MT88.4 R60, [R197+0x2800] ;  /* 0x00280000c53c783b */ /* 0x000fea0000004200 */
[C---:B------:R-:W-:Y:S01]  /*5460*/  HMMA.16816.F32.BF16 R144, R12.reuse, R44, R4 ;  /* 0x0000002c0c90723c */ /* 0x040fe20000041804 */
[----:B------:R-:W2:Y:S07]  /*5470*/  LDSM.16.MT88.4 R44, [R194+0x2000] ;  /* 0x00200000c22c783b */ /* 0x000eae0000004200 */
[----:B------:R-:W-:Y:S01]  /*5480*/  HMMA.16816.F32.BF16 R152, R12, R48, R24 ;  /* 0x000000300c98723c */ /* 0x000fe20000041818 */
[----:B------:R-:W3:Y:S07]  /*5490*/  LDSM.16.MT88.4 R48, [R193+0x2800] ;  /* 0x00280000c130783b */ /* 0x000eee0000004200 */
[----:B------:R-:W-:Y:S01]  /*54a0*/  HMMA.16816.F32.BF16 R32, R8, R54, RZ ;  /* 0x000000360820723c */ /* 0x000fe200000418ff */
[----:B------:R-:W-:-:S02]  /*54b0*/  IMAD.MOV.U32 R115, RZ, RZ, R20 ;  /* 0x000000ffff737224 */ /* 0x000fc400078e0014 */
[----:B------:R-:W-:Y:S02]  /*54c0*/  IMAD.MOV.U32 R114, RZ, RZ, R21 ;  /* 0x000000ffff727224 */ /* 0x000fe400078e0015 */
[----:B------:R-:W-:Y:S02]  /*54d0*/  IMAD.MOV.U32 R113, RZ, RZ, R22 ;  /* 0x000000ffff717224 */ /* 0x000fe400078e0016 */
[----:B------:R-:W-:Y:S01]  /*54e0*/  IMAD.MOV.U32 R112, RZ, RZ, R23 ;  /* 0x000000ffff707224 */ /* 0x000fe200078e0017 */
[C---:B------:R-:W-:Y:S01]  /*54f0*/  HMMA.16816.F32.BF16 R4, R8.reuse, R52, RZ ;  /* 0x000000340804723c */ /* 0x040fe200000418ff */
[----:B------:R-:W-:Y:S07]  /*5500*/  LDSM.16.MT88.4 R52, [R194+0x4000] ;  /* 0x00400000c234783b */ /* 0x000fee0000004200 */
[----:B-1----:R-:W-:Y:S08]  /*5510*/  HMMA.16816.F32.BF16 R20, R8, R30, RZ ;  /* 0x0000001e0814723c */ /* 0x002ff000000418ff */
[C---:B------:R-:W-:Y:S08]  /*5520*/  HMMA.16816.F32.BF16 R68, R12.reuse, R42, R32 ;  /* 0x0000002a0c44723c */ /* 0x040ff00000041820 */
[----:B------:R-:W-:Y:S08]  /*5530*/  HMMA.16816.F32.BF16 R160, R12, R40, R4 ;  /* 0x000000280ca0723c */ /* 0x000ff00000041804 */
[C---:B------:R-:W-:Y:S08]  /*5540*/  HMMA.16816.F32.BF16 R24, R8.reuse, R28, RZ ;  /* 0x0000001c0818723c */ /* 0x040ff000000418ff */
[----:B--2---:R-:W-:Y:S01]  /*5550*/  HMMA.16816.F32.BF16 R4, R8, R44, RZ ;  /* 0x0000002c0804723c */ /* 0x004fe200000418ff */
[----:B------:R-:W-:-:S02]  /*5560*/  IMAD.MOV.U32 R119, RZ, RZ, R68 ;  /* 0x000000ffff777224 */ /* 0x000fc400078e0044 */
[----:B------:R-:W-:Y:S02]  /*5570*/  IMAD.MOV.U32 R118, RZ, RZ, R69 ;  /* 0x000000ffff767224 */ /* 0x000fe400078e0045 */
[----:B------:R-:W-:Y:S02]  /*5580*/  IMAD.MOV.U32 R117, RZ, RZ, R70 ;  /* 0x000000ffff757224 */ /* 0x000fe400078e0046 */
[----:B------:R-:W-:Y:S01]  /*5590*/  IMAD.MOV.U32 R116, RZ, RZ, R71 ;  /* 0x000000ffff747224 */ /* 0x000fe200078e0047 */
[----:B---3--:R-:W-:Y:S01]  /*55a0*/  HMMA.16816.F32.BF16 R20, R12, R50, R20 ;  /* 0x000000320c14723c */ /* 0x008fe20000041814 */
[----:B------:R-:W-:Y:S07]  /*55b0*/  LDSM.16.MT88.4 R68, [R193+0x4800] ;  /* 0x00480000c144783b */ /* 0x000fee0000004200 */
[C---:B------:R-:W-:Y:S01]  /*55c0*/  HMMA.16816.F32.BF16 R40, R8.reuse, R46, RZ ;  /* 0x0000002e0828723c */ /* 0x040fe200000418ff */
[----:B------:R-:W1:Y:S07]  /*55d0*/  LDSM.16.MT88.4 R44, [R196+0x2800] ;  /* 0x00280000c42c783b */ /* 0x000e6e0000004200 */
[----:B------:R-:W-:Y:S08]  /*55e0*/  HMMA.16816.F32.BF16 R32, R8, R36, RZ ;  /* 0x000000240820723c */ /* 0x000ff000000418ff */
[----:B------:R-:W-:Y:S01]  /*55f0*/  HMMA.16816.F32.BF16 R244, R12, R48, R24 ;  /* 0x000000300cf4723c */ /* 0x000fe20000041818 */
[----:B------:R-:W-:Y:S01]  /*5600*/  IMAD.MOV.U32 R37, RZ, RZ, R22 ;  /* 0x000000ffff257224 */ /* 0x000fe200078e0016 */
[----:B------:R-:W-:-:S05]  /*5610*/  MOV R36, R23 ;  /* 0x0000001700247202 */ /* 0x000fca0000000f00 */
[----:B------:R-:W-:Y:S01]  /*5620*/  IMAD.MOV.U32 R49, RZ, RZ, R20 ;  /* 0x000000ffff317224 */ /* 0x000fe200078e0014 */
[----:B------:R-:W-:Y:S01]  /*5630*/  HMMA.16816.F32.BF16 R240, R12, R64, R4 ;  /* 0x000000400cf0723c */ /* 0x000fe20000041804 */
[----:B------:R-:W-:-:S07]  /*5640*/  IMAD.MOV.U32 R48, RZ, RZ, R21 ;  /* 0x000000ffff307224 */ /* 0x000fce00078e0015 */
[C---:B------:R-:W-:Y:S07]  /*5650*/  HMMA.16816.F32.BF16 R20, R8.reuse, R58, RZ ;  /* 0x0000003a0814723c */ /* 0x040fee00000418ff */
[----:B------:R-:W-:Y:S01]  /*5660*/  IMAD.MOV.U32 R58, RZ, RZ, R37 ;  /* 0x000000ffff3a7224 */ /* 0x000fe200078e0025 */
[----:B------:R-:W-:Y:S01]  /*5670*/  HMMA.16816.F32.BF16 R4, R8, R72, RZ ;  /* 0x000000480804723c */ /* 0x000fe200000418ff */
[----:B------:R-:W-:-:S06]  /*5680*/  IMAD.MOV.U32 R59, RZ, RZ, R36 ;  /* 0x000000ffff3b7224 */ /* 0x000fcc00078e0024 */
[----:B------:R-:W-:Y:S01]  /*5690*/  IMAD.MOV.U32 R72, RZ, RZ, R111 ;  /* 0x000000ffff487224 */ /* 0x000fe200078e006f */
[----:B------:R-:W-:Y:S01]  /*56a0*/  HMMA.16816.F32.BF16 R28, R8, R38, RZ ;  /* 0x00000026081c723c */ /* 0x000fe200000418ff */
[----:B------:R-:W2:Y:S01]  /*56b0*/  LDSM.16.MT88.4 R36, [R194+0x4800] ;  /* 0x00480000c224783b */ /* 0x000ea20000004200 */
[----:B------:R-:W-:-:S06]  /*56c0*/  IMAD.MOV.U32 R73, RZ, RZ, R110 ;  /* 0x000000ffff497224 */ /* 0x000fcc00078e006e */
[C---:B------:R-:W-:Y:S01]  /*56d0*/  HMMA.16816.F32.BF16 R184, R12.reuse, R60, R32 ;  /* 0x0000003c0cb8723c */ /* 0x040fe20000041820 */
[----:B------:R-:W3:Y:S06]  /*56e0*/  LDSM.16.MT88.4 R32, [R197+0x4000] ;  /* 0x00400000c520783b */ /* 0x000eec0000004200 */
[----:B------:R-:W-:Y:S01]  /*56f0*/  IMAD.MOV.U32 R60, RZ, RZ, R119 ;  /* 0x000000ffff3c7224 */ /* 0x000fe200078e0077 */
[----:B-1----:R-:W-:Y:S01]  /*5700*/  HMMA.16816.F32.BF16 R188, R12, R46, R20 ;  /* 0x0000002e0cbc723c */ /* 0x002fe20000041814 */
[----:B------:R-:W-:-:S06]  /*5710*/  IMAD.MOV.U32 R61, RZ, RZ, R118 ;  /* 0x000000ffff3d7224 */ /* 0x000fcc00078e0076 */
[----:B------:R-:W-:Y:S01]  /*5720*/  MOV R46, R113 ;  /* 0x00000071002e7202 */ /* 0x000fe20000000f00 */
[----:B------:R-:W-:Y:S01]  /*5730*/  HMMA.16816.F32.BF16 R176, R12, R68, R4 ;  /* 0x000000440cb0723c */ /* 0x000fe20000041804 */
[----:B------:R-:W-:-:S07]  /*5740*/  IMAD.MOV.U32 R47, RZ, RZ, R112 ;  /* 0x000000ffff2f7224 */ /* 0x000fce00078e0070 */
[----:B------:R-:W-:Y:S07]  /*5750*/  HMMA.16816.F32.BF16 R24, R8, R56, RZ ;  /* 0x000000380818723c */ /* 0x000fee00000418ff */
[----:B------:R-:W-:Y:S01]  /*5760*/  IMAD.MOV.U32 R56, RZ, RZ, R49 ;  /* 0x000000ffff387224 */ /* 0x000fe200078e0031 */
[----:B------:R-:W-:Y:S01]  /*5770*/  HMMA.16816.F32.BF16 R236, R12, R66, R40 ;  /* 0x000000420cec723c */ /* 0x000fe20000041828 */
[----:B------:R-:W1:Y:S01]  /*5780*/  LDSM.16.MT88.4 R40, [R196+0x4000] ;  /* 0x00400000c428783b */ /* 0x000e620000004200 */
[----:B------:R-:W-:-:S06]  /*5790*/  IMAD.MOV.U32 R57, RZ, RZ, R48 ;  /* 0x000000ffff397224 */ /* 0x000fcc00078e0030 */
[C---:B------:R-:W-:Y:S07]  /*57a0*/  HMMA.16816.F32.BF16 R20, R8.reuse, R52, RZ ;  /* 0x000000340814723c */ /* 0x040fee00000418ff */
[----:B------:R-:W-:Y:S01]  /*57b0*/  IMAD.MOV.U32 R52, RZ, RZ, R107 ;  /* 0x000000ffff347224 */ /* 0x000fe200078e006b */
[----:B------:R-:W-:Y:S01]  /*57c0*/  HMMA.16816.F32.BF16 R4, R8, R54, RZ ;  /* 0x000000360804723c */ /* 0x000fe200000418ff */
[----:B------:R-:W-:-:S06]  /*57d0*/  IMAD.MOV.U32 R53, RZ, RZ, R106 ;  /* 0x000000ffff357224 */ /* 0x000fcc00078e006a */
[----:B------:R-:W-:Y:S01]  /*57e0*/  IMAD.MOV.U32 R54, RZ, RZ, R17 ;  /* 0x000000ffff367224 */ /* 0x000fe200078e0011 */
[C---:B------:R-:W-:Y:S01]  /*57f0*/  HMMA.16816.F32.BF16 R220, R12.reuse, R62, R28 ;  /* 0x0000003e0cdc723c */ /* 0x040fe2000004181c */
[----:B------:R-:W4:Y:S01]  /*5800*/  LDSM.16.MT88.4 R28, [R197+0x4800] ;  /* 0x00480000c51c783b */ /* 0x000f220000004200 */
[----:B------:R-:W-:Y:S02]  /*5810*/  FADD.FTZ R17, R77, R76 ;  /* 0x0000004c4d117221 */ /* 0x000fe40000010000 */
[----:B------:R-:W-:Y:S02]  /*5820*/  IMAD.MOV.U32 R55, RZ, RZ, R3 ;  /* 0x000000ffff377224 */ /* 0x000fe400078e0003 */
[----:B------:R-:W-:Y:S02]  /*5830*/  FADD.FTZ R3, R80, R79 ;  /* 0x0000004f50037221 */ /* 0x000fe40000010000 */
[----:B------:R-:W-:Y:S01]  /*5840*/  HMMA.16816.F32.BF16 R180, R12, R44, R24 ;  /* 0x0000002c0cb4723c */ /* 0x000fe20000041818 */
[----:B------:R-:W-:-:S02]  /*5850*/  IMAD.MOV.U32 R62, RZ, RZ, R117 ;  /* 0x000000ffff3e7224 */ /* 0x000fc400078e0075 */
[----:B------:R-:W-:Y:S02]  /*5860*/  IMAD.MOV.U32 R63, RZ, RZ, R116 ;  /* 0x000000ffff3f7224 */ /* 0x000fe400078e0074 */
[----:B------:R-:W-:Y:S02]  /*5870*/  FADD.FTZ R3, R81, R3 ;  /* 0x0000000351037221 */ /* 0x000fe40000010000 */
[----:B------:R-:W-:Y:S01]  /*5880*/  IMAD.MOV.U32 R44, RZ, RZ, R115 ;  /* 0x000000ffff2c7224 */ /* 0x000fe200078e0073 */
[----:B--2---:R-:W-:Y:S01]  /*5890*/  HMMA.16816.F32.BF16 R148, R12, R36, R20 ;  /* 0x000000240c94723c */ /* 0x004fe20000041814 */
[----:B------:R-:W-:Y:S02]  /*58a0*/  IMAD.MOV.U32 R45, RZ, RZ, R114 ;  /* 0x000000ffff2d7224 */ /* 0x000fe400078e0072 */
[----:B------:R-:W-:-:S04]  /*58b0*/  FADD.FTZ R3, R83, R3 ;  /* 0x0000000353037221 */ /* 0x000fc80000010000 */
[----:B------:R-:W-:Y:S01]  /*58c0*/  FADD.FTZ R3, R82, R3 ;  /* 0x0000000352037221 */ /* 0x000fe20000010000 */
[----:B------:R-:W-:Y:S01]  /*58d0*/  HMMA.16816.F32.BF16 R156, R12, R38, R4 ;  /* 0x000000260c9c723c */ /* 0x000fe20000041804 */
[----:B------:R-:W2:Y:S02]  /*58e0*/  LDSM.16.MT88.4 R36, [R196+0x4800] ;  /* 0x00480000c424783b */ /* 0x000ea40000004200 */
[----:B------:R-:W-:-:S05]  /*58f0*/  FADD.FTZ R3, R84, R3 ;  /* 0x0000000354037221 */ /* 0x000fca0000010000 */
[C---:B------:R-:W-:Y:S07]  /*5900*/  HMMA.16816.F32.BF16 R24, R8.reuse, R74, RZ ;  /* 0x0000004a0818723c */ /* 0x040fee00000418ff */
[----:B------:R-:W-:Y:S01]  /*5910*/  IMAD.MOV.U32 R74, RZ, RZ, R109 ;  /* 0x000000ffff4a7224 */ /* 0x000fe200078e006d */
[----:B---3--:R-:W-:Y:S01]  /*5920*/  HMMA.16816.F32.BF16 R20, R8, R34, RZ ;  /* 0x000000220814723c */ /* 0x008fe200000418ff */
[----:B------:R-:W-:-:S06]  /*5930*/  IMAD.MOV.U32 R75, RZ, RZ, R108 ;  /* 0x000000ffff4b7224 */ /* 0x000fcc00078e006c */
[--C-:B------:R-:W-:Y:S01]  /*5940*/  FFMA.FTZ R35, R95, c[0x0][0x2d0], -R2.reuse ;  /* 0x0000b4005f237a23 */ /* 0x100fe20000010802 */
[----:B-1----:R-:W-:Y:S01]  /*5950*/  HMMA.16816.F32.BF16 R4, R8, R40, RZ ;  /* 0x000000280804723c */ /* 0x002fe200000418ff */
[----:B------:R-:W-:-:S06]  /*5960*/  FFMA.FTZ R34, R92, c[0x0][0x2d0], -R2 ;  /* 0x0000b4005c227a23 */ /* 0x000fcc0000010802 */
[--C-:B------:R-:W-:Y:S01]  /*5970*/  FFMA.FTZ R40, R94, c[0x0][0x2d0], -R0.reuse ;  /* 0x0000b4005e287a23 */ /* 0x100fe20000010800 */
[----:B------:R-:W-:Y:S01]  /*5980*/  HMMA.16816.F32.BF16 R164, R12, R70, R24 ;  /* 0x000000460ca4723c */ /* 0x000fe20000041818 */
[----:B------:R-:W-:-:S07]  /*5990*/  FFMA.FTZ R41, R93, c[0x0][0x2d0], -R0 ;  /* 0x0000b4005d297a23 */ /* 0x000fce0000010800 */
[----:B------:R-:W-:Y:S07]  /*59a0*/  HMMA.16816.F32.BF16 R24, R8, R32, RZ ;  /* 0x000000200818723c */ /* 0x000fee00000418ff */
[--C-:B------:R-:W-:Y:S01]  /*59b0*/  FFMA.FTZ R32, R100, c[0x0][0x2d0], -R2.reuse ;  /* 0x0000b40064207a23 */ /* 0x100fe20000010802 */
[----:B----4-:R-:W-:Y:S01]  /*59c0*/  HMMA.16816.F32.BF16 R140, R12, R30, R20 ;  /* 0x0000001e0c8c723c */ /* 0x010fe20000041814 */
[----:B------:R-:W1:Y:S01]  /*59d0*/  LDSM.16.MT88.4 R20, [R193+0x6000] ;  /* 0x00600000c114783b */ /* 0x000e620000004200 */
[----:B------:R-:W-:-:S06]  /*59e0*/  FFMA.FTZ R33, R99, c[0x0][0x2d0], -R2 ;  /* 0x0000b40063217a23 */ /* 0x000fcc0000010802 */
[----:B--2---:R-:W-:Y:S07]  /*59f0*/  HMMA.16816.F32.BF16 R112, R12, R36, R4 ;  /* 0x000000240c70723c */ /* 0x004fee0000041804 */
[--C-:B------:R-:W-:Y:S01]  /*5a00*/  FFMA.FTZ R36, R98, c[0x0][0x2d0], -R0.reuse ;  /* 0x0000b40062247a23 */ /* 0x100fe20000010800 */
[----:B------:R-:W-:Y:S07]  /*5a10*/  HMMA.16816.F32.BF16 R4, R8, R42, RZ ;  /* 0x0000002a0804723c */ /* 0x000fee00000418ff */
[--C-:B------:R-:W-:Y:S01]  /*5a20*/  FFMA.FTZ R42, R91, c[0x0][0x2d0], -R0.reuse ;  /* 0x0000b4005b2a7a23 */ /* 0x100fe20000010800 */
[----:B------:R-:W-:Y:S01]  /*5a30*/  HMMA.16816.F32.BF16 R108, R12, R28, R24 ;  /* 0x0000001c0c6c723c */ /* 0x000fe20000041818 */
[----:B------:R-:W2:Y:S01]  /*5a40*/  LDSM.16.MT88.4 R28, [R193+0x6800] ;  /* 0x00680000c11c783b */ /* 0x000ea20000004200 */
[----:B------:R-:W-:-:S03]  /*5a50*/  FFMA.FTZ R43, R90, c[0x0][0x2d0], -R0 ;  /* 0x0000b4005a2b7a23 */ /* 0x000fc60000010800 */
[----:B------:R-:W3:Y:S11]  /*5a60*/  LDSM.16.MT88.4 R24, [R194+0x6000] ;  /* 0x00600000c218783b */ /* 0x000ef60000004200 */
[----:B------:R-:W-:Y:S07]  /*5a70*/  HMMA.16816.F32.BF16 R116, R12, R38, R4 ;  /* 0x000000260c74723c */ /* 0x000fee0000041804 */
[--C-:B------:R-:W-:Y:S01]  /*5a80*/  FFMA.FTZ R38, R97, c[0x0][0x2d0], -R0.reuse ;  /* 0x0000b40061267a23 */ /* 0x100fe20000010800 */
[----:B-1----:R-:W-:Y:S01]  /*5a90*/  HMMA.16816.F32.BF16 R4, R8, R20, RZ ;  /* 0x000000140804723c */ /* 0x002fe200000418ff */
[----:B------:R-:W-:Y:S11]  /*5aa0*/  FFMA.FTZ R39, R96, c[0x0][0x2d0], -R0 ;  /* 0x0000b40060277a23 */ /* 0x000ff60000010800 */
[----:B------:R-:W-:Y:S11]  /*5ab0*/  @!UPT UIADD3 URZ, URZ, URZ, URZ ;  /* 0x0000003f3f3ff290 */ /* 0x000ff6000fffe03f */
[----:B------:R-:W-:Y:S01]  /*5ac0*/  @!UPT UIADD3 URZ, URZ, URZ, URZ ;  /* 0x0000003f3f3ff290 */ /* 0x000fe2000fffe03f */
[----:B--2---:R-:W-:Y:S07]  /*5ad0*/  HMMA.16816.F32.BF16 R120, R12, R28, R4 ;  /* 0x0000001c0c78723c */ /* 0x004fee0000041804 */
[----:B------:R-:W-:-:S04]  /*5ae0*/  FADD.FTZ R4, R78, R17 ;  /* 0x000000114e047221 */ /* 0x000fc80000010000 */
[----:B------:R-:W-:Y:S02]  /*5af0*/  FADD.FTZ R17, R18, R4 ;  /* 0x0000000412117221 */ /* 0x000fe40000010000 */
[----:B------:R-:W-:Y:S01]  /*5b00*/  HMMA.16816.F32.BF16 R4, R8, R22, RZ ;  /* 0x000000160804723c */ /* 0x000fe200000418ff */
[----:B------:R-:W1:Y:S01]  /*5b10*/  LDSM.16.MT88.4 R20, [R194+0x6800] ;  /* 0x00680000c214783b */ /* 0x000e620000004200 */
[----:B------:R-:W-:Y:S02]  /*5b20*/  FFMA.FTZ R18, R102, c[0x0][0x2d0], -R2 ;  /* 0x0000b40066127a23 */ /* 0x000fe40000010802 */
[----:B------:R-:W-:Y:S02]  /*5b30*/  FADD.FTZ R17, R19, R17 ;  /* 0x0000001113117221 */ /* 0x000fe40000010000 */
[----:B------:R-:W-:-:S06]  /*5b40*/  FFMA.FTZ R19, R105, c[0x0][0x2d0], -R0 ;  /* 0x0000b40069137a23 */ /* 0x000fcc0000010800 */
[----:B------:R-:W-:Y:S11]  /*5b50*/  MUFU.EX2 R19, R19 ;  /* 0x0000001300137308 */ /* 0x000ff60000000800 */
[----:B------:R-:W-:Y:S01]  /*5b60*/  @!UPT UIADD3 URZ, URZ, URZ, URZ ;  /* 0x0000003f3f3ff290 */ /* 0x000fe2000fffe03f */
[----:B------:R-:W-:Y:S01]  /*5b70*/  HMMA.16816.F32.BF16 R172, R12, R30, R4 ;  /* 0x0000001e0cac723c */ /* 0x000fe20000041804 */
[----:B------:R-:W2:Y:S07]  /*5b80*/  LDSM.16.MT88.4 R28, [R197+0x6000] ;  /* 0x00600000c51c783b */ /* 0x000eae0000004200 */
[----:B---3--:R-:W-:Y:S11]  /*5b90*/  HMMA.16816.F32.BF16 R4, R8, R24, RZ ;  /* 0x000000180804723c */ /* 0x008ff600000418ff */
[----:B------:R-:W-:Y:S11]  /*5ba0*/  @!UPT UIADD3 URZ, URZ, URZ, URZ ;  /* 0x0000003f3f3ff290 */ /* 0x000ff6000fffe03f */
[----:B------:R-:W-:Y:S02]  /*5bb0*/  @!UPT UIADD3 URZ, URZ, URZ, URZ ;  /* 0x0000003f3f3ff290 */ /* 0x000fe4000fffe03f */
[----:B-1----:R-:W-:Y:S08]  /*5bc0*/  HMMA.16816.F32.BF16 R168, R12, R20, R4 ;  /* 0x000000140ca8723c */ /* 0x002ff00000041804 */
[----:B------:R-:W-:Y:S01]  /*5bd0*/  HMMA.16816.F32.BF16 R4, R8, R26, RZ ;  /* 0x0000001a0804723c */ /* 0x000fe200000418ff */
[----:B------:R-:W1:Y:S11]  /*5be0*/  LDSM.16.MT88.4 R24, [R197+0x6800] ;  /* 0x00680000c518783b */ /* 0x000e760000004200 */
[----:B------:R-:W-:Y:S11]  /*5bf0*/  @!UPT UIADD3 URZ, URZ, URZ, URZ ;  /* 0x0000003f3f3ff290 */ /* 0x000ff6000fffe03f */
[----:B------:R-:W-:Y:S01]  /*5c00*/  @!UPT UIADD3 URZ, URZ, URZ, URZ ;  /* 0x0000003f3f3ff290 */ /* 0x000fe2000fffe03f */
[----:B------:R-:W-:Y:S07]  /*5c10*/  HMMA.16816.F32.BF16 R124, R12, R22, R4 ;  /* 0x000000160c7c723c */ /* 0x000fee0000041804 */
[----:B------:R-:W-:Y:S01]  /*5c20*/  FADD.FTZ R4, R86, R3 ;  /* 0x0000000356047221 */ /* 0x000fe20000010000 */
[----:B--2---:R-:W-:Y:S01]  /*5c30*/  HMMA.16816.F32.BF16 R20, R8, R28, RZ ;  /* 0x0000001c0814723c */ /* 0x004fe200000418ff */
[--C-:B------:R-:W-:Y:S02]  /*5c40*/  FFMA.FTZ R3, R104, c[0x0][0x2d0], -R2.reuse ;  /* 0x0000b40068037a23 */ /* 0x100fe40000010802 */
[----:B------:R-:W-:-:S02]  /*5c50*/  FFMA.FTZ R6, R103, c[0x0][0x2d0], -R2 ;  /* 0x0000b40067067a23 */ /* 0x000fc40000010802 */
[----:B------:R-:W-:Y:S02]  /*5c60*/  FFMA.FTZ R7, R101, c[0x0][0x2d0], -R2 ;  /* 0x0000b40065077a23 */ /* 0x000fe40000010802 */
[----:B------:R-:W2:Y:S01]  /*5c70*/  MUFU.EX2 R3, R3 ;  /* 0x0000000300037308 */ /* 0x000ea20000000800 */
[----:B------:R-:W-:Y:S02]  /*5c80*/  FADD.FTZ R4, R87, R4 ;  /* 0x0000000457047221 */ /* 0x000fe40000010000 */
[----:B------:R-:W-:-:S04]  /*5c90*/  FADD.FTZ R5, R85, R17 ;  /* 0x0000001155057221 */ /* 0x000fc80000010000 */
[----:B------:R-:W-:Y:S01]  /*5ca0*/  FADD.FTZ R5, R89, R5 ;  /* 0x0000000559057221 */ /* 0x000fe20000010000 */
[----:B------:R-:W3:Y:S03]  /*5cb0*/  MUFU.EX2 R2, R6 ;  /* 0x0000000600027308 */ /* 0x000ee60000000800 */
[----:B------:R-:W-:Y:S02]  /*5cc0*/  FADD.FTZ R37, R88, R5 ;  /* 0x0000000558257221 */ /* 0x000fe40000010000 */
[----:B--2---:R-:W-:-:S04]  /*5cd0*/  FADD.FTZ R0, R3, R4 ;  /* 0x0000000403007221 */ /* 0x004fc80000010000 */
[----:B-1----:R-:W-:Y:S01]  /*5ce0*/  HMMA.16816.F32.BF16 R64, R12, R24, R20 ;  /* 0x000000180c40723c */ /* 0x002fe20000041814 */
[----:B------:R-:W-:Y:S01]  /*5cf0*/  MUFU.EX2 R5, R32 ;  /* 0x0000002000057308 */ /* 0x000fe20000000800 */
[C---:B---3--:R-:W-:Y:S01]  /*5d00*/  FADD.FTZ R6, R2.reuse, R0 ;  /* 0x0000000002067221 */ /* 0x048fe20000010000 */
[----:B------:R-:W-:-:S05]  /*5d10*/  F2FP.BF16.PACK_AB R4, R2, R3 ;  /* 0x000000030204723e */ /* 0x000fca00000010ff */
[----:B------:R-:W-:Y:S01]  /*5d20*/  HMMA.16816.F32.BF16 R20, R8, R30, RZ ;  /* 0x0000001e0814723c */ /* 0x000fe200000418ff */
[----:B------:R-:W1:Y:S08]  /*5d30*/  MUFU.EX2 R2, R18 ;  /* 0x0000001200027308 */ /* 0x000e700000000800 */
[----:B------:R-:W2:Y:S08]  /*5d40*/  MUFU.EX2 R0, R7 ;  /* 0x0000000700007308 */ /* 0x000eb00000000800 */
[----:B------:R-:W3:Y:S01]  /*5d50*/  MUFU.EX2 R3, R33 ;  /* 0x0000002100037308 */ /* 0x000ee20000000800 */
[----:B-1----:R-:W-:-:S06]  /*5d60*/  FADD.FTZ R6, R2, R6 ;  /* 0x0000000602067221 */ /* 0x002fcc0000010000 */
[----:B------:R-:W-:Y:S01]  /*5d70*/  HMMA.16816.F32.BF16 R48, R12, R26, R20 ;  /* 0x0000001a0c30723c */ /* 0x000fe20000041814 */
[C---:B--2---:R-:W-:Y:S01]  /*5d80*/  FADD.FTZ R6, R0.reuse, R6 ;  /* 0x0000000600067221 */ /* 0x044fe20000010000 */
[----:B------:R-:W1:Y:S05]  /*5d90*/  MUFU.EX2 R17, R35 ;  /* 0x0000002300117308 */ /* 0x000e6a0000000800 */
[----:B------:R-:W-:Y:S01]  /*5da0*/  FADD.FTZ R20, R5, R6 ;  /* 0x0000000605147221 */ /* 0x000fe20000010000 */
[----:B------:R-:W-:Y:S01]  /*5db0*/  F2FP.BF16.PACK_AB R6, R0, R2 ;  /* 0x000000020006723e */ /* 0x000fe200000010ff */
[----:B------:R-:W-:Y:S01]  /*5dc0*/  FADD.FTZ R2, R19, R37 ;  /* 0x0000002513027221 */ /* 0x000fe20000010000 */
[----:B------:R-:W2:Y:S01]  /*5dd0*/  MUFU.EX2 R7, R34 ;  /* 0x0000002200077308 */ /* 0x000ea20000000800 */
[C---:B---3--:R-:W-:Y:S01]  /*5de0*/  FADD.FTZ R0, R3.reuse, R20 ;  /* 0x0000001403007221 */ /* 0x048fe20000010000 */
[----:B------:R-:W-:Y:S01]  /*5df0*/  F2FP.BF16.PACK_AB R128, R3, R5 ;  /* 0x000000050380723e */ /* 0x000fe200000010ff */
[----:B------:R-:W3:Y:S05]  /*5e00*/  LDSM.16.MT88.4 R20, [R196+0x6000] ;  /* 0x00600000c414783b */ /* 0x000eea0000004200 */
[----:B------:R-:W4:Y:S01]  /*5e10*/  MUFU.EX2 R18, R36 ;  /* 0x0000002400127308 */ /* 0x000f220000000800 */
[----:B-1----:R-:W-:-:S04]  /*5e20*/  FADD.FTZ R0, R17, R0 ;  /* 0x0000000011007221 */ /* 0x002fc80000010000 */
[C---:B--2---:R-:W-:Y:S01]  /*5e30*/  FADD.FTZ R251, R7.reuse, R0 ;  /* 0x0000000007fb7221 */ /* 0x044fe20000010000 */
[----:B------:R-:W-:Y:S02]  /*5e40*/  F2FP.BF16.PACK_AB R130, R7, R17 ;  /* 0x000000110782723e */ /* 0x000fe400000010ff */
[----:B------:R-:W-:Y:S01]  /*5e50*/  MUFU.EX2 R3, R39 ;  /* 0x0000002700037308 */ /* 0x000fe20000000800 */
[C---:B----4-:R-:W-:Y:S01]  /*5e60*/  FADD.FTZ R0, R18.reuse, R2 ;  /* 0x0000000212007221 */ /* 0x050fe20000010000 */
[----:B------:R-:W-:-:S06]  /*5e70*/  F2FP.BF16.PACK_AB R5, R18, R19 ;  /* 0x000000131205723e */ /* 0x000fcc00000010ff */
[----:B------:R-:W1:Y:S08]  /*5e80*/  MUFU.EX2 R7, R38 ;  /* 0x0000002600077308 */ /* 0x000e700000000800 */
[----:B------:R-:W-:Y:S08]  /*5e90*/  MUFU.EX2 R18, R40 ;  /* 0x0000002800127308 */ /* 0x000ff00000000800 */
[----:B------:R-:W2:Y:S01]  /*5ea0*/  MUFU.EX2 R17, R41 ;  /* 0x0000002900117308 */ /* 0x000ea20000000800 */
[C---:B---3--:R-:W-:Y:S07]  /*5eb0*/  HMMA.16816.F32.BF16 R24, R8.reuse, R20, RZ ;  /* 0x000000140818723c */ /* 0x048fee00000418ff */
[----:B------:R-:W3:Y:S01]  /*5ec0*/  MUFU.EX2 R2, R42 ;  /* 0x0000002a00027308 */ /* 0x000ee20000000800 */
[----:B------:R-:W-:Y:S07]  /*5ed0*/  HMMA.16816.F32.BF16 R20, R8, R22, RZ ;  /* 0x000000160814723c */ /* 0x000fee00000418ff */
[----:B-1----:R-:W-:Y:S01]  /*5ee0*/  FADD.FTZ R8, R7, R0 ;  /* 0x0000000007087221 */ /* 0x002fe20000010000 */
[----:B------:R-:W-:Y:S01]  /*5ef0*/  F2FP.BF16.PACK_AB R7, R3, R7 ;  /* 0x000000070307723e */ /* 0x000fe200000010ff */
[----:B------:R-:W1:Y:S01]  /*5f00*/  MUFU.EX2 R0, R43 ;  /* 0x0000002b00007308 */ /* 0x000e620000000800 */
[----:B--2---:R-:W-:Y:S01]  /*5f10*/  F2FP.BF16.PACK_AB R129, R17, R18 ;  /* 0x000000121181723e */ /* 0x004fe200000010ff */
[----:B------:R-:W-:-:S04]  /*5f20*/  FADD.FTZ R8, R3, R8 ;  /* 0x0000000803087221 */ /* 0x000fc80000010000 */
[----:B------:R-:W-:-:S04]  /*5f30*/  FADD.FTZ R8, R18, R8 ;  /* 0x0000000812087221 */ /* 0x000fc80000010000 */
[----:B------:R-:W-:-:S04]  /*5f40*/  FADD.FTZ R8, R17, R8 ;  /* 0x0000000811087221 */ /* 0x000fc80000010000 */
[----:B---3--:R-:W-:Y:S02]  /*5f50*/  FADD.FTZ R3, R2, R8 ;  /* 0x0000000802037221 */ /* 0x008fe40000010000 */
[----:B------:R-:W2:Y:S01]  /*5f60*/  LDSM.16.MT88.4 R8, [R196+0x6800] ;  /* 0x00680000c408783b */ /* 0x000ea20000004200 */
[C---:B-1----:R-:W-:Y:S01]  /*5f70*/  F2FP.BF16.PACK_AB R131, R0.reuse, R2 ;  /* 0x000000020083723e */ /* 0x042fe200000010ff */
[----:B------:R-:W-:Y:S01]  /*5f80*/  FADD.FTZ R250, R0, R3 ;  /* 0x0000000300fa7221 */ /* 0x000fe20000010000 */
[----:B------:R-:W-:-:S04]  /*5f90*/  IADD3 R0, R224, -0x2, RZ ;  /* 0xfffffffee0007810 */ /* 0x000fc80007ffe0ff */
[----:B------:R-:W-:Y:S01]  /*5fa0*/  ISETP.GE.AND P0, PT, R0, R133, PT ;  /* 0x000000850000720c */ /* 0x000fe20003f06270 */
[C---:B--2---:R-:W-:Y:S08]  /*5fb0*/  HMMA.16816.F32.BF16 R32, R12.reuse, R8, R24 ;  /* 0x000000080c20723c */ /* 0x044ff00000041818 */
[----:B------:R-:W-:Y:S01]  /*5fc0*/  HMMA.16816.F32.BF16 R24, R12, R10, R20 ;  /* 0x0000000a0c18723c */ /* 0x000fe20000041814 */
[----:B------:R-:W1:Y:S04]  /*5fd0*/  LDSM.16.MT88.4 R8, [R193+0x1000] ;  /* 0x00100000c108783b */ /* 0x000e680000004200 */
[----:B------:R-:W2:Y:S04]  /*5fe0*/  LDSM.16.MT88.4 R12, [R194+0x1000] ;  /* 0x00100000c20c783b */ /* 0x000ea80000004200 */
[----:B------:R-:W3:Y:S01]  /*5ff0*/  LDSM.16.MT88.4 R20, [R194+0x7000] ;  /* 0x00700000c214783b */ /* 0x000ee20000004200 */
        /* <DEDUP_REMOVED lines=27> */
[----:B------:R-:W1:Y:S07]  /*61b0*/  LDSM.16.MT88.4 R164, [R196+0x1800] ;  /* 0x00180000c4a4783b */ /* 0x000e6e0000004200 */
[C---:B------:R-:W-:Y:S01]  /*61c0*/  HMMA.16816.F32.BF16 R88, R4.reuse, R8, R176 ;  /* 0x000000080458723c */ /* 0x040fe200000418b0 */
[----:B------:R-:W-:Y:S07]  /*61d0*/  LDSM.16.MT88.4 R8, [R197+0x5000] ;  /* 0x00500000c508783b */ /* 0x000fee0000004200 */
[C---:B--2---:R-:W-:Y:S01]  /*61e0*/  HMMA.16816.F32.BF16 R100, R4.reuse, R14, R156 ;  /* 0x0000000e0464723c */ /* 0x044fe2000004189c */
[----:B------:R-:W2:Y:S07]  /*61f0*/  LDSM.16.MT88.4 R156, [R197+0x1800] ;  /* 0x00180000c59c783b */ /* 0x000eae0000004200 */
[----:B------:R-:W-:Y:S01]  /*6200*/  HMMA.16816.F32.BF16 R96, R4, R12, R148 ;  /* 0x0000000c0460723c */ /* 0x000fe20000041894 */
[----:B------:R-:W3:Y:S04]  /*6210*/  LDSM.16.MT88.4 R12, [R196+0x5000] ;  /* 0x00500000c40c783b */ /* 0x000ee80000004200 */
[----:B------:R-:W4:Y:S03]  /*6220*/  LDSM.16.MT88.4 R148, [R194+0x1800] ;  /* 0x00180000c294783b */ /* 0x000f260000004200 */
[C---:B-1----:R-:W-:Y:S08]  /*6230*/  HMMA.16816.F32.BF16 R160, R128.reuse, R164, R160 ;  /* 0x000000a480a0723c */ /* 0x042ff000000418a0 */
[C---:B------:R-:W-:Y:S08]  /*6240*/  HMMA.16816.F32.BF16 R164, R128.reuse, R166, R44 ;  /* 0x000000a680a4723c */ /* 0x040ff0000004182c */
[C---:B--2---:R-:W-:Y:S08]  /*6250*/  HMMA.16816.F32.BF16 R152, R128.reuse, R156, R152 ;  /* 0x0000009c8098723c */ /* 0x044ff00000041898 */
[----:B------:R-:W-:Y:S01]  /*6260*/  HMMA.16816.F32.BF16 R156, R128, R158, R40 ;  /* 0x0000009e809c723c */ /* 0x000fe20000041828 */
[----:B------:R-:W1:Y:S07]  /*6270*/  LDSM.16.MT88.4 R40, [R193+0x3800] ;  /* 0x00380000c128783b */ /* 0x000e6e0000004200 */
[C---:B---3--:R-:W-:Y:S08]  /*6280*/  HMMA.16816.F32.BF16 R112, R4.reuse, R12, R112 ;  /* 0x0000000c0470723c */ /* 0x048ff00000041870 */
[----:B------:R-:W-:Y:S01]  /*6290*/  HMMA.16816.F32.BF16 R116, R4, R14, R116 ;  /* 0x0000000e0474723c */ /* 0x000fe20000041874 */
[----:B------:R-:W2:Y:S07]  /*62a0*/  LDSM.16.MT88.4 R12, [R197+0x7000] ;  /* 0x00700000c50c783b */ /* 0x000eae0000004200 */
[C---:B----4-:R-:W-:Y:S08]  /*62b0*/  HMMA.16816.F32.BF16 R144, R128.reuse, R148, R144 ;  /* 0x000000948090723c */ /* 0x050ff00000041890 */
[----:B------:R-:W-:Y:S08]  /*62c0*/  HMMA.16816.F32.BF16 R148, R128, R150, R36 ;  /* 0x000000968094723c */ /* 0x000ff00000041824 */
[----:B------:R-:W-:Y:S08]  /*62d0*/  HMMA.16816.F32.BF16 R104, R4, R8, R108 ;  /* 0x000000080468723c */ /* 0x000ff0000004186c */
[C---:B-1----:R-:W-:Y:S08]  /*62e0*/  HMMA.16816.F32.BF16 R36, R128.reuse, R40, R52 ;  /* 0x000000288024723c */ /* 0x042ff00000041834 */
[----:B------:R-:W-:Y:S01]  /*62f0*/  HMMA.16816.F32.BF16 R40, R128, R42, R56 ;  /* 0x0000002a8028723c */ /* 0x000fe20000041838 */
[----:B------:R-:W1:Y:S07]  /*6300*/  LDSM.16.MT88.4 R56, [R197+0x3800] ;  /* 0x00380000c538783b */ /* 0x000e6e0000004200 */
[C---:B--2---:R-:W-:Y:S01]  /*6310*/  HMMA.16816.F32.BF16 R20, R4.reuse, R12, R64 ;  /* 0x0000000c0414723c */ /* 0x044fe20000041840 */
[----:B------:R-:W-:Y:S07]  /*6320*/  LDSM.16.MT88.4 R64, [R196+0x3800] ;  /* 0x00380000c440783b */ /* 0x000fee0000004200 */
[C---:B------:R-:W-:Y:S01]  /*6330*/  HMMA.16816.F32.BF16 R12, R4.reuse, R14, R48 ;  /* 0x0000000e040c723c */ /* 0x040fe20000041830 */
[----:B------:R-:W2:Y:S07]  /*6340*/  LDSM.16.MT88.4 R48, [R194+0x3800] ;  /* 0x00380000c230783b */ /* 0x000eae0000004200 */
[----:B------:R-:W-:Y:S01]  /*6350*/  HMMA.16816.F32.BF16 R108, R4, R10, R140 ;  /* 0x0000000a046c723c */ /* 0x000fe2000004188c */
[----:B------:R-:W-:Y:S04]  /*6360*/  LDSM.16.MT88.4 R8, [R193+0x7000] ;  /* 0x00700000c108783b */ /* 0x000fe80000004200 */
[----:B------:R-:W-:Y:S03]  /*6370*/  LDSM.16.MT88.4 R140, [R193+0x1800] ;  /* 0x00180000c18c783b */ /* 0x000fe60000004200 */
[C---:B-1----:R-:W-:Y:S01]  /*6380*/  HMMA.16816.F32.BF16 R52, R128.reuse, R56, R72 ;  /* 0x000000388034723c */ /* 0x042fe20000041848 */
[----:B------:R-:W1:Y:S07]  /*6390*/  LDSM.16.MT88.4 R72, [R193+0x5800] ;  /* 0x00580000c148783b */ /* 0x000e6e0000004200 */
[C---:B------:R-:W-:Y:S08]  /*63a0*/  HMMA.16816.F32.BF16 R56, R128.reuse, R58, R76 ;  /* 0x0000003a8038723c */ /* 0x040ff0000004184c */
[C---:B--2---:R-:W-:Y:S08]  /*63b0*/  HMMA.16816.F32.BF16 R44, R128.reuse, R48, R60 ;  /* 0x00000030802c723c */ /* 0x044ff0000004183c */
[C---:B------:R-:W-:Y:S08]  /*63c0*/  HMMA.16816.F32.BF16 R48, R128.reuse, R50, R68 ;  /* 0x000000328030723c */ /* 0x040ff00000041844 */
[C---:B------:R-:W-:Y:S01]  /*63d0*/  HMMA.16816.F32.BF16 R60, R128.reuse, R64, R80 ;  /* 0x00000040803c723c */ /* 0x040fe20000041850 */
[----:B------:R-:W2:Y:S07]  /*63e0*/  LDSM.16.MT88.4 R80, [R194+0x5800] ;  /* 0x00580000c250783b */ /* 0x000eae0000004200 */
[C---:B------:R-:W-:Y:S08]  /*63f0*/  HMMA.16816.F32.BF16 R64, R128.reuse, R66, R84 ;  /* 0x000000428040723c */ /* 0x040ff00000041854 */
[----:B-1----:R-:W-:Y:S01]  /*6400*/  HMMA.16816.F32.BF16 R68, R128, R72, R88 ;  /* 0x000000488044723c */ /* 0x002fe20000041858 */
[----:B------:R-:W1:Y:S07]  /*6410*/  LDSM.16.MT88.4 R88, [R197+0x5800] ;  /* 0x00580000c558783b */ /* 0x000e6e0000004200 */
[C---:B------:R-:W-:Y:S08]  /*6420*/  HMMA.16816.F32.BF16 R120, R4.reuse, R8, R120 ;  /* 0x000000080478723c */ /* 0x040ff00000041878 */
[----:B------:R-:W-:Y:S01]  /*6430*/  HMMA.16816.F32.BF16 R172, R4, R10, R172 ;  /* 0x0000000a04ac723c */ /* 0x000fe200000418ac */
[----:B------:R-:W3:Y:S07]  /*6440*/  LDSM.16.MT88.4 R8, [R196+0x7000] ;  /* 0x00700000c408783b */ /* 0x000eee0000004200 */
[C---:B------:R-:W-:Y:S08]  /*6450*/  HMMA.16816.F32.BF16 R72, R128.reuse, R74, R92 ;  /* 0x0000004a8048723c */ /* 0x040ff0000004185c */
[C---:B--2---:R-:W-:Y:S01]  /*6460*/  HMMA.16816.F32.BF16 R76, R128.reuse, R80, R96 ;  /* 0x00000050804c723c */ /* 0x044fe20000041860 */
[----:B------:R-:W2:Y:S07]  /*6470*/  LDSM.16.MT88.4 R96, [R196+0x5800] ;  /* 0x00580000c460783b */ /* 0x000eae0000004200 */
[C---:B------:R-:W-:Y:S08]  /*6480*/  HMMA.16816.F32.BF16 R80, R128.reuse, R82, R100 ;  /* 0x000000528050723c */ /* 0x040ff00000041864 */
[C---:B-1----:R-:W-:Y:S01]  /*6490*/  HMMA.16816.F32.BF16 R84, R128.reuse, R88, R104 ;  /* 0x000000588054723c */ /* 0x042fe20000041868 */
[----:B------:R-:W1:Y:S07]  /*64a0*/  LDSM.16.MT88.4 R104, [R193+0x7800] ;  /* 0x00780000c168783b */ /* 0x000e6e0000004200 */
[----:B------:R-:W-:Y:S08]  /*64b0*/  HMMA.16816.F32.BF16 R88, R128, R90, R108 ;  /* 0x0000005a8058723c */ /* 0x000ff0000004186c */
[C---:B---3--:R-:W-:Y:S08]  /*64c0*/  HMMA.16816.F32.BF16 R32, R4.reuse, R8, R32 ;  /* 0x000000080420723c */ /* 0x048ff00000041820 */
[----:B------:R-:W-:Y:S01]  /*64d0*/  HMMA.16816.F32.BF16 R24, R4, R10, R24 ;  /* 0x0000000a0418723c */ /* 0x000fe20000041818 */
[----:B------:R-:W-:Y:S07]  /*64e0*/  LDSM.16.MT88.4 R4, [R196+0x7800] ;  /* 0x00780000c404783b */ /* 0x000fee0000004200 */
[C---:B--2---:R-:W-:Y:S01]  /*64f0*/  HMMA.16816.F32.BF16 R92, R128.reuse, R96, R112 ;  /* 0x00000060805c723c */ /* 0x044fe20000041870 */
[----:B------:R-:W2:Y:S07]  /*6500*/  LDSM.16.MT88.4 R112, [R194+0x7800] ;  /* 0x00780000c270783b */ /* 0x000eae0000004200 */
[C---:B------:R-:W-:Y:S08]  /*6510*/  HMMA.16816.F32.BF16 R96, R128.reuse, R98, R116 ;  /* 0x000000628060723c */ /* 0x040ff00000041874 */
[C---:B-1----:R-:W-:Y:S01]  /*6520*/  HMMA.16816.F32.BF16 R100, R128.reuse, R104, R120 ;  /* 0x000000688064723c */ /* 0x042fe20000041878 */
[----:B------:R-:W1:Y:S07]  /*6530*/  LDSM.16.MT88.4 R120, [R197+0x7800] ;  /* 0x00780000c578783b */ /* 0x000e6e0000004200 */
[C---:B------:R-:W-:Y:S08]  /*6540*/  HMMA.16816.F32.BF16 R136, R128.reuse, R140, R136 ;  /* 0x0000008c8088723c */ /* 0x040ff00000041888 */
[C---:B------:R-:W-:Y:S08]  /*6550*/  HMMA.16816.F32.BF16 R140, R128.reuse, R142, R28 ;  /* 0x0000008e808c723c */ /* 0x040ff0000004181c */
[C---:B------:R-:W-:Y:S08]  /*6560*/  HMMA.16816.F32.BF16 R104, R128.reuse, R106, R172 ;  /* 0x0000006a8068723c */ /* 0x040ff000000418ac */
[C---:B--2---:R-:W-:Y:S08]  /*6570*/  HMMA.16816.F32.BF16 R108, R128.reuse, R112, R168 ;  /* 0x00000070806c723c */ /* 0x044ff000000418a8 */
[C---:B------:R-:W-:Y:S08]  /*6580*/  HMMA.16816.F32.BF16 R112, R128.reuse, R114, R124 ;  /* 0x000000728070723c */ /* 0x040ff0000004187c */
[C---:B-1----:R-:W-:Y:S08]  /*6590*/  HMMA.16816.F32.BF16 R116, R128.reuse, R120, R20 ;  /* 0x000000788074723c */ /* 0x042ff00000041814 */
[C---:B------:R-:W-:Y:S08]  /*65a0*/  HMMA.16816.F32.BF16 R120, R128.reuse, R122, R12 ;  /* 0x0000007a8078723c */ /* 0x040ff0000004180c */
[C---:B------:R-:W-:Y:S08]  /*65b0*/  HMMA.16816.F32.BF16 R124, R128.reuse, R4, R32 ;  /* 0x00000004807c723c */ /* 0x040ff00000041820 */
[----:B------:R-:W-:Y:S01]  /*65c0*/  HMMA.16816.F32.BF16 R128, R128, R6, R24 ;  /* 0x000000068080723c */ /* 0x000fe20000041818 */
[----:B------:R-:W-:Y:S07]  /*65d0*/  @!UPT UIADD3 URZ, URZ, URZ, URZ ;  /* 0x0000003f3f3ff290 */ /* 0x000fee000fffe03f */
[----:B------:R-:W-:Y:S11]  /*65e0*/  @!P0 BRA `(.L_x_1255) ;  /* 0x0000383000008947 */ /* 0x000ff60003800000 */
[----:B------:R-:W-:Y:S02]  /*65f0*/  MOV R220, R0 ;  /* 0x0000000000dc7202 */ /* 0x000fe40000000f00 */
[----:B------:R-:W-:-:S02]  /*6600*/  MOV R134, R16 ;  /* 0x0000001000867202 */ /* 0x000fc40000000f00 */
[----:B------:R-:W-:Y:S02]  /*6610*/  MOV R133, R132 ;  /* 0x0000008400857202 */ /* 0x000fe40000000f00 */
.L_x_1256:
[----:B------:R-:W2:Y:S01]  /*6620*/  LDL.64 R10, [R1] ;  /* 0x00000000010a7983 */ /* 0x000ea20000100a00 */
[----:B------:R-:W-:Y:S01]  /*6630*/  SHF.R.S32.HI R0, RZ, 0x1f, R220 ;  /* 0x0000001fff007819 */ /* 0x000fe200000114dc */
[----:B------:R-:W-:Y:S04]  /*6640*/  DEPBAR.LE SB0, 0x0 ;  /* 0x000080000000791a */ /* 0x000fe80000000000 */
[----:B------:R-:W3:Y:S01]  /*6650*/  LDL R9, [R1+0x8] ;  /* 0x0000080001097983 */ /* 0x000ee20000100800 */
[----:B------:R-:W-:Y:S01]  /*6660*/  WARPSYNC 0xffffffff ;  /* 0xffffffff00007948 */ /* 0x000fe20003800000 */
[----:B------:R-:W-:Y:S02]  /*6670*/  IMAD R0, R0, c[0x0][0x208], RZ ;  /* 0x0000820000007a24 */ /* 0x000fe400078e02ff */
[----:B------:R-:W-:Y:S01]  /*6680*/  BAR.SYNC.DEFER_BLOCKING 0x0 ;  /* 0x0000000000007b1d */ /* 0x000fe20000010000 */
[----:B------:R-:W-:Y:S01]  /*6690*/  IMAD.WIDE.U32 R4, R220, c[0x0][0x208], RZ ;  /* 0x00008200dc047a25 */ /* 0x000fe200078e00ff */
[C---:B------:R-:W-:Y:S02]  /*66a0*/  IADD3 R14, P2, R230.reuse, 0x40, RZ ;  /* 0x00000040e60e7810 */ /* 0x040fe40007f5e0ff */
[----:B------:R-:W-:Y:S01]  /*66b0*/  IADD3 R15, P3, R230, 0x80, RZ ;  /* 0x00000080e60f7810 */ /* 0x000fe20007f7e0ff */
[----:B------:R-:W-:Y:S01]  /*66c0*/  IMAD R0, R220, c[0x0][0x20c], R0 ;  /* 0x00008300dc007a24 */ /* 0x000fe200078e0200 */
[C---:B------:R-:W-:Y:S02]  /*66d0*/  SHF.L.U32 R3, R4.reuse, 0x6, RZ ;  /* 0x0000000604037819 */ /* 0x040fe400000006ff */
[-C--:B------:R-:W-:Y:S02]  /*66e0*/  IADD3.X R20, RZ, R235.reuse, RZ, P2, !PT ;  /* 0x000000ebff147210 */ /* 0x080fe400017fe4ff */
[----:B------:R-:W-:Y:S02]  /*66f0*/  IADD3 R0, R5, R0, RZ ;  /* 0x0000000005007210 */ /* 0x000fe40007ffe0ff */
[C---:B------:R-:W-:Y:S02]  /*6700*/  IADD3 R2, P1, R3.reuse, R230, RZ ;  /* 0x000000e603027210 */ /* 0x040fe40007f3e0ff */
[----:B------:R-:W-:Y:S02]  /*6710*/  SHF.L.U64.HI R0, R4, 0x6, R0 ;  /* 0x0000000604007819 */ /* 0x000fe40000010200 */
[C---:B------:R-:W-:Y:S02]  /*6720*/  IADD3 R4, P0, R3.reuse, R14, RZ ;  /* 0x0000000e03047210 */ /* 0x040fe40007f1e0ff */
[CC--:B------:R-:W-:Y:S02]  /*6730*/  IADD3.X R5, R0.reuse, R235.reuse, RZ, P1, !PT ;  /* 0x000000eb00057210 */ /* 0x0c0fe40000ffe4ff */
[----:B------:R-:W-:Y:S02]  /*6740*/  IADD3.X R8, R0, R20, RZ, P0, !PT ;  /* 0x0000001400087210 */ /* 0x000fe400007fe4ff */
[----:B------:R-:W-:Y:S02]  /*6750*/  LEA R12, P1, R4, c[0x0][0x1f8], 0x1 ;  /* 0x00007e00040c7a11 */ /* 0x000fe400078208ff */
[----:B------:R-:W-:Y:S01]  /*6760*/  LEA R6, P2, R2, c[0x0][0x1f8], 0x1 ;  /* 0x00007e0002067a11 */ /* 0x000fe200078408ff */
[----:B------:R-:W4:Y:S01]  /*6770*/  LDL R23, [R1+0xc] ;  /* 0x00000c0001177983 */ /* 0x000f220000100800 */
[----:B------:R-:W-:Y:S02]  /*6780*/  LEA.HI.X R13, R4, c[0x0][0x1fc], R8, 0x1, P1 ;  /* 0x00007f00040d7a11 */ /* 0x000fe400008f0c08 */
[----:B------:R-:W-:Y:S01]  /*6790*/  LEA.HI.X R7, R2, c[0x0][0x1fc], R5, 0x1, P2 ;  /* 0x00007f0002077a11 */ /* 0x000fe200010f0c05 */
[----:B------:R-:W-:Y:S01]  /*67a0*/  LDSM.16.M88.4 R32, [R199] ;  /* 0x00000000c720783b */ /* 0x000fe20000000200 */
[----:B------:R-:W-:Y:S02]  /*67b0*/  ISETP.GE.AND P2, PT, R252, c[0x0][0x1d4], PT ;  /* 0x00007500fc007a0c */ /* 0x000fe40003f46270 */
[----:B------:R-:W-:Y:S02]  /*67c0*/  IADD3.X R21, RZ, R235, RZ, P3, !PT ;  /* 0x000000ebff157210 */ /* 0x000fe40001ffe4ff */
[----:B------:R-:W-:Y:S03]  /*67d0*/  IADD3 R2, P4, R3, R15, RZ ;  /* 0x0000000f03027210 */ /* 0x000fe60007f9e0ff */
[----:B------:R-:W-:Y:S01]  /*67e0*/  LDSM.16.M88.4 R16, [R192+0x800] ;  /* 0x00080000c010783b */ /* 0x000fe20000000200 */
[----:B------:R-:W-:Y:S02]  /*67f0*/  LEA R4, P3, R2, c[0x0][0x1f8], 0x1 ;  /* 0x00007e0002047a11 */ /* 0x000fe400078608ff */
[----:B------:R-:W-:Y:S04]  /*6800*/  IADD3.X R5, R0, R21, RZ, P4, !PT ;  /* 0x0000001500057210 */ /* 0x000fe800027fe4ff */
[----:B------:R-:W-:Y:S01]  /*6810*/  LEA.HI.X R5, R2, c[0x0][0x1fc], R5, 0x1, P3 ;  /* 0x00007f0002057a11 */ /* 0x000fe200018f0c05 */
[----:B------:R-:W-:Y:S08]  /*6820*/  LDSM.16.M88.4 R24, [R192+0x1000] ;  /* 0x00100000c018783b */ /* 0x000ff00000000200 */
[----:B------:R-:W-:Y:S08]  /*6830*/  LDSM.16.M88.4 R168, [R192+0x1800] ;  /* 0x00180000c0a8783b */ /* 0x000ff00000000200 */
[----:B------:R-:W-:Y:S08]  /*6840*/  LDSM.16.M88.4 R172, [R200] ;  /* 0x00000000c8ac783b */ /* 0x000ff00000000200 */
[----:B------:R-:W-:Y:S08]  /*6850*/  LDSM.16.M88.4 R176, [R203] ;  /* 0x00000000cbb0783b */ /* 0x000ff00000000200 */
[----:B------:R-:W-:Y:S08]  /*6860*/  LDSM.16.M88.4 R180, [R218] ;  /* 0x00000000dab4783b */ /* 0x000ff00000000200 */
[----:B------:R-:W-:Y:S08]  /*6870*/  LDSM.16.M88.4 R184, [R217] ;  /* 0x00000000d9b8783b */ /* 0x000ff00000000200 */
[----:B------:R-:W-:Y:S08]  /*6880*/  LDSM.16.M88.4 R188, [R216] ;  /* 0x00000000d8bc783b */ /* 0x000ff00000000200 */
[----:B------:R-:W5:Y:S01]  /*6890*/  LDL R132, [R1+0x18] ;  /* 0x0000180001847983 */ /* 0x000f620000100800 */
[----:B--2---:R-:W-:Y:S02]  /*68a0*/  ISETP.GE.AND P0, PT, R10, c[0x0][0x1d4], PT ;  /* 0x000075000a007a0c */ /* 0x004fe40003f06270 */
[----:B---3--:R-:W-:Y:S02]  /*68b0*/  ISETP.GE.AND P1, PT, R9, c[0x0][0x1d4], PT ;  /* 0x0000750009007a0c */ /* 0x008fe40003f26270 */
[----:B------:R-:W1:Y:S09]  /*68c0*/  LDSM.16.M88.4 R8, [R192] ;  /* 0x00000000c008783b */ /* 0x000e720000000200 */
[----:B------:R-:W-:Y:S01]  /*68d0*/  @!PT LDS RZ, [RZ] ;  /* 0x00000000fffff984 */ /* 0x000fe20000000800 */
[----:B------:R-:W-:Y:S01]  /*68e0*/  @!PT LDS RZ, [RZ] ;  /* 0x00000000fffff984 */ /* 0x000fe20000000800 */
[----:B------:R-:W-:Y:S01]  /*68f0*/  @!PT LDS RZ, [RZ] ;  /* 0x00000000fffff984 */ /* 0x000fe20000000800 */
[----:B------:R2:W-:Y:S08]  /*6900*/  LDGSTS.E.BYPASS.LTC128B.128 [R219+0x100], [R6.64], !P0 ;  /* 0x0010000006db7fae */ /* 0x0005f0000c101d46 */
[----:B------:R3:W-:Y:S08]  /*6910*/  LDGSTS.E.BYPASS.LTC128B.128 [R219+0x2100], [R12.64], !P1 ;  /* 0x021000000cdb7fae */ /* 0x0007f0000c901d46 */
[----:B------:R1:W-:Y:S01]  /*6920*/  LDGSTS.E.BYPASS.LTC128B.128 [R219+0x4100], [R4.64], !P2 ;  /* 0x0410000004db7fae */ /* 0x0003e2000d101d46 */
[----:B--2---:R-:W-:Y:S02]  /*6930*/  IADD3 R7, P3, R230, 0xc0, RZ ;  /* 0x000000c0e6077810 */ /* 0x004fe40007f7e0ff */
[----:B------:R-:W-:Y:S02]  /*6940*/  MOV R6, c[0x0][0x208] ;  /* 0x0000820000067a02 */ /* 0x000fe40000000f00 */
[----:B------:R-:W-:Y:S02]  /*6950*/  IADD3.X R22, RZ, R235, RZ, P3, !PT ;  /* 0x000000ebff167210 */ /* 0x000fe40001ffe4ff */
[----:B----4-:R-:W-:Y:S02]  /*6960*/  ISETP.GE.AND P3, PT, R23, c[0x0][0x1d4], PT ;  /* 0x0000750017007a0c */ /* 0x010fe40003f66270 */
[C---:B------:R-:W-:Y:S02]  /*6970*/  LEA R2, P4, R6.reuse, R3, 0x5 ;  /* 0x0000000306027211 */ /* 0x040fe400078828ff */
[----:B-1----:R-:W-:Y:S02]  /*6980*/  MOV R4, c[0x0][0x20c] ;  /* 0x0000830000047a02 */ /* 0x002fe40000000f00 */
[----:B------:R-:W-:Y:S02]  /*6990*/  IADD3 R5, P5, R3, R7, RZ ;  /* 0x0000000703057210 */ /* 0x000fe40007fbe0ff */
[----:B------:R-:W-:Y:S02]  /*69a0*/  LEA.HI.X R3, R6, R0, R4, 0x5, P4 ;  /* 0x0000000006037211 */ /* 0x000fe400020f2c04 */
[C---:B------:R-:W-:Y:S02]  /*69b0*/  LEA R4, P4, R5.reuse, c[0x0][0x1f8], 0x1 ;  /* 0x00007e0005047a11 */ /* 0x040fe400078808ff */
[----:B------:R-:W-:Y:S04]  /*69c0*/  IADD3.X R0, R0, R22, RZ, P5, !PT ;  /* 0x0000001600007210 */ /* 0x000fe80002ffe4ff */
[----:B------:R-:W-:Y:S02]  /*69d0*/  LEA.HI.X R5, R5, c[0x0][0x1fc], R0, 0x1, P4 ;  /* 0x00007f0005057a11 */ /* 0x000fe400020f0c00 */
[----:B------:R-:W-:Y:S03]  /*69e0*/  IADD3 R6, P4, R2, R230, RZ ;  /* 0x000000e602067210 */ /* 0x000fe60007f9e0ff */
[----:B------:R1:W-:Y:S01]  /*69f0*/  LDGSTS.E.BYPASS.LTC128B.128 [R219+0x6100], [R4.64], !P3 ;  /* 0x0610000004db7fae */ /* 0x0003e2000d901d46 */
[----:B---3--:R-:W-:Y:S02]  /*6a00*/  LEA R12, P5, R6, c[0x0][0x1f8], 0x1 ;  /* 0x00007e00060c7a11 */ /* 0x008fe400078a08ff */
[C---:B-1----:R-:W-:Y:S02]  /*6a10*/  IADD3.X R4, R3.reuse, R235, RZ, P4, !PT ;  /* 0x000000eb03047210 */ /* 0x042fe400027fe4ff */
[----:B------:R-:W-:Y:S02]  /*6a20*/  IADD3 R0, P4, R2, R14, RZ ;  /* 0x0000000e02007210 */ /* 0x000fe40007f9e0ff */
[----:B------:R-:W-:Y:S02]  /*6a30*/  LEA.HI.X R13, R6, c[0x0][0x1fc], R4, 0x1, P5 ;  /* 0x00007f00060d7a11 */ /* 0x000fe400028f0c04 */
[----:B------:R-:W-:Y:S02]  /*6a40*/  LEA R14, P5, R0, c[0x0][0x1f8], 0x1 ;  /* 0x00007e00000e7a11 */ /* 0x000fe400078a08ff */
[C---:B------:R-:W-:Y:S01]  /*6a50*/  IADD3.X R5, R3.reuse, R20, RZ, P4, !PT ;  /* 0x0000001403057210 */ /* 0x040fe200027fe4ff */
[----:B------:R1:W-:Y:S01]  /*6a60*/  LDGSTS.E.BYPASS.LTC128B.128 [R219+0x1100], [R12.64], !P0 ;  /* 0x011000000cdb7fae */ /* 0x0003e2000c101d46 */
[----:B------:R-:W-:Y:S02]  /*6a70*/  IADD3 R4, P4, R2, R15, RZ ;  /* 0x0000000f02047210 */ /* 0x000fe40007f9e0ff */
[----:B------:R-:W-:Y:S02]  /*6a80*/  LEA.HI.X R15, R0, c[0x0][0x1fc], R5, 0x1, P5 ;  /* 0x00007f00000f7a11 */ /* 0x000fe400028f0c05 */
[----:B------:R-:W-:Y:S02]  /*6a90*/  LEA R20, P5, R4, c[0x0][0x1f8], 0x1 ;  /* 0x00007e0004147a11 */ /* 0x000fe400078a08ff */
[C---:B------:R-:W-:Y:S01]  /*6aa0*/  IADD3.X R5, R3.reuse, R21, RZ, P4, !PT ;  /* 0x0000001503057210 */ /* 0x040fe200027fe4ff */
[----:B------:R1:W-:Y:S01]  /*6ab0*/  LDGSTS.E.BYPASS.LTC128B.128 [R219+0x3100], [R14.64], !P1 ;  /* 0x031000000edb7fae */ /* 0x0003e2000c901d46 */
[----:B------:R-:W-:Y:S02]  /*6ac0*/  IADD3 R0, P4, R2, R7, RZ ;  /* 0x0000000702007210 */ /* 0x000fe40007f9e0ff */
[----:B------:R-:W-:Y:S02]  /*6ad0*/  LEA.HI.X R21, R4, c[0x0][0x1fc], R5, 0x1, P5 ;  /* 0x00007f0004157a11 */ /* 0x000fe400028f0c05 */
[C---:B------:R-:W-:Y:S03]  /*6ae0*/  HMMA.16816.F32.BF16 R4, R32.reuse, R8, RZ ;  /* 0x000000082004723c */ /* 0x040fe600000418ff */
[----:B------:R2:W-:Y:S01]  /*6af0*/  LDGSTS.E.BYPASS.LTC128B.128 [R219+0x5100], [R20.64], !P2 ;  /* 0x0510000014db7fae */ /* 0x0005e2000d101d46 */
[----:B------:R-:W-:Y:S02]  /*6b00*/  IADD3.X R3, R3, R22, RZ, P4, !PT ;  /* 0x0000001603037210 */ /* 0x000fe400027fe4ff */
[C---:B------:R-:W-:Y:S02]  /*6b10*/  LEA R2, P4, R0.reuse, c[0x0][0x1f8], 0x1 ;  /* 0x00007e0000027a11 */ /* 0x040fe400078808ff */
[C---:B------:R-:W-:Y:S04]  /*6b20*/  HMMA.16816.F32.BF16 R8, R32.reuse, R10, RZ ;  /* 0x0000000a2008723c */ /* 0x040fe800000418ff */
[----:B------:R-:W-:Y:S02]  /*6b30*/  LEA.HI.X R3, R0, c[0x0][0x1fc], R3, 0x1, P4 ;  /* 0x00007f0000037a11 */ /* 0x000fe400020f0c03 */
[C---:B-----5:R-:W-:Y:S02]  /*6b40*/  ISETP.GT.AND P4, PT, R220.reuse, R132, PT ;  /* 0x00000084dc00720c */ /* 0x060fe40003f84270 */
[----:B------:R-:W-:Y:S01]  /*6b50*/  IADD3 R220, R220, -0x1, RZ ;  /* 0xffffffffdcdc7810 */ /* 0x000fe20007ffe0ff */
[----:B------:R3:W-:Y:S01]  /*6b60*/  LDGSTS.E.BYPASS.LTC128B.128 [R219+0x7100], [R2.64], !P3 ;  /* 0x0710000002db7fae */ /* 0x0007e2000d901d46 */
[C---:B-1----:R-:W-:Y:S07]  /*6b70*/  HMMA.16816.F32.BF16 R12, R32.reuse, R16, RZ ;  /* 0x00000010200c723c */ /* 0x042fee00000418ff */
[----:B------:R-:W0:Y:S01]  /*6b80*/  LDGDEPBAR ;  /* 0x00000000000079af */ /* 0x000e220000000000 */
[C---:B------:R-:W-:Y:S08]  /*6b90*/  HMMA.16816.F32.BF16 R16, R32.reuse, R18, RZ ;  /* 0x000000122010723c */ /* 0x040ff000000418ff */
[C---:B--2---:R-:W-:Y:S08]  /*6ba0*/  HMMA.16816.F32.BF16 R20, R32.reuse, R24, RZ ;  /* 0x000000182014723c */ /* 0x044ff000000418ff */
[C---:B------:R-:W-:Y:S08]  /*6bb0*/  HMMA.16816.F32.BF16 R24, R32.reuse, R26, RZ ;  /* 0x0000001a2018723c */ /* 0x040ff000000418ff */
[C---:B------:R-:W-:Y:S08]  /*6bc0*/  HMMA.16816.F32.BF16 R28, R32.reuse, R168, RZ ;  /* 0x000000a8201c723c */ /* 0x040ff000000418ff */
[----:B------:R-:W-:Y:S01]  /*6bd0*/  HMMA.16816.F32.BF16 R32, R32, R170, RZ ;  /* 0x000000aa2020723c */ /* 0x000fe200000418ff */
[----:B------:R-:W-:Y:S07]  /*6be0*/  LDSM.16.M88.4 R168, [R202] ;  /* 0x00000000caa8783b */ /* 0x000fee0000000200 */
[C---:B------:R-:W-:Y:S08]  /*6bf0*/  HMMA.16816.F32.BF16 R4, R172.reuse, R176, R4 ;  /* 0x000000b0ac04723c */ /* 0x040ff00000041804 */
[C---:B------:R-:W-:Y:S01]  /*6c00*/  HMMA.16816.F32.BF16 R8, R172.reuse, R178, R8 ;  /* 0x000000b2ac08723c */ /* 0x040fe20000041808 */
[----:B------:R-:W1:Y:S07]  /*6c10*/  LDSM.16.M88.4 R176, [R198] ;  /* 0x00000000c6b0783b */ /* 0x000e6e0000000200 */
[C---:B------:R-:W-:Y:S08]  /*6c20*/  HMMA.16816.F32.BF16 R12, R172.reuse, R180, R12 ;  /* 0x000000b4ac0c723c */ /* 0x040ff0000004180c */
[C---:B------:R-:W-:Y:S01]  /*6c30*/  HMMA.16816.F32.BF16 R16, R172.reuse, R182, R16 ;  /* 0x000000b6ac10723c */ /* 0x040fe20000041810 */
[----:B------:R-:W2:Y:S07]  /*6c40*/  LDSM.16.M88.4 R180, [R198+0x800] ;  /* 0x00080000c6b4783b */ /* 0x000eae0000000200 */
[C---:B------:R-:W-:Y:S08]  /*6c50*/  HMMA.16816.F32.BF16 R20, R172.reuse, R184, R20 ;  /* 0x000000b8ac14723c */ /* 0x040ff00000041814 */
[C---:B------:R-:W-:Y:S01]  /*6c60*/  HMMA.16816.F32.BF16 R24, R172.reuse, R186, R24 ;  /* 0x000000baac18723c */ /* 0x040fe20000041818 */
[----:B------:R-:W-:Y:S07]  /*6c70*/  LDSM.16.M88.4 R184, [R198+0x1800] ;  /* 0x00180000c6b8783b */ /* 0x000fee0000000200 */
[C---:B------:R-:W-:Y:S08]  /*6c80*/  HMMA.16816.F32.BF16 R28, R172.reuse, R188, R28 ;  /* 0x000000bcac1c723c */ /* 0x040ff0000004181c */
[----:B------:R-:W-:Y:S01]  /*6c90*/  HMMA.16816.F32.BF16 R32, R172, R190, R32 ;  /* 0x000000beac20723c */ /* 0x000fe20000041820 */
[----:B------:R-:W4:Y:S07]  /*6ca0*/  LDSM.16.M88.4 R172, [R198+0x1000] ;  /* 0x00100000c6ac783b */ /* 0x000f2e0000000200 */
[C---:B-1----:R-:W-:Y:S08]  /*6cb0*/  HMMA.16816.F32.BF16 R4, R168.reuse, R176, R4 ;  /* 0x000000b0a804723c */ /* 0x042ff00000041804 */
[C---:B------:R-:W-:Y:S01]  /*6cc0*/  HMMA.16816.F32.BF16 R8, R168.reuse, R178, R8 ;  /* 0x000000b2a808723c */ /* 0x040fe20000041808 */
[----:B------:R-:W-:Y:S07]  /*6cd0*/  LDSM.16.M88.4 R176, [R195] ;  /* 0x00000000c3b0783b */ /* 0x000fee0000000200 */
[C---:B--2---:R-:W-:Y:S08]  /*6ce0*/  HMMA.16816.F32.BF16 R12, R168.reuse, R180, R12 ;  /* 0x000000b4a80c723c */ /* 0x044ff0000004180c */
[C---:B------:R-:W-:Y:S01]  /*6cf0*/  HMMA.16816.F32.BF16 R16, R168.reuse, R182, R16 ;  /* 0x000000b6a810723c */ /* 0x040fe20000041810 */
[----:B------:R-:W-:Y:S07]  /*6d00*/  LDSM.16.M88.4 R180, [R195+0x800] ;  /* 0x00080000c3b4783b */ /* 0x000fee0000000200 */
[C---:B----4-:R-:W-:Y:S08]  /*6d10*/  HMMA.16816.F32.BF16 R20, R168.reuse, R172, R20 ;  /* 0x000000aca814723c */ /* 0x050ff00000041814 */
[C---:B------:R-:W-:Y:S01]  /*6d20*/  HMMA.16816.F32.BF16 R24, R168.reuse, R174, R24 ;  /* 0x000000aea818723c */ /* 0x040fe20000041818 */
[----:B------:R-:W1:Y:S07]  /*6d30*/  LDSM.16.M88.4 R172, [R201] ;  /* 0x00000000c9ac783b */ /* 0x000e6e0000000200 */
[C---:B------:R-:W-:Y:S08]  /*6d40*/  HMMA.16816.F32.BF16 R28, R168.reuse, R184, R28 ;  /* 0x000000b8a81c723c */ /* 0x040ff0000004181c */
[----:B------:R-:W-:Y:S01]  /*6d50*/  HMMA.16816.F32.BF16 R32, R168, R186, R32 ;  /* 0x000000baa820723c */ /* 0x000fe20000041820 */
[----:B------:R-:W2:Y:S08]  /*6d60*/  LDSM.16.M88.4 R168, [R195+0x1000] ;  /* 0x00100000c3a8783b */ /* 0x000eb00000000200 */
[----:B------:R-:W4:Y:S01]  /*6d70*/  LDSM.16.M88.4 R184, [R195+0x1800] ;  /* 0x00180000c3b8783b */ /* 0x000f220000000200 */
[C---:B-1----:R-:W-:Y:S08]  /*6d80*/  HMMA.16816.F32.BF16 R4, R172.reuse, R176, R4 ;  /* 0x000000b0ac04723c */ /* 0x042ff00000041804 */
        /* <DEDUP_REMOVED lines=8> */
[C---:B----4-:R-:W-:Y:S08]  /*6e10*/  HMMA.16816.F32.BF16 R28, R172.reuse, R184, R28 ;  /* 0x000000b8ac1c723c */ /* 0x050ff0000004181c */
[----:B------:R-:W-:Y:S01]  /*6e20*/  HMMA.16816.F32.BF16 R32, R172, R186, R32 ;  /* 0x000000baac20723c */ /* 0x000fe20000041820 */
[----:B------:R-:W2:Y:S08]  /*6e30*/  LDSM.16.M88.4 R172, [R192+0x3000] ;  /* 0x00300000c0ac783b */ /* 0x000eb00000000200 */
[----:B------:R-:W4:Y:S01]  /*6e40*/  LDSM.16.M88.4 R184, [R192+0x3800] ;  /* 0x00380000c0b8783b */ /* 0x000f220000000200 */
[C---:B-1----:R-:W-:Y:S08]  /*6e50*/  HMMA.16816.F32.BF16 R4, R168.reuse, R176, R4 ;  /* 0x000000b0a804723c */ /* 0x042ff00000041804 */
        /* <DEDUP_REMOVED lines=8> */
[C---:B----4-:R-:W-:Y:S08]  /*6ee0*/  HMMA.16816.F32.BF16 R28, R168.reuse, R184, R28 ;  /* 0x000000b8a81c723c */ /* 0x050ff0000004181c */
[----:B------:R-:W-:Y:S01]  /*6ef0*/  HMMA.16816.F32.BF16 R32, R168, R186, R32 ;  /* 0x000000baa820723c */ /* 0x000fe20000041820 */
[----:B------:R-:W2:Y:S08]  /*6f00*/  LDSM.16.M88.4 R168, [R213] ;  /* 0x00000000d5a8783b */ /* 0x000eb00000000200 */
[----:B------:R-:W4:Y:S01]  /*6f10*/  LDSM.16.M88.4 R184, [R212] ;  /* 0x00000000d4b8783b */ /* 0x000f220000000200 */
        /* <DEDUP_REMOVED lines=122> */
[----:B------:R-:W4:Y:S07]  /*76c0*/  LDSM.16.M88.4 R180, [R201+0xc000] ;  /* 0x00c00000c9b4783b */ /* 0x000f2e0000000200 */
[C---:B--2---:R-:W-:Y:S08]  /*76d0*/  HMMA.16816.F32.BF16 R20, R168.reuse, R172, R20 ;  /* 0x000000aca814723c */ /* 0x044ff00000041814 */
[C---:B------:R-:W-:Y:S08]  /*76e0*/  HMMA.16816.F32.BF16 R24, R168.reuse, R174, R24 ;  /* 0x000000aea818723c */ /* 0x040ff00000041818 */
[C---:B-1----:R-:W-:Y:S08]  /*76f0*/  HMMA.16816.F32.BF16 R28, R168.reuse, R176, R28 ;  /* 0x000000b0a81c723c */ /* 0x042ff0000004181c */
[----:B------:R-:W-:Y:S01]  /*7700*/  HMMA.16816.F32.BF16 R32, R168, R178, R32 ;  /* 0x000000b2a820723c */ /* 0x000fe20000041820 */
[----:B------:R-:W1:Y:S07]  /*7710*/  LDSM.16.M88.4 R168, [R195+0x6800] ;  /* 0x00680000c3a8783b */ /* 0x000e6e0000000200 */
[C---:B----4-:R-:W-:Y:S08]  /*7720*/  HMMA.16816.F32.BF16 R4, R180.reuse, R184, R4 ;  /* 0x000000b8b404723c */ /* 0x050ff00000041804 */
[C---:B------:R-:W-:Y:S11]  /*7730*/  HMMA.16816.F32.BF16 R8, R180.reuse, R186, R8 ;  /* 0x000000bab408723c */ /* 0x040ff60000041808 */
[----:B------:R-:W-:Y:S05]  /*7740*/  @!UPT UIADD3 URZ, URZ, URZ, URZ ;  /* 0x0000003f3f3ff290 */ /* 0x000fea000fffe03f */
[----:B------:R-:W-:Y:S04]  /*7750*/  FMUL.FTZ R0, R4, c[0x0][0x320] ;  /* 0x0000c80004007a20 */ /* 0x000fe80000410000 */
[----:B------:R2:W4:Y:S04]  /*7760*/  MUFU.TANH R176, R0 ;  /* 0x0000000000b07308 */ /* 0x0005280000002400 */
[----:B---3--:R-:W-:Y:S01]  /*7770*/  FMUL.FTZ R2, R11, c[0x0][0x320] ;  /* 0x0000c8000b027a20 */ /* 0x008fe20000410000 */
[C---:B-1----:R-:W-:Y:S05]  /*7780*/  HMMA.16816.F32.BF16 R12, R180.reuse, R168, R12 ;  /* 0x000000a8b40c723c */ /* 0x042fea000004180c */
[----:B------:R1:W-:Y:S03]  /*7790*/  MUFU.TANH R174, R2 ;  /* 0x0000000200ae7308 */ /* 0x0003e60000002400 */
[C---:B------:R-:W-:Y:S04]  /*77a0*/  HMMA.16816.F32.BF16 R16, R180.reuse, R170, R16 ;  /* 0x000000aab410723c */ /* 0x040fe80000041810 */
[----:B--2---:R-:W-:Y:S04]  /*77b0*/  FMUL.FTZ R0, R5, c[0x0][0x320] ;  /* 0x0000c80005007a20 */ /* 0x004fe80000410000 */
[----:B------:R2:W3:Y:S11]  /*77c0*/  MUFU.TANH R175, R0 ;  /* 0x0000000000af7308 */ /* 0x0004f60000002400 */
[----:B------:R-:W-:Y:S05]  /*77d0*/  @!UPT UIADD3 URZ, URZ, URZ, URZ ;  /* 0x0000003f3f3ff290 */ /* 0x000fea000fffe03f */
[----:B-1----:R-:W-:Y:S04]  /*77e0*/  FMUL.FTZ R2, R19, c[0x0][0x320] ;  /* 0x0000c80013027a20 */ /* 0x002fe80000410000 */
[----:B------:R-:W-:Y:S01]  /*77f0*/  MUFU.TANH R225, R2 ;  /* 0x0000000200e17308 */ /* 0x000fe20000002400 */
[----:B--2---:R-:W-:Y:S09]  /*7800*/  FMUL.FTZ R0, R6, c[0x0][0x320] ;  /* 0x0000c80006007a20 */ /* 0x004ff20000410000 */
[----:B------:R1:W-:Y:S02]  /*7810*/  MUFU.TANH R177, R0 ;  /* 0x0000000000b17308 */ /* 0x0003e40000002400 */
[----:B-1----:R-:W-:Y:S02]  /*7820*/  FMUL.FTZ R0, R7, c[0x0][0x320] ;  /* 0x0000c80007007a20 */ /* 0x002fe40000410000 */
[----:B------:R-:W1:Y:S06]  /*7830*/  LDSM.16.M88.4 R4, [R195+0x7000] ;  /* 0x00700000c304783b */ /* 0x000e6c0000000200 */
[----:B------:R2:W-:Y:S02]  /*7840*/  MUFU.TANH R178, R0 ;  /* 0x0000000000b27308 */ /* 0x0005e40000002400 */
[----:B--2---:R-:W-:Y:S08]  /*7850*/  FMUL.FTZ R0, R8, c[0x0][0x320] ;  /* 0x0000c80008007a20 */ /* 0x004ff00000410000 */
[----:B------:R2:W5:Y:S01]  /*7860*/  MUFU.TANH R173, R0 ;  /* 0x0000000000ad7308 */ /* 0x0005620000002400 */
[C---:B-1----:R-:W-:Y:S08]  /*7870*/  HMMA.16816.F32.BF16 R20, R180.reuse, R4, R20 ;  /* 0x00000004b414723c */ /* 0x042ff00000041814 */
[C---:B------:R-:W-:Y:S04]  /*7880*/  HMMA.16816.F32.BF16 R24, R180.reuse, R6, R24 ;  /* 0x00000006b418723c */ /* 0x040fe80000041818 */
[----:B--2---:R-:W-:Y:S04]  /*7890*/  FMUL.FTZ R0, R9, c[0x0][0x320] ;  /* 0x0000c80009007a20 */ /* 0x004fe80000410000 */
[----:B------:R1:W2:Y:S11]  /*78a0*/  MUFU.TANH R169, R0 ;  /* 0x0000000000a97308 */ /* 0x0002b60000002400 */
[----:B------:R-:W-:Y:S05]  /*78b0*/  @!UPT UIADD3 URZ, URZ, URZ, URZ ;  /* 0x0000003f3f3ff290 */ /* 0x000fea000fffe03f */
[----:B------:R-:W-:Y:S02]  /*78c0*/  FMUL.FTZ R2, R27, c[0x0][0x320] ;  /* 0x0000c8001b027a20 */ /* 0x000fe40000410000 */
[----:B------:R-:W-:Y:S02]  /*78d0*/  FMUL.FTZ R5, R25, c[0x0][0x320] ;  /* 0x0000c80019057a20 */ /* 0x000fe40000410000 */
[----:B------:R2:W-:Y:S01]  /*78e0*/  MUFU.TANH R243, R2 ;  /* 0x0000000200f37308 */ /* 0x0005e20000002400 */
[----:B-1----:R-:W-:Y:S02]  /*78f0*/  FMUL.FTZ R0, R10, c[0x0][0x320] ;  /* 0x0000c8000a007a20 */ /* 0x002fe40000410000 */
[----:B------:R-:W1:Y:S01]  /*7900*/  LDSM.16.M88.4 R8, [R195+0x7800] ;  /* 0x00780000c308783b */ /* 0x000e620000000200 */
[----:B------:R-:W-:Y:S06]  /*7910*/  DEPBAR.LE SB0, 0x0 ;  /* 0x000080000000791a */ /* 0x000fec0000000000 */
[----:B------:R3:W-:Y:S01]  /*7920*/  MUFU.TANH R172, R0 ;  /* 0x0000000000ac7308 */ /* 0x0007e20000002400 */
[----:B------:R-:W-:Y:S01]  /*7930*/  BAR.SYNC.DEFER_BLOCKING 0x0 ;  /* 0x0000000000007b1d */ /* 0x000fe20000010000 */
[----:B--2---:R-:W-:Y:S04]  /*7940*/  @P4 IMAD.WIDE.U32 R2, R220, c[0x0][0x1e0], RZ ;  /* 0x00007800dc024a25 */ /* 0x004fe800078e00ff */
[----:B---3--:R-:W-:Y:S04]  /*7950*/  FMUL.FTZ R0, R12, c[0x0][0x320] ;  /* 0x0000c8000c007a20 */ /* 0x008fe80000410000 */
[----:B------:R2:W3:Y:S01]  /*7960*/  MUFU.TANH R171, R0 ;  /* 0x0000000000ab7308 */ /* 0x0004e20000002400 */
[C---:B-1----:R-:W-:Y:S09]  /*7970*/  HMMA.16816.F32.BF16 R28, R180.reuse, R8, R28 ;  /* 0x00000008b41c723c */ /* 0x042ff2000004181c */
[----:B------:R4:W-:Y:S03]  /*7980*/  MUFU.TANH R240, R5 ;  /* 0x0000000500f07308 */ /* 0x0009e60000002400 */
[----:B------:R-:W-:Y:S01]  /*7990*/  @P4 MOV R9, c[0x0][0x1e4] ;  /* 0x0000790000094a02 */ /* 0x000fe20000000f00 */
[----:B------:R-:W-:Y:S03]  /*79a0*/  HMMA.16816.F32.BF16 R32, R180, R10, R32 ;  /* 0x0000000ab420723c */ /* 0x000fe60000041820 */
[----:B--2---:R-:W-:Y:S04]  /*79b0*/  FMUL.FTZ R0, R13, c[0x0][0x320] ;  /* 0x0000c8000d007a20 */ /* 0x004fe80000410000 */
[----:B------:R1:W2:Y:S05]  /*79c0*/  MUFU.TANH R179, R0 ;  /* 0x0000000000b37308 */ /* 0x0002aa0000002400 */
[----:B------:R-:W-:Y:S02]  /*79d0*/  FMUL.FTZ R4, R28, c[0x0][0x320] ;  /* 0x0000c8001c047a20 */ /* 0x000fe40000410000 */
[----:B------:R-:W-:Y:S01]  /*79e0*/  FMUL.FTZ R10, R30, c[0x0][0x320] ;  /* 0x0000c8001e0a7a20 */ /* 0x000fe20000410000 */
[----:B----4-:R-:W-:Y:S02]  /*79f0*/  FMNMX.FTZ R5, R176, R133, !PT ;  /* 0x00000085b0057209 */ /* 0x010fe40007810000 */
[----:B------:R4:W-:Y:S02]  /*7a00*/  MUFU.TANH R249, R4 ;  /* 0x0000000400f97308 */ /* 0x0009e40000002400 */
[----:B------:R-:W-:Y:S04]  /*7a10*/  FMNMX.FTZ R5, R175, R5, !PT ;  /* 0x00000005af057209 */ /* 0x000fe80007810000 */
[----:B-----5:R-:W-:Y:S04]  /*7a20*/  FMNMX.FTZ R7, R173, R5, !PT ;  /* 0x00000005ad077209 */ /* 0x020fe80007810000 */
[----:B------:R-:W-:Y:S01]  /*7a30*/  MUFU.TANH R248, R10 ;  /* 0x0000000a00f87308 */ /* 0x000fe20000002400 */
[----:B-1----:R-:W-:Y:S02]  /*7a40*/  FMUL.FTZ R0, R14, c[0x0][0x320] ;  /* 0x0000c8000e007a20 */ /* 0x002fe40000410000 */
[----:B------:R-:W-:Y:S07]  /*7a50*/  FMUL.FTZ R14, R33, c[0x0][0x320] ;  /* 0x0000c800210e7a20 */ /* 0x000fee0000410000 */
[----:B------:R1:W-:Y:S01]  /*7a60*/  MUFU.TANH R184, R0 ;  /* 0x0000000000b87308 */ /* 0x0003e20000002400 */
[----:B----4-:R-:W-:Y:S09]  /*7a70*/  FMUL.FTZ R4, R29, c[0x0][0x320] ;  /* 0x0000c8001d047a20 */ /* 0x010ff20000410000 */
[----:B------:R-:W-:Y:S10]  /*7a80*/  MUFU.TANH R246, R4 ;  /* 0x0000000400f67308 */ /* 0x000ff40000002400 */
[----:B------:R-:W-:Y:S01]  /*7a90*/  MUFU.TANH R245, R14 ;  /* 0x0000000e00f57308 */ /* 0x000fe20000002400 */
[----:B-1----:R-:W-:Y:S02]  /*7aa0*/  FMUL.FTZ R0, R15, c[0x0][0x320] ;  /* 0x0000c8000f007a20 */ /* 0x002fe40000410000 */
[----:B------:R-:W-:Y:S07]  /*7ab0*/  FMUL.FTZ R15, R31, c[0x0][0x320] ;  /* 0x0000c8001f0f7a20 */ /* 0x000fee0000410000 */
[----:B------:R1:W-:Y:S10]  /*7ac0*/  MUFU.TANH R185, R0 ;  /* 0x0000000000b97308 */ /* 0x0003f40000002400 */
[----:B------:R-:W-:Y:S01]  /*7ad0*/  MUFU.TANH R244, R15 ;  /* 0x0000000f00f47308 */ /* 0x000fe20000002400 */
[----:B-1----:R-:W-:Y:S09]  /*7ae0*/  FMUL.FTZ R0, R16, c[0x0][0x320] ;  /* 0x0000c80010007a20 */ /* 0x002ff20000410000 */
[----:B------:R1:W4:Y:S02]  /*7af0*/  MUFU.TANH R186, R0 ;  /* 0x0000000000ba7308 */ /* 0x0003240000002400 */
[----:B-1----:R-:W-:Y:S08]  /*7b00*/  FMUL.FTZ R0, R17, c[0x0][0x320] ;  /* 0x0000c80011007a20 */ /* 0x002ff00000410000 */
[----:B------:R1:W5:Y:S02]  /*7b10*/  MUFU.TANH R187, R0 ;  /* 0x0000000000bb7308 */ /* 0x0003640000002400 */
[----:B-1----:R-:W-:Y:S08]  /*7b20*/  FMUL.FTZ R0, R18, c[0x0][0x320] ;  /* 0x0000c80012007a20 */ /* 0x002ff00000410000 */
[----:B------:R1:W-:Y:S02]  /*7b30*/  MUFU.TANH R188, R0 ;  /* 0x0000000000bc7308 */ /* 0x0003e40000002400 */
[----:B-1----:R-:W-:Y:S08]  /*7b40*/  FMUL.FTZ R0, R20, c[0x0][0x320] ;  /* 0x0000c80014007a20 */ /* 0x002ff00000410000 */
[----:B------:R1:W1:Y:S02]  /*7b50*/  MUFU.TANH R239, R0 ;  /* 0x0000000000ef7308 */ /* 0x0002640000002400 */
[----:B-1----:R-:W-:Y:S08]  /*7b60*/  FMUL.FTZ R0, R21, c[0x0][0x320] ;  /* 0x0000c80015007a20 */ /* 0x002ff00000410000 */
[----:B------:R1:W1:Y:S02]  /*7b70*/  MUFU.TANH R238, R0 ;  /* 0x0000000000ee7308 */ /* 0x0002640000002400 */
[----:B-1----:R-:W-:Y:S08]  /*7b80*/  FMUL.FTZ R0, R22, c[0x0][0x320] ;  /* 0x0000c80016007a20 */ /* 0x002ff00000410000 */
[----:B------:R1:W-:Y:S02]  /*7b90*/  MUFU.TANH R237, R0 ;  /* 0x0000000000ed7308 */ /* 0x0003e40000002400 */
[----:B-1----:R-:W-:Y:S08]  /*7ba0*/  FMUL.FTZ R0, R23, c[0x0][0x320] ;  /* 0x0000c80017007a20 */ /* 0x002ff00000410000 */
[----:B------:R1:W-:Y:S02]  /*7bb0*/  MUFU.TANH R236, R0 ;  /* 0x0000000000ec7308 */ /* 0x0003e40000002400 */
[----:B-1----:R-:W-:Y:S08]  /*7bc0*/  FMUL.FTZ R0, R24, c[0x0][0x320] ;  /* 0x0000c80018007a20 */ /* 0x002ff00000410000 */
[----:B------:R1:W1:Y:S02]  /*7bd0*/  MUFU.TANH R241, R0 ;  /* 0x0000000000f17308 */ /* 0x0002640000002400 */
[----:B-1----:R-:W-:Y:S08]  /*7be0*/  FMUL.FTZ R0, R26, c[0x0][0x320] ;  /* 0x0000c8001a007a20 */ /* 0x002ff00000410000 */
[----:B------:R1:W-:Y:S02]  /*7bf0*/  MUFU.TANH R242, R0 ;  /* 0x0000000000f27308 */ /* 0x0003e40000002400 */
[----:B-1----:R-:W-:Y:S05]  /*7c00*/  @P4 SHF.R.S32.HI R0, RZ, 0x1f, R220 ;  /* 0x0000001fff004819 */ /* 0x002fea00000114dc */
[----:B------:R-:W-:Y:S04]  /*7c10*/  @P4 IMAD R0, R0, c[0x0][0x1e0], RZ ;  /* 0x0000780000004a24 */ /* 0x000fe800078e02ff */
[----:B------:R-:W-:Y:S05]  /*7c20*/  @P4 IMAD R0, R220, c[0x0][0x1e4], R0 ;  /* 0x00007900dc004a24 */ /* 0x000fea00078e0200 */
[----:B------:R-:W-:Y:S02]  /*7c30*/  @P4 IADD3 R0, R3, R0, RZ ;  /* 0x0000000003004210 */ /* 0x000fe40007ffe0ff */
[C---:B------:R-:W-:Y:S02]  /*7c40*/  @P4 SHF.L.U32 R3, R2.reuse, 0x6, RZ ;  /* 0x0000000602034819 */ /* 0x040fe400000006ff */
[----:B------:R-:W-:Y:S02]  /*7c50*/  @P4 SHF.L.U64.HI R2, R2, 0x6, R0 ;  /* 0x0000000602024819 */ /* 0x000fe40000010200 */
[----:B------:R-:W-:Y:S02]  /*7c60*/  @P4 MOV R0, c[0x0][0x1e0] ;  /* 0x0000780000004a02 */ /* 0x000fe40000000f00 */
[----:B------:R-:W-:Y:S02]  /*7c70*/  @P4 IADD3 R6, P6, R3, R228, RZ ;  /* 0x000000e403064210 */ /* 0x000fe40007fde0ff */
[----:B------:R-:W-:Y:S02]  /*7c80*/  @P4 LEA R4, P5, R0, R3, 0x5 ;  /* 0x0000000300044211 */ /* 0x000fe400078a28ff */
[----:B------:R-:W-:Y:S02]  /*7c90*/  @P4 IADD3.X R8, R2, R227, RZ, P6, !PT ;  /* 0x000000e302084210 */ /* 0x000fe400037fe4ff */
[----:B------:R-:W-:Y:S02]  /*7ca0*/  @P4 LEA R20, P6, R6, c[0x0][0x1c8], 0x1 ;  /* 0x0000720006144a11 */ /* 0x000fe400078c08ff */
[----:B------:R-:W-:Y:S02]  /*7cb0*/  @P4 LEA.HI.X R5, R0, R2, R9, 0x5, P5 ;  /* 0x0000000200054211 */ /* 0x000fe400028f2c09 */
[----:B------:R-:W-:Y:S02]  /*7cc0*/  FMNMX.FTZ R0, R169, R7, !PT ;  /* 0x00000007a9007209 */ /* 0x000fe40007810000 */
[----:B------:R-:W-:Y:S01]  /*7cd0*/  @P4 LEA.HI.X R21, R6, c[0x0][0x1cc], R8, 0x1, P6 ;  /* 0x0000730006154a11 */ /* 0x000fe200030f0c08 */
[----:B------:R-:W-:Y:S01]  /*7ce0*/  FMUL.FTZ R6, R32, c[0x0][0x320] ;  /* 0x0000c80020067a20 */ /* 0x000fe20000410000 */
[----:B---3--:R-:W-:Y:S02]  /*7cf0*/  FMNMX.FTZ R0, R171, R0, !PT ;  /* 0x00000000ab007209 */ /* 0x008fe40007810000 */
[C---:B------:R-:W-:Y:S01]  /*7d00*/  @P4 IADD3 R7, P5, R228.reuse, 0x40, RZ ;  /* 0x00000040e4074810 */ /* 0x040fe20007fbe0ff */
[----:B------:R1:W3:Y:S01]  /*7d10*/  MUFU.TANH R247, R6 ;  /* 0x0000000600f77308 */ /* 0x0002e20000002400 */
[----:B------:R-:W-:Y:S01]  /*7d20*/  @P4 IADD3 R9, P6, R228, 0x80, RZ ;  /* 0x00000080e4094810 */ /* 0x000fe20007fde0ff */
[----:B------:R-:W-:Y:S01]  /*7d30*/  @!PT LDS RZ, [RZ] ;  /* 0x00000000fffff984 */ /* 0x000fe20000000800 */
[----:B------:R-:W-:Y:S01]  /*7d40*/  @!PT LDS RZ, [RZ] ;  /* 0x00000000fffff984 */ /* 0x000fe20000000800 */
[----:B------:R-:W-:Y:S01]  /*7d50*/  @!PT LDS RZ, [RZ] ;  /* 0x00000000fffff984 */ /* 0x000fe20000000800 */
[----:B------:R1:W-:Y:S01]  /*7d60*/  @P4 LDGSTS.E.BYPASS.LTC128B.128 [R219+0x8100], [R20.64], !P0 ;  /* 0x0810000014db4fae */ /* 0x0003e2000c101d46 */
[----:B--2---:R-:W-:Y:S02]  /*7d70*/  FMNMX.FTZ R0, R179, R0, !PT ;  /* 0x00000000b3007209 */ /* 0x004fe40007810000 */
[-C--:B------:R-:W-:Y:S02]  /*7d80*/  @P4 IADD3.X R10, RZ, R227.reuse, RZ, P5, !PT ;  /* 0x000000e3ff0a4210 */ /* 0x080fe40002ffe4ff */
[----:B------:R-:W-:Y:S02]  /*7d90*/  @P4 IADD3.X R11, RZ, R227, RZ, P6, !PT ;  /* 0x000000e3ff0b4210 */ /* 0x000fe400037fe4ff */
[----:B----4-:R-:W-:Y:S02]  /*7da0*/  FMNMX.FTZ R13, R186, R0, !PT ;  /* 0x00000000ba0d7209 */ /* 0x010fe40007810000 */
[----:B------:R-:W-:Y:S02]  /*7db0*/  @P4 IADD3 R0, P5, R3, R9, RZ ;  /* 0x0000000903004210 */ /* 0x000fe40007fbe0ff */
[----:B------:R-:W-:Y:S04]  /*7dc0*/  FMNMX.FTZ R8, R177, R134, !PT ;  /* 0x00000086b1087209 */ /* 0x000fe80007810000 */
[----:B------:R-:W-:Y:S02]  /*7dd0*/  FMNMX.FTZ R12, R178, R8, !PT ;  /* 0x00000008b20c7209 */ /* 0x000fe40007810000 */
[----:B-----5:R-:W-:Y:S02]  /*7de0*/  FMNMX.FTZ R8, R187, R13, !PT ;  /* 0x0000000dbb087209 */ /* 0x020fe40007810000 */
[----:B------:R-:W-:Y:S02]  /*7df0*/  @P4 IADD3.X R13, R2, R11, RZ, P5, !PT ;  /* 0x0000000b020d4210 */ /* 0x000fe40002ffe4ff */
[----:B------:R-:W-:Y:S02]  /*7e00*/  @P4 LEA R16, P5, R0, c[0x0][0x1c8], 0x1 ;  /* 0x0000720000104a11 */ /* 0x000fe400078a08ff */
[----:B------:R-:W-:Y:S02]  /*7e10*/  FMNMX.FTZ R12, R172, R12, !PT ;  /* 0x0000000cac0c7209 */ /* 0x000fe40007810000 */
[----:B------:R-:W-:Y:S01]  /*7e20*/  @P4 LEA.HI.X R17, R0, c[0x0][0x1cc], R13, 0x1, P5 ;  /* 0x0000730000114a11 */ /* 0x000fe200028f0c0d */
[----:B------:R-:W-:Y:S01]  /*7e30*/  FMUL.FTZ R13, R34, c[0x0][0x320] ;  /* 0x0000c800220d7a20 */ /* 0x000fe20000410000 */
[----:B------:R-:W-:Y:S01]  /*7e40*/  FMNMX.FTZ R8, R239, R8, !PT ;  /* 0x00000008ef087209 */ /* 0x000fe20007810000 */
[----:B------:R-:W-:Y:S01]  /*7e50*/  FMUL.FTZ R0, R35, c[0x0][0x320] ;  /* 0x0000c80023007a20 */ /* 0x000fe20000410000 */
[----:B-1----:R-:W-:Y:S01]  /*7e60*/  @P4 IADD3 R6, P6, R3, R7, RZ ;  /* 0x0000000703064210 */ /* 0x002fe20007fde0ff */
[----:B------:R1:W2:Y:S01]  /*7e70*/  MUFU.TANH R135, R13 ;  /* 0x0000000d00877308 */ /* 0x0002a20000002400 */
[----:B------:R-:W-:Y:S02]  /*7e80*/  FMNMX.FTZ R12, R174, R12, !PT ;  /* 0x0000000cae0c7209 */ /* 0x000fe40007810000 */
[----:B------:R-:W-:Y:S02]  /*7e90*/  FMNMX.FTZ R8, R238, R8, !PT ;  /* 0x00000008ee087209 */ /* 0x000fe40007810000 */
[----:B------:R-:W-:Y:S02]  /*7ea0*/  @P4 IADD3.X R14, R2, R10, RZ, P6, !PT ;  /* 0x0000000a020e4210 */ /* 0x000fe400037fe4ff */
[----:B------:R-:W-:Y:S02]  /*7eb0*/  @P4 LEA R18, P6, R6, c[0x0][0x1c8], 0x1 ;  /* 0x0000720006124a11 */ /* 0x000fe400078c08ff */
[----:B------:R-:W-:Y:S01]  /*7ec0*/  FMNMX.FTZ R12, R184, R12, !PT ;  /* 0x0000000cb80c7209 */ /* 0x000fe20007810000 */
[----:B------:R4:W5:Y:S01]  /*7ed0*/  MUFU.TANH R168, R0 ;  /* 0x0000000000a87308 */ /* 0x0009620000002400 */
[----:B------:R-:W-:Y:S02]  /*7ee0*/  FMNMX.FTZ R8, R241, R8, !PT ;  /* 0x00000008f1087209 */ /* 0x000fe40007810000 */
[----:B------:R-:W-:Y:S02]  /*7ef0*/  @P4 LEA.HI.X R19, R6, c[0x0][0x1cc], R14, 0x1, P6 ;  /* 0x0000730006134a11 */ /* 0x000fe400030f0c0e */
[----:B------:R-:W-:Y:S02]  /*7f00*/  FMNMX.FTZ R6, R240, R8, !PT ;  /* 0x00000008f0067209 */ /* 0x000fe40007810000 */
[----:B------:R-:W-:Y:S01]  /*7f10*/  FMNMX.FTZ R12, R185, R12, !PT ;  /* 0x0000000cb90c7209 */ /* 0x000fe20007810000 */
[----:B------:R2:W-:Y:S01]  /*7f20*/  @P4 LDGSTS.E.BYPASS.LTC128B.128 [R219+0xa100], [R18.64], !P1 ;  /* 0x0a10000012db4fae */ /* 0x0005e2000c901d46 */
[----:B------:R-:W-:Y:S02]  /*7f30*/  FMNMX.FTZ R8, R249, R6, !PT ;  /* 0x00000006f9087209 */ /* 0x000fe40007810000 */
[----:B------:R-:W-:Y:S02]  /*7f40*/  FMNMX.FTZ R12, R188, R12, !PT ;  /* 0x0000000cbc0c7209 */ /* 0x000fe40007810000 */
[----:B------:R-:W-:Y:S02]  /*7f50*/  @P4 IADD3 R6, P5, R228, 0xc0, RZ ;  /* 0x000000c0e4064810 */ /* 0x000fe40007fbe0ff */
[----:B-1----:R-:W-:Y:S01]  /*7f60*/  FMNMX.FTZ R13, R225, R12, !PT ;  /* 0x0000000ce10d7209 */ /* 0x002fe20007810000 */
[----:B------:R1:W-:Y:S01]  /*7f70*/  @P4 LDGSTS.E.BYPASS.LTC128B.128 [R219+0xc100], [R16.64], !P2 ;  /* 0x0c10000010db4fae */ /* 0x0003e2000d101d46 */
[----:B------:R-:W-:Y:S02]  /*7f80*/  FMNMX.FTZ R12, R246, R8, !PT ;  /* 0x00000008f60c7209 */ /* 0x000fe40007810000 */
[----:B------:R-:W-:Y:S02]  /*7f90*/  @P4 IADD3 R3, P6, R3, R6, RZ ;  /* 0x0000000603034210 */ /* 0x000fe40007fde0ff */
[----:B------:R-:W-:Y:S02]  /*7fa0*/  @P4 IADD3.X R8, RZ, R227, RZ, P5, !PT ;  /* 0x000000e3ff084210 */ /* 0x000fe40002ffe4ff */
[----:B---3--:R-:W-:Y:S02]  /*7fb0*/  FMNMX.FTZ R12, R247, R12, !PT ;  /* 0x0000000cf70c7209 */ /* 0x008fe40007810000 */
[----:B------:R-:W-:Y:S02]  /*7fc0*/  @P4 LEA R14, P5, R3, c[0x0][0x1c8], 0x1 ;  /* 0x00007200030e4a11 */ /* 0x000fe400078a08ff */
[----:B------:R-:W-:Y:S02]  /*7fd0*/  @P4 IADD3.X R15, R2, R8, RZ, P6, !PT ;  /* 0x00000008020f4210 */ /* 0x000fe400037fe4ff */
[----:B------:R-:W-:Y:S02]  /*7fe0*/  FMNMX.FTZ R2, R245, R12, !PT ;  /* 0x0000000cf5027209 */ /* 0x000fe40007810000 */
[----:B------:R-:W-:Y:S02]  /*7ff0*/  @P4 LEA.HI.X R15, R3, c[0x0][0x1cc], R15, 0x1, P5 ;  /* 0x00007300030f4a11 */ /* 0x000fe400028f0c0f */
[----:B------:R-:W-:Y:S01]  /*8000*/  FMNMX.FTZ R13, R237, R13, !PT ;  /* 0x0000000ded0d7209 */ /* 0x000fe20007810000 */
[----:B------:R-:W3:Y:S01]  /*8010*/  SHFL.BFLY PT, R3, R2, 0x2, 0x1f ;  /* 0x0c401f0002037f89 */ /* 0x000ee200000e0000 */
[----:B------:R-:W-:Y:S02]  /*8020*/  @P4 IADD3 R7, P5, R4, R7, RZ ;  /* 0x0000000704074210 */ /* 0x000fe40007fbe0ff */
[----:B------:R-:W-:Y:S04]  /*8030*/  FMNMX.FTZ R13, R236, R13, !PT ;  /* 0x0000000dec0d7209 */ /* 0x000fe80007810000 */
[----:B----4-:R-:W-:Y:S01]  /*8040*/  FMNMX.FTZ R0, R242, R13, !PT ;  /* 0x0000000df2007209 */ /* 0x010fe20007810000 */
[----:B------:R4:W-:Y:S03]  /*8050*/  @P4 LDGSTS.E.BYPASS.LTC128B.128 [R219+0xe100], [R14.64], !P3 ;  /* 0x0e1000000edb4fae */ /* 0x0009e6000d901d46 */
[----:B------:R-:W-:Y:S04]  /*8060*/  FMNMX.FTZ R0, R243, R0, !PT ;  /* 0x00000000f3007209 */ /* 0x000fe80007810000 */
[----:B------:R-:W-:Y:S04]  /*8070*/  FMNMX.FTZ R0, R248, R0, !PT ;  /* 0x00000000f8007209 */ /* 0x000fe80007810000 */
[----:B------:R-:W-:Y:S04]  /*8080*/  FMNMX.FTZ R0, R244, R0, !PT ;  /* 0x00000000f4007209 */ /* 0x000fe80007810000 */
[----:B--2---:R-:W-:Y:S02]  /*8090*/  FMNMX.FTZ R0, R135, R0, !PT ;  /* 0x0000000087007209 */ /* 0x004fe40007810000 */
[----:B---3--:R-:W-:Y:S02]  /*80a0*/  FMNMX.FTZ R3, R2, R3, !PT ;  /* 0x0000000302037209 */ /* 0x008fe40007810000 */
[----:B-----5:R-:W-:Y:S03]  /*80b0*/  FMNMX.FTZ R0, R168, R0, !PT ;  /* 0x00000000a8007209 */ /* 0x020fe60007810000 */
[----:B------:R-:W2:Y:S08]  /*80c0*/  SHFL.BFLY PT, R12, R3, 0x1, 0x1f ;  /* 0x0c201f00030c7f89 */ /* 0x000eb000000e0000 */
[----:B------:R-:W3:Y:S01]  /*80d0*/  SHFL.BFLY PT, R2, R0, 0x2, 0x1f ;  /* 0x0c401f0000027f89 */ /* 0x000ee200000e0000 */
[----:B--2---:R-:W-:Y:S02]  /*80e0*/  FMNMX.FTZ R132, R3, R12, !PT ;  /* 0x0000000c03847209 */ /* 0x004fe40007810000 */
[----:B------:R-:W-:Y:S02]  /*80f0*/  @P4 IADD3 R12, P6, R4, R9, RZ ;  /* 0x00000009040c4210 */ /* 0x000fe40007fde0ff */
[C---:B------:R-:W-:Y:S01]  /*8100*/  @P4 IADD3.X R9, R5.reuse, R10, RZ, P5, !PT ;  /* 0x0000000a05094210 */ /* 0x040fe20002ffe4ff */
[----:B------:R-:W-:Y:S01]  /*8110*/  FMUL.FTZ R170, R132, c[0x0][0x2d0] ;  /* 0x0000b40084aa7a20 */ /* 0x000fe20000410000 */
[C---:B------:R-:W-:Y:S02]  /*8120*/  @P4 IADD3 R13, P5, R4.reuse, R6, RZ ;  /* 0x00000006040d4210 */ /* 0x040fe40007fbe0ff */
[C---:B------:R-:W-:Y:S02]  /*8130*/  @P4 IADD3.X R23, R5.reuse, R11, RZ, P6, !PT ;  /* 0x0000000b05174210 */ /* 0x040fe400037fe4ff */
[----:B------:R-:W-:Y:S02]  /*8140*/  @P4 IADD3 R4, P6, R4, R228, RZ ;  /* 0x000000e404044210 */ /* 0x000fe40007fde0ff */
[C---:B------:R-:W-:Y:S02]  /*8150*/  @P4 IADD3.X R22, R5.reuse, R8, RZ, P5, !PT ;  /* 0x0000000805164210 */ /* 0x040fe40002ffe4ff */
[----:B------:R-:W-:Y:S02]  /*8160*/  @P4 LEA R10, P5, R4, c[0x0][0x1c8], 0x1 ;  /* 0x00007200040a4a11 */ /* 0x000fe400078a08ff */
[----:B------:R-:W-:Y:S02]  /*8170*/  @P4 IADD3.X R5, R5, R227, RZ, P6, !PT ;  /* 0x000000e305054210 */ /* 0x000fe400037fe4ff */
[----:B---3--:R-:W-:Y:S01]  /*8180*/  FMNMX.FTZ R0, R0, R2, !PT ;  /* 0x0000000200007209 */ /* 0x008fe20007810000 */
[----:B------:R-:W-:Y:S01]  /*8190*/  FADD.FTZ R2, -R132, R133 ;  /* 0x0000008584027221 */ /* 0x000fe20000010100 */
[----:B------:R-:W-:Y:S01]  /*81a0*/  @P4 LEA.HI.X R11, R4, c[0x0][0x1cc], R5, 0x1, P5 ;  /* 0x00007300040b4a11 */ /* 0x000fe200028f0c05 */
[--C-:B------:R-:W-:Y:S01]  /*81b0*/  FFMA.FTZ R4, R176, c[0x0][0x2d0], -R170.reuse ;  /* 0x0000b400b0047a23 */ /* 0x100fe200000108aa */
[C---:B------:R-:W-:Y:S01]  /*81c0*/  @P4 LEA R8, P5, R7.reuse, c[0x0][0x1c8], 0x1 ;  /* 0x0000720007084a11 */ /* 0x040fe200078a08ff */
[----:B------:R-:W2:Y:S02]  /*81d0*/  SHFL.BFLY PT, R3, R0, 0x1, 0x1f ;  /* 0x0c201f0000037f89 */ /* 0x000ea400000e0000 */
[----:B------:R3:W-:Y:S01]  /*81e0*/  MUFU.EX2 R226, R4 ;  /* 0x0000000400e27308 */ /* 0x0007e20000000800 */
[----:B------:R-:W-:Y:S02]  /*81f0*/  @P4 LEA.HI.X R9, R7, c[0x0][0x1cc], R9, 0x1, P5 ;  /* 0x0000730007094a11 */ /* 0x000fe400028f0c09 */
[C---:B------:R-:W-:Y:S03]  /*8200*/  @P4 LEA R6, P5, R12.reuse, c[0x0][0x1c8], 0x1 ;  /* 0x000072000c064a11 */ /* 0x040fe600078a08ff */
[----:B------:R5:W-:Y:S01]  /*8210*/  @P4 LDGSTS.E.BYPASS.LTC128B.128 [R219+0x9100], [R10.64], !P0 ;  /* 0x091000000adb4fae */ /* 0x000be2000c101d46 */
[----:B------:R-:W-:Y:S07]  /*8220*/  @P4 LEA.HI.X R7, R12, c[0x0][0x1cc], R23, 0x1, P5 ;  /* 0x000073000c074a11 */ /* 0x000fee00028f0c17 */
[----:B------:R1:W-:Y:S01]  /*8230*/  @P4 LDGSTS.E.BYPASS.LTC128B.128 [R219+0xb100], [R8.64], !P1 ;  /* 0x0b10000008db4fae */ /* 0x0003e2000c901d46 */
[----:B--2---:R-:W-:Y:S07]  /*8240*/  FMNMX.FTZ R3, R0, R3, !PT ;  /* 0x0000000300037209 */ /* 0x004fee0007810000 */
[----:B------:R2:W-:Y:S01]  /*8250*/  @P4 LDGSTS.E.BYPASS.LTC128B.128 [R219+0xd100], [R6.64], !P2 ;  /* 0x0d10000006db4fae */ /* 0x0005e2000d101d46 */
[--C-:B---3--:R-:W-:Y:S02]  /*8260*/  FFMA.FTZ R4, R175, c[0x0][0x2d0], -R170.reuse ;  /* 0x0000b400af047a23 */ /* 0x108fe400000108aa */
[----:B------:R-:W-:Y:S02]  /*8270*/  FMUL.FTZ R0, R2, c[0x0][0x2d0] ;  /* 0x0000b40002007a20 */ /* 0x000fe40000410000 */
[----:B------:R3:W-:Y:S01]  /*8280*/  MUFU.EX2 R234, R4 ;  /* 0x0000000400ea7308 */ /* 0x0007e20000000800 */
[----:B------:R-:W-:Y:S04]  /*8290*/  FMUL.FTZ R133, R3, c[0x0][0x2d0] ;  /* 0x0000b40003857a20 */ /* 0x000fe80000410000 */
[--C-:B------:R-:W-:Y:S02]  /*82a0*/  FFMA.FTZ R5, R177, c[0x0][0x2d0], -R133.reuse ;  /* 0x0000b400b1057a23 */ /* 0x100fe40000010885 */
[--C-:B------:R-:W-:Y:S02]  /*82b0*/  FFMA.FTZ R12, R178, c[0x0][0x2d0], -R133.reuse ;  /* 0x0000b400b20c7a23 */ /* 0x100fe40000010885 */
[--C-:B------:R-:W-:Y:S01]  /*82c0*/  FFMA.FTZ R135, R135, c[0x0][0x2d0], -R133.reuse ;  /* 0x0000b40087877a23 */ /* 0x100fe20000010885 */
[----:B------:R2:W2:Y:S01]  /*82d0*/  MUFU.EX2 R2, R0 ;  /* 0x0000000000027308 */ /* 0x0004a20000000800 */
[--C-:B-1----:R-:W-:Y:S09]  /*82e0*/  FFMA.FTZ R8, R172, c[0x0][0x2d0], -R133.reuse ;  /* 0x0000b400ac087a23 */ /* 0x102ff20000010885 */
[----:B------:R-:W-:Y:S01]  /*82f0*/  MUFU.EX2 R191, R12 ;  /* 0x0000000c00bf7308 */ /* 0x000fe20000000800 */
[----:B---3--:R-:W-:Y:S09]  /*8300*/  FFMA.FTZ R4, R173, c[0x0][0x2d0], -R170 ;  /* 0x0000b400ad047a23 */ /* 0x008ff200000108aa */
[----:B------:R1:W-:Y:S01]  /*8310*/  MUFU.EX2 R233, R4 ;  /* 0x0000000400e97308 */ /* 0x0003e20000000800 */
[----:B--2---:R-:W-:Y:S02]  /*8320*/  FADD.FTZ R0, -R3, R134 ;  /* 0x0000008603007221 */ /* 0x004fe40000010100 */
[----:B------:R-:W-:Y:S02]  /*8330*/  FMUL.FTZ R9, R2, R141 ;  /* 0x0000008d02097220 */ /* 0x000fe40000410000 */
[----:B------:R-:W-:Y:S05]  /*8340*/  FMUL.FTZ R0, R0, c[0x0][0x2d0] ;  /* 0x0000b40000007a20 */ /* 0x000fea0000410000 */
[----:B------:R2:W-:Y:S01]  /*8350*/  MUFU.EX2 R190, R8 ;  /* 0x0000000800be7308 */ /* 0x0005e20000000800 */
[C---:B------:R-:W-:Y:S02]  /*8360*/  FMUL.FTZ R16, R2.reuse, R148 ;  /* 0x0000009402107220 */ /* 0x040fe40000410000 */
[C---:B------:R-:W-:Y:S02]  /*8370*/  FMUL.FTZ R17, R2.reuse, R149 ;  /* 0x0000009502117220 */ /* 0x040fe40000410000 */
[C---:B------:R-:W-:Y:S02]  /*8380*/  FMUL.FTZ R24, R2.reuse, R156 ;  /* 0x0000009c02187220 */ /* 0x040fe40000410000 */
[C---:B------:R-:W-:Y:S02]  /*8390*/  FMUL.FTZ R25, R2.reuse, R157 ;  /* 0x0000009d02197220 */ /* 0x040fe40000410000 */
[--C-:B------:R-:W-:Y:S01]  /*83a0*/  FFMA.FTZ R134, R171, c[0x0][0x2d0], -R170.reuse ;  /* 0x0000b400ab867a23 */ /* 0x100fe200000108aa */
[----:B------:R-:W3:Y:S01]  /*83b0*/  MUFU.EX2 R0, R0 ;  /* 0x0000000000007308 */ /* 0x000ee20000000800 */
[C---:B------:R-:W-:Y:S02]  /*83c0*/  FMUL.FTZ R32, R2.reuse, R164 ;  /* 0x000000a402207220 */ /* 0x040fe40000410000 */
[C---:B------:R-:W-:Y:S02]  /*83d0*/  FMUL.FTZ R33, R2.reuse, R165 ;  /* 0x000000a502217220 */ /* 0x040fe40000410000 */
[----:B-1----:R-:W-:Y:S02]  /*83e0*/  FFMA.FTZ R4, R169, c[0x0][0x2d0], -R170 ;  /* 0x0000b400a9047a23 */ /* 0x002fe400000108aa */
[C---:B------:R-:W-:Y:S02]  /*83f0*/  FMUL.FTZ R36, R2.reuse, R36 ;  /* 0x0000002402247220 */ /* 0x040fe40000410000 */
[C---:B------:R-:W-:Y:S01]  /*8400*/  FMUL.FTZ R37, R2.reuse, R37 ;  /* 0x0000002502257220 */ /* 0x040fe20000410000 */
[----:B------:R1:W1:Y:S01]  /*8410*/  MUFU.EX2 R232, R4 ;  /* 0x0000000400e87308 */ /* 0x0002620000000800 */
[C---:B------:R-:W-:Y:S02]  /*8420*/  FMUL.FTZ R40, R2.reuse, R40 ;  /* 0x0000002802287220 */ /* 0x040fe40000410000 */
[C---:B------:R-:W-:Y:S02]  /*8430*/  FMUL.FTZ R41, R2.reuse, R41 ;  /* 0x0000002902297220 */ /* 0x040fe40000410000 */
[C---:B--2---:R-:W-:Y:S02]  /*8440*/  FMUL.FTZ R8, R2.reuse, R140 ;  /* 0x0000008c02087220 */ /* 0x044fe40000410000 */
[C---:B------:R-:W-:Y:S02]  /*8450*/  FMUL.FTZ R44, R2.reuse, R44 ;  /* 0x0000002c022c7220 */ /* 0x040fe40000410000 */
[C---:B------:R-:W-:Y:S01]  /*8460*/  FMUL.FTZ R45, R2.reuse, R45 ;  /* 0x0000002d022d7220 */ /* 0x040fe20000410000 */
[----:B------:R2:W2:Y:S01]  /*8470*/  MUFU.EX2 R169, R5 ;  /* 0x0000000500a97308 */ /* 0x0004a20000000800 */
[C---:B------:R-:W-:Y:S02]  /*8480*/  FMUL.FTZ R48, R2.reuse, R48 ;  /* 0x0000003002307220 */ /* 0x040fe40000410000 */
[----:B------:R-:W-:Y:S02]  /*8490*/  FMUL.FTZ R49, R2, R49 ;  /* 0x0000003102317220 */ /* 0x000fe40000410000 */
[C---:B---3--:R-:W-:Y:S02]  /*84a0*/  FMUL.FTZ R6, R0.reuse, R138 ;  /* 0x0000008a00067220 */ /* 0x048fe40000410000 */
[C---:B------:R-:W-:Y:S02]  /*84b0*/  FMUL.FTZ R7, R0.reuse, R139 ;  /* 0x0000008b00077220 */ /* 0x040fe40000410000 */
[C---:B-----5:R-:W-:Y:S01]  /*84c0*/  FMUL.FTZ R10, R0.reuse, R142 ;  /* 0x0000008e000a7220 */ /* 0x060fe20000410000 */
[----:B------:R-:W-:Y:S01]  /*84d0*/  MUFU.EX2 R224, R134 ;  /* 0x0000008600e07308 */ /* 0x000fe20000000800 */
[C---:B------:R-:W-:Y:S02]  /*84e0*/  FMUL.FTZ R11, R0.reuse, R143 ;  /* 0x0000008f000b7220 */ /* 0x040fe40000410000 */
[C---:B------:R-:W-:Y:S01]  /*84f0*/  FMUL.FTZ R18, R0.reuse, R150 ;  /* 0x0000009600127220 */ /* 0x040fe20000410000 */
[C---:B-1----:R-:W-:Y:S01]  /*8500*/  @P4 LEA R4, P5, R13.reuse, c[0x0][0x1c8], 0x1 ;  /* 0x000072000d044a11 */ /* 0x042fe200078a08ff */
[----:B------:R-:W-:Y:S01]  /*8510*/  FMUL.FTZ R19, R0, R151 ;  /* 0x0000009700137220 */ /* 0x000fe20000410000 */
[----:B------:R-:W-:Y:S01]  /*8520*/  F2FP.BF16.PACK_AB R138, R232, R233 ;  /* 0x000000e9e88a723e */ /* 0x000fe200000010ff */
[C---:B------:R-:W-:Y:S02]  /*8530*/  FMUL.FTZ R26, R0.reuse, R158 ;  /* 0x0000009e001a7220 */ /* 0x040fe40000410000 */
[C---:B------:R-:W-:Y:S01]  /*8540*/  FMUL.FTZ R27, R0.reuse, R159 ;  /* 0x0000009f001b7220 */ /* 0x040fe20000410000 */
[----:B------:R-:W-:Y:S01]  /*8550*/  MUFU.EX2 R135, R135 ;  /* 0x0000008700877308 */ /* 0x000fe20000000800 */
[C---:B------:R-:W-:Y:S02]  /*8560*/  FMUL.FTZ R34, R0.reuse, R166 ;  /* 0x000000a600227220 */ /* 0x040fe40000410000 */
[C---:B------:R-:W-:Y:S01]  /*8570*/  FMUL.FTZ R35, R0.reuse, R167 ;  /* 0x000000a700237220 */ /* 0x040fe20000410000 */
[----:B--2---:R-:W-:Y:S01]  /*8580*/  @P4 LEA.HI.X R5, R13, c[0x0][0x1cc], R22, 0x1, P5 ;  /* 0x000073000d054a11 */ /* 0x004fe200028f0c16 */
[C---:B------:R-:W-:Y:S02]  /*8590*/  FMUL.FTZ R38, R0.reuse, R38 ;  /* 0x0000002600267220 */ /* 0x040fe40000410000 */
[C---:B------:R-:W-:Y:S02]  /*85a0*/  FMUL.FTZ R39, R0.reuse, R39 ;  /* 0x0000002700277220 */ /* 0x040fe40000410000 */
[----:B------:R1:W-:Y:S01]  /*85b0*/  @P4 LDGSTS.E.BYPASS.LTC128B.128 [R219+0xf100], [R4.64], !P3 ;  /* 0x0f10000004db4fae */ /* 0x0003e2000d901d46 */
[C---:B------:R-:W-:Y:S02]  /*85c0*/  FMUL.FTZ R42, R0.reuse, R42 ;  /* 0x0000002a002a7220 */ /* 0x040fe40000410000 */
[C---:B------:R-:W-:Y:S02]  /*85d0*/  FMUL.FTZ R43, R0.reuse, R43 ;  /* 0x0000002b002b7220 */ /* 0x040fe40000410000 */
[C---:B------:R-:W-:Y:S02]  /*85e0*/  FMUL.FTZ R46, R0.reuse, R46 ;  /* 0x0000002e002e7220 */ /* 0x040fe40000410000 */
[C---:B------:R-:W-:Y:S01]  /*85f0*/  FMUL.FTZ R47, R0.reuse, R47 ;  /* 0x0000002f002f7220 */ /* 0x040fe20000410000 */
[----:B----4-:R-:W2:Y:S01]  /*8600*/  LDSM.16.MT88.4 R12, [R193] ;  /* 0x00000000c10c783b */ /* 0x010ea20000004200 */
[C---:B------:R-:W-:Y:S02]  /*8610*/  FMUL.FTZ R50, R0.reuse, R50 ;  /* 0x0000003200327220 */ /* 0x040fe40000410000 */
        /* <DEDUP_REMOVED lines=8> */
[----:B------:R-:W4:Y:S01]  /*86a0*/  LDSM.16.MT88.4 R28, [R197] ;  /* 0x00000000c51c783b */ /* 0x000f220000004200 */
[----:B------:R-:W-:Y:S02]  /*86b0*/  FMUL.FTZ R58, R0, R58 ;  /* 0x0000003a003a7220 */ /* 0x000fe40000410000 */
[--C-:B-1----:R-:W-:Y:S02]  /*86c0*/  FFMA.FTZ R4, R174, c[0x0][0x2d0], -R133.reuse ;  /* 0x0000b400ae047a23 */ /* 0x102fe40000010885 */
[----:B------:R-:W-:Y:S01]  /*86d0*/  FMUL.FTZ R5, R2, R137 ;  /* 0x0000008902057220 */ /* 0x000fe20000410000 */
[----:B------:R-:W-:Y:S01]  /*86e0*/  F2FP.BF16.PACK_AB R137, R191, R169 ;  /* 0x000000a9bf89723e */ /* 0x000fe200000010ff */
[----:B------:R-:W1:Y:S01]  /*86f0*/  MUFU.EX2 R189, R4 ;  /* 0x0000000400bd7308 */ /* 0x000e620000000800 */
[----:B------:R-:W5:Y:S01]  /*8700*/  LDSM.16.MT88.4 R140, [R196] ;  /* 0x00000000c48c783b */ /* 0x000f620000004200 */
[----:B------:R-:W-:Y:S02]  /*8710*/  FMUL.FTZ R59, R0, R59 ;  /* 0x0000003b003b7220 */ /* 0x000fe40000410000 */
[C---:B------:R-:W-:Y:S02]  /*8720*/  FMUL.FTZ R60, R2.reuse, R60 ;  /* 0x0000003c023c7220 */ /* 0x040fe40000410000 */
[----:B------:R-:W-:Y:S02]  /*8730*/  FMUL.FTZ R61, R2, R61 ;  /* 0x0000003d023d7220 */ /* 0x000fe40000410000 */
[C---:B------:R-:W-:Y:S01]  /*8740*/  FMUL.FTZ R62, R0.reuse, R62 ;  /* 0x0000003e003e7220 */ /* 0x040fe20000410000 */
[----:B------:R-:W-:Y:S01]  /*8750*/  LDSM.16.MT88.4 R148, [R194+0x2000] ;  /* 0x00200000c294783b */ /* 0x000fe20000004200 */
[----:B------:R-:W-:Y:S02]  /*8760*/  FMUL.FTZ R63, R0, R63 ;  /* 0x0000003f003f7220 */ /* 0x000fe40000410000 */
[C---:B------:R-:W-:Y:S02]  /*8770*/  FMUL.FTZ R64, R2.reuse, R64 ;  /* 0x0000004002407220 */ /* 0x040fe40000410000 */
[----:B------:R-:W-:Y:S02]  /*8780*/  FMUL.FTZ R65, R2, R65 ;  /* 0x0000004102417220 */ /* 0x000fe40000410000 */
[C---:B------:R-:W-:Y:S01]  /*8790*/  FMUL.FTZ R66, R0.reuse, R66 ;  /* 0x0000004200427220 */ /* 0x040fe20000410000 */
[----:B------:R-:W-:Y:S01]  /*87a0*/  LDSM.16.MT88.4 R156, [R197+0x1800] ;  /* 0x00180000c59c783b */ /* 0x000fe20000004200 */
[----:B------:R-:W-:Y:S02]  /*87b0*/  FMUL.FTZ R67, R0, R67 ;  /* 0x0000004300437220 */ /* 0x000fe40000410000 */
[C---:B------:R-:W-:Y:S02]  /*87c0*/  FMUL.FTZ R68, R2.reuse, R68 ;  /* 0x0000004402447220 */ /* 0x040fe40000410000 */
[C---:B------:R-:W-:Y:S01]  /*87d0*/  FMUL.FTZ R69, R2.reuse, R69 ;  /* 0x0000004502457220 */ /* 0x040fe20000410000 */
[----:B-1----:R-:W-:Y:S01]  /*87e0*/  F2FP.BF16.PACK_AB R139, R189, R190 ;  /* 0x000000bebd8b723e */ /* 0x002fe200000010ff */
[----:B------:R-:W-:Y:S01]  /*87f0*/  FMUL.FTZ R4, R2, R136 ;  /* 0x0000008802047220 */ /* 0x000fe20000410000 */
[----:B------:R-:W-:Y:S01]  /*8800*/  F2FP.BF16.PACK_AB R136, R234, R226 ;  /* 0x000000e2ea88723e */ /* 0x000fe200000010ff */
[----:B------:R-:W-:Y:S01]  /*8810*/  LDSM.16.MT88.4 R164, [R196+0x1800] ;  /* 0x00180000c4a4783b */ /* 0x000fe20000004200 */
[C---:B------:R-:W-:Y:S02]  /*8820*/  FMUL.FTZ R70, R0.reuse, R70 ;  /* 0x0000004600467220 */ /* 0x040fe40000410000 */
[----:B------:R-:W-:Y:S02]  /*8830*/  FMUL.FTZ R71, R0, R71 ;  /* 0x0000004700477220 */ /* 0x000fe40000410000 */
[C---:B------:R-:W-:Y:S01]  /*8840*/  FMUL.FTZ R72, R2.reuse, R72 ;  /* 0x0000004802487220 */ /* 0x040fe20000410000 */
[C---:B--2---:R-:W-:Y:S02]  /*8850*/  HMMA.16816.F32.BF16 R4, R136.reuse, R12, R4 ;  /* 0x0000000c8804723c */ /* 0x044fe40000041804 */
[----:B------:R-:W0:Y:S03]  /*8860*/  LDGDEPBAR ;  /* 0x00000000000079af */ /* 0x000e260000000000 */
[C---:B------:R-:W-:Y:S02]  /*8870*/  FMUL.FTZ R73, R2.reuse, R73 ;  /* 0x0000004902497220 */ /* 0x040fe40000410000 */
[C---:B------:R-:W-:Y:S01]  /*8880*/  FMUL.FTZ R12, R2.reuse, R144 ;  /* 0x00000090020c7220 */ /* 0x040fe20000410000 */
[C---:B------:R-:W-:Y:S04]  /*8890*/  HMMA.16816.F32.BF16 R8, R136.reuse, R14, R8 ;  /* 0x0000000e8808723c */ /* 0x040fe80000041808 */
[----:B------:R-:W-:Y:S02]  /*88a0*/  FMUL.FTZ R13, R2, R145 ;  /* 0x00000091020d7220 */ /* 0x000fe40000410000 */
[--C-:B------:R-:W-:Y:S02]  /*88b0*/  FFMA.FTZ R134, R179, c[0x0][0x2d0], -R170.reuse ;  /* 0x0000b400b3867a23 */ /* 0x100fe400000108aa */
[C---:B------:R-:W-:Y:S02]  /*88c0*/  FMUL.FTZ R14, R0.reuse, R146 ;  /* 0x00000092000e7220 */ /* 0x040fe40000410000 */
[----:B------:R1:W2:Y:S02]  /*88d0*/  MUFU.EX2 R223, R134 ;  /* 0x0000008600df7308 */ /* 0x0002a40000000800 */
[C---:B------:R-:W-:Y:S02]  /*88e0*/  FMUL.FTZ R15, R0.reuse, R147 ;  /* 0x00000093000f7220 */ /* 0x040fe40000410000 */
[----:B------:R-:W1:Y:S01]  /*88f0*/  LDSM.16.MT88.4 R144, [R193+0x2000] ;  /* 0x00200000c190783b */ /* 0x000e620000004200 */
[C---:B------:R-:W-:Y:S02]  /*8900*/  FMUL.FTZ R74, R0.reuse, R74 ;  /* 0x0000004a004a7220 */ /* 0x040fe40000410000 */
[----:B------:R-:W-:Y:S02]  /*8910*/  FMUL.FTZ R75, R0, R75 ;  /* 0x0000004b004b7220 */ /* 0x000fe40000410000 */
[C---:B---3--:R-:W-:Y:S03]  /*8920*/  HMMA.16816.F32.BF16 R12, R136.reuse, R20, R12 ;  /* 0x00000014880c723c */ /* 0x048fe6000004180c */
[C---:B------:R-:W-:Y:S02]  /*8930*/  FMUL.FTZ R76, R2.reuse, R76 ;  /* 0x0000004c024c7220 */ /* 0x040fe40000410000 */
[----:B------:R-:W-:Y:S02]  /*8940*/  FMUL.FTZ R77, R2, R77 ;  /* 0x0000004d024d7220 */ /* 0x000fe40000410000 */
[----:B------:R-:W-:Y:S01]  /*8950*/  FMUL.FTZ R78, R0, R78 ;  /* 0x0000004e004e7220 */ /* 0x000fe20000410000 */
[C---:B------:R-:W-:Y:S04]  /*8960*/  HMMA.16816.F32.BF16 R16, R136.reuse, R22, R16 ;  /* 0x000000168810723c */ /* 0x040fe80000041810 */
[C---:B------:R-:W-:Y:S02]  /*8970*/  FMUL.FTZ R20, R2.reuse, R152 ;  /* 0x0000009802147220 */ /* 0x040fe40000410000 */
[----:B------:R-:W-:Y:S02]  /*8980*/  FMUL.FTZ R21, R2, R153 ;  /* 0x0000009902157220 */ /* 0x000fe40000410000 */
[C---:B------:R-:W-:Y:S04]  /*8990*/  FMUL.FTZ R22, R0.reuse, R154 ;  /* 0x0000009a00167220 */ /* 0x040fe80000410000 */
[C---:B------:R-:W-:Y:S02]  /*89a0*/  FMUL.FTZ R23, R0.reuse, R155 ;  /* 0x0000009b00177220 */ /* 0x040fe40000410000 */
[----:B------:R-:W-:Y:S02]  /*89b0*/  FMUL.FTZ R79, R0, R79 ;  /* 0x0000004f004f7220 */ /* 0x000fe40000410000 */
[C---:B------:R-:W-:Y:S02]  /*89c0*/  FMUL.FTZ R80, R2.reuse, R80 ;  /* 0x0000005002507220 */ /* 0x040fe40000410000 */
[----:B------:R-:W-:Y:S01]  /*89d0*/  FMUL.FTZ R81, R2, R81 ;  /* 0x0000005102517220 */ /* 0x000fe20000410000 */
[C---:B----4-:R-:W-:Y:S03]  /*89e0*/  HMMA.16816.F32.BF16 R20, R136.reuse, R28, R20 ;  /* 0x0000001c8814723c */ /* 0x050fe60000041814 */
[C---:B------:R-:W-:Y:S02]  /*89f0*/  FMUL.FTZ R82, R0.reuse, R82 ;  /* 0x0000005200527220 */ /* 0x040fe40000410000 */
[----:B------:R-:W-:Y:S02]  /*8a00*/  FMUL.FTZ R83, R0, R83 ;  /* 0x0000005300537220 */ /* 0x000fe40000410000 */
[C---:B------:R-:W-:Y:S01]  /*8a10*/  FMUL.FTZ R28, R2.reuse, R160 ;  /* 0x000000a0021c7220 */ /* 0x040fe20000410000 */
[C---:B------:R-:W-:Y:S04]  /*8a20*/  HMMA.16816.F32.BF16 R24, R136.reuse, R30, R24 ;  /* 0x0000001e8818723c */ /* 0x040fe80000041818 */
[----:B------:R-:W-:Y:S02]  /*8a30*/  FMUL.FTZ R29, R2, R161 ;  /* 0x000000a1021d7220 */ /* 0x000fe40000410000 */
[--C-:B-1----:R-:W-:Y:S02]  /*8a40*/  FFMA.FTZ R134, R184, c[0x0][0x2d0], -R133.reuse ;  /* 0x0000b400b8867a23 */ /* 0x102fe40000010885 */
[C---:B------:R-:W-:Y:S02]  /*8a50*/  FMUL.FTZ R30, R0.reuse, R162 ;  /* 0x000000a2001e7220 */ /* 0x040fe40000410000 */
[----:B------:R1:W-:Y:S02]  /*8a60*/  MUFU.EX2 R184, R134 ;  /* 0x0000008600b87308 */ /* 0x0003e40000000800 */
[----:B------:R-:W-:Y:S02]  /*8a70*/  FMUL.FTZ R31, R0, R163 ;  /* 0x000000a3001f7220 */ /* 0x000fe40000410000 */
[C---:B------:R-:W-:Y:S02]  /*8a80*/  FMUL.FTZ R84, R2.reuse, R84 ;  /* 0x0000005402547220 */ /* 0x040fe40000410000 */
[----:B------:R-:W-:Y:S02]  /*8a90*/  FMUL.FTZ R85, R2, R85 ;  /* 0x0000005502557220 */ /* 0x000fe40000410000 */
[C---:B------:R-:W-:Y:S01]  /*8aa0*/  FMUL.FTZ R86, R0.reuse, R86 ;  /* 0x0000005600567220 */ /* 0x040fe20000410000 */
[C---:B-----5:R-:W-:Y:S03]  /*8ab0*/  HMMA.16816.F32.BF16 R28, R136.reuse, R140, R28 ;  /* 0x0000008c881c723c */ /* 0x060fe6000004181c */
[----:B------:R-:W-:Y:S02]  /*8ac0*/  FMUL.FTZ R87, R0, R87 ;  /* 0x0000005700577220 */ /* 0x000fe40000410000 */
[C---:B------:R-:W-:Y:S02]  /*8ad0*/  FMUL.FTZ R88, R2.reuse, R88 ;  /* 0x0000005802587220 */ /* 0x040fe40000410000 */
[----:B------:R-:W-:Y:S01]  /*8ae0*/  FMUL.FTZ R89, R2, R89 ;  /* 0x0000005902597220 */ /* 0x000fe20000410000 */
[C---:B------:R-:W-:Y:S01]  /*8af0*/  HMMA.16816.F32.BF16 R32, R136.reuse, R142, R32 ;  /* 0x0000008e8820723c */ /* 0x040fe20000041820 */
[----:B------:R-:W3:Y:S03]  /*8b00*/  LDSM.16.MT88.4 R140, [R197+0x2000] ;  /* 0x00200000c58c783b */ /* 0x000ee60000004200 */
[C---:B------:R-:W-:Y:S02]  /*8b10*/  FMUL.FTZ R90, R0.reuse, R90 ;  /* 0x0000005a005a7220 */ /* 0x040fe40000410000 */
[----:B------:R-:W-:Y:S02]  /*8b20*/  FMUL.FTZ R91, R0, R91 ;  /* 0x0000005b005b7220 */ /* 0x000fe40000410000 */
[C---:B------:R-:W-:Y:S04]  /*8b30*/  HMMA.16816.F32.BF16 R36, R136.reuse, R144, R36 ;  /* 0x000000908824723c */ /* 0x040fe80000041824 */
[C---:B------:R-:W-:Y:S02]  /*8b40*/  FMUL.FTZ R92, R2.reuse, R92 ;  /* 0x0000005c025c7220 */ /* 0x040fe40000410000 */
[----:B------:R-:W-:Y:S02]  /*8b50*/  FMUL.FTZ R93, R2, R93 ;  /* 0x0000005d025d7220 */ /* 0x000fe40000410000 */
[C---:B------:R-:W-:Y:S01]  /*8b60*/  HMMA.16816.F32.BF16 R40, R136.reuse, R146, R40 ;  /* 0x000000928828723c */ /* 0x040fe20000041828 */
[----:B------:R-:W4:Y:S03]  /*8b70*/  LDSM.16.MT88.4 R144, [R196+0x2000] ;  /* 0x00200000c490783b */ /* 0x000f260000004200 */
[C---:B------:R-:W-:Y:S02]  /*8b80*/  FMUL.FTZ R94, R0.reuse, R94 ;  /* 0x0000005e005e7220 */ /* 0x040fe40000410000 */
[----:B------:R-:W-:Y:S02]  /*8b90*/  FMUL.FTZ R95, R0, R95 ;  /* 0x0000005f005f7220 */ /* 0x000fe40000410000 */
[C---:B------:R-:W-:Y:S04]  /*8ba0*/  HMMA.16816.F32.BF16 R44, R136.reuse, R148, R44 ;  /* 0x00000094882c723c */ /* 0x040fe8000004182c */
[C---:B------:R-:W-:Y:S02]  /*8bb0*/  FMUL.FTZ R96, R2.reuse, R96 ;  /* 0x0000006002607220 */ /* 0x040fe40000410000 */
[----:B------:R-:W-:Y:S02]  /*8bc0*/  FMUL.FTZ R97, R2, R97 ;  /* 0x0000006102617220 */ /* 0x000fe40000410000 */
[C---:B------:R-:W-:Y:S01]  /*8bd0*/  HMMA.16816.F32.BF16 R48, R136.reuse, R150, R48 ;  /* 0x000000968830723c */ /* 0x040fe20000041830 */
[----:B------:R-:W5:Y:S03]  /*8be0*/  LDSM.16.MT88.4 R148, [R193+0x4000] ;  /* 0x00400000c194783b */ /* 0x000f660000004200 */
[C---:B------:R-:W-:Y:S02]  /*8bf0*/  FMUL.FTZ R98, R0.reuse, R98 ;  /* 0x0000006200627220 */ /* 0x040fe40000410000 */
[----:B------:R-:W-:Y:S02]  /*8c00*/  FMUL.FTZ R99, R0, R99 ;  /* 0x0000006300637220 */ /* 0x000fe40000410000 */
[C---:B------:R-:W-:Y:S01]  /*8c10*/  FMUL.FTZ R100, R2.reuse, R100 ;  /* 0x0000006402647220 */ /* 0x040fe20000410000 */
[C---:B---3--:R-:W-:Y:S03]  /*8c20*/  HMMA.16816.F32.BF16 R52, R136.reuse, R140, R52 ;  /* 0x0000008c8834723c */ /* 0x048fe60000041834 */
[----:B------:R-:W-:Y:S02]  /*8c30*/  FMUL.FTZ R101, R2, R101 ;  /* 0x0000006502657220 */ /* 0x000fe40000410000 */
[C---:B------:R-:W-:Y:S02]  /*8c40*/  FMUL.FTZ R102, R0.reuse, R102 ;  /* 0x0000006600667220 */ /* 0x040fe40000410000 */
[----:B------:R-:W-:Y:S01]  /*8c50*/  FMUL.FTZ R103, R0, R103 ;  /* 0x0000006700677220 */ /* 0x000fe20000410000 */
[C---:B------:R-:W-:Y:S01]  /*8c60*/  HMMA.16816.F32.BF16 R56, R136.reuse, R142, R56 ;  /* 0x0000008e8838723c */ /* 0x040fe20000041838 */
[----:B------:R-:W3:Y:S03]  /*8c70*/  LDSM.16.MT88.4 R140, [R194+0x4000] ;  /* 0x00400000c28c783b */ /* 0x000ee60000004200 */
[C---:B------:R-:W-:Y:S02]  /*8c80*/  FMUL.FTZ R104, R2.reuse, R104 ;  /* 0x0000006802687220 */ /* 0x040fe40000410000 */
[----:B------:R-:W-:Y:S02]  /*8c90*/  FMUL.FTZ R105, R2, R105 ;  /* 0x0000006902697220 */ /* 0x000fe40000410000 */
[C---:B----4-:R-:W-:Y:S04]  /*8ca0*/  HMMA.16816.F32.BF16 R60, R136.reuse, R144, R60 ;  /* 0x00000090883c723c */ /* 0x050fe8000004183c */
[--C-:B-1----:R-:W-:Y:S02]  /*8cb0*/  FFMA.FTZ R134, R185, c[0x0][0x2d0], -R133.reuse ;  /* 0x0000b400b9867a23 */ /* 0x102fe40000010885 */
[C---:B------:R-:W-:Y:S02]  /*8cc0*/  FMUL.FTZ R106, R0.reuse, R106 ;  /* 0x0000006a006a7220 */ /* 0x040fe40000410000 */
[C---:B------:R-:W-:Y:S01]  /*8cd0*/  HMMA.16816.F32.BF16 R64, R136.reuse, R146, R64 ;  /* 0x000000928840723c */ /* 0x040fe20000041840 */
[----:B------:R1:W4:Y:S01]  /*8ce0*/  MUFU.EX2 R183, R134 ;  /* 0x0000008600b77308 */ /* 0x0003220000000800 */
[----:B------:R-:W2:Y:S02]  /*8cf0*/  LDSM.16.MT88.4 R144, [R197+0x4000] ;  /* 0x00400000c590783b */ /* 0x000ea40000004200 */
[----:B------:R-:W-:Y:S02]  /*8d00*/  FMUL.FTZ R107, R0, R107 ;  /* 0x0000006b006b7220 */ /* 0x000fe40000410000 */
[C---:B------:R-:W-:Y:S02]  /*8d10*/  FMUL.FTZ R108, R2.reuse, R108 ;  /* 0x0000006c026c7220 */ /* 0x040fe40000410000 */
[C---:B-----5:R-:W-:Y:S04]  /*8d20*/  HMMA.16816.F32.BF16 R68, R136.reuse, R148, R68 ;  /* 0x000000948844723c */ /* 0x060fe80000041844 */
[----:B------:R-:W-:Y:S02]  /*8d30*/  FMUL.FTZ R109, R2, R109 ;  /* 0x0000006d026d7220 */ /* 0x000fe40000410000 */
[C---:B------:R-:W-:Y:S02]  /*8d40*/  FMUL.FTZ R110, R0.reuse, R110 ;  /* 0x0000006e006e7220 */ /* 0x040fe40000410000 */
[C---:B------:R-:W-:Y:S01]  /*8d50*/  HMMA.16816.F32.BF16 R72, R136.reuse, R150, R72 ;  /* 0x000000968848723c */ /* 0x040fe20000041848 */
[----:B------:R-:W5:Y:S03]  /*8d60*/  LDSM.16.MT88.4 R148, [R196+0x4000] ;  /* 0x00400000c494783b */ /* 0x000f660000004200 */
[----:B------:R-:W-:Y:S02]  /*8d70*/  FMUL.FTZ R111, R0, R111 ;  /* 0x0000006f006f7220 */ /* 0x000fe40000410000 */
[C---:B------:R-:W-:Y:S02]  /*8d80*/  FMUL.FTZ R112, R2.reuse, R112 ;  /* 0x0000007002707220 */ /* 0x040fe40000410000 */
[----:B------:R-:W-:Y:S01]  /*8d90*/  FMUL.FTZ R113, R2, R113 ;  /* 0x0000007102717220 */ /* 0x000fe20000410000 */
[C---:B---3--:R-:W-:Y:S03]  /*8da0*/  HMMA.16816.F32.BF16 R76, R136.reuse, R140, R76 ;  /* 0x0000008c884c723c */ /* 0x048fe6000004184c */
[--C-:B-1----:R-:W-:Y:S02]  /*8db0*/  FFMA.FTZ R134, R186, c[0x0][0x2d0], -R170.reuse ;  /* 0x0000b400ba867a23 */ /* 0x102fe400000108aa */
[C---:B------:R-:W-:Y:S02]  /*8dc0*/  FMUL.FTZ R114, R0.reuse, R114 ;  /* 0x0000007200727220 */ /* 0x040fe40000410000 */
[----:B------:R1:W-:Y:S01]  /*8dd0*/  MUFU.EX2 R222, R134 ;  /* 0x0000008600de7308 */ /* 0x0003e20000000800 */
[C---:B------:R-:W-:Y:S01]  /*8de0*/  HMMA.16816.F32.BF16 R80, R136.reuse, R142, R80 ;  /* 0x0000008e8850723c */ /* 0x040fe20000041850 */
[----:B------:R-:W3:Y:S03]  /*8df0*/  LDSM.16.MT88.4 R140, [R193+0x6000] ;  /* 0x00600000c18c783b */ /* 0x000ee60000004200 */
        /* <DEDUP_REMOVED lines=10> */
[--C-:B-1----:R-:W-:Y:S02]  /*8ea0*/  FFMA.FTZ R134, R187, c[0x0][0x2d0], -R170.reuse ;  /* 0x0000b400bb867a23 */ /* 0x102fe400000108aa */
[C---:B-----5:R-:W-:Y:S02]  /*8eb0*/  HMMA.16816.F32.BF16 R92, R136.reuse, R148, R92 ;  /* 0x00000094885c723c */ /* 0x060fe4000004185c */
[----:B------:R1:W5:Y:S02]  /*8ec0*/  MUFU.EX2 R221, R134 ;  /* 0x0000008600dd7308 */ /* 0x0003640000000800 */
[C---:B------:R-:W-:Y:S02]  /*8ed0*/  FMUL.FTZ R122, R0.reuse, R122 ;  /* 0x0000007a007a7220 */ /* 0x040fe40000410000 */
[----:B------:R-:W-:Y:S02]  /*8ee0*/  FMUL.FTZ R123, R0, R123 ;  /* 0x0000007b007b7220 */ /* 0x000fe40000410000 */
[C---:B------:R-:W-:Y:S01]  /*8ef0*/  HMMA.16816.F32.BF16 R96, R136.reuse, R150, R96 ;  /* 0x000000968860723c */ /* 0x040fe20000041860 */
[----:B------:R-:W4:Y:S03]  /*8f00*/  LDSM.16.MT88.4 R148, [R197+0x6000] ;  /* 0x00600000c594783b */ /* 0x000f260000004200 */
[C---:B------:R-:W-:Y:S02]  /*8f10*/  FMUL.FTZ R124, R2.reuse, R124 ;  /* 0x0000007c027c7220 */ /* 0x040fe40000410000 */
[----:B------:R-:W-:Y:S02]  /*8f20*/  FMUL.FTZ R125, R2, R125 ;  /* 0x0000007d027d7220 */ /* 0x000fe40000410000 */
[C---:B---3--:R-:W-:Y:S04]  /*8f30*/  HMMA.16816.F32.BF16 R100, R136.reuse, R140, R100 ;  /* 0x0000008c8864723c */ /* 0x048fe80000041864 */
[C---:B------:R-:W-:Y:S02]  /*8f40*/  FMUL.FTZ R126, R0.reuse, R126 ;  /* 0x0000007e007e7220 */ /* 0x040fe40000410000 */
[----:B------:R-:W-:Y:S02]  /*8f50*/  FMUL.FTZ R127, R0, R127 ;  /* 0x0000007f007f7220 */ /* 0x000fe40000410000 */
[C---:B------:R-:W-:Y:S01]  /*8f60*/  HMMA.16816.F32.BF16 R104, R136.reuse, R142, R104 ;  /* 0x0000008e8868723c */ /* 0x040fe20000041868 */
[----:B------:R-:W3:Y:S03]  /*8f70*/  LDSM.16.MT88.4 R140, [R196+0x6000] ;  /* 0x00600000c48c783b */ /* 0x000ee60000004200 */
[----:B-1----:R-:W-:Y:S02]  /*8f80*/  FFMA.FTZ R134, R188, c[0x0][0x2d0], -R133 ;  /* 0x0000b400bc867a23 */ /* 0x002fe40000010885 */
[C---:B------:R-:W-:Y:S02]  /*8f90*/  FMUL.FTZ R128, R2.reuse, R128 ;  /* 0x0000008002807220 */ /* 0x040fe40000410000 */
[----:B------:R1:W-:Y:S01]  /*8fa0*/  MUFU.EX2 R182, R134 ;  /* 0x0000008600b67308 */ /* 0x0003e20000000800 */
[C---:B--2---:R-:W-:Y:S03]  /*8fb0*/  HMMA.16816.F32.BF16 R108, R136.reuse, R144, R108 ;  /* 0x00000090886c723c */ /* 0x044fe6000004186c */
[----:B------:R-:W-:Y:S02]  /*8fc0*/  FMUL.FTZ R129, R2, R129 ;  /* 0x0000008102817220 */ /* 0x000fe40000410000 */
[C---:B------:R-:W-:Y:S02]  /*8fd0*/  FMUL.FTZ R130, R0.reuse, R130 ;  /* 0x0000008200827220 */ /* 0x040fe40000410000 */
[C---:B------:R-:W-:Y:S01]  /*8fe0*/  FMUL.FTZ R131, R0.reuse, R131 ;  /* 0x0000008300837220 */ /* 0x040fe20000410000 */
[C---:B------:R-:W-:Y:S01]  /*8ff0*/  HMMA.16816.F32.BF16 R112, R136.reuse, R146, R112 ;  /* 0x000000928870723c */ /* 0x040fe20000041870 */
[----:B------:R-:W2:Y:S03]  /*9000*/  LDSM.16.MT88.4 R144, [R193+0x800] ;  /* 0x00080000c190783b */ /* 0x000ea60000004200 */
[----:B------:R-:W-:Y:S02]  /*9010*/  FFMA.FTZ R152, R245, c[0x0][0x2d0], -R170 ;  /* 0x0000b400f5987a23 */ /* 0x000fe400000108aa */
[----:B------:R-:W-:Y:S02]  /*9020*/  FFMA.FTZ R0, R0, R250, R169 ;  /* 0x000000fa00007223 */ /* 0x000fe400000100a9 */
[C---:B----4-:R-:W-:Y:S04]  /*9030*/  HMMA.16816.F32.BF16 R116, R136.reuse, R148, R116 ;  /* 0x000000948874723c */ /* 0x050fe80000041874 */
[----:B------:R-:W-:Y:S02]  /*9040*/  FFMA.FTZ R2, R2, R251, R226 ;  /* 0x000000fb02027223 */ /* 0x000fe400000100e2 */
[----:B------:R-:W-:Y:S02]  /*9050*/  FADD.FTZ R0, R191, R0 ;  /* 0x00000000bf007221 */ /* 0x000fe40000010000 */
[C---:B------:R-:W-:Y:S01]  /*9060*/  HMMA.16816.F32.BF16 R120, R136.reuse, R150, R120 ;  /* 0x000000968878723c */ /* 0x040fe20000041878 */
[----:B------:R-:W4:Y:S03]  /*9070*/  LDSM.16.MT88.4 R148, [R194+0x800] ;  /* 0x00080000c294783b */ /* 0x000f260000004200 */
[--C-:B-1----:R-:W-:Y:S02]  /*9080*/  FFMA.FTZ R134, R225, c[0x0][0x2d0], -R133.reuse ;  /* 0x0000b400e1867a23 */ /* 0x102fe40000010885 */
[----:B------:R-:W-:Y:S02]  /*9090*/  FADD.FTZ R2, R234, R2 ;  /* 0x00000002ea027221 */ /* 0x000fe40000010000 */
[C---:B---3--:R-:W-:Y:S01]  /*90a0*/  HMMA.16816.F32.BF16 R124, R136.reuse, R140, R124 ;  /* 0x0000008c887c723c */ /* 0x048fe2000004187c */
[----:B------:R-:W1:Y:S03]  /*90b0*/  MUFU.EX2 R181, R134 ;  /* 0x0000008600b57308 */ /* 0x000e660000000800 */
[----:B------:R-:W-:Y:S02]  /*90c0*/  FADD.FTZ R2, R233, R2 ;  /* 0x00000002e9027221 */ /* 0x000fe40000010000 */
[----:B------:R-:W-:Y:S02]  /*90d0*/  FADD.FTZ R0, R190, R0 ;  /* 0x00000000be007221 */ /* 0x000fe40000010000 */
[----:B------:R-:W-:Y:S01]  /*90e0*/  HMMA.16816.F32.BF16 R128, R136, R142, R128 ;  /* 0x0000008e8880723c */ /* 0x000fe20000041880 */
[----:B------:R-:W3:Y:S03]  /*90f0*/  LDSM.16.MT88.4 R140, [R197+0x800] ;  /* 0x00080000c58c783b */ /* 0x000ee60000004200 */
[----:B------:R-:W-:Y:S02]  /*9100*/  FADD.FTZ R2, R232, R2 ;  /* 0x00000002e8027221 */ /* 0x000fe40000010000 */
[----:B------:R-:W-:Y:S01]  /*9110*/  FADD.FTZ R0, R189, R0 ;  /* 0x00000000bd007221 */ /* 0x000fe20000010000 */
[----:B------:R-:W-:Y:S01]  /*9120*/  F2FP.BF16.PACK_AB R136, R223, R224 ;  /* 0x000000e0df88723e */ /* 0x000fe200000010ff */
[----:B------:R-:W-:Y:S01]  /*9130*/  FADD.FTZ R2, R224, R2 ;  /* 0x00000002e0027221 */ /* 0x000fe20000010000 */
[----:B------:R-:W-:Y:S03]  /*9140*/  F2FP.BF16.PACK_AB R137, R183, R184 ;  /* 0x000000b8b789723e */ /* 0x000fe600000010ff */
[----:B-----5:R-:W-:Y:S01]  /*9150*/  F2FP.BF16.PACK_AB R138, R221, R222 ;  /* 0x000000dedd8a723e */ /* 0x020fe200000010ff */
[----:B------:R-:W-:Y:S02]  /*9160*/  FADD.FTZ R0, R184, R0 ;  /* 0x00000000b8007221 */ /* 0x000fe40000010000 */
[----:B------:R-:W-:Y:S01]  /*9170*/  FADD.FTZ R2, R223, R2 ;  /* 0x00000002df027221 */ /* 0x000fe20000010000 */
[----:B-1----:R-:W-:Y:S01]  /*9180*/  F2FP.BF16.PACK_AB R139, R181, R182 ;  /* 0x000000b6b58b723e */ /* 0x002fe200000010ff */
[----:B------:R-:W-:Y:S02]  /*9190*/  FFMA.FTZ R134, R239, c[0x0][0x2d0], -R170 ;  /* 0x0000b400ef867a23 */ /* 0x000fe400000108aa */
[----:B------:R-:W-:Y:S02]  /*91a0*/  FADD.FTZ R0, R183, R0 ;  /* 0x00000000b7007221 */ /* 0x000fe40000010000 */
[----:B------:R1:W5:Y:S01]  /*91b0*/  MUFU.EX2 R187, R134 ;  /* 0x0000008600bb7308 */ /* 0x0003620000000800 */
[----:B------:R-:W-:Y:S01]  /*91c0*/  FADD.FTZ R2, R222, R2 ;  /* 0x00000002de027221 */ /* 0x000fe20000010000 */
[C---:B--2---:R-:W-:Y:S03]  /*91d0*/  HMMA.16816.F32.BF16 R4, R136.reuse, R144, R4 ;  /* 0x000000908804723c */ /* 0x044fe60000041804 */
[----:B------:R-:W-:Y:S02]  /*91e0*/  FADD.FTZ R0, R182, R0 ;  /* 0x00000000b6007221 */ /* 0x000fe40000010000 */
[----:B------:R-:W-:Y:S02]  /*91f0*/  FADD.FTZ R2, R221, R2 ;  /* 0x00000002dd027221 */ /* 0x000fe40000010000 */
[----:B------:R-:W-:Y:S01]  /*9200*/  FADD.FTZ R0, R181, R0 ;  /* 0x00000000b5007221 */ /* 0x000fe20000010000 */
[C---:B------:R-:W-:Y:S01]  /*9210*/  HMMA.16816.F32.BF16 R8, R136.reuse, R146, R8 ;  /* 0x000000928808723c */ /* 0x040fe20000041808 */
[----:B------:R-:W2:Y:S07]  /*9220*/  LDSM.16.MT88.4 R144, [R196+0x800] ;  /* 0x00080000c490783b */ /* 0x000eae0000004200 */
[C---:B----4-:R-:W-:Y:S04]  /*9230*/  HMMA.16816.F32.BF16 R12, R136.reuse, R148, R12 ;  /* 0x00000094880c723c */ /* 0x050fe8000004180c */
[----:B-1----:R-:W-:Y:S04]  /*9240*/  FFMA.FTZ R134, R238, c[0x0][0x2d0], -R170 ;  /* 0x0000b400ee867a23 */ /* 0x002fe800000108aa */
[C---:B------:R-:W-:Y:S01]  /*9250*/  HMMA.16816.F32.BF16 R16, R136.reuse, R150, R16 ;  /* 0x000000968810723c */ /* 0x040fe20000041810 */
[----:B------:R-:W1:Y:S01]  /*9260*/  LDSM.16.MT88.4 R148, [R193+0x2800] ;  /* 0x00280000c194783b */ /* 0x000e620000004200 */
[----:B------:R4:W4:Y:S02]  /*9270*/  MUFU.EX2 R188, R134 ;  /* 0x0000008600bc7308 */ /* 0x0009240000000800 */
[----:B-----5:R-:W-:Y:S04]  /*9280*/  FADD.FTZ R2, R187, R2 ;  /* 0x00000002bb027221 */ /* 0x020fe80000010000 */
[C---:B---3--:R-:W-:Y:S08]  /*9290*/  HMMA.16816.F32.BF16 R20, R136.reuse, R140, R20 ;  /* 0x0000008c8814723c */ /* 0x048ff00000041814 */
[C---:B------:R-:W-:Y:S01]  /*92a0*/  HMMA.16816.F32.BF16 R24, R136.reuse, R142, R24 ;  /* 0x0000008e8818723c */ /* 0x040fe20000041818 */
[----:B------:R-:W3:Y:S07]  /*92b0*/  LDSM.16.MT88.4 R140, [R194+0x2800] ;  /* 0x00280000c28c783b */ /* 0x000eee0000004200 */
[C---:B--2---:R-:W-:Y:S04]  /*92c0*/  HMMA.16816.F32.BF16 R28, R136.reuse, R144, R28 ;  /* 0x00000090881c723c */ /* 0x044fe8000004181c */
[--C-:B----4-:R-:W-:Y:S02]  /*92d0*/  FFMA.FTZ R134, R237, c[0x0][0x2d0], -R133.reuse ;  /* 0x0000b400ed867a23 */ /* 0x110fe40000010885 */
[----:B------:R-:W-:Y:S02]  /*92e0*/  FADD.FTZ R2, R188, R2 ;  /* 0x00000002bc027221 */ /* 0x000fe40000010000 */
[----:B------:R2:W4:Y:S01]  /*92f0*/  MUFU.EX2 R176, R134 ;  /* 0x0000008600b07308 */ /* 0x0005220000000800 */
[C---:B------:R-:W-:Y:S01]  /*9300*/  HMMA.16816.F32.BF16 R32, R136.reuse, R146, R32 ;  /* 0x000000928820723c */ /* 0x040fe20000041820 */
[----:B------:R-:W5:Y:S07]  /*9310*/  LDSM.16.MT88.4 R144, [R197+0x2800] ;  /* 0x00280000c590783b */ /* 0x000f6e0000004200 */
[C---:B-1----:R-:W-:Y:S08]  /*9320*/  HMMA.16816.F32.BF16 R36, R136.reuse, R148, R36 ;  /* 0x000000948824723c */ /* 0x042ff00000041824 */
[C---:B------:R-:W-:Y:S01]  /*9330*/  HMMA.16816.F32.BF16 R40, R136.reuse, R150, R40 ;  /* 0x000000968828723c */ /* 0x040fe20000041828 */
[----:B------:R-:W1:Y:S03]  /*9340*/  LDSM.16.MT88.4 R148, [R196+0x2800] ;  /* 0x00280000c494783b */ /* 0x000e660000004200 */
[--C-:B--2---:R-:W-:Y:S04]  /*9350*/  FFMA.FTZ R134, R236, c[0x0][0x2d0], -R133.reuse ;  /* 0x0000b400ec867a23 */ /* 0x104fe80000010885 */
[C---:B---3--:R-:W-:Y:S01]  /*9360*/  HMMA.16816.F32.BF16 R44, R136.reuse, R140, R44 ;  /* 0x0000008c882c723c */ /* 0x048fe2000004182c */
[----:B------:R2:W3:Y:S03]  /*9370*/  MUFU.EX2 R177, R134 ;  /* 0x0000008600b17308 */ /* 0x0004e60000000800 */
[----:B----4-:R-:W-:Y:S04]  /*9380*/  FADD.FTZ R0, R176, R0 ;  /* 0x00000000b0007221 */ /* 0x010fe80000010000 */
[C---:B------:R-:W-:Y:S01]  /*9390*/  HMMA.16816.F32.BF16 R48, R136.reuse, R142, R48 ;  /* 0x0000008e8830723c */ /* 0x040fe20000041830 */
[----:B------:R-:W4:Y:S07]  /*93a0*/  LDSM.16.MT88.4 R140, [R193+0x4800] ;  /* 0x00480000c18c783b */ /* 0x000f2e0000004200 */
[C---:B-----5:R-:W-:Y:S08]  /*93b0*/  HMMA.16816.F32.BF16 R52, R136.reuse, R144, R52 ;  /* 0x000000908834723c */ /* 0x060ff00000041834 */
[C---:B------:R-:W-:Y:S01]  /*93c0*/  HMMA.16816.F32.BF16 R56, R136.reuse, R146, R56 ;  /* 0x000000928838723c */ /* 0x040fe20000041838 */
[----:B------:R-:W5:Y:S03]  /*93d0*/  LDSM.16.MT88.4 R144, [R194+0x4800] ;  /* 0x00480000c290783b */ /* 0x000f660000004200 */
[----:B--2---:R-:W-:Y:S02]  /*93e0*/  FFMA.FTZ R134, R241, c[0x0][0x2d0], -R170 ;  /* 0x0000b400f1867a23 */ /* 0x004fe400000108aa */
[----:B---3--:R-:W-:Y:S02]  /*93f0*/  FADD.FTZ R0, R177, R0 ;  /* 0x00000000b1007221 */ /* 0x008fe40000010000 */
[C---:B-1----:R-:W-:Y:S01]  /*9400*/  HMMA.16816.F32.BF16 R60, R136.reuse, R148, R60 ;  /* 0x00000094883c723c */ /* 0x042fe2000004183c */
[----:B------:R1:W2:Y:S07]  /*9410*/  MUFU.EX2 R186, R134 ;  /* 0x0000008600ba7308 */ /* 0x0002ae0000000800 */
[C---:B------:R-:W-:Y:S01]  /*9420*/  HMMA.16816.F32.BF16 R64, R136.reuse, R150, R64 ;  /* 0x000000968840723c */ /* 0x040fe20000041840 */
[----:B------:R-:W3:Y:S07]  /*9430*/  LDSM.16.MT88.4 R148, [R197+0x4800] ;  /* 0x00480000c594783b */ /* 0x000eee0000004200 */
[C---:B----4-:R-:W-:Y:S08]  /*9440*/  HMMA.16816.F32.BF16 R68, R136.reuse, R140, R68 ;  /* 0x0000008c8844723c */ /* 0x050ff00000041844 */
[C---:B------:R-:W-:Y:S01]  /*9450*/  HMMA.16816.F32.BF16 R72, R136.reuse, R142, R72 ;  /* 0x0000008e8848723c */ /* 0x040fe20000041848 */
[----:B------:R-:W4:Y:S03]  /*9460*/  LDSM.16.MT88.4 R140, [R196+0x4800] ;  /* 0x00480000c48c783b */ /* 0x000f260000004200 */
[----:B-1----:R-:W-:Y:S02]  /*9470*/  FFMA.FTZ R134, R240, c[0x0][0x2d0], -R170 ;  /* 0x0000b400f0867a23 */ /* 0x002fe400000108aa */
[----:B--2---:R-:W-:Y:S02]  /*9480*/  FADD.FTZ R2, R186, R2 ;  /* 0x00000002ba027221 */ /* 0x004fe40000010000 */
[----:B------:R1:W-:Y:S01]  /*9490*/  MUFU.EX2 R185, R134 ;  /* 0x0000008600b97308 */ /* 0x0003e20000000800 */
[C---:B-----5:R-:W-:Y:S08]  /*94a0*/  HMMA.16816.F32.BF16 R76, R136.reuse, R144, R76 ;  /* 0x00000090884c723c */ /* 0x060ff0000004184c */
[C---:B------:R-:W-:Y:S01]  /*94b0*/  HMMA.16816.F32.BF16 R80, R136.reuse, R146, R80 ;  /* 0x000000928850723c */ /* 0x040fe20000041850 */
[----:B------:R-:W2:Y:S07]  /*94c0*/  LDSM.16.MT88.4 R144, [R193+0x6800] ;  /* 0x00680000c190783b */ /* 0x000eae0000004200 */
[C---:B---3--:R-:W-:Y:S04]  /*94d0*/  HMMA.16816.F32.BF16 R84, R136.reuse, R148, R84 ;  /* 0x000000948854723c */ /* 0x048fe80000041854 */
[--C-:B-1----:R-:W-:Y:S04]  /*94e0*/  FFMA.FTZ R134, R242, c[0x0][0x2d0], -R133.reuse ;  /* 0x0000b400f2867a23 */ /* 0x102fe80000010885 */
[C---:B------:R-:W-:Y:S01]  /*94f0*/  HMMA.16816.F32.BF16 R88, R136.reuse, R150, R88 ;  /* 0x000000968858723c */ /* 0x040fe20000041858 */
[----:B------:R-:W1:Y:S01]  /*9500*/  LDSM.16.MT88.4 R148, [R194+0x6800] ;  /* 0x00680000c294783b */ /* 0x000e620000004200 */
[----:B------:R3:W5:Y:S06]  /*9510*/  MUFU.EX2 R175, R134 ;  /* 0x0000008600af7308 */ /* 0x00076c0000000800 */
[C---:B----4-:R-:W-:Y:S08]  /*9520*/  HMMA.16816.F32.BF16 R92, R136.reuse, R140, R92 ;  /* 0x0000008c885c723c */ /* 0x050ff0000004185c */
[C---:B------:R-:W-:Y:S01]  /*9530*/  HMMA.16816.F32.BF16 R96, R136.reuse, R142, R96 ;  /* 0x0000008e8860723c */ /* 0x040fe20000041860 */
[----:B------:R-:W4:Y:S07]  /*9540*/  LDSM.16.MT88.4 R140, [R197+0x6800] ;  /* 0x00680000c58c783b */ /* 0x000f2e0000004200 */
[C---:B--2---:R-:W-:Y:S04]  /*9550*/  HMMA.16816.F32.BF16 R100, R136.reuse, R144, R100 ;  /* 0x000000908864723c */ /* 0x044fe80000041864 */
[--C-:B---3--:R-:W-:Y:S02]  /*9560*/  FFMA.FTZ R134, R243, c[0x0][0x2d0], -R133.reuse ;  /* 0x0000b400f3867a23 */ /* 0x108fe40000010885 */
[----:B-----5:R-:W-:Y:S02]  /*9570*/  FADD.FTZ R0, R175, R0 ;  /* 0x00000000af007221 */ /* 0x020fe40000010000 */
[----:B------:R2:W3:Y:S01]  /*9580*/  MUFU.EX2 R174, R134 ;  /* 0x0000008600ae7308 */ /* 0x0004e20000000800 */
[C---:B------:R-:W-:Y:S01]  /*9590*/  HMMA.16816.F32.BF16 R104, R136.reuse, R146, R104 ;  /* 0x000000928868723c */ /* 0x040fe20000041868 */
[----:B------:R-:W5:Y:S07]  /*95a0*/  LDSM.16.MT88.4 R144, [R196+0x6800] ;  /* 0x00680000c490783b */ /* 0x000f6e0000004200 */
[C---:B-1----:R-:W-:Y:S08]  /*95b0*/  HMMA.16816.F32.BF16 R108, R136.reuse, R148, R108 ;  /* 0x00000094886c723c */ /* 0x042ff0000004186c */
[C---:B------:R-:W-:Y:S01]  /*95c0*/  HMMA.16816.F32.BF16 R112, R136.reuse, R150, R112 ;  /* 0x000000968870723c */ /* 0x040fe20000041870 */
[----:B------:R-:W-:Y:S03]  /*95d0*/  LDSM.16.MT88.4 R148, [R194+0x1000] ;  /* 0x00100000c294783b */ /* 0x000fe60000004200 */
[--C-:B--2---:R-:W-:Y:S04]  /*95e0*/  FFMA.FTZ R134, R249, c[0x0][0x2d0], -R170.reuse ;  /* 0x0000b400f9867a23 */ /* 0x104fe800000108aa */
[C---:B----4-:R-:W-:Y:S01]  /*95f0*/  HMMA.16816.F32.BF16 R116, R136.reuse, R140, R116 ;  /* 0x0000008c8874723c */ /* 0x050fe20000041874 */
[----:B------:R1:W-:Y:S07]  /*9600*/  MUFU.EX2 R180, R134 ;  /* 0x0000008600b47308 */ /* 0x0003ee0000000800 */
[C---:B------:R-:W-:Y:S01]  /*9610*/  HMMA.16816.F32.BF16 R120, R136.reuse, R142, R120 ;  /* 0x0000008e8878723c */ /* 0x040fe20000041878 */
[----:B------:R-:W2:Y:S07]  /*9620*/  LDSM.16.MT88.4 R140, [R193+0x1000] ;  /* 0x00100000c18c783b */ /* 0x000eae0000004200 */
[C---:B-----5:R-:W-:Y:S08]  /*9630*/  HMMA.16816.F32.BF16 R124, R136.reuse, R144, R124 ;  /* 0x00000090887c723c */ /* 0x060ff0000004187c */
[----:B------:R-:W-:Y:S01]  /*9640*/  HMMA.16816.F32.BF16 R128, R136, R146, R128 ;  /* 0x000000928880723c */ /* 0x000fe20000041880 */
[----:B------:R-:W4:Y:S03]  /*9650*/  LDSM.16.MT88.4 R144, [R197+0x1000] ;  /* 0x00100000c590783b */ /* 0x000f260000004200 */
[--C-:B-1----:R-:W-:Y:S03]  /*9660*/  FFMA.FTZ R134, R246, c[0x0][0x2d0], -R170.reuse ;  /* 0x0000b400f6867a23 */ /* 0x102fe600000108aa */
[----:B------:R-:W-:Y:S01]  /*9670*/  F2FP.BF16.PACK_AB R136, R188, R187 ;  /* 0x000000bbbc88723e */ /* 0x000fe200000010ff */
[----:B------:R1:W5:Y:S01]  /*9680*/  MUFU.EX2 R179, R134 ;  /* 0x0000008600b37308 */ /* 0x0003620000000800 */
[----:B------:R-:W-:Y:S03]  /*9690*/  F2FP.BF16.PACK_AB R137, R177, R176 ;  /* 0x000000b0b189723e */ /* 0x000fe600000010ff */
[----:B------:R-:W-:Y:S02]  /*96a0*/  F2FP.BF16.PACK_AB R138, R185, R186 ;  /* 0x000000bab98a723e */ /* 0x000fe400000010ff */
[----:B---3--:R-:W-:Y:S07]  /*96b0*/  F2FP.BF16.PACK_AB R139, R174, R175 ;  /* 0x000000afae8b723e */ /* 0x008fee00000010ff */
[C---:B--2---:R-:W-:Y:S08]  /*96c0*/  HMMA.16816.F32.BF16 R4, R136.reuse, R140, R4 ;  /* 0x0000008c8804723c */ /* 0x044ff00000041804 */
[C---:B------:R-:W-:Y:S01]  /*96d0*/  HMMA.16816.F32.BF16 R8, R136.reuse, R142, R8 ;  /* 0x0000008e8808723c */ /* 0x040fe20000041808 */
[----:B------:R-:W2:Y:S03]  /*96e0*/  LDSM.16.MT88.4 R140, [R196+0x1000] ;  /* 0x00100000c48c783b */ /* 0x000ea60000004200 */
[--C-:B-1----:R-:W-:Y:S04]  /*96f0*/  FFMA.FTZ R134, R248, c[0x0][0x2d0], -R133.reuse ;  /* 0x0000b400f8867a23 */ /* 0x102fe80000010885 */
[C---:B------:R-:W-:Y:S01]  /*9700*/  HMMA.16816.F32.BF16 R12, R136.reuse, R148, R12 ;  /* 0x00000094880c723c */ /* 0x040fe2000004180c */
[----:B------:R1:W-:Y:S07]  /*9710*/  MUFU.EX2 R172, R134 ;  /* 0x0000008600ac7308 */ /* 0x0003ee0000000800 */
[C---:B------:R-:W-:Y:S01]  /*9720*/  HMMA.16816.F32.BF16 R16, R136.reuse, R150, R16 ;  /* 0x000000968810723c */ /* 0x040fe20000041810 */
[----:B------:R-:W3:Y:S07]  /*9730*/  LDSM.16.MT88.4 R148, [R193+0x3000] ;  /* 0x00300000c194783b */ /* 0x000eee0000004200 */
[C---:B----4-:R-:W-:Y:S08]  /*9740*/  HMMA.16816.F32.BF16 R20, R136.reuse, R144, R20 ;  /* 0x000000908814723c */ /* 0x050ff00000041814 */
[C---:B------:R-:W-:Y:S01]  /*9750*/  HMMA.16816.F32.BF16 R24, R136.reuse, R146, R24 ;  /* 0x000000928818723c */ /* 0x040fe20000041818 */
[----:B------:R-:W4:Y:S03]  /*9760*/  LDSM.16.MT88.4 R144, [R194+0x3000] ;  /* 0x00300000c290783b */ /* 0x000f260000004200 */
[--C-:B-1----:R-:W-:Y:S02]  /*9770*/  FFMA.FTZ R134, R244, c[0x0][0x2d0], -R133.reuse ;  /* 0x0000b400f4867a23 */ /* 0x102fe40000010885 */
[----:B------:R-:W-:Y:S01]  /*9780*/  FFMA.FTZ R133, R168, c[0x0][0x2d0], -R133 ;  /* 0x0000b400a8857a23 */ /* 0x000fe20000010885 */
[----:B-----5:R-:W-:Y:S01]  /*9790*/  F2FP.BF16.PACK_AB R168, R179, R180 ;  /* 0x000000b4b3a8723e */ /* 0x020fe200000010ff */
[----:B------:R-:W1:Y:S01]  /*97a0*/  MUFU.EX2 R173, R134 ;  /* 0x0000008600ad7308 */ /* 0x000e620000000800 */
[C---:B--2---:R-:W-:Y:S08]  /*97b0*/  HMMA.16816.F32.BF16 R28, R136.reuse, R140, R28 ;  /* 0x0000008c881c723c */ /* 0x044ff0000004181c */
[C---:B------:R-:W-:Y:S01]  /*97c0*/  HMMA.16816.F32.BF16 R32, R136.reuse, R142, R32 ;  /* 0x0000008e8820723c */ /* 0x040fe20000041820 */
[----:B------:R-:W2:Y:S01]  /*97d0*/  LDSM.16.MT88.4 R140, [R197+0x3000] ;  /* 0x00300000c58c783b */ /* 0x000ea20000004200 */
[----:B------:R-:W5:Y:S06]  /*97e0*/  MUFU.EX2 R133, R133 ;  /* 0x0000008500857308 */ /* 0x000f6c0000000800 */
[C---:B---3--:R-:W-:Y:S04]  /*97f0*/  HMMA.16816.F32.BF16 R36, R136.reuse, R148, R36 ;  /* 0x000000948824723c */ /* 0x048fe80000041824 */
[----:B-1----:R-:W-:Y:S04]  /*9800*/  F2FP.BF16.PACK_AB R169, R173, R172 ;  /* 0x000000acada9723e */ /* 0x002fe800000010ff */
[C---:B------:R-:W-:Y:S01]  /*9810*/  HMMA.16816.F32.BF16 R40, R136.reuse, R150, R40 ;  /* 0x000000968828723c */ /* 0x040fe20000041828 */
[----:B------:R-:W1:Y:S03]  /*9820*/  LDSM.16.MT88.4 R148, [R196+0x3000] ;  /* 0x00300000c494783b */ /* 0x000e660000004200 */
[----:B------:R-:W-:Y:S04]  /*9830*/  FFMA.FTZ R134, R247, c[0x0][0x2d0], -R170 ;  /* 0x0000b400f7867a23 */ /* 0x000fe800000108aa */
[C---:B----4-:R-:W-:Y:S01]  /*9840*/  HMMA.16816.F32.BF16 R44, R136.reuse, R144, R44 ;  /* 0x00000090882c723c */ /* 0x050fe2000004182c */
[----:B------:R-:W-:Y:S03]  /*9850*/  MUFU.EX2 R178, R134 ;  /* 0x0000008600b27308 */ /* 0x000fe60000000800 */
[----:B-----5:R-:W-:Y:S04]  /*9860*/  F2FP.BF16.PACK_AB R171, R133, R135 ;  /* 0x0000008785ab723e */ /* 0x020fe800000010ff */
[C---:B------:R-:W-:Y:S01]  /*9870*/  HMMA.16816.F32.BF16 R48, R136.reuse, R146, R48 ;  /* 0x000000928830723c */ /* 0x040fe20000041830 */
[----:B------:R-:W3:Y:S02]  /*9880*/  LDSM.16.MT88.4 R144, [R193+0x5000] ;  /* 0x00500000c190783b */ /* 0x000ee40000004200 */
[----:B------:R-:W4:Y:S05]  /*9890*/  MUFU.EX2 R134, R152 ;  /* 0x0000009800867308 */ /* 0x000f2a0000000800 */
[C---:B--2---:R-:W-:Y:S08]  /*98a0*/  HMMA.16816.F32.BF16 R52, R136.reuse, R140, R52 ;  /* 0x0000008c8834723c */ /* 0x044ff00000041834 */
[C---:B------:R-:W-:Y:S01]  /*98b0*/  HMMA.16816.F32.BF16 R56, R136.reuse, R142, R56 ;  /* 0x0000008e8838723c */ /* 0x040fe20000041838 */
[----:B------:R-:W2:Y:S07]  /*98c0*/  LDSM.16.MT88.4 R140, [R194+0x5000] ;  /* 0x00500000c28c783b */ /* 0x000eae0000004200 */
[C---:B-1----:R-:W-:Y:S04]  /*98d0*/  HMMA.16816.F32.BF16 R60, R136.reuse, R148, R60 ;  /* 0x00000094883c723c */ /* 0x042fe8000004183c */
[----:B----4-:R-:W-:Y:S04]  /*98e0*/  F2FP.BF16.PACK_AB R170, R134, R178 ;  /* 0x000000b286aa723e */ /* 0x010fe800000010ff */
        /* <DEDUP_REMOVED lines=10> */
[----:B------:R-:W-:Y:S07]  /*9990*/  LDSM.16.MT88.4 R148, [R197+0x7000] ;  /* 0x00700000c594783b */ /* 0x000fee0000004200 */
[C---:B---3--:R-:W-:Y:S08]  /*99a0*/  HMMA.16816.F32.BF16 R92, R136.reuse, R144, R92 ;  /* 0x00000090885c723c */ /* 0x048ff0000004185c */
        /* <DEDUP_REMOVED lines=8> */
[C---:B------:R-:W-:Y:S08]  /*9a30*/  HMMA.16816.F32.BF16 R116, R136.reuse, R148, R116 ;  /* 0x000000948874723c */ /* 0x040ff00000041874 */
[C---:B------:R-:W-:Y:S01]  /*9a40*/  HMMA.16816.F32.BF16 R120, R136.reuse, R150, R120 ;  /* 0x000000968878723c */ /* 0x040fe20000041878 */
[----:B------:R-:W3:Y:S07]  /*9a50*/  LDSM.16.MT88.4 R148, [R194+0x1800] ;  /* 0x00180000c294783b */ /* 0x000eee0000004200 */
[C---:B--2---:R-:W-:Y:S08]  /*9a60*/  HMMA.16816.F32.BF16 R124, R136.reuse, R140, R124 ;  /* 0x0000008c887c723c */ /* 0x044ff0000004187c */
[----:B------:R-:W-:Y:S08]  /*9a70*/  HMMA.16816.F32.BF16 R128, R136, R142, R128 ;  /* 0x0000008e8880723c */ /* 0x000ff00000041880 */
[C---:B-1----:R-:W-:Y:S01]  /*9a80*/  HMMA.16816.F32.BF16 R136, R168.reuse, R144, R4 ;  /* 0x00000090a888723c */ /* 0x042fe20000041804 */
[----:B------:R-:W1:Y:S07]  /*9a90*/  LDSM.16.MT88.4 R4, [R193+0x3800] ;  /* 0x00380000c104783b */ /* 0x000e6e0000004200 */
[C---:B------:R-:W-:Y:S01]  /*9aa0*/  HMMA.16816.F32.BF16 R140, R168.reuse, R146, R8 ;  /* 0x00000092a88c723c */ /* 0x040fe20000041808 */
[----:B------:R-:W2:Y:S07]  /*9ab0*/  LDSM.16.MT88.4 R8, [R194+0x3800] ;  /* 0x00380000c208783b */ /* 0x000eae0000004200 */
[C---:B---3--:R-:W-:Y:S01]  /*9ac0*/  HMMA.16816.F32.BF16 R144, R168.reuse, R148, R12 ;  /* 0x00000094a890723c */ /* 0x048fe2000004180c */
[----:B------:R-:W3:Y:S07]  /*9ad0*/  LDSM.16.MT88.4 R12, [R197+0x3800] ;  /* 0x00380000c50c783b */ /* 0x000eee0000004200 */
[C---:B------:R-:W-:Y:S01]  /*9ae0*/  HMMA.16816.F32.BF16 R148, R168.reuse, R150, R16 ;  /* 0x00000096a894723c */ /* 0x040fe20000041810 */
[----:B------:R-:W4:Y:S07]  /*9af0*/  LDSM.16.MT88.4 R16, [R196+0x3800] ;  /* 0x00380000c410783b */ /* 0x000f2e0000004200 */
[C---:B------:R-:W-:Y:S08]  /*9b00*/  HMMA.16816.F32.BF16 R152, R168.reuse, R156, R20 ;  /* 0x0000009ca898723c */ /* 0x040ff00000041814 */
        /* <DEDUP_REMOVED lines=24> */
[C---:B----4-:R-:W-:Y:S07]  /*9c90*/  HMMA.16816.F32.BF16 R92, R168.reuse, R16, R92 ;  /* 0x00000010a85c723c */ /* 0x050fee000004185c */
[-C--:B------:R-:W-:Y:S01]  /*9ca0*/  MOV R16, R3.reuse ;  /* 0x0000000300107202 */ /* 0x080fe20000000f00 */
[C---:B------:R-:W-:Y:S08]  /*9cb0*/  HMMA.16816.F32.BF16 R96, R168.reuse, R18, R96 ;  /* 0x00000012a860723c */ /* 0x040ff00000041860 */
[C---:B-1----:R-:W-:Y:S08]  /*9cc0*/  HMMA.16816.F32.BF16 R100, R168.reuse, R4, R100 ;  /* 0x00000004a864723c */ /* 0x042ff00000041864 */
[C---:B------:R-:W-:Y:S01]  /*9cd0*/  HMMA.16816.F32.BF16 R104, R168.reuse, R6, R104 ;  /* 0x00000006a868723c */ /* 0x040fe20000041868 */
[----:B------:R-:W1:Y:S07]  /*9ce0*/  LDSM.16.MT88.4 R4, [R196+0x7800] ;  /* 0x00780000c404783b */ /* 0x000e6e0000004200 */
[C---:B--2---:R-:W-:Y:S08]  /*9cf0*/  HMMA.16816.F32.BF16 R108, R168.reuse, R8, R108 ;  /* 0x00000008a86c723c */ /* 0x044ff0000004186c */
        /* <DEDUP_REMOVED lines=11> */
[----:B------:R-:W-:Y:S02]  /*9db0*/  FADD.FTZ R2, R178, R0 ;  /* 0x00000000b2027221 */ /* 0x000fe40000010000 */
[----:B------:R-:W-:Y:S02]  /*9dc0*/  FADD.FTZ R0, R135, R4 ;  /* 0x0000000487007221 */ /* 0x000fe40000010000 */
[----:B------:R-:W-:Y:S01]  /*9dd0*/  FADD.FTZ R251, R134, R2 ;  /* 0x0000000286fb7221 */ /* 0x000fe20000010000 */
[----:B------:R-:W-:Y:S01]  /*9de0*/  MOV R134, R3 ;  /* 0x0000000300867202 */ /* 0x000fe20000000f00 */
[----:B------:R-:W-:Y:S01]  /*9df0*/  FADD.FTZ R250, R133, R0 ;  /* 0x0000000085fa7221 */ /* 0x000fe20000010000 */
[----:B------:R-:W-:Y:S01]  /*9e00*/  MOV R133, R132 ;  /* 0x0000008400857202 */ /* 0x000fe20000000f00 */
[----:B------:R-:W-:-:S05]  /*9e10*/  @P4 BRA `(.L_x_1256) ;  /* 0xffffc80000004947 */ /* 0x000fca000383ffff */
.L_x_1255:
        /* <DEDUP_REMOVED lines=8> */
.L_x_1326:
[----:B------:R-:W-:Y:S01]  /*9ea0*/  FSETP.NE.FTZ.AND P1, PT, R0, RZ, PT ;  /* 0x000000ff0000720b */ /* 0x000fe20003f35000 */
[----:B---3--:R-:W-:Y:S01]  /*9eb0*/  FADD.FTZ R3, R3, R4 ;  /* 0x0000000403037221 */ /* 0x008fe20000010000 */
[----:B------:R-:W-:Y:S02]  /*9ec0*/  MOV R2, RZ ;  /* 0x000000ff00027202 */ /* 0x000fe40000000f00 */
[----:B------:R-:W-:Y:S02]  /*9ed0*/  MOV R21, 0xff800000 ;  /* 0xff80000000157802 */ /* 0x000fe40000000f00 */
[----:B------:R-:W-:-:S02]  /*9ee0*/  FSETP.NE.FTZ.AND P0, PT, R3, RZ, PT ;  /* 0x000000ff0300720b */ /* 0x000fc40003f15000 */
[----:B------:R-:W-:-:S05]  /*9ef0*/  MOV R20, 0xff800000 ;  /* 0xff80000000147802 */ /* 0x000fca0000000f00 */
[----:B------:R-:W1:Y:S01]  /*9f00*/  @P1 MUFU.LG2 R5, R0 ;  /* 0x0000000000051308 */ /* 0x000e620000000c00 */
[----:B--2---:R-:W-:-:S05]  /*9f10*/  @P1 MOV R4, 0x3f317218 ;  /* 0x3f31721800041802 */ /* 0x004fca0000000f00 */
[----:B------:R-:W-:Y:S02]  /*9f20*/  @P1 FMUL.FTZ R4, R4, c[0x0][0x2d0] ;  /* 0x0000b40004041a20 */ /* 0x000fe40000410000 */
[----:B------:R2:W3:Y:S01]  /*9f30*/  @P1 MUFU.RCP R2, R0 ;  /* 0x0000000000021308 */ /* 0x0004e20000001000 */
[----:B-1----:R-:W-:-:S04]  /*9f40*/  @P1 FMUL.FTZ R5, R5, 0.69314718246459960938 ;  /* 0x3f31721805051820 */ /* 0x002fc80000410000 */
[----:B------:R-:W-:Y:S01]  /*9f50*/  @P1 FFMA.FTZ R21, R4, R132, R5 ;  /* 0x0000008404151223 */ /* 0x000fe20000010005 */
[----:B------:R-:W-:Y:S02]  /*9f60*/  MOV R4, 0x1 ;  /* 0x0000000100047802 */ /* 0x000fe40000000f00 */
[----:B--2---:R-:W-:Y:S01]  /*9f70*/  MOV R0, RZ ;  /* 0x000000ff00007202 */ /* 0x004fe20000000f00 */
[C---:B---3--:R-:W-:Y:S02]  /*9f80*/  FMUL.FTZ R22, R2.reuse, R140 ;  /* 0x0000008c02167220 */ /* 0x048fe40000410000 */
[C---:B------:R-:W-:Y:S02]  /*9f90*/  FMUL.FTZ R23, R2.reuse, R141 ;  /* 0x0000008d02177220 */ /* 0x040fe40000410000 */
[C---:B------:R-:W-:Y:S01]  /*9fa0*/  FMUL.FTZ R30, R2.reuse, R148 ;  /* 0x00000094021e7220 */ /* 0x040fe20000410000 */
[----:B------:R-:W1:Y:S01]  /*9fb0*/  @P0 MUFU.RCP R0, R3 ;  /* 0x0000000300000308 */ /* 0x000e620000001000 */
        /* <DEDUP_REMOVED lines=61> */
[----:B------:R2:W3:Y:S01]  /*a390*/  @P0 MUFU.LG2 R2, R3 ;  /* 0x0000000300020308 */ /* 0x0004e20000000c00 */
[C---:B-1----:R-:W-:Y:S02]  /*a3a0*/  FMUL.FTZ R120, R0.reuse, R142 ;  /* 0x0000008e00787220 */ /* 0x042fe40000410000 */
[C---:B------:R-:W-:Y:S02]  /*a3b0*/  FMUL.FTZ R121, R0.reuse, R143 ;  /* 0x0000008f00797220 */ /* 0x040fe40000410000 */
[C---:B------:R-:W-:Y:S02]  /*a3c0*/  FMUL.FTZ R128, R0.reuse, R158 ;  /* 0x0000009e00807220 */ /* 0x040fe40000410000 */
[C---:B------:R-:W-:Y:S02]  /*a3d0*/  FMUL.FTZ R129, R0.reuse, R159 ;  /* 0x0000009f00817220 */ /* 0x040fe40000410000 */
[C---:B------:R-:W-:Y:S02]  /*a3e0*/  FMUL.FTZ R112, R0.reuse, R138 ;  /* 0x0000008a00707220 */ /* 0x040fe40000410000 */
[----:B------:R-:W-:-:S02]  /*a3f0*/  FMUL.FTZ R113, R0, R139 ;  /* 0x0000008b00717220 */ /* 0x000fc40000410000 */
[C---:B------:R-:W-:Y:S02]  /*a400*/  FMUL.FTZ R116, R0.reuse, R146 ;  /* 0x0000009200747220 */ /* 0x040fe40000410000 */
[C---:B------:R-:W-:Y:S01]  /*a410*/  FMUL.FTZ R117, R0.reuse, R147 ;  /* 0x0000009300757220 */ /* 0x040fe20000410000 */
[----:B--2---:R-:W-:Y:S01]  /*a420*/  @P0 MOV R3, 0x3f317218 ;  /* 0x3f31721800030802 */ /* 0x004fe20000000f00 */
[C---:B------:R-:W-:Y:S02]  /*a430*/  FMUL.FTZ R142, R0.reuse, R166 ;  /* 0x000000a6008e7220 */ /* 0x040fe40000410000 */
[C---:B------:R-:W-:Y:S02]  /*a440*/  FMUL.FTZ R143, R0.reuse, R167 ;  /* 0x000000a7008f7220 */ /* 0x040fe40000410000 */
[C---:B------:R-:W-:Y:S02]  /*a450*/  FMUL.FTZ R158, R0.reuse, R50 ;  /* 0x00000032009e7220 */ /* 0x040fe40000410000 */
[----:B------:R-:W-:-:S02]  /*a460*/  FMUL.FTZ R159, R0, R51 ;  /* 0x00000033009f7220 */ /* 0x000fc40000410000 */
[C---:B------:R-:W-:Y:S02]  /*a470*/  FMUL.FTZ R156, R0.reuse, R54 ;  /* 0x00000036009c7220 */ /* 0x040fe40000410000 */
[----:B------:R-:W-:Y:S02]  /*a480*/  FMUL.FTZ R157, R0, R55 ;  /* 0x00000037009d7220 */ /* 0x000fe40000410000 */
[----:B---3--:R-:W-:Y:S02]  /*a490*/  @P0 FMUL.FTZ R2, R2, 0.69314718246459960938 ;  /* 0x3f31721802020820 */ /* 0x008fe40000410000 */
        /* <DEDUP_REMOVED lines=50> */
[----:B------:R-:W-:Y:S01]  /*a7c0*/  FMUL.FTZ R39, R0, R131 ;  /* 0x0000008300277220 */ /* 0x000fe20000410000 */
[----:B------:R-:W-:Y:S01]  /*a7d0*/  PRMT R0, R4, 0x7610, R0 ;  /* 0x0000761004007816 */ /* 0x000fe20000000000 */
[----:B------:R-:W-:-:S02]  /*a7e0*/  @P0 FFMA.FTZ R20, R3, R16, R2 ;  /* 0x0000001003140223 */ /* 0x000fc40000010002 */
.L_x_1240:
        /* <DEDUP_REMOVED lines=19> */
.L_x_1259:
[----:B--2---:R-:W-:Y:S05]  /*a920*/  BSYNC B0 ;  /* 0x0000000000007941 */ /* 0x004fea0003800000 */
.L_x_1258:
[----:B------:R-:W-:Y:S01]  /*a930*/  PRMT R0, R0, 0x9910, RZ ;  /* 0x0000991000007816 */ /* 0x000fe200000000ff */
[----:B------:R-:W-:Y:S01]  /*a940*/  BSSY B1, `(.L_x_1260) ;  /* 0x000043a000017945 */ /* 0x000fe20003800000 */
[----:B-----5:R-:W-:Y:S02]  /*a950*/  IMAD.MOV.U32 R98, RZ, RZ, R6 ;  /* 0x000000ffff627224 */ /* 0x020fe400078e0006 */
[----:B------:R-:W-:-:S13]  /*a960*/  ISETP.NE.AND P0, PT, R0, RZ, PT ;  /* 0x000000ff0000720c */ /* 0x000fda0003f05270 */
        /* <DEDUP_REMOVED lines=8> */
[----:B------:R-:W4:Y:S01]  /*a9f0*/  LDL R11, [R1+0x50] ;  /* 0x00005000010b7983 */ /* 0x000f220000100800 */
[----:B------:R-:W-:Y:S01]  /*aa00*/  WARPSYNC 0xffffffff ;  /* 0xffffffff00007948 */ /* 0x000fe20003800000 */
[----:B------:R-:W-:-:S02]  /*aa10*/  F2FP.BF16.PACK_AB R0, R25, R24 ;  /* 0x000000181900723e */ /* 0x000fc400000010ff */
[----:B------:R-:W-:Y:S01]  /*aa20*/  BAR.SYNC.DEFER_BLOCKING 0x1, 0x100 ;  /* 0x0044000000007b1d */ /* 0x000fe20000010000 */
[----:B------:R-:W-:Y:S02]  /*aa30*/  F2FP.BF16.PACK_AB R2, R113, R112 ;  /* 0x000000707102723e */ /* 0x000fe400000010ff */
[----:B------:R-:W-:-:S03]  /*aa40*/  F2FP.BF16.PACK_AB R3, R23, R22 ;  /* 0x000000161703723e */ /* 0x000fc600000010ff */
[----:B------:R-:W4:Y:S01]  /*aa50*/  LDL R9, [R1+0x14] ;  /* 0x0000140001097983 */ /* 0x000f220000100800 */
[----:B------:R-:W-:-:S03]  /*aa60*/  F2FP.BF16.PACK_AB R4, R85, R84 ;  /* 0x000000545504723e */ /* 0x000fc600000010ff */
[----:B--2---:R1:W-:Y:S04]  /*aa70*/  STS [R8], R0 ;  /* 0x0000000008007388 */ /* 0x0043e80000000800 */
[----:B------:R2:W-:Y:S04]  /*aa80*/  STS [R8+0x400], R2 ;  /* 0x0004000208007388 */ /* 0x0005e80000000800 */
[----:B---3--:R3:W-:Y:S01]  /*aa90*/  STS [R13], R3 ;  /* 0x000000030d007388 */ /* 0x0087e20000000800 */
[----:B-1----:R-:W-:Y:S02]  /*aaa0*/  F2FP.BF16.PACK_AB R0, R121, R120 ;  /* 0x000000787900723e */ /* 0x002fe400000010ff */
        /* <DEDUP_REMOVED lines=91> */
[----:B------:R1:W-:Y:S04]  /*b060*/  STS [R8+0xc000], R0 ;  /* 0x00c0000008007388 */ /* 0x0003e80000000800 */
[----:B------:R2:W-:Y:S01]  /*b070*/  STS [R8+0xc400], R2 ;  /* 0x00c4000208007388 */ /* 0x0005e20000000800 */
[----:B---3--:R-:W-:Y:S02]  /*b080*/  F2FP.BF16.PACK_AB R3, R89, R88 ;  /* 0x000000585903723e */ /* 0x008fe400000010ff */
[----:B-1----:R-:W-:Y:S01]  /*b090*/  F2FP.BF16.PACK_AB R0, R63, R62 ;  /* 0x0000003e3f00723e */ /* 0x002fe200000010ff */
[----:B--2---:R-:W2:Y:S01]  /*b0a0*/  LDL R8, [R1+0x30] ;  /* 0x0000300001087983 */ /* 0x004ea20000100800 */
[----:B------:R-:W-:-:S03]  /*b0b0*/  F2FP.BF16.PACK_AB R2, R93, R92 ;  /* 0x0000005c5d02723e */ /* 0x000fc600000010ff */
[----:B------:R1:W-:Y:S04]  /*b0c0*/  STS [R13+0xc000], R4 ;  /* 0x00c000040d007388 */ /* 0x0003e80000000800 */
[----:B------:R3:W-:Y:S04]  /*b0d0*/  STS [R13+0xc400], R0 ;  /* 0x00c400000d007388 */ /* 0x0007e80000000800 */
[----:B------:R4:W-:Y:S01]  /*b0e0*/  STS [R10+0xc000], R3 ;  /* 0x00c000030a007388 */ /* 0x0009e20000000800 */
[----:B-1----:R-:W-:Y:S02]  /*b0f0*/  F2FP.BF16.PACK_AB R4, R67, R66 ;  /* 0x000000424304723e */ /* 0x002fe400000010ff */
[----:B---3--:R-:W-:-:S03]  /*b100*/  F2FP.BF16.PACK_AB R0, R95, R94 ;  /* 0x0000005e5f00723e */ /* 0x008fc600000010ff */
[----:B------:R1:W-:Y:S01]  /*b110*/  STS [R10+0xc400], R4 ;  /* 0x00c400040a007388 */ /* 0x0003e20000000800 */
[----:B----4-:R-:W-:-:S03]  /*b120*/  F2FP.BF16.PACK_AB R3, R109, R108 ;  /* 0x0000006c6d03723e */ /* 0x010fc600000010ff */
[----:B------:R3:W-:Y:S04]  /*b130*/  STS [R12+0xc000], R2 ;  /* 0x00c000020c007388 */ /* 0x0007e80000000800 */
[----:B------:R4:W-:Y:S04]  /*b140*/  STS [R12+0xc400], R0 ;  /* 0x00c400000c007388 */ /* 0x0009e80000000800 */
[----:B------:R4:W-:Y:S01]  /*b150*/  STS [R7+0xc000], R3 ;  /* 0x00c0000307007388 */ /* 0x0009e20000000800 */
[----:B------:R-:W-:Y:S02]  /*b160*/  ISETP.NE.U32.AND P2, PT, RZ, c[0x0][0x508], PT ;  /* 0x00014200ff007a0c */ /* 0x000fe40003f45070 */
[----:B------:R-:W-:Y:S01]  /*b170*/  ISETP.NE.U32.AND P1, PT, RZ, c[0x0][0x500], PT ;  /* 0x00014000ff007a0c */ /* 0x000fe20003f25070 */
[----:B-1----:R-:W2:Y:S01]  /*b180*/  LDL.LU R10, [R1+0x28] ;  /* 0x00002800010a7983 */ /* 0x002ea20000300800 */
[----:B------:R-:W-:-:S02]  /*b190*/  ISETP.NE.AND.EX P2, PT, RZ, c[0x0][0x50c], PT, P2 ;  /* 0x00014300ff007a0c */ /* 0x000fc40003f45320 */
[----:B------:R-:W-:Y:S02]  /*b1a0*/  ISETP.NE.AND.EX P1, PT, RZ, c[0x0][0x504], PT, P1 ;  /* 0x00014100ff007a0c */ /* 0x000fe40003f25310 */
[----:B---3--:R-:W-:Y:S02]  /*b1b0*/  F2FP.BF16.PACK_AB R2, R87, R86 ;  /* 0x000000565702723e */ /* 0x008fe400000010ff */
[----:B----4-:R-:W-:Y:S01]  /*b1c0*/  F2FP.BF16.PACK_AB R0, R105, R104 ;  /* 0x000000686900723e */ /* 0x010fe200000010ff */
[----:B------:R-:W-:Y:S02]  /*b1d0*/  IMAD.MOV.U32 R12, RZ, RZ, c[0x0][0x388] ;  /* 0x0000e200ff0c7624 */ /* 0x000fe400078e00ff */
[----:B------:R1:W-:Y:S01]  /*b1e0*/  STS [R7+0xc400], R2 ;  /* 0x00c4000207007388 */ /* 0x0003e20000000800 */
[----:B------:R-:W-:-:S03]  /*b1f0*/  F2FP.BF16.PACK_AB R3, R71, R70 ;  /* 0x000000464703723e */ /* 0x000fc600000010ff */
[----:B------:R3:W-:Y:S01]  /*b200*/  STS [R6+0xc000], R0 ;  /* 0x00c0000006007388 */ /* 0x0007e20000000800 */
[----:B------:R-:W-:-:S03]  /*b210*/  @P2 LEA R4, P0, R9, c[0x0][0x508], 0x2 ;  /* 0x0001420009042a11 */ /* 0x000fc600078010ff */
[----:B------:R4:W-:Y:S01]  /*b220*/  STS [R6+0xc400], R3 ;  /* 0x00c4000306007388 */ /* 0x0009e20000000800 */
[----:B-1----:R-:W-:Y:S02]  /*b230*/  F2FP.BF16.PACK_AB R2, R97, R96 ;  /* 0x000000606102723e */ /* 0x002fe400000010ff */
[----:B---3--:R-:W-:-:S03]  /*b240*/  F2FP.BF16.PACK_AB R0, R47, R46 ;  /* 0x0000002e2f00723e */ /* 0x008fc600000010ff */
[----:B------:R1:W-:Y:S01]  /*b250*/  STS [R5+0xc000], R2 ;  /* 0x00c0000205007388 */ /* 0x0003e20000000800 */
[----:B----4-:R-:W-:-:S03]  /*b260*/  F2FP.BF16.PACK_AB R3, R49, R48 ;  /* 0x000000303103723e */ /* 0x010fc600000010ff */
[----:B------:R3:W-:Y:S01]  /*b270*/  STS [R5+0xc400], R0 ;  /* 0x00c4000005007388 */ /* 0x0007e20000000800 */
[----:B------:R-:W-:-:S03]  /*b280*/  IMAD.MOV.U32 R6, RZ, RZ, 0x4 ;  /* 0x00000004ff067424 */ /* 0x000fc600078e00ff */
[----:B------:R-:W-:Y:S01]  /*b290*/  STS [R11+0xc000], R3 ;  /* 0x00c000030b007388 */ /* 0x000fe20000000800 */
[----:B------:R-:W-:-:S04]  /*b2a0*/  IMAD.WIDE R6, R9, R6, c[0x0][0x500] ;  /* 0x0001400009067625 */ /* 0x000fc800078e0206 */
[----:B-1----:R-:W-:Y:S01]  /*b2b0*/  IMAD.MOV.U32 R2, RZ, RZ, RZ ;  /* 0x000000ffff027224 */ /* 0x002fe200078e00ff */
[----:B---3--:R-:W-:-:S05]  /*b2c0*/  F2FP.BF16.PACK_AB R0, R39, R38 ;  /* 0x000000262700723e */ /* 0x008fca00000010ff */
[----:B------:R1:W-:Y:S04]  /*b2d0*/  STS [R11+0xc400], R0 ;  /* 0x00c400000b007388 */ /* 0x0003e80000000800 */
[----:B------:R-:W-:Y:S06]  /*b2e0*/  BAR.SYNC.DEFER_BLOCKING 0x1, 0x100 ;  /* 0x0044000000007b1d */ /* 0x000fec0000010000 */
[----:B------:R3:W5:Y:S01]  /*b2f0*/  @P1 LDG.E R2, [R6.64] ;  /* 0x0000000606021981 */ /* 0x000762000c1e1900 */
[----:B--2---:R-:W-:-:S05]  /*b300*/  @P2 LEA.HI.X R5, R9, c[0x0][0x50c], R8, 0x2, P0 ;  /* 0x0001430009052a11 */ /* 0x004fca00000f1408 */
[----:B------:R3:W5:Y:S01]  /*b310*/  @P2 LDG.E R12, [R4.64] ;  /* 0x00000006040c2981 */ /* 0x000762000c1e1900 */
[----:B------:R-:W-:-:S04]  /*b320*/  ISETP.NE.AND P0, PT, R10, RZ, PT ;  /* 0x000000ff0a00720c */ /* 0x000fc80003f05270 */
[----:B-1----:R-:W-:Y:S01]  /*b330*/  SEL R0, R10, c[0x0][0x3d4], P0 ;  /* 0x0000f5000a007a07 */ /* 0x002fe20000000000 */
[----:B------:R-:W-:Y:S05]  /*b340*/  @P2 BRA `(.L_x_1262) ;  /* 0x0000004000002947 */ /* 0x000fea0003800000 */
[----:B---3--:R-:W-:Y:S05]  /*b350*/  @!P1 BRA `(.L_x_1262) ;  /* 0x0000003000009947 */ /* 0x008fea0003800000 */
[----:B-----5:R1:W2:Y:S04]  /*b360*/  LDG.E R12, [R6.64] ;  /* 0x00000006060c7981 */ /* 0x0202a8000c1e1900 */
[----:B-1----:R-:W2:Y:S02]  /*b370*/  LDG.E R6, [R6.64+0x4] ;  /* 0x0000040606067981 */ /* 0x002ea4000c1e1900 */
[----:B--2---:R-:W-:Y:S02]  /*b380*/  IADD3 R12, -R12, R6, RZ ;  /* 0x000000060c0c7210 */ /* 0x004fe40007ffe1ff */
.L_x_1262:
[----:B---3--:R-:W2:Y:S01]  /*b390*/  LDL R102, [R1+0x1c] ;  /* 0x00001c0001667983 */ /* 0x008ea20000100800 */
[----:B------:R-:W-:Y:S01]  /*b3a0*/  IMAD.MOV.U32 R10, RZ, RZ, 0x368 ;  /* 0x00000368ff0a7424 */ /* 0x000fe200078e00ff */
[----:B------:R-:W-:Y:S02]  /*b3b0*/  ISETP.GT.AND P2, PT, R0, 0x1, PT ;  /* 0x000000010000780c */ /* 0x000fe40003f44270 */
[----:B------:R-:W3:Y:S02]  /*b3c0*/  LDL R103, [R1+0xe8] ;  /* 0x0000e80001677983 */ /* 0x000ee40000100800 */
[----:B------:R-:W-:-:S02]  /*b3d0*/  SEL R10, R10, 0x328, P2 ;  /* 0x000003280a0a7807 */ /* 0x000fc40001000000 */
[----:B------:R-:W3:Y:S02]  /*b3e0*/  LDL R99, [R1+0x24] ;  /* 0x0000240001637983 */ /* 0x000ee40000100800 */
[----:B------:R-:W2:Y:S02]  /*b3f0*/  LDC.64 R14, c[0x0][R10+0x168] ;  /* 0x00005a000a0e7b82 */ /* 0x000ea40000000a00 */
[----:B------:R-:W4:Y:S01]  /*b400*/  LDL R106, [R1+0x68] ;  /* 0x00006800016a7983 */ /* 0x000f220000100800 */
[----:B------:R-:W-:-:S04]  /*b410*/  ISETP.NE.U32.AND P0, PT, RZ, c[0x0][0x500], PT ;  /* 0x00014000ff007a0c */ /* 0x000fc80003f05070 */
[----:B------:R-:W-:-:S04]  /*b420*/  ISETP.NE.AND.EX P0, PT, RZ, c[0x0][0x504], PT, P0 ;  /* 0x00014100ff007a0c */ /* 0x000fc80003f05300 */
[----:B------:R-:W-:Y:S01]  /*b430*/  SEL R4, R8, RZ, !P0 ;  /* 0x000000ff08047207 */ /* 0x000fe20004000000 */
[----:B------:R-:W1:Y:S08]  /*b440*/  LDC.64 R6, c[0x0][R10+0x170] ;  /* 0x00005c000a067b82 */ /* 0x000e700000000a00 */
[----:B------:R-:W1:Y:S08]  /*b450*/  LDC.64 R16, c[0x0][R10+0x178] ;  /* 0x00005e000a107b82 */ /* 0x000e700000000a00 */
[----:B------:R1:W1:Y:S01]  /*b460*/  LDC.64 R18, c[0x0][R10+0x160] ;  /* 0x000058000a127b82 */ /* 0x0002620000000a00 */
[----:B------:R-:W-:Y:S01]  /*b470*/  SEL R0, R9, RZ, !P0 ;  /* 0x000000ff09007207 */ /* 0x000fe20004000000 */
[----:B------:R-:W-:-:S05]  /*b480*/  IMAD.MOV.U32 R5, RZ, RZ, c[0x0][0x4e8] ;  /* 0x00013a00ff057624 */ /* 0x000fca00078e00ff */
[----:B------:R-:W-:Y:S01]  /*b490*/  ISETP.NE.AND P1, PT, R5, 0x1, PT ;  /* 0x000000010500780c */ /* 0x000fe20003f25270 */
[----:B--2---:R-:W-:Y:S02]  /*b4a0*/  IMAD R8, R15, R102, RZ ;  /* 0x000000660f087224 */ /* 0x004fe400078e02ff */
[----:B------:R-:W2:Y:S01]  /*b4b0*/  LDL R15, [R1+0xe4] ;  /* 0x0000e400010f7983 */ /* 0x000ea20000100800 */
[----:B-1----:R-:W-:-:S04]  /*b4c0*/  IMAD R3, R7, R0, RZ ;  /* 0x0000000007037224 */ /* 0x002fc800078e02ff */
[C---:B------:R-:W-:Y:S02]  /*b4d0*/  IMAD R3, R6.reuse, R4, R3 ;  /* 0x0000000406037224 */ /* 0x040fe400078e0203 */
[----:B------:R-:W-:-:S04]  /*b4e0*/  IMAD.WIDE.U32 R4, R6, R0, RZ ;  /* 0x0000000006047225 */ /* 0x000fc800078e00ff */
[----:B------:R-:W-:-:S04]  /*b4f0*/  IMAD.WIDE.U32 R6, R14, R102, RZ ;  /* 0x000000660e067225 */ /* 0x000fc800078e00ff */
[----:B------:R-:W-:Y:S01]  /*b500*/  IMAD.IADD R13, R5, 0x1, R3 ;  /* 0x00000001050d7824 */ /* 0x000fe200078e0203 */
[----:B-----5:R-:W-:Y:S01]  /*b510*/  IADD3 R9, P5, P4, R4, R6, R2 ;  /* 0x0000000604097210 */ /* 0x020fe20007cbe002 */
[----:B---3--:R-:W-:Y:S01]  /*b520*/  IMAD R3, R99, 0x80, R103 ;  /* 0x0000008063037824 */ /* 0x008fe200078e0267 */
[----:B----4-:R-:W-:Y:S01]  /*b530*/  SEL R4, R106, RZ, P2 ;  /* 0x000000ff6a047207 */ /* 0x010fe20001000000 */
[----:B------:R-:W-:Y:S02]  /*b540*/  IMAD.IADD R11, R7, 0x1, R8 ;  /* 0x00000001070b7824 */ /* 0x000fe400078e0208 */
[----:B------:R-:W-:Y:S01]  /*b550*/  @P1 IMAD.HI.U32 R5, R3, c[0x0][0x4ec], RZ ;  /* 0x00013b0003051a27 */ /* 0x000fe200078e00ff */
[----:B------:R-:W1:Y:S03]  /*b560*/  S2R R103, SR_TID.X ;  /* 0x0000000000677919 */ /* 0x000e660000002100 */
[----:B------:R-:W-:-:S02]  /*b570*/  IMAD R8, R17, R4, RZ ;  /* 0x0000000411087224 */ /* 0x000fc400078e02ff */
[----:B------:R-:W-:-:S04]  /*b580*/  IMAD.WIDE.U32 R6, R16, R4, RZ ;  /* 0x0000000410067225 */ /* 0x000fc800078e00ff */
[----:B------:R-:W-:Y:S01]  /*b590*/  IMAD.MOV.U32 R4, RZ, RZ, R3 ;  /* 0x000000ffff047224 */ /* 0x000fe200078e0003 */
[----:B------:R-:W-:Y:S01]  /*b5a0*/  @P1 SHF.R.U32.HI R4, RZ, c[0x0][0x4f0], R5 ;  /* 0x00013c00ff041a19 */ /* 0x000fe20000011605 */
[----:B------:R-:W-:-:S03]  /*b5b0*/  IMAD.IADD R10, R7, 0x1, R8 ;  /* 0x00000001070a7824 */ /* 0x000fc600078e0208 */
[----:B------:R-:W-:Y:S01]  /*b5c0*/  IADD3 R8, P3, P0, R4, R9, R6 ;  /* 0x0000000904087210 */ /* 0x000fe2000787e006 */
[----:B------:R-:W-:Y:S01]  /*b5d0*/  IMAD.MOV R5, RZ, RZ, -R4 ;  /* 0x000000ffff057224 */ /* 0x000fe200078e0a04 */
[----:B------:R-:W-:Y:S02]  /*b5e0*/  SHF.R.S32.HI R6, RZ, 0x1f, R2 ;  /* 0x0000001fff067819 */ /* 0x000fe40000011402 */
[----:B------:R-:W-:Y:S01]  /*b5f0*/  SHF.R.S32.HI R7, RZ, 0x1f, R4 ;  /* 0x0000001fff077819 */ /* 0x000fe20000011404 */
[----:B------:R-:W-:Y:S01]  /*b600*/  IMAD R4, R5, c[0x0][0x4e8], R3 ;  /* 0x00013a0005047a24 */ /* 0x000fe200078e0203 */
[----:B------:R-:W-:-:S04]  /*b610*/  IADD3.X R9, R13, R11, R6, P5, P4 ;  /* 0x0000000b0d097210 */ /* 0x000fc80002fe8406 */
[----:B------:R-:W-:Y:S01]  /*b620*/  IADD3.X R9, R7, R9, R10, P3, P0 ;  /* 0x0000000907097210 */ /* 0x000fe20001fe040a */
[----:B------:R-:W-:Y:S01]  /*b630*/  IMAD R5, R19, R4, RZ ;  /* 0x0000000413057224 */ /* 0x000fe200078e02ff */
[----:B------:R-:W-:Y:S01]  /*b640*/  SHF.R.S32.HI R7, RZ, 0x1f, R4 ;  /* 0x0000001fff077819 */ /* 0x000fe20000011404 */
[----:B------:R-:W-:-:S04]  /*b650*/  IMAD.MOV.U32 R10, RZ, RZ, c[0x0][0x4a8] ;  /* 0x00012a00ff0a7624 */ /* 0x000fc800078e00ff */
[C---:B------:R-:W-:Y:S02]  /*b660*/  IMAD R7, R18.reuse, R7, R5 ;  /* 0x0000000712077224 */ /* 0x040fe400078e0205 */
        /* <DEDUP_REMOVED lines=13> */
[----:B------:R-:W-:Y:S04]  /*b740*/  SHFL.IDX PT, R8, R8, 0x1, 0x1c1f ;  /* 0x003c1f0008087f89 */ /* 0x000fe800000e0000 */
[----:B------:R3:W4:Y:S01]  /*b750*/  SHFL.IDX PT, R9, R4, 0x1, 0x1c1f ;  /* 0x003c1f0004097f89 */ /* 0x00072200000e0000 */
[----:B------:R-:W-:Y:S01]  /*b760*/  LOP3.LUT P0, RZ, R14, 0x3, RZ, 0xc0, !PT ;  /* 0x000000030eff7812 */ /* 0x000fe2000780c0ff */
[----:B---3--:R-:W-:Y:S02]  /*b770*/  IMAD R4, R12, c[0x0][0x4e8], RZ ;  /* 0x00013a000c047a24 */ /* 0x008fe400078e02ff */
[----:B--2---:R-:W-:-:S05]  /*b780*/  IMAD R5, R99, 0x80, R15 ;  /* 0x0000008063057824 */ /* 0x004fca00078e020f */
[C---:B------:R-:W-:Y:S02]  /*b790*/  IADD3 R7, R5.reuse, 0x8, RZ ;  /* 0x0000000805077810 */ /* 0x040fe40007ffe0ff */
[-C--:B------:R-:W-:Y:S02]  /*b7a0*/  ISETP.GE.OR P3, PT, R5, R4.reuse, P0 ;  /* 0x000000040500720c */ /* 0x080fe40000766670 */
[----:B------:R-:W-:-:S11]  /*b7b0*/  ISETP.GE.OR P0, PT, R7, R4, P0 ;  /* 0x000000040700720c */ /* 0x000fd60000706670 */
[----:B-1----:R1:W-:Y:S01]  /*b7c0*/  @!P3 ST.E [R10.64], R21 ;  /* 0x000000150a00b985 */ /* 0x0023e2000c101906 */
[----:B------:R-:W-:-:S03]  /*b7d0*/  ISETP.GE.AND P3, PT, R5, R4, PT ;  /* 0x000000040500720c */ /* 0x000fc60003f66270 */
[----:B----4-:R1:W-:Y:S01]  /*b7e0*/  @!P0 ST.E [R8.64], R20 ;  /* 0x0000001408008985 */ /* 0x0103e2000c101906 */
[----:B------:R-:W-:Y:S01]  /*b7f0*/  ISETP.GE.AND P0, PT, R7, R4, PT ;  /* 0x000000040700720c */ /* 0x000fe20003f06270 */
[----:B------:R-:W-:Y:S05]  /*b800*/  @P2 BRA `(.L_x_1263) ;  /* 0x00000ad000002947 */ /* 0x000fea0003800000 */
[----:B------:R-:W2:Y:S01]  /*b810*/  LDL R14, [R1+0xa4] ;  /* 0x0000a400010e7983 */ /* 0x000ea20000100800 */
[----:B------:R-:W-:Y:S01]  /*b820*/  IMAD R3, R6, c[0x0][0x3a0], RZ ;  /* 0x0000e80006037a24 */ /* 0x000fe200078e02ff */
[----:B-1----:R-:W-:Y:S01]  /*b830*/  SHF.R.S32.HI R8, RZ, 0x1f, R0 ;  /* 0x0000001fff087819 */ /* 0x002fe20000011400 */
[C---:B------:R-:W-:Y:S01]  /*b840*/  IMAD.WIDE.U32 R6, R2.reuse, c[0x0][0x3a0], RZ ;  /* 0x0000e80002067a25 */ /* 0x040fe200078e00ff */
[----:B------:R1:W3:Y:S03]  /*b850*/  LDS.128 R28, [R219+0x80] ;  /* 0x00008000db1c7984 */ /* 0x0002e60000000c00 */
[----:B------:R-:W-:Y:S01]  /*b860*/  IMAD R2, R2, c[0x0][0x3a4], R3 ;  /* 0x0000e90002027a24 */ /* 0x000fe200078e0203 */
[----:B------:R1:W4:Y:S04]  /*b870*/  LDS.128 R44, [R219+0x1080] ;  /* 0x00108000db2c7984 */ /* 0x0003280000000c00 */
[----:B------:R-:W-:Y:S01]  /*b880*/  IADD3 R3, R7, R2, RZ ;  /* 0x0000000207037210 */ /* 0x000fe20007ffe0ff */
[----:B------:R1:W1:Y:S01]  /*b890*/  LDS.128 R60, [R219+0x2080] ;  /* 0x00208000db3c7984 */ /* 0x0002620000000c00 */
[----:B------:R-:W-:-:S03]  /*b8a0*/  MOV R2, R6 ;  /* 0x0000000600027202 */ /* 0x000fc60000000f00 */
[----:B------:R1:W1:Y:S02]  /*b8b0*/  LDS.128 R72, [R219+0x3080] ;  /* 0x00308000db487984 */ /* 0x0002640000000c00 */
[----:B------:R-:W-:Y:S02]  /*b8c0*/  IMAD.WIDE.U32 R6, R102, c[0x0][0x3e8], R2 ;  /* 0x0000fa0066067a25 */ /* 0x000fe400078e0002 */
[----:B------:R1:W1:Y:S02]  /*b8d0*/  LDS.128 R24, [R219+0x4080] ;  /* 0x00408000db187984 */ /* 0x0002640000000c00 */
[----:B------:R-:W-:Y:S02]  /*b8e0*/  IMAD R3, R8, c[0x0][0x3f0], RZ ;  /* 0x0000fc0008037a24 */ /* 0x000fe400078e02ff */
[----:B------:R1:W1:Y:S01]  /*b8f0*/  LDS.128 R40, [R219+0x5080] ;  /* 0x00508000db287984 */ /* 0x0002620000000c00 */
[----:B------:R-:W-:-:S03]  /*b900*/  IMAD R7, R102, c[0x0][0x3ec], R7 ;  /* 0x0000fb0066077a24 */ /* 0x000fc600078e0207 */
[----:B------:R1:W1:Y:S01]  /*b910*/  LDS.128 R56, [R219+0x6080] ;  /* 0x00608000db387984 */ /* 0x0002620000000c00 */
[----:B------:R-:W-:-:S03]  /*b920*/  IMAD.WIDE.U32 R6, R0, c[0x0][0x3f0], R6 ;  /* 0x0000fc0000067a25 */ /* 0x000fc600078e0006 */
[----:B------:R1:W1:Y:S04]  /*b930*/  LDS.128 R68, [R219+0x7080] ;  /* 0x00708000db447984 */ /* 0x0002680000000c00 */
        /* <DEDUP_REMOVED lines=8> */
[----:B------:R-:W5:Y:S02]  /*b9c0*/  S2R R10, SR_TID.X ;  /* 0x00000000000a7919 */ /* 0x000f640000002100 */
[----:B-----5:R-:W-:-:S04]  /*b9d0*/  SHF.R.S32.HI R9, RZ, 0x1f, R10 ;  /* 0x0000001fff097819 */ /* 0x020fc8000001140a */
[----:B------:R-:W-:-:S04]  /*b9e0*/  LEA.HI R9, R9, R10, RZ, 0x3 ;  /* 0x0000000a09097211 */ /* 0x000fc800078f18ff */
[----:B------:R-:W-:Y:S02]  /*b9f0*/  SHF.R.S32.HI R9, RZ, 0x3, R9 ;  /* 0x00000003ff097819 */ /* 0x000fe40000011409 */
[----:B--2---:R-:W-:-:S04]  /*ba00*/  LEA R5, R99, R14, 0x7 ;  /* 0x0000000e63057211 */ /* 0x004fc800078e38ff */
[----:B------:R-:W-:Y:S01]  /*ba10*/  MOV R2, R5 ;  /* 0x0000000500027202 */ /* 0x000fe20000000f00 */
[----:B------:R-:W-:-:S05]  /*ba20*/  @P1 IMAD.HI.U32 R8, R5, c[0x0][0x4ec], RZ ;  /* 0x00013b0005081a27 */ /* 0x000fca00078e00ff */
[----:B------:R-:W-:Y:S01]  /*ba30*/  @P1 SHF.R.U32.HI R2, RZ, c[0x0][0x4f0], R8 ;  /* 0x00013c00ff021a19 */ /* 0x000fe20000011608 */
[----:B------:R-:W-:-:S03]  /*ba40*/  IMAD R8, R0, c[0x0][0x3f4], R3 ;  /* 0x0000fd0000087a24 */ /* 0x000fc600078e0203 */
[----:B------:R-:W-:Y:S02]  /*ba50*/  SHF.R.S32.HI R3, RZ, 0x1f, R2 ;  /* 0x0000001fff037819 */ /* 0x000fe40000011402 */
[----:B------:R-:W-:Y:S02]  /*ba60*/  IADD3 R0, -R2, RZ, RZ ;  /* 0x000000ff02007210 */ /* 0x000fe40007ffe1ff */
[----:B------:R-:W-:Y:S01]  /*ba70*/  IADD3 R7, R7, R8, RZ ;  /* 0x0000000807077210 */ /* 0x000fe20007ffe0ff */
[----:B------:R-:W-:Y:S02]  /*ba80*/  IMAD R3, R3, c[0x0][0x3e0], RZ ;  /* 0x0000f80003037a24 */ /* 0x000fe400078e02ff */
[----:B------:R-:W-:Y:S02]  /*ba90*/  IMAD R0, R0, c[0x0][0x4e8], R5 ;  /* 0x00013a0000007a24 */ /* 0x000fe400078e0205 */
[C---:B------:R-:W-:Y:S02]  /*baa0*/  IMAD R8, R2.reuse, c[0x0][0x3e4], R3 ;  /* 0x0000f90002087a24 */ /* 0x040fe400078e0203 */
[----:B------:R-:W-:Y:S01]  /*bab0*/  IMAD.WIDE.U32 R2, R2, c[0x0][0x3e0], R6 ;  /* 0x0000f80002027a25 */ /* 0x000fe200078e0006 */
[----:B------:R-:W-:-:S02]  /*bac0*/  SHF.R.S32.HI R5, RZ, 0x1f, R0 ;  /* 0x0000001fff057819 */ /* 0x000fc40000011400 */
[----:B------:R-:W-:Y:S02]  /*bad0*/  LEA R7, R99, R9, 0x7 ;  /* 0x0000000963077211 */ /* 0x000fe400078e38ff */
        /* <DEDUP_REMOVED lines=8> */
[----:B-1-34-:R1:W2:Y:S02]  /*bb60*/  SHFL.IDX PT, R6, R14, RZ, 0x181f ;  /* 0x00181fff0e067589 */ /* 0x01a2a400000e0000 */
.L_x_1327:
[----:B------:R-:W-:Y:S05]  /*bb70*/  BRA.DIV ~URZ, `(.L_x_1265) ;  /* 0x000046927f007947 */ /* 0x000fea000b800000 */
[----:B------:R3:W4:Y:S02]  /*bb80*/  SHFL.IDX PT, R0, R15, RZ, 0x181f ;  /* 0x00181fff0f007589 */ /* 0x00072400000e0000 */
.L_x_1328:
[----:B------:R-:W-:Y:S01]  /*bb90*/  ISETP.GE.AND P0, PT, R7, R4, PT ;  /* 0x000000040700720c */ /* 0x000fe20003f06270 */
[----:B------:R-:W-:-:S12]  /*bba0*/  BSSY B0, `(.L_x_1266) ;  /* 0x0000018000007945 */ /* 0x000fd80003800000 */
[----:B------:R-:W-:Y:S05]  /*bbb0*/  @P0 BRA `(.L_x_1267) ;  /* 0x0000016000000947 */ /* 0x000fea0003800000 */
[----:B------:R-:W5:Y:S04]  /*bbc0*/  LDL.64 R2, [R1] ;  /* 0x0000000001027983 */ /* 0x000f680000100a00 */
[----:B---3--:R-:W3:Y:S04]  /*bbd0*/  LDL R82, [R1+0x8] ;  /* 0x0000080001527983 */ /* 0x008ee80000100800 */
[----:B----4-:R-:W4:Y:S04]  /*bbe0*/  LDL R5, [R1+0xc] ;  /* 0x00000c0001057983 */ /* 0x010f280000100800 */
[----:B--2---:R-:W2:Y:S04]  /*bbf0*/  LDL R83, [R1+0x3c] ;  /* 0x00003c0001537983 */ /* 0x004ea80000100800 */
[----:B------:R-:W2:Y:S04]  /*bc00*/  LDL R81, [R1+0x38] ;  /* 0x0000380001517983 */ /* 0x000ea80000100800 */
[----:B------:R-:W2:Y:S01]  /*bc10*/  LDL R80, [R1+0x34] ;  /* 0x0000340001507983 */ /* 0x000ea20000100800 */
[----:B------:R-:W-:-:S13]  /*bc20*/  ISETP.GE.AND P4, PT, R252, c[0x0][0x3c8], PT ;  /* 0x0000f200fc007a0c */ /* 0x000fda0003f86270 */
[----:B------:R-:W-:Y:S02]  /*bc30*/  @!P4 LEA R8, P1, R252, R0, 0x1 ;  /* 0x00000000fc08c211 */ /* 0x000fe400078208ff */
        /* <DEDUP_REMOVED lines=8> */
[----:B------:R-:W-:-:S02]  /*bcc0*/  @!P4 LEA.HI.X R9, R252, R6, R81, 0x1, P1 ;  /* 0x00000006fc09c211 */ /* 0x000fc400008f0c51 */
[----:B------:R-:W-:Y:S01]  /*bcd0*/  @!P3 LEA.HI.X R3, R5, R6, R80, 0x1, P0 ;  /* 0x000000060503b211 */ /* 0x000fe200000f0c50 */
[----:B------:R2:W-:Y:S04]  /*bce0*/  @!P6 ST.E.128 [R12.64], R28 ;  /* 0x0000001c0c00e985 */ /* 0x0005e8000c101d06 */
[----:B------:R2:W-:Y:S04]  /*bcf0*/  @!P5 ST.E.128 [R10.64], R24 ;  /* 0x000000180a00d985 */ /* 0x0005e8000c101d06 */
[----:B------:R2:W-:Y:S04]  /*bd00*/  @!P4 ST.E.128 [R8.64], R20 ;  /* 0x000000140800c985 */ /* 0x0005e8000c101d06 */
[----:B------:R2:W-:Y:S02]  /*bd10*/  @!P3 ST.E.128 [R2.64], R16 ;  /* 0x000000100200b985 */ /* 0x0005e4000c101d06 */
.L_x_1267:
[----:B------:R-:W-:Y:S05]  /*bd20*/  BSYNC B0 ;  /* 0x0000000000007941 */ /* 0x000fea0003800000 */
.L_x_1266:
[----:B------:R-:W-:Y:S05]  /*bd30*/  BRA.DIV ~URZ, `(.L_x_1268) ;  /* 0x000045327f007947 */ /* 0x000fea000b800000 */
[----:B--2---:R2:W1:Y:S04]  /*bd40*/  SHFL.IDX PT, R6, R14, 0x1, 0x181f ;  /* 0x00381f000e067f89 */ /* 0x00446800000e0000 */
[----:B----4-:R2:W4:Y:S02]  /*bd50*/  SHFL.IDX PT, R0, R15, 0x1, 0x181f ;  /* 0x00381f000f007f89 */ /* 0x01052400000e0000 */
.L_x_1329:
[----:B------:R-:W-:Y:S01]  /*bd60*/  IADD3 R2, R7, 0x20, RZ ;  /* 0x0000002007027810 */ /* 0x000fe20007ffe0ff */
[----:B------:R-:W-:Y:S03]  /*bd70*/  BSSY B0, `(.L_x_1269) ;  /* 0x0000019000007945 */ /* 0x000fe60003800000 */
[----:B------:R-:W-:-:S13]  /*bd80*/  ISETP.GE.AND P0, PT, R2, R4, PT ;  /* 0x000000040200720c */ /* 0x000fda0003f06270 */
[----:B------:R-:W-:Y:S05]  /*bd90*/  @P0 BRA `(.L_x_1270) ;  /* 0x0000016000000947 */ /* 0x000fea0003800000 */
[----:B------:R-:W5:Y:S04]  /*bda0*/  LDL.64 R20, [R1] ;  /* 0x0000000001147983 */ /* 0x000f680000100a00 */
[----:B--2---:R-:W2:Y:S04]  /*bdb0*/  LDL R18, [R1+0x8] ;  /* 0x0000080001127983 */ /* 0x004ea80000100800 */
[----:B---3--:R-:W3:Y:S04]  /*bdc0*/  LDL R5, [R1+0xc] ;  /* 0x00000c0001057983 */ /* 0x008ee80000100800 */
[----:B----4-:R-:W4:Y:S04]  /*bdd0*/  LDL R19, [R1+0x3c] ;  /* 0x00003c0001137983 */ /* 0x010f280000100800 */
[----:B------:R-:W4:Y:S04]  /*bde0*/  LDL R17, [R1+0x38] ;  /* 0x0000380001117983 */ /* 0x000f280000100800 */
[----:B------:R-:W4:Y:S01]  /*bdf0*/  LDL R16, [R1+0x34] ;  /* 0x0000340001107983 */ /* 0x000f220000100800 */
[----:B------:R-:W-:-:S13]  /*be00*/  ISETP.GE.AND P1, PT, R252, c[0x0][0x3c8], PT ;  /* 0x0000f200fc007a0c */ /* 0x000fda0003f26270 */
[----:B------:R-:W-:Y:S02]  /*be10*/  @!P1 LEA R8, P5, R252, R0, 0x1 ;  /* 0x00000000fc089211 */ /* 0x000fe400078a08ff */
[----:B-----5:R-:W-:Y:S02]  /*be20*/  ISETP.GE.AND P3, PT, R20, c[0x0][0x3c8], PT ;  /* 0x0000f20014007a0c */ /* 0x020fe40003f66270 */
[----:B--2---:R-:W-:Y:S02]  /*be30*/  ISETP.GE.AND P2, PT, R18, c[0x0][0x3c8], PT ;  /* 0x0000f20012007a0c */ /* 0x004fe40003f46270 */
[----:B---3--:R-:W-:-:S09]  /*be40*/  ISETP.GE.AND P0, PT, R5, c[0x0][0x3c8], PT ;  /* 0x0000f20005007a0c */ /* 0x008fd20003f06270 */
[-C--:B------:R-:W-:Y:S02]  /*be50*/  @!P3 LEA R12, P4, R20, R0.reuse, 0x1 ;  /* 0x00000000140cb211 */ /* 0x080fe400078808ff */
[----:B------:R-:W-:Y:S02]  /*be60*/  @!P2 LEA R10, P6, R18, R0, 0x1 ;  /* 0x00000000120aa211 */ /* 0x000fe400078c08ff */
[----:B-1----:R-:W-:Y:S02]  /*be70*/  @!P3 LEA.HI.X R13, R20, R6, R21, 0x1, P4 ;  /* 0x00000006140db211 */ /* 0x002fe400020f0c15 */
[----:B------:R-:W-:Y:S02]  /*be80*/  @!P0 LEA R2, P4, R5, R0, 0x1 ;  /* 0x0000000005028211 */ /* 0x000fe400078808ff */
[-C--:B----4-:R-:W-:Y:S02]  /*be90*/  @!P2 LEA.HI.X R11, R18, R6.reuse, R19, 0x1, P6 ;  /* 0x00000006120ba211 */ /* 0x090fe400030f0c13 */
[----:B------:R-:W-:-:S02]  /*bea0*/  @!P1 LEA.HI.X R9, R252, R6, R17, 0x1, P5 ;  /* 0x00000006fc099211 */ /* 0x000fc400028f0c11 */
[----:B------:R-:W-:Y:S01]  /*beb0*/  @!P0 LEA.HI.X R3, R5, R6, R16, 0x1, P4 ;  /* 0x0000000605038211 */ /* 0x000fe200020f0c10 */
[----:B------:R1:W-:Y:S04]  /*bec0*/  @!P3 ST.E.128 [R12.64], R44 ;  /* 0x0000002c0c00b985 */ /* 0x0003e8000c101d06 */
[----:B------:R1:W-:Y:S04]  /*bed0*/  @!P2 ST.E.128 [R10.64], R40 ;  /* 0x000000280a00a985 */ /* 0x0003e8000c101d06 */
[----:B------:R1:W-:Y:S04]  /*bee0*/  @!P1 ST.E.128 [R8.64], R36 ;  /* 0x0000002408009985 */ /* 0x0003e8000c101d06 */
[----:B------:R1:W-:Y:S02]  /*bef0*/  @!P0 ST.E.128 [R2.64], R32 ;  /* 0x0000002002008985 */ /* 0x0003e4000c101d06 */
.L_x_1270:
[----:B------:R-:W-:Y:S05]  /*bf00*/  BSYNC B0 ;  /* 0x0000000000007941 */ /* 0x000fea0003800000 */
.L_x_1269:
[----:B------:R-:W-:Y:S05]  /*bf10*/  BRA.DIV ~URZ, `(.L_x_1271) ;  /* 0x000044127f007947 */ /* 0x000fea000b800000 */
[----:B-1----:R1:W2:Y:S02]  /*bf20*/  SHFL.IDX PT, R6, R14, 0x2, 0x181f ;  /* 0x00581f000e067f89 */ /* 0x0022a400000e0000 */
.L_x_1330:
[----:B------:R-:W-:Y:S05]  /*bf30*/  BRA.DIV ~URZ, `(.L_x_1272) ;  /* 0x000044627f007947 */ /* 0x000fea000b800000 */
[----:B----4-:R4:W1:Y:S02]  /*bf40*/  SHFL.IDX PT, R0, R15, 0x2, 0x181f ;  /* 0x00581f000f007f89 */ /* 0x01086400000e0000 */
.L_x_1331:
[----:B------:R-:W-:Y:S01]  /*bf50*/  IADD3 R2, R7, 0x40, RZ ;  /* 0x0000004007027810 */ /* 0x000fe20007ffe0ff */
[----:B------:R-:W-:Y:S03]  /*bf60*/  BSSY B0, `(.L_x_1273) ;  /* 0x0000019000007945 */ /* 0x000fe60003800000 */
        /* <DEDUP_REMOVED lines=9> */
[----:B-1----:R-:W-:Y:S02]  /*c000*/  @!P1 LEA R8, P5, R252, R0, 0x1 ;  /* 0x00000000fc089211 */ /* 0x002fe400078a08ff */
        /* <DEDUP_REMOVED lines=14> */
.L_x_1274:
[----:B------:R-:W-:Y:S05]  /*c0f0*/  BSYNC B0 ;  /* 0x0000000000007941 */ /* 0x000fea0003800000 */
.L_x_1273:
[----:B------:R-:W-:Y:S05]  /*c100*/  BRA.DIV ~URZ, `(.L_x_1275) ;  /* 0x000042f27f007947 */ /* 0x000fea000b800000 */
[----:B--2---:R2:W3:Y:S04]  /*c110*/  SHFL.IDX PT, R6, R14, 0x3, 0x181f ;  /* 0x00781f000e067f89 */ /* 0x0044e800000e0000 */
[----:B-1----:R2:W1:Y:S02]  /*c120*/  SHFL.IDX PT, R0, R15, 0x3, 0x181f ;  /* 0x00781f000f007f89 */ /* 0x00246400000e0000 */
.L_x_1332:
[----:B------:R-:W-:-:S04]  /*c130*/  IADD3 R2, R7, 0x60, RZ ;  /* 0x0000006007027810 */ /* 0x000fc80007ffe0ff */
[----:B------:R-:W-:-:S13]  /*c140*/  ISETP.GE.AND P0, PT, R2, R4, PT ;  /* 0x000000040200720c */ /* 0x000fda0003f06270 */
[----:B------:R-:W-:Y:S05]  /*c150*/  @P0 BRA `(.L_x_1276) ;  /* 0x00002b8000000947 */ /* 0x000fea0003800000 */
[----:B--234-:R-:W2:Y:S04]  /*c160*/  LDL.64 R14, [R1] ;  /* 0x00000000010e7983 */ /* 0x01cea80000100a00 */
[----:B------:R-:W3:Y:S04]  /*c170*/  LDL R12, [R1+0x8] ;  /* 0x00000800010c7983 */ /* 0x000ee80000100800 */
[----:B------:R-:W4:Y:S04]  /*c180*/  LDL R13, [R1+0x3c] ;  /* 0x00003c00010d7983 */ /* 0x000f280000100800 */
[----:B------:R-:W5:Y:S04]  /*c190*/  LDL R11, [R1+0x38] ;  /* 0x00003800010b7983 */ /* 0x000f680000100800 */
[----:B------:R-:W4:Y:S01]  /*c1a0*/  LDL R10, [R1+0xc] ;  /* 0x00000c00010a7983 */ /* 0x000f220000100800 */
[----:B------:R-:W-:-:S13]  /*c1b0*/  ISETP.GE.AND P0, PT, R252, c[0x0][0x3c8], PT ;  /* 0x0000f200fc007a0c */ /* 0x000fda0003f06270 */
[----:B-1----:R-:W-:Y:S02]  /*c1c0*/  @!P0 LEA R2, P3, R252, R0, 0x1 ;  /* 0x00000000fc028211 */ /* 0x002fe400078608ff */
[----:B--2---:R-:W-:Y:S02]  /*c1d0*/  ISETP.GE.AND P2, PT, R14, c[0x0][0x3c8], PT ;  /* 0x0000f2000e007a0c */ /* 0x004fe40003f46270 */
[----:B---3--:R-:W-:-:S11]  /*c1e0*/  ISETP.GE.AND P1, PT, R12, c[0x0][0x3c8], PT ;  /* 0x0000f2000c007a0c */ /* 0x008fd60003f26270 */
[-C--:B------:R-:W-:Y:S02]  /*c1f0*/  @!P2 LEA R8, P5, R14, R0.reuse, 0x1 ;  /* 0x000000000e08a211 */ /* 0x080fe400078a08ff */
[----:B------:R-:W-:Y:S02]  /*c200*/  @!P1 LEA R4, P4, R12, R0, 0x1 ;  /* 0x000000000c049211 */ /* 0x000fe400078808ff */
[-C--:B------:R-:W-:Y:S02]  /*c210*/  @!P2 LEA.HI.X R9, R14, R6.reuse, R15, 0x1, P5 ;  /* 0x000000060e09a211 */ /* 0x080fe400028f0c0f */
[-C--:B----4-:R-:W-:Y:S02]  /*c220*/  @!P1 LEA.HI.X R5, R12, R6.reuse, R13, 0x1, P4 ;  /* 0x000000060c059211 */ /* 0x090fe400020f0c0d */
[----:B-----5:R-:W-:Y:S01]  /*c230*/  @!P0 LEA.HI.X R3, R252, R6, R11, 0x1, P3 ;  /* 0x00000006fc038211 */ /* 0x020fe200018f0c0b */
        /* <DEDUP_REMOVED lines=10> */
.L_x_1263:
        /* <DEDUP_REMOVED lines=8> */
[----:B------:R-:W-:-:S04]  /*c360*/  IMAD R2, R2, c[0x0][0x440], RZ ;  /* 0x0001100002027a24 */ /* 0x000fc800078e02ff */
        /* <DEDUP_REMOVED lines=25> */
.L_x_1333:
[----:B------:R-:W-:Y:S05]  /*c500*/  BRA.DIV ~URZ, `(.L_x_1278) ;  /* 0x000040227f007947 */ /* 0x000fea000b800000 */
[----:B------:R3:W4:Y:S02]  /*c510*/  SHFL.IDX PT, R0, R21, RZ, 0x1c1f ;  /* 0x001c1fff15007589 */ /* 0x00072400000e0000 */
.L_x_1334:
[----:B------:R-:W-:Y:S01]  /*c520*/  BSSY B0, `(.L_x_1279) ;  /* 0x00000c2000007945 */ /* 0x000fe20003800000 */
[----:B------:R-:W-:Y:S05]  /*c530*/  @P3 BRA `(.L_x_1280) ;  /* 0x00000c0000003947 */ /* 0x000fea0003800000 */
[----:B------:R-:W5:Y:S04]  /*c540*/  LDL R107, [R1+0x10] ;  /* 0x00001000016b7983 */ /* 0x000f680000100800 */
        /* <DEDUP_REMOVED lines=8> */
[----:B------:R-:W-:-:S04]  /*c5d0*/  IADD3 R6, R107, 0x18, RZ ;  /* 0x000000186b067810 */ /* 0x000fc80007ffe0ff */
[----:B------:R-:W-:-:S05]  /*c5e0*/  ISETP.GE.AND P5, PT, R6, c[0x0][0x3c8], PT ;  /* 0x0000f20006007a0c */ /* 0x000fca0003fa6270 */
[----:B------:R-:W-:Y:S02]  /*c5f0*/  @!P2 IMAD.MOV.U32 R2, RZ, RZ, R0 ;  /* 0x000000ffff02a224 */ /* 0x000fe400078e0000 */
[----:B------:R-:W-:Y:S01]  /*c600*/  @!P2 IMAD.MOV.U32 R3, RZ, RZ, R4 ;  /* 0x000000ffff03a224 */ /* 0x000fe200078e0004 */
[----:B----4-:R-:W-:Y:S02]  /*c610*/  ISETP.GE.AND P3, PT, R12, c[0x0][0x3c8], PT ;  /* 0x0000f2000c007a0c */ /* 0x010fe40003f66270 */
[----:B------:R-:W-:Y:S01]  /*c620*/  SHF.R.S32.HI R7, RZ, 0x1f, R10 ;  /* 0x0000001fff077819 */ /* 0x000fe2000001140a */
[C---:B------:R-:W-:Y:S01]  /*c630*/  @!P2 IMAD.WIDE R2, R107.reuse, 0x4, R2 ;  /* 0x000000046b02a825 */ /* 0x040fe200078e0202 */
[C---:B------:R-:W-:Y:S02]  /*c640*/  @!P1 LEA R8, P4, R10.reuse, R0, 0x2 ;  /* 0x000000000a089211 */ /* 0x040fe400078810ff */
[----:B------:R-:W-:Y:S02]  /*c650*/  IADD3 R5, R107, 0x20, RZ ;  /* 0x000000206b057810 */ /* 0x000fe40007ffe0ff */
[----:B------:R-:W-:Y:S01]  /*c660*/  @!P1 LEA.HI.X R9, R10, R4, R7, 0x2, P4 ;  /* 0x000000040a099211 */ /* 0x000fe200020f1407 */
[----:B------:R3:W-:Y:S01]  /*c670*/  @!P2 ST.E.64 [R2.64], R24 ;  /* 0x000000180200a985 */ /* 0x0007e2000c101b06 */
[----:B------:R-:W-:-:S02]  /*c680*/  ISETP.GE.AND P4, PT, R5, c[0x0][0x3c8], PT ;  /* 0x0000f20005007a0c */ /* 0x000fc40003f86270 */
[----:B------:R-:W-:Y:S01]  /*c690*/  SHF.R.S32.HI R11, RZ, 0x1f, R6 ;  /* 0x0000001fff0b7819 */ /* 0x000fe20000011406 */
[----:B------:R4:W-:Y:S01]  /*c6a0*/  @!P1 ST.E.64 [R8.64], R22 ;  /* 0x0000001608009985 */ /* 0x0009e2000c101b06 */
[C---:B------:R-:W-:Y:S02]  /*c6b0*/  @!P5 LEA R10, P1, R6.reuse, R0, 0x2 ;  /* 0x00000000060ad211 */ /* 0x040fe400078210ff */
[----:B------:R-:W-:Y:S02]  /*c6c0*/  SHF.R.S32.HI R7, RZ, 0x1f, R12 ;  /* 0x0000001fff077819 */ /* 0x000fe4000001140c */
[----:B------:R-:W-:Y:S02]  /*c6d0*/  @!P5 LEA.HI.X R11, R6, R4, R11, 0x2, P1 ;  /* 0x00000004060bd211 */ /* 0x000fe400008f140b */
[----:B------:R-:W-:Y:S02]  /*c6e0*/  SHF.R.S32.HI R13, RZ, 0x1f, R5 ;  /* 0x0000001fff0d7819 */ /* 0x000fe40000011405 */
[C---:B---3--:R-:W-:Y:S01]  /*c6f0*/  IADD3 R3, R107.reuse, 0x28, RZ ;  /* 0x000000286b037810 */ /* 0x048fe20007ffe0ff */
[----:B------:R-:W3:Y:S01]  /*c700*/  LDL R24, [R1+0xd8] ;  /* 0x0000d80001187983 */ /* 0x000ee20000100800 */
[----:B------:R-:W-:-:S02]  /*c710*/  IADD3 R2, R107, 0x30, RZ ;  /* 0x000000306b027810 */ /* 0x000fc40007ffe0ff */
[----:B------:R-:W-:Y:S01]  /*c720*/  ISETP.GE.AND P6, PT, R3, c[0x0][0x3c8], PT ;  /* 0x0000f20003007a0c */ /* 0x000fe20003fc6270 */
[----:B----4-:R-:W4:Y:S01]  /*c730*/  LDL R22, [R1+0x9c] ;  /* 0x00009c0001167983 */ /* 0x010f220000100800 */
[----:B------:R-:W-:Y:S02]  /*c740*/  @!P3 LEA R8, P2, R12, R0, 0x2 ;  /* 0x000000000c08b211 */ /* 0x000fe400078410ff */
[----:B------:R-:W-:Y:S01]  /*c750*/  ISETP.GE.AND P1, PT, R2, c[0x0][0x3c8], PT ;  /* 0x0000f20002007a0c */ /* 0x000fe20003f26270 */
[----:B------:R-:W5:Y:S01]  /*c760*/  LDL R25, [R1+0x88] ;  /* 0x0000880001197983 */ /* 0x000f620000100800 */
[----:B------:R-:W-:Y:S02]  /*c770*/  @!P3 LEA.HI.X R9, R12, R4, R7, 0x2, P2 ;  /* 0x000000040c09b211 */ /* 0x000fe400010f1407 */
[----:B------:R-:W-:Y:S01]  /*c780*/  @!P4 LEA R12, P2, R5, R0, 0x2 ;  /* 0x00000000050cc211 */ /* 0x000fe200078410ff */
[----:B------:R-:W3:Y:S01]  /*c790*/  LDL R23, [R1+0x84] ;  /* 0x0000840001177983 */ /* 0x000ee20000100800 */
[----:B------:R-:W-:-:S02]  /*c7a0*/  IADD3 R7, R107, 0x38, RZ ;  /* 0x000000386b077810 */ /* 0x000fc40007ffe0ff */
[----:B------:R-:W-:Y:S02]  /*c7b0*/  @!P4 LEA.HI.X R13, R5, R4, R13, 0x2, P2 ;  /* 0x00000004050dc211 */ /* 0x000fe400010f140d */
[----:B------:R-:W-:Y:S02]  /*c7c0*/  SHF.R.S32.HI R5, RZ, 0x1f, R3 ;  /* 0x0000001fff057819 */ /* 0x000fe40000011403 */
[----:B------:R-:W-:Y:S01]  /*c7d0*/  @!P6 LEA R16, P2, R3, R0, 0x2 ;  /* 0x000000000310e211 */ /* 0x000fe200078410ff */
[----:B------:R1:W-:Y:S01]  /*c7e0*/  @!P3 ST.E.64 [R8.64], R26 ;  /* 0x0000001a0800b985 */ /* 0x0003e2000c101b06 */
[----:B------:R-:W-:Y:S02]  /*c7f0*/  ISETP.GE.AND P3, PT, R7, c[0x0][0x3c8], PT ;  /* 0x0000f20007007a0c */ /* 0x000fe40003f66270 */
[----:B------:R-:W-:Y:S02]  /*c800*/  @!P6 LEA.HI.X R17, R3, R4, R5, 0x2, P2 ;  /* 0x000000040311e211 */ /* 0x000fe400010f1405 */
[----:B------:R-:W-:-:S02]  /*c810*/  SHF.R.S32.HI R3, RZ, 0x1f, R2 ;  /* 0x0000001fff037819 */ /* 0x000fc40000011402 */
[C---:B------:R-:W-:Y:S02]  /*c820*/  IADD3 R6, R107.reuse, 0x40, RZ ;  /* 0x000000406b067810 */ /* 0x040fe40007ffe0ff */
[----:B------:R-:W-:Y:S01]  /*c830*/  IADD3 R5, R107, 0x48, RZ ;  /* 0x000000486b057810 */ /* 0x000fe20007ffe0ff */
[----:B------:R2:W-:Y:S01]  /*c840*/  @!P5 ST.E.64 [R10.64], R30 ;  /* 0x0000001e0a00d985 */ /* 0x0005e2000c101b06 */
[----:B------:R-:W-:-:S03]  /*c850*/  ISETP.GE.AND P5, PT, R6, c[0x0][0x3c8], PT ;  /* 0x0000f20006007a0c */ /* 0x000fc60003fa6270 */
[----:B------:R2:W-:Y:S01]  /*c860*/  @!P4 ST.E.64 [R12.64], R28 ;  /* 0x0000001c0c00c985 */ /* 0x0005e2000c101b06 */
[----:B------:R-:W-:-:S03]  /*c870*/  ISETP.GE.AND P4, PT, R5, c[0x0][0x3c8], PT ;  /* 0x0000f20005007a0c */ /* 0x000fc60003f86270 */
[----:B------:R-:W-:Y:S01]  /*c880*/  @!P6 ST.E.64 [R16.64], R34 ;  /* 0x000000221000e985 */ /* 0x000fe2000c101b06 */
[----:B-1----:R-:W-:-:S03]  /*c890*/  @!P1 LEA R8, P2, R2, R0, 0x2 ;  /* 0x0000000002089211 */ /* 0x002fc600078410ff */
[----:B------:R-:W5:Y:S01]  /*c8a0*/  LDL R27, [R1+0x8c] ;  /* 0x00008c00011b7983 */ /* 0x000f620000100800 */
[----:B------:R-:W-:-:S03]  /*c8b0*/  @!P1 LEA.HI.X R9, R2, R4, R3, 0x2, P2 ;  /* 0x0000000402099211 */ /* 0x000fc600010f1403 */
[----:B------:R-:W5:Y:S01]  /*c8c0*/  LDL R26, [R1+0xc4] ;  /* 0x0000c400011a7983 */ /* 0x000f620000100800 */
[----:B------:R-:W-:-:S04]  /*c8d0*/  IADD3 R3, R107, 0x50, RZ ;  /* 0x000000506b037810 */ /* 0x000fc80007ffe0ff */
[----:B------:R-:W-:Y:S01]  /*c8e0*/  ISETP.GE.AND P6, PT, R3, c[0x0][0x3c8], PT ;  /* 0x0000f20003007a0c */ /* 0x000fe20003fc6270 */
[----:B--2---:R-:W2:Y:S01]  /*c8f0*/  LDL R31, [R1+0xd4] ;  /* 0x0000d400011f7983 */ /* 0x004ea20000100800 */
[----:B------:R-:W-:Y:S02]  /*c900*/  SHF.R.S32.HI R2, RZ, 0x1f, R7 ;  /* 0x0000001fff027819 */ /* 0x000fe40000011407 */
[-C--:B------:R-:W-:Y:S01]  /*c910*/  @!P3 LEA R14, P2, R7, R0.reuse, 0x2 ;  /* 0x00000000070eb211 */ /* 0x080fe200078410ff */
[----:B------:R1:W-:Y:S01]  /*c920*/  @!P1 ST.E.64 [R8.64], R32 ;  /* 0x0000002008009985 */ /* 0x0003e2000c101b06 */
[----:B------:R-:W-:Y:S02]  /*c930*/  @!P4 LEA R12, P1, R5, R0, 0x2 ;  /* 0x00000000050cc211 */ /* 0x000fe400078210ff */
[----:B------:R-:W-:Y:S01]  /*c940*/  @!P3 LEA.HI.X R15, R7, R4, R2, 0x2, P2 ;  /* 0x00000004070fb211 */ /* 0x000fe200010f1402 */
[----:B------:R-:W2:Y:S01]  /*c950*/  LDL R29, [R1+0x90] ;  /* 0x00009000011d7983 */ /* 0x000ea20000100800 */
[----:B------:R-:W-:-:S02]  /*c960*/  @!P5 LEA R10, P2, R6, R0, 0x2 ;  /* 0x00000000060ad211 */ /* 0x000fc400078410ff */
[----:B------:R-:W-:Y:S01]  /*c970*/  SHF.R.S32.HI R7, RZ, 0x1f, R5 ;  /* 0x0000001fff077819 */ /* 0x000fe20000011405 */
[----:B------:R-:W2:Y:S03]  /*c980*/  LDL R30, [R1+0xcc] ;  /* 0x0000cc00011e7983 */ /* 0x000ea60000100800 */
[----:B------:R-:W-:Y:S01]  /*c990*/  @!P4 LEA.HI.X R13, R5, R4, R7, 0x2, P1 ;  /* 0x00000004050dc211 */ /* 0x000fe200008f1407 */
[----:B------:R-:W2:Y:S01]  /*c9a0*/  LDL R28, [R1+0xc8] ;  /* 0x0000c800011c7983 */ /* 0x000ea20000100800 */
[----:B------:R-:W-:-:S03]  /*c9b0*/  @!P6 LEA R18, P1, R3, R0, 0x2 ;  /* 0x000000000312e211 */ /* 0x000fc600078210ff */
[----:B------:R-:W-:Y:S01]  /*c9c0*/  @!P3 ST.E.64 [R14.64], R132 ;  /* 0x000000840e00b985 */ /* 0x000fe2000c101b06 */
[----:B-1----:R-:W-:-:S04]  /*c9d0*/  SHF.R.S32.HI R8, RZ, 0x1f, R6 ;  /* 0x0000001fff087819 */ /* 0x002fc80000011406 */
[----:B------:R-:W-:Y:S02]  /*c9e0*/  @!P5 LEA.HI.X R11, R6, R4, R8, 0x2, P2 ;  /* 0x00000004060bd211 */ /* 0x000fe400010f1408 */
[----:B------:R-:W-:-:S04]  /*c9f0*/  SHF.R.S32.HI R6, RZ, 0x1f, R3 ;  /* 0x0000001fff067819 */ /* 0x000fc80000011403 */
[----:B------:R-:W-:Y:S01]  /*ca00*/  @!P6 LEA.HI.X R19, R3, R4, R6, 0x2, P1 ;  /* 0x000000040313e211 */ /* 0x000fe200008f1406 */
[----:B------:R-:W-:Y:S04]  /*ca10*/  @!P5 ST.E.64 [R10.64], R134 ;  /* 0x000000860a00d985 */ /* 0x000fe8000c101b06 */
[----:B------:R-:W-:Y:S04]  /*ca20*/  @!P4 ST.E.64 [R12.64], R36 ;  /* 0x000000240c00c985 */ /* 0x000fe8000c101b06 */
[----:B------:R1:W-:Y:S04]  /*ca30*/  @!P6 ST.E.64 [R18.64], R44 ;  /* 0x0000002c1200e985 */ /* 0x0003e8000c101b06 */
[----:B-1----:R-:W2:Y:S01]  /*ca40*/  LDL R18, [R1+0xd0] ;  /* 0x0000d00001127983 */ /* 0x002ea20000100800 */
[----:B------:R-:W-:-:S02]  /*ca50*/  IADD3 R2, R107, 0x58, RZ ;  /* 0x000000586b027810 */ /* 0x000fc40007ffe0ff */
[----:B------:R-:W-:Y:S01]  /*ca60*/  IADD3 R5, R107, 0x60, RZ ;  /* 0x000000606b057810 */ /* 0x000fe20007ffe0ff */
[----:B------:R-:W5:Y:S01]  /*ca70*/  LDL R19, [R1+0x80] ;  /* 0x0000800001137983 */ /* 0x000f620000100800 */
[----:B------:R-:W-:Y:S02]  /*ca80*/  ISETP.GE.AND P2, PT, R2, c[0x0][0x3c8], PT ;  /* 0x0000f20002007a0c */ /* 0x000fe40003f46270 */
[----:B------:R-:W-:Y:S02]  /*ca90*/  SHF.R.S32.HI R3, RZ, 0x1f, R2 ;  /* 0x0000001fff037819 */ /* 0x000fe40000011402 */
[----:B------:R-:W-:-:S09]  /*caa0*/  ISETP.GE.AND P3, PT, R5, c[0x0][0x3c8], PT ;  /* 0x0000f20005007a0c */ /* 0x000fd20003f66270 */
[----:B------:R-:W-:-:S04]  /*cab0*/  @!P2 LEA R8, P1, R2, R0, 0x2 ;  /* 0x000000000208a211 */ /* 0x000fc800078210ff */
[----:B------:R-:W-:Y:S02]  /*cac0*/  @!P2 LEA.HI.X R9, R2, R4, R3, 0x2, P1 ;  /* 0x000000040209a211 */ /* 0x000fe400008f1403 */
[C---:B------:R-:W-:Y:S02]  /*cad0*/  IADD3 R3, R107.reuse, 0x68, RZ ;  /* 0x000000686b037810 */ /* 0x040fe40007ffe0ff */
[----:B------:R-:W-:Y:S02]  /*cae0*/  IADD3 R2, R107, 0x70, RZ ;  /* 0x000000706b027810 */ /* 0x000fe40007ffe0ff */
[----:B------:R-:W-:Y:S02]  /*caf0*/  ISETP.GE.AND P5, PT, R3, c[0x0][0x3c8], PT ;  /* 0x0000f20003007a0c */ /* 0x000fe40003fa6270 */
[----:B------:R-:W-:Y:S02]  /*cb00*/  ISETP.GE.AND P1, PT, R2, c[0x0][0x3c8], PT ;  /* 0x0000f20002007a0c */ /* 0x000fe40003f26270 */
[----:B------:R-:W-:-:S04]  /*cb10*/  IADD3 R6, R107, 0x78, RZ ;  /* 0x000000786b067810 */ /* 0x000fc80007ffe0ff */
[----:B------:R-:W-:Y:S02]  /*cb20*/  ISETP.GE.AND P6, PT, R6, c[0x0][0x3c8], PT ;  /* 0x0000f20006007a0c */ /* 0x000fe40003fc6270 */
[----:B------:R-:W-:Y:S02]  /*cb30*/  SHF.R.S32.HI R7, RZ, 0x1f, R5 ;  /* 0x0000001fff077819 */ /* 0x000fe40000011405 */
[CC--:B------:R-:W-:Y:S01]  /*cb40*/  @!P3 LEA R16, P4, R5.reuse, R0.reuse, 0x2 ;  /* 0x000000000510b211 */ /* 0x0c0fe200078810ff */
[----:B------:R1:W-:Y:S02]  /*cb50*/  @!P2 ST.E.64 [R8.64], R40 ;  /* 0x000000280800a985 */ /* 0x0003e4000c101b06 */
[----:B------:R-:W-:Y:S02]  /*cb60*/  @!P1 LEA R12, P2, R2, R0, 0x2 ;  /* 0x00000000020c9211 */ /* 0x000fe400078410ff */
[----:B------:R-:W-:Y:S02]  /*cb70*/  @!P3 LEA.HI.X R17, R5, R4, R7, 0x2, P4 ;  /* 0x000000040511b211 */ /* 0x000fe400020f1407 */
[----:B------:R-:W-:-:S02]  /*cb80*/  @!P5 LEA R14, P4, R3, R0, 0x2 ;  /* 0x00000000030ed211 */ /* 0x000fc400078810ff */
[----:B------:R-:W-:Y:S02]  /*cb90*/  SHF.R.S32.HI R7, RZ, 0x1f, R2 ;  /* 0x0000001fff077819 */ /* 0x000fe40000011402 */
[C---:B------:R-:W-:Y:S02]  /*cba0*/  IADD3 R5, R107.reuse, 0x80, RZ ;  /* 0x000000806b057810 */ /* 0x040fe40007ffe0ff */
[----:B------:R-:W-:Y:S02]  /*cbb0*/  @!P1 LEA.HI.X R13, R2, R4, R7, 0x2, P2 ;  /* 0x00000004020d9211 */ /* 0x000fe400010f1407 */
[----:B------:R-:W-:Y:S02]  /*cbc0*/  @!P6 LEA R10, P2, R6, R0, 0x2 ;  /* 0x00000000060ae211 */ /* 0x000fe400078410ff */
[----:B------:R-:W-:Y:S02]  /*cbd0*/  IADD3 R2, R107, 0x88, RZ ;  /* 0x000000886b027810 */ /* 0x000fe40007ffe0ff */
[----:B-1----:R-:W-:-:S04]  /*cbe0*/  SHF.R.S32.HI R8, RZ, 0x1f, R3 ;  /* 0x0000001fff087819 */ /* 0x002fc80000011403 */
[----:B------:R-:W-:Y:S02]  /*cbf0*/  @!P5 LEA.HI.X R15, R3, R4, R8, 0x2, P4 ;  /* 0x00000004030fd211 */ /* 0x000fe400020f1408 */
[----:B------:R-:W-:Y:S02]  /*cc00*/  ISETP.GE.AND P4, PT, R5, c[0x0][0x3c8], PT ;  /* 0x0000f20005007a0c */ /* 0x000fe40003f86270 */
[----:B------:R-:W-:-:S04]  /*cc10*/  SHF.R.S32.HI R3, RZ, 0x1f, R6 ;  /* 0x0000001fff037819 */ /* 0x000fc80000011406 */
[----:B------:R-:W-:Y:S02]  /*cc20*/  @!P6 LEA.HI.X R11, R6, R4, R3, 0x2, P2 ;  /* 0x00000004060be211 */ /* 0x000fe400010f1403 */
[----:B------:R-:W-:Y:S01]  /*cc30*/  ISETP.GE.AND P2, PT, R2, c[0x0][0x3c8], PT ;  /* 0x0000f20002007a0c */ /* 0x000fe20003f46270 */
[----:B------:R1:W-:Y:S01]  /*cc40*/  @!P3 ST.E.64 [R16.64], R140 ;  /* 0x0000008c1000b985 */ /* 0x0003e2000c101b06 */
[----:B------:R-:W-:-:S03]  /*cc50*/  SHF.R.S32.HI R3, RZ, 0x1f, R5 ;  /* 0x0000001fff037819 */ /* 0x000fc60000011405 */
[C---:B------:R-:W-:Y:S01]  /*cc60*/  @!P4 LEA R8, P3, R5.reuse, R0, 0x2 ;  /* 0x000000000508c211 */ /* 0x040fe200078610ff */
[----:B------:R1:W-:Y:S04]  /*cc70*/  @!P5 ST.E.64 [R14.64], R148 ;  /* 0x000000940e00d985 */ /* 0x0003e8000c101b06 */
[----:B------:R1:W-:Y:S01]  /*cc80*/  @!P1 ST.E.64 [R12.64], R136 ;  /* 0x000000880c009985 */ /* 0x0003e2000c101b06 */
[----:B------:R-:W-:Y:S02]  /*cc90*/  @!P4 LEA.HI.X R9, R5, R4, R3, 0x2, P3 ;  /* 0x000000040509c211 */ /* 0x000fe400018f1403 */
[----:B------:R-:W-:Y:S01]  /*cca0*/  SHF.R.S32.HI R3, RZ, 0x1f, R2 ;  /* 0x0000001fff037819 */ /* 0x000fe20000011402 */
[----:B------:R1:W-:Y:S01]  /*ccb0*/  @!P6 ST.E.64 [R10.64], R144 ;  /* 0x000000900a00e985 */ /* 0x0003e2000c101b06 */
[----:B------:R-:W-:-:S03]  /*ccc0*/  @!P2 LEA R6, P3, R2, R0, 0x2 ;  /* 0x000000000206a211 */ /* 0x000fc600078610ff */
[----:B------:R-:W5:Y:S01]  /*ccd0*/  LDL R5, [R1+0x6c] ;  /* 0x00006c0001057983 */ /* 0x000f620000100800 */
[----:B------:R-:W-:-:S03]  /*cce0*/  @!P2 LEA.HI.X R7, R2, R4, R3, 0x2, P3 ;  /* 0x000000040207a211 */ /* 0x000fc600018f1403 */
[----:B------:R-:W-:Y:S04]  /*ccf0*/  @!P4 ST.E.64 [R8.64], R52 ;  /* 0x000000340800c985 */ /* 0x000fe8000c101b06 */
[----:B------:R3:W-:Y:S01]  /*cd00*/  @!P2 ST.E.64 [R6.64], R56 ;  /* 0x000000380600a985 */ /* 0x0007e2000c101b06 */
[----:B------:R-:W-:-:S03]  /*cd10*/  ISETP.GE.AND P2, PT, R99, c[0x0][0x3c8], PT ;  /* 0x0000f20063007a0c */ /* 0x000fc60003f46270 */
[----:B-1----:R-:W5:Y:S04]  /*cd20*/  LDL R17, [R1+0x78] ;  /* 0x0000780001117983 */ /* 0x002f680000100800 */
[----:B------:R-:W5:Y:S04]  /*cd30*/  LDL R16, [R1+0xb0] ;  /* 0x0000b00001107983 */ /* 0x000f680000100800 */
[----:B------:R-:W5:Y:S04]  /*cd40*/  LDL R15, [R1+0x74] ;  /* 0x00007400010f7983 */ /* 0x000f680000100800 */
[----:B------:R-:W5:Y:S04]  /*cd50*/  LDL R13, [R1+0x70] ;  /* 0x00007000010d7983 */ /* 0x000f680000100800 */
[----:B------:R-:W5:Y:S04]  /*cd60*/  LDL R10, [R1+0x7c] ;  /* 0x00007c00010a7983 */ /* 0x000f680000100800 */
[----:B------:R-:W5:Y:S04]  /*cd70*/  LDL R11, [R1+0xb8] ;  /* 0x0000b800010b7983 */ /* 0x000f680000100800 */
[----:B------:R-:W5:Y:S04]  /*cd80*/  LDL R14, [R1+0xac] ;  /* 0x0000ac00010e7983 */ /* 0x000f680000100800 */
[----:B------:R-:W5:Y:S01]  /*cd90*/  LDL R12, [R1+0xa8] ;  /* 0x0000a800010c7983 */ /* 0x000f620000100800 */
[----:B----4-:R-:W-:-:S13]  /*cda0*/  ISETP.GE.AND P1, PT, R22, c[0x0][0x3c8], PT ;  /* 0x0000f20016007a0c */ /* 0x010fda0003f26270 */
[----:B---3--:R-:W-:-:S04]  /*cdb0*/  @!P1 LEA R6, P3, R22, R0, 0x2 ;  /* 0x0000000016069211 */ /* 0x008fc800078610ff */
[----:B------:R-:W-:Y:S02]  /*cdc0*/  @!P1 LEA.HI.X R7, R22, R4, R24, 0x2, P3 ;  /* 0x0000000416079211 */ /* 0x000fe400018f1418 */
[----:B------:R-:W3:Y:S04]  /*cdd0*/  LDL R24, [R1+0xc0] ;  /* 0x0000c00001187983 */ /* 0x000ee80000100800 */
[----:B------:R-:W4:Y:S01]  /*cde0*/  LDL R22, [R1+0xbc] ;  /* 0x0000bc0001167983 */ /* 0x000f220000100800 */
[----:B------:R-:W-:-:S04]  /*cdf0*/  @!P2 LEA R8, P3, R99, R0, 0x2 ;  /* 0x000000006308a211 */ /* 0x000fc800078610ff */
[----:B--2---:R-:W-:Y:S02]  /*ce00*/  @!P2 LEA.HI.X R9, R99, R4, R18, 0x2, P3 ;  /* 0x000000046309a211 */ /* 0x004fe400018f1412 */
[----:B------:R-:W2:Y:S01]  /*ce10*/  LDL R18, [R1+0xb4] ;  /* 0x0000b40001127983 */ /* 0x000ea20000100800 */
[----:B------:R-:W-:Y:S02]  /*ce20*/  ISETP.GE.AND P5, PT, R103, c[0x0][0x3c8], PT ;  /* 0x0000f20067007a0c */ /* 0x000fe40003fa6270 */
[----:B------:R-:W-:-:S11]  /*ce30*/  ISETP.GE.AND P6, PT, R102, c[0x0][0x3c8], PT ;  /* 0x0000f20066007a0c */ /* 0x000fd60003fc6270 */
[----:B------:R-:W-:-:S04]  /*ce40*/  @!P5 LEA R2, P4, R103, R0, 0x2 ;  /* 0x000000006702d211 */ /* 0x000fc800078810ff */
[----:B------:R-:W-:-:S05]  /*ce50*/  @!P5 LEA.HI.X R3, R103, R4, R106, 0x2, P4 ;  /* 0x000000046703d211 */ /* 0x000fca00020f146a */
[----:B------:R1:W-:Y:S01]  /*ce60*/  @!P5 ST.E.64 [R2.64], R60 ;  /* 0x0000003c0200d985 */ /* 0x0003e2000c101b06 */
[----:B------:R-:W-:-:S03]  /*ce70*/  ISETP.GE.AND P5, PT, R29, c[0x0][0x3c8], PT ;  /* 0x0000f2001d007a0c */ /* 0x000fc60003fa6270 */
[----:B------:R5:W-:Y:S02]  /*ce80*/  @!P1 ST.E.64 [R6.64], R64 ;  /* 0x0000004006009985 */ /* 0x000be4000c101b06 */
[----:B-----5:R-:W-:Y:S02]  /*ce90*/  ISETP.GE.AND P1, PT, R27, c[0x0][0x3c8], PT ;  /* 0x0000f2001b007a0c */ /* 0x020fe40003f26270 */
[----:B-1----:R-:W-:-:S04]  /*cea0*/  @!P6 LEA R2, P4, R102, R0, 0x2 ;  /* 0x000000006602e211 */ /* 0x002fc800078810ff */
[----:B------:R-:W-:Y:S02]  /*ceb0*/  @!P6 LEA.HI.X R3, R102, R4, R31, 0x2, P4 ;  /* 0x000000046603e211 */ /* 0x000fe400020f141f */
[----:B------:R-:W-:-:S03]  /*cec0*/  @!P5 LEA R6, P3, R29, R0, 0x2 ;  /* 0x000000001d06d211 */ /* 0x000fc600078610ff */
[----:B------:R1:W-:Y:S01]  /*ced0*/  @!P6 ST.E.64 [R2.64], R68 ;  /* 0x000000440200e985 */ /* 0x0003e2000c101b06 */
[----:B------:R-:W-:Y:S02]  /*cee0*/  ISETP.GE.AND P6, PT, R25, c[0x0][0x3c8], PT ;  /* 0x0000f20019007a0c */ /* 0x000fe40003fc6270 */
[----:B------:R-:W-:Y:S01]  /*cef0*/  ISETP.GE.AND P4, PT, R23, c[0x0][0x3c8], PT ;  /* 0x0000f20017007a0c */ /* 0x000fe20003f86270 */
[----:B------:R5:W-:Y:S01]  /*cf00*/  @!P2 ST.E.64 [R8.64], R72 ;  /* 0x000000480800a985 */ /* 0x000be2000c101b06 */
[----:B------:R-:W-:Y:S02]  /*cf10*/  @!P5 LEA.HI.X R7, R29, R4, R30, 0x2, P3 ;  /* 0x000000041d07d211 */ /* 0x000fe400018f141e */
[----:B------:R-:W-:-:S03]  /*cf20*/  ISETP.GE.AND P3, PT, R19, c[0x0][0x3c8], PT ;  /* 0x0000f20013007a0c */ /* 0x000fc60003f66270 */
[----:B------:R5:W-:Y:S01]  /*cf30*/  @!P5 ST.E.64 [R6.64], R76 ;  /* 0x0000004c0600d985 */ /* 0x000be2000c101b06 */
[----:B-1----:R-:W-:-:S04]  /*cf40*/  @!P1 LEA R2, P2, R27, R0, 0x2 ;  /* 0x000000001b029211 */ /* 0x002fc800078410ff */
[----:B------:R-:W-:Y:S02]  /*cf50*/  @!P1 LEA.HI.X R3, R27, R4, R28, 0x2, P2 ;  /* 0x000000041b039211 */ /* 0x000fe400010f141c */
[----:B-----5:R-:W-:-:S03]  /*cf60*/  @!P6 LEA R8, P2, R25, R0, 0x2 ;  /* 0x000000001908e211 */ /* 0x020fc600078410ff */
[----:B------:R1:W-:Y:S01]  /*cf70*/  @!P1 ST.E.64 [R2.64], R80 ;  /* 0x0000005002009985 */ /* 0x0003e2000c101b06 */
[----:B------:R-:W-:Y:S02]  /*cf80*/  @!P6 LEA.HI.X R9, R25, R4, R26, 0x2, P2 ;  /* 0x000000041909e211 */ /* 0x000fe400010f141a */
[----:B------:R-:W-:-:S03]  /*cf90*/  @!P3 LEA R6, P2, R19, R0, 0x2 ;  /* 0x000000001306b211 */ /* 0x000fc600078410ff */
[----:B------:R-:W-:Y:S01]  /*cfa0*/  @!P6 ST.E.64 [R8.64], R100 ;  /* 0x000000640800e985 */ /* 0x000fe2000c101b06 */
[----:B------:R-:W-:Y:S02]  /*cfb0*/  ISETP.GE.AND P6, PT, R17, c[0x0][0x3c8], PT ;  /* 0x0000f20011007a0c */ /* 0x000fe40003fc6270 */
[----:B------:R-:W-:Y:S02]  /*cfc0*/  ISETP.GE.AND P1, PT, R10, c[0x0][0x3c8], PT ;  /* 0x0000f2000a007a0c */ /* 0x000fe40003f26270 */
[----:B-1----:R-:W-:-:S04]  /*cfd0*/  @!P4 LEA R2, P5, R23, R0, 0x2 ;  /* 0x000000001702c211 */ /* 0x002fc800078a10ff */
[-C--:B---3--:R-:W-:Y:S02]  /*cfe0*/  @!P4 LEA.HI.X R3, R23, R4.reuse, R24, 0x2, P5 ;  /* 0x000000041703c211 */ /* 0x088fe400028f1418 */
[----:B------:R-:W-:Y:S02]  /*cff0*/  ISETP.GE.AND P5, PT, R15, c[0x0][0x3c8], PT ;  /* 0x0000f2000f007a0c */ /* 0x000fe40003fa6270 */
[----:B----4-:R-:W-:Y:S01]  /*d000*/  @!P3 LEA.HI.X R7, R19, R4, R22, 0x2, P2 ;  /* 0x000000041307b211 */ /* 0x010fe200010f1416 */
[----:B------:R1:W-:Y:S01]  /*d010*/  @!P4 ST.E.64 [R2.64], R84 ;  /* 0x000000540200c985 */ /* 0x0003e2000c101b06 */
[----:B------:R-:W-:-:S03]  /*d020*/  ISETP.GE.AND P4, PT, R13, c[0x0][0x3c8], PT ;  /* 0x0000f2000d007a0c */ /* 0x000fc60003f86270 */
[----:B------:R-:W-:Y:S01]  /*d030*/  @!P3 ST.E.64 [R6.64], R88 ;  /* 0x000000580600b985 */ /* 0x000fe2000c101b06 */
[----:B------:R-:W-:Y:S02]  /*d040*/  ISETP.GE.AND P3, PT, R5, c[0x0][0x3c8], PT ;  /* 0x0000f20005007a0c */ /* 0x000fe40003f66270 */
[----:B-1----:R-:W-:-:S04]  /*d050*/  @!P1 LEA R2, P2, R10, R0, 0x2 ;  /* 0x000000000a029211 */ /* 0x002fc800078410ff */
[----:B------:R-:W-:Y:S02]  /*d060*/  @!P1 LEA.HI.X R3, R10, R4, R11, 0x2, P2 ;  /* 0x000000040a039211 */ /* 0x000fe400010f140b */
[----:B------:R-:W-:-:S03]  /*d070*/  @!P6 LEA R10, P2, R17, R0, 0x2 ;  /* 0x00000000110ae211 */ /* 0x000fc600078410ff */
[----:B------:R1:W-:Y:S01]  /*d080*/  @!P1 ST.E.64 [R2.64], R92 ;  /* 0x0000005c02009985 */ /* 0x0003e2000c101b06 */
[----:B------:R-:W-:-:S04]  /*d090*/  @!P5 LEA R8, P1, R15, R0, 0x2 ;  /* 0x000000000f08d211 */ /* 0x000fc800078210ff */
[----:B------:R-:W-:Y:S02]  /*d0a0*/  @!P5 LEA.HI.X R9, R15, R4, R16, 0x2, P1 ;  /* 0x000000040f09d211 */ /* 0x000fe400008f1410 */
[----:B-1----:R-:W-:-:S04]  /*d0b0*/  @!P3 LEA R2, P1, R5, R0, 0x2 ;  /* 0x000000000502b211 */ /* 0x002fc800078210ff */
[-C--:B------:R-:W-:Y:S02]  /*d0c0*/  @!P3 LEA.HI.X R3, R5, R4.reuse, R12, 0x2, P1 ;  /* 0x000000040503b211 */ /* 0x080fe400008f140c */
[----:B--2---:R-:W-:Y:S02]  /*d0d0*/  @!P6 LEA.HI.X R11, R17, R4, R18, 0x2, P2 ;  /* 0x00000004110be211 */ /* 0x004fe400010f1412 */
[----:B------:R-:W-:-:S04]  /*d0e0*/  @!P4 LEA R6, P2, R13, R0, 0x2 ;  /* 0x000000000d06c211 */ /* 0x000fc800078410ff */
[----:B------:R-:W-:Y:S01]  /*d0f0*/  @!P4 LEA.HI.X R7, R13, R4, R14, 0x2, P2 ;  /* 0x000000040d07c211 */ /* 0x000fe200010f140e */
[----:B------:R1:W-:Y:S04]  /*d100*/  @!P6 ST.E.64 [R10.64], R108 ;  /* 0x0000006c0a00e985 */ /* 0x0003e8000c101b06 */
[----:B------:R1:W-:Y:S04]  /*d110*/  @!P5 ST.E.64 [R8.64], R104 ;  /* 0x000000680800d985 */ /* 0x0003e8000c101b06 */
[----:B------:R1:W-:Y:S04]  /*d120*/  @!P4 ST.E.64 [R6.64], R96 ;  /* 0x000000600600c985 */ /* 0x0003e8000c101b06 */
[----:B------:R1:W-:Y:S02]  /*d130*/  @!P3 ST.E.64 [R2.64], R48 ;  /* 0x000000300200b985 */ /* 0x0003e4000c101b06 */
.L_x_1280:
[----:B------:R-:W-:Y:S05]  /*d140*/  BSYNC B0 ;  /* 0x0000000000007941 */ /* 0x000fea0003800000 */
.L_x_1279:
[----:B------:R-:W-:Y:S05]  /*d150*/  BRA.DIV ~URZ, `(.L_x_1281) ;  /* 0x000034327f007947 */ /* 0x000fea000b800000 */
[----:B--2---:R2:W1:Y:S04]  /*d160*/  SHFL.IDX PT, R4, R20, 0x1, 0x1c1f ;  /* 0x003c1f0014047f89 */ /* 0x00446800000e0000 */
[----:B----4-:R2:W4:Y:S02]  /*d170*/  SHFL.IDX PT, R0, R21, 0x1, 0x1c1f ;  /* 0x003c1f0015007f89 */ /* 0x01052400000e0000 */
.L_x_1335:
[----:B------:R-:W-:Y:S05]  /*d180*/  @P0 BRA `(.L_x_1276) ;  /* 0x00001b5000000947 */ /* 0x000fea0003800000 */
[----:B--23--:R-:W2:Y:S04]  /*d190*/  LDL R21, [R1+0x10] ;  /* 0x0000100001157983 */ /* 0x00cea80000100800 */
[----:B------:R-:W3:Y:S04]  /*d1a0*/  LDL R13, [R1+0x64] ;  /* 0x00006400010d7983 */ /* 0x000ee80000100800 */
[----:B------:R-:W5:Y:S04]  /*d1b0*/  LDL R12, [R1+0x60] ;  /* 0x00006000010c7983 */ /* 0x000f680000100800 */
[----:B-1--4-:R-:W4:Y:S04]  /*d1c0*/  LDL R20, [R1+0xa0] ;  /* 0x0000a00001147983 */ /* 0x012f280000100800 */
[----:B------:R-:W4:Y:S04]  /*d1d0*/  LDL R22, [R1+0xdc] ;  /* 0x0000dc0001167983 */ /* 0x000f280000100800 */
        /* <DEDUP_REMOVED lines=8> */
[----:B------:R-:W4:Y:S01]  /*d260*/  LDL R24, [R1+0xc4] ;  /* 0x0000c40001187983 */ /* 0x000f220000100800 */
[----:B--2---:R-:W-:-:S02]  /*d270*/  ISETP.GE.AND P0, PT, R21, c[0x0][0x3c8], PT ;  /* 0x0000f20015007a0c */ /* 0x004fc40003f06270 */
[----:B------:R-:W-:-:S04]  /*d280*/  IADD3 R2, R21, 0x18, RZ ;  /* 0x0000001815027810 */ /* 0x000fc80007ffe0ff */
[----:B------:R-:W-:Y:S02]  /*d290*/  ISETP.GE.AND P3, PT, R2, c[0x0][0x3c8], PT ;  /* 0x0000f20002007a0c */ /* 0x000fe40003f66270 */
[----:B---3--:R-:W-:-:S05]  /*d2a0*/  ISETP.GE.AND P5, PT, R13, c[0x0][0x3c8], PT ;  /* 0x0000f2000d007a0c */ /* 0x008fca0003fa6270 */
[----:B------:R-:W-:Y:S02]  /*d2b0*/  @!P0 IMAD.MOV.U32 R6, RZ, RZ, R0 ;  /* 0x000000ffff068224 */ /* 0x000fe400078e0000 */
[----:B------:R-:W-:Y:S01]  /*d2c0*/  @!P0 IMAD.MOV.U32 R7, RZ, RZ, R4 ;  /* 0x000000ffff078224 */ /* 0x000fe200078e0004 */
[----:B-----5:R-:W-:Y:S02]  /*d2d0*/  ISETP.GE.AND P4, PT, R12, c[0x0][0x3c8], PT ;  /* 0x0000f2000c007a0c */ /* 0x020fe40003f86270 */
[----:B------:R-:W-:Y:S01]  /*d2e0*/  SHF.R.S32.HI R5, RZ, 0x1f, R2 ;  /* 0x0000001fff057819 */ /* 0x000fe20000011402 */
[C---:B------:R-:W-:Y:S01]  /*d2f0*/  @!P0 IMAD.WIDE R6, R21.reuse, 0x4, R6 ;  /* 0x0000000415068825 */ /* 0x040fe200078e0206 */
[C---:B------:R-:W-:Y:S02]  /*d300*/  @!P3 LEA R16, P1, R2.reuse, R0, 0x2 ;  /* 0x000000000210b211 */ /* 0x040fe400078210ff */
[----:B------:R-:W-:Y:S02]  /*d310*/  IADD3 R3, R21, 0x20, RZ ;  /* 0x0000002015037810 */ /* 0x000fe40007ffe0ff */
[----:B------:R1:W-:Y:S01]  /*d320*/  @!P0 ST.E.64 [R6.64], R112 ;  /* 0x0000007006008985 */ /* 0x0003e2000c101b06 */
[----:B------:R-:W-:-:S02]  /*d330*/  @!P3 LEA.HI.X R17, R2, R4, R5, 0x2, P1 ;  /* 0x000000040211b211 */ /* 0x000fc400008f1405 */
[----:B------:R-:W-:Y:S02]  /*d340*/  ISETP.GE.AND P2, PT, R3, c[0x0][0x3c8], PT ;  /* 0x0000f20003007a0c */ /* 0x000fe40003f46270 */
[-C--:B------:R-:W-:Y:S02]  /*d350*/  @!P5 LEA R10, P1, R13, R0.reuse, 0x2 ;  /* 0x000000000d0ad211 */ /* 0x080fe400078210ff */
[C---:B------:R-:W-:Y:S02]  /*d360*/  IADD3 R2, R21.reuse, 0x28, RZ ;  /* 0x0000002815027810 */ /* 0x040fe40007ffe0ff */
[----:B------:R-:W-:Y:S02]  /*d370*/  @!P4 LEA R8, P0, R12, R0, 0x2 ;  /* 0x000000000c08c211 */ /* 0x000fe400078010ff */
[----:B------:R-:W-:Y:S02]  /*d380*/  IADD3 R5, R21, 0x30, RZ ;  /* 0x0000003015057810 */ /* 0x000fe40007ffe0ff */
[----:B-1----:R-:W-:-:S04]  /*d390*/  SHF.R.S32.HI R7, RZ, 0x1f, R13 ;  /* 0x0000001fff077819 */ /* 0x002fc8000001140d */
[-C--:B------:R-:W-:Y:S02]  /*d3a0*/  @!P5 LEA.HI.X R11, R13, R4.reuse, R7, 0x2, P1 ;  /* 0x000000040d0bd211 */ /* 0x080fe400008f1407 */
[----:B------:R-:W-:Y:S02]  /*d3b0*/  ISETP.GE.AND P1, PT, R2, c[0x0][0x3c8], PT ;  /* 0x0000f20002007a0c */ /* 0x000fe40003f26270 */
[----:B------:R-:W-:Y:S02]  /*d3c0*/  SHF.R.S32.HI R6, RZ, 0x1f, R12 ;  /* 0x0000001fff067819 */ /* 0x000fe4000001140c */
[----:B------:R-:W-:Y:S02]  /*d3d0*/  SHF.R.S32.HI R7, RZ, 0x1f, R3 ;  /* 0x0000001fff077819 */ /* 0x000fe40000011403 */
[----:B------:R-:W-:Y:S02]  /*d3e0*/  @!P4 LEA.HI.X R9, R12, R4, R6, 0x2, P0 ;  /* 0x000000040c09c211 */ /* 0x000fe400000f1406 */
[----:B------:R-:W-:-:S02]  /*d3f0*/  @!P2 LEA R12, P6, R3, R0, 0x2 ;  /* 0x00000000030ca211 */ /* 0x000fc400078c10ff */
[----:B------:R-:W-:Y:S02]  /*d400*/  ISETP.GE.AND P0, PT, R5, c[0x0][0x3c8], PT ;  /* 0x0000f20005007a0c */ /* 0x000fe40003f06270 */
[----:B------:R-:W-:Y:S01]  /*d410*/  IADD3 R6, R21, 0x38, RZ ;  /* 0x0000003815067810 */ /* 0x000fe20007ffe0ff */
[----:B------:R1:W-:Y:S01]  /*d420*/  @!P5 ST.E.64 [R10.64], R120 ;  /* 0x000000780a00d985 */ /* 0x0003e2000c101b06 */
[----:B------:R-:W-:Y:S02]  /*d430*/  @!P2 LEA.HI.X R13, R3, R4, R7, 0x2, P6 ;  /* 0x00000004030da211 */ /* 0x000fe400030f1407 */
[----:B------:R-:W-:Y:S01]  /*d440*/  ISETP.GE.AND P5, PT, R6, c[0x0][0x3c8], PT ;  /* 0x0000f20006007a0c */ /* 0x000fe20003fa6270 */
[----:B------:R2:W-:Y:S01]  /*d450*/  @!P4 ST.E.64 [R8.64], R116 ;  /* 0x000000740800c985 */ /* 0x0005e2000c101b06 */
[----:B------:R-:W-:Y:S02]  /*d460*/  SHF.R.S32.HI R7, RZ, 0x1f, R2 ;  /* 0x0000001fff077819 */ /* 0x000fe40000011402 */
[----:B------:R-:W-:-:S03]  /*d470*/  IADD3 R3, R21, 0x40, RZ ;  /* 0x0000004015037810 */ /* 0x000fc60007ffe0ff */
[-C--:B------:R-:W-:Y:S02]  /*d480*/  @!P0 LEA R14, P6, R5, R0.reuse, 0x2 ;  /* 0x00000000050e8211 */ /* 0x080fe400078c10ff */
[----:B-1----:R-:W-:-:S04]  /*d490*/  @!P1 LEA R10, P4, R2, R0, 0x2 ;  /* 0x00000000020a9211 */ /* 0x002fc800078810ff */
[----:B------:R-:W-:Y:S02]  /*d4a0*/  @!P1 LEA.HI.X R11, R2, R4, R7, 0x2, P4 ;  /* 0x00000004020b9211 */ /* 0x000fe400020f1407 */
[----:B------:R-:W-:Y:S02]  /*d4b0*/  ISETP.GE.AND P4, PT, R3, c[0x0][0x3c8], PT ;  /* 0x0000f20003007a0c */ /* 0x000fe40003f86270 */
[----:B--2---:R-:W-:-:S04]  /*d4c0*/  SHF.R.S32.HI R8, RZ, 0x1f, R5 ;  /* 0x0000001fff087819 */ /* 0x004fc80000011405 */
[----:B------:R-:W-:Y:S02]  /*d4d0*/  @!P0 LEA.HI.X R15, R5, R4, R8, 0x2, P6 ;  /* 0x00000004050f8211 */ /* 0x000fe400030f1408 */
[----:B------:R-:W-:Y:S02]  /*d4e0*/  SHF.R.S32.HI R5, RZ, 0x1f, R6 ;  /* 0x0000001fff057819 */ /* 0x000fe40000011406 */
[C---:B------:R-:W-:Y:S02]  /*d4f0*/  @!P5 LEA R8, P6, R6.reuse, R0, 0x2 ;  /* 0x000000000608d211 */ /* 0x040fe400078c10ff */
[----:B------:R-:W-:Y:S02]  /*d500*/  IADD3 R2, R21, 0x48, RZ ;  /* 0x0000004815027810 */ /* 0x000fe40007ffe0ff */
[----:B------:R-:W-:Y:S02]  /*d510*/  @!P5 LEA.HI.X R9, R6, R4, R5, 0x2, P6 ;  /* 0x000000040609d211 */ /* 0x000fe400030f1405 */
[----:B------:R-:W-:-:S02]  /*d520*/  SHF.R.S32.HI R5, RZ, 0x1f, R3 ;  /* 0x0000001fff057819 */ /* 0x000fc40000011403 */
[C---:B------:R-:W-:Y:S01]  /*d530*/  @!P4 LEA R18, P6, R3.reuse, R0, 0x2 ;  /* 0x000000000312c211 */ /* 0x040fe200078c10ff */
[----:B------:R-:W-:Y:S01]  /*d540*/  @!P3 ST.E.64 [R16.64], R124 ;  /* 0x0000007c1000b985 */ /* 0x000fe2000c101b06 */
[----:B------:R-:W-:Y:S02]  /*d550*/  ISETP.GE.AND P3, PT, R2, c[0x0][0x3c8], PT ;  /* 0x0000f20002007a0c */ /* 0x000fe40003f66270 */
[----:B------:R-:W-:Y:S02]  /*d560*/  @!P4 LEA.HI.X R19, R3, R4, R5, 0x2, P6 ;  /* 0x000000040313c211 */ /* 0x000fe400030f1405 */
[C---:B------:R-:W-:Y:S02]  /*d570*/  IADD3 R5, R21.reuse, 0x50, RZ ;  /* 0x0000005015057810 */ /* 0x040fe40007ffe0ff */
[----:B------:R-:W-:Y:S01]  /*d580*/  IADD3 R3, R21, 0x58, RZ ;  /* 0x0000005815037810 */ /* 0x000fe20007ffe0ff */
[----:B------:R1:W-:Y:S01]  /*d590*/  @!P2 ST.E.64 [R12.64], R138 ;  /* 0x0000008a0c00a985 */ /* 0x0003e2000c101b06 */
[----:B------:R-:W-:-:S03]  /*d5a0*/  ISETP.GE.AND P2, PT, R5, c[0x0][0x3c8], PT ;  /* 0x0000f20005007a0c */ /* 0x000fc60003f46270 */
[----:B------:R-:W-:Y:S01]  /*d5b0*/  @!P1 ST.E.64 [R10.64], R128 ;  /* 0x000000800a009985 */ /* 0x000fe2000c101b06 */
[----:B------:R-:W-:Y:S02]  /*d5c0*/  ISETP.GE.AND P1, PT, R3, c[0x0][0x3c8], PT ;  /* 0x0000f20003007a0c */ /* 0x000fe40003f26270 */
[----:B------:R-:W-:Y:S01]  /*d5d0*/  SHF.R.S32.HI R7, RZ, 0x1f, R2 ;  /* 0x0000001fff077819 */ /* 0x000fe20000011402 */
[----:B------:R-:W-:Y:S04]  /*d5e0*/  @!P0 ST.E.64 [R14.64], R146 ;  /* 0x000000920e008985 */ /* 0x000fe8000c101b06 */
[----:B------:R2:W-:Y:S04]  /*d5f0*/  @!P5 ST.E.64 [R8.64], R142 ;  /* 0x0000008e0800d985 */ /* 0x0005e8000c101b06 */
[----:B------:R3:W-:Y:S01]  /*d600*/  @!P4 ST.E.64 [R18.64], R150 ;  /* 0x000000961200c985 */ /* 0x0007e2000c101b06 */
[----:B-1----:R-:W-:-:S04]  /*d610*/  @!P3 LEA R12, P6, R2, R0, 0x2 ;  /* 0x00000000020cb211 */ /* 0x002fc800078c10ff */
[----:B------:R-:W-:Y:S02]  /*d620*/  @!P3 LEA.HI.X R13, R2, R4, R7, 0x2, P6 ;  /* 0x00000004020db211 */ /* 0x000fe400030f1407 */
[----:B------:R-:W-:Y:S02]  /*d630*/  SHF.R.S32.HI R7, RZ, 0x1f, R3 ;  /* 0x0000001fff077819 */ /* 0x000fe40000011403 */
[-C--:B------:R-:W-:Y:S02]  /*d640*/  @!P1 LEA R16, P6, R3, R0.reuse, 0x2 ;  /* 0x0000000003109211 */ /* 0x080fe400078c10ff */
[----:B--2---:R-:W-:Y:S02]  /*d650*/  SHF.R.S32.HI R9, RZ, 0x1f, R5 ;  /* 0x0000001fff097819 */ /* 0x004fe40000011405 */
[----:B------:R-:W-:Y:S02]  /*d660*/  @!P2 LEA R8, P5, R5, R0, 0x2 ;  /* 0x000000000508a211 */ /* 0x000fe400078a10ff */
[-C--:B------:R-:W-:Y:S01]  /*d670*/  @!P1 LEA.HI.X R17, R3, R4.reuse, R7, 0x2, P6 ;  /* 0x0000000403119211 */ /* 0x080fe200030f1407 */
[----:B---3--:R-:W2:Y:S01]  /*d680*/  LDL R19, [R1+0xd8] ;  /* 0x0000d80001137983 */ /* 0x008ea20000100800 */
[----:B------:R-:W-:-:S03]  /*d690*/  @!P2 LEA.HI.X R9, R5, R4, R9, 0x2, P5 ;  /* 0x000000040509a211 */ /* 0x000fc600028f1409 */
[----:B------:R1:W-:Y:S04]  /*d6a0*/  @!P3 ST.E.64 [R12.64], R154 ;  /* 0x0000009a0c00b985 */ /* 0x0003e8000c101b06 */
[----:B------:R-:W-:Y:S04]  /*d6b0*/  @!P2 ST.E.64 [R8.64], R152 ;  /* 0x000000980800a985 */ /* 0x000fe8000c101b06 */
[----:B------:R3:W-:Y:S01]  /*d6c0*/  @!P1 ST.E.64 [R16.64], R158 ;  /* 0x0000009e10009985 */ /* 0x0007e2000c101b06 */
[----:B------:R-:W-:-:S03]  /*d6d0*/  IADD3 R6, R21, 0x60, RZ ;  /* 0x0000006015067810 */ /* 0x000fc60007ffe0ff */
[----:B------:R-:W5:Y:S04]  /*d6e0*/  LDL R18, [R1+0x7c] ;  /* 0x00007c0001127983 */ /* 0x000f680000100800 */
[----:B-1----:R-:W5:Y:S01]  /*d6f0*/  LDL R13, [R1+0xd0] ;  /* 0x0000d000010d7983 */ /* 0x002f620000100800 */
[C---:B------:R-:W-:Y:S02]  /*d700*/  IADD3 R2, R21.reuse, 0x68, RZ ;  /* 0x0000006815027810 */ /* 0x040fe40007ffe0ff */
[----:B------:R-:W-:Y:S01]  /*d710*/  IADD3 R5, R21, 0x70, RZ ;  /* 0x0000007015057810 */ /* 0x000fe20007ffe0ff */
[----:B------:R-:W5:Y:S04]  /*d720*/  LDL R12, [R1+0x70] ;  /* 0x00007000010c7983 */ /* 0x000f680000100800 */
[----:B---3--:R-:W3:Y:S01]  /*d730*/  LDL R17, [R1+0xd4] ;  /* 0x0000d40001117983 */ /* 0x008ee20000100800 */
[----:B------:R-:W-:-:S02]  /*d740*/  ISETP.GE.AND P0, PT, R6, c[0x0][0x3c8], PT ;  /* 0x0000f20006007a0c */ /* 0x000fc40003f06270 */
[----:B------:R-:W-:Y:S01]  /*d750*/  ISETP.GE.AND P5, PT, R2, c[0x0][0x3c8], PT ;  /* 0x0000f20002007a0c */ /* 0x000fe20003fa6270 */
[----:B------:R-:W3:Y:S01]  /*d760*/  LDL R16, [R1+0x78] ;  /* 0x0000780001107983 */ /* 0x000ee20000100800 */
[----:B------:R-:W-:-:S09]  /*d770*/  SHF.R.S32.HI R3, RZ, 0x1f, R6 ;  /* 0x0000001fff037819 */ /* 0x000fd20000011406 */
[----:B------:R-:W-:-:S04]  /*d780*/  @!P0 LEA R10, P6, R6, R0, 0x2 ;  /* 0x00000000060a8211 */ /* 0x000fc800078c10ff */
[----:B------:R-:W-:Y:S02]  /*d790*/  @!P0 LEA.HI.X R11, R6, R4, R3, 0x2, P6 ;  /* 0x00000004060b8211 */ /* 0x000fe400030f1403 */
[----:B------:R-:W-:Y:S02]  /*d7a0*/  SHF.R.S32.HI R3, RZ, 0x1f, R2 ;  /* 0x0000001fff037819 */ /* 0x000fe40000011402 */
[C---:B------:R-:W-:Y:S02]  /*d7b0*/  @!P5 LEA R14, P6, R2.reuse, R0, 0x2 ;  /* 0x00000000020ed211 */ /* 0x040fe400078c10ff */
[----:B------:R-:W-:Y:S02]  /*d7c0*/  ISETP.GE.AND P4, PT, R5, c[0x0][0x3c8], PT ;  /* 0x0000f20005007a0c */ /* 0x000fe40003f86270 */
[----:B------:R-:W-:Y:S02]  /*d7d0*/  @!P5 LEA.HI.X R15, R2, R4, R3, 0x2, P6 ;  /* 0x00000004020fd211 */ /* 0x000fe400030f1403 */
[----:B------:R-:W-:-:S04]  /*d7e0*/  IADD3 R3, R21, 0x78, RZ ;  /* 0x0000007815037810 */ /* 0x000fc80007ffe0ff */
[----:B------:R-:W-:Y:S02]  /*d7f0*/  ISETP.GE.AND P3, PT, R3, c[0x0][0x3c8], PT ;  /* 0x0000f20003007a0c */ /* 0x000fe40003f66270 */
[----:B------:R-:W-:Y:S02]  /*d800*/  SHF.R.S32.HI R6, RZ, 0x1f, R5 ;  /* 0x0000001fff067819 */ /* 0x000fe40000011405 */
[----:B------:R-:W-:Y:S02]  /*d810*/  IADD3 R2, R21, 0x80, RZ ;  /* 0x0000008015027810 */ /* 0x000fe40007ffe0ff */
[C---:B------:R-:W-:Y:S01]  /*d820*/  @!P4 LEA R8, P6, R5.reuse, R0, 0x2 ;  /* 0x000000000508c211 */ /* 0x040fe200078c10ff */
[----:B------:R1:W-:Y:S01]  /*d830*/  @!P0 ST.E.64 [R10.64], R156 ;  /* 0x0000009c0a008985 */ /* 0x0003e2000c101b06 */
[----:B------:R-:W-:Y:S02]  /*d840*/  ISETP.GE.AND P2, PT, R2, c[0x0][0x3c8], PT ;  /* 0x0000f20002007a0c */ /* 0x000fe40003f46270 */
[----:B------:R-:W-:-:S02]  /*d850*/  @!P4 LEA.HI.X R9, R5, R4, R6, 0x2, P6 ;  /* 0x000000040509c211 */ /* 0x000fc400030f1406 */
[----:B------:R-:W-:Y:S02]  /*d860*/  IADD3 R5, R21, 0x88, RZ ;  /* 0x0000008815057810 */ /* 0x000fe40007ffe0ff */
[----:B------:R-:W-:Y:S01]  /*d870*/  SHF.R.S32.HI R7, RZ, 0x1f, R3 ;  /* 0x0000001fff077819 */ /* 0x000fe20000011403 */
[----:B------:R1:W-:Y:S01]  /*d880*/  @!P5 ST.E.64 [R14.64], R166 ;  /* 0x000000a60e00d985 */ /* 0x0003e2000c101b06 */
[----:B------:R-:W-:Y:S02]  /*d890*/  @!P3 LEA R6, P0, R3, R0, 0x2 ;  /* 0x000000000306b211 */ /* 0x000fe400078010ff */
[----:B------:R-:W-:Y:S01]  /*d8a0*/  ISETP.GE.AND P1, PT, R5, c[0x0][0x3c8], PT ;  /* 0x0000f20005007a0c */ /* 0x000fe20003f26270 */
[----:B------:R-:W3:Y:S01]  /*d8b0*/  LDL R21, [R1+0x84] ;  /* 0x0000840001157983 */ /* 0x000ee20000100800 */
[----:B------:R-:W-:Y:S02]  /*d8c0*/  @!P3 LEA.HI.X R7, R3, R4, R7, 0x2, P0 ;  /* 0x000000040307b211 */ /* 0x000fe400000f1407 */
[----:B----4-:R-:W-:Y:S01]  /*d8d0*/  ISETP.GE.AND P0, PT, R20, c[0x0][0x3c8], PT ;  /* 0x0000f20014007a0c */ /* 0x010fe20003f06270 */
[----:B------:R-:W-:Y:S01]  /*d8e0*/  @!P4 ST.E.64 [R8.64], R160 ;  /* 0x000000a00800c985 */ /* 0x000fe2000c101b06 */
[----:B------:R-:W-:-:S03]  /*d8f0*/  SHF.R.S32.HI R3, RZ, 0x1f, R5 ;  /* 0x0000001fff037819 */ /* 0x000fc60000011405 */
[----:B------:R4:W-:Y:S01]  /*d900*/  @!P3 ST.E.64 [R6.64], R58 ;  /* 0x0000003a0600b985 */ /* 0x0009e2000c101b06 */
[----:B-1----:R-:W-:Y:S02]  /*d910*/  SHF.R.S32.HI R11, RZ, 0x1f, R2 ;  /* 0x0000001fff0b7819 */ /* 0x002fe40000011402 */
[----:B------:R-:W-:-:S04]  /*d920*/  @!P2 LEA R10, P6, R2, R0, 0x2 ;  /* 0x00000000020aa211 */ /* 0x000fc800078c10ff */
[----:B------:R-:W-:Y:S02]  /*d930*/  @!P2 LEA.HI.X R11, R2, R4, R11, 0x2, P6 ;  /* 0x00000004020ba211 */ /* 0x000fe400030f140b */
[-C--:B------:R-:W-:Y:S01]  /*d940*/  @!P0 LEA R2, P6, R20, R0.reuse, 0x2 ;  /* 0x0000000014028211 */ /* 0x080fe200078c10ff */
[----:B------:R-:W3:Y:S04]  /*d950*/  LDL R14, [R1+0x74] ;  /* 0x00007400010e7983 */ /* 0x000ee80000100800 */
[----:B------:R-:W3:Y:S01]  /*d960*/  LDL R15, [R1+0xb0] ;  /* 0x0000b000010f7983 */ /* 0x000ee20000100800 */
[----:B----4-:R-:W-:-:S04]  /*d970*/  @!P1 LEA R6, P3, R5, R0, 0x2 ;  /* 0x0000000005069211 */ /* 0x010fc800078610ff */
[-C--:B------:R-:W-:Y:S02]  /*d980*/  @!P1 LEA.HI.X R7, R5, R4.reuse, R3, 0x2, P3 ;  /* 0x0000000405079211 */ /* 0x080fe400018f1403 */
[----:B------:R-:W-:Y:S02]  /*d990*/  @!P0 LEA.HI.X R3, R20, R4, R22, 0x2, P6 ;  /* 0x0000000414038211 */ /* 0x000fe400030f1416 */
[----:B------:R-:W-:Y:S01]  /*d9a0*/  ISETP.GE.AND P5, PT, R31, c[0x0][0x3c8], PT ;  /* 0x0000f2001f007a0c */ /* 0x000fe20003fa6270 */
[----:B------:R-:W4:Y:S01]  /*d9b0*/  LDL R20, [R1+0x80] ;  /* 0x0000800001147983 */ /* 0x000f220000100800 */
[C---:B------:R-:W-:Y:S02]  /*d9c0*/  ISETP.GE.AND P4, PT, R30.reuse, c[0x0][0x3c8], PT ;  /* 0x0000f2001e007a0c */ /* 0x040fe40003f86270 */
[----:B------:R-:W-:Y:S01]  /*d9d0*/  ISETP.GE.AND P3, PT, R29, c[0x0][0x3c8], PT ;  /* 0x0000f2001d007a0c */ /* 0x000fe20003f66270 */
[----:B------:R-:W4:Y:S04]  /*d9e0*/  LDL R22, [R1+0xc0] ;  /* 0x0000c00001167983 */ /* 0x000f280000100800 */
[----:B------:R1:W-:Y:S04]  /*d9f0*/  @!P2 ST.E.64 [R10.64], R162 ;  /* 0x000000a20a00a985 */ /* 0x0003e8000c101b06 */
[-C--:B------:R-:W-:Y:S01]  /*da00*/  @!P5 LEA R8, P6, R31, R0.reuse, 0x2 ;  /* 0x000000001f08d211 */ /* 0x080fe200078c10ff */
[----:B------:R1:W-:Y:S04]  /*da10*/  @!P1 ST.E.64 [R6.64], R74 ;  /* 0x0000004a06009985 */ /* 0x0003e8000c101b06 */
[----:B------:R2:W-:Y:S04]  /*da20*/  @!P0 ST.E.64 [R2.64], R50 ;  /* 0x0000003202008985 */ /* 0x0005e8000c101b06 */
[----:B------:R-:W4:Y:S04]  /*da30*/  LDL R5, [R1+0x6c] ;  /* 0x00006c0001057983 */ /* 0x000f280000100800 */
[----:B-1----:R-:W4:Y:S01]  /*da40*/  LDL R10, [R1+0xbc] ;  /* 0x0000bc00010a7983 */ /* 0x002f220000100800 */
[----:B------:R-:W-:-:S02]  /*da50*/  @!P4 LEA R6, P0, R30, R0, 0x2 ;  /* 0x000000001e06c211 */ /* 0x000fc400078010ff */
[----:B--2---:R-:W-:Y:S02]  /*da60*/  @!P5 LEA.HI.X R9, R31, R4, R19, 0x2, P6 ;  /* 0x000000041f09d211 */ /* 0x004fe400030f1413 */
[C---:B------:R-:W-:Y:S01]  /*da70*/  @!P3 LEA R2, P6, R29.reuse, R0, 0x2 ;  /* 0x000000001d02b211 */ /* 0x040fe200078c10ff */
[----:B------:R-:W2:Y:S03]  /*da80*/  LDL R19, [R1+0xb8] ;  /* 0x0000b80001137983 */ /* 0x000ea60000100800 */
[-C--:B-----5:R-:W-:Y:S02]  /*da90*/  @!P3 LEA.HI.X R3, R29, R4.reuse, R13, 0x2, P6 ;  /* 0x000000041d03b211 */ /* 0x0a0fe400030f140d */
[----:B------:R-:W5:Y:S01]  /*daa0*/  LDL R13, [R1+0xac] ;  /* 0x0000ac00010d7983 */ /* 0x000f620000100800 */
[----:B---3--:R-:W-:-:S03]  /*dab0*/  @!P4 LEA.HI.X R7, R30, R4, R17, 0x2, P0 ;  /* 0x000000041e07c211 */ /* 0x008fc600000f1411 */
[----:B------:R-:W3:Y:S01]  /*dac0*/  LDL R17, [R1+0xb4] ;  /* 0x0000b40001117983 */ /* 0x000ee20000100800 */
[----:B------:R-:W-:Y:S02]  /*dad0*/  ISETP.GE.AND P2, PT, R27, c[0x0][0x3c8], PT ;  /* 0x0000f2001b007a0c */ /* 0x000fe40003f46270 */
[----:B------:R-:W-:Y:S02]  /*dae0*/  ISETP.GE.AND P1, PT, R25, c[0x0][0x3c8], PT ;  /* 0x0000f20019007a0c */ /* 0x000fe40003f26270 */
[----:B------:R-:W-:Y:S01]  /*daf0*/  ISETP.GE.AND P0, PT, R23, c[0x0][0x3c8], PT ;  /* 0x0000f20017007a0c */ /* 0x000fe20003f06270 */
[----:B------:R1:W-:Y:S04]  /*db00*/  @!P5 ST.E.64 [R8.64], R164 ;  /* 0x000000a40800d985 */ /* 0x0003e8000c101b06 */
[----:B------:R1:W-:Y:S04]  /*db10*/  @!P4 ST.E.64 [R6.64], R78 ;  /* 0x0000004e0600c985 */ /* 0x0003e8000c101b06 */
[----:B------:R1:W-:Y:S02]  /*db20*/  @!P3 ST.E.64 [R2.64], R54 ;  /* 0x000000360200b985 */ /* 0x0003e4000c101b06 */
[----:B-1----:R-:W-:-:S02]  /*db30*/  @!P2 LEA R8, P5, R27, R0, 0x2 ;  /* 0x000000001b08a211 */ /* 0x002fc400078a10ff */
[----:B------:R-:W-:Y:S02]  /*db40*/  @!P1 LEA R6, P6, R25, R0, 0x2 ;  /* 0x0000000019069211 */ /* 0x000fe400078c10ff */
[----:B------:R-:W-:Y:S02]  /*db50*/  @!P2 LEA.HI.X R9, R27, R4, R28, 0x2, P5 ;  /* 0x000000041b09a211 */ /* 0x000fe400028f141c */
[----:B------:R-:W-:Y:S02]  /*db60*/  @!P0 LEA R2, P3, R23, R0, 0x2 ;  /* 0x0000000017028211 */ /* 0x000fe400078610ff */
[----:B------:R-:W-:Y:S02]  /*db70*/  ISETP.GE.AND P4, PT, R21, c[0x0][0x3c8], PT ;  /* 0x0000f20015007a0c */ /* 0x000fe40003f86270 */
[-C--:B------:R-:W-:Y:S02]  /*db80*/  @!P1 LEA.HI.X R7, R25, R4.reuse, R26, 0x2, P6 ;  /* 0x0000000419079211 */ /* 0x080fe400030f141a */
[----:B------:R-:W-:Y:S01]  /*db90*/  @!P0 LEA.HI.X R3, R23, R4, R24, 0x2, P3 ;  /* 0x0000000417038211 */ /* 0x000fe200018f1418 */
[----:B------:R-:W-:Y:S01]  /*dba0*/  @!P2 ST.E.64 [R8.64], R90 ;  /* 0x0000005a0800a985 */ /* 0x000fe2000c101b06 */
[----:B------:R-:W-:-:S03]  /*dbb0*/  ISETP.GE.AND P3, PT, R18, c[0x0][0x3c8], PT ;  /* 0x0000f20012007a0c */ /* 0x000fc60003f66270 */
[----:B------:R1:W-:Y:S04]  /*dbc0*/  @!P1 ST.E.64 [R6.64], R82 ;  /* 0x0000005206009985 */ /* 0x0003e8000c101b06 */
[----:B------:R4:W-:Y:S01]  /*dbd0*/  @!P0 ST.E.64 [R2.64], R42 ;  /* 0x0000002a02008985 */ /* 0x0009e2000c101b06 */
[----:B------:R-:W-:Y:S02]  /*dbe0*/  ISETP.GE.AND P2, PT, R16, c[0x0][0x3c8], PT ;  /* 0x0000f20010007a0c */ /* 0x000fe40003f46270 */
[----:B------:R-:W-:Y:S02]  /*dbf0*/  ISETP.GE.AND P1, PT, R14, c[0x0][0x3c8], PT ;  /* 0x0000f2000e007a0c */ /* 0x000fe40003f26270 */
[----:B-1----:R-:W-:Y:S02]  /*dc00*/  @!P4 LEA R6, P0, R21, R0, 0x2 ;  /* 0x000000001506c211 */ /* 0x002fe400078010ff */
[----:B----4-:R-:W-:-:S02]  /*dc10*/  ISETP.GE.AND P5, PT, R20, c[0x0][0x3c8], PT ;  /* 0x0000f20014007a0c */ /* 0x010fc40003fa6270 */
[----:B------:R-:W-:Y:S02]  /*dc20*/  @!P4 LEA.HI.X R7, R21, R4, R22, 0x2, P0 ;  /* 0x000000041507c211 */ /* 0x000fe400000f1416 */
[----:B------:R-:W-:-:S09]  /*dc30*/  ISETP.GE.AND P0, PT, R12, c[0x0][0x3c8], PT ;  /* 0x0000f2000c007a0c */ /* 0x000fd20003f06270 */
[C---:B------:R-:W-:Y:S01]  /*dc40*/  @!P5 LEA R2, P6, R20.reuse, R0, 0x2 ;  /* 0x000000001402d211 */ /* 0x040fe200078c10ff */
[----:B------:R1:W-:Y:S03]  /*dc50*/  @!P4 ST.E.64 [R6.64], R62 ;  /* 0x0000003e0600c985 */ /* 0x0003e6000c101b06 */
[----:B------:R-:W-:Y:S02]  /*dc60*/  @!P5 LEA.HI.X R3, R20, R4, R10, 0x2, P6 ;  /* 0x000000041403d211 */ /* 0x000fe400030f140a */
[-C--:B------:R-:W-:Y:S02]  /*dc70*/  @!P3 LEA R10, P4, R18, R0.reuse, 0x2 ;  /* 0x00000000120ab211 */ /* 0x080fe400078810ff */
[-C--:B------:R-:W-:Y:S01]  /*dc80*/  @!P2 LEA R8, P6, R16, R0.reuse, 0x2 ;  /* 0x000000001008a211 */ /* 0x080fe200078c10ff */
[----:B------:R4:W-:Y:S01]  /*dc90*/  @!P5 ST.E.64 [R2.64], R66 ;  /* 0x000000420200d985 */ /* 0x0009e2000c101b06 */
[----:B-1----:R-:W-:-:S04]  /*dca0*/  @!P1 LEA R6, P5, R14, R0, 0x2 ;  /* 0x000000000e069211 */ /* 0x002fc800078a10ff */
[-C--:B------:R-:W-:Y:S02]  /*dcb0*/  @!P1 LEA.HI.X R7, R14, R4.reuse, R15, 0x2, P5 ;  /* 0x000000040e079211 */ /* 0x080fe400028f140f */
[----:B--2---:R-:W-:Y:S02]  /*dcc0*/  @!P3 LEA.HI.X R11, R18, R4, R19, 0x2, P4 ;  /* 0x00000004120bb211 */ /* 0x004fe400020f1413 */
[----:B----4-:R-:W-:-:S03]  /*dcd0*/  @!P0 LEA R2, P4, R12, R0, 0x2 ;  /* 0x000000000c028211 */ /* 0x010fc600078810ff */
[----:B------:R1:W-:Y:S01]  /*dce0*/  @!P3 ST.E.64 [R10.64], R94 ;  /* 0x0000005e0a00b985 */ /* 0x0003e2000c101b06 */
[-C--:B-----5:R-:W-:Y:S02]  /*dcf0*/  @!P0 LEA.HI.X R3, R12, R4.reuse, R13, 0x2, P4 ;  /* 0x000000040c038211 */ /* 0x0a0fe400020f140d */
[----:B---3--:R-:W-:-:S05]  /*dd00*/  @!P2 LEA.HI.X R9, R16, R4, R17, 0x2, P6 ;  /* 0x000000041009a211 */ /* 0x008fca00030f1411 */
[----:B------:R1:W-:Y:S04]  /*dd10*/  @!P2 ST.E.64 [R8.64], R86 ;  /* 0x000000560800a985 */ /* 0x0003e8000c101b06 */
[----:B------:R1:W-:Y:S04]  /*dd20*/  @!P1 ST.E.64 [R6.64], R70 ;  /* 0x0000004606009985 */ /* 0x0003e8000c101b06 */
[----:B------:R1:W-:Y:S01]  /*dd30*/  @!P0 ST.E.64 [R2.64], R46 ;  /* 0x0000002e02008985 */ /* 0x0003e2000c101b06 */
[----:B------:R-:W-:-:S13]  /*dd40*/  ISETP.GE.AND P0, PT, R5, c[0x0][0x3c8], PT ;  /* 0x0000f20005007a0c */ /* 0x000fda0003f06270 */
[----:B------:R-:W-:Y:S05]  /*dd50*/  @P0 BRA `(.L_x_1276) ;  /* 0x00000f8000000947 */ /* 0x000fea0003800000 */
[----:B------:R-:W2:Y:S01]  /*dd60*/  LDL R12, [R1+0xa8] ;  /* 0x0000a800010c7983 */ /* 0x000ea20000100800 */
[----:B-1----:R-:W-:-:S04]  /*dd70*/  LEA R2, P0, R5, R0, 0x2 ;  /* 0x0000000005027211 */ /* 0x002fc800078010ff */
[----:B--2---:R-:W-:-:S05]  /*dd80*/  LEA.HI.X R3, R5, R4, R12, 0x2, P0 ;  /* 0x0000000405037211 */ /* 0x004fca00000f140c */
[----:B------:R1:W-:Y:S01]  /*dd90*/  ST.E.64 [R2.64], R38 ;  /* 0x0000002602007985 */ /* 0x0003e2000c101b06 */
[----:B------:R-:W-:Y:S05]  /*dda0*/  BRA `(.L_x_1276) ;  /* 0x00000f3000007947 */ /* 0x000fea0003800000 */
.L_x_1261:
        /* <DEDUP_REMOVED lines=22> */
.L_x_1282:
        /* <DEDUP_REMOVED lines=57> */
.L_x_1284:
[----:B------:R-:W-:Y:S05]  /*e2a0*/  BSYNC B0 ;  /* 0x0000000000007941 */ /* 0x000fea0003800000 */
.L_x_1283:
[----:B------:R-:W-:-:S13]  /*e2b0*/  ISETP.GT.AND P0, PT, R16, 0x1, PT ;  /* 0x000000011000780c */ /* 0x000fda0003f04270 */
[----:B------:R-:W-:Y:S05]  /*e2c0*/  @P0 BRA `(.L_x_1276) ;  /* 0x00000a1000000947 */ /* 0x000fea0003800000 */
[----:B------:R-:W2:Y:S04]  /*e2d0*/  LDL.LU R4, [R1+0x1c] ;  /* 0x00001c0001047983 */ /* 0x000ea80000300800 */
[----:B-1----:R-:W3:Y:S04]  /*e2e0*/  LDL.LU R2, [R1+0x24] ;  /* 0x0000240001027983 */ /* 0x002ee80000300800 */
[----:B------:R-:W4:Y:S04]  /*e2f0*/  LDL R6, [R1+0xa4] ;  /* 0x0000a40001067983 */ /* 0x000f280000100800 */
[----:B------:R-:W1:Y:S02]  /*e300*/  S2R R12, SR_TID.X ;  /* 0x00000000000c7919 */ /* 0x000e640000002100 */
[----:B-1----:R-:W-:-:S04]  /*e310*/  SHF.R.S32.HI R11, RZ, 0x1f, R12 ;  /* 0x0000001fff0b7819 */ /* 0x002fc8000001140c */
[----:B------:R-:W-:-:S04]  /*e320*/  LEA.HI R11, R11, R12, RZ, 0x3 ;  /* 0x0000000c0b0b7211 */ /* 0x000fc800078f18ff */
[----:B------:R-:W-:Y:S02]  /*e330*/  SHF.R.S32.HI R11, RZ, 0x3, R11 ;  /* 0x00000003ff0b7819 */ /* 0x000fe4000001140b */
[----:B--2---:R-:W-:Y:S02]  /*e340*/  MOV R8, R4 ;  /* 0x0000000400087202 */ /* 0x004fe40000000f00 */
[----:B------:R-:W-:Y:S02]  /*e350*/  MOV R4, c[0x0][0x4e8] ;  /* 0x00013a0000047a02 */ /* 0x000fe40000000f00 */
[----:B---3--:R-:W-:Y:S01]  /*e360*/  MOV R10, R2 ;  /* 0x00000002000a7202 */ /* 0x008fe20000000f00 */
[----:B------:R-:W-:Y:S01]  /*e370*/  IMAD R2, R13, c[0x0][0x3a0], RZ ;  /* 0x0000e8000d027a24 */ /* 0x000fe200078e02ff */
[----:B------:R-:W-:Y:S01]  /*e380*/  ISETP.NE.AND P0, PT, R4, 0x1, PT ;  /* 0x000000010400780c */ /* 0x000fe20003f05270 */
[----:B------:R-:W-:Y:S01]  /*e390*/  IMAD.WIDE.U32 R4, R0, c[0x0][0x3a0], RZ ;  /* 0x0000e80000047a25 */ /* 0x000fe200078e00ff */
[----:B------:R-:W-:-:S03]  /*e3a0*/  LEA R14, R10, R11, 0x7 ;  /* 0x0000000b0a0e7211 */ /* 0x000fc600078e38ff */
[----:B------:R-:W-:Y:S01]  /*e3b0*/  IMAD R0, R0, c[0x0][0x3a4], R2 ;  /* 0x0000e90000007a24 */ /* 0x000fe200078e0202 */
[----:B----4-:R-:W-:Y:S01]  /*e3c0*/  LEA R2, R10, R6, 0x7 ;  /* 0x000000060a027211 */ /* 0x010fe200078e38ff */
[----:B------:R-:W-:-:S03]  /*e3d0*/  IMAD R6, R20, c[0x0][0x3f0], RZ ;  /* 0x0000fc0014067a24 */ /* 0x000fc600078e02ff */
[----:B------:R-:W-:Y:S01]  /*e3e0*/  IADD3 R5, R5, R0, RZ ;  /* 0x0000000005057210 */ /* 0x000fe20007ffe0ff */
[----:B------:R-:W-:Y:S02]  /*e3f0*/  IMAD.MOV.U32 R0, RZ, RZ, R2 ;  /* 0x000000ffff007224 */ /* 0x000fe400078e0002 */
[----:B------:R-:W-:-:S04]  /*e400*/  @P0 IMAD.HI.U32 R7, R2, c[0x0][0x4ec], RZ ;  /* 0x00013b0002070a27 */ /* 0x000fc800078e00ff */
[----:B------:R-:W-:Y:S01]  /*e410*/  IMAD.WIDE.U32 R4, R8, c[0x0][0x3e8], R4 ;  /* 0x0000fa0008047a25 */ /* 0x000fe200078e0004 */
[----:B------:R-:W-:-:S03]  /*e420*/  @P0 SHF.R.U32.HI R0, RZ, c[0x0][0x4f0], R7 ;  /* 0x00013c00ff000a19 */ /* 0x000fc60000011607 */
[----:B------:R-:W-:Y:S01]  /*e430*/  IMAD R5, R8, c[0x0][0x3ec], R5 ;  /* 0x0000fb0008057a24 */ /* 0x000fe200078e0205 */
[----:B------:R-:W-:Y:S01]  /*e440*/  SHF.R.S32.HI R8, RZ, 0x1f, R0 ;  /* 0x0000001fff087819 */ /* 0x000fe20000011400 */
[C---:B------:R-:W-:Y:S02]  /*e450*/  IMAD R9, R3.reuse, c[0x0][0x3f4], R6 ;  /* 0x0000fd0003097a24 */ /* 0x040fe400078e0206 */
[----:B------:R-:W-:Y:S01]  /*e460*/  IMAD.WIDE.U32 R6, R3, c[0x0][0x3f0], R4 ;  /* 0x0000fc0003067a25 */ /* 0x000fe200078e0004 */
[----:B------:R-:W-:-:S03]  /*e470*/  IADD3 R4, -R0, RZ, RZ ;  /* 0x000000ff00047210 */ /* 0x000fc60007ffe1ff */
[----:B------:R-:W-:Y:S01]  /*e480*/  IMAD R5, R8, c[0x0][0x3e0], RZ ;  /* 0x0000f80008057a24 */ /* 0x000fe200078e02ff */
[----:B------:R-:W-:Y:S01]  /*e490*/  IADD3 R3, R7, R9, RZ ;  /* 0x0000000907037210 */ /* 0x000fe20007ffe0ff */
[----:B------:R-:W-:Y:S02]  /*e4a0*/  IMAD R4, R4, c[0x0][0x4e8], R2 ;  /* 0x00013a0004047a24 */ /* 0x000fe400078e0202 */
[----:B------:R-:W-:Y:S02]  /*e4b0*/  IMAD.MOV.U32 R2, RZ, RZ, R6 ;  /* 0x000000ffff027224 */ /* 0x000fe400078e0006 */
        /* <DEDUP_REMOVED lines=12> */
.L_x_1336:
[----:B------:R-:W-:Y:S05]  /*e580*/  BRA.DIV ~URZ, `(.L_x_1286) ;  /* 0x000021327f007947 */ /* 0x000fea000b800000 */
[----:B------:R3:W4:Y:S02]  /*e590*/  SHFL.IDX PT, R0, R15, RZ, 0x181f ;  /* 0x00181fff0f007589 */ /* 0x00072400000e0000 */
.L_x_1337:
        /* <DEDUP_REMOVED lines=15> */
[CC--:B------:R-:W-:Y:S02]  /*e690*/  @!P3 LEA R10, P4, R2.reuse, R0.reuse, 0x1 ;  /* 0x00000000020ab211 */ /* 0x0c0fe400078808ff */
[----:B------:R-:W-:Y:S02]  /*e6a0*/  @!P2 LEA R8, P6, R19, R0, 0x1 ;  /* 0x000000001308a211 */ /* 0x000fe400078c08ff */
[----:B------:R-:W-:Y:S02]  /*e6b0*/  @!P3 LEA.HI.X R11, R2, R4, R3, 0x1, P4 ;  /* 0x00000004020bb211 */ /* 0x000fe400020f0c03 */
[----:B------:R-:W-:Y:S02]  /*e6c0*/  @!P0 LEA R2, P4, R5, R0, 0x1 ;  /* 0x0000000005028211 */ /* 0x000fe400078808ff */
[-C--:B--2---:R-:W-:Y:S02]  /*e6d0*/  @!P2 LEA.HI.X R9, R19, R4.reuse, R20, 0x1, P6 ;  /* 0x000000041309a211 */ /* 0x084fe400030f0c14 */
[----:B------:R-:W-:-:S02]  /*e6e0*/  @!P1 LEA.HI.X R7, R252, R4, R18, 0x1, P5 ;  /* 0x00000004fc079211 */ /* 0x000fc400028f0c12 */
[----:B------:R-:W-:Y:S01]  /*e6f0*/  @!P0 LEA.HI.X R3, R5, R4, R16, 0x1, P4 ;  /* 0x0000000405038211 */ /* 0x000fe200020f0c10 */
[----:B------:R2:W-:Y:S04]  /*e700*/  @!P3 ST.E.128 [R10.64], RZ ;  /* 0x000000ff0a00b985 */ /* 0x0005e8000c101d06 */
[----:B------:R2:W-:Y:S04]  /*e710*/  @!P2 ST.E.128 [R8.64], RZ ;  /* 0x000000ff0800a985 */ /* 0x0005e8000c101d06 */
[----:B------:R2:W-:Y:S04]  /*e720*/  @!P1 ST.E.128 [R6.64], RZ ;  /* 0x000000ff06009985 */ /* 0x0005e8000c101d06 */
[----:B------:R2:W-:Y:S02]  /*e730*/  @!P0 ST.E.128 [R2.64], RZ ;  /* 0x000000ff02008985 */ /* 0x0005e4000c101d06 */
.L_x_1288:
[----:B------:R-:W-:Y:S05]  /*e740*/  BSYNC B0 ;  /* 0x0000000000007941 */ /* 0x000fea0003800000 */
.L_x_1287:
[----:B------:R-:W-:Y:S05]  /*e750*/  BRA.DIV ~URZ, `(.L_x_1289) ;  /* 0x00001fc27f007947 */ /* 0x000fea000b800000 */
[----:B--2---:R2:W1:Y:S04]  /*e760*/  SHFL.IDX PT, R4, R12, 0x1, 0x181f ;  /* 0x00381f000c047f89 */ /* 0x00446800000e0000 */
[----:B----4-:R2:W4:Y:S02]  /*e770*/  SHFL.IDX PT, R0, R15, 0x1, 0x181f ;  /* 0x00381f000f007f89 */ /* 0x01052400000e0000 */
.L_x_1338:
        /* <DEDUP_REMOVED lines=22> */
[----:B------:R1:W-:Y:S04]  /*e8e0*/  @!P3 ST.E.128 [R10.64], RZ ;  /* 0x000000ff0a00b985 */ /* 0x0003e8000c101d06 */
[----:B------:R1:W-:Y:S04]  /*e8f0*/  @!P2 ST.E.128 [R8.64], RZ ;  /* 0x000000ff0800a985 */ /* 0x0003e8000c101d06 */
[----:B------:R1:W-:Y:S04]  /*e900*/  @!P1 ST.E.128 [R6.64], RZ ;  /* 0x000000ff06009985 */ /* 0x0003e8000c101d06 */
[----:B------:R1:W-:Y:S02]  /*e910*/  @!P0 ST.E.128 [R2.64], RZ ;  /* 0x000000ff02008985 */ /* 0x0003e4000c101d06 */
.L_x_1291:
[----:B------:R-:W-:Y:S05]  /*e920*/  BSYNC B0 ;  /* 0x0000000000007941 */ /* 0x000fea0003800000 */
.L_x_1290:
[----:B------:R-:W-:Y:S05]  /*e930*/  BRA.DIV ~URZ, `(.L_x_1292) ;  /* 0x00001ea27f007947 */ /* 0x000fea000b800000 */
[----:B-1----:R1:W2:Y:S02]  /*e940*/  SHFL.IDX PT, R4, R12, 0x2, 0x181f ;  /* 0x00581f000c047f89 */ /* 0x0022a400000e0000 */
.L_x_1339:
[----:B------:R-:W-:Y:S05]  /*e950*/  BRA.DIV ~URZ, `(.L_x_1293) ;  /* 0x00001ef27f007947 */ /* 0x000fea000b800000 */
[----:B----4-:R4:W1:Y:S02]  /*e960*/  SHFL.IDX PT, R0, R15, 0x2, 0x181f ;  /* 0x00581f000f007f89 */ /* 0x01086400000e0000 */
.L_x_1340:
        /* <DEDUP_REMOVED lines=26> */
.L_x_1295:
[----:B------:R-:W-:Y:S05]  /*eb10*/  BSYNC B0 ;  /* 0x0000000000007941 */ /* 0x000fea0003800000 */
.L_x_1294:
[----:B------:R-:W-:Y:S05]  /*eb20*/  BRA.DIV ~URZ, `(.L_x_1296) ;  /* 0x00001d827f007947 */ /* 0x000fea000b800000 */
[----:B--2---:R2:W3:Y:S04]  /*eb30*/  SHFL.IDX PT, R4, R12, 0x3, 0x181f ;  /* 0x00781f000c047f89 */ /* 0x0044e800000e0000 */
[----:B-1----:R2:W1:Y:S02]  /*eb40*/  SHFL.IDX PT, R0, R15, 0x3, 0x181f ;  /* 0x00781f000f007f89 */ /* 0x00246400000e0000 */
.L_x_1341:
[----:B------:R-:W-:-:S04]  /*eb50*/  IADD3 R14, R14, 0x60, RZ ;  /* 0x000000600e0e7810 */ /* 0x000fc80007ffe0ff */
        /* <DEDUP_REMOVED lines=8> */
[----:B------:R-:W-:-:S13]  /*ebe0*/  ISETP.GE.AND P1, PT, R252, c[0x0][0x3c8], PT ;  /* 0x0000f200fc007a0c */ /* 0x000fda0003f26270 */
[----:B-1----:R-:W-:Y:S02]  /*ebf0*/  @!P1 LEA R6, P5, R252, R0, 0x1 ;  /* 0x00000000fc069211 */ /* 0x002fe400078a08ff */
        /* <DEDUP_REMOVED lines=8> */
[----:B------:R-:W-:-:S02]  /*ec80*/  @!P1 LEA.HI.X R7, R252, R4, R15, 0x1, P5 ;  /* 0x00000004fc079211 */ /* 0x000fc400028f0c0f */
[----:B------:R-:W-:Y:S01]  /*ec90*/  @!P0 LEA.HI.X R3, R5, R4, R12, 0x1, P4 ;  /* 0x0000000405038211 */ /* 0x000fe200020f0c0c */
[----:B------:R1:W-:Y:S04]  /*eca0*/  @!P3 ST.E.128 [R10.64], RZ ;  /* 0x000000ff0a00b985 */ /* 0x0003e8000c101d06 */
[----:B------:R1:W-:Y:S04]  /*ecb0*/  @!P2 ST.E.128 [R8.64], RZ ;  /* 0x000000ff0800a985 */ /* 0x0003e8000c101d06 */
[----:B------:R1:W-:Y:S04]  /*ecc0*/  @!P1 ST.E.128 [R6.64], RZ ;  /* 0x000000ff06009985 */ /* 0x0003e8000c101d06 */
[----:B------:R1:W-:Y:S02]  /*ecd0*/  @!P0 ST.E.128 [R2.64], RZ ;  /* 0x000000ff02008985 */ /* 0x0003e4000c101d06 */
.L_x_1276:
[----:B------:R-:W-:Y:S05]  /*ece0*/  BSYNC B1 ;  /* 0x0000000000017941 */ /* 0x000fea0003800000 */
.L_x_1260:
[----:B-1--4-:R-:W4:Y:S02]  /*ecf0*/  LDL R0, [R1+0xe0] ;  /* 0x0000e00001007983 */ /* 0x012f240000100800 */
[----:B----4-:R-:W-:-:S13]  /*ed00*/  ISETP.NE.AND P0, PT, R0, RZ, PT ;  /* 0x000000ff0000720c */ /* 0x010fda0003f05270 */
[----:B------:R-:W-:Y:S01]  /*ed10*/  @P0 WARPSYNC 0xffffffff ;  /* 0xffffffff00000948 */ /* 0x000fe20003800000 */
[----:B------:R-:W-:Y:S06]  /*ed20*/  @P0 BAR.SYNC.DEFER_BLOCKING 0x5, 0x100 ;  /* 0x0144000000000b1d */ /* 0x000fec0000010000 */
[----:B---3--:R-:W1:Y:S04]  /*ed30*/  @P0 LDS.128 R4, [0x20100] ;  /* 0x02010000ff040984 */ /* 0x008e680000000c00 */
        /* <DEDUP_REMOVED lines=10> */
.L_x_1342:
[----:B------:R-:W-:Y:S05]  /*ede0*/  BRA.DIV ~URZ, `(.L_x_1299) ;  /* 0x00001bf27f007947 */ /* 0x000fea000b800000 */
[----:B------:R3:W4:Y:S02]  /*edf0*/  SHFL.IDX PT, R8, R98, 0x1, 0x1f ;  /* 0x00201f0062087f89 */ /* 0x00072400000e0000 */
.L_x_1343:
        /* <DEDUP_REMOVED lines=19> */
.L_x_1344:
        /* <DEDUP_REMOVED lines=16> */
.L_x_1345:
[----:B---3--:R-:W-:Y:S01]  /*f030*/  IMAD R0, R0, c[0x0][0x538], RZ ;  /* 0x00014e0000007a24 */ /* 0x008fe200078e02ff */
[----:B------:R-:W-:Y:S04]  /*f040*/  BSSY B1, `(.L_x_1302) ;  /* 0x0000084000017945 */ /* 0x000fe80003800000 */
[----:B----4-:R-:W-:-:S04]  /*f050*/  IADD3 R8, R0, R8, RZ ;  /* 0x0000000800087210 */ /* 0x010fc80007ffe0ff */
[----:B--2---:R-:W-:-:S13]  /*f060*/  ISETP.GT.AND P6, PT, R8, R9, PT ;  /* 0x000000090800720c */ /* 0x004fda0003fc4270 */
[----:B------:R-:W-:Y:S05]  /*f070*/  @P6 BRA `(.L_x_1303) ;  /* 0x0000025000006947 */ /* 0x000fea0003800000 */
.L_x_1307:
        /* <DEDUP_REMOVED lines=17> */
.L_x_1346:
        /* <DEDUP_REMOVED lines=16> */
.L_x_1347:
[----:B--2---:R-:W-:-:S05]  /*f290*/  IMAD R0, R0, c[0x0][0x538], RZ ;  /* 0x00014e0000007a24 */ /* 0x004fca00078e02ff */
[----:B------:R-:W-:-:S04]  /*f2a0*/  IADD3 R8, R0, R8, RZ ;  /* 0x0000000800087210 */ /* 0x000fc80007ffe0ff */
[----:B------:R-:W-:-:S13]  /*f2b0*/  ISETP.GT.AND P6, PT, R8, R9, PT ;  /* 0x000000090800720c */ /* 0x000fda0003fc4270 */
[----:B-1----:R-:W-:Y:S05]  /*f2c0*/  @!P6 BRA `(.L_x_1307) ;  /* 0xfffffdb00000e947 */ /* 0x002fea000383ffff */
.L_x_1303:
[----:B------:R-:W-:-:S05]  /*f2d0*/  IADD3 R12, -R0, R8, RZ ;  /* 0x00000008000c7210 */ /* 0x000fca0007ffe1ff */
[----:B------:R-:W-:-:S05]  /*f2e0*/  IMAD R0, R4, c[0x0][0x538], R12 ;  /* 0x00014e0004007a24 */ /* 0x000fca00078e020c */
[----:B------:R-:W-:Y:S01]  /*f2f0*/  ISETP.GT.AND P0, PT, R0, R9, PT ;  /* 0x000000090000720c */ /* 0x000fe20003f04270 */
[----:B------:R-:W-:-:S12]  /*f300*/  BRA.DIV ~URZ, `(.L_x_1308) ;  /* 0x00001b127f007947 */ /* 0x000fd8000b800000 */
[----:B------:R-:W-:-:S04]  /*f310*/  VOTE.ANY R11, PT, !P0 ;  /* 0x00000000000b7806 */ /* 0x000fc800040e0100 */
.L_x_1348:
[----:B------:R2:W3:Y:S01]  /*f320*/  POPC R10, R11 ;  /* 0x0000000b000a7309 */ /* 0x0004e20000000000 */
[----:B------:R-:W-:Y:S05]  /*f330*/  BRA.DIV ~URZ, `(.L_x_1309) ;  /* 0x00001b327f007947 */ /* 0x000fea000b800000 */
[----:B---3--:R3:W4:Y:S04]  /*f340*/  SHFL.IDX PT, R8, R6, R10, 0x1f ;  /* 0x00001f0a06087589 */ /* 0x00872800000e0000 */
[----:B------:R3:W1:Y:S02]  /*f350*/  SHFL.IDX PT, R7, R7, R10, 0x1f ;  /* 0x00001f0a07077589 */ /* 0x00066400000e0000 */
.L_x_1349:
[----:B------:R-:W-:Y:S01]  /*f360*/  ISETP.NE.AND P0, PT, R11, RZ, PT ;  /* 0x000000ff0b00720c */ /* 0x000fe20003f05270 */
[----:B------:R-:W-:-:S12]  /*f370*/  BSSY B0, `(.L_x_1310) ;  /* 0x0000005000007945 */ /* 0x000fd80003800000 */
[----:B------:R-:W-:Y:S05]  /*f380*/  @!P0 BRA `(.L_x_1311) ;  /* 0x0000003000008947 */ /* 0x000fea0003800000 */
[----:B------:R-:W-:Y:S01]  /*f390*/  IADD3 R3, R10, -0x1, RZ ;  /* 0xffffffff0a037810 */ /* 0x000fe20007ffe0ff */
[----:B------:R-:W-:Y:S05]  /*f3a0*/  BRA.DIV ~URZ, `(.L_x_1312) ;  /* 0x00001b927f007947 */ /* 0x000fea000b800000 */
[----:B------:R2:W3:Y:S02]  /*f3b0*/  SHFL.IDX PT, R13, R4, R3, 0x1f ;  /* 0x00001f03040d7589 */ /* 0x0004e400000e0000 */
.L_x_1311:
[----:B------:R-:W-:Y:S05]  /*f3c0*/  BSYNC B0 ;  /* 0x0000000000007941 */ /* 0x000fea0003800000 */
.L_x_1310:
[----:B---3--:R-:W-:Y:S01]  /*f3d0*/  IMAD R6, R13, c[0x0][0x538], R12 ;  /* 0x00014e000d067a24 */ /* 0x008fe200078e020c */
[----:B----4-:R-:W-:Y:S02]  /*f3e0*/  IABS R2, R8 ;  /* 0x0000000800027213 */ /* 0x010fe40000000000 */
[----:B-12---:R-:W-:Y:S01]  /*f3f0*/  IABS R3, R7 ;  /* 0x0000000700037213 */ /* 0x006fe20000000000 */
[----:B------:R-:W-:Y:S01]  /*f400*/  IMAD.IADD R9, R9, 0x1, -R6 ;  /* 0x0000000109097824 */ /* 0x000fe200078e0a06 */
[----:B------:R1:W-:Y:S01]  /*f410*/  STL [R1+0x20], R6 ;  /* 0x0000200601007387 */ /* 0x0003e20000100800 */
[----:B------:R-:W2:Y:S03]  /*f420*/  I2F.RP R4, R2 ;  /* 0x0000000200047306 */ /* 0x000ea60000209400 */
[----:B------:R-:W3:Y:S05]  /*f430*/  LDL.LU R13, [R1+0x2c] ;  /* 0x00002c00010d7983 */ /* 0x000eea0000300800 */
[----:B--2---:R-:W2:Y:S02]  /*f440*/  MUFU.RCP R4, R4 ;  /* 0x0000000400047308 */ /* 0x004ea40000001000 */
[----:B--2---:R-:W-:-:S06]  /*f450*/  IADD3 R4, R4, 0xffffffe, RZ ;  /* 0x0ffffffe04047810 */ /* 0x004fcc0007ffe0ff */
[----:B------:R-:W2:Y:S01]  /*f460*/  F2I.FTZ.U32.TRUNC.NTZ R5, R4 ;  /* 0x0000000400057305 */ /* 0x000ea2000021f000 */
[----:B-1----:R-:W-:Y:S02]  /*f470*/  MOV R6, R3 ;  /* 0x0000000300067202 */ /* 0x002fe40000000f00 */
[----:B------:R-:W-:Y:S01]  /*f480*/  IABS R11, R9 ;  /* 0x00000009000b7213 */ /* 0x000fe20000000000 */
[----:B--2---:R-:W-:-:S04]  /*f490*/  IMAD.MOV R0, RZ, RZ, -R5 ;  /* 0x000000ffff007224 */ /* 0x004fc800078e0a05 */
[----:B------:R-:W-:Y:S01]  /*f4a0*/  IMAD.MOV.U32 R4, RZ, RZ, R0 ;  /* 0x000000ffff047224 */ /* 0x000fe200078e0000 */
[----:B------:R-:W-:-:S03]  /*f4b0*/  IABS R0, R8 ;  /* 0x0000000800007213 */ /* 0x000fc60000000000 */
[----:B------:R-:W-:Y:S02]  /*f4c0*/  IMAD R3, R4, R2, RZ ;  /* 0x0000000204037224 */ /* 0x000fe400078e02ff */
[----:B------:R-:W-:Y:S01]  /*f4d0*/  IMAD.MOV.U32 R4, RZ, RZ, RZ ;  /* 0x000000ffff047224 */ /* 0x000fe200078e00ff */
[----:B------:R-:W1:Y:S01]  /*f4e0*/  I2F.RP R12, R6 ;  /* 0x00000006000c7306 */ /* 0x000e620000209400 */
[----:B------:R-:W-:Y:S02]  /*f4f0*/  IMAD.MOV R0, RZ, RZ, -R0 ;  /* 0x000000ffff007224 */ /* 0x000fe400078e0a00 */
[----:B------:R-:W-:-:S04]  /*f500*/  IMAD.HI.U32 R5, R5, R3, R4 ;  /* 0x0000000305057227 */ /* 0x000fc800078e0004 */
[----:B------:R-:W-:Y:S01]  /*f510*/  IMAD.MOV.U32 R3, RZ, RZ, R11 ;  /* 0x000000ffff037224 */ /* 0x000fe200078e000b */
[----:B------:R-:W-:-:S03]  /*f520*/  MOV R4, R0 ;  /* 0x0000000000047202 */ /* 0x000fc60000000f00 */
[----:B------:R-:W-:-:S04]  /*f530*/  IMAD.HI.U32 R0, R5, R3, RZ ;  /* 0x0000000305007227 */ /* 0x000fc800078e00ff */
[----:B------:R-:W-:Y:S02]  /*f540*/  IMAD R3, R0, R4, R3 ;  /* 0x0000000400037224 */ /* 0x000fe400078e0203 */
[----:B-1----:R-:W1:Y:S03]  /*f550*/  MUFU.RCP R4, R12 ;  /* 0x0000000c00047308 */ /* 0x002e660000001000 */
[----:B------:R-:W-:-:S13]  /*f560*/  ISETP.GT.U32.AND P1, PT, R2, R3, PT ;  /* 0x000000030200720c */ /* 0x000fda0003f24070 */
[----:B------:R-:W-:Y:S01]  /*f570*/  @!P1 IMAD.IADD R3, R3, 0x1, -R2 ;  /* 0x0000000103039824 */ /* 0x000fe200078e0a02 */
[----:B-1----:R-:W-:-:S04]  /*f580*/  IADD3 R4, R4, 0xffffffe, RZ ;  /* 0x0ffffffe04047810 */ /* 0x002fc80007ffe0ff */
[----:B------:R-:W-:Y:S02]  /*f590*/  ISETP.GE.U32.AND P2, PT, R3, R2, PT ;  /* 0x000000020300720c */ /* 0x000fe40003f46070 */
[----:B------:R-:W1:Y:S01]  /*f5a0*/  F2I.FTZ.U32.TRUNC.NTZ R3, R4 ;  /* 0x0000000400037305 */ /* 0x000e62000021f000 */
[----:B------:R-:W-:Y:S02]  /*f5b0*/  LOP3.LUT R2, R9, R8, RZ, 0x3c, !PT ;  /* 0x0000000809027212 */ /* 0x000fe400078e3cff */
[----:B------:R-:W-:Y:S02]  /*f5c0*/  @!P1 IADD3 R0, R0, 0x1, RZ ;  /* 0x0000000100009810 */ /* 0x000fe40007ffe0ff */
[----:B------:R-:W-:Y:S02]  /*f5d0*/  ISETP.GE.AND P0, PT, R2, RZ, PT ;  /* 0x000000ff0200720c */ /* 0x000fe40003f06270 */
[----:B------:R-:W-:-:S04]  /*f5e0*/  ISETP.NE.AND P1, PT, R8, RZ, PT ;  /* 0x000000ff0800720c */ /* 0x000fc80003f25270 */
[----:B------:R-:W-:Y:S01]  /*f5f0*/  @P2 IADD3 R0, R0, 0x1, RZ ;  /* 0x0000000100002810 */ /* 0x000fe20007ffe0ff */
[----:B-1----:R-:W-:-:S06]  /*f600*/  IMAD.MOV R2, RZ, RZ, -R3 ;  /* 0x000000ffff027224 */ /* 0x002fcc00078e0a03 */
[----:B------:R-:W-:Y:S01]  /*f610*/  @!P0 IMAD.MOV R0, RZ, RZ, -R0 ;  /* 0x000000ffff008224 */ /* 0x000fe200078e0a00 */
[----:B------:R-:W-:Y:S02]  /*f620*/  MOV R4, R2 ;  /* 0x0000000200047202 */ /* 0x000fe40000000f00 */
[----:B------:R-:W-:Y:S02]  /*f630*/  IABS R2, R7 ;  /* 0x0000000700027213 */ /* 0x000fe40000000000 */
[----:B------:R-:W-:Y:S01]  /*f640*/  @!P1 LOP3.LUT R0, RZ, R8, RZ, 0x33, !PT ;  /* 0x00000008ff009212 */ /* 0x000fe200078e33ff */
[----:B------:R-:W-:Y:S02]  /*f650*/  IMAD R4, R4, R6, RZ ;  /* 0x0000000604047224 */ /* 0x000fe400078e02ff */
[----:B------:R-:W-:Y:S01]  /*f660*/  IMAD.MOV R5, RZ, RZ, -R2 ;  /* 0x000000ffff057224 */ /* 0x000fe200078e0a02 */
[----:B------:R-:W-:Y:S01]  /*f670*/  IABS R11, R0 ;  /* 0x00000000000b7213 */ /* 0x000fe20000000000 */
[----:B------:R-:W-:-:S04]  /*f680*/  IMAD.MOV.U32 R2, RZ, RZ, RZ ;  /* 0x000000ffff027224 */ /* 0x000fc800078e00ff */
        /* <DEDUP_REMOVED lines=26> */
.L_x_1304:
[----:B------:R-:W-:Y:S01]  /*f830*/  MOV R0, c[0x0][0x53c] ;  /* 0x00014f0000007a02 */ /* 0x000fe20000000f00 */
[----:B------:R2:W-:Y:S04]  /*f840*/  STL [R1+0x20], R9 ;  /* 0x0000200901007387 */ /* 0x0005e80000100800 */
[----:B------:R2:W-:Y:S04]  /*f850*/  STL [R1+0x24], RZ ;  /* 0x000024ff01007387 */ /* 0x0005e80000100800 */
[----:B------:R2:W-:Y:S04]  /*f860*/  STL [R1+0x28], RZ ;  /* 0x000028ff01007387 */ /* 0x0005e80000100800 */
[----:B------:R2:W-:Y:S02]  /*f870*/  STL [R1+0x2c], R0 ;  /* 0x00002c0001007387 */ /* 0x0005e40000100800 */
.L_x_1313:
[----:B------:R-:W-:Y:S05]  /*f880*/  BSYNC B1 ;  /* 0x0000000000017941 */ /* 0x000fea0003800000 */
.L_x_1302:
        /* <DEDUP_REMOVED lines=9> */
.L_x_1297:
[----:B--2---:R-:W2:Y:S02]  /*f920*/  LDL R0, [R1+0x2c] ;  /* 0x00002c0001007983 */ /* 0x004ea40000100800 */
[----:B--2---:R-:W-:-:S13]  /*f930*/  ISETP.GE.AND P0, PT, R0, c[0x0][0x53c], PT ;  /* 0x00014f0000007a0c */ /* 0x004fda0003f06270 */
[----:B-1----:R-:W-:Y:S01]  /*f940*/  @P0 CALL.REL.NOINC `(.L_x_1314) ;  /* 0x0000001000000944 */ /* 0x002fe20003c00000 */
[----:B------:R-:W-:Y:S05]  /*f950*/  BRA `(.L_x_1315) ;  /* 0xffff201000007947 */ /* 0x000fea000383ffff */
.L_x_1314:
[----:B------:R-:W-:Y:S05]  /*f960*/  EXIT ;  /* 0x000000000000794d */ /* 0x000fea0003800000 */
.L_x_1226:
[----:B------:R-:W-:Y:S01]  /*f970*/  IMAD.MOV.U32 R0, RZ, RZ, R5 ;  /* 0x000000ffff007224 */ /* 0x000fe200078e0005 */
[----:B------:R-:W-:Y:S02]  /*f980*/  MOV R2, 0x1 ;  /* 0x0000000100027802 */ /* 0x000fe40000000f00 */
[----:B------:R-:W-:Y:S02]  /*f990*/  MOV R3, 0xf9b0 ;  /* 0x0000f9b000037802 */ /* 0x000fe40000000f00 */
[----:B------:R-:W-:Y:S05]  /*f9a0*/  CALL.REL.NOINC `($__internal_28_$__cuda_sm70_shflsync_up_p) ;  /* 0x0000169000007944 */ /* 0x000fea0003c00000 */
[----:B------:R-:W-:Y:S01]  /*f9b0*/  MOV R0, R4 ;  /* 0x0000000400007202 */ /* 0x000fe20000000f00 */
[----:B------:R-:W-:Y:S05]  /*f9c0*/  BRA `(.L_x_1316) ;  /* 0xffff0aa000007947 */ /* 0x000fea000383ffff */
.L_x_1227:
[----:B------:R-:W-:Y:S01]  /*f9d0*/  IMAD.MOV.U32 R0, RZ, RZ, R5 ;  /* 0x000000ffff007224 */ /* 0x000fe200078e0005 */
[----:B------:R-:W-:Y:S02]  /*f9e0*/  MOV R2, 0x2 ;  /* 0x0000000200027802 */ /* 0x000fe40000000f00 */
[----:B------:R-:W-:Y:S02]  /*f9f0*/  MOV R3, 0xfa10 ;  /* 0x0000fa1000037802 */ /* 0x000fe40000000f00 */
[----:B------:R-:W-:Y:S05]  /*fa00*/  CALL.REL.NOINC `($__internal_28_$__cuda_sm70_shflsync_up_p) ;  /* 0x0000163000007944 */ /* 0x000fea0003c00000 */
[----:B------:R-:W-:Y:S01]  /*fa10*/  SEL R0, R4, RZ, P4 ;  /* 0x000000ff04007207 */ /* 0x000fe20002000000 */
[----:B------:R-:W-:Y:S01]  /*fa20*/  IMAD.MOV.U32 R2, RZ, RZ, 0x4 ;  /* 0x00000004ff027424 */ /* 0x000fe200078e00ff */
[----:B------:R-:W-:-:S03]  /*fa30*/  MOV R3, 0xfa60 ;  /* 0x0000fa6000037802 */ /* 0x000fc60000000f00 */
[----:B------:R-:W-:Y:S02]  /*fa40*/  IMAD.IADD R0, R5, 0x1, R0 ;  /* 0x0000000105007824 */ /* 0x000fe400078e0200 */
        /* <DEDUP_REMOVED lines=14> */
[----:B------:R-:W-:Y:S01]  /*fb30*/  IMAD.IADD R4, R0, 0x1, R4 ;  /* 0x0000000100047824 */ /* 0x000fe200078e0204 */
[----:B------:R-:W-:-:S03]  /*fb40*/  MOV R0, 0x1f ;  /* 0x0000001f00007802 */ /* 0x000fc60000000f00 */
[----:B------:R-:W-:Y:S02]  /*fb50*/  IMAD.MOV.U32 R5, RZ, RZ, R4 ;  /* 0x000000ffff057224 */ /* 0x000fe400078e0004 */
[----:B------:R-:W-:Y:S05]  /*fb60*/  CALL.REL.NOINC `($__internal_27_$__cuda_sm70_shflsync_idx_p) ;  /* 0x0000148000007944 */ /* 0x000fea0003c00000 */
[----:B------:R-:W-:Y:S05]  /*fb70*/  BRA `(.L_x_1317) ;  /* 0xffff09f000007947 */ /* 0x000fea000383ffff */
.L_x_1229:
[----:B------:R-:W-:Y:S02]  /*fb80*/  SEL R0, RZ, 0x1, P0 ;  /* 0x00000001ff007807 */ /* 0x000fe40000000000 */
[----:B------:R-:W-:Y:S02]  /*fb90*/  MOV R2, 0xfbb0 ;  /* 0x0000fbb000027802 */ /* 0x000fe40000000f00 */
[----:B------:R-:W-:Y:S05]  /*fba0*/  CALL.REL.NOINC `($__internal_29_$__cuda_sm70_votesync_ballot) ;  /* 0x0000150000007944 */ /* 0x000fea0003c00000 */
[----:B------:R-:W-:Y:S01]  /*fbb0*/  MOV R6, R0 ;  /* 0x0000000000067202 */ /* 0x000fe20000000f00 */
[----:B------:R-:W-:Y:S05]  /*fbc0*/  BRA `(.L_x_1318) ;  /* 0xffff0a3000007947 */ /* 0x000fea000383ffff */
.L_x_1230:
[----:B------:R-:W-:Y:S01]  /*fbd0*/  IMAD.MOV.U32 R5, RZ, RZ, R8 ;  /* 0x000000ffff057224 */ /* 0x000fe200078e0008 */
[----:B--2---:R-:W-:Y:S01]  /*fbe0*/  MOV R3, R13 ;  /* 0x0000000d00037202 */ /* 0x004fe20000000f00 */
[----:B------:R-:W-:Y:S01]  /*fbf0*/  IMAD.MOV.U32 R0, RZ, RZ, 0x1f ;  /* 0x0000001fff007424 */ /* 0x000fe200078e00ff */
[----:B------:R-:W-:Y:S02]  /*fc00*/  MOV R2, 0xfc20 ;  /* 0x0000fc2000027802 */ /* 0x000fe40000000f00 */
[----:B-1----:R-:W-:Y:S05]  /*fc10*/  CALL.REL.NOINC `($__internal_27_$__cuda_sm70_shflsync_idx_p) ;  /* 0x000013d000007944 */ /* 0x002fea0003c00000 */
[----:B------:R-:W-:Y:S01]  /*fc20*/  IMAD.MOV.U32 R11, RZ, RZ, R0 ;  /* 0x000000ffff0b7224 */ /* 0x000fe200078e0000 */
[----:B------:R-:W-:Y:S01]  /*fc30*/  MOV R5, R7 ;  /* 0x0000000700057202 */ /* 0x000fe20000000f00 */
[----:B------:R-:W-:Y:S01]  /*fc40*/  IMAD.MOV.U32 R7, RZ, RZ, RZ ;  /* 0x000000ffff077224 */ /* 0x000fe200078e00ff */
[----:B------:R-:W-:Y:S01]  /*fc50*/  MOV R3, R13 ;  /* 0x0000000d00037202 */ /* 0x000fe20000000f00 */
[----:B------:R-:W-:Y:S01]  /*fc60*/  IMAD.MOV.U32 R0, RZ, RZ, 0x1f ;  /* 0x0000001fff007424 */ /* 0x000fe200078e00ff */
[----:B------:R-:W-:-:S02]  /*fc70*/  MOV R2, 0xfc90 ;  /* 0x0000fc9000027802 */ /* 0x000fc40000000f00 */
[----:B------:R-:W-:Y:S05]  /*fc80*/  CALL.REL.NOINC `($__internal_27_$__cuda_sm70_shflsync_idx_p) ;  /* 0x0000136000007944 */ /* 0x000fea0003c00000 */
[----:B------:R-:W-:Y:S01]  /*fc90*/  MOV R10, R0 ;  /* 0x00000000000a7202 */ /* 0x000fe20000000f00 */
[----:B------:R-:W-:Y:S05]  /*fca0*/  BRA `(.L_x_1319) ;  /* 0xffff09a000007947 */ /* 0x000fea000383ffff */
.L_x_1233:
[----:B------:R-:W-:Y:S01]  /*fcb0*/  IMAD.MOV.U32 R5, RZ, RZ, R4 ;  /* 0x000000ffff057224 */ /* 0x000fe200078e0004 */
[----:B------:R-:W-:-:S02]  /*fcc0*/  MOV R0, 0x1f ;  /* 0x0000001f00007802 */ /* 0x000fc40000000f00 */
[----:B------:R-:W-:Y:S02]  /*fcd0*/  MOV R2, 0xfcf0 ;  /* 0x0000fcf000027802 */ /* 0x000fe40000000f00 */
[----:B-1----:R-:W-:Y:S05]  /*fce0*/  CALL.REL.NOINC `($__internal_27_$__cuda_sm70_shflsync_idx_p) ;  /* 0x0000130000007944 */ /* 0x002fea0003c00000 */
[----:B------:R-:W-:Y:S01]  /*fcf0*/  MOV R7, R0 ;  /* 0x0000000000077202 */ /* 0x000fe20000000f00 */
[----:B------:R-:W-:Y:S05]  /*fd00*/  BRA `(.L_x_1232) ;  /* 0xffff09a000007947 */ /* 0x000fea000383ffff */
.L_x_1241:
[----:B------:R-:W-:Y:S01]  /*fd10*/  IMAD.MOV.U32 R5, RZ, RZ, R14 ;  /* 0x000000ffff057224 */ /* 0x000fe200078e000e */
[----:B------:R-:W-:Y:S01]  /*fd20*/  MOV R3, RZ ;  /* 0x000000ff00037202 */ /* 0x000fe20000000f00 */
[----:B------:R-:W-:Y:S01]  /*fd30*/  IMAD.MOV.U32 R0, RZ, RZ, 0x181f ;  /* 0x0000181fff007424 */ /* 0x000fe200078e00ff */
[----:B------:R-:W-:Y:S02]  /*fd40*/  MOV R2, 0xfd60 ;  /* 0x0000fd6000027802 */ /* 0x000fe40000000f00 */
[----:B------:R-:W-:Y:S05]  /*fd50*/  CALL.REL.NOINC `($__internal_27_$__cuda_sm70_shflsync_idx_p) ;  /* 0x0000129000007944 */ /* 0x000fea0003c00000 */
[----:B------:R-:W-:Y:S01]  /*fd60*/  MOV R4, R0 ;  /* 0x0000000000047202 */ /* 0x000fe20000000f00 */
[----:B------:R-:W-:Y:S05]  /*fd70*/  BRA `(.L_x_1320) ;  /* 0xffff2cf000007947 */ /* 0x000fea000383ffff */
.L_x_1242:
[----:B------:R-:W-:Y:S01]  /*fd80*/  IMAD.MOV.U32 R5, RZ, RZ, R15 ;  /* 0x000000ffff057224 */ /* 0x000fe200078e000f */
[----:B------:R-:W-:Y:S01]  /*fd90*/  MOV R3, RZ ;  /* 0x000000ff00037202 */ /* 0x000fe20000000f00 */
[----:B------:R-:W-:Y:S01]  /*fda0*/  IMAD.MOV.U32 R0, RZ, RZ, 0x181f ;  /* 0x0000181fff007424 */ /* 0x000fe200078e00ff */
[----:B------:R-:W-:Y:S02]  /*fdb0*/  MOV R2, 0xfdd0 ;  /* 0x0000fdd000027802 */ /* 0x000fe40000000f00 */
[----:B-12---:R-:W-:Y:S05]  /*fdc0*/  CALL.REL.NOINC `($__internal_27_$__cuda_sm70_shflsync_idx_p) ;  /* 0x0000122000007944 */ /* 0x006fea0003c00000 */
[----:B------:R-:W-:Y:S05]  /*fdd0*/  BRA `(.L_x_1321) ;  /* 0xffff2cb000007947 */ /* 0x000fea000383ffff */
.L_x_1245:
[----:B------:R-:W-:Y:S01]  /*fde0*/  IMAD.MOV.U32 R5, RZ, RZ, R14 ;  /* 0x000000ffff057224 */ /* 0x000fe200078e000e */
[----:B---3--:R-:W-:Y:S01]  /*fdf0*/  MOV R3, 0x1 ;  /* 0x0000000100037802 */ /* 0x008fe20000000f00 */
[----:B----4-:R-:W-:Y:S01]  /*fe00*/  IMAD.MOV.U32 R0, RZ, RZ, 0x181f ;  /* 0x0000181fff007424 */ /* 0x010fe200078e00ff */
[----:B------:R-:W-:-:S02]  /*fe10*/  MOV R2, 0xfe30 ;  /* 0x0000fe3000027802 */ /* 0x000fc40000000f00 */
[----:B-12---:R-:W-:Y:S05]  /*fe20*/  CALL.REL.NOINC `($__internal_27_$__cuda_sm70_shflsync_idx_p) ;  /* 0x000011c000007944 */ /* 0x006fea0003c00000 */
[----:B------:R-:W-:Y:S01]  /*fe30*/  IMAD.MOV.U32 R4, RZ, RZ, R0 ;  /* 0x000000ffff047224 */ /* 0x000fe200078e0000 */
[----:B------:R-:W-:Y:S01]  /*fe40*/  MOV R3, 0x1 ;  /* 0x0000000100037802 */ /* 0x000fe20000000f00 */
[----:B------:R-:W-:Y:S01]  /*fe50*/  IMAD.MOV.U32 R5, RZ, RZ, R15 ;  /* 0x000000ffff057224 */ /* 0x000fe200078e000f */
[----:B------:R-:W-:-:S02]  /*fe60*/  MOV R0, 0x181f ;  /* 0x0000181f00007802 */ /* 0x000fc40000000f00 */
[----:B------:R-:W-:Y:S02]  /*fe70*/  MOV R2, 0xfe90 ;  /* 0x0000fe9000027802 */ /* 0x000fe40000000f00 */
[----:B------:R-:W-:Y:S05]  /*fe80*/  CALL.REL.NOINC `($__internal_27_$__cuda_sm70_shflsync_idx_p) ;  /* 0x0000116000007944 */ /* 0x000fea0003c00000 */
[----:B------:R-:W-:Y:S05]  /*fe90*/  BRA `(.L_x_1322) ;  /* 0xffff2dc000007947 */ /* 0x000fea000383ffff */
.L_x_1248:
[----:B------:R-:W-:Y:S01]  /*fea0*/  IMAD.MOV.U32 R5, RZ, RZ, R14 ;  /* 0x000000ffff057224 */ /* 0x000fe200078e000e */
[----:B-1----:R-:W-:Y:S01]  /*feb0*/  MOV R3, 0x2 ;  /* 0x0000000200037802 */ /* 0x002fe20000000f00 */
[----:B----4-:R-:W-:Y:S01]  /*fec0*/  IMAD.MOV.U32 R0, RZ, RZ, 0x181f ;  /* 0x0000181fff007424 */ /* 0x010fe200078e00ff */
[----:B------:R-:W-:Y:S02]  /*fed0*/  MOV R2, 0xfef0 ;  /* 0x0000fef000027802 */ /* 0x000fe40000000f00 */
[----:B--2---:R-:W-:Y:S05]  /*fee0*/  CALL.REL.NOINC `($__internal_27_$__cuda_sm70_shflsync_idx_p) ;  /* 0x0000110000007944 */ /* 0x004fea0003c00000 */
[----:B------:R-:W-:Y:S01]  /*fef0*/  MOV R4, R0 ;  /* 0x0000000000047202 */ /* 0x000fe20000000f00 */
[----:B------:R-:W-:Y:S05]  /*ff00*/  BRA `(.L_x_1323) ;  /* 0xffff2f1000007947 */ /* 0x000fea000383ffff */
.L_x_1249:
[----:B------:R-:W-:Y:S01]  /*ff10*/  IMAD.MOV.U32 R5, RZ, RZ, R15 ;  /* 0x000000ffff057224 */ /* 0x000fe200078e000f */
[----:B------:R-:W-:Y:S01]  /*ff20*/  MOV R3, 0x2 ;  /* 0x0000000200037802 */ /* 0x000fe20000000f00 */
[----:B----4-:R-:W-:Y:S01]  /*ff30*/  IMAD.MOV.U32 R0, RZ, RZ, 0x181f ;  /* 0x0000181fff007424 */ /* 0x010fe200078e00ff */
[----:B------:R-:W-:Y:S02]  /*ff40*/  MOV R2, 0xff60 ;  /* 0x0000ff6000027802 */ /* 0x000fe40000000f00 */
[----:B-123--:R-:W-:Y:S05]  /*ff50*/  CALL.REL.NOINC `($__internal_27_$__cuda_sm70_shflsync_idx_p) ;  /* 0x0000109000007944 */ /* 0x00efea0003c00000 */
[----:B------:R-:W-:Y:S05]  /*ff60*/  BRA `(.L_x_1324) ;  /* 0xffff2ed000007947 */ /* 0x000fea000383ffff */
.L_x_1252:
[----:B------:R-:W-:Y:S01]  /*ff70*/  IMAD.MOV.U32 R5, RZ, RZ, R14 ;  /* 0x000000ffff057224 */ /* 0x000fe200078e000e */
[----:B-1----:R-:W-:Y:S01]  /*ff80*/  MOV R3, 0x3 ;  /* 0x0000000300037802 */ /* 0x002fe20000000f00 */
[----:B------:R-:W-:Y:S01]  /*ff90*/  IMAD.MOV.U32 R0, RZ, RZ, 0x181f ;  /* 0x0000181fff007424 */ /* 0x000fe200078e00ff */
[----:B------:R-:W-:-:S02]  /*ffa0*/  MOV R2, 0xffc0 ;  /* 0x0000ffc000027802 */ /* 0x000fc40000000f00 */
[----:B--234-:R-:W-:Y:S05]  /*ffb0*/  CALL.REL.NOINC `($__internal_27_$__cuda_sm70_shflsync_idx_p) ;  /* 0x0000103000007944 */ /* 0x01cfea0003c00000 */
[----:B------:R-:W-:Y:S01]  /*ffc0*/  IMAD.MOV.U32 R4, RZ, RZ, R0 ;  /* 0x000000ffff047224 */ /* 0x000fe200078e0000 */
[----:B------:R-:W-:Y:S01]  /*ffd0*/  MOV R3, 0x3 ;  /* 0x0000000300037802 */ /* 0x000fe20000000f00 */
[----:B------:R-:W-:Y:S01]  /*ffe0*/  IMAD.MOV.U32 R5, RZ, RZ, R15 ;  /* 0x000000ffff057224 */ /* 0x000fe200078e000f */
[----:B------:R-:W-:-:S02]  /*fff0*/  MOV R0, 0x181f ;  /* 0x0000181f00007802 */ /* 0x000fc40000000f00 */
[----:B------:R-:W-:Y:S02]  /*10000*/  MOV R2, 0x10020 ;  /* 0x0001002000027802 */ /* 0x000fe40000000f00 */
[----:B------:R-:W-:Y:S05]  /*10010*/  CALL.REL.NOINC `($__internal_27_$__cuda_sm70_shflsync_idx_p) ;  /* 0x00000fd000007944 */ /* 0x000fea0003c00000 */
[----:B------:R-:W-:Y:S05]  /*10020*/  BRA `(.L_x_1325) ;  /* 0xffff2fe000007947 */ /* 0x000fea000383ffff */
.L_x_1257:
[----:B------:R-:W-:Y:S01]  /*10030*/  IMAD.MOV.U32 R2, RZ, RZ, R251 ;  /* 0x000000ffff027224 */ /* 0x000fe200078e00fb */
[----:B------:R-:W-:Y:S01]  /*10040*/  MOV R7, 0x1f ;  /* 0x0000001f00077802 */ /* 0x000fe20000000f00 */
[----:B------:R-:W-:Y:S01]  /*10050*/  IMAD.MOV.U32 R5, RZ, RZ, 0x2 ;  /* 0x00000002ff057424 */ /* 0x000fe200078e00ff */
[----:B------:R-:W-:Y:S02]  /*10060*/  MOV R6, 0xffffffff ;  /* 0xffffffff00067802 */ /* 0x000fe40000000f00 */
[----:B------:R-:W-:Y:S02]  /*10070*/  MOV R3, 0x10090 ;  /* 0x0001009000037802 */ /* 0x000fe40000000f00 */
[----:B------:R-:W-:Y:S05]  /*10080*/  CALL.REL.NOINC `($__internal_26_$__cuda_sm70_shflsync_bfly_p) ;  /* 0x00000f1000007944 */ /* 0x000fea0003c00000 */
[----:B------:R-:W-:Y:S01]  /*10090*/  FADD.FTZ R0, R251, R5 ;  /* 0x00000005fb007221 */ /* 0x000fe20000010000 */
[----:B------:R-:W-:Y:S02]  /*100a0*/  MOV R5, 0x1 ;  /* 0x0000000100057802 */ /* 0x000fe40000000f00 */
[----:B------:R-:W-:Y:S02]  /*100b0*/  MOV R3, 0x100e0 ;  /* 0x000100e000037802 */ /* 0x000fe40000000f00 */
[----:B------:R-:W-:-:S02]  /*100c0*/  MOV R2, R0 ;  /* 0x0000000000027202 */ /* 0x000fc40000000f00 */
[----:B------:R-:W-:Y:S05]  /*100d0*/  CALL.REL.NOINC `($__internal_26_$__cuda_sm70_shflsync_bfly_p) ;  /* 0x00000ec000007944 */ /* 0x000fea0003c00000 */
[----:B------:R-:W-:Y:S01]  /*100e0*/  FADD.FTZ R0, R0, R5 ;  /* 0x0000000500007221 */ /* 0x000fe20000010000 */
[----:B------:R-:W-:-:S02]  /*100f0*/  MOV R2, R250 ;  /* 0x000000fa00027202 */ /* 0x000fc40000000f00 */
[----:B------:R-:W-:Y:S02]  /*10100*/  MOV R5, 0x2 ;  /* 0x0000000200057802 */ /* 0x000fe40000000f00 */
[----:B------:R-:W-:Y:S02]  /*10110*/  MOV R3, 0x10130 ;  /* 0x0001013000037802 */ /* 0x000fe40000000f00 */
[----:B------:R-:W-:Y:S05]  /*10120*/  CALL.REL.NOINC `($__internal_26_$__cuda_sm70_shflsync_bfly_p) ;  /* 0x00000e7000007944 */ /* 0x000fea0003c00000 */
[----:B------:R-:W-:Y:S01]  /*10130*/  FADD.FTZ R4, R250, R5 ;  /* 0x00000005fa047221 */ /* 0x000fe20000010000 */
[----:B------:R-:W-:Y:S02]  /*10140*/  MOV R5, 0x1 ;  /* 0x0000000100057802 */ /* 0x000fe40000000f00 */
[----:B------:R-:W-:Y:S02]  /*10150*/  MOV R3, 0x10180 ;  /* 0x0001018000037802 */ /* 0x000fe40000000f00 */
[----:B------:R-:W-:Y:S02]  /*10160*/  MOV R2, R4 ;  /* 0x0000000400027202 */ /* 0x000fe40000000f00 */
[----:B------:R-:W-:Y:S05]  /*10170*/  CALL.REL.NOINC `($__internal_26_$__cuda_sm70_shflsync_bfly_p) ;  /* 0x00000e2000007944 */ /* 0x000fea0003c00000 */
[----:B------:R-:W-:Y:S01]  /*10180*/  MOV R3, R5 ;  /* 0x0000000500037202 */ /* 0x000fe20000000f00 */
[----:B------:R-:W-:Y:S05]  /*10190*/  BRA `(.L_x_1326) ;  /* 0xffff9d0000007947 */ /* 0x000fea000383ffff */
.L_x_1264:
[----:B-1-34-:R-:W-:Y:S01]  /*101a0*/  IMAD.MOV.U32 R5, RZ, RZ, R14 ;  /* 0x000000ffff057224 */ /* 0x01afe200078e000e */
[----:B------:R-:W-:Y:S01]  /*101b0*/  MOV R3, RZ ;  /* 0x000000ff00037202 */ /* 0x000fe20000000f00 */
[----:B------:R-:W-:Y:S01]  /*101c0*/  IMAD.MOV.U32 R0, RZ, RZ, 0x181f ;  /* 0x0000181fff007424 */ /* 0x000fe200078e00ff */
[----:B------:R-:W-:-:S02]  /*101d0*/  MOV R2, 0x101f0 ;  /* 0x000101f000027802 */ /* 0x000fc40000000f00 */
[----:B------:R-:W-:Y:S05]  /*101e0*/  CALL.REL.NOINC `($__internal_27_$__cuda_sm70_shflsync_idx_p) ;  /* 0x00000e0000007944 */ /* 0x000fea0003c00000 */
[----:B------:R-:W-:Y:S01]  /*101f0*/  MOV R6, R0 ;  /* 0x0000000000067202 */ /* 0x000fe20000000f00 */
[----:B------:R-:W-:Y:S05]  /*10200*/  BRA `(.L_x_1327) ;  /* 0xffffb96000007947 */ /* 0x000fea000383ffff */
.L_x_1265:
[----:B------:R-:W-:Y:S01]  /*10210*/  IMAD.MOV.U32 R5, RZ, RZ, R15 ;  /* 0x000000ffff057224 */ /* 0x000fe200078e000f */
[----:B------:R-:W-:Y:S01]  /*10220*/  MOV R3, RZ ;  /* 0x000000ff00037202 */ /* 0x000fe20000000f00 */
[----:B------:R-:W-:Y:S01]  /*10230*/  IMAD.MOV.U32 R0, RZ, RZ, 0x181f ;  /* 0x0000181fff007424 */ /* 0x000fe200078e00ff */
[----:B------:R-:W-:-:S02]  /*10240*/  MOV R2, 0x10260 ;  /* 0x0001026000027802 */ /* 0x000fc40000000f00 */
[----:B-12---:R-:W-:Y:S05]  /*10250*/  CALL.REL.NOINC `($__internal_27_$__cuda_sm70_shflsync_idx_p) ;  /* 0x00000d9000007944 */ /* 0x006fea0003c00000 */
[----:B------:R-:W-:Y:S05]  /*10260*/  BRA `(.L_x_1328) ;  /* 0xffffb92000007947 */ /* 0x000fea000383ffff */
.L_x_1268:
[----:B------:R-:W-:Y:S01]  /*10270*/  IMAD.MOV.U32 R5, RZ, RZ, R14 ;  /* 0x000000ffff057224 */ /* 0x000fe200078e000e */
[----:B--2---:R-:W-:Y:S01]  /*10280*/  MOV R3, 0x1 ;  /* 0x0000000100037802 */ /* 0x004fe20000000f00 */
[----:B----4-:R-:W-:Y:S01]  /*10290*/  IMAD.MOV.U32 R0, RZ, RZ, 0x181f ;  /* 0x0000181fff007424 */ /* 0x010fe200078e00ff */
[----:B------:R-:W-:-:S02]  /*102a0*/  MOV R2, 0x102c0 ;  /* 0x000102c000027802 */ /* 0x000fc40000000f00 */
[----:B-1-3--:R-:W-:Y:S05]  /*102b0*/  CALL.REL.NOINC `($__internal_27_$__cuda_sm70_shflsync_idx_p) ;  /* 0x00000d3000007944 */ /* 0x00afea0003c00000 */
[----:B------:R-:W-:Y:S01]  /*102c0*/  IMAD.MOV.U32 R6, RZ, RZ, R0 ;  /* 0x000000ffff067224 */ /* 0x000fe200078e0000 */
[----:B------:R-:W-:Y:S01]  /*102d0*/  MOV R3, 0x1 ;  /* 0x0000000100037802 */ /* 0x000fe20000000f00 */
[----:B------:R-:W-:Y:S01]  /*102e0*/  IMAD.MOV.U32 R5, RZ, RZ, R15 ;  /* 0x000000ffff057224 */ /* 0x000fe200078e000f */
[----:B------:R-:W-:-:S02]  /*102f0*/  MOV R0, 0x181f ;  /* 0x0000181f00007802 */ /* 0x000fc40000000f00 */
[----:B------:R-:W-:Y:S02]  /*10300*/  MOV R2, 0x10320 ;  /* 0x0001032000027802 */ /* 0x000fe40000000f00 */
[----:B------:R-:W-:Y:S05]  /*10310*/  CALL.REL.NOINC `($__internal_27_$__cuda_sm70_shflsync_idx_p) ;  /* 0x00000cd000007944 */ /* 0x000fea0003c00000 */
[----:B------:R-:W-:Y:S05]  /*10320*/  BRA `(.L_x_1329) ;  /* 0xffffba3000007947 */ /* 0x000fea000383ffff */
.L_x_1271:
[----:B------:R-:W-:Y:S01]  /*10330*/  IMAD.MOV.U32 R5, RZ, RZ, R14 ;  /* 0x000000ffff057224 */ /* 0x000fe200078e000e */
[----:B-1----:R-:W-:Y:S01]  /*10340*/  MOV R3, 0x2 ;  /* 0x0000000200037802 */ /* 0x002fe20000000f00 */
[----:B----4-:R-:W-:Y:S01]  /*10350*/  IMAD.MOV.U32 R0, RZ, RZ, 0x181f ;  /* 0x0000181fff007424 */ /* 0x010fe200078e00ff */
[----:B------:R-:W-:Y:S02]  /*10360*/  MOV R2, 0x10380 ;  /* 0x0001038000027802 */ /* 0x000fe40000000f00 */
[----:B--23--:R-:W-:Y:S05]  /*10370*/  CALL.REL.NOINC `($__internal_27_$__cuda_sm70_shflsync_idx_p) ;  /* 0x00000c7000007944 */ /* 0x00cfea0003c00000 */
[----:B------:R-:W-:Y:S01]  /*10380*/  MOV R6, R0 ;  /* 0x0000000000067202 */ /* 0x000fe20000000f00 */
[----:B------:R-:W-:Y:S05]  /*10390*/  BRA `(.L_x_1330) ;  /* 0xffffbb9000007947 */ /* 0x000fea000383ffff */
.L_x_1272:
[----:B------:R-:W-:Y:S01]  /*103a0*/  IMAD.MOV.U32 R5, RZ, RZ, R15 ;  /* 0x000000ffff057224 */ /* 0x000fe200078e000f */
[----:B------:R-:W-:Y:S01]  /*103b0*/  MOV R3, 0x2 ;  /* 0x0000000200037802 */ /* 0x000fe20000000f00 */
[----:B----4-:R-:W-:Y:S01]  /*103c0*/  IMAD.MOV.U32 R0, RZ, RZ, 0x181f ;  /* 0x0000181fff007424 */ /* 0x010fe200078e00ff */
[----:B------:R-:W-:Y:S02]  /*103d0*/  MOV R2, 0x103f0 ;  /* 0x000103f000027802 */ /* 0x000fe40000000f00 */
[----:B-123--:R-:W-:Y:S05]  /*103e0*/  CALL.REL.NOINC `($__internal_27_$__cuda_sm70_shflsync_idx_p) ;  /* 0x00000c0000007944 */ /* 0x00efea0003c00000 */
[----:B------:R-:W-:Y:S05]  /*103f0*/  BRA `(.L_x_1331) ;  /* 0xffffbb5000007947 */ /* 0x000fea000383ffff */
.L_x_1275:
        /* <DEDUP_REMOVED lines=12> */
.L_x_1277:
[----:B------:R-:W-:Y:S01]  /*104c0*/  IMAD.MOV.U32 R5, RZ, RZ, R20 ;  /* 0x000000ffff057224 */ /* 0x000fe200078e0014 */
[----:B------:R-:W-:Y:S01]  /*104d0*/  MOV R3, RZ ;  /* 0x000000ff00037202 */ /* 0x000fe20000000f00 */
[----:B------:R-:W-:Y:S01]  /*104e0*/  IMAD.MOV.U32 R0, RZ, RZ, 0x1c1f ;  /* 0x00001c1fff007424 */ /* 0x000fe200078e00ff */
[----:B------:R-:W-:Y:S02]  /*104f0*/  MOV R2, 0x10510 ;  /* 0x0001051000027802 */ /* 0x000fe40000000f00 */
[----:B------:R-:W-:Y:S05]  /*10500*/  CALL.REL.NOINC `($__internal_27_$__cuda_sm70_shflsync_idx_p) ;  /* 0x00000ae000007944 */ /* 0x000fea0003c00000 */
[----:B------:R-:W-:Y:S01]  /*10510*/  MOV R4, R0 ;  /* 0x0000000000047202 */ /* 0x000fe20000000f00 */
[----:B------:R-:W-:Y:S05]  /*10520*/  BRA `(.L_x_1333) ;  /* 0xffffbfd000007947 */ /* 0x000fea000383ffff */
.L_x_1278:
[----:B------:R-:W-:Y:S01]  /*10530*/  IMAD.MOV.U32 R5, RZ, RZ, R21 ;  /* 0x000000ffff057224 */ /* 0x000fe200078e0015 */
[----:B------:R-:W-:Y:S01]  /*10540*/  MOV R3, RZ ;  /* 0x000000ff00037202 */ /* 0x000fe20000000f00 */
[----:B------:R-:W-:Y:S01]  /*10550*/  IMAD.MOV.U32 R0, RZ, RZ, 0x1c1f ;  /* 0x00001c1fff007424 */ /* 0x000fe200078e00ff */
[----:B------:R-:W-:Y:S02]  /*10560*/  MOV R2, 0x10580 ;  /* 0x0001058000027802 */ /* 0x000fe40000000f00 */
[----:B-12---:R-:W-:Y:S05]  /*10570*/  CALL.REL.NOINC `($__internal_27_$__cuda_sm70_shflsync_idx_p) ;  /* 0x00000a7000007944 */ /* 0x006fea0003c00000 */
[----:B------:R-:W-:Y:S05]  /*10580*/  BRA `(.L_x_1334) ;  /* 0xffffbf9000007947 */ /* 0x000fea000383ffff */
.L_x_1281:
[----:B------:R-:W-:Y:S01]  /*10590*/  IMAD.MOV.U32 R5, RZ, RZ, R20 ;  /* 0x000000ffff057224 */ /* 0x000fe200078e0014 */
[----:B-1----:R-:W-:Y:S01]  /*105a0*/  MOV R3, 0x1 ;  /* 0x0000000100037802 */ /* 0x002fe20000000f00 */
[----:B----4-:R-:W-:Y:S01]  /*105b0*/  IMAD.MOV.U32 R0, RZ, RZ, 0x1c1f ;  /* 0x00001c1fff007424 */ /* 0x010fe200078e00ff */
[----:B------:R-:W-:-:S02]  /*105c0*/  MOV R2, 0x105e0 ;  /* 0x000105e000027802 */ /* 0x000fc40000000f00 */
[----:B--23--:R-:W-:Y:S05]  /*105d0*/  CALL.REL.NOINC `($__internal_27_$__cuda_sm70_shflsync_idx_p) ;  /* 0x00000a1000007944 */ /* 0x00cfea0003c00000 */
[----:B------:R-:W-:Y:S01]  /*105e0*/  IMAD.MOV.U32 R4, RZ, RZ, R0 ;  /* 0x000000ffff047224 */ /* 0x000fe200078e0000 */
[----:B------:R-:W-:Y:S01]  /*105f0*/  MOV R3, 0x1 ;  /* 0x0000000100037802 */ /* 0x000fe20000000f00 */
[----:B------:R-:W-:Y:S01]  /*10600*/  IMAD.MOV.U32 R5, RZ, RZ, R21 ;  /* 0x000000ffff057224 */ /* 0x000fe200078e0015 */
[----:B------:R-:W-:-:S02]  /*10610*/  MOV R0, 0x1c1f ;  /* 0x00001c1f00007802 */ /* 0x000fc40000000f00 */
[----:B------:R-:W-:Y:S02]  /*10620*/  MOV R2, 0x10640 ;  /* 0x0001064000027802 */ /* 0x000fe40000000f00 */
[----:B------:R-:W-:Y:S05]  /*10630*/  CALL.REL.NOINC `($__internal_27_$__cuda_sm70_shflsync_idx_p) ;  /* 0x000009b000007944 */ /* 0x000fea0003c00000 */
[----:B------:R-:W-:Y:S05]  /*10640*/  BRA `(.L_x_1335) ;  /* 0xffffcb3000007947 */ /* 0x000fea000383ffff */
.L_x_1285:
[----:B------:R-:W-:Y:S01]  /*10650*/  IMAD.MOV.U32 R5, RZ, RZ, R12 ;  /* 0x000000ffff057224 */ /* 0x000fe200078e000c */
[----:B------:R-:W-:Y:S01]  /*10660*/  MOV R3, RZ ;  /* 0x000000ff00037202 */ /* 0x000fe20000000f00 */
[----:B------:R-:W-:Y:S01]  /*10670*/  IMAD.MOV.U32 R0, RZ, RZ, 0x181f ;  /* 0x0000181fff007424 */ /* 0x000fe200078e00ff */
[----:B------:R-:W-:Y:S02]  /*10680*/  MOV R2, 0x106a0 ;  /* 0x000106a000027802 */ /* 0x000fe40000000f00 */
[----:B------:R-:W-:Y:S05]  /*10690*/  CALL.REL.NOINC `($__internal_27_$__cuda_sm70_shflsync_idx_p) ;  /* 0x0000095000007944 */ /* 0x000fea0003c00000 */
[----:B------:R-:W-:Y:S01]  /*106a0*/  MOV R4, R0 ;  /* 0x0000000000047202 */ /* 0x000fe20000000f00 */
[----:B------:R-:W-:Y:S05]  /*106b0*/  BRA `(.L_x_1336) ;  /* 0xffffdec000007947 */ /* 0x000fea000383ffff */
.L_x_1286:
[----:B------:R-:W-:Y:S01]  /*106c0*/  IMAD.MOV.U32 R5, RZ, RZ, R15 ;  /* 0x000000ffff057224 */ /* 0x000fe200078e000f */
[----:B------:R-:W-:Y:S01]  /*106d0*/  MOV R3, RZ ;  /* 0x000000ff00037202 */ /* 0x000fe20000000f00 */
[----:B------:R-:W-:Y:S01]  /*106e0*/  IMAD.MOV.U32 R0, RZ, RZ, 0x181f ;  /* 0x0000181fff007424 */ /* 0x000fe200078e00ff */
[----:B------:R-:W-:Y:S02]  /*106f0*/  MOV R2, 0x10710 ;  /* 0x0001071000027802 */ /* 0x000fe40000000f00 */
[----:B-12---:R-:W-:Y:S05]  /*10700*/  CALL.REL.NOINC `($__internal_27_$__cuda_sm70_shflsync_idx_p) ;  /* 0x000008e000007944 */ /* 0x006fea0003c00000 */
[----:B------:R-:W-:Y:S05]  /*10710*/  BRA `(.L_x_1337) ;  /* 0xffffde8000007947 */ /* 0x000fea000383ffff */
.L_x_1289:
        /* <DEDUP_REMOVED lines=12> */
.L_x_1292:
[----:B------:R-:W-:Y:S01]  /*107e0*/  IMAD.MOV.U32 R5, RZ, RZ, R12 ;  /* 0x000000ffff057224 */ /* 0x000fe200078e000c */
[----:B-1----:R-:W-:Y:S01]  /*107f0*/  MOV R3, 0x2 ;  /* 0x0000000200037802 */ /* 0x002fe20000000f00 */
[----:B----4-:R-:W-:Y:S01]  /*10800*/  IMAD.MOV.U32 R0, RZ, RZ, 0x181f ;  /* 0x0000181fff007424 */ /* 0x010fe200078e00ff */
[----:B------:R-:W-:Y:S02]  /*10810*/  MOV R2, 0x10830 ;  /* 0x0001083000027802 */ /* 0x000fe40000000f00 */
[----:B--23--:R-:W-:Y:S05]  /*10820*/  CALL.REL.NOINC `($__internal_27_$__cuda_sm70_shflsync_idx_p) ;  /* 0x000007c000007944 */ /* 0x00cfea0003c00000 */
[----:B------:R-:W-:Y:S01]  /*10830*/  MOV R4, R0 ;  /* 0x0000000000047202 */ /* 0x000fe20000000f00 */
[----:B------:R-:W-:Y:S05]  /*10840*/  BRA `(.L_x_1339) ;  /* 0xffffe10000007947 */ /* 0x000fea000383ffff */
.L_x_1293:
[----:B------:R-:W-:Y:S01]  /*10850*/  IMAD.MOV.U32 R5, RZ, RZ, R15 ;  /* 0x000000ffff057224 */ /* 0x000fe200078e000f */
[----:B------:R-:W-:Y:S01]  /*10860*/  MOV R3, 0x2 ;  /* 0x0000000200037802 */ /* 0x000fe20000000f00 */
[----:B----4-:R-:W-:Y:S01]  /*10870*/  IMAD.MOV.U32 R0, RZ, RZ, 0x181f ;  /* 0x0000181fff007424 */ /* 0x010fe200078e00ff */
[----:B------:R-:W-:Y:S02]  /*10880*/  MOV R2, 0x108a0 ;  /* 0x000108a000027802 */ /* 0x000fe40000000f00 */
[----:B-123--:R-:W-:Y:S05]  /*10890*/  CALL.REL.NOINC `($__internal_27_$__cuda_sm70_shflsync_idx_p) ;  /* 0x0000075000007944 */ /* 0x00efea0003c00000 */
[----:B------:R-:W-:Y:S05]  /*108a0*/  BRA `(.L_x_1340) ;  /* 0xffffe0c000007947 */ /* 0x000fea000383ffff */
.L_x_1296:
        /* <DEDUP_REMOVED lines=12> */
.L_x_1298:
[----:B------:R-:W-:Y:S01]  /*10970*/  IMAD.MOV.U32 R5, RZ, RZ, R98 ;  /* 0x000000ffff057224 */ /* 0x000fe200078e0062 */
[----:B------:R-:W-:Y:S01]  /*10980*/  MOV R3, RZ ;  /* 0x000000ff00037202 */ /* 0x000fe20000000f00 */
[----:B------:R-:W-:Y:S01]  /*10990*/  IMAD.MOV.U32 R0, RZ, RZ, 0x1f ;  /* 0x0000001fff007424 */ /* 0x000fe200078e00ff */
[----:B------:R-:W-:Y:S02]  /*109a0*/  MOV R2, 0x109c0 ;  /* 0x000109c000027802 */ /* 0x000fe40000000f00 */
[----:B------:R-:W-:Y:S05]  /*109b0*/  CALL.REL.NOINC `($__internal_27_$__cuda_sm70_shflsync_idx_p) ;  /* 0x0000063000007944 */ /* 0x000fea0003c00000 */
[----:B------:R-:W-:Y:S01]  /*109c0*/  MOV R9, R0 ;  /* 0x0000000000097202 */ /* 0x000fe20000000f00 */
[----:B------:R-:W-:Y:S05]  /*109d0*/  BRA `(.L_x_1342) ;  /* 0xffffe40000007947 */ /* 0x000fea000383ffff */
.L_x_1299:
[----:B------:R-:W-:Y:S01]  /*109e0*/  IMAD.MOV.U32 R5, RZ, RZ, R98 ;  /* 0x000000ffff057224 */ /* 0x000fe200078e0062 */
[----:B------:R-:W-:Y:S01]  /*109f0*/  MOV R3, 0x1 ;  /* 0x0000000100037802 */ /* 0x000fe20000000f00 */
[----:B------:R-:W-:Y:S01]  /*10a00*/  IMAD.MOV.U32 R0, RZ, RZ, 0x1f ;  /* 0x0000001fff007424 */ /* 0x000fe200078e00ff */
[----:B------:R-:W-:Y:S02]  /*10a10*/  MOV R2, 0x10a30 ;  /* 0x00010a3000027802 */ /* 0x000fe40000000f00 */
[----:B-12---:R-:W-:Y:S05]  /*10a20*/  CALL.REL.NOINC `($__internal_27_$__cuda_sm70_shflsync_idx_p) ;  /* 0x000005c000007944 */ /* 0x006fea0003c00000 */
[----:B------:R-:W-:Y:S01]  /*10a30*/  MOV R8, R0 ;  /* 0x0000000000087202 */ /* 0x000fe20000000f00 */
[----:B------:R-:W-:Y:S05]  /*10a40*/  BRA `(.L_x_1343) ;  /* 0xffffe3b000007947 */ /* 0x000fea000383ffff */
.L_x_1300:
[----:B------:R-:W-:Y:S02]  /*10a50*/  MOV R2, 0x1 ;  /* 0x0000000100027802 */ /* 0x000fe40000000f00 */
[----:B------:R-:W-:-:S02]  /*10a60*/  MOV R3, 0x10a80 ;  /* 0x00010a8000037802 */ /* 0x000fc40000000f00 */
[----:B-1234-:R-:W-:Y:S05]  /*10a70*/  CALL.REL.NOINC `($__internal_28_$__cuda_sm70_shflsync_up_p) ;  /* 0x000005c000007944 */ /* 0x01efea0003c00000 */
[----:B------:R-:W-:Y:S05]  /*10a80*/  BRA `(.L_x_1344) ;  /* 0xffffe4a000007947 */ /* 0x000fea000383ffff */
.L_x_1301:
[----:B------:R-:W-:Y:S02]  /*10a90*/  MOV R2, 0x2 ;  /* 0x0000000200027802 */ /* 0x000fe40000000f00 */
[----:B------:R-:W-:-:S02]  /*10aa0*/  MOV R3, 0x10ac0 ;  /* 0x00010ac000037802 */ /* 0x000fc40000000f00 */
[----:B--2-4-:R-:W-:Y:S05]  /*10ab0*/  CALL.REL.NOINC `($__internal_28_$__cuda_sm70_shflsync_up_p) ;  /* 0x0000058000007944 */ /* 0x014fea0003c00000 */
        /* <DEDUP_REMOVED lines=23> */
.L_x_1305:
[----:B------:R-:W-:Y:S02]  /*10c30*/  MOV R2, 0x1 ;  /* 0x0000000100027802 */ /* 0x000fe40000000f00 */
[----:B------:R-:W-:Y:S02]  /*10c40*/  MOV R3, 0x10c60 ;  /* 0x00010c6000037802 */ /* 0x000fe40000000f00 */
[----:B------:R-:W-:Y:S05]  /*10c50*/  CALL.REL.NOINC `($__internal_28_$__cuda_sm70_shflsync_up_p) ;  /* 0x000003e000007944 */ /* 0x000fea0003c00000 */
[----:B------:R-:W-:Y:S01]  /*10c60*/  MOV R2, R4 ;  /* 0x0000000400027202 */ /* 0x000fe20000000f00 */
[----:B------:R-:W-:Y:S05]  /*10c70*/  BRA `(.L_x_1346) ;  /* 0xffffe51000007947 */ /* 0x000fea000383ffff */
.L_x_1306:
        /* <DEDUP_REMOVED lines=26> */
.L_x_1308:
[----:B------:R-:W-:Y:S02]  /*10e20*/  SEL R0, RZ, 0x1, P0 ;  /* 0x00000001ff007807 */ /* 0x000fe40000000000 */
[----:B------:R-:W-:Y:S02]  /*10e30*/  MOV R2, 0x10e50 ;  /* 0x00010e5000027802 */ /* 0x000fe40000000f00 */
[----:B-1----:R-:W-:Y:S05]  /*10e40*/  CALL.REL.NOINC `($__internal_29_$__cuda_sm70_votesync_ballot) ;  /* 0x0000026000007944 */ /* 0x002fea0003c00000 */
[----:B------:R-:W-:Y:S01]  /*10e50*/  MOV R11, R0 ;  /* 0x00000000000b7202 */ /* 0x000fe20000000f00 */
[----:B------:R-:W-:Y:S05]  /*10e60*/  BRA `(.L_x_1348) ;  /* 0xffffe4b000007947 */ /* 0x000fea000383ffff */
.L_x_1309:
[----:B------:R-:W-:Y:S01]  /*10e70*/  IMAD.MOV.U32 R5, RZ, RZ, R6 ;  /* 0x000000ffff057224 */ /* 0x000fe200078e0006 */
[----:B---3--:R-:W-:Y:S01]  /*10e80*/  MOV R3, R10 ;  /* 0x0000000a00037202 */ /* 0x008fe20000000f00 */
[----:B------:R-:W-:Y:S01]  /*10e90*/  IMAD.MOV.U32 R0, RZ, RZ, 0x1f ;  /* 0x0000001fff007424 */ /* 0x000fe200078e00ff */
[----:B------:R-:W-:Y:S02]  /*10ea0*/  MOV R2, 0x10ec0 ;  /* 0x00010ec000027802 */ /* 0x000fe40000000f00 */
[----:B-12---:R-:W-:Y:S05]  /*10eb0*/  CALL.REL.NOINC `($__internal_27_$__cuda_sm70_shflsync_idx_p) ;  /* 0x0000013000007944 */ /* 0x006fea0003c00000 */
[----:B------:R-:W-:Y:S01]  /*10ec0*/  IMAD.MOV.U32 R8, RZ, RZ, R0 ;  /* 0x000000ffff087224 */ /* 0x000fe200078e0000 */
[----:B------:R-:W-:Y:S01]  /*10ed0*/  MOV R3, R10 ;  /* 0x0000000a00037202 */ /* 0x000fe20000000f00 */
[----:B------:R-:W-:Y:S01]  /*10ee0*/  IMAD.MOV.U32 R5, RZ, RZ, R7 ;  /* 0x000000ffff057224 */ /* 0x000fe200078e0007 */
[----:B------:R-:W-:Y:S02]  /*10ef0*/  MOV R0, 0x1f ;  /* 0x0000001f00007802 */ /* 0x000fe40000000f00 */
[----:B------:R-:W-:-:S02]  /*10f00*/  MOV R2, 0x10f20 ;  /* 0x00010f2000027802 */ /* 0x000fc40000000f00 */
[----:B------:R-:W-:Y:S05]  /*10f10*/  CALL.REL.NOINC `($__internal_27_$__cuda_sm70_shflsync_idx_p) ;  /* 0x000000d000007944 */ /* 0x000fea0003c00000 */
[----:B------:R-:W-:Y:S01]  /*10f20*/  MOV R7, R0 ;  /* 0x0000000000077202 */ /* 0x000fe20000000f00 */
[----:B------:R-:W-:Y:S05]  /*10f30*/  BRA `(.L_x_1349) ;  /* 0xffffe42000007947 */ /* 0x000fea000383ffff */
.L_x_1312:
[----:B------:R-:W-:Y:S01]  /*10f40*/  IMAD.MOV.U32 R5, RZ, RZ, R4 ;  /* 0x000000ffff057224 */ /* 0x000fe200078e0004 */
[----:B------:R-:W-:-:S02]  /*10f50*/  MOV R0, 0x1f ;  /* 0x0000001f00007802 */ /* 0x000fc40000000f00 */
[----:B------:R-:W-:Y:S02]  /*10f60*/  MOV R2, 0x10f80 ;  /* 0x00010f8000027802 */ /* 0x000fe40000000f00 */
[----:B-1234-:R-:W-:Y:S05]  /*10f70*/  CALL.REL.NOINC `($__internal_27_$__cuda_sm70_shflsync_idx_p) ;  /* 0x0000007000007944 */ /* 0x01efea0003c00000 */
[----:B------:R-:W-:Y:S01]  /*10f80*/  MOV R13, R0 ;  /* 0x00000000000d7202 */ /* 0x000fe20000000f00 */
[----:B------:R-:W-:Y:S05]  /*10f90*/  BRA `(.L_x_1311) ;  /* 0xffffe42000007947 */ /* 0x000fea000383ffff */
        .weak           $__internal_26_$__cuda_sm70_shflsync_bfly_p
        .type           $__internal_26_$__cuda_sm70_shflsync_bfly_p,@function
        .size           $__internal_26_$__cuda_sm70_shflsync_bfly_p,($__internal_27_$__cuda_sm70_shflsync_idx_p - $__internal_26_$__cuda_sm70_shflsync_bfly_p)
$__internal_26_$__cuda_sm70_shflsync_bfly_p:
[----:B------:R-:W-:Y:S04]  /*10fa0*/  WARPSYNC R6 ;  /* 0x0000000600007348 */ /* 0x000fe80003800000 */
[----:B------:R1:W2:Y:S02]  /*10fb0*/  SHFL.BFLY PT, R5, R2, R5, R7 ;  /* 0x0c00000502057389 */ /* 0x0002a400000e0007 */
[----:B-1----:R-:W-:Y:S02]  /*10fc0*/  MOV R2, R3 ;  /* 0x0000000300027202 */ /* 0x002fe40000000f00 */
[----:B------:R-:W-:-:S04]  /*10fd0*/  MOV R3, 0x0 ;  /* 0x0000000000037802 */ /* 0x000fc80000000f00 */
[----:B--2---:R-:W-:Y:S05]  /*10fe0*/  RET.REL.NODEC R2 `(_ZN7cutlass13device_kernelIN5flash19enable_sm80_to_sm89INS1_16FlashAttnFwdSm80INS1_25CollectiveMainloopFwdSm80ILi8ELi1ELb0EN4cute5tupleIJNS5_1CILi128EEENS7_ILi64EEENS7_ILi256EEEEEELi256ENS_10bfloat16_tEfNS_4arch4Sm80ELb0ELb0ELb1ELb1ELb0ELb0ELb1ELb1EEENS1_21CollectiveEpilogueFwdINS6_IJS8_SA_S9_EEENS6_IJNS7_ILi1EEESI_SI_EEESC_SE_Li256ELb1ELb1ELb1ELb0EEENS1_36VarlenDynamicPersistentTileSchedulerILi128ELi64ELi256ELi256ELb1ELb1ELb0ELb0ELb1ELb1EEEEEEEEEvNT_6ParamsE) ;  /* 0xfffef01002007950 */ /* 0x004fea0003c3ffff */
        .weak           $__internal_27_$__cuda_sm70_shflsync_idx_p
        .type           $__internal_27_$__cuda_sm70_shflsync_idx_p,@function
        .size           $__internal_27_$__cuda_sm70_shflsync_idx_p,($__internal_28_$__cuda_sm70_shflsync_up_p - $__internal_27_$__cuda_sm70_shflsync_idx_p)
$__internal_27_$__cuda_sm70_shflsync_idx_p:
[----:B------:R-:W-:-:S04]  /*10ff0*/  MOV R102, 0xffffffff ;  /* 0xffffffff00667802 */ /* 0x000fc80000000f00 */
[----:B------:R-:W-:Y:S04]  /*11000*/  WARPSYNC R102 ;  /* 0x0000006600007348 */ /* 0x000fe80003800000 */
[----:B------:R1:W2:Y:S02]  /*11010*/  SHFL.IDX PT, R0, R5, R3, R0 ;  /* 0x0000000305007389 */ /* 0x0002a400000e0000 */
[----:B-1----:R-:W-:-:S04]  /*11020*/  MOV R3, 0x0 ;  /* 0x0000000000037802 */ /* 0x002fc80000000f00 */
[----:B--2---:R-:W-:Y:S05]  /*11030*/  RET.REL.NODEC R2 `(_ZN7cutlass13device_kernelIN5flash19enable_sm80_to_sm89INS1_16FlashAttnFwdSm80INS1_25CollectiveMainloopFwdSm80ILi8ELi1ELb0EN4cute5tupleIJNS5_1CILi128EEENS7_ILi64EEENS7_ILi256EEEEEELi256ENS_10bfloat16_tEfNS_4arch4Sm80ELb0ELb0ELb1ELb1ELb0ELb0ELb1ELb1EEENS1_21CollectiveEpilogueFwdINS6_IJS8_SA_S9_EEENS6_IJNS7_ILi1EEESI_SI_EEESC_SE_Li256ELb1ELb1ELb1ELb0EEENS1_36VarlenDynamicPersistentTileSchedulerILi128ELi64ELi256ELi256ELb1ELb1ELb0ELb0ELb1ELb1EEEEEEEEEvNT_6ParamsE) ;  /* 0xfffeefc002007950 */ /* 0x004fea0003c3ffff */
        .weak           $__internal_28_$__cuda_sm70_shflsync_up_p
        .type           $__internal_28_$__cuda_sm70_shflsync_up_p,@function
        .size           $__internal_28_$__cuda_sm70_shflsync_up_p,($__internal_29_$__cuda_sm70_votesync_ballot - $__internal_28_$__cuda_sm70_shflsync_up_p)
$__internal_28_$__cuda_sm70_shflsync_up_p:
[----:B------:R-:W-:Y:S02]  /*11040*/  IMAD.MOV.U32 R4, RZ, RZ, RZ ;  /* 0x000000ffff047224 */ /* 0x000fe400078e00ff */
[----:B------:R-:W-:-:S04]  /*11050*/  IMAD.MOV.U32 R10, RZ, RZ, -0x1 ;  /* 0xffffffffff0a7424 */ /* 0x000fc800078e00ff */
[----:B------:R-:W-:Y:S04]  /*11060*/  WARPSYNC R10 ;  /* 0x0000000a00007348 */ /* 0x000fe80003800000 */
[----:B------:R1:W2:Y:S02]  /*11070*/  SHFL.UP PT, R4, R0, R2, R4 ;  /* 0x0400000200047389 */ /* 0x0002a400000e0004 */
[----:B-1----:R-:W-:Y:S02]  /*11080*/  MOV R2, R3 ;  /* 0x0000000300027202 */ /* 0x002fe40000000f00 */
[----:B------:R-:W-:-:S04]  /*11090*/  MOV R3, 0x0 ;  /* 0x0000000000037802 */ /* 0x000fc80000000f00 */
[----:B--2---:R-:W-:Y:S05]  /*110a0*/  RET.REL.NODEC R2 `(_ZN7cutlass13device_kernelIN5flash19enable_sm80_to_sm89INS1_16FlashAttnFwdSm80INS1_25CollectiveMainloopFwdSm80ILi8ELi1ELb0EN4cute5tupleIJNS5_1CILi128EEENS7_ILi64EEENS7_ILi256EEEEEELi256ENS_10bfloat16_tEfNS_4arch4Sm80ELb0ELb0ELb1ELb1ELb0ELb0ELb1ELb1EEENS1_21CollectiveEpilogueFwdINS6_IJS8_SA_S9_EEENS6_IJNS7_ILi1EEESI_SI_EEESC_SE_Li256ELb1ELb1ELb1ELb0EEENS1_36VarlenDynamicPersistentTileSchedulerILi128ELi64ELi256ELi256ELb1ELb1ELb0ELb0ELb1ELb1EEEEEEEEEvNT_6ParamsE) ;  /* 0xfffeef5002007950 */ /* 0x004fea0003c3ffff */
        .weak           $__internal_29_$__cuda_sm70_votesync_ballot
        .type           $__internal_29_$__cuda_sm70_votesync_ballot,@function
        .size           $__internal_29_$__cuda_sm70_votesync_ballot,(.L_x_2620 - $__internal_29_$__cuda_sm70_votesync_ballot)
$__internal_29_$__cuda_sm70_votesync_ballot:
[----:B------:R-:W-:Y:S01]  /*110b0*/  ISETP.NE.U32.AND P0, PT, R0, 0x1, PT ;  /* 0x000000010000780c */ /* 0x000fe20003f05070 */
[----:B------:R-:W-:-:S04]  /*110c0*/  IMAD.MOV.U32 R3, RZ, RZ, -0x1 ;  /* 0xffffffffff037424 */ /* 0x000fc800078e00ff */
[----:B------:R-:W-:Y:S08]  /*110d0*/  WARPSYNC R3 ;  /* 0x0000000300007348 */ /* 0x000ff00003800000 */
[----:B------:R-:W-:-:S04]  /*110e0*/  VOTE.ANY R0, PT, !P0 ;  /* 0x0000000000007806 */ /* 0x000fc800040e0100 */
[----:B------:R-:W-:Y:S01]  /*110f0*/  LOP3.LUT R0, R0, R3, RZ, 0xc0, !PT ;  /* 0x0000000300007212 */ /* 0x000fe200078ec0ff */
[----:B------:R-:W-:-:S04]  /*11100*/  IMAD.MOV.U32 R3, RZ, RZ, 0x0 ;  /* 0x00000000ff037424 */ /* 0x000fc800078e00ff */
[----:B------:R-:W-:Y:S05]  /*11110*/  RET.REL.NODEC R2 `(_ZN7cutlass13device_kernelIN5flash19enable_sm80_to_sm89INS1_16FlashAttnFwdSm80INS1_25CollectiveMainloopFwdSm80ILi8ELi1ELb0EN4cute5tupleIJNS5_1CILi128EEENS7_ILi64EEENS7_ILi256EEEEEELi256ENS_10bfloat16_tEfNS_4arch4Sm80ELb0ELb0ELb1ELb1ELb0ELb0ELb1ELb1EEENS1_21CollectiveEpilogueFwdINS6_IJS8_SA_S9_EEENS6_IJNS7_ILi1EEESI_SI_EEESC_SE_Li256ELb1ELb1ELb1ELb0EEENS1_36VarlenDynamicPersistentTileSchedulerILi128ELi64ELi256ELi256ELb1ELb1ELb0ELb0ELb1ELb1EEEEEEEEEvNT_6ParamsE) ;  /* 0xfffeeee002007950 */ /* 0x000fea0003c3ffff */
.L_x_1350:
        /* <DEDUP_REMOVED lines=14> */
.L_x_2620:


//--------------------- .text._ZN7cutlass13device_kernelIN5flash19enable_sm80_to_sm89INS1_16FlashAttnFwdSm80INS1_25CollectiveMainloopFwdSm80ILi8ELi1ELb0EN4cute5tupleIJNS5_1CILi128EEENS7_ILi48EEENS7_ILi256EEEEEELi256ENS_10bfloat16_tEfNS_4arch4Sm80ELb0ELb0ELb1ELb1ELb0ELb1ELb1ELb1EEENS1_21CollectiveEpilogueFwdINS6_IJS8_SA_S9_EEENS6_IJNS7_ILi1EEESI_SI_EEESC_SE_Li256ELb1ELb1ELb1ELb0EEENS1_36VarlenDynamicPersistentTileSchedulerILi128ELi48ELi256ELi256ELb1ELb1ELb0ELb0ELb1ELb1EEEEEEEEEvNT_6ParamsE --------------------------
	.section	.text._ZN7cutlass13device_kernelIN5flash19enable_sm80_to_sm89INS1_16FlashAttnFwdSm80INS1_25CollectiveMainloopFwdSm80ILi8ELi1ELb0EN4cute5tupleIJNS5_1CILi128EEENS7_ILi48EEENS7_ILi256EEEEEELi256ENS_10bfloat16_tEfNS_4arch4Sm80ELb0ELb0ELb1ELb1ELb0ELb1ELb1ELb1EEENS1_21CollectiveEpilogueFwdINS6_IJS8_SA_S9_EEENS6_IJNS7_ILi1EEESI_SI_EEESC_SE_Li256ELb1ELb1ELb1ELb0EEENS1_36VarlenDynamicPersistentTileSchedulerILi128ELi48ELi256ELi256ELb1ELb1ELb0ELb0ELb1ELb1EEEEEEEEEvNT_6ParamsE,"ax",@progbits
	.sectioninfo	@"SHI_REGISTERS=255"
	.align	128
.text._ZN7cutlass13device_kernelIN5flash19enable_sm80_to_sm89INS1_16FlashAttnFwdSm80INS1_25CollectiveMainloopFwdSm80ILi8ELi1ELb0EN4cute5tupleIJNS5_1CILi128EEENS7_ILi48EEENS7_ILi256EEEEEELi256ENS_10bfloat16_tEfNS_4arch4Sm80ELb0ELb0ELb1ELb1ELb0ELb1ELb1ELb1EEENS1_21CollectiveEpilogueFwdINS6_IJS8_SA_S9_EEENS6_IJNS7_ILi1EEESI_SI_EEESC_SE_Li256ELb1ELb1ELb1ELb0EEENS1_36VarlenDynamicPersistentTileSchedulerILi128ELi48ELi256ELi256ELb1ELb1ELb0ELb0ELb1ELb1EEEEEEEEEvNT_6ParamsE:
        .type           _ZN7cutlass13device_kernelIN5flash19enable_sm80_to_sm89INS1_16FlashAttnFwdSm80INS1_25CollectiveMainloopFwdSm80ILi8ELi1ELb0EN4cute5tupleIJNS5_1CILi128EEENS7_ILi48EEENS7_ILi256EEEEEELi256ENS_10bfloat16_tEfNS_4arch4Sm80ELb0ELb0ELb1ELb1ELb0ELb1ELb1ELb1EEENS1_21CollectiveEpilogueFwdINS6_IJS8_SA_S9_EEENS6_IJNS7_ILi1EEESI_SI_EEESC_SE_Li256ELb1ELb1ELb1ELb0EEENS1_36VarlenDynamicPersistentTileSchedulerILi128ELi48ELi256ELi256ELb1ELb1ELb0ELb0ELb1ELb1EEEEEEEEEvNT_6ParamsE,@function
        .size           _ZN7cutlass13device_kernelIN5flash19enable_sm80_to_sm89INS1_16FlashAttnFwdSm80INS1_25CollectiveMainloopFwdSm80ILi8ELi1ELb0EN4cute5tupleIJNS5_1CILi128EEENS7_ILi48EEENS7_ILi256EEEEEELi256ENS_10bfloat16_tEfNS_4arch4Sm80ELb0ELb0ELb1ELb1ELb0ELb1ELb1ELb1EEENS1_21CollectiveEpilogueFwdINS6_IJS8_SA_S9_EEENS6_IJNS7_ILi1EEESI_SI_EEESC_SE_Li256ELb1ELb1ELb1ELb0EEENS1_36VarlenDynamicPersistentTileSchedulerILi128ELi48ELi256ELi256ELb1ELb1ELb0ELb0ELb1ELb1EEEEEEEEEvNT_6ParamsE,(.L_x_2625 - _ZN7cutlass13device_kernelIN5flash19enable_sm80_to_sm89INS1_16FlashAttnFwdSm80INS1_25CollectiveMainloopFwdSm80ILi8ELi1ELb0EN4cute5tupleIJNS5_1CILi128EEENS7_ILi48EEENS7_ILi256EEEEEELi256ENS_10bfloat16_tEfNS_4arch4Sm80ELb0ELb0ELb1ELb1ELb0ELb1ELb1ELb1EEENS1_21CollectiveEpilogueFwdINS6_IJS8_SA_S9_EEENS6_IJNS7_ILi1EEESI_SI_EEESC_SE_Li256ELb1ELb1ELb1ELb0EEENS1_36VarlenDynamicPersistentTileSchedulerILi128ELi48ELi256ELi256ELb1ELb1ELb0ELb0ELb1ELb1EEEEEEEEEvNT_6ParamsE)
        .other          _ZN7cutlass13device_kernelIN5flash19enable_sm80_to_sm89INS1_16FlashAttnFwdSm80INS1_25CollectiveMainloopFwdSm80ILi8ELi1ELb0EN4cute5tupleIJNS5_1CILi128EEENS7_ILi48EEENS7_ILi256EEEEEELi256ENS_10bfloat16_tEfNS_4arch4Sm80ELb0ELb0ELb1ELb1ELb0ELb1ELb1ELb1EEENS1_21CollectiveEpilogueFwdINS6_IJS8_SA_S9_EEENS6_IJNS7_ILi1EEESI_SI_EEESC_SE_Li256ELb1ELb1ELb1ELb0EEENS1_36VarlenDynamicPersistentTileSchedulerILi128ELi48ELi256ELi256ELb1ELb1ELb0ELb0ELb1ELb1EEEEEEEEEvNT_6ParamsE,@"STO_CUDA_ENTRY STV_DEFAULT"
_ZN7cutlass13device_kernelIN5flash19enable_sm80_to_sm89INS1_16FlashAttnFwdSm80INS1_25CollectiveMainloopFwdSm80ILi8ELi1ELb0EN4cute5tupleIJNS5_1CILi128EEENS7_ILi48EEENS7_ILi256EEEEEELi256ENS_10bfloat16_tEfNS_4arch4Sm80ELb0ELb0ELb1ELb1ELb0ELb1ELb1ELb1EEENS1_21CollectiveEpilogueFwdINS6_IJS8_SA_S9_EEENS6_IJNS7_ILi1EEESI_SI_EEESC_SE_Li256ELb1ELb1ELb1ELb0EEENS1_36VarlenDynamicPersistentTileSchedulerILi128ELi48ELi256ELi256ELb1ELb1ELb0ELb0ELb1ELb1EEEEEEEEEvNT_6ParamsE:
        /* <DEDUP_REMOVED lines=54> */
.L_x_1356:
        /* <DEDUP_REMOVED lines=17> */
.L_x_1542:
        /* <DEDUP_REMOVED lines=16> */
.L_x_1543:
[----:B--2---:R-:W-:-:S05]  /*0570*/  IMAD R0, R0, c[0x0][0x538], RZ ;  /* 0x00014e0000007a24 */ /* 0x004fca00078e02ff */
[----:B------:R-:W-:-:S04]  /*0580*/  IADD3 R6, R0, R6, RZ ;  /* 0x0000000600067210 */ /* 0x000fc80007ffe0ff */
[----:B------:R-:W-:-:S13]  /*0590*/  ISETP.GT.AND P0, PT, R6, UR4, PT ;  /* 0x0000000406007c0c */ /* 0x000fda000bf04270 */
[----:B-1----:R-:W-:Y:S05]  /*05a0*/  @!P0 BRA `(.L_x_1356) ;  /* 0xfffffdb000008947 */ /* 0x002fea000383ffff */
.L_x_1352:
[----:B------:R-:W-:-:S05]  /*05b0*/  IADD3 R12, -R0, R6, RZ ;  /* 0x00000006000c7210 */ /* 0x000fca0007ffe1ff */
[----:B------:R-:W-:-:S05]  /*05c0*/  IMAD R0, R4, c[0x0][0x538], R12 ;  /* 0x00014e0004007a24 */ /* 0x000fca00078e020c */
[----:B------:R-:W-:Y:S01]  /*05d0*/  ISETP.GT.AND P0, PT, R0, UR4, PT ;  /* 0x0000000400007c0c */ /* 0x000fe2000bf04270 */
[----:B------:R-:W-:-:S12]  /*05e0*/  BRA.DIV ~URZ, `(.L_x_1357) ;  /* 0x0001b2327f007947 */ /* 0x000fd8000b800000 */
[----:B------:R-:W-:-:S04]  /*05f0*/  VOTE.ANY R6, PT, !P0 ;  /* 0x0000000000067806 */ /* 0x000fc800040e0100 */
.L_x_1544:
[----:B------:R1:W2:Y:S01]  /*0600*/  POPC R13, R6 ;  /* 0x00000006000d7309 */ /* 0x0002a20000000000 */
[----:B------:R-:W-:Y:S05]  /*0610*/  BRA.DIV ~URZ, `(.L_x_1358) ;  /* 0x0001b2527f007947 */ /* 0x000fea000b800000 */
[----:B--2---:R-:W2:Y:S04]  /*0620*/  SHFL.IDX PT, R11, R8, R13, 0x1f ;  /* 0x00001f0d080b7589 */ /* 0x004ea800000e0000 */
[----:B------:R3:W4:Y:S02]  /*0630*/  SHFL.IDX PT, R10, R7, R13, 0x1f ;  /* 0x00001f0d070a7589 */ /* 0x00072400000e0000 */
[----:B---3--:R-:W-:Y:S02]  /*0640*/  MOV R7, RZ ;  /* 0x000000ff00077202 */ /* 0x008fe40000000f00 */
.L_x_1545:
[----:B--2-4-:R-:W-:Y:S01]  /*0650*/  ISETP.NE.AND P0, PT, R6, RZ, PT ;  /* 0x000000ff0600720c */ /* 0x014fe20003f05270 */
[----:B------:R-:W-:-:S12]  /*0660*/  BSSY B0, `(.L_x_1359) ;  /* 0x0000005000007945 */ /* 0x000fd80003800000 */
[----:B------:R-:W-:Y:S05]  /*0670*/  @!P0 BRA `(.L_x_1360) ;  /* 0x0000003000008947 */ /* 0x000fea0003800000 */
[----:B------:R-:W-:Y:S01]  /*0680*/  IADD3 R3, R13, -0x1, RZ ;  /* 0xffffffff0d037810 */ /* 0x000fe20007ffe0ff */
[----:B------:R-:W-:Y:S05]  /*0690*/  BRA.DIV ~URZ, `(.L_x_1361) ;  /* 0x0001b2b27f007947 */ /* 0x000fea000b800000 */
[----:B------:R2:W3:Y:S02]  /*06a0*/  SHFL.IDX PT, R7, R4, R3, 0x1f ;  /* 0x00001f0304077589 */ /* 0x0004e400000e0000 */
.L_x_1360:
[----:B------:R-:W-:Y:S05]  /*06b0*/  BSYNC B0 ;  /* 0x0000000000007941 */ /* 0x000fea0003800000 */
.L_x_1359:
        /* <DEDUP_REMOVED lines=69> */
.L_x_1353:
[----:B------:R-:W-:Y:S01]  /*0b10*/  MOV R0, UR4 ;  /* 0x0000000400007c02 */ /* 0x000fe20008000f00 */
[----:B------:R-:W-:Y:S04]  /*0b20*/  STL [R1+0x14], RZ ;  /* 0x000014ff01007387 */ /* 0x000fe80000100800 */
[----:B------:R-:W-:Y:S04]  /*0b30*/  STL [R1+0x18], RZ ;  /* 0x000018ff01007387 */ /* 0x000fe80000100800 */
[----:B------:R1:W-:Y:S02]  /*0b40*/  STL [R1+0x10], R0 ;  /* 0x0000100001007387 */ /* 0x0003e40000100800 */
[----:B-1----:R-:W-:-:S05]  /*0b50*/  MOV R0, c[0x0][0x53c] ;  /* 0x00014f0000007a02 */ /* 0x002fca0000000f00 */
[----:B------:R1:W-:Y:S02]  /*0b60*/  STL [R1+0x1c], R0 ;  /* 0x00001c0001007387 */ /* 0x0003e40000100800 */
.L_x_1362:
        /* <DEDUP_REMOVED lines=8> */
.L_x_1351:
        /* <DEDUP_REMOVED lines=10> */
[----:B------:R-:W-:-:S02]  /*0c90*/  SHF.R.S32.HI R9, RZ, 0x2, R14 ;  /* 0x00000002ff097819 */ /* 0x000fc4000001140e */
[----:B------:R-:W-:Y:S02]  /*0ca0*/  LOP3.LUT R0, R0, 0xfffffffe, RZ, 0xc0, !PT ;  /* 0xfffffffe00007812 */ /* 0x000fe400078ec0ff */
[----:B------:R-:W-:Y:S02]  /*0cb0*/  SHF.R.S32.HI R205, RZ, 0x3, R11 ;  /* 0x00000003ffcd7819 */ /* 0x000fe4000001140b */
[----:B-1----:R-:W-:Y:S01]  /*0cc0*/  LEA.HI R7, R8, R15, RZ, 0x5 ;  /* 0x0000000f08077211 */ /* 0x002fe200078f28ff */
[----:B------:R-:W-:Y:S01]  /*0cd0*/  IMAD.IADD R12, R3, 0x1, -R0 ;  /* 0x00000001030c7824 */ /* 0x000fe200078e0a00 */
[----:B------:R-:W-:Y:S01]  /*0ce0*/  LOP3.LUT R0, R2, 0xfffffff0, RZ, 0xc0, !PT ;  /* 0xfffffff002007812 */ /* 0x000fe200078ec0ff */
[----:B------:R-:W-:Y:S01]  /*0cf0*/  IMAD.SHL.U32 R4, R205, 0x40, RZ ;  /* 0x00000040cd047824 */ /* 0x000fe200078e00ff */
[----:B------:R-:W-:Y:S02]  /*0d00*/  SHF.R.S32.HI R2, RZ, 0x1f, R14 ;  /* 0x0000001fff027819 */ /* 0x000fe4000001140e */
[----:B------:R-:W-:Y:S01]  /*0d10*/  LOP3.LUT R3, R11, 0xfffffff8, RZ, 0xc0, !PT ;  /* 0xfffffff80b037812 */ /* 0x000fe200078ec0ff */
[----:B------:R-:W-:Y:S01]  /*0d20*/  IMAD.IADD R0, R15, 0x1, -R0 ;  /* 0x000000010f007824 */ /* 0x000fe200078e0a00 */
[----:B------:R-:W-:-:S02]  /*0d30*/  LEA.HI R2, R2, R9, RZ, 0x3 ;  /* 0x0000000902027211 */ /* 0x000fc400078f18ff */
[----:B------:R-:W-:Y:S01]  /*0d40*/  IADD3 R19, R205, 0x40, RZ ;  /* 0x00000040cd137810 */ /* 0x000fe20007ffe0ff */
        /* <DEDUP_REMOVED lines=9> */
[----:B------:R-:W-:Y:S01]  /*0de0*/  IMAD.SHL.U32 R5, R215, 0x40, RZ ;  /* 0x00000040d7057824 */ /* 0x000fe200078e00ff */
[----:B------:R-:W-:-:S02]  /*0df0*/  LOP3.LUT R3, R2, 0x38, R132, 0xf8, !PT ;  /* 0x0000003802037812 */ /* 0x000fc400078ef884 */
[----:B------:R-:W-:Y:S02]  /*0e00*/  LOP3.LUT R2, R13, 0xfffffff8, RZ, 0xc0, !PT ;  /* 0xfffffff80d027812 */ /* 0x000fe400078ec0ff */
[----:B------:R-:W-:Y:S02]  /*0e10*/  LOP3.LUT R10, R3, R4, RZ, 0x3c, !PT ;  /* 0x00000004030a7212 */ /* 0x000fe400078e3cff */
[----:B------:R-:W-:Y:S01]  /*0e20*/  LOP3.LUT R3, R7, 0xffffffe0, RZ, 0xc0, !PT ;  /* 0xffffffe007037812 */ /* 0x000fe200078ec0ff */
[----:B------:R-:W-:Y:S01]  /*0e30*/  IMAD.IADD R6, R0, 0x1, -R2 ;  /* 0x0000000100067824 */ /* 0x000fe200078e0a02 */
[----:B------:R-:W-:Y:S02]  /*0e40*/  LOP3.LUT R0, R5, 0x1c0, RZ, 0xc0, !PT ;  /* 0x000001c005007812 */ /* 0x000fe400078ec0ff */
[----:B------:R-:W-:Y:S01]  /*0e50*/  SHF.R.S32.HI R2, RZ, 0x5, R7 ;  /* 0x00000005ff027819 */ /* 0x000fe20000011407 */
[----:B------:R-:W-:Y:S01]  /*0e60*/  IMAD.IADD R17, R15, 0x1, -R3 ;  /* 0x000000010f117824 */ /* 0x000fe200078e0a03 */
[----:B------:R-:W-:-:S02]  /*0e70*/  SHF.R.S32.HI R4, RZ, 0x1f, R7 ;  /* 0x0000001fff047819 */ /* 0x000fc40000011407 */
[----:B------:R-:W-:Y:S02]  /*0e80*/  LOP3.LUT R7, R0, 0x8, R11, 0xf8, !PT ;  /* 0x0000000800077812 */ /* 0x000fe400078ef80b */
[----:B------:R-:W-:Y:S02]  /*0e90*/  SHF.R.U32.HI R5, RZ, 0x3, R0 ;  /* 0x00000003ff057819 */ /* 0x000fe40000011600 */
[----:B------:R-:W-:Y:S02]  /*0ea0*/  LEA.HI R3, R8, R15, RZ, 0x6 ;  /* 0x0000000f08037211 */ /* 0x000fe400078f30ff */
[----:B------:R-:W-:Y:S02]  /*0eb0*/  LEA.HI R0, R4, R2, RZ, 0x3 ;  /* 0x0000000204007211 */ /* 0x000fe400078f18ff */
[----:B------:R-:W-:Y:S01]  /*0ec0*/  SHF.R.S32.HI R4, RZ, 0x1f, R17 ;  /* 0x0000001fff047819 */ /* 0x000fe20000011411 */
[----:B------:R-:W-:Y:S01]  /*0ed0*/  IMAD.SHL.U32 R3, R3, 0x8, RZ ;  /* 0x0000000803037824 */ /* 0x000fe200078e00ff */
[----:B------:R-:W-:-:S02]  /*0ee0*/  LOP3.LUT R0, R0, 0xffffff8, RZ, 0xc0, !PT ;  /* 0x0ffffff800007812 */ /* 0x000fc400078ec0ff */
[----:B------:R-:W-:Y:S02]  /*0ef0*/  LOP3.LUT R8, R14, 0xfffffffc, RZ, 0xc0, !PT ;  /* 0xfffffffc0e087812 */ /* 0x000fe400078ec0ff */
[----:B------:R-:W-:Y:S01]  /*0f00*/  LEA.HI R14, R4, R17, RZ, 0x2 ;  /* 0x00000011040e7211 */ /* 0x000fe200078f10ff */
[----:B------:R-:W-:Y:S01]  /*0f10*/  IMAD.IADD R4, R2, 0x1, -R0 ;  /* 0x0000000102047824 */ /* 0x000fe200078e0a00 */
[----:B------:R-:W-:Y:S01]  /*0f20*/  LOP3.LUT R11, R7, R5, RZ, 0x3c, !PT ;  /* 0x00000005070b7212 */ /* 0x000fe200078e3cff */
[----:B------:R-:W-:Y:S01]  /*0f30*/  IMAD.IADD R0, R15, 0x1, -R8 ;  /* 0x000000010f007824 */ /* 0x000fe200078e0a08 */
[----:B------:R-:W-:Y:S02]  /*0f40*/  LOP3.LUT R7, R3, 0xfffffe00, RZ, 0xc0, !PT ;  /* 0xfffffe0003077812 */ /* 0x000fe400078ec0ff */
[----:B------:R-:W-:Y:S02]  /*0f50*/  LOP3.LUT R5, R9, 0x1, RZ, 0xc0, !PT ;  /* 0x0000000109057812 */ /* 0x000fe400078ec0ff */
[----:B------:R-:W-:-:S02]  /*0f60*/  SHF.R.S32.HI R3, RZ, 0x2, R14 ;  /* 0x00000002ff037819 */ /* 0x000fc4000001140e */
[----:B------:R-:W-:Y:S01]  /*0f70*/  LOP3.LUT R201, R10, R7, RZ, 0xfc, !PT ;  /* 0x000000070ac97212 */ /* 0x000fe200078efcff */
[----:B------:R-:W-:Y:S01]  /*0f80*/  IMAD.SHL.U32 R10, R2, 0x400, RZ ;  /* 0x00000400020a7824 */ /* 0x000fe200078e00ff */
[----:B------:R-:W-:Y:S01]  /*0f90*/  ISETP.NE.U32.AND P0, PT, R5, 0x1, PT ;  /* 0x000000010500780c */ /* 0x000fe20003f05070 */
[----:B------:R-:W-:Y:S01]  /*0fa0*/  IMAD R16, R4, 0x10, R3 ;  /* 0x0000001004107824 */ /* 0x000fe200078e0203 */
[----:B------:R-:W-:Y:S01]  /*0fb0*/  LEA.HI R2, R0, R0, RZ, 0x1 ;  /* 0x0000000000027211 */ /* 0x000fe200078f08ff */
[C---:B------:R-:W-:Y:S01]  /*0fc0*/  IMAD.SHL.U32 R3, R9.reuse, 0x40, RZ ;  /* 0x0000004009037824 */ /* 0x040fe200078e00ff */
[----:B------:R-:W-:Y:S01]  /*0fd0*/  R2P PR, R9, 0x6 ;  /* 0x0000000609007804 */ /* 0x000fe20000000000 */
[C---:B------:R-:W-:Y:S01]  /*0fe0*/  IMAD.SHL.U32 R5, R6.reuse, 0x40, RZ ;  /* 0x0000004006057824 */ /* 0x040fe200078e00ff */
[C---:B------:R-:W-:Y:S01]  /*0ff0*/  LOP3.LUT P4, RZ, R6.reuse, 0x2, RZ, 0xc0, !PT ;  /* 0x0000000206ff7812 */ /* 0x040fe2000788c0ff */
[----:B------:R-:W-:Y:S01]  /*1000*/  STL [R1+0x58], R16 ;  /* 0x0000581001007387 */ /* 0x000fe20000100800 */
[----:B------:R-:W-:Y:S01]  /*1010*/  LOP3.LUT P3, RZ, R6, 0x4, RZ, 0xc0, !PT ;  /* 0x0000000406ff7812 */ /* 0x000fe2000786c0ff */
[----:B------:R-:W-:Y:S01]  /*1020*/  IMAD.SHL.U32 R6, R12, 0x8, RZ ;  /* 0x000000080c067824 */ /* 0x000fe200078e00ff */
[----:B------:R-:W-:Y:S01]  /*1030*/  LOP3.LUT R4, R2, 0x1ffffffe, RZ, 0xc0, !PT ;  /* 0x1ffffffe02047812 */ /* 0x000fe200078ec0ff */
[----:B------:R-:W-:Y:S01]  /*1040*/  IMAD.SHL.U32 R201, R201, 0x2, RZ ;  /* 0x00000002c9c97824 */ /* 0x000fe200078e00ff */
[----:B------:R-:W-:-:S02]  /*1050*/  LOP3.LUT R3, R3, 0x1c0, RZ, 0xc0, !PT ;  /* 0x000001c003037812 */ /* 0x000fc400078ec0ff */
[----:B------:R-:W-:Y:S01]  /*1060*/  LOP3.LUT R2, R5, 0x1c0, RZ, 0xc0, !PT ;  /* 0x000001c005027812 */ /* 0x000fe200078ec0ff */
[C---:B------:R-:W-:Y:S01]  /*1070*/  IMAD.IADD R15, R0.reuse, 0x1, -R4 ;  /* 0x00000001000f7824 */ /* 0x040fe200078e0a04 */
[----:B------:R-:W-:Y:S01]  /*1080*/  LEA.HI R3, R3, R3, RZ, 0x1d ;  /* 0x0000000303037211 */ /* 0x000fe200078fe8ff */
[----:B------:R-:W-:Y:S01]  /*1090*/  IMAD R5, R0, 0x2, R10 ;  /* 0x0000000200057824 */ /* 0x000fe200078e020a */
[----:B------:R-:W-:Y:S01]  /*10a0*/  LOP3.LUT R4, R2, 0x8, R6, 0xf8, !PT ;  /* 0x0000000802047812 */ /* 0x000fe200078ef806 */
[----:B------:R-:W-:Y:S01]  /*10b0*/  IMAD R0, R12, 0x200, R11 ;  /* 0x000002000c007824 */ /* 0x000fe200078e020b */
[----:B------:R-:W-:Y:S01]  /*10c0*/  SHF.R.U32.HI R2, RZ, 0x3, R2 ;  /* 0x00000003ff027819 */ /* 0x000fe20000011602 */
[----:B------:R-:W-:Y:S01]  /*10d0*/  IMAD.IADD R11, R5, 0x1, R3 ;  /* 0x00000001050b7824 */ /* 0x000fe200078e0203 */
[----:B------:R-:W-:Y:S02]  /*10e0*/  IADD3 R18, R205, 0x60, RZ ;  /* 0x00000060cd127810 */ /* 0x000fe40007ffe0ff */
[----:B------:R-:W-:-:S02]  /*10f0*/  IADD3 R137, R138, 0x40, RZ ;  /* 0x000000408a897810 */ /* 0x000fc40007ffe0ff */
[----:B------:R-:W-:Y:S01]  /*1100*/  LOP3.LUT R7, R4, R2, RZ, 0x3c, !PT ;  /* 0x0000000204077212 */ /* 0x000fe200078e3cff */
[----:B------:R-:W-:Y:S01]  /*1110*/  IMAD.SHL.U32 R2, R19, 0x40, RZ ;  /* 0x0000004013027824 */ /* 0x000fe200078e00ff */
[----:B------:R-:W-:Y:S01]  /*1120*/  SHF.R.S32.HI R3, RZ, 0x1f, R18 ;  /* 0x0000001fff037819 */ /* 0x000fe20000011412 */
[----:B------:R-:W-:Y:S01]  /*1130*/  IMAD.IADD R134, R138, 0x1, R137 ;  /* 0x000000018a867824 */ /* 0x000fe200078e0289 */
[----:B------:R-:W-:Y:S01]  /*1140*/  SHF.R.S32.HI R4, RZ, 0x1f, R19 ;  /* 0x0000001fff047819 */ /* 0x000fe20000011413 */
[----:B------:R-:W-:Y:S01]  /*1150*/  IMAD.SHL.U32 R5, R18, 0x40, RZ ;  /* 0x0000004012057824 */ /* 0x000fe200078e00ff */
[----:B------:R-:W-:Y:S02]  /*1160*/  LEA.HI R3, R3, R18, RZ, 0x3 ;  /* 0x0000001203037211 */ /* 0x000fe400078f18ff */
[----:B------:R-:W-:Y:S02]  /*1170*/  LOP3.LUT R6, R2, 0x1c0, RZ, 0xc0, !PT ;  /* 0x000001c002067812 */ /* 0x000fe400078ec0ff */
[----:B------:R-:W-:Y:S01]  /*1180*/  SHF.R.S32.HI R2, RZ, 0x1f, R134 ;  /* 0x0000001fff027819 */ /* 0x000fe20000011486 */
[----:B------:R-:W-:Y:S01]  /*1190*/  IMAD.SHL.U32 R9, R3, 0x40, RZ ;  /* 0x0000004003097824 */ /* 0x000fe200078e00ff */
[----:B------:R-:W-:-:S02]  /*11a0*/  LEA.HI R4, R4, R19, RZ, 0x3 ;  /* 0x0000001304047211 */ /* 0x000fc400078f18ff */
[----:B------:R-:W-:Y:S01]  /*11b0*/  LOP3.LUT R19, R5, 0x1c0, RZ, 0xc0, !PT ;  /* 0x000001c005137812 */ /* 0x000fe200078ec0ff */
[----:B------:R-:W-:Y:S01]  /*11c0*/  IMAD.SHL.U32 R5, R13, 0x40, RZ ;  /* 0x000000400d057824 */ /* 0x000fe200078e00ff */
[-C--:B------:R-:W-:Y:S01]  /*11d0*/  LEA.HI R3, R2, R134.reuse, RZ, 0x6 ;  /* 0x0000008602037211 */ /* 0x080fe200078f30ff */
[----:B------:R-:W-:Y:S01]  /*11e0*/  IMAD.SHL.U32 R8, R4, 0x40, RZ ;  /* 0x0000004004087824 */ /* 0x000fe200078e00ff */
[----:B------:R-:W-:Y:S02]  /*11f0*/  LEA.HI R2, R2, R134, RZ, 0x3 ;  /* 0x0000008602027211 */ /* 0x000fe400078f18ff */
[----:B------:R-:W-:Y:S01]  /*1200*/  LOP3.LUT R4, R5, 0xfffffe00, RZ, 0xc0, !PT ;  /* 0xfffffe0005047812 */ /* 0x000fe200078ec0ff */
[----:B------:R-:W-:Y:S01]  /*1210*/  IMAD.SHL.U32 R5, R3, 0x80, RZ ;  /* 0x0000008003057824 */ /* 0x000fe200078e00ff */
[----:B------:R-:W-:Y:S02]  /*1220*/  SHF.R.U32.HI R12, RZ, 0x3, R6 ;  /* 0x00000003ff0c7819 */ /* 0x000fe40000011606 */
[----:B------:R-:W-:-:S02]  /*1230*/  LOP3.LUT R6, R6, 0x38, R2, 0xf8, !PT ;  /* 0x0000003806067812 */ /* 0x000fc400078ef802 */
[----:B------:R-:W-:Y:S02]  /*1240*/  LOP3.LUT R3, R19, 0x38, R2, 0xf8, !PT ;  /* 0x0000003813037812 */ /* 0x000fe400078ef802 */
[----:B------:R-:W-:Y:S02]  /*1250*/  LOP3.LUT R2, R5, 0xffffe000, RZ, 0xc0, !PT ;  /* 0xffffe00005027812 */ /* 0x000fe400078ec0ff */
[----:B------:R-:W-:Y:S02]  /*1260*/  SHF.R.U32.HI R18, RZ, 0x3, R19 ;  /* 0x00000003ff127819 */ /* 0x000fe40000011613 */
[----:B------:R-:W-:Y:S02]  /*1270*/  LOP3.LUT R13, R8, 0xfffffe00, RZ, 0xc0, !PT ;  /* 0xfffffe00080d7812 */ /* 0x000fe400078ec0ff */
[----:B------:R-:W-:Y:S01]  /*1280*/  LOP3.LUT R5, R6, R12, RZ, 0x3c, !PT ;  /* 0x0000000c06057212 */ /* 0x000fe200078e3cff */
[----:B------:R-:W-:Y:S01]  /*1290*/  IMAD.SHL.U32 R12, R11, 0x2, RZ ;  /* 0x000000020b0c7824 */ /* 0x000fe200078e00ff */
[----:B------:R-:W-:Y:S01]  /*12a0*/  LOP3.LUT R8, R9, 0xfffffe00, RZ, 0xc0, !PT ;  /* 0xfffffe0009087812 */ /* 0x000fe200078ec0ff */
[----:B------:R1:W-:Y:S01]  /*12b0*/  STL [R1+0x48], R13 ;  /* 0x0000480d01007387 */ /* 0x0003e20000100800 */
[----:B------:R-:W-:-:S02]  /*12c0*/  LOP3.LUT R3, R3, R18, RZ, 0x3c, !PT ;  /* 0x0000001203037212 */ /* 0x000fc400078e3cff */
[----:B------:R-:W-:Y:S01]  /*12d0*/  IADD3 R9, R5, R2, R13 ;  /* 0x0000000205097210 */ /* 0x000fe20007ffe00d */
[----:B------:R-:W-:Y:S01]  /*12e0*/  STL [R1+0x20], R12 ;  /* 0x0000200c01007387 */ /* 0x000fe20000100800 */
[C---:B------:R-:W-:Y:S02]  /*12f0*/  IADD3 R5, R12.reuse, 0x80, RZ ;  /* 0x000000800c057810 */ /* 0x040fe40007ffe0ff */
[----:B------:R-:W-:Y:S01]  /*1300*/  IADD3 R11, R12, 0x70, RZ ;  /* 0x000000700c0b7810 */ /* 0x000fe20007ffe0ff */
[----:B------:R2:W-:Y:S01]  /*1310*/  STL [R1+0x44], R8 ;  /* 0x0000440801007387 */ /* 0x0005e20000100800 */
[----:B------:R-:W-:Y:S02]  /*1320*/  @P0 IADD3 R11, R5, 0x10, RZ ;  /* 0x00000010050b0810 */ /* 0x000fe40007ffe0ff */
[----:B------:R-:W-:Y:S02]  /*1330*/  LEA R143, R0, 0xa080, 0x1 ;  /* 0x0000a080008f7811 */ /* 0x000fe400078e08ff */
[----:B------:R-:W-:Y:S01]  /*1340*/  LEA R9, R9, 0x10080, 0x1 ;  /* 0x0001008009097811 */ /* 0x000fe200078e08ff */
[----:B------:R-:W-:Y:S01]  /*1350*/  STL [R1+0x24], R11 ;  /* 0x0000240b01007387 */ /* 0x000fe20000100800 */
[----:B------:R-:W-:-:S02]  /*1360*/  SHF.R.S32.HI R133, RZ, 0x1f, R132 ;  /* 0x0000001fff857819 */ /* 0x000fc40000011484 */
[C---:B------:R-:W-:Y:S02]  /*1370*/  IADD3 R141, R138.reuse, 0x20, RZ ;  /* 0x000000208a8d7810 */ /* 0x040fe40007ffe0ff */
[----:B------:R-:W-:Y:S02]  /*1380*/  IADD3 R140, R138, 0x60, RZ ;  /* 0x000000608a8c7810 */ /* 0x000fe40007ffe0ff */
[C---:B------:R-:W-:Y:S02]  /*1390*/  IADD3 R207, R132.reuse, 0x80, RZ ;  /* 0x0000008084cf7810 */ /* 0x040fe40007ffe0ff */
[----:B------:R-:W-:Y:S01]  /*13a0*/  IADD3 R208, R132, 0xc0, RZ ;  /* 0x000000c084d07810 */ /* 0x000fe20007ffe0ff */
[----:B-1----:R-:W-:-:S05]  /*13b0*/  IMAD R13, R15, 0x8, R16 ;  /* 0x000000080f0d7824 */ /* 0x002fca00078e0210 */
[----:B------:R1:W-:Y:S01]  /*13c0*/  STL [R1+0x5c], R13 ;  /* 0x00005c0d01007387 */ /* 0x0003e20000100800 */
[----:B--2---:R-:W-:Y:S02]  /*13d0*/  IADD3 R8, R3, R2, R8 ;  /* 0x0000000203087210 */ /* 0x004fe40007ffe008 */
[----:B------:R-:W-:Y:S02]  /*13e0*/  IADD3 R2, R205, 0x20, RZ ;  /* 0x00000020cd027810 */ /* 0x000fe40007ffe0ff */
[----:B------:R-:W-:Y:S02]  /*13f0*/  LOP3.LUT R2, R14, 0x7ffffffc, RZ, 0xc0, !PT ;  /* 0x7ffffffc0e027812 */ /* 0x000fe400078ec0ff */
[CC--:B------:R-:W-:Y:S01]  /*1400*/  IADD3 R3, R7.reuse, R4.reuse, R10 ;  /* 0x0000000407037210 */ /* 0x0c0fe20007ffe00a */
[----:B------:R-:W-:Y:S01]  /*1410*/  IMAD.MOV.U32 R10, RZ, RZ, 0x40 ;  /* 0x00000040ff0a7424 */ /* 0x000fe200078e00ff */
[----:B------:R-:W-:Y:S01]  /*1420*/  LOP3.LUT R4, R7, R4, RZ, 0xfc, !PT ;  /* 0x0000000407047212 */ /* 0x000fe200078efcff */
[----:B------:R-:W-:Y:S01]  /*1430*/  IMAD.IADD R2, R17, 0x1, -R2 ;  /* 0x0000000111027824 */ /* 0x000fe200078e0a02 */
[----:B------:R-:W-:Y:S01]  /*1440*/  LEA R193, R3, 0x10080, 0x1 ;  /* 0x0001008003c17811 */ /* 0x000fe200078e08ff */
[----:B------:R-:W-:Y:S01]  /*1450*/  IMAD.MOV.U32 R7, RZ, RZ, 0x20 ;  /* 0x00000020ff077424 */ /* 0x000fe200078e00ff */
[----:B------:R-:W-:Y:S01]  /*1460*/  SEL R5, R10, 0xffffffc0, !P2 ;  /* 0xffffffc00a057807 */ /* 0x000fe20005000000 */
[----:B------:R-:W-:Y:S01]  /*1470*/  IMAD.SHL.U32 R216, R2, 0x2, RZ ;  /* 0x0000000202d87824 */ /* 0x000fe200078e00ff */
[----:B------:R-:W-:-:S02]  /*1480*/  SEL R0, R10, 0xffffffc0, !P3 ;  /* 0xffffffc00a007807 */ /* 0x000fc40005800000 */
[----:B------:R-:W-:Y:S01]  /*1490*/  SEL R6, R7, 0xffffffe0, !P1 ;  /* 0xffffffe007067807 */ /* 0x000fe20004800000 */
[----:B------:R-:W-:Y:S01]  /*14a0*/  IMAD.IADD R3, R5, 0x1, R11 ;  /* 0x0000000105037824 */ /* 0x000fe200078e020b */
[C---:B------:R-:W-:Y:S01]  /*14b0*/  IADD3 R22, R216.reuse, 0x8, RZ ;  /* 0x00000008d8167810 */ /* 0x040fe20007ffe0ff */
[----:B------:R-:W-:Y:S01]  /*14c0*/  IMAD.IADD R196, R193, 0x1, R0 ;  /* 0x00000001c1c47824 */ /* 0x000fe200078e0200 */
[C---:B------:R-:W-:Y:S02]  /*14d0*/  IADD3 R21, R216.reuse, 0x10, RZ ;  /* 0x00000010d8157810 */ /* 0x040fe40007ffe0ff */
[C---:B------:R-:W-:Y:S02]  /*14e0*/  IADD3 R18, R216.reuse, 0x28, RZ ;  /* 0x00000028d8127810 */ /* 0x040fe40007ffe0ff */
[C---:B------:R-:W-:Y:S02]  /*14f0*/  IADD3 R19, R216.reuse, 0x20, RZ ;  /* 0x00000020d8137810 */ /* 0x040fe40007ffe0ff */
[----:B------:R-:W-:-:S02]  /*1500*/  IADD3 R14, R216, 0x40, RZ ;  /* 0x00000040d80e7810 */ /* 0x000fc40007ffe0ff */
[----:B------:R-:W-:Y:S02]  /*1510*/  SEL R2, R7, 0xffffffe0, !P4 ;  /* 0xffffffe007027807 */ /* 0x000fe40006000000 */
[C---:B------:R-:W-:Y:S02]  /*1520*/  IADD3 R16, R216.reuse, 0x38, RZ ;  /* 0x00000038d8107810 */ /* 0x040fe40007ffe0ff */
[----:B------:R-:W-:Y:S01]  /*1530*/  IADD3 R7, R216, 0x50, RZ ;  /* 0x00000050d8077810 */ /* 0x000fe20007ffe0ff */
[----:B------:R-:W-:Y:S01]  /*1540*/  IMAD.IADD R194, R193, 0x1, R2 ;  /* 0x00000001c1c27824 */ /* 0x000fe200078e0202 */
[----:B------:R-:W-:Y:S02]  /*1550*/  SHF.R.S32.HI R10, RZ, 0x1f, R22 ;  /* 0x0000001fff0a7819 */ /* 0x000fe40000011416 */
[----:B------:R-:W-:Y:S01]  /*1560*/  SHF.R.S32.HI R7, RZ, 0x1f, R21 ;  /* 0x0000001fff077819 */ /* 0x000fe20000011415 */
[----:B------:R-:W-:Y:S01]  /*1570*/  IMAD.IADD R195, R194, 0x1, R0 ;  /* 0x00000001c2c37824 */ /* 0x000fe200078e0200 */
[----:B------:R-:W-:-:S02]  /*1580*/  SHF.R.S32.HI R10, RZ, 0x1f, R18 ;  /* 0x0000001fff0a7819 */ /* 0x000fc40000011412 */
[----:B------:R-:W-:Y:S02]  /*1590*/  SHF.R.S32.HI R7, RZ, 0x1f, R19 ;  /* 0x0000001fff077819 */ /* 0x000fe40000011413 */
[----:B------:R-:W-:Y:S01]  /*15a0*/  SHF.R.S32.HI R10, RZ, 0x1f, R14 ;  /* 0x0000001fff0a7819 */ /* 0x000fe2000001140e */
[C---:B------:R-:W-:Y:S01]  /*15b0*/  IMAD.IADD R10, R12.reuse, 0x1, R5 ;  /* 0x000000010c0a7824 */ /* 0x040fe200078e0205 */
[----:B------:R-:W-:Y:S01]  /*15c0*/  SHF.R.S32.HI R7, RZ, 0x1f, R16 ;  /* 0x0000001fff077819 */ /* 0x000fe20000011410 */
[----:B------:R-:W-:Y:S01]  /*15d0*/  IMAD.IADD R7, R12, 0x1, R6 ;  /* 0x000000010c077824 */ /* 0x000fe200078e0206 */
[----:B------:R-:W-:Y:S01]  /*15e0*/  LEA R189, R4, 0x4080, 0x1 ;  /* 0x0000408004bd7811 */ /* 0x000fe200078e08ff */
[----:B------:R-:W-:Y:S01]  /*15f0*/  IMAD.IADD R6, R6, 0x1, R11 ;  /* 0x0000000106067824 */ /* 0x000fe200078e020b */
[----:B------:R-:W-:Y:S01]  /*1600*/  STL [R1+0x3c], R10 ;  /* 0x00003c0a01007387 */ /* 0x000fe20000100800 */
[----:B------:R-:W-:Y:S02]  /*1610*/  LEA R8, R8, 0x10080, 0x1 ;  /* 0x0001008008087811 */ /* 0x000fe400078e08ff */
[----:B------:R-:W-:Y:S01]  /*1620*/  IMAD.IADD R190, R2, 0x1, R189 ;  /* 0x0000000102be7824 */ /* 0x000fe200078e02bd */
[----:B------:R2:W-:Y:S01]  /*1630*/  STL [R1+0x2c], R7 ;  /* 0x00002c0701007387 */ /* 0x0005e20000100800 */
[----:B------:R-:W-:Y:S01]  /*1640*/  IMAD.IADD R2, R6, 0x1, R5 ;  /* 0x0000000106027824 */ /* 0x000fe200078e0205 */
[----:B------:R-:W-:Y:S01]  /*1650*/  IADD3 R20, R216, 0x18, RZ ;  /* 0x00000018d8147810 */ /* 0x000fe20007ffe0ff */
[----:B------:R-:W-:Y:S01]  /*1660*/  IMAD.IADD R192, R0, 0x1, R189 ;  /* 0x0000000100c07824 */ /* 0x000fe200078e02bd */
[----:B------:R3:W-:Y:S01]  /*1670*/  STL [R1+0x50], R9 ;  /* 0x0000500901007387 */ /* 0x0007e20000100800 */
[----:B------:R-:W-:Y:S01]  /*1680*/  IADD3 R17, R216, 0x30, RZ ;  /* 0x00000030d8117810 */ /* 0x000fe20007ffe0ff */
[----:B------:R-:W-:Y:S01]  /*1690*/  IMAD.IADD R191, R0, 0x1, R190 ;  /* 0x0000000100bf7824 */ /* 0x000fe200078e02be */
[----:B-1----:R-:W-:Y:S01]  /*16a0*/  IADD3 R13, R216, 0x48, RZ ;  /* 0x00000048d80d7810 */ /* 0x002fe20007ffe0ff */
[----:B------:R3:W-:Y:S01]  /*16b0*/  STL [R1+0x4c], R8 ;  /* 0x00004c0801007387 */ /* 0x0007e20000100800 */
[----:B------:R-:W-:-:S02]  /*16c0*/  SHF.R.S32.HI R15, RZ, 0x1f, R20 ;  /* 0x0000001fff0f7819 */ /* 0x000fc40000011414 */
[----:B------:R-:W-:Y:S02]  /*16d0*/  SHF.R.S32.HI R15, RZ, 0x1f, R17 ;  /* 0x0000001fff0f7819 */ /* 0x000fe40000011411 */
[----:B------:R-:W-:Y:S01]  /*16e0*/  SHF.R.S32.HI R13, RZ, 0x1f, R13 ;  /* 0x0000001fff0d7819 */ /* 0x000fe2000001140d */
[----:B--2---:R-:W-:-:S05]  /*16f0*/  IMAD.IADD R7, R5, 0x1, R7 ;  /* 0x0000000105077824 */ /* 0x004fca00078e0207 */
[----:B------:R3:W-:Y:S04]  /*1700*/  STL [R1+0x38], R7 ;  /* 0x0000380701007387 */ /* 0x0007e80000100800 */
[----:B------:R3:W-:Y:S04]  /*1710*/  STL [R1+0x34], R3 ;  /* 0x0000340301007387 */ /* 0x0007e80000100800 */
[----:B------:R3:W-:Y:S04]  /*1720*/  STL [R1+0x28], R6 ;  /* 0x0000280601007387 */ /* 0x0007e80000100800 */
[----:B------:R3:W-:Y:S02]  /*1730*/  STL [R1+0x30], R2 ;  /* 0x0000300201007387 */ /* 0x0007e40000100800 */
.L_x_1541:
[----:B------:R-:W2:Y:S01]  /*1740*/  LDL R0, [R1+0x1c] ;  /* 0x00001c0001007983 */ /* 0x000ea20000100800 */
[----:B------:R-:W-:Y:S01]  /*1750*/  IMAD.MOV.U32 R12, RZ, RZ, 0x4 ;  /* 0x00000004ff0c7424 */ /* 0x000fe200078e00ff */
[----:B------:R-:W-:-:S02]  /*1760*/  ISETP.NE.U32.AND P4, PT, RZ, c[0x0][0x360], PT ;  /* 0x0000d800ff007a0c */ /* 0x000fc40003f85070 */
[----:B------:R-:W-:Y:S01]  /*1770*/  ISETP.NE.U32.AND P0, PT, RZ, c[0x0][0x370], PT ;  /* 0x0000dc00ff007a0c */ /* 0x000fe20003f05070 */
[----:B---3--:R-:W3:Y:S01]  /*1780*/  LDL R9, [R1+0x18] ;  /* 0x0000180001097983 */ /* 0x008ee20000100800 */
        /* <DEDUP_REMOVED lines=9> */
[----:B------:R-:W-:-:S02]  /*1820*/  IMAD.MOV.U32 R176, RZ, RZ, RZ ;  /* 0x000000ffffb07224 */ /* 0x000fc400078e00ff */
[----:B------:R-:W-:Y:S01]  /*1830*/  IMAD.MOV.U32 R11, RZ, RZ, RZ ;  /* 0x000000ffff0b7224 */ /* 0x000fe200078e00ff */
[----:B--2---:R-:W-:Y:S02]  /*1840*/  SHF.R.S32.HI R29, RZ, 0x1f, R217 ;  /* 0x0000001fff1d7819 */ /* 0x004fe400000114d9 */
[C---:B------:R-:W-:Y:S02]  /*1850*/  @P4 LEA R2, P0, R217.reuse, c[0x0][0x360], 0x2 ;  /* 0x0000d800d9024a11 */ /* 0x040fe400078010ff */
        /* <DEDUP_REMOVED lines=16> */
[----:B---3--:R-:W-:-:S03]  /*1960*/  LOP3.LUT R28, R9, 0xffff, RZ, 0xc0, !PT ;  /* 0x0000ffff091c7812 */ /* 0x008fc600078ec0ff */
[----:B------:R4:W-:Y:S04]  /*1970*/  STL [R1+0x4], R29 ;  /* 0x0000041d01007387 */ /* 0x0009e80000100800 */
[----:B------:R4:W-:Y:S01]  /*1980*/  STL [R1], R28 ;  /* 0x0000001c01007387 */ /* 0x0009e20000100800 */
[----:B------:R-:W-:Y:S01]  /*1990*/  YIELD ;  /* 0x0000000000007946 */ /* 0x000fe20003800000 */
[----:B------:R-:W-:Y:S01]  /*19a0*/  P2R R19, PR, RZ, 0x40 ;  /* 0x00000040ff137803 */ /* 0x000fe20000000000 */
[----:B------:R-:W-:Y:S05]  /*19b0*/  @P4 BRA `(.L_x_1363) ;  /* 0x0000005000004947 */ /* 0x000fea0003800000 */
[----:B-----5:R-:W-:Y:S01]  /*19c0*/  MOV R177, c[0x0][0x168] ;  /* 0x00005a0000b17a02 */ /* 0x020fe20000000f00 */
[----:B------:R-:W-:Y:S05]  /*19d0*/  @!P3 BRA `(.L_x_1363) ;  /* 0x000000300000b947 */ /* 0x000fea0003800000 */
[----:B------:R-:W2:Y:S04]  /*19e0*/  LDG.E R8, [R6.64] ;  /* 0x0000000606087981 */ /* 0x000ea8000c1e1900 */
[----:B------:R-:W2:Y:S02]  /*19f0*/  LDG.E R0, [R6.64+0x4] ;  /* 0x0000040606007981 */ /* 0x000ea4000c1e1900 */
[----:B--2---:R-:W-:-:S02]  /*1a00*/  IADD3 R177, -R8, R0, RZ ;  /* 0x0000000008b17210 */ /* 0x004fc40007ffe1ff */
.L_x_1363:
[----:B------:R-:W-:-:S04]  /*1a10*/  ISETP.NE.U32.AND P0, PT, RZ, c[0x0][0x368], PT ;  /* 0x0000da00ff007a0c */ /* 0x000fc80003f05070 */
[----:B------:R-:W-:-:S13]  /*1a20*/  ISETP.NE.AND.EX P0, PT, RZ, c[0x0][0x36c], PT, P0 ;  /* 0x0000db00ff007a0c */ /* 0x000fda0003f05300 */
[----:B------:R-:W-:Y:S05]  /*1a30*/  @!P0 BRA `(.L_x_1364) ;  /* 0x0000004000008947 */ /* 0x000fea0003800000 */
[----:B----4-:R-:W-:-:S04]  /*1a40*/  LEA R4, P0, R217, c[0x0][0x368], 0x2 ;  /* 0x0000da00d9047a11 */ /* 0x010fc800078010ff */
[----:B------:R-:W-:-:S05]  /*1a50*/  LEA.HI.X R5, R217, c[0x0][0x36c], R29, 0x2, P0 ;  /* 0x0000db00d9057a11 */ /* 0x000fca00000f141d */
[----:B------:R1:W5:Y:S01]  /*1a60*/  LDG.E R10, [R4.64] ;  /* 0x00000006040a7981 */ /* 0x000362000c1e1900 */
[----:B------:R-:W-:Y:S05]  /*1a70*/  BRA `(.L_x_1365) ;  /* 0x0000005000007947 */ /* 0x000fea0003800000 */
.L_x_1364:
[----:B------:R-:W-:Y:S01]  /*1a80*/  MOV R10, c[0x0][0x1d0] ;  /* 0x00007400000a7a02 */ /* 0x000fe20000000f00 */
[----:B------:R-:W-:Y:S05]  /*1a90*/  @!P6 BRA `(.L_x_1365) ;  /* 0x000000300000e947 */ /* 0x000fea0003800000 */
[----:B----4-:R-:W2:Y:S04]  /*1aa0*/  LDG.E R6, [R4.64] ;  /* 0x0000000604067981 */ /* 0x010ea8000c1e1900 */
[----:B------:R-:W2:Y:S02]  /*1ab0*/  LDG.E R0, [R4.64+0x4] ;  /* 0x0000040604007981 */ /* 0x000ea4000c1e1900 */
[----:B--2---:R-:W-:Y:S02]  /*1ac0*/  IADD3 R10, -R6, R0, RZ ;  /* 0x00000000060a7210 */ /* 0x004fe40007ffe1ff */
.L_x_1365:
[----:B----4-:R2:W3:Y:S04]  /*1ad0*/  @P5 LDG.E R6, [R2.64] ;  /* 0x0000000602065981 */ /* 0x0104e8000c1e1900 */
[----:B-1----:R2:W3:Y:S01]  /*1ae0*/  @P5 LDG.E R4, [R2.64+0x4] ;  /* 0x0000040602045981 */ /* 0x0024e2000c1e1900 */
[----:B------:R-:W-:Y:S01]  /*1af0*/  ISETP.NE.U32.AND P0, PT, RZ, c[0x0][0x378], PT ;  /* 0x0000de00ff007a0c */ /* 0x000fe20003f05070 */
[----:B-----5:R-:W-:-:S03]  /*1b00*/  IMAD.MOV.U32 R158, RZ, RZ, R10 ;  /* 0x000000ffff9e7224 */ /* 0x020fc600078e000a */
[----:B------:R-:W-:Y:S01]  /*1b10*/  ISETP.NE.AND.EX P1, PT, RZ, c[0x0][0x37c], PT, P0 ;  /* 0x0000df00ff007a0c */ /* 0x000fe20003f25300 */
[----:B------:R-:W-:-:S12]  /*1b20*/  IMAD.MOV.U32 R0, RZ, RZ, c[0x0][0x228] ;  /* 0x00008a00ff007624 */ /* 0x000fd800078e00ff */
[----:B--2---:R-:W-:-:S04]  /*1b30*/  @P1 LEA R2, P0, R217, c[0x0][0x378], 0x2 ;  /* 0x0000de00d9021a11 */ /* 0x004fc800078010ff */
[----:B------:R-:W-:-:S05]  /*1b40*/  @P1 LEA.HI.X R3, R217, c[0x0][0x37c], R29, 0x2, P0 ;  /* 0x0000df00d9031a11 */ /* 0x000fca00000f141d */
[----:B------:R1:W5:Y:S01]  /*1b50*/  @P1 LDG.E R158, [R2.64] ;  /* 0x00000006029e1981 */ /* 0x000362000c1e1900 */
[----:B------:R-:W-:Y:S01]  /*1b60*/  IMAD.IADD R5, R10, 0x1, -R163 ;  /* 0x000000010a057824 */ /* 0x000fe200078e0aa3 */
[----:B------:R-:W-:Y:S01]  /*1b70*/  BSSY B0, `(.L_x_1366) ;  /* 0x0000031000007945 */ /* 0x000fe20003800000 */
[C---:B-1----:R-:W-:Y:S02]  /*1b80*/  LOP3.LUT R2, R9.reuse, 0xff000000, RZ, 0xc0, !PT ;  /* 0xff00000009027812 */ /* 0x042fe400078ec0ff */
[----:B------:R-:W-:Y:S01]  /*1b90*/  LOP3.LUT R3, R9, 0xff0000, RZ, 0xc0, !PT ;  /* 0x00ff000009037812 */ /* 0x000fe200078ec0ff */
[----:B---3--:R-:W-:Y:S01]  /*1ba0*/  @P5 IMAD.IADD R0, R4, 0x1, -R6 ;  /* 0x0000000104005824 */ /* 0x008fe200078e0a06 */
[----:B------:R-:W-:-:S03]  /*1bb0*/  SHF.R.U32.HI R4, RZ, 0x8, R2 ;  /* 0x00000008ff047819 */ /* 0x000fc60000011602 */
[----:B------:R-:W-:Y:S01]  /*1bc0*/  IMAD.IADD R178, R5, 0x1, R0 ;  /* 0x0000000105b27824 */ /* 0x000fe200078e0200 */
[----:B------:R-:W-:-:S04]  /*1bd0*/  LEA.HI R4, R3, R4, RZ, 0x10 ;  /* 0x0000000403047211 */ /* 0x000fc800078f80ff */
[----:B------:R-:W-:Y:S02]  /*1be0*/  SHF.R.U32.HI R6, RZ, 0x10, R4 ;  /* 0x00000010ff067819 */ /* 0x000fe40000011604 */
[----:B------:R-:W-:Y:S02]  /*1bf0*/  LOP3.LUT R13, R4, 0xff, RZ, 0xc0, !PT ;  /* 0x000000ff040d7812 */ /* 0x000fe400078ec0ff */
[C---:B------:R-:W-:Y:S01]  /*1c00*/  IADD3 R2, R178.reuse, 0x2f, RZ ;  /* 0x0000002fb2027810 */ /* 0x040fe20007ffe0ff */
[----:B------:R1:W-:Y:S01]  /*1c10*/  STL [R1+0x18], R6 ;  /* 0x0000180601007387 */ /* 0x0003e20000100800 */
[----:B------:R-:W-:Y:S02]  /*1c20*/  ISETP.GE.AND P0, PT, R178, 0x1, PT ;  /* 0x00000001b200780c */ /* 0x000fe40003f06270 */
[----:B------:R-:W-:Y:S01]  /*1c30*/  ISETP.NE.AND P1, PT, R6, RZ, PT ;  /* 0x000000ff0600720c */ /* 0x000fe20003f25270 */
[----:B------:R1:W-:Y:S01]  /*1c40*/  STL [R1+0x40], R13 ;  /* 0x0000400d01007387 */ /* 0x0003e20000100800 */
[----:B------:R-:W-:-:S02]  /*1c50*/  IMAD.HI R2, R2, 0x2aaaaaab, RZ ;  /* 0x2aaaaaab02027827 */ /* 0x000fc400078e02ff */
[----:B------:R-:W-:-:S03]  /*1c60*/  SEL R148, R6, c[0x0][0x338], P1 ;  /* 0x0000ce0006947a07 */ /* 0x000fc60000800000 */
[----:B------:R-:W-:-:S04]  /*1c70*/  SHF.R.U32.HI R3, RZ, 0x1f, R2 ;  /* 0x0000001fff037819 */ /* 0x000fc80000011602 */
[----:B------:R-:W-:Y:S01]  /*1c80*/  LEA.HI.SX32 R149, R2, R3, 0x1d ;  /* 0x0000000302957211 */ /* 0x000fe200078feaff */
[----:B------:R-:W-:Y:S01]  /*1c90*/  IMAD.MOV.U32 R2, RZ, RZ, RZ ;  /* 0x000000ffff027224 */ /* 0x000fe200078e00ff */
[----:B------:R-:W-:Y:S05]  /*1ca0*/  @!P0 BRA `(.L_x_1367) ;  /* 0x000001d000008947 */ /* 0x000fea0003800000 */
[----:B------:R-:W-:Y:S02]  /*1cb0*/  IABS R2, R148 ;  /* 0x0000009400027213 */ /* 0x000fe40000000000 */
[----:B-1----:R-:W-:-:S03]  /*1cc0*/  IADD3 R6, R149, -0x1, R148 ;  /* 0xffffffff95067810 */ /* 0x002fc60007ffe094 */
        /* <DEDUP_REMOVED lines=10> */
[----:B------:R-:W-:Y:S02]  /*1d70*/  IMAD.MOV R8, RZ, RZ, -R2 ;  /* 0x000000ffff087224 */ /* 0x000fe400078e0a02 */
[----:B------:R-:W-:-:S04]  /*1d80*/  IMAD.MOV.U32 R2, RZ, RZ, RZ ;  /* 0x000000ffff027224 */ /* 0x000fc800078e00ff */
        /* <DEDUP_REMOVED lines=15> */
.L_x_1367:
[----:B------:R-:W-:Y:S05]  /*1e80*/  BSYNC B0 ;  /* 0x0000000000007941 */ /* 0x000fea0003800000 */
.L_x_1366:
[----:B------:R-:W-:Y:S01]  /*1e90*/  IMAD R3, R13, R2, RZ ;  /* 0x000000020d037224 */ /* 0x000fe200078e02ff */
[----:B------:R-:W2:Y:S01]  /*1ea0*/  S2R R7, SR_TID.X ;  /* 0x0000000000077919 */ /* 0x000ea20000002100 */
[----:B------:R-:W-:Y:S02]  /*1eb0*/  IADD3 R27, R205, 0x20, RZ ;  /* 0x00000020cd1b7810 */ /* 0x000fe40007ffe0ff */
[C---:B------:R-:W-:Y:S02]  /*1ec0*/  IMAD.IADD R2, R3.reuse, 0x1, R2 ;  /* 0x0000000103027824 */ /* 0x040fe400078e0202 */
[----:B------:R-:W-:-:S03]  /*1ed0*/  IMAD R3, R3, 0x30, -R5 ;  /* 0x0000003003037824 */ /* 0x000fc600078e0a05 */
[----:B------:R-:W-:Y:S02]  /*1ee0*/  IMNMX R2, R149, R2, PT ;  /* 0x0000000295027217 */ /* 0x000fe40003800200 */
[----:B------:R-:W-:-:S03]  /*1ef0*/  IMNMX R3, RZ, R3, !PT ;  /* 0x00000003ff037217 */ /* 0x000fc60007800200 */
[----:B------:R-:W-:Y:S02]  /*1f00*/  IMAD R2, R2, 0x30, -R5 ;  /* 0x0000003002027824 */ /* 0x000fe400078e0a05 */
[----:B------:R-:W-:-:S03]  /*1f10*/  IMAD.WIDE.U32 R4, R3, -0x55555555, RZ ;  /* 0xaaaaaaab03047825 */ /* 0x000fc600078e00ff */
[----:B------:R-:W-:Y:S01]  /*1f20*/  IMNMX R2, R2, R0, PT ;  /* 0x0000000002027217 */ /* 0x000fe20003800200 */
[----:B------:R-:W-:Y:S01]  /*1f30*/  IMAD.SHL.U32 R4, R205, 0x40, RZ ;  /* 0x00000040cd047824 */ /* 0x000fe200078e00ff */
[----:B------:R-:W-:Y:S02]  /*1f40*/  SHF.R.U32.HI R142, RZ, 0x5, R5 ;  /* 0x00000005ff8e7819 */ /* 0x000fe40000011605 */
[----:B------:R-:W-:Y:S02]  /*1f50*/  ISETP.GT.AND P0, PT, R2, R3, PT ;  /* 0x000000030200720c */ /* 0x000fe40003f04270 */
[----:B-12---:R-:W-:Y:S02]  /*1f60*/  SHF.R.S32.HI R6, RZ, 0x1f, R7 ;  /* 0x0000001fff067819 */ /* 0x006fe40000011407 */
[----:B------:R-:W-:-:S04]  /*1f70*/  LOP3.LUT R174, R4, 0x1c0, RZ, 0xc0, !PT ;  /* 0x000001c004ae7812 */ /* 0x000fc800078ec0ff */
[----:B------:R-:W-:Y:S02]  /*1f80*/  SHF.R.U32.HI R179, RZ, 0x3, R174 ;  /* 0x00000003ffb37819 */ /* 0x000fe400000116ae */
[----:B------:R-:W-:-:S03]  /*1f90*/  LOP3.LUT R5, R174, 0x38, R132, 0xf8, !PT ;  /* 0x00000038ae057812 */ /* 0x000fc600078ef884 */
[----:B------:R-:W-:Y:S02]  /*1fa0*/  @P0 IADD3 R3, R2, 0x2f, RZ ;  /* 0x0000002f02030810 */ /* 0x000fe40007ffe0ff */
[----:B------:R-:W-:-:S03]  /*1fb0*/  LEA.HI R2, R6, R7, RZ, 0x6 ;  /* 0x0000000706027211 */ /* 0x000fc600078f30ff */
[----:B------:R-:W-:-:S04]  /*1fc0*/  @P0 IMAD.HI R3, R3, 0x2aaaaaab, RZ ;  /* 0x2aaaaaab03030827 */ /* 0x000fc800078e02ff */
[----:B------:R-:W-:Y:S01]  /*1fd0*/  IMAD.SHL.U32 R4, R2, 0x8, RZ ;  /* 0x0000000802047824 */ /* 0x000fe200078e00ff */
[----:B------:R-:W-:Y:S01]  /*1fe0*/  @P0 SHF.R.U32.HI R6, RZ, 0x1f, R3 ;  /* 0x0000001fff060819 */ /* 0x000fe20000011603 */
[----:B------:R-:W-:-:S03]  /*1ff0*/  IMAD.MOV.U32 R2, RZ, RZ, R142 ;  /* 0x000000ffff027224 */ /* 0x000fc600078e008e */
[----:B------:R-:W-:Y:S02]  /*2000*/  @P0 LEA.HI.SX32 R2, R3, R6, 0x1d ;  /* 0x0000000603020211 */ /* 0x000fe400078feaff */
[----:B------:R-:W-:Y:S01]  /*2010*/  LOP3.LUT R175, R4, 0xfffffe00, RZ, 0xc0, !PT ;  /* 0xfffffe0004af7812 */ /* 0x000fe200078ec0ff */
[----:B------:R-:W-:Y:S01]  /*2020*/  IMAD.SHL.U32 R4, R27, 0x40, RZ ;  /* 0x000000401b047824 */ /* 0x000fe200078e00ff */
[----:B------:R-:W-:Y:S02]  /*2030*/  ISETP.GT.AND P0, PT, R2, R142, PT ;  /* 0x0000008e0200720c */ /* 0x000fe40003f04270 */
[----:B------:R-:W-:Y:S02]  /*2040*/  LOP3.LUT R3, R5, R179, RZ, 0x3c, !PT ;  /* 0x000000b305037212 */ /* 0x000fe400078e3cff */
[----:B------:R-:W-:-:S03]  /*2050*/  LOP3.LUT R159, R4, 0x1c0, RZ, 0xc0, !PT ;  /* 0x000001c0049f7812 */ /* 0x000fc600078ec0ff */
[----:B------:R-:W-:-:S04]  /*2060*/  IMAD.IADD R3, R175, 0x1, R3 ;  /* 0x00000001af037824 */ /* 0x000fc800078e0203 */
[----:B------:R-:W-:Y:S02]  /*2070*/  IMAD.SHL.U32 R197, R3, 0x2, RZ ;  /* 0x0000000203c57824 */ /* 0x000fe400078e00ff */
[----:B------:R-:W-:Y:S05]  /*2080*/  @!P0 BRA `(.L_x_1368) ;  /* 0x0000677000008947 */ /* 0x000fea0003800000 */
[----:B------:R-:W-:Y:S01]  /*2090*/  SHF.R.S32.HI R24, RZ, 0x1f, R205 ;  /* 0x0000001fff187819 */ /* 0x000fe200000114cd */
[----:B------:R-:W-:Y:S01]  /*20a0*/  IMAD.MOV.U32 R152, RZ, RZ, 0x30 ;  /* 0x00000030ff987424 */ /* 0x000fe200078e00ff */
[----:B------:R-:W-:Y:S01]  /*20b0*/  IADD3 R127, P0, R205, R11, RZ ;  /* 0x0000000bcd7f7210 */ /* 0x000fe20007f1e0ff */
[----:B------:R-:W-:Y:S01]  /*20c0*/  IMAD.MOV.U32 R164, RZ, RZ, 0x5 ;  /* 0x00000005ffa47424 */ /* 0x000fe200078e00ff */
[----:B------:R-:W-:Y:S01]  /*20d0*/  IADD3 R34, R2, -0x1, RZ ;  /* 0xffffffff02227810 */ /* 0x000fe20007ffe0ff */
[----:B------:R-:W-:Y:S01]  /*20e0*/  IMAD R165, R152, c[0x0][0x23c], RZ ;  /* 0x00008f0098a57a24 */ /* 0x000fe200078e02ff */
[----:B------:R-:W-:Y:S01]  /*20f0*/  LEA.HI.X.SX32 R145, R11, R24, 0x1, P0 ;  /* 0x000000180b917211 */ /* 0x000fe200000f0eff */
[----:B------:R-:W-:Y:S01]  /*2100*/  IMAD.WIDE.U32 R4, R127, c[0x0][0x238], R132 ;  /* 0x00008e007f047a25 */ /* 0x000fe200078e0084 */
[----:B------:R-:W-:-:S02]  /*2110*/  SEL R23, R29, RZ, !P5 ;  /* 0x000000ff1d177207 */ /* 0x000fc40006800000 */
[----:B------:R-:W-:Y:S01]  /*2120*/  SEL R22, R217, RZ, !P5 ;  /* 0x000000ffd9167207 */ /* 0x000fe20006800000 */
[----:B------:R-:W-:Y:S01]  /*2130*/  IMAD R3, R145, c[0x0][0x238], RZ ;  /* 0x00008e0091037a24 */ /* 0x000fe200078e02ff */
[----:B------:R-:W-:Y:S01]  /*2140*/  MOV R2, R4 ;  /* 0x0000000400027202 */ /* 0x000fe20000000f00 */
[----:B------:R-:W-:Y:S01]  /*2150*/  IMAD.WIDE.U32 R150, R152, c[0x0][0x238], RZ ;  /* 0x00008e0098967a25 */ /* 0x000fe200078e00ff */
[----:B------:R-:W-:Y:S02]  /*2160*/  ISETP.GE.AND P2, PT, R132, c[0x0][0x1d4], PT ;  /* 0x0000750084007a0c */ /* 0x000fe40003f46270 */
[----:B------:R-:W-:Y:S01]  /*2170*/  ISETP.GE.AND P6, PT, R134, c[0x0][0x1d4], PT ;  /* 0x0000750086007a0c */ /* 0x000fe20003fc6270 */
[----:B------:R-:W-:Y:S01]  /*2180*/  IMAD R3, R127, c[0x0][0x23c], R3 ;  /* 0x00008f007f037a24 */ /* 0x000fe200078e0203 */
[----:B------:R-:W-:Y:S01]  /*2190*/  ISETP.GE.AND P5, PT, R207, c[0x0][0x1d4], PT ;  /* 0x00007500cf007a0c */ /* 0x000fe20003fa6270 */
[----:B------:R-:W-:Y:S01]  /*21a0*/  IMAD R4, R23, c[0x0][0x248], RZ ;  /* 0x0000920017047a24 */ /* 0x000fe200078e02ff */
[----:B------:R-:W-:Y:S01]  /*21b0*/  ISETP.GE.AND P4, PT, R208, c[0x0][0x1d4], PT ;  /* 0x00007500d0007a0c */ /* 0x000fe20003f86270 */
[----:B------:R-:W-:Y:S01]  /*21c0*/  IMAD.IADD R165, R151, 0x1, R165 ;  /* 0x0000000197a57824 */ /* 0x000fe200078e02a5 */
[----:B------:R-:W-:Y:S01]  /*21d0*/  IADD3 R3, R5, R3, RZ ;  /* 0x0000000305037210 */ /* 0x000fe20007ffe0ff */
[----:B------:R-:W-:Y:S01]  /*21e0*/  IMAD R5, R34, -0x30, R0 ;  /* 0xffffffd022057824 */ /* 0x000fe200078e0200 */
[----:B------:R-:W-:Y:S01]  /*21f0*/  MOV R169, c[0x0][0x238] ;  /* 0x00008e0000a97a02 */ /* 0x000fe20000000f00 */
[----:B------:R-:W-:Y:S01]  /*2200*/  IMAD R4, R22, c[0x0][0x24c], R4 ;  /* 0x0000930016047a24 */ /* 0x000fe200078e0204 */
[----:B------:R-:W-:Y:S01]  /*2210*/  LOP3.LUT R206, R206, 0xfffffffe, RZ, 0xc0, !PT ;  /* 0xfffffffecece7812 */ /* 0x000fe200078ec0ff */
[----:B------:R-:W-:Y:S01]  /*2220*/  IMAD.WIDE.U32 R2, R28, c[0x0][0x240], R2 ;  /* 0x000090001c027a25 */ /* 0x000fe200078e0002 */
[----:B------:R-:W-:-:S02]  /*2230*/  IMNMX R5, R5, 0x30, PT ;  /* 0x0000003005057817 */ /* 0x000fc40003800200 */
[----:B------:R-:W-:Y:S01]  /*2240*/  SHF.L.U32 R183, R169, 0x5, RZ ;  /* 0x00000005a9b77819 */ /* 0x000fe200000006ff */
[----:B------:R-:W-:Y:S01]  /*2250*/  IMAD R3, R28, c[0x0][0x244], R3 ;  /* 0x000091001c037a24 */ /* 0x000fe200078e0203 */
[----:B------:R-:W-:Y:S02]  /*2260*/  IADD3 R6, -R205, R5, RZ ;  /* 0x00000005cd067210 */ /* 0x000fe40007ffe1ff */
[----:B------:R-:W-:Y:S01]  /*2270*/  SHF.L.U64.HI R169, R169, R164, c[0x0][0x23c] ;  /* 0x00008f00a9a97619 */ /* 0x000fe200000102a4 */
[----:B------:R-:W-:Y:S01]  /*2280*/  IMAD.WIDE.U32 R122, R22, c[0x0][0x248], R2 ;  /* 0x00009200167a7a25 */ /* 0x000fe200078e0002 */
[----:B------:R-:W-:Y:S02]  /*2290*/  ISETP.GE.AND P1, PT, R6, 0x1, PT ;  /* 0x000000010600780c */ /* 0x000fe40003f26270 */
[----:B------:R-:W-:Y:S01]  /*22a0*/  SHF.R.S32.HI R3, RZ, 0x1f, R34 ;  /* 0x0000001fff037819 */ /* 0x000fe20000011422 */
[----:B------:R-:W-:Y:S01]  /*22b0*/  IMAD R2, R165, R34, RZ ;  /* 0x00000022a5027224 */ /* 0x000fe200078e02ff */
[----:B------:R-:W-:Y:S01]  /*22c0*/  MOV R120, R122 ;  /* 0x0000007a00787202 */ /* 0x000fe20000000f00 */
[----:B------:R-:W-:Y:S01]  /*22d0*/  IMAD.IADD R121, R123, 0x1, R4 ;  /* 0x000000017b797824 */ /* 0x000fe200078e0204 */
[----:B------:R-:W-:Y:S01]  /*22e0*/  IADD3 R18, R10, R162, RZ ;  /* 0x000000a20a127210 */ /* 0x000fe20007ffe0ff */
[-C--:B------:R-:W-:Y:S01]  /*22f0*/  IMAD R2, R3, R150.reuse, R2 ;  /* 0x0000009603027224 */ /* 0x080fe200078e0202 */
[----:B------:R-:W-:Y:S01]  /*2300*/  SHF.R.S32.HI R139, RZ, 0x1f, R138 ;  /* 0x0000001fff8b7819 */ /* 0x000fe2000001148a */
[----:B------:R-:W-:-:S04]  /*2310*/  IMAD.WIDE.U32 R4, R34, R150, R120 ;  /* 0x0000009622047225 */ /* 0x000fc800078e0078 */
[----:B------:R-:W-:Y:S01]  /*2320*/  IMAD.WIDE.U32 R14, R205, c[0x0][0x290], R132 ;  /* 0x0000a400cd0e7a25 */ /* 0x000fe200078e0084 */
[----:B------:R-:W-:Y:S02]  /*2330*/  ISETP.NE.AND P3, PT, R19, RZ, PT ;  /* 0x000000ff1300720c */ /* 0x000fe40003f65270 */
[----:B------:R-:W-:Y:S01]  /*2340*/  MOV R170, c[0x0][0x290] ;  /* 0x0000a40000aa7a02 */ /* 0x000fe20000000f00 */
[----:B------:R-:W-:Y:S01]  /*2350*/  IMAD.IADD R5, R5, 0x1, R2 ;  /* 0x0000000105057824 */ /* 0x000fe200078e0202 */
[----:B------:R-:W-:Y:S01]  /*2360*/  @P1 LEA R2, P0, R4, c[0x0][0x220], 0x1 ;  /* 0x0000880004021a11 */ /* 0x000fe200078008ff */
[----:B------:R-:W-:Y:S02]  /*2370*/  IMAD R8, R24, c[0x0][0x290], RZ ;  /* 0x0000a40018087a24 */ /* 0x000fe400078e02ff */
[----:B------:R-:W-:Y:S01]  /*2380*/  IMAD.MOV.U32 R171, RZ, RZ, c[0x0][0x280] ;  /* 0x0000a000ffab7624 */ /* 0x000fe200078e00ff */
[----:B------:R-:W-:Y:S02]  /*2390*/  @P1 LEA.HI.X R3, R4, c[0x0][0x224], R5, 0x1, P0 ;  /* 0x0000890004031a11 */ /* 0x000fe400000f0c05 */
[----:B------:R-:W-:Y:S01]  /*23a0*/  ISETP.GT.AND P0, PT, R6, 0x20, PT ;  /* 0x000000200600780c */ /* 0x000fe20003f04270 */
[----:B------:R-:W-:Y:S01]  /*23b0*/  IMAD.WIDE.U32 R180, R205, c[0x0][0x1e0], RZ ;  /* 0x00007800cdb47a25 */ /* 0x000fe200078e00ff */
[----:B------:R-:W-:Y:S01]  /*23c0*/  MOV R184, c[0x0][0x27c] ;  /* 0x00009f0000b87a02 */ /* 0x000fe20000000f00 */
[----:B------:R-:W-:Y:S01]  /*23d0*/  @!PT LDS RZ, [RZ] ;  /* 0x00000000fffff984 */ /* 0x000fe20000000800 */
[----:B------:R-:W-:Y:S01]  /*23e0*/  @!PT LDS RZ, [RZ] ;  /* 0x00000000fffff984 */ /* 0x000fe20000000800 */
[----:B------:R-:W-:Y:S01]  /*23f0*/  @!PT LDS RZ, [RZ] ;  /* 0x00000000fffff984 */ /* 0x000fe20000000800 */
[----:B------:R1:W-:Y:S01]  /*2400*/  @P1 LDGSTS.E.BYPASS.LTC128B.128 [R197+0xa080], [R2.64], !P2 ;  /* 0x0a08000002c51fae */ /* 0x0003e2000d101d46 */
[----:B------:R-:W-:-:S03]  /*2410*/  @P2 LOP3.LUT R206, R206, 0x1, RZ, 0xfc, !PT ;  /* 0x00000001cece2812 */ /* 0x000fc600078efcff */
[----:B------:R1:W-:Y:S04]  /*2420*/  @P1 LDGSTS.E.BYPASS.LTC128B.128 [R197+0xb880], [R2.64+0x80], !P6 ;  /* 0x0b88008002c51fae */ /* 0x0003e8000f101d46 */
[----:B------:R1:W-:Y:S04]  /*2430*/  @P1 LDGSTS.E.BYPASS.LTC128B.128 [R197+0xd080], [R2.64+0x100], !P5 ;  /* 0x0d08010002c51fae */ /* 0x0003e8000e901d46 */
[----:B------:R1:W-:Y:S02]  /*2440*/  @P1 LDGSTS.E.BYPASS.LTC128B.128 [R197+0xe880], [R2.64+0x180], !P4 ;  /* 0x0e88018002c51fae */ /* 0x0003e4000e101d46 */
[----:B-1----:R-:W-:-:S05]  /*2450*/  @P0 IADD3 R3, P1, R183, R4, RZ ;  /* 0x00000004b7030210 */ /* 0x002fca0007f3e0ff */
[----:B------:R-:W-:Y:S01]  /*2460*/  @P0 IMAD.X R5, R5, 0x1, R169, P1 ;  /* 0x0000000105050824 */ /* 0x000fe200008e06a9 */
[----:B------:R-:W-:-:S04]  /*2470*/  @P0 LEA R2, P1, R3, c[0x0][0x220], 0x1 ;  /* 0x0000880003020a11 */ /* 0x000fc800078208ff */
[----:B------:R-:W-:Y:S02]  /*2480*/  @P0 LEA.HI.X R3, R3, c[0x0][0x224], R5, 0x1, P1 ;  /* 0x0000890003030a11 */ /* 0x000fe400008f0c05 */
[----:B------:R-:W-:Y:S02]  /*2490*/  ISETP.NE.U32.AND P1, PT, RZ, c[0x0][0x340], PT ;  /* 0x0000d000ff007a0c */ /* 0x000fe40003f25070 */
[----:B------:R-:W-:Y:S01]  /*24a0*/  SHF.R.S32.HI R21, RZ, 0x1f, R18 ;  /* 0x0000001fff157819 */ /* 0x000fe20000011412 */
[----:B------:R-:W-:Y:S01]  /*24b0*/  IMAD R17, R205, c[0x0][0x294], R8 ;  /* 0x0000a500cd117a24 */ /* 0x000fe200078e0208 */
[----:B------:R-:W-:Y:S01]  /*24c0*/  ISETP.NE.AND.EX P1, PT, RZ, c[0x0][0x344], PT, P1 ;  /* 0x0000d100ff007a0c */ /* 0x000fe20003f25310 */
[----:B------:R1:W-:Y:S02]  /*24d0*/  @P0 LDGSTS.E.BYPASS.LTC128B.128 [R201+0xb080], [R2.64], !P2 ;  /* 0x0b08000002c90fae */ /* 0x0003e4000d101d46 */
[----:B------:R-:W-:Y:S02]  /*24e0*/  IMAD R6, R21, c[0x0][0x1e0], RZ ;  /* 0x0000780015067a24 */ /* 0x000fe400078e02ff */
[----:B------:R-:W-:Y:S01]  /*24f0*/  IMAD.WIDE.U32 R8, R205, c[0x0][0x280], R132 ;  /* 0x0000a000cd087a25 */ /* 0x000fe200078e0084 */
[----:B------:R1:W-:Y:S07]  /*2500*/  @P0 LDGSTS.E.BYPASS.LTC128B.128 [R201+0xc880], [R2.64+0x80], !P6 ;  /* 0x0c88008002c90fae */ /* 0x0003ee000f101d46 */
[----:B------:R-:W-:Y:S01]  /*2510*/  @P1 IMAD.WIDE R4, R217, R12, c[0x0][0x340] ;  /* 0x0000d000d9041625 */ /* 0x000fe200078e020c */
[----:B------:R1:W-:Y:S04]  /*2520*/  @P0 LDGSTS.E.BYPASS.LTC128B.128 [R201+0xe080], [R2.64+0x100], !P5 ;  /* 0x0e08010002c90fae */ /* 0x0003e8000e901d46 */
[----:B------:R1:W-:Y:S04]  /*2530*/  @P0 LDGSTS.E.BYPASS.LTC128B.128 [R201+0xf880], [R2.64+0x180], !P4 ;  /* 0x0f88018002c90fae */ /* 0x0003e8000e101d46 */
[----:B------:R-:W0:Y:S04]  /*2540*/  LDGDEPBAR ;  /* 0x00000000000079af */ /* 0x000e280000000000 */
[----:B------:R2:W3:Y:S01]  /*2550*/  @P1 LDG.E R16, [R4.64] ;  /* 0x0000000604101981 */ /* 0x0004e2000c1e1900 */
[----:B------:R-:W-:Y:S01]  /*2560*/  IMAD R6, R18, c[0x0][0x1e4], R6 ;  /* 0x0000790012067a24 */ /* 0x000fe200078e0206 */
[----:B------:R-:W-:Y:S01]  /*2570*/  WARPSYNC 0xffffffff ;  /* 0xffffffff00007948 */ /* 0x000fe20003800000 */
[----:B------:R-:W-:Y:S01]  /*2580*/  IMAD.WIDE.U32 R10, R205, c[0x0][0x290], R138 ;  /* 0x0000a400cd0a7a25 */ /* 0x000fe200078e008a */
[----:B------:R-:W-:-:S02]  /*2590*/  SHF.L.U64.HI R161, R171, R164, c[0x0][0x284] ;  /* 0x0000a100aba17619 */ /* 0x000fc400000102a4 */
[----:B------:R-:W-:Y:S01]  /*25a0*/  SHF.L.U64.HI R160, R170, R164, c[0x0][0x294] ;  /* 0x0000a500aaa07619 */ /* 0x000fe200000102a4 */
[----:B------:R-:W-:Y:S01]  /*25b0*/  IMAD.IADD R11, R11, 0x1, R17 ;  /* 0x000000010b0b7824 */ /* 0x000fe200078e0211 */
[----:B------:R-:W-:Y:S01]  /*25c0*/  ISETP.GE.AND P2, PT, R132, c[0x0][0x27c], PT ;  /* 0x00009f0084007a0c */ /* 0x000fe20003f46270 */
[C---:B------:R-:W-:Y:S01]  /*25d0*/  IMAD R166, R152.reuse, c[0x0][0x1e4], RZ ;  /* 0x0000790098a67a24 */ /* 0x040fe200078e02ff */
[----:B------:R-:W-:Y:S01]  /*25e0*/  SHF.R.U32.HI R25, RZ, 0x3, R159 ;  /* 0x00000003ff197819 */ /* 0x000fe2000001169f */
[----:B------:R-:W-:Y:S01]  /*25f0*/  IMAD R167, R152, c[0x0][0x284], RZ ;  /* 0x0000a10098a77a24 */ /* 0x000fe200078e02ff */
[----:B------:R-:W-:Y:S01]  /*2600*/  SHF.L.U32 R170, R170, 0x5, RZ ;  /* 0x00000005aaaa7819 */ /* 0x000fe200000006ff */
[----:B------:R-:W-:Y:S01]  /*2610*/  IMAD R168, R152, c[0x0][0x294], RZ ;  /* 0x0000a50098a87a24 */ /* 0x000fe200078e02ff */
[----:B------:R-:W-:Y:S01]  /*2620*/  SHF.L.U32 R26, R184, 0x1, RZ ;  /* 0x00000001b81a7819 */ /* 0x000fe200000006ff */
[----:B------:R-:W-:Y:S01]  /*2630*/  IMAD.WIDE.U32 R156, R152, c[0x0][0x1e0], RZ ;  /* 0x00007800989c7a25 */ /* 0x000fe200078e00ff */
[----:B-1---5:R-:W-:-:S03]  /*2640*/  SHF.R.S32.HI R2, RZ, 0x1f, R158 ;  /* 0x0000001fff027819 */ /* 0x022fc6000001149e */
[----:B------:R-:W-:Y:S01]  /*2650*/  IMAD.WIDE.U32 R154, R152, c[0x0][0x280], RZ ;  /* 0x0000a000989a7a25 */ /* 0x000fe200078e00ff */
[----:B------:R-:W-:-:S03]  /*2660*/  SHF.R.S32.HI R3, RZ, 0x1f, R27 ;  /* 0x0000001fff037819 */ /* 0x000fc6000001141b */
[----:B------:R-:W-:Y:S01]  /*2670*/  IMAD.WIDE.U32 R152, R152, c[0x0][0x290], RZ ;  /* 0x0000a40098987a25 */ /* 0x000fe200078e00ff */
[----:B------:R-:W-:Y:S02]  /*2680*/  LEA.HI R3, R3, R27, RZ, 0x3 ;  /* 0x0000001b03037211 */ /* 0x000fe400078f18ff */
[----:B------:R-:W-:Y:S01]  /*2690*/  IADD3 R167, R155, R167, RZ ;  /* 0x000000a79ba77210 */ /* 0x000fe20007ffe0ff */
[----:B--2---:R-:W-:Y:S01]  /*26a0*/  IMAD.WIDE.U32 R4, R18, c[0x0][0x1e0], RZ ;  /* 0x0000780012047a25 */ /* 0x004fe200078e00ff */
[----:B------:R-:W-:-:S03]  /*26b0*/  IADD3 R168, R153, R168, RZ ;  /* 0x000000a899a87210 */ /* 0x000fc60007ffe0ff */
[----:B------:R-:W-:Y:S02]  /*26c0*/  IMAD.IADD R5, R5, 0x1, R6 ;  /* 0x0000000105057824 */ /* 0x000fe400078e0206 */
[----:B------:R-:W-:Y:S02]  /*26d0*/  IMAD R6, R24, c[0x0][0x280], RZ ;  /* 0x0000a00018067a24 */ /* 0x000fe400078e02ff */
[----:B------:R-:W-:-:S04]  /*26e0*/  IMAD.WIDE.U32 R4, R28, c[0x0][0x1e8], R4 ;  /* 0x00007a001c047a25 */ /* 0x000fc800078e0004 */
[C---:B------:R-:W-:Y:S02]  /*26f0*/  IMAD R12, R205.reuse, c[0x0][0x284], R6 ;  /* 0x0000a100cd0c7a24 */ /* 0x040fe400078e0206 */
[----:B------:R-:W-:-:S03]  /*2700*/  IMAD.WIDE.U32 R6, R205, c[0x0][0x280], R138 ;  /* 0x0000a000cd067a25 */ /* 0x000fc600078e008a */
[----:B------:R-:W-:Y:S01]  /*2710*/  IADD3 R9, R12, R9, RZ ;  /* 0x000000090c097210 */ /* 0x000fe20007ffe0ff */
[----:B------:R-:W-:Y:S01]  /*2720*/  IMAD R5, R28, c[0x0][0x1ec], R5 ;  /* 0x00007b001c057a24 */ /* 0x000fe200078e0205 */
[----:B------:R-:W-:Y:S01]  /*2730*/  IADD3 R13, R7, R12, RZ ;  /* 0x0000000c070d7210 */ /* 0x000fe20007ffe0ff */
[----:B------:R-:W-:Y:S01]  /*2740*/  IMAD.IADD R7, R17, 0x1, R15 ;  /* 0x0000000111077824 */ /* 0x000fe200078e020f */
[----:B------:R-:W-:Y:S01]  /*2750*/  MOV R12, R6 ;  /* 0x00000006000c7202 */ /* 0x000fe20000000f00 */
[C---:B------:R-:W-:Y:S01]  /*2760*/  IMAD R15, R2.reuse, c[0x0][0x290], RZ ;  /* 0x0000a400020f7a24 */ /* 0x040fe200078e02ff */
[----:B------:R-:W-:Y:S01]  /*2770*/  MOV R6, R14 ;  /* 0x0000000e00067202 */ /* 0x000fe20000000f00 */
[----:B------:R-:W-:Y:S02]  /*2780*/  IMAD R14, R2, c[0x0][0x280], RZ ;  /* 0x0000a000020e7a24 */ /* 0x000fe400078e02ff */
[----:B------:R-:W-:Y:S02]  /*2790*/  IMAD R2, R24, c[0x0][0x1e0], RZ ;  /* 0x0000780018027a24 */ /* 0x000fe400078e02ff */
[----:B------:R-:W-:-:S02]  /*27a0*/  IMAD.SHL.U32 R17, R3, 0x40, RZ ;  /* 0x0000004003117824 */ /* 0x000fc400078e00ff */
[----:B------:R-:W-:Y:S02]  /*27b0*/  IMAD R20, R205, c[0x0][0x1e4], R2 ;  /* 0x00007900cd147a24 */ /* 0x000fe400078e0202 */
[C---:B------:R-:W-:Y:S02]  /*27c0*/  IMAD R3, R158.reuse, c[0x0][0x294], R15 ;  /* 0x0000a5009e037a24 */ /* 0x040fe400078e020f */
[C---:B------:R-:W-:Y:S02]  /*27d0*/  IMAD R14, R158.reuse, c[0x0][0x284], R14 ;  /* 0x0000a1009e0e7a24 */ /* 0x040fe400078e020e */
[----:B------:R-:W-:Y:S02]  /*27e0*/  IMAD.IADD R144, R181, 0x1, R20 ;  /* 0x00000001b5907824 */ /* 0x000fe400078e0214 */
[----:B------:R-:W-:-:S04]  /*27f0*/  IMAD.WIDE.U32 R104, R158, c[0x0][0x280], R12 ;  /* 0x0000a0009e687a25 */ /* 0x000fc800078e000c */
[----:B------:R-:W-:Y:S01]  /*2800*/  IMAD.WIDE.U32 R102, R158, c[0x0][0x290], R10 ;  /* 0x0000a4009e667a25 */ /* 0x000fe200078e000a */
[----:B------:R-:W-:-:S03]  /*2810*/  IADD3 R119, R105, R14, RZ ;  /* 0x0000000e69777210 */ /* 0x000fc60007ffe0ff */
[----:B------:R-:W-:Y:S01]  /*2820*/  IMAD.WIDE.U32 R98, R158, c[0x0][0x290], R6 ;  /* 0x0000a4009e627a25 */ /* 0x000fe200078e0006 */
[----:B------:R-:W-:-:S03]  /*2830*/  IADD3 R117, R103, R3, RZ ;  /* 0x0000000367757210 */ /* 0x000fc60007ffe0ff */
[----:B------:R-:W-:Y:S01]  /*2840*/  IMAD.WIDE.U32 R100, R158, c[0x0][0x280], R8 ;  /* 0x0000a0009e647a25 */ /* 0x000fe200078e0008 */
[----:B------:R-:W-:-:S03]  /*2850*/  IADD3 R115, R3, R99, RZ ;  /* 0x0000006303737210 */ /* 0x000fc60007ffe0ff */
[----:B------:R-:W-:Y:S02]  /*2860*/  IMAD.SHL.U32 R171, R171, 0x20, RZ ;  /* 0x00000020abab7824 */ /* 0x000fe400078e00ff */
[----:B------:R-:W-:Y:S02]  /*2870*/  IMAD.IADD R166, R157, 0x1, R166 ;  /* 0x000000019da67824 */ /* 0x000fe400078e02a6 */
[----:B------:R-:W-:Y:S01]  /*2880*/  IMAD.IADD R116, R14, 0x1, R101 ;  /* 0x000000010e747824 */ /* 0x000fe200078e0265 */
[----:B---3--:R-:W-:Y:S02]  /*2890*/  @P1 SHF.R.S32.HI R2, RZ, 0x1f, R16 ;  /* 0x0000001fff021819 */ /* 0x008fe40000011410 */
[----:B------:R-:W-:Y:S02]  /*28a0*/  @!P1 MOV R2, R29 ;  /* 0x0000001d00029202 */ /* 0x000fe40000000f00 */
[----:B------:R-:W-:Y:S02]  /*28b0*/  @!P1 MOV R16, R217 ;  /* 0x000000d900109202 */ /* 0x000fe40000000f00 */
[----:B------:R-:W-:-:S02]  /*28c0*/  SEL R19, R2, RZ, !P3 ;  /* 0x000000ff02137207 */ /* 0x000fc40005800000 */
[----:B------:R-:W-:Y:S02]  /*28d0*/  SEL R15, R16, RZ, !P3 ;  /* 0x000000ff100f7207 */ /* 0x000fe40005800000 */
[----:B------:R-:W-:Y:S01]  /*28e0*/  LOP3.LUT R16, R17, 0xfffffe00, RZ, 0xc0, !PT ;  /* 0xfffffe0011107812 */ /* 0x000fe200078ec0ff */
[----:B------:R-:W-:Y:S02]  /*28f0*/  IMAD R2, R19, c[0x0][0x1f0], RZ ;  /* 0x00007c0013027a24 */ /* 0x000fe400078e02ff */
[----:B------:R-:W-:-:S04]  /*2900*/  IMAD.WIDE.U32 R88, R15, c[0x0][0x1f0], R4 ;  /* 0x00007c000f587a25 */ /* 0x000fc800078e0004 */
[----:B------:R-:W-:Y:S01]  /*2910*/  IMAD R2, R15, c[0x0][0x1f4], R2 ;  /* 0x00007d000f027a24 */ /* 0x000fe200078e0202 */
[----:B------:R-:W-:-:S04]  /*2920*/  IADD3 R118, P1, P0, R88, R180, R132 ;  /* 0x000000b458767210 */ /* 0x000fc8000783e084 */
[----:B------:R-:W-:-:S04]  /*2930*/  IADD3 R90, R89, R2, RZ ;  /* 0x00000002595a7210 */ /* 0x000fc80007ffe0ff */
[----:B------:R-:W-:Y:S02]  /*2940*/  IADD3.X R114, R90, R144, R133, P1, P0 ;  /* 0x000000905a727210 */ /* 0x000fe40000fe0485 */
[----:B------:R-:W-:Y:S01]  /*2950*/  SEL R6, RZ, c[0x0][0x27c], !P2 ;  /* 0x00009f00ff067a07 */ /* 0x000fe20005000000 */
[----:B------:R-:W-:Y:S01]  /*2960*/  IMAD.WIDE.U32 R2, R28, c[0x0][0x260], R132 ;  /* 0x000098001c027a25 */ /* 0x000fe200078e0084 */
[----:B------:R-:W-:Y:S01]  /*2970*/  ISETP.GE.AND P0, PT, R134, c[0x0][0x27c], PT ;  /* 0x00009f0086007a0c */ /* 0x000fe20003f06270 */
[----:B------:R-:W-:Y:S01]  /*2980*/  ULDC.U8 UR4, c[0x0][0x298] ;  /* 0x0000a60000047ab9 */ /* 0x000fe20000000000 */
[----:B------:R-:W-:Y:S01]  /*2990*/  IADD3 R9, -R26, c[0x0][0x1d4], RZ ;  /* 0x000075001a097a10 */ /* 0x000fe20007ffe1ff */
[----:B------:R-:W-:Y:S01]  /*29a0*/  IMAD.IADD R8, R132, 0x1, R6 ;  /* 0x0000000184087824 */ /* 0x000fe200078e0206 */
[----:B------:R-:W-:Y:S01]  /*29b0*/  IADD3 R147, P1, R205, R18, RZ ;  /* 0x00000012cd937210 */ /* 0x000fe20007f3e0ff */
[----:B------:R-:W-:Y:S01]  /*29c0*/  IMAD.MOV.U32 R6, RZ, RZ, R2 ;  /* 0x000000ffff067224 */ /* 0x000fe200078e0002 */
[-C--:B------:R-:W-:Y:S01]  /*29d0*/  SEL R10, R26, R9.reuse, !P2 ;  /* 0x000000091a0a7207 */ /* 0x080fe20005000000 */
[C---:B------:R-:W-:Y:S01]  /*29e0*/  IMAD R7, R28.reuse, c[0x0][0x264], R3 ;  /* 0x000099001c077a24 */ /* 0x040fe200078e0203 */
[----:B------:R-:W-:Y:S01]  /*29f0*/  SHF.R.S32.HI R2, RZ, 0x1f, R8 ;  /* 0x0000001fff027819 */ /* 0x000fe20000011408 */
[----:B------:R-:W-:Y:S01]  /*2a00*/  IMAD.WIDE.U32 R4, R28, c[0x0][0x210], R132 ;  /* 0x000084001c047a25 */ /* 0x000fe200078e0084 */
[----:B------:R-:W-:Y:S01]  /*2a10*/  SEL R9, R26, R9, !P0 ;  /* 0x000000091a097207 */ /* 0x000fe20004000000 */
[----:B------:R-:W-:Y:S01]  /*2a20*/  BAR.SYNC.DEFER_BLOCKING 0x0 ;  /* 0x0000000000007b1d */ /* 0x000fe20000010000 */
[-C--:B------:R-:W-:Y:S01]  /*2a30*/  LEA.HI R3, R2, R8.reuse, RZ, 0x3 ;  /* 0x0000000802037211 */ /* 0x080fe200078f18ff */
[----:B------:R-:W-:Y:S01]  /*2a40*/  IMAD R5, R28, c[0x0][0x214], R5 ;  /* 0x000085001c057a24 */ /* 0x000fe200078e0205 */
[----:B------:R-:W-:Y:S01]  /*2a50*/  LEA.HI R13, R2, R8, RZ, 0x6 ;  /* 0x00000008020d7211 */ /* 0x000fe200078f30ff */
[----:B------:R-:W-:Y:S01]  /*2a60*/  IMAD.WIDE.U32 R96, R22, c[0x0][0x268], R6 ;  /* 0x00009a0016607a25 */ /* 0x000fe200078e0006 */
[----:B------:R-:W-:-:S02]  /*2a70*/  SEL R2, RZ, c[0x0][0x27c], !P0 ;  /* 0x00009f00ff027a07 */ /* 0x000fc40004000000 */
[----:B------:R-:W-:Y:S01]  /*2a80*/  SHF.R.S32.HI R11, RZ, 0x1f, R10 ;  /* 0x0000001fff0b7819 */ /* 0x000fe2000001140a */
[----:B------:R-:W-:Y:S01]  /*2a90*/  IMAD R8, R19, c[0x0][0x218], RZ ;  /* 0x0000860013087a24 */ /* 0x000fe200078e02ff */
[----:B------:R-:W-:Y:S01]  /*2aa0*/  SHF.R.S32.HI R12, RZ, 0x1f, R9 ;  /* 0x0000001fff0c7819 */ /* 0x000fe20000011409 */
[----:B------:R-:W-:Y:S01]  /*2ab0*/  IMAD.IADD R2, R134, 0x1, R2 ;  /* 0x0000000186027824 */ /* 0x000fe200078e0202 */
[----:B------:R-:W-:Y:S01]  /*2ac0*/  SHF.R.S32.HI R6, RZ, 0x6, R13 ;  /* 0x00000006ff067819 */ /* 0x000fe2000001140d */
[----:B------:R-:W-:Y:S01]  /*2ad0*/  IMAD.WIDE.U32 R94, R15, c[0x0][0x218], R4 ;  /* 0x000086000f5e7a25 */ /* 0x000fe200078e0004 */
[----:B------:R-:W-:Y:S02]  /*2ae0*/  LOP3.LUT R5, R159, 0x38, R3, 0xf8, !PT ;  /* 0x000000389f057812 */ /* 0x000fe400078ef803 */
[----:B------:R-:W-:Y:S01]  /*2af0*/  SHF.R.S32.HI R4, RZ, 0x1f, R2 ;  /* 0x0000001fff047819 */ /* 0x000fe20000011402 */
[----:B------:R-:W-:Y:S01]  /*2b00*/  IMAD R18, R15, c[0x0][0x21c], R8 ;  /* 0x000087000f127a24 */ /* 0x000fe200078e0208 */
[----:B------:R-:W-:Y:S01]  /*2b10*/  LEA.HI R14, R11, R10, RZ, 0x4 ;  /* 0x0000000a0b0e7211 */ /* 0x000fe200078f20ff */
[----:B------:R-:W-:Y:S01]  /*2b20*/  IMAD R8, R6, 0xc00, R16 ;  /* 0x00000c0006087824 */ /* 0x000fe200078e0210 */
[----:B------:R-:W-:Y:S01]  /*2b30*/  LEA.HI R11, R12, R9, RZ, 0x4 ;  /* 0x000000090c0b7211 */ /* 0x000fe200078f20ff */
[----:B------:R-:W-:Y:S01]  /*2b40*/  IMAD R9, R6, 0xc00, R175 ;  /* 0x00000c0006097824 */ /* 0x000fe200078e02af */
[----:B------:R-:W-:Y:S01]  /*2b50*/  LOP3.LUT R7, R174, 0x38, R3, 0xf8, !PT ;  /* 0x00000038ae077812 */ /* 0x000fe200078ef803 */
[----:B------:R-:W-:Y:S01]  /*2b60*/  IMAD R10, R23, c[0x0][0x268], RZ ;  /* 0x00009a00170a7a24 */ /* 0x000fe200078e02ff */
[----:B------:R-:W-:Y:S01]  /*2b70*/  LOP3.LUT R5, R5, R25, RZ, 0x3c, !PT ;  /* 0x0000001905057212 */ /* 0x000fe200078e3cff */
[----:B------:R-:W-:Y:S01]  /*2b80*/  IMAD.MOV.U32 R182, RZ, RZ, c[0x0][0x1e0] ;  /* 0x00007800ffb67624 */ /* 0x000fe200078e00ff */
[-C--:B------:R-:W-:Y:S01]  /*2b90*/  LEA.HI R6, R4, R2.reuse, RZ, 0x6 ;  /* 0x0000000204067211 */ /* 0x080fe200078f30ff */
[----:B------:R-:W-:Y:S01]  /*2ba0*/  IMAD R19, R22, c[0x0][0x26c], R10 ;  /* 0x00009b0016137a24 */ /* 0x000fe200078e020a */
[----:B------:R-:W-:Y:S01]  /*2bb0*/  LEA.HI R2, R4, R2, RZ, 0x3 ;  /* 0x0000000204027211 */ /* 0x000fe200078f18ff */
[----:B------:R-:W-:Y:S01]  /*2bc0*/  IMAD.IADD R15, R8, 0x1, R5 ;  /* 0x00000001080f7824 */ /* 0x000fe200078e0205 */
[----:B------:R-:W-:Y:S01]  /*2bd0*/  LOP3.LUT R7, R7, R179, RZ, 0x3c, !PT ;  /* 0x000000b307077212 */ /* 0x000fe200078e3cff */
[----:B------:R-:W-:Y:S01]  /*2be0*/  IMAD.WIDE.U32 R172, R27, c[0x0][0x1e0], RZ ;  /* 0x000078001bac7a25 */ /* 0x000fe200078e00ff */
[----:B------:R-:W-:-:S02]  /*2bf0*/  SHF.R.S32.HI R4, RZ, 0x6, R6 ;  /* 0x00000006ff047819 */ /* 0x000fc40000011406 */
[--C-:B------:R-:W-:Y:S01]  /*2c00*/  LOP3.LUT R6, R174, 0x38, R2.reuse, 0xf8, !PT ;  /* 0x00000038ae067812 */ /* 0x100fe200078ef802 */
[----:B------:R-:W-:Y:S01]  /*2c10*/  IMAD.IADD R17, R9, 0x1, R7 ;  /* 0x0000000109117824 */ /* 0x000fe200078e0207 */
[----:B------:R-:W-:Y:S01]  /*2c20*/  LOP3.LUT R5, R159, 0x38, R2, 0xf8, !PT ;  /* 0x000000389f057812 */ /* 0x000fe200078ef802 */
[----:B------:R-:W-:Y:S01]  /*2c30*/  IMAD R10, R4, 0xc00, R16 ;  /* 0x00000c00040a7824 */ /* 0x000fe200078e0210 */
[----:B------:R-:W-:Y:S01]  /*2c40*/  SHF.R.S32.HI R7, RZ, 0x4, R14 ;  /* 0x00000004ff077819 */ /* 0x000fe2000001140e */
[----:B------:R-:W-:Y:S01]  /*2c50*/  IMAD.X R146, R24, 0x1, R21, P1 ;  /* 0x0000000118927824 */ /* 0x000fe200008e0615 */
[----:B------:R-:W-:Y:S01]  /*2c60*/  SHF.R.S32.HI R9, RZ, 0x4, R11 ;  /* 0x00000004ff097819 */ /* 0x000fe2000001140b */
[----:B------:R-:W-:Y:S01]  /*2c70*/  IMAD R11, R4, 0xc00, R175 ;  /* 0x00000c00040b7824 */ /* 0x000fe200078e02af */
[----:B------:R-:W-:Y:S01]  /*2c80*/  LOP3.LUT R8, R6, R179, RZ, 0x3c, !PT ;  /* 0x000000b306087212 */ /* 0x000fe200078e3cff */
[----:B------:R-:W-:Y:S01]  /*2c90*/  IMAD.IADD R107, R97, 0x1, R19 ;  /* 0x00000001616b7824 */ /* 0x000fe200078e0213 */
[----:B------:R-:W-:Y:S01]  /*2ca0*/  LOP3.LUT R6, R5, R25, RZ, 0x3c, !PT ;  /* 0x0000001905067212 */ /* 0x000fe200078e3cff */
[----:B------:R-:W-:Y:S01]  /*2cb0*/  IMAD.IADD R106, R95, 0x1, R18 ;  /* 0x000000015f6a7824 */ /* 0x000fe200078e0212 */
[----:B------:R-:W-:Y:S01]  /*2cc0*/  LEA.HI.SX32 R5, R3, R7, 0x1d ;  /* 0x0000000703057211 */ /* 0x000fe200078feaff */
[----:B------:R-:W-:Y:S01]  /*2cd0*/  IMAD.IADD R14, R11, 0x1, R8 ;  /* 0x000000010b0e7824 */ /* 0x000fe200078e0208 */
[----:B------:R-:W-:Y:S01]  /*2ce0*/  LEA.HI.SX32 R4, R2, R9, 0x1d ;  /* 0x0000000902047211 */ /* 0x000fe200078feaff */
[----:B------:R-:W-:Y:S01]  /*2cf0*/  IMAD.IADD R13, R10, 0x1, R6 ;  /* 0x000000010a0d7824 */ /* 0x000fe200078e0206 */
[----:B------:R-:W-:Y:S01]  /*2d00*/  SHF.R.S32.HI R6, RZ, 0x1f, R5 ;  /* 0x0000001fff067819 */ /* 0x000fe20000011405 */
[----:B------:R-:W-:Y:S01]  /*2d10*/  IMAD.SHL.U32 R92, R5, 0x8, RZ ;  /* 0x00000008055c7824 */ /* 0x000fe200078e00ff */
[----:B------:R-:W-:Y:S01]  /*2d20*/  SHF.R.S32.HI R7, RZ, 0x1f, R4 ;  /* 0x0000001fff077819 */ /* 0x000fe20000011404 */
[----:B------:R-:W-:Y:S01]  /*2d30*/  IMAD.SHL.U32 R93, R4, 0x8, RZ ;  /* 0x00000008045d7824 */ /* 0x000fe200078e00ff */
[----:B------:R-:W-:Y:S01]  /*2d40*/  ISETP.NE.AND P0, PT, RZ, UR4, PT ;  /* 0x00000004ff007c0c */ /* 0x000fe2000bf05270 */
[----:B------:R-:W-:Y:S01]  /*2d50*/  IMAD.SHL.U32 R135, R17, 0x2, RZ ;  /* 0x0000000211877824 */ /* 0x000fe200078e00ff */
[----:B------:R-:W-:Y:S01]  /*2d60*/  LEA.HI R5, R6, R5, RZ, 0x3 ;  /* 0x0000000506057211 */ /* 0x000fe200078f18ff */
[----:B------:R-:W-:Y:S01]  /*2d70*/  IMAD.SHL.U32 R131, R15, 0x2, RZ ;  /* 0x000000020f837824 */ /* 0x000fe200078e00ff */
[----:B------:R-:W-:Y:S01]  /*2d80*/  LEA.HI R4, R7, R4, RZ, 0x3 ;  /* 0x0000000407047211 */ /* 0x000fe200078f18ff */
[----:B------:R-:W-:Y:S01]  /*2d90*/  IMAD.SHL.U32 R130, R14, 0x2, RZ ;  /* 0x000000020e827824 */ /* 0x000fe200078e00ff */
[----:B------:R-:W-:Y:S01]  /*2da0*/  LOP3.LUT R8, R159, 0x38, R93, 0xf8, !PT ;  /* 0x000000389f087812 */ /* 0x000fe200078ef85d */
[----:B------:R-:W-:Y:S01]  /*2db0*/  IMAD.SHL.U32 R129, R13, 0x2, RZ ;  /* 0x000000020d817824 */ /* 0x000fe200078e00ff */
[----:B------:R-:W-:-:S02]  /*2dc0*/  LOP3.LUT R9, R159, 0x38, R92, 0xf8, !PT ;  /* 0x000000389f097812 */ /* 0x000fc400078ef85c */
[----:B------:R-:W-:Y:S02]  /*2dd0*/  SHF.R.S32.HI R5, RZ, 0x3, R5 ;  /* 0x00000003ff057819 */ /* 0x000fe40000011405 */
[----:B------:R-:W-:Y:S02]  /*2de0*/  LOP3.LUT R6, R174, 0x38, R92, 0xf8, !PT ;  /* 0x00000038ae067812 */ /* 0x000fe400078ef85c */
[----:B------:R-:W-:Y:S01]  /*2df0*/  SHF.R.S32.HI R4, RZ, 0x3, R4 ;  /* 0x00000003ff047819 */ /* 0x000fe20000011404 */
[----:B------:R-:W-:Y:S01]  /*2e00*/  IMAD R7, R5, 0xc00, R16 ;  /* 0x00000c0005077824 */ /* 0x000fe200078e0210 */
[----:B------:R-:W-:Y:S02]  /*2e10*/  LOP3.LUT R11, R8, R25, RZ, 0x3c, !PT ;  /* 0x00000019080b7212 */ /* 0x000fe400078e3cff */
[----:B------:R-:W-:Y:S02]  /*2e20*/  LOP3.LUT R8, R174, 0x38, R93, 0xf8, !PT ;  /* 0x00000038ae087812 */ /* 0x000fe400078ef85d */
[----:B------:R-:W-:-:S02]  /*2e30*/  LOP3.LUT R206, R206, 0xfffffffb, RZ, 0xc0, !PT ;  /* 0xfffffffbcece7812 */ /* 0x000fc400078ec0ff */
[----:B------:R-:W-:Y:S01]  /*2e40*/  LOP3.LUT R12, R9, R25, RZ, 0x3c, !PT ;  /* 0x00000019090c7212 */ /* 0x000fe200078e3cff */
[--C-:B------:R-:W-:Y:S01]  /*2e50*/  IMAD R9, R5, 0xc00, R175.reuse ;  /* 0x00000c0005097824 */ /* 0x100fe200078e02af */
[-C--:B------:R-:W-:Y:S01]  /*2e60*/  LOP3.LUT R10, R6, R179.reuse, RZ, 0x3c, !PT ;  /* 0x000000b3060a7212 */ /* 0x080fe200078e3cff */
[----:B------:R-:W-:Y:S01]  /*2e70*/  IMAD R6, R4, 0xc00, R16 ;  /* 0x00000c0004067824 */ /* 0x000fe200078e0210 */
[----:B------:R-:W-:Y:S01]  /*2e80*/  @P0 LOP3.LUT R206, R206, 0x4, RZ, 0xfc, !PT ;  /* 0x00000004cece0812 */ /* 0x000fe200078efcff */
[----:B------:R-:W-:Y:S01]  /*2e90*/  IMAD R5, R4, 0xc00, R175 ;  /* 0x00000c0004057824 */ /* 0x000fe200078e02af */
[----:B------:R-:W-:Y:S01]  /*2ea0*/  LOP3.LUT R4, R8, R179, RZ, 0x3c, !PT ;  /* 0x000000b308047212 */ /* 0x000fe200078e3cff */
[----:B------:R-:W-:Y:S01]  /*2eb0*/  IMAD.IADD R8, R7, 0x1, R12 ;  /* 0x0000000107087824 */ /* 0x000fe200078e020c */
[----:B------:R-:W-:Y:S01]  /*2ec0*/  SHF.R.S32.HI R20, RZ, 0x1f, R27 ;  /* 0x0000001fff147819 */ /* 0x000fe2000001141b */
[----:B------:R-:W-:Y:S01]  /*2ed0*/  IMAD.IADD R6, R6, 0x1, R11 ;  /* 0x0000000106067824 */ /* 0x000fe200078e020b */
[----:B------:R-:W-:Y:S01]  /*2ee0*/  ISETP.GE.AND P0, PT, R184, 0x1, PT ;  /* 0x00000001b800780c */ /* 0x000fe20003f06270 */
[----:B------:R-:W-:Y:S01]  /*2ef0*/  IMAD.IADD R5, R5, 0x1, R4 ;  /* 0x0000000105057824 */ /* 0x000fe200078e0204 */
[----:B------:R-:W-:Y:S01]  /*2f00*/  LOP3.LUT R109, R3, 0xfffffff8, RZ, 0xc0, !PT ;  /* 0xfffffff8036d7812 */ /* 0x000fe200078ec0ff */
[----:B------:R-:W-:Y:S01]  /*2f10*/  IMAD R4, R20, c[0x0][0x1e0], RZ ;  /* 0x0000780014047a24 */ /* 0x000fe200078e02ff */
[----:B------:R-:W-:Y:S01]  /*2f20*/  LOP3.LUT R108, R2, 0xfffffff8, RZ, 0xc0, !PT ;  /* 0xfffffff8026c7812 */ /* 0x000fe200078ec0ff */
[----:B------:R-:W-:Y:S01]  /*2f30*/  IMAD.IADD R7, R9, 0x1, R10 ;  /* 0x0000000109077824 */ /* 0x000fe200078e020a */
[----:B------:R-:W-:Y:S01]  /*2f40*/  LOP3.LUT R206, R206, 0xfffffffd, RZ, 0xc0, !PT ;  /* 0xfffffffdcece7812 */ /* 0x000fe200078ec0ff */
[----:B------:R-:W-:Y:S01]  /*2f50*/  IMAD R4, R27, c[0x0][0x1e4], R4 ;  /* 0x000079001b047a24 */ /* 0x000fe200078e0204 */
[C---:B------:R-:W-:Y:S01]  /*2f60*/  SHF.L.U64.HI R164, R182.reuse, R164, c[0x0][0x1e4] ;  /* 0x00007900b6a47619 */ /* 0x040fe200000102a4 */
[----:B------:R-:W-:Y:S01]  /*2f70*/  IMAD.SHL.U32 R182, R182, 0x20, RZ ;  /* 0x00000020b6b67824 */ /* 0x000fe200078e00ff */
[----:B------:R-:W-:Y:S01]  /*2f80*/  SHF.R.S32.HI R113, RZ, 0x1f, R109 ;  /* 0x0000001fff717819 */ /* 0x000fe2000001146d */
[----:B------:R-:W-:Y:S01]  /*2f90*/  IMAD.IADD R136, R173, 0x1, R4 ;  /* 0x00000001ad887824 */ /* 0x000fe200078e0204 */
[----:B------:R-:W-:Y:S01]  /*2fa0*/  SHF.R.S32.HI R112, RZ, 0x1f, R108 ;  /* 0x0000001fff707819 */ /* 0x000fe2000001146c */
[----:B------:R-:W-:Y:S01]  /*2fb0*/  IMAD.SHL.U32 R128, R8, 0x2, RZ ;  /* 0x0000000208807824 */ /* 0x000fe200078e00ff */
[----:B------:R-:W-:Y:S01]  /*2fc0*/  SHF.R.S32.HI R111, RZ, 0x1f, R92 ;  /* 0x0000001fff6f7819 */ /* 0x000fe2000001145c */
[----:B------:R-:W-:Y:S01]  /*2fd0*/  IMAD.SHL.U32 R126, R6, 0x2, RZ ;  /* 0x00000002067e7824 */ /* 0x000fe200078e00ff */
[----:B------:R-:W-:Y:S01]  /*2fe0*/  SHF.R.S32.HI R110, RZ, 0x1f, R93 ;  /* 0x0000001fff6e7819 */ /* 0x000fe2000001145d */
[----:B------:R-:W-:Y:S01]  /*2ff0*/  IMAD.SHL.U32 R125, R7, 0x2, RZ ;  /* 0x00000002077d7824 */ /* 0x000fe200078e00ff */
[----:B------:R-:W-:Y:S01]  /*3000*/  @P0 LOP3.LUT R206, R206, 0x2, RZ, 0xfc, !PT ;  /* 0x00000002cece0812 */ /* 0x000fe200078efcff */
[----:B------:R-:W-:-:S02]  /*3010*/  IMAD.SHL.U32 R124, R5, 0x2, RZ ;  /* 0x00000002057c7824 */ /* 0x000fc400078e00ff */
.L_x_1409:
[----:B------:R-:W-:Y:S01]  /*3020*/  SHF.R.S32.HI R91, RZ, 0x1f, R34 ;  /* 0x0000001fff5b7819 */ /* 0x000fe20000011422 */
[-C--:B-1----:R-:W-:Y:S01]  /*3030*/  IMAD R2, R166, R34.reuse, RZ ;  /* 0x00000022a6027224 */ /* 0x082fe200078e02ff */
[----:B------:R-:W-:Y:S01]  /*3040*/  ISETP.GE.AND P2, PT, R184, 0x1, PT ;  /* 0x00000001b800780c */ /* 0x000fe20003f46270 */
[----:B------:R-:W-:Y:S01]  /*3050*/  IMAD.WIDE.U32 R76, R156, R34, RZ ;  /* 0x000000229c4c7225 */ /* 0x000fe200078e00ff */
[----:B------:R-:W-:Y:S01]  /*3060*/  IADD3 R185, R205, 0x20, RZ ;  /* 0x00000020cdb97810 */ /* 0x000fe20007ffe0ff */
[----:B------:R-:W-:Y:S04]  /*3070*/  DEPBAR.LE SB0, 0x0 ;  /* 0x000080000000791a */ /* 0x000fe80000000000 */
[----:B------:R-:W-:Y:S01]  /*3080*/  IADD3 R3, P1, P0, R118, R76, R182 ;  /* 0x0000004c76037210 */ /* 0x000fe2000783e0b6 */
[----:B------:R-:W-:Y:S01]  /*3090*/  IMAD R2, R91, R156, R2 ;  /* 0x0000009c5b027224 */ /* 0x000fe200078e0202 */
[----:B------:R-:W-:Y:S01]  /*30a0*/  WARPSYNC 0xffffffff ;  /* 0xffffffff00007948 */ /* 0x000fe20003800000 */
[----:B------:R-:W-:Y:S02]  /*30b0*/  BAR.SYNC.DEFER_BLOCKING 0x0 ;  /* 0x0000000000007b1d */ /* 0x000fe40000010000 */
[----:B------:R-:W-:Y:S05]  /*30c0*/  IMAD.IADD R85, R77, 0x1, R2 ;  /* 0x000000014d557824 */ /* 0x000fea00078e0202 */
[----:B------:R-:W-:Y:S02]  /*30d0*/  IADD3.X R5, R114, R85, R164, P1, P0 ;  /* 0x0000005572057210 */ /* 0x000fe40000fe04a4 */
[----:B------:R-:W-:Y:S05]  /*30e0*/  IADD3 R2, P0, R118, R76, RZ ;  /* 0x0000004c76027210 */ /* 0x000fea0007f1e0ff */
[----:B------:R-:W-:Y:S01]  /*30f0*/  IMAD.X R4, R85, 0x1, R114, P0 ;  /* 0x0000000155047824 */ /* 0x000fe200000e0672 */
[C---:B------:R-:W-:Y:S04]  /*3100*/  LEA R62, P0, R2.reuse, c[0x0][0x1c8], 0x1 ;  /* 0x00007200023e7a11 */ /* 0x040fe800078008ff */
[----:B------:R-:W-:Y:S02]  /*3110*/  LEA.HI.X R63, R2, c[0x0][0x1cc], R4, 0x1, P0 ;  /* 0x00007300023f7a11 */ /* 0x000fe400000f0c04 */
[C---:B------:R-:W-:Y:S04]  /*3120*/  LEA R68, P0, R3.reuse, c[0x0][0x1c8], 0x1 ;  /* 0x0000720003447a11 */ /* 0x040fe800078008ff */
[----:B------:R-:W-:Y:S01]  /*3130*/  LEA.HI.X R69, R3, c[0x0][0x1cc], R5, 0x1, P0 ;  /* 0x0000730003457a11 */ /* 0x000fe200000f0c05 */
[----:B------:R-:W-:Y:S01]  /*3140*/  BSSY B2, `(.L_x_1369) ;  /* 0x00004d9000027945 */ /* 0x000fe20003800000 */
[----:B------:R-:W-:-:S05]  /*3150*/  @!P2 BRA `(.L_x_1370) ;  /* 0x00004ad00000a947 */ /* 0x000fca0003800000 */
[-C--:B------:R-:W-:Y:S01]  /*3160*/  IMAD R4, R167, R34.reuse, RZ ;  /* 0x00000022a7047224 */ /* 0x080fe200078e02ff */
[----:B------:R-:W-:Y:S01]  /*3170*/  LOP3.LUT P2, RZ, R206, 0x4, RZ, 0xc0, !PT ;  /* 0x00000004ceff7812 */ /* 0x000fe2000784c0ff */
        /* <DEDUP_REMOVED lines=54> */
.L_x_1373:
[----:B------:R-:W-:Y:S05]  /*34e0*/  BSYNC B0 ;  /* 0x0000000000007941 */ /* 0x000fea0003800000 */
.L_x_1372:
[----:B-1---5:R-:W-:Y:S01]  /*34f0*/  MOV R4, R15 ;  /* 0x0000000f00047202 */ /* 0x022fe20000000f00 */
[----:B------:R-:W-:Y:S01]  /*3500*/  IMAD.MOV.U32 R7, RZ, RZ, R16 ;  /* 0x000000ffff077224 */ /* 0x000fe200078e0010 */
[----:B------:R-:W-:Y:S01]  /*3510*/  ISETP.GE.AND P3, PT, R185, R87, PT ;  /* 0x00000057b900720c */ /* 0x000fe20003f66270 */
[----:B------:R-:W-:Y:S01]  /*3520*/  IMAD.MOV.U32 R6, RZ, RZ, R17 ;  /* 0x000000ffff067224 */ /* 0x000fe200078e0011 */
[----:B------:R-:W-:Y:S01]  /*3530*/  BSSY B0, `(.L_x_1374) ;  /* 0x000003e000007945 */ /* 0x000fe20003800000 */
[----:B------:R-:W-:Y:S01]  /*3540*/  IMAD.MOV.U32 R5, RZ, RZ, R14 ;  /* 0x000000ffff057224 */ /* 0x000fe200078e000e */
[----:B------:R-:W-:Y:S01]  /*3550*/  CS2R R24, SRZ ;  /* 0x0000000000187805 */ /* 0x000fe2000001ff00 */
[----:B------:R-:W-:Y:S01]  /*3560*/  CS2R R22, SRZ ;  /* 0x0000000000167805 */ /* 0x000fe2000001ff00 */
[----:B------:R-:W-:Y:S01]  /*3570*/  PRMT R29, R6, 0x5410, R7 ;  /* 0x00005410061d7816 */ /* 0x000fe20000000007 */
[----:B------:R-:W-:Y:S01]  /*3580*/  IMAD.MOV.U32 R7, RZ, RZ, R12 ;  /* 0x000000ffff077224 */ /* 0x000fe200078e000c */
[----:B------:R-:W-:Y:S01]  /*3590*/  PRMT R28, R4, 0x5410, R5 ;  /* 0x00005410041c7816 */ /* 0x000fe20000000005 */
[----:B------:R-:W-:Y:S01]  /*35a0*/  IMAD.MOV.U32 R6, RZ, RZ, R13 ;  /* 0x000000ffff067224 */ /* 0x000fe200078e000d */
[----:B------:R-:W-:Y:S01]  /*35b0*/  MOV R5, R2 ;  /* 0x0000000200057202 */ /* 0x000fe20000000f00 */
        /* <DEDUP_REMOVED lines=16> */
[----:B------:R-:W-:Y:S01]  /*36c0*/  CS2R R46, SRZ ;  /* 0x00000000002e7805 */ /* 0x000fe2000001ff00 */
[----:B------:R-:W-:Y:S02]  /*36d0*/  MOV R4, R37 ;  /* 0x0000002500047202 */ /* 0x000fe40000000f00 */
[----:B------:R-:W-:Y:S02]  /*36e0*/  PRMT R54, R7, 0x5410, R6 ;  /* 0x0000541007367816 */ /* 0x000fe40000000006 */
[----:B------:R-:W-:Y:S01]  /*36f0*/  PRMT R35, R5, 0x5410, R4 ;  /* 0x0000541005237816 */ /* 0x000fe20000000004 */
[----:B------:R-:W-:-:S05]  /*3700*/  @P3 BRA `(.L_x_1375) ;  /* 0x0000020000003947 */ /* 0x000fca0003800000 */
[----:B------:R-:W-:Y:S01]  /*3710*/  IADD3 R4, P1, P0, R104, R30, R171 ;  /* 0x0000001e68047210 */ /* 0x000fe2000783e0ab */
[----:B------:R-:W-:Y:S01]  /*3720*/  CS2R R18, SRZ ;  /* 0x0000000000127805 */ /* 0x000fe2000001ff00 */
[----:B------:R-:W-:Y:S01]  /*3730*/  CS2R R46, SRZ ;  /* 0x00000000002e7805 */ /* 0x000fe2000001ff00 */
[----:B------:R-:W-:Y:S01]  /*3740*/  CS2R R22, SRZ ;  /* 0x0000000000167805 */ /* 0x000fe2000001ff00 */
[----:B------:R-:W-:Y:S01]  /*3750*/  IADD3.X R7, R119, R66, R161, P1, P0 ;  /* 0x0000004277077210 */ /* 0x000fe20000fe04a1 */
[----:B------:R-:W-:Y:S01]  /*3760*/  CS2R R48, SRZ ;  /* 0x0000000000307805 */ /* 0x000fe2000001ff00 */
[----:B------:R-:W-:Y:S01]  /*3770*/  IADD3 R5, P1, P0, R102, R32, R170 ;  /* 0x0000002066057210 */ /* 0x000fe2000783e0aa */
[----:B------:R-:W-:Y:S01]  /*3780*/  CS2R R24, SRZ ;  /* 0x0000000000187805 */ /* 0x000fe2000001ff00 */
[----:B------:R-:W-:Y:S01]  /*3790*/  CS2R R50, SRZ ;  /* 0x0000000000327805 */ /* 0x000fe2000001ff00 */
[----:B------:R-:W-:Y:S01]  /*37a0*/  CS2R R26, SRZ ;  /* 0x00000000001a7805 */ /* 0x000fe2000001ff00 */
[----:B------:R-:W-:Y:S01]  /*37b0*/  IADD3.X R8, R117, R67, R160, P1, P0 ;  /* 0x0000004375087210 */ /* 0x000fe20000fe04a0 */
[----:B------:R-:W-:Y:S01]  /*37c0*/  CS2R R52, SRZ ;  /* 0x0000000000347805 */ /* 0x000fe2000001ff00 */
[C---:B------:R-:W-:Y:S04]  /*37d0*/  LEA R6, P0, R4.reuse, c[0x0][0x270], 0x1 ;  /* 0x00009c0004067a11 */ /* 0x040fe800078008ff */
[----:B------:R-:W-:Y:S02]  /*37e0*/  LEA.HI.X R7, R4, c[0x0][0x274], R7, 0x1, P0 ;  /* 0x00009d0004077a11 */ /* 0x000fe400000f0c07 */
[C---:B------:R-:W-:Y:S04]  /*37f0*/  LEA R4, P0, R5.reuse, c[0x0][0x288], 0x1 ;  /* 0x0000a20005047a11 */ /* 0x040fe800078008ff */
[----:B------:R-:W-:Y:S02]  /*3800*/  LEA.HI.X R5, R5, c[0x0][0x28c], R8, 0x1, P0 ;  /* 0x0000a30005057a11 */ /* 0x000fe400000f0c08 */
[----:B------:R-:W-:Y:S11]  /*3810*/  ISETP.GE.AND P0, PT, R138, c[0x0][0x27c], PT ;  /* 0x00009f008a007a0c */ /* 0x000ff60003f06270 */
[----:B------:R-:W-:Y:S02]  /*3820*/  @!UPT UIADD3 URZ, URZ, URZ, URZ ;  /* 0x0000003f3f3ff290 */ /* 0x000fe4000fffe03f */
        /* <DEDUP_REMOVED lines=14> */
.L_x_1375:
[----:B------:R-:W-:Y:S05]  /*3910*/  BSYNC B0 ;  /* 0x0000000000007941 */ /* 0x000fea0003800000 */
.L_x_1374:
[----:B-1---5:R-:W-:Y:S01]  /*3920*/  MOV R4, R25 ;  /* 0x0000001900047202 */ /* 0x022fe20000000f00 */
[----:B------:R-:W-:Y:S01]  /*3930*/  IMAD.MOV.U32 R7, RZ, RZ, R26 ;  /* 0x000000ffff077224 */ /* 0x000fe200078e001a */
[----:B------:R-:W-:Y:S01]  /*3940*/  BSSY B1, `(.L_x_1376) ;  /* 0x00000fa000017945 */ /* 0x000fe20003800000 */
[----:B------:R-:W-:Y:S02]  /*3950*/  IMAD.MOV.U32 R6, RZ, RZ, R27 ;  /* 0x000000ffff067224 */ /* 0x000fe400078e001b */
        /* <DEDUP_REMOVED lines=23> */
[----:B------:R-:W-:Y:S01]  /*3ad0*/  @!UPT UIADD3 URZ, URZ, URZ, URZ ;  /* 0x0000003f3f3ff290 */ /* 0x000fe2000fffe03f */
[----:B------:R-:W-:Y:S11]  /*3ae0*/  BSSY B0, `(.L_x_1378) ;  /* 0x0000036000007945 */ /* 0x000ff60003800000 */
[----:B------:R-:W-:-:S05]  /*3af0*/  @P0 BRA `(.L_x_1379) ;  /* 0x0000034000000947 */ /* 0x000fca0003800000 */
[----:B------:R-:W-:Y:S01]  /*3b00*/  ISETP.GE.AND P0, PT, R138, c[0x0][0x27c], PT ;  /* 0x00009f008a007a0c */ /* 0x000fe20003f06270 */
[----:B------:R-:W1:Y:S11]  /*3b10*/  LDS.128 R8, [R197+0xa080] ;  /* 0x00a08000c5087984 */ /* 0x000e760000000c00 */
[----:B------:R-:W-:Y:S01]  /*3b20*/  @!UPT UIADD3 URZ, URZ, URZ, URZ ;  /* 0x0000003f3f3ff290 */ /* 0x000fe2000fffe03f */
[----:B------:R-:W-:Y:S02]  /*3b30*/  @!P0 SHF.R.U64 R5, R36, 0x10, R37 ;  /* 0x0000001024058819 */ /* 0x000fe40000001225 */
[--C-:B------:R-:W-:Y:S02]  /*3b40*/  @!P0 SHF.R.U64 R2, R2, 0x10, R3.reuse ;  /* 0x0000001002028819 */ /* 0x100fe40000001203 */
[----:B------:R-:W-:Y:S02]  /*3b50*/  @!P0 SHF.R.U32.HI R3, RZ, 0x10, R3 ;  /* 0x00000010ff038819 */ /* 0x000fe40000011603 */
[----:B------:R-:W-:Y:S02]  /*3b60*/  @!P0 PRMT R5, R35, 0x5410, R5 ;  /* 0x0000541023058816 */ /* 0x000fe40000000005 */
[C---:B------:R-:W-:Y:S02]  /*3b70*/  @!P0 PRMT R2, R20.reuse, 0x5432, R2 ;  /* 0x0000543214028816 */ /* 0x040fe40000000002 */
[----:B------:R-:W-:Y:S02]  /*3b80*/  @!P0 SHF.R.U32.HI R4, RZ, 0x10, R37 ;  /* 0x00000010ff048819 */ /* 0x000fe40000011625 */
[----:B------:R-:W-:Y:S01]  /*3b90*/  @!P0 PRMT R6, R20, 0x5410, R3 ;  /* 0x0000541014068816 */ /* 0x000fe20000000003 */
[----:B------:R-:W-:Y:S01]  /*3ba0*/  @!P0 IMAD.U32 R20, R5, 0x10000, RZ ;  /* 0x0001000005148824 */ /* 0x000fe200078e00ff */
[----:B------:R-:W-:Y:S01]  /*3bb0*/  @!P0 PRMT R38, R35, 0x5432, R4 ;  /* 0x0000543223268816 */ /* 0x000fe20000000004 */
[C---:B------:R-:W-:Y:S01]  /*3bc0*/  @!P0 IMAD.U32 R7, R2.reuse, 0x10000, RZ ;  /* 0x0001000002078824 */ /* 0x040fe200078e00ff */
        /* <DEDUP_REMOVED lines=39> */
.L_x_1379:
[----:B------:R-:W-:Y:S05]  /*3e40*/  BSYNC B0 ;  /* 0x0000000000007941 */ /* 0x000fea0003800000 */
.L_x_1378:
        /* <DEDUP_REMOVED lines=8> */
[--C-:B------:R-:W-:Y:S02]  /*3ed0*/  @!P0 SHF.R.U64 R2, R12, 0x10, R13.reuse ;  /* 0x000000100c028819 */ /* 0x100fe4000000120d */
[----:B------:R-:W-:Y:S02]  /*3ee0*/  @!P0 SHF.R.U32.HI R3, RZ, 0x10, R13 ;  /* 0x00000010ff038819 */ /* 0x000fe4000001160d */
[C---:B------:R-:W-:Y:S02]  /*3ef0*/  @!P0 PRMT R2, R21.reuse, 0x5432, R2 ;  /* 0x0000543215028816 */ /* 0x040fe40000000002 */
[----:B------:R-:W-:Y:S02]  /*3f00*/  @!P0 PRMT R5, R54, 0x5410, R5 ;  /* 0x0000541036058816 */ /* 0x000fe40000000005 */
[----:B------:R-:W-:Y:S01]  /*3f10*/  @!P0 SHF.R.U32.HI R4, RZ, 0x10, R41 ;  /* 0x00000010ff048819 */ /* 0x000fe20000011629 */
[----:B------:R-:W-:Y:S01]  /*3f20*/  @!P0 IMAD.U32 R7, R2, 0x10000, RZ ;  /* 0x0001000002078824 */ /* 0x000fe200078e00ff */
[----:B------:R-:W-:Y:S01]  /*3f30*/  @!P0 PRMT R6, R21, 0x5410, R3 ;  /* 0x0000541015068816 */ /* 0x000fe20000000003 */
[C---:B------:R-:W-:Y:S01]  /*3f40*/  @!P0 IMAD.U32 R12, R5.reuse, 0x10000, RZ ;  /* 0x00010000050c8824 */ /* 0x040fe200078e00ff */
[----:B------:R-:W-:Y:S02]  /*3f50*/  @!P0 PRMT R35, R54, 0x5432, R4 ;  /* 0x0000543236238816 */ /* 0x000fe40000000004 */
        /* <DEDUP_REMOVED lines=38> */
[----:B------:R1:W-:Y:S02]  /*41c0*/  STG.E.128 [R62.64+0x80], R8 ;  /* 0x000080083e007986 */ /* 0x0003e4000c101d06 */
.L_x_1381:
[----:B------:R-:W-:Y:S05]  /*41d0*/  BSYNC B0 ;  /* 0x0000000000007941 */ /* 0x000fea0003800000 */
.L_x_1380:
        /* <DEDUP_REMOVED lines=10> */
[----:B------:R-:W-:Y:S02]  /*4280*/  @!P0 PRMT R5, R55, 0x5410, R5 ;  /* 0x0000541037058816 */ /* 0x000fe40000000005 */
[C---:B------:R-:W-:Y:S02]  /*4290*/  @!P0 PRMT R2, R28.reuse, 0x5432, R2 ;  /* 0x000054321c028816 */ /* 0x040fe40000000002 */
        /* <DEDUP_REMOVED lines=44> */
.L_x_1383:
[----:B------:R-:W-:Y:S05]  /*4560*/  BSYNC B0 ;  /* 0x0000000000007941 */ /* 0x000fea0003800000 */
.L_x_1382:
[----:B------:R-:W-:Y:S11]  /*4570*/  ISETP.GE.AND P0, PT, R208, c[0x0][0x1d4], PT ;  /* 0x00007500d0007a0c */ /* 0x000ff60003f06270 */
[----:B------:R-:W-:Y:S02]  /*4580*/  @!UPT UIADD3 URZ, URZ, URZ, URZ ;  /* 0x0000003f3f3ff290 */ /* 0x000fe4000fffe03f */
        /* <DEDUP_REMOVED lines=8> */
[----:B------:R-:W-:Y:S02]  /*4610*/  @!P0 PRMT R2, R29, 0x5432, R2 ;  /* 0x000054321d028816 */ /* 0x000fe40000000002 */
[----:B------:R-:W-:Y:S01]  /*4620*/  @!P0 SHF.R.U32.HI R4, RZ, 0x10, R45 ;  /* 0x00000010ff048819 */ /* 0x000fe2000001162d */
[----:B------:R-:W-:Y:S01]  /*4630*/  @!P0 IMAD.U32 R12, R5, 0x10000, RZ ;  /* 0x00010000050c8824 */ /* 0x000fe200078e00ff */
[----:B------:R-:W-:Y:S01]  /*4640*/  @!P0 PRMT R6, R29, 0x5410, R3 ;  /* 0x000054101d068816 */ /* 0x000fe20000000003 */
[----:B------:R-:W-:Y:S01]  /*4650*/  @!P0 IMAD.U32 R7, R2, 0x10000, RZ ;  /* 0x0001000002078824 */ /* 0x000fe200078e00ff */
        /* <DEDUP_REMOVED lines=40> */
.L_x_1377:
[----:B------:R-:W-:Y:S05]  /*48e0*/  BSYNC B1 ;  /* 0x0000000000017941 */ /* 0x000fea0003800000 */
.L_x_1376:
[----:B------:R-:W-:-:S05]  /*48f0*/  @P3 BRA `(.L_x_1384) ;  /* 0x000035d000003947 */ /* 0x000fca0003800000 */
        /* <DEDUP_REMOVED lines=56> */
.L_x_1386:
[----:B------:R-:W-:Y:S05]  /*4c80*/  BSYNC B0 ;  /* 0x0000000000007941 */ /* 0x000fea0003800000 */
.L_x_1385:
        /* <DEDUP_REMOVED lines=56> */
.L_x_1388:
[----:B------:R-:W-:Y:S05]  /*5010*/  BSYNC B0 ;  /* 0x0000000000007941 */ /* 0x000fea0003800000 */
.L_x_1387:
        /* <DEDUP_REMOVED lines=56> */
.L_x_1390:
[----:B------:R-:W-:Y:S05]  /*53a0*/  BSYNC B0 ;  /* 0x0000000000007941 */ /* 0x000fea0003800000 */
.L_x_1389:
        /* <DEDUP_REMOVED lines=54> */
[----:B------:R1:W-:Y:S01]  /*5710*/  STG.E.128 [R68.64+0x180], R8 ;  /* 0x0001800844007986 */ /* 0x0003e2000c101d06 */
[----:B------:R-:W-:-:S05]  /*5720*/  BRA `(.L_x_1384) ;  /* 0x000027a000007947 */ /* 0x000fca0003800000 */
.L_x_1371:
        /* <DEDUP_REMOVED lines=30> */
[----:B------:R1:W5:Y:S04]  /*5910*/  @!P0 LDG.E.128 R4, [R8.64] ;  /* 0x0000000608048981 */ /* 0x000368000c1e1d00 */
[----:B------:R1:W5:Y:S01]  /*5920*/  @!P0 LDG.E.128 R36, [R2.64] ;  /* 0x0000000602248981 */ /* 0x000362000c1e1d00 */
[----:B------:R-:W-:Y:S11]  /*5930*/  ISETP.GE.AND P0, PT, R134, c[0x0][0x27c], PT ;  /* 0x00009f0086007a0c */ /* 0x000ff60003f06270 */
[----:B------:R-:W-:Y:S02]  /*5940*/  @!UPT UIADD3 URZ, URZ, URZ, URZ ;  /* 0x0000003f3f3ff290 */ /* 0x000fe4000fffe03f */
[----:B------:R1:W5:Y:S04]  /*5950*/  @!P0 LDG.E.128 R16, [R8.64+0x80] ;  /* 0x0000800608108981 */ /* 0x000368000c1e1d00 */
[----:B------:R1:W5:Y:S02]  /*5960*/  @!P0 LDG.E.128 R52, [R2.64+0x80] ;  /* 0x0000800602348981 */ /* 0x000364000c1e1d00 */
.L_x_1392:
[----:B------:R-:W-:Y:S05]  /*5970*/  BSYNC B0 ;  /* 0x0000000000007941 */ /* 0x000fea0003800000 */
.L_x_1391:
[----:B------:R-:W-:Y:S01]  /*5980*/  ISETP.GE.AND P3, PT, R185, R87, PT ;  /* 0x00000057b900720c */ /* 0x000fe20003f66270 */
[----:B-1---5:R-:W-:Y:S01]  /*5990*/  IMAD.MOV.U32 R9, RZ, RZ, R18 ;  /* 0x000000ffff097224 */ /* 0x022fe200078e0012 */
[----:B------:R-:W-:Y:S01]  /*59a0*/  BSSY B0, `(.L_x_1393) ;  /* 0x0000039000007945 */ /* 0x000fe20003800000 */
[----:B------:R-:W-:Y:S01]  /*59b0*/  IMAD.MOV.U32 R8, RZ, RZ, R19 ;  /* 0x000000ffff087224 */ /* 0x000fe200078e0013 */
[----:B------:R-:W-:Y:S01]  /*59c0*/  CS2R R24, SRZ ;  /* 0x0000000000187805 */ /* 0x000fe2000001ff00 */
[----:B------:R-:W-:Y:S01]  /*59d0*/  IMAD.MOV.U32 R3, RZ, RZ, R16 ;  /* 0x000000ffff037224 */ /* 0x000fe200078e0010 */
[----:B------:R-:W-:Y:S01]  /*59e0*/  CS2R R22, SRZ ;  /* 0x0000000000167805 */ /* 0x000fe2000001ff00 */
[----:B------:R-:W-:Y:S01]  /*59f0*/  IMAD.MOV.U32 R2, RZ, RZ, R17 ;  /* 0x000000ffff027224 */ /* 0x000fe200078e0011 */
[----:B------:R-:W-:Y:S01]  /*5a00*/  PRMT R29, R8, 0x5410, R9 ;  /* 0x00005410081d7816 */ /* 0x000fe20000000009 */
[----:B------:R-:W-:Y:S01]  /*5a10*/  IMAD.MOV.U32 R8, RZ, RZ, R7 ;  /* 0x000000ffff087224 */ /* 0x000fe200078e0007 */
[----:B------:R-:W-:Y:S01]  /*5a20*/  MOV R9, R6 ;  /* 0x0000000600097202 */ /* 0x000fe20000000f00 */
        /* <DEDUP_REMOVED lines=19> */
[----:B------:R-:W-:Y:S02]  /*5b60*/  CS2R R56, SRZ ;  /* 0x0000000000387805 */ /* 0x000fe4000001ff00 */
[----:B------:R-:W-:Y:S02]  /*5b70*/  PRMT R41, R8, 0x7610, R41 ;  /* 0x0000761008297816 */ /* 0x000fe40000000029 */
        /* <DEDUP_REMOVED lines=27> */
.L_x_1394:
[----:B------:R-:W-:Y:S05]  /*5d30*/  BSYNC B0 ;  /* 0x0000000000007941 */ /* 0x000fea0003800000 */
.L_x_1393:
        /* <DEDUP_REMOVED lines=26> */
[----:B------:R-:W-:Y:S01]  /*5ee0*/  IADD3 R70, P0, R180, R76, RZ ;  /* 0x0000004cb4467210 */ /* 0x000fe20007f1e0ff */
[----:B------:R-:W-:Y:S04]  /*5ef0*/  BSSY B0, `(.L_x_1397) ;  /* 0x0000074000007945 */ /* 0x000fe80003800000 */
[----:B------:R-:W-:Y:S01]  /*5f00*/  IMAD.X R71, R85, 0x1, R144, P0 ;  /* 0x0000000155477824 */ /* 0x000fe200000e0690 */
[----:B------:R-:W-:Y:S11]  /*5f10*/  ISETP.GE.AND P0, PT, R132, c[0x0][0x1d4], PT ;  /* 0x0000750084007a0c */ /* 0x000ff60003f06270 */
[----:B------:R-:W-:Y:S02]  /*5f20*/  @!UPT UIADD3 URZ, URZ, URZ, URZ ;  /* 0x0000003f3f3ff290 */ /* 0x000fe4000fffe03f */
[----:B------:R-:W-:-:S05]  /*5f30*/  @P0 BRA `(.L_x_1398) ;  /* 0x000006f000000947 */ /* 0x000fca0003800000 */
[----:B------:R-:W-:Y:S01]  /*5f40*/  ISETP.GE.AND P2, PT, R92, c[0x0][0x1d4], PT ;  /* 0x000075005c007a0c */ /* 0x000fe20003f46270 */
[----:B------:R-:W-:Y:S01]  /*5f50*/  LDS.128 R12, [R125+0xa080] ;  /* 0x00a080007d0c7984 */ /* 0x000fe20000000c00 */
[-C--:B------:R-:W-:Y:S04]  /*5f60*/  IADD3 R2, P1, P0, R88, R70.reuse, R109 ;  /* 0x0000004658027210 */ /* 0x080fe8000783e06d */
[-C--:B------:R-:W-:Y:S03]  /*5f70*/  IADD3.X R8, R90, R71.reuse, R113, P1, P0 ;  /* 0x000000475a087210 */ /* 0x080fe60000fe0471 */
[----:B------:R-:W1:Y:S04]  /*5f80*/  LDS.128 R48, [R135+0xa080] ;  /* 0x00a0800087307984 */ /* 0x000e680000000c00 */
[----:B------:R-:W-:Y:S04]  /*5f90*/  @!P2 IADD3 R3, P1, P0, R88, R70, R92 ;  /* 0x000000465803a210 */ /* 0x000fe8000783e05c */
[----:B------:R-:W-:Y:S02]  /*5fa0*/  @!P2 IADD3.X R9, R90, R71, R111, P1, P0 ;  /* 0x000000475a09a210 */ /* 0x000fe40000fe046f */
[C---:B------:R-:W-:Y:S04]  /*5fb0*/  LEA R78, P0, R2.reuse, c[0x0][0x1c8], 0x1 ;  /* 0x00007200024e7a11 */ /* 0x040fe800078008ff */
[----:B------:R-:W-:Y:S02]  /*5fc0*/  LEA.HI.X R79, R2, c[0x0][0x1cc], R8, 0x1, P0 ;  /* 0x00007300024f7a11 */ /* 0x000fe400000f0c08 */
[C---:B------:R-:W-:Y:S04]  /*5fd0*/  @!P2 LEA R74, P0, R3.reuse, c[0x0][0x1c8], 0x1 ;  /* 0x00007200034aaa11 */ /* 0x040fe800078008ff */
[----:B------:R-:W-:Y:S02]  /*5fe0*/  @!P2 LEA.HI.X R75, R3, c[0x0][0x1cc], R9, 0x1, P0 ;  /* 0x00007300034baa11 */ /* 0x000fe400000f0c09 */
[----:B------:R-:W-:Y:S11]  /*5ff0*/  ISETP.GE.AND P0, PT, R132, c[0x0][0x27c], PT ;  /* 0x00009f0084007a0c */ /* 0x000ff60003f06270 */
[----:B------:R-:W-:Y:S02]  /*6000*/  @!UPT UIADD3 URZ, URZ, URZ, URZ ;  /* 0x0000003f3f3ff290 */ /* 0x000fe4000fffe03f */
[----:B------:R-:W-:Y:S02]  /*6010*/  @!P0 SHF.R.U64 R8, R36, 0x10, R37 ;  /* 0x0000001024088819 */ /* 0x000fe40000001225 */
[----:B------:R-:W-:Y:S02]  /*6020*/  @!P0 SHF.R.U32.HI R2, RZ, 0x10, R5 ;  /* 0x00000010ff028819 */ /* 0x000fe40000011605 */
[----:B------:R-:W-:Y:S02]  /*6030*/  @!P0 SHF.R.U64 R38, R38, 0x10, R39 ;  /* 0x0000001026268819 */ /* 0x000fe40000001227 */
[----:B-1----:R-:W-:Y:S02]  /*6040*/  @!P0 LOP3.LUT R36, R48, 0xffff0000, RZ, 0xc0, !PT ;  /* 0xffff000030248812 */ /* 0x002fe400078ec0ff */
[C---:B------:R-:W-:Y:S02]  /*6050*/  @!P0 SHF.L.U32 R44, R51.reuse, 0x10, RZ ;  /* 0x00000010332c8819 */ /* 0x040fe400000006ff */
[----:B------:R-:W-:Y:S02]  /*6060*/  @!P0 LOP3.LUT R46, R51, 0xffff0000, RZ, 0xc0, !PT ;  /* 0xffff0000332e8812 */ /* 0x000fe400078ec0ff */
[----:B------:R-:W-:Y:S01]  /*6070*/  @!P0 PRMT R47, R40, 0x5432, R38 ;  /* 0x00005432282f8816 */ /* 0x000fe20000000026 */
[----:B------:R-:W-:Y:S01]  /*6080*/  @!P0 IMAD.U32 R38, R49, 0x10000, RZ ;  /* 0x0001000031268824 */ /* 0x000fe200078e00ff */
[----:B------:R-:W-:Y:S02]  /*6090*/  @!P0 SHF.R.U64 R3, R4, 0x10, R5 ;  /* 0x0000001004038819 */ /* 0x000fe40000001205 */
[----:B------:R-:W-:Y:S02]  /*60a0*/  @!P0 SHF.R.U32.HI R5, RZ, 0x10, R39 ;  /* 0x00000010ff058819 */ /* 0x000fe40000011627 */
[----:B------:R-:W-:Y:S02]  /*60b0*/  @!P0 PRMT R35, R35, 0x5410, R8 ;  /* 0x0000541023238816 */ /* 0x000fe40000000008 */
[----:B------:R-:W-:Y:S02]  /*60c0*/  @!P0 PRMT R41, R41, 0x5410, R5 ;  /* 0x0000541029298816 */ /* 0x000fe40000000005 */
[----:B------:R-:W-:Y:S01]  /*60d0*/  @!P0 LOP3.LUT R5, R12, 0xffff0000, RZ, 0xc0, !PT ;  /* 0xffff00000c058812 */ /* 0x000fe200078ec0ff */
[C---:B------:R-:W-:Y:S01]  /*60e0*/  @!P0 IMAD.U32 R8, R35.reuse, 0x10000, RZ ;  /* 0x0001000023088824 */ /* 0x040fe200078e00ff */
[----:B------:R-:W-:Y:S01]  /*60f0*/  @!P0 LOP3.LUT R35, R35, 0xffff0000, RZ, 0xc0, !PT ;  /* 0xffff000023238812 */ /* 0x000fe200078ec0ff */
[----:B------:R-:W-:Y:S01]  /*6100*/  @!P0 IMAD.U32 R43, R41, 0x10000, RZ ;  /* 0x00010000292b8824 */ /* 0x000fe200078e00ff */
[----:B------:R-:W-:Y:S02]  /*6110*/  @!P0 PRMT R3, R10, 0x5432, R3 ;  /* 0x000054320a038816 */ /* 0x000fe40000000003 */
[----:B------:R-:W-:Y:S02]  /*6120*/  @!P0 SHF.R.U32.HI R9, RZ, 0x10, R37 ;  /* 0x00000010ff098819 */ /* 0x000fe40000011625 */
[--C-:B------:R-:W-:Y:S02]  /*6130*/  @!P0 SHF.R.U32.HI R4, RZ, 0x10, R7.reuse ;  /* 0x00000010ff048819 */ /* 0x100fe40000011607 */
[----:B------:R-:W-:Y:S02]  /*6140*/  @!P0 SHF.R.U64 R7, R6, 0x10, R7 ;  /* 0x0000001006078819 */ /* 0x000fe40000001207 */
[----:B------:R-:W-:Y:S02]  /*6150*/  @!P0 PRMT R39, R40, 0x5410, R9 ;  /* 0x0000541028278816 */ /* 0x000fe40000000009 */
[----:B------:R-:W-:Y:S02]  /*6160*/  @!P0 LOP3.LUT R40, R49, 0xffff0000, RZ, 0xc0, !PT ;  /* 0xffff000031288812 */ /* 0x000fe400078ec0ff */
[----:B------:R-:W-:Y:S01]  /*6170*/  @!P0 PRMT R6, R10, 0x5410, R2 ;  /* 0x000054100a068816 */ /* 0x000fe20000000002 */
[----:B------:R-:W-:Y:S01]  /*6180*/  @!P0 IMAD.U32 R2, R12, 0x10000, RZ ;  /* 0x000100000c028824 */ /* 0x000fe200078e00ff */
[C---:B------:R-:W-:Y:S01]  /*6190*/  @!P0 PRMT R10, R11.reuse, 0x5432, R7 ;  /* 0x000054320b0a8816 */ /* 0x040fe20000000007 */
[----:B------:R-:W-:Y:S01]  /*61a0*/  @!P0 IMAD.U32 R7, R48, 0x10000, RZ ;  /* 0x0001000030078824 */ /* 0x000fe200078e00ff */
[----:B------:R-:W-:Y:S01]  /*61b0*/  @!P0 PRMT R9, R11, 0x5410, R4 ;  /* 0x000054100b098816 */ /* 0x000fe20000000004 */
[----:B------:R-:W-:Y:S01]  /*61c0*/  @!P0 IMAD.U32 R4, R3, 0x10000, RZ ;  /* 0x0001000003048824 */ /* 0x000fe200078e00ff */
[----:B------:R-:W-:Y:S01]  /*61d0*/  @!P0 LOP3.LUT R45, R41, 0xffff0000, RZ, 0xc0, !PT ;  /* 0xffff0000292d8812 */ /* 0x000fe200078ec0ff */
[C---:B------:R-:W-:Y:S02]  /*61e0*/  @!P0 FMUL.FTZ R11, R2.reuse, R8 ;  /* 0x00000008020b8220 */ /* 0x040fe40000410000 */
[-C--:B------:R-:W-:Y:S02]  /*61f0*/  @!P0 FMUL.FTZ R2, R2, R4.reuse ;  /* 0x0000000402028220 */ /* 0x080fe40000410000 */
[----:B------:R-:W-:Y:S02]  /*6200*/  @!P0 FFMA.FTZ R86, R7, R4, -R11 ;  /* 0x0000000407568223 */ /* 0x000fe4000001080b */
[----:B------:R-:W-:Y:S01]  /*6210*/  @!P0 FFMA.FTZ R2, R8, R7, R2 ;  /* 0x0000000708028223 */ /* 0x000fe20000010002 */
[----:B------:R-:W-:Y:S01]  /*6220*/  @!P0 LOP3.LUT R7, R3, 0xffff0000, RZ, 0xc0, !PT ;  /* 0xffff000003078812 */ /* 0x000fe200078ec0ff */
[----:B------:R-:W-:Y:S02]  /*6230*/  @!P0 FMUL.FTZ R8, R5, R35 ;  /* 0x0000002305088220 */ /* 0x000fe40000410000 */
[----:B------:R-:W-:Y:S02]  /*6240*/  @!P0 IMAD.U32 R4, R13, 0x10000, RZ ;  /* 0x000100000d048824 */ /* 0x000fe400078e00ff */
[C---:B------:R-:W-:Y:S01]  /*6250*/  @!P0 IMAD.U32 R37, R39.reuse, 0x10000, RZ ;  /* 0x0001000027258824 */ /* 0x040fe200078e00ff */
[----:B------:R-:W-:Y:S01]  /*6260*/  @!P0 LOP3.LUT R39, R39, 0xffff0000, RZ, 0xc0, !PT ;  /* 0xffff000027278812 */ /* 0x000fe200078ec0ff */
[-C--:B------:R-:W-:Y:S01]  /*6270*/  @!P0 FMUL.FTZ R3, R5, R7.reuse ;  /* 0x0000000705038220 */ /* 0x080fe20000410000 */
[----:B------:R-:W-:Y:S01]  /*6280*/  @!P0 LOP3.LUT R5, R13, 0xffff0000, RZ, 0xc0, !PT ;  /* 0xffff00000d058812 */ /* 0x000fe200078ec0ff */
[----:B------:R-:W-:Y:S01]  /*6290*/  @!P0 FFMA.FTZ R84, R36, R7, -R8 ;  /* 0x0000000724548223 */ /* 0x000fe20000010808 */
[----:B------:R-:W-:Y:S01]  /*62a0*/  @!P0 SHF.L.U32 R7, R6, 0x10, RZ ;  /* 0x0000001006078819 */ /* 0x000fe200000006ff */
[----:B------:R-:W-:Y:S01]  /*62b0*/  @!P0 FMUL.FTZ R8, R4, R37 ;  /* 0x0000002504088220 */ /* 0x000fe20000410000 */
[----:B------:R-:W-:Y:S01]  /*62c0*/  @!P0 LOP3.LUT R6, R6, 0xffff0000, RZ, 0xc0, !PT ;  /* 0xffff000006068812 */ /* 0x000fe200078ec0ff */
[----:B------:R-:W-:Y:S02]  /*62d0*/  @!P0 IMAD.U32 R11, R9, 0x10000, RZ ;  /* 0x00010000090b8824 */ /* 0x000fe400078e00ff */
[-C--:B------:R-:W-:Y:S02]  /*62e0*/  @!P0 FMUL.FTZ R4, R4, R7.reuse ;  /* 0x0000000704048220 */ /* 0x080fe40000410000 */
[----:B------:R-:W-:Y:S02]  /*62f0*/  @!P0 FFMA.FTZ R83, R38, R7, -R8 ;  /* 0x0000000726538223 */ /* 0x000fe40000010808 */
[----:B------:R-:W-:Y:S02]  /*6300*/  @!P0 FMUL.FTZ R8, R5, R39 ;  /* 0x0000002705088220 */ /* 0x000fe40000410000 */
[----:B------:R-:W-:Y:S02]  /*6310*/  @!P0 IMAD.U32 R7, R15, 0x10000, RZ ;  /* 0x000100000f078824 */ /* 0x000fe400078e00ff */
[-C--:B------:R-:W-:Y:S02]  /*6320*/  @!P0 FMUL.FTZ R5, R5, R6.reuse ;  /* 0x0000000605058220 */ /* 0x080fe40000410000 */
[----:B------:R-:W-:Y:S01]  /*6330*/  @!P0 FFMA.FTZ R82, R40, R6, -R8 ;  /* 0x0000000628528223 */ /* 0x000fe20000010808 */
[----:B------:R-:W-:Y:S01]  /*6340*/  @!P0 LOP3.LUT R6, R15, 0xffff0000, RZ, 0xc0, !PT ;  /* 0xffff00000f068812 */ /* 0x000fe200078ec0ff */
[C---:B------:R-:W-:Y:S02]  /*6350*/  @!P0 FMUL.FTZ R42, R7.reuse, R43 ;  /* 0x0000002b072a8220 */ /* 0x040fe40000410000 */
[-C--:B------:R-:W-:Y:S02]  /*6360*/  @!P0 FMUL.FTZ R8, R7, R11.reuse ;  /* 0x0000000b07088220 */ /* 0x080fe40000410000 */
[----:B------:R-:W-:Y:S01]  /*6370*/  @!P0 FFMA.FTZ R80, R44, R11, -R42 ;  /* 0x0000000b2c508223 */ /* 0x000fe2000001082a */
[----:B------:R-:W-:Y:S01]  /*6380*/  @!P0 LOP3.LUT R11, R9, 0xffff0000, RZ, 0xc0, !PT ;  /* 0xffff0000090b8812 */ /* 0x000fe200078ec0ff */
[----:B------:R-:W-:Y:S02]  /*6390*/  @!P0 FMUL.FTZ R42, R6, R45 ;  /* 0x0000002d062a8220 */ /* 0x000fe40000410000 */
[----:B------:R-:W-:Y:S02]  /*63a0*/  @!P0 IMAD.U32 R7, R14, 0x10000, RZ ;  /* 0x000100000e078824 */ /* 0x000fe400078e00ff */
[----:B------:R-:W-:Y:S02]  /*63b0*/  @!P0 IMAD.U32 R41, R47, 0x10000, RZ ;  /* 0x000100002f298824 */ /* 0x000fe400078e00ff */
[-C--:B------:R-:W-:Y:S02]  /*63c0*/  @!P0 FMUL.FTZ R9, R6, R11.reuse ;  /* 0x0000000b06098220 */ /* 0x080fe40000410000 */
[----:B------:R-:W-:Y:S02]  /*63d0*/  @!P0 FFMA.FTZ R73, R46, R11, -R42 ;  /* 0x0000000b2e498223 */ /* 0x000fe4000001082a */
[C---:B------:R-:W-:Y:S01]  /*63e0*/  @!P0 IMAD.U32 R11, R10.reuse, 0x10000, RZ ;  /* 0x000100000a0b8824 */ /* 0x040fe200078e00ff */
[----:B------:R-:W-:Y:S01]  /*63f0*/  @!P0 LOP3.LUT R10, R10, 0xffff0000, RZ, 0xc0, !PT ;  /* 0xffff00000a0a8812 */ /* 0x000fe200078ec0ff */
[----:B------:R-:W-:Y:S02]  /*6400*/  @!P0 IMAD.U32 R42, R50, 0x10000, RZ ;  /* 0x00010000322a8824 */ /* 0x000fe400078e00ff */
[C---:B------:R-:W-:Y:S02]  /*6410*/  @!P0 FMUL.FTZ R72, R7.reuse, R41 ;  /* 0x0000002907488220 */ /* 0x040fe40000410000 */
[-C--:B------:R-:W-:Y:S01]  /*6420*/  @!P0 FMUL.FTZ R6, R7, R11.reuse ;  /* 0x0000000b07068220 */ /* 0x080fe20000410000 */
[----:B------:R-:W-:Y:S01]  /*6430*/  @!P0 LOP3.LUT R7, R14, 0xffff0000, RZ, 0xc0, !PT ;  /* 0xffff00000e078812 */ /* 0x000fe200078ec0ff */
[----:B------:R-:W-:Y:S01]  /*6440*/  @!P0 FFMA.FTZ R81, R42, R11, -R72 ;  /* 0x0000000b2a518223 */ /* 0x000fe20000010848 */
[----:B------:R-:W-:Y:S01]  /*6450*/  @!P0 LOP3.LUT R11, R47, 0xffff0000, RZ, 0xc0, !PT ;  /* 0xffff00002f0b8812 */ /* 0x000fe200078ec0ff */
[----:B------:R-:W-:Y:S01]  /*6460*/  @!P0 FFMA.FTZ R3, R35, R36, R3 ;  /* 0x0000002423038223 */ /* 0x000fe20000010003 */
[----:B------:R-:W-:Y:S01]  /*6470*/  @!P0 LOP3.LUT R35, R50, 0xffff0000, RZ, 0xc0, !PT ;  /* 0xffff000032238812 */ /* 0x000fe200078ec0ff */
[----:B------:R-:W-:Y:S01]  /*6480*/  @!P0 FFMA.FTZ R4, R37, R38, R4 ;  /* 0x0000002625048223 */ /* 0x000fe20000010004 */
[----:B------:R-:W-:Y:S01]  /*6490*/  @!P0 F2FP.BF16.PACK_AB R72, R82, R83 ;  /* 0x000000535248823e */ /* 0x000fe200000010ff */
[C---:B------:R-:W-:Y:S01]  /*64a0*/  @!P0 FMUL.FTZ R36, R7.reuse, R11 ;  /* 0x0000000b07248220 */ /* 0x040fe20000410000 */
[----:B------:R-:W-:Y:S01]  /*64b0*/  @!P0 F2FP.BF16.PACK_AB R47, R84, R86 ;  /* 0x00000056542f823e */ /* 0x000fe200000010ff */
[-C--:B------:R-:W-:Y:S02]  /*64c0*/  @!P0 FMUL.FTZ R7, R7, R10.reuse ;  /* 0x0000000a07078220 */ /* 0x080fe40000410000 */
[----:B------:R-:W-:Y:S01]  /*64d0*/  @!P0 FFMA.FTZ R10, R35, R10, -R36 ;  /* 0x0000000a230a8223 */ /* 0x000fe20000010824 */
[----:B------:R-:W-:Y:S01]  /*64e0*/  @!P0 MOV R48, R47 ;  /* 0x0000002f00308202 */ /* 0x000fe20000000f00 */
[----:B------:R-:W-:Y:S01]  /*64f0*/  @!P0 FFMA.FTZ R5, R39, R40, R5 ;  /* 0x0000002827058223 */ /* 0x000fe20000010005 */
[----:B------:R-:W-:Y:S01]  /*6500*/  @!P0 F2FP.BF16.PACK_AB R36, R73, R80 ;  /* 0x000000504924823e */ /* 0x000fe200000010ff */
[----:B------:R-:W-:Y:S02]  /*6510*/  @!P0 FFMA.FTZ R6, R41, R42, R6 ;  /* 0x0000002a29068223 */ /* 0x000fe40000010006 */
[----:B------:R-:W-:Y:S01]  /*6520*/  @!P0 FFMA.FTZ R7, R11, R35, R7 ;  /* 0x000000230b078223 */ /* 0x000fe20000010007 */
[----:B------:R-:W-:Y:S01]  /*6530*/  @!P0 F2FP.BF16.PACK_AB R11, R10, R81 ;  /* 0x000000510a0b823e */ /* 0x000fe200000010ff */
[----:B------:R-:W-:Y:S01]  /*6540*/  @!P0 FFMA.FTZ R8, R43, R44, R8 ;  /* 0x0000002c2b088223 */ /* 0x000fe20000010008 */
[----:B------:R-:W-:Y:S01]  /*6550*/  @!P0 F2FP.BF16.PACK_AB R10, R3, R2 ;  /* 0x00000002030a823e */ /* 0x000fe200000010ff */
[----:B------:R-:W-:Y:S01]  /*6560*/  @!P0 FFMA.FTZ R9, R45, R46, R9 ;  /* 0x0000002e2d098223 */ /* 0x000fe20000010009 */
[----:B------:R-:W-:Y:S01]  /*6570*/  @!P0 F2FP.BF16.PACK_AB R3, R7, R6 ;  /* 0x000000060703823e */ /* 0x000fe200000010ff */
[----:B------:R-:W-:Y:S01]  /*6580*/  @!P0 IMAD.MOV.U32 R49, RZ, RZ, R72 ;  /* 0x000000ffff318224 */ /* 0x000fe200078e0048 */
[----:B------:R-:W-:Y:S01]  /*6590*/  @!P0 F2FP.BF16.PACK_AB R4, R5, R4 ;  /* 0x000000040504823e */ /* 0x000fe200000010ff */
[----:B------:R-:W-:Y:S01]  /*65a0*/  @!P0 IMAD.MOV.U32 R50, RZ, RZ, R11 ;  /* 0x000000ffff328224 */ /* 0x000fe200078e000b */
[----:B------:R-:W-:Y:S01]  /*65b0*/  @!P0 F2FP.BF16.PACK_AB R2, R9, R8 ;  /* 0x000000080902823e */ /* 0x000fe200000010ff */
[----:B------:R-:W-:Y:S01]  /*65c0*/  @!P0 IMAD.MOV.U32 R51, RZ, RZ, R36 ;  /* 0x000000ffff338224 */ /* 0x000fe200078e0024 */
[----:B------:R-:W-:Y:S01]  /*65d0*/  @!P0 MOV R13, R4 ;  /* 0x00000004000d8202 */ /* 0x000fe20000000f00 */
[----:B------:R-:W-:Y:S02]  /*65e0*/  @!P0 IMAD.MOV.U32 R12, RZ, RZ, R10 ;  /* 0x000000ffff0c8224 */ /* 0x000fe400078e000a */
[----:B------:R-:W-:Y:S01]  /*65f0*/  @!P0 IMAD.MOV.U32 R14, RZ, RZ, R3 ;  /* 0x000000ffff0e8224 */ /* 0x000fe200078e0003 */
[----:B------:R1:W-:Y:S01]  /*6600*/  STG.E.128 [R78.64], R48 ;  /* 0x000000304e007986 */ /* 0x0003e2000c101d06 */
[----:B------:R-:W-:Y:S07]  /*6610*/  @!P0 IMAD.MOV.U32 R15, RZ, RZ, R2 ;  /* 0x000000ffff0f8224 */ /* 0x000fee00078e0002 */
[----:B------:R1:W-:Y:S02]  /*6620*/  @!P2 STG.E.128 [R74.64], R12 ;  /* 0x0000000c4a00a986 */ /* 0x0003e4000c101d06 */
.L_x_1398:
[----:B------:R-:W-:Y:S05]  /*6630*/  BSYNC B0 ;  /* 0x0000000000007941 */ /* 0x000fea0003800000 */
.L_x_1397:
[----:B------:R-:W-:Y:S11]  /*6640*/  ISETP.GE.AND P0, PT, R134, c[0x0][0x1d4], PT ;  /* 0x0000750086007a0c */ /* 0x000ff60003f06270 */
[----:B------:R-:W-:Y:S02]  /*6650*/  @!UPT UIADD3 URZ, URZ, URZ, URZ ;  /* 0x0000003f3f3ff290 */ /* 0x000fe4000fffe03f */
[----:B------:R-:W-:-:S05]  /*6660*/  @P0 BRA `(.L_x_1396) ;  /* 0x000006f000000947 */ /* 0x000fca0003800000 */
[----:B------:R-:W-:Y:S01]  /*6670*/  ISETP.GE.AND P2, PT, R93, c[0x0][0x1d4], PT ;  /* 0x000075005d007a0c */ /* 0x000fe20003f46270 */
[----:B-1----:R-:W-:Y:S01]  /*6680*/  LDS.128 R12, [R124+0xa080] ;  /* 0x00a080007c0c7984 */ /* 0x002fe20000000c00 */
        /* <DEDUP_REMOVED lines=12> */
[--C-:B------:R-:W-:Y:S02]  /*6750*/  @!P0 SHF.R.U32.HI R4, RZ, 0x10, R19.reuse ;  /* 0x00000010ff048819 */ /* 0x100fe40000011613 */
[----:B------:R-:W-:Y:S01]  /*6760*/  @!P0 SHF.R.U64 R3, R18, 0x10, R19 ;  /* 0x0000001012038819 */ /* 0x000fe20000001213 */
[----:B-1----:R-:W-:Y:S01]  /*6770*/  @!P0 IMAD.U32 R11, R44, 0x10000, RZ ;  /* 0x000100002c0b8824 */ /* 0x002fe200078e00ff */
[C---:B------:R-:W-:Y:S01]  /*6780*/  @!P0 LOP3.LUT R42, R47.reuse, 0xffff0000, RZ, 0xc0, !PT ;  /* 0xffff00002f2a8812 */ /* 0x040fe200078ec0ff */
[----:B------:R-:W-:Y:S01]  /*6790*/  @!P0 IMAD.U32 R40, R47, 0x10000, RZ ;  /* 0x000100002f288824 */ /* 0x000fe200078e00ff */
[----:B------:R-:W-:Y:S02]  /*67a0*/  @!P0 LOP3.LUT R38, R46, 0xffff0000, RZ, 0xc0, !PT ;  /* 0xffff00002e268812 */ /* 0x000fe400078ec0ff */
[----:B------:R-:W-:Y:S01]  /*67b0*/  @!P0 PRMT R10, R29, 0x5432, R3 ;  /* 0x000054321d0a8816 */ /* 0x000fe20000000003 */
[----:B------:R-:W-:Y:S01]  /*67c0*/  @!P0 IMAD.U32 R3, R12, 0x10000, RZ ;  /* 0x000100000c038824 */ /* 0x000fe200078e00ff */
[----:B------:R-:W-:Y:S02]  /*67d0*/  @!P0 SHF.R.U32.HI R6, RZ, 0x10, R17 ;  /* 0x00000010ff068819 */ /* 0x000fe40000011611 */
[----:B------:R-:W-:Y:S02]  /*67e0*/  @!P0 LOP3.LUT R17, R44, 0xffff0000, RZ, 0xc0, !PT ;  /* 0xffff00002c118812 */ /* 0x000fe400078ec0ff */
[----:B------:R-:W-:Y:S02]  /*67f0*/  @!P0 SHF.R.U64 R5, R52, 0x10, R53 ;  /* 0x0000001034058819 */ /* 0x000fe40000001235 */
[----:B------:R-:W-:Y:S02]  /*6800*/  @!P0 SHF.R.U32.HI R8, RZ, 0x10, R55 ;  /* 0x00000010ff088819 */ /* 0x000fe40000011637 */
[----:B------:R-:W-:Y:S02]  /*6810*/  @!P0 PRMT R5, R64, 0x5410, R5 ;  /* 0x0000541040058816 */ /* 0x000fe40000000005 */
[----:B------:R-:W-:Y:S02]  /*6820*/  @!P0 SHF.R.U64 R9, R54, 0x10, R55 ;  /* 0x0000001036098819 */ /* 0x000fe40000001237 */
[----:B------:R-:W-:Y:S02]  /*6830*/  @!P0 LOP3.LUT R16, R5, 0xffff0000, RZ, 0xc0, !PT ;  /* 0xffff000005108812 */ /* 0x000fe400078ec0ff */
[----:B------:R-:W-:Y:S02]  /*6840*/  @!P0 PRMT R2, R28, 0x5432, R2 ;  /* 0x000054321c028816 */ /* 0x000fe40000000002 */
[----:B------:R-:W-:Y:S02]  /*6850*/  @!P0 PRMT R36, R65, 0x5410, R8 ;  /* 0x0000541041248816 */ /* 0x000fe40000000008 */
[----:B------:R-:W-:Y:S02]  /*6860*/  @!P0 PRMT R8, R29, 0x5410, R4 ;  /* 0x000054101d088816 */ /* 0x000fe40000000004 */
[----:B------:R-:W-:Y:S01]  /*6870*/  @!P0 LOP3.LUT R4, R12, 0xffff0000, RZ, 0xc0, !PT ;  /* 0xffff00000c048812 */ /* 0x000fe200078ec0ff */
[----:B------:R-:W-:Y:S01]  /*6880*/  @!P0 IMAD.U32 R39, R36, 0x10000, RZ ;  /* 0x0001000024278824 */ /* 0x000fe200078e00ff */
[----:B------:R-:W-:Y:S02]  /*6890*/  @!P0 LOP3.LUT R29, R45, 0xffff0000, RZ, 0xc0, !PT ;  /* 0xffff00002d1d8812 */ /* 0x000fe400078ec0ff */
[----:B------:R-:W-:Y:S01]  /*68a0*/  @!P0 SHF.R.U32.HI R7, RZ, 0x10, R53 ;  /* 0x00000010ff078819 */ /* 0x000fe20000011635 */
[----:B------:R-:W-:Y:S01]  /*68b0*/  @!P0 FMUL.FTZ R19, R4, R16 ;  /* 0x0000001004138220 */ /* 0x000fe20000410000 */
[----:B------:R-:W-:Y:S02]  /*68c0*/  @!P0 PRMT R6, R28, 0x5410, R6 ;  /* 0x000054101c068816 */ /* 0x000fe40000000006 */
[----:B------:R-:W-:Y:S01]  /*68d0*/  @!P0 PRMT R35, R64, 0x5432, R7 ;  /* 0x0000543240238816 */ /* 0x000fe20000000007 */
[----:B------:R-:W-:Y:S01]  /*68e0*/  @!P0 IMAD.U32 R7, R2, 0x10000, RZ ;  /* 0x0001000002078824 */ /* 0x000fe200078e00ff */
[----:B------:R-:W-:Y:S02]  /*68f0*/  @!P0 LOP3.LUT R41, R36, 0xffff0000, RZ, 0xc0, !PT ;  /* 0xffff000024298812 */ /* 0x000fe400078ec0ff */
[----:B------:R-:W-:Y:S02]  /*6900*/  @!P0 LOP3.LUT R28, R35, 0xffff0000, RZ, 0xc0, !PT ;  /* 0xffff0000231c8812 */ /* 0x000fe400078ec0ff */
[----:B------:R-:W-:Y:S01]  /*6910*/  @!P0 PRMT R37, R65, 0x5432, R9 ;  /* 0x0000543241258816 */ /* 0x000fe20000000009 */
[----:B------:R-:W-:Y:S01]  /*6920*/  @!P0 IMAD.U32 R9, R5, 0x10000, RZ ;  /* 0x0001000005098824 */ /* 0x000fe200078e00ff */
[----:B------:R-:W-:Y:S01]  /*6930*/  @!P0 LOP3.LUT R5, R2, 0xffff0000, RZ, 0xc0, !PT ;  /* 0xffff000002058812 */ /* 0x000fe200078ec0ff */
[C---:B------:R-:W-:Y:S02]  /*6940*/  @!P0 FMUL.FTZ R2, R3.reuse, R7 ;  /* 0x0000000703028220 */ /* 0x040fe40000410000 */
[----:B------:R-:W-:Y:S02]  /*6950*/  @!P0 FMUL.FTZ R18, R3, R9 ;  /* 0x0000000903128220 */ /* 0x000fe40000410000 */
[-C--:B------:R-:W-:Y:S02]  /*6960*/  @!P0 FMUL.FTZ R3, R4, R5.reuse ;  /* 0x0000000504038220 */ /* 0x080fe40000410000 */
[----:B------:R-:W-:Y:S01]  /*6970*/  @!P0 FFMA.FTZ R55, R17, R5, -R19 ;  /* 0x0000000511378223 */ /* 0x000fe20000010813 */
[----:B------:R-:W-:Y:S01]  /*6980*/  @!P0 LOP3.LUT R5, R13, 0xffff0000, RZ, 0xc0, !PT ;  /* 0xffff00000d058812 */ /* 0x000fe200078ec0ff */
[----:B------:R-:W-:Y:S01]  /*6990*/  @!P0 FFMA.FTZ R64, R11, R7, -R18 ;  /* 0x000000070b408223 */ /* 0x000fe20000010812 */
[----:B------:R-:W-:Y:S01]  /*69a0*/  @!P0 SHF.L.U32 R18, R35, 0x10, RZ ;  /* 0x0000001023128819 */ /* 0x000fe200000006ff */
[----:B------:R-:W-:Y:S02]  /*69b0*/  @!P0 IMAD.U32 R4, R13, 0x10000, RZ ;  /* 0x000100000d048824 */ /* 0x000fe400078e00ff */
[C---:B------:R-:W-:Y:S01]  /*69c0*/  @!P0 IMAD.U32 R7, R6.reuse, 0x10000, RZ ;  /* 0x0001000006078824 */ /* 0x040fe200078e00ff */
[----:B------:R-:W-:Y:S01]  /*69d0*/  @!P0 LOP3.LUT R6, R6, 0xffff0000, RZ, 0xc0, !PT ;  /* 0xffff000006068812 */ /* 0x000fe200078ec0ff */
[----:B------:R-:W-:Y:S02]  /*69e0*/  @!P0 FFMA.FTZ R2, R9, R11, R2 ;  /* 0x0000000b09028223 */ /* 0x000fe40000010002 */
[----:B------:R-:W-:Y:S02]  /*69f0*/  @!P0 FMUL.FTZ R11, R5, R28 ;  /* 0x0000001c050b8220 */ /* 0x000fe40000410000 */
[----:B------:R-:W-:Y:S02]  /*6a00*/  @!P0 IMAD.U32 R19, R45, 0x10000, RZ ;  /* 0x000100002d138824 */ /* 0x000fe400078e00ff */
[----:B------:R-:W-:Y:S02]  /*6a10*/  @!P0 FMUL.FTZ R9, R4, R18 ;  /* 0x0000001204098220 */ /* 0x000fe40000410000 */
[-C--:B------:R-:W-:Y:S02]  /*6a20*/  @!P0 FMUL.FTZ R5, R5, R6.reuse ;  /* 0x0000000605058220 */ /* 0x080fe40000410000 */
[----:B------:R-:W-:Y:S01]  /*6a30*/  @!P0 FFMA.FTZ R53, R29, R6, -R11 ;  /* 0x000000061d358223 */ /* 0x000fe2000001080b */
[----:B------:R-:W-:Y:S01]  /*6a40*/  @!P0 LOP3.LUT R11, R8, 0xffff0000, RZ, 0xc0, !PT ;  /* 0xffff0000080b8812 */ /* 0x000fe200078ec0ff */
[----:B------:R-:W-:Y:S02]  /*6a50*/  @!P0 IMAD.U32 R6, R15, 0x10000, RZ ;  /* 0x000100000f068824 */ /* 0x000fe400078e00ff */
[-C--:B------:R-:W-:Y:S02]  /*6a60*/  @!P0 FMUL.FTZ R4, R4, R7.reuse ;  /* 0x0000000704048220 */ /* 0x080fe40000410000 */
[----:B------:R-:W-:Y:S01]  /*6a70*/  @!P0 FFMA.FTZ R54, R19, R7, -R9 ;  /* 0x0000000713368223 */ /* 0x000fe20000010809 */
[----:B------:R-:W-:Y:S01]  /*6a80*/  @!P0 LOP3.LUT R7, R15, 0xffff0000, RZ, 0xc0, !PT ;  /* 0xffff00000f078812 */ /* 0x000fe200078ec0ff */
[----:B------:R-:W-:Y:S01]  /*6a90*/  @!P0 FMUL.FTZ R35, R6, R39 ;  /* 0x0000002706238220 */ /* 0x000fe20000410000 */
[----:B------:R-:W-:Y:S01]  /*6aa0*/  @!P0 SHF.L.U32 R9, R8, 0x10, RZ ;  /* 0x0000001008098819 */ /* 0x000fe200000006ff */
[----:B------:R-:W-:Y:S01]  /*6ab0*/  @!P0 FFMA.FTZ R3, R16, R17, R3 ;  /* 0x0000001110038223 */ /* 0x000fe20000010003 */
[----:B------:R-:W-:Y:S01]  /*6ac0*/  @!P0 F2FP.BF16.PACK_AB R17, R55, R64 ;  /* 0x000000403711823e */ /* 0x000fe200000010ff */
[C---:B------:R-:W-:Y:S02]  /*6ad0*/  @!P0 FMUL.FTZ R36, R7.reuse, R41 ;  /* 0x0000002907248220 */ /* 0x040fe40000410000 */
[----:B------:R-:W-:Y:S01]  /*6ae0*/  @!P0 FMUL.FTZ R8, R6, R9 ;  /* 0x0000000906088220 */ /* 0x000fe20000410000 */
[----:B------:R-:W-:Y:S01]  /*6af0*/  @!P0 MOV R44, R17 ;  /* 0x00000011002c8202 */ /* 0x000fe20000000f00 */
[----:B------:R-:W-:Y:S02]  /*6b00*/  @!P0 FFMA.FTZ R52, R40, R9, -R35 ;  /* 0x0000000928348223 */ /* 0x000fe40000010823 */
[-C--:B------:R-:W-:Y:S01]  /*6b10*/  @!P0 FMUL.FTZ R9, R7, R11.reuse ;  /* 0x0000000b07098220 */ /* 0x080fe20000410000 */
[C---:B------:R-:W-:Y:S01]  /*6b20*/  @!P0 LOP3.LUT R7, R14.reuse, 0xffff0000, RZ, 0xc0, !PT ;  /* 0xffff00000e078812 */ /* 0x040fe200078ec0ff */
[C---:B------:R-:W-:Y:S01]  /*6b30*/  @!P0 IMAD.U32 R35, R37.reuse, 0x10000, RZ ;  /* 0x0001000025238824 */ /* 0x040fe200078e00ff */
[----:B------:R-:W-:Y:S01]  /*6b40*/  @!P0 LOP3.LUT R37, R37, 0xffff0000, RZ, 0xc0, !PT ;  /* 0xffff000025258812 */ /* 0x000fe200078ec0ff */
[----:B------:R-:W-:Y:S02]  /*6b50*/  @!P0 IMAD.U32 R6, R14, 0x10000, RZ ;  /* 0x000100000e068824 */ /* 0x000fe400078e00ff */
[----:B------:R-:W-:Y:S02]  /*6b60*/  @!P0 FFMA.FTZ R49, R42, R11, -R36 ;  /* 0x0000000b2a318223 */ /* 0x000fe40000010824 */
[C---:B------:R-:W-:Y:S01]  /*6b70*/  @!P0 IMAD.U32 R11, R10.reuse, 0x10000, RZ ;  /* 0x000100000a0b8824 */ /* 0x040fe200078e00ff */
[----:B------:R-:W-:Y:S01]  /*6b80*/  @!P0 LOP3.LUT R10, R10, 0xffff0000, RZ, 0xc0, !PT ;  /* 0xffff00000a0a8812 */ /* 0x000fe200078ec0ff */
[----:B------:R-:W-:Y:S01]  /*6b90*/  @!P0 IMAD.U32 R36, R46, 0x10000, RZ ;  /* 0x000100002e248824 */ /* 0x000fe200078e00ff */
[----:B------:R-:W-:Y:S01]  /*6ba0*/  @!P0 F2FP.BF16.PACK_AB R16, R49, R52 ;  /* 0x000000343110823e */ /* 0x000fe200000010ff */
[C---:B------:R-:W-:Y:S02]  /*6bb0*/  @!P0 FMUL.FTZ R43, R6.reuse, R35 ;  /* 0x00000023062b8220 */ /* 0x040fe40000410000 */
[----:B------:R-:W-:Y:S02]  /*6bc0*/  @!P0 FMUL.FTZ R48, R7, R37 ;  /* 0x0000002507308220 */ /* 0x000fe40000410000 */
[----:B------:R-:W-:Y:S02]  /*6bd0*/  @!P0 FMUL.FTZ R6, R6, R11 ;  /* 0x0000000b06068220 */ /* 0x000fe40000410000 */
[----:B------:R-:W-:Y:S02]  /*6be0*/  @!P0 FFMA.FTZ R4, R18, R19, R4 ;  /* 0x0000001312048223 */ /* 0x000fe40000010004 */
[----:B------:R-:W-:Y:S01]  /*6bf0*/  @!P0 FFMA.FTZ R11, R36, R11, -R43 ;  /* 0x0000000b240b8223 */ /* 0x000fe2000001082b */
[----:B------:R-:W-:Y:S01]  /*6c00*/  @!P0 F2FP.BF16.PACK_AB R43, R53, R54 ;  /* 0x00000036352b823e */ /* 0x000fe200000010ff */
[-C--:B------:R-:W-:Y:S02]  /*6c10*/  @!P0 FMUL.FTZ R7, R7, R10.reuse ;  /* 0x0000000a07078220 */ /* 0x080fe40000410000 */
[----:B------:R-:W-:Y:S01]  /*6c20*/  @!P0 FFMA.FTZ R48, R38, R10, -R48 ;  /* 0x0000000a26308223 */ /* 0x000fe20000010830 */
[----:B------:R-:W-:Y:S01]  /*6c30*/  @!P0 F2FP.BF16.PACK_AB R10, R3, R2 ;  /* 0x00000002030a823e */ /* 0x000fe200000010ff */
[----:B------:R-:W-:Y:S02]  /*6c40*/  @!P0 FFMA.FTZ R5, R28, R29, R5 ;  /* 0x0000001d1c058223 */ /* 0x000fe40000010005 */
[----:B------:R-:W-:Y:S01]  /*6c50*/  @!P0 FFMA.FTZ R6, R35, R36, R6 ;  /* 0x0000002423068223 */ /* 0x000fe20000010006 */
[----:B------:R-:W-:Y:S01]  /*6c60*/  @!P0 F2FP.BF16.PACK_AB R11, R48, R11 ;  /* 0x0000000b300b823e */ /* 0x000fe200000010ff */
[----:B------:R-:W-:Y:S01]  /*6c70*/  @!P0 FFMA.FTZ R7, R37, R38, R7 ;  /* 0x0000002625078223 */ /* 0x000fe20000010007 */
[----:B------:R-:W-:Y:S01]  /*6c80*/  @!P0 F2FP.BF16.PACK_AB R4, R5, R4 ;  /* 0x000000040504823e */ /* 0x000fe200000010ff */
[----:B------:R-:W-:Y:S02]  /*6c90*/  @!P0 FFMA.FTZ R8, R39, R40, R8 ;  /* 0x0000002827088223 */ /* 0x000fe40000010008 */
[----:B------:R-:W-:Y:S01]  /*6ca0*/  @!P0 FFMA.FTZ R9, R41, R42, R9 ;  /* 0x0000002a29098223 */ /* 0x000fe20000010009 */
[----:B------:R-:W-:Y:S01]  /*6cb0*/  @!P0 F2FP.BF16.PACK_AB R3, R7, R6 ;  /* 0x000000060703823e */ /* 0x000fe200000010ff */
[----:B------:R-:W-:Y:S01]  /*6cc0*/  @!P0 IMAD.MOV.U32 R45, RZ, RZ, R43 ;  /* 0x000000ffff2d8224 */ /* 0x000fe200078e002b */
[----:B------:R-:W-:Y:S01]  /*6cd0*/  @!P0 MOV R13, R4 ;  /* 0x00000004000d8202 */ /* 0x000fe20000000f00 */
[----:B------:R-:W-:Y:S01]  /*6ce0*/  @!P0 IMAD.MOV.U32 R46, RZ, RZ, R11 ;  /* 0x000000ffff2e8224 */ /* 0x000fe200078e000b */
[----:B------:R-:W-:Y:S01]  /*6cf0*/  @!P0 F2FP.BF16.PACK_AB R2, R9, R8 ;  /* 0x000000080902823e */ /* 0x000fe200000010ff */
[----:B------:R-:W-:Y:S02]  /*6d00*/  @!P0 IMAD.MOV.U32 R47, RZ, RZ, R16 ;  /* 0x000000ffff2f8224 */ /* 0x000fe400078e0010 */
[----:B------:R-:W-:Y:S02]  /*6d10*/  @!P0 IMAD.MOV.U32 R12, RZ, RZ, R10 ;  /* 0x000000ffff0c8224 */ /* 0x000fe400078e000a */
[----:B------:R-:W-:Y:S01]  /*6d20*/  @!P0 IMAD.MOV.U32 R14, RZ, RZ, R3 ;  /* 0x000000ffff0e8224 */ /* 0x000fe200078e0003 */
[----:B------:R1:W-:Y:S01]  /*6d30*/  STG.E.128 [R70.64], R44 ;  /* 0x0000002c46007986 */ /* 0x0003e2000c101d06 */
[----:B------:R-:W-:Y:S07]  /*6d40*/  @!P0 IMAD.MOV.U32 R15, RZ, RZ, R2 ;  /* 0x000000ffff0f8224 */ /* 0x000fee00078e0002 */
[----:B------:R1:W-:Y:S02]  /*6d50*/  @!P2 STG.E.128 [R50.64], R12 ;  /* 0x0000000c3200a986 */ /* 0x0003e4000c101d06 */
.L_x_1396:
[----:B------:R-:W-:Y:S05]  /*6d60*/  BSYNC B1 ;  /* 0x0000000000017941 */ /* 0x000fea0003800000 */
.L_x_1395:
[----:B-1----:R-:W-:Y:S04]  /*6d70*/  IADD3 R51, P0, R172, R76, RZ ;  /* 0x0000004cac337210 */ /* 0x002fe80007f1e0ff */
[----:B------:R-:W-:Y:S01]  /*6d80*/  IADD3.X R52, R85, R136, RZ, P0, !PT ;  /* 0x0000008855347210 */ /* 0x000fe200007fe4ff */
[----:B------:R-:W-:-:S05]  /*6d90*/  @P3 BRA `(.L_x_1384) ;  /* 0x0000113000003947 */ /* 0x000fca0003800000 */
[----:B------:R-:W-:Y:S01]  /*6da0*/  ISETP.GE.AND P0, PT, R132, c[0x0][0x1d4], PT ;  /* 0x0000750084007a0c */ /* 0x000fe20003f06270 */
[----:B------:R-:W-:Y:S01]  /*6db0*/  @!UPT UIADD3 URZ, URZ, URZ, URZ ;  /* 0x0000003f3f3ff290 */ /* 0x000fe2000fffe03f */
[----:B------:R-:W-:Y:S11]  /*6dc0*/  BSSY B0, `(.L_x_1399) ;  /* 0x0000071000007945 */ /* 0x000ff60003800000 */
        /* <DEDUP_REMOVED lines=15> */
[----:B------:R-:W-:Y:S02]  /*6ec0*/  @!P0 SHF.R.U64 R4, R22, 0x10, R23 ;  /* 0x0000001016048819 */ /* 0x000fe40000001217 */
[----:B------:R-:W-:Y:S01]  /*6ed0*/  @!P0 SHF.R.U32.HI R3, RZ, 0x10, R21 ;  /* 0x00000010ff038819 */ /* 0x000fe20000011615 */
[C---:B-1----:R-:W-:Y:S01]  /*6ee0*/  @!P0 IMAD.U32 R10, R40.reuse, 0x10000, RZ ;  /* 0x00010000280a8824 */ /* 0x042fe200078e00ff */
[----:B------:R-:W-:Y:S02]  /*6ef0*/  @!P0 LOP3.LUT R17, R40, 0xffff0000, RZ, 0xc0, !PT ;  /* 0xffff000028118812 */ /* 0x000fe400078ec0ff */
[----:B------:R-:W-:Y:S02]  /*6f00*/  @!P0 LOP3.LUT R21, R41, 0xffff0000, RZ, 0xc0, !PT ;  /* 0xffff000029158812 */ /* 0x000fe400078ec0ff */
[----:B------:R-:W-:Y:S02]  /*6f10*/  @!P0 LOP3.LUT R36, R43, 0xffff0000, RZ, 0xc0, !PT ;  /* 0xffff00002b248812 */ /* 0x000fe400078ec0ff */
[----:B------:R-:W-:Y:S02]  /*6f20*/  @!P0 LOP3.LUT R29, R42, 0xffff0000, RZ, 0xc0, !PT ;  /* 0xffff00002a1d8812 */ /* 0x000fe400078ec0ff */
[----:B------:R-:W-:Y:S02]  /*6f30*/  @!P0 PRMT R11, R31, 0x5432, R4 ;  /* 0x000054321f0b8816 */ /* 0x000fe40000000004 */
[----:B------:R-:W-:Y:S02]  /*6f40*/  @!P0 LOP3.LUT R4, R12, 0xffff0000, RZ, 0xc0, !PT ;  /* 0xffff00000c048812 */ /* 0x000fe400078ec0ff */
[----:B------:R-:W-:Y:S02]  /*6f50*/  @!P0 SHF.R.U64 R6, R56, 0x10, R57 ;  /* 0x0000001038068819 */ /* 0x000fe40000001239 */
[----:B------:R-:W-:Y:S02]  /*6f60*/  @!P0 SHF.R.U32.HI R8, RZ, 0x10, R59 ;  /* 0x00000010ff088819 */ /* 0x000fe4000001163b */
[----:B------:R-:W-:Y:S02]  /*6f70*/  @!P0 PRMT R16, R66, 0x5410, R6 ;  /* 0x0000541042108816 */ /* 0x000fe40000000006 */
[----:B------:R-:W-:Y:S01]  /*6f80*/  @!P0 PRMT R6, R30, 0x5410, R3 ;  /* 0x000054101e068816 */ /* 0x000fe20000000003 */
[----:B------:R-:W-:Y:S01]  /*6f90*/  @!P0 IMAD.U32 R3, R12, 0x10000, RZ ;  /* 0x000100000c038824 */ /* 0x000fe200078e00ff */
[----:B------:R-:W-:Y:S02]  /*6fa0*/  @!P0 SHF.R.U32.HI R5, RZ, 0x10, R23 ;  /* 0x00000010ff058819 */ /* 0x000fe40000011617 */
[----:B------:R-:W-:Y:S02]  /*6fb0*/  @!P0 PRMT R2, R30, 0x5432, R2 ;  /* 0x000054321e028816 */ /* 0x000fe40000000002 */
[----:B------:R-:W-:Y:S02]  /*6fc0*/  @!P0 PRMT R22, R67, 0x5410, R8 ;  /* 0x0000541043168816 */ /* 0x000fe40000000008 */
[----:B------:R-:W-:Y:S01]  /*6fd0*/  @!P0 PRMT R8, R31, 0x5410, R5 ;  /* 0x000054101f088816 */ /* 0x000fe20000000005 */
[----:B------:R-:W-:Y:S01]  /*6fe0*/  @!P0 IMAD.U32 R31, R43, 0x10000, RZ ;  /* 0x000100002b1f8824 */ /* 0x000fe200078e00ff */
[----:B------:R-:W-:Y:S01]  /*6ff0*/  @!P0 LOP3.LUT R5, R2, 0xffff0000, RZ, 0xc0, !PT ;  /* 0xffff000002058812 */ /* 0x000fe200078ec0ff */
[C---:B------:R-:W-:Y:S01]  /*7000*/  @!P0 IMAD.U32 R30, R22.reuse, 0x10000, RZ ;  /* 0x00010000161e8824 */ /* 0x040fe200078e00ff */
[----:B------:R-:W-:Y:S02]  /*7010*/  @!P0 LOP3.LUT R35, R22, 0xffff0000, RZ, 0xc0, !PT ;  /* 0xffff000016238812 */ /* 0x000fe400078ec0ff */
[----:B------:R-:W-:Y:S02]  /*7020*/  @!P0 SHF.R.U64 R9, R58, 0x10, R59 ;  /* 0x000000103a098819 */ /* 0x000fe4000000123b */
[----:B------:R-:W-:Y:S02]  /*7030*/  @!P0 SHF.R.U32.HI R7, RZ, 0x10, R57 ;  /* 0x00000010ff078819 */ /* 0x000fe40000011639 */
[----:B------:R-:W-:Y:S01]  /*7040*/  @!P0 PRMT R28, R67, 0x5432, R9 ;  /* 0x00005432431c8816 */ /* 0x000fe20000000009 */
[C---:B------:R-:W-:Y:S01]  /*7050*/  @!P0 IMAD.U32 R9, R16.reuse, 0x10000, RZ ;  /* 0x0001000010098824 */ /* 0x040fe200078e00ff */
[----:B------:R-:W-:Y:S02]  /*7060*/  @!P0 LOP3.LUT R16, R16, 0xffff0000, RZ, 0xc0, !PT ;  /* 0xffff000010108812 */ /* 0x000fe400078ec0ff */
[----:B------:R-:W-:Y:S01]  /*7070*/  @!P0 PRMT R20, R66, 0x5432, R7 ;  /* 0x0000543242148816 */ /* 0x000fe20000000007 */
[----:B------:R-:W-:Y:S02]  /*7080*/  @!P0 IMAD.U32 R7, R2, 0x10000, RZ ;  /* 0x0001000002078824 */ /* 0x000fe400078e00ff */
[C---:B------:R-:W-:Y:S02]  /*7090*/  @!P0 FMUL.FTZ R18, R3.reuse, R9 ;  /* 0x0000000903128220 */ /* 0x040fe40000410000 */
[----:B------:R-:W-:Y:S02]  /*70a0*/  @!P0 FMUL.FTZ R19, R4, R16 ;  /* 0x0000001004138220 */ /* 0x000fe40000410000 */
[-C--:B------:R-:W-:Y:S02]  /*70b0*/  @!P0 FMUL.FTZ R2, R3, R7.reuse ;  /* 0x0000000703028220 */ /* 0x080fe40000410000 */
[----:B------:R-:W-:Y:S01]  /*70c0*/  @!P0 FFMA.FTZ R54, R10, R7, -R18 ;  /* 0x000000070a368223 */ /* 0x000fe20000010812 */
[----:B------:R-:W-:Y:S01]  /*70d0*/  @!P0 SHF.L.U32 R18, R20, 0x10, RZ ;  /* 0x0000001014128819 */ /* 0x000fe200000006ff */
[-C--:B------:R-:W-:Y:S01]  /*70e0*/  @!P0 FMUL.FTZ R3, R4, R5.reuse ;  /* 0x0000000504038220 */ /* 0x080fe20000410000 */
[----:B------:R-:W-:Y:S01]  /*70f0*/  @!P0 LOP3.LUT R20, R20, 0xffff0000, RZ, 0xc0, !PT ;  /* 0xffff000014148812 */ /* 0x000fe200078ec0ff */
[----:B------:R-:W-:Y:S01]  /*7100*/  @!P0 FFMA.FTZ R53, R17, R5, -R19 ;  /* 0x0000000511358223 */ /* 0x000fe20000010813 */
[C---:B------:R-:W-:Y:S01]  /*7110*/  @!P0 LOP3.LUT R5, R13.reuse, 0xffff0000, RZ, 0xc0, !PT ;  /* 0xffff00000d058812 */ /* 0x040fe200078ec0ff */
        /* <DEDUP_REMOVED lines=18> */
[----:B------:R-:W-:Y:S02]  /*7240*/  @!P0 FMUL.FTZ R23, R7, R35 ;  /* 0x0000002307178220 */ /* 0x000fe40000410000 */
[----:B------:R-:W-:Y:S01]  /*7250*/  @!P0 FMUL.FTZ R8, R6, R9 ;  /* 0x0000000906088220 */ /* 0x000fe20000410000 */
[----:B------:R-:W-:Y:S01]  /*7260*/  @!P0 MOV R40, R17 ;  /* 0x0000001100288202 */ /* 0x000fe20000000f00 */
[----:B------:R-:W-:Y:S02]  /*7270*/  @!P0 FFMA.FTZ R44, R31, R9, -R22 ;  /* 0x000000091f2c8223 */ /* 0x000fe40000010816 */
[-C--:B------:R-:W-:Y:S01]  /*7280*/  @!P0 FMUL.FTZ R9, R7, R10.reuse ;  /* 0x0000000a07098220 */ /* 0x080fe20000410000 */
[----:B------:R-:W-:Y:S01]  /*7290*/  @!P0 LOP3.LUT R7, R14, 0xffff0000, RZ, 0xc0, !PT ;  /* 0xffff00000e078812 */ /* 0x000fe200078ec0ff */
        /* <DEDUP_REMOVED lines=10> */
[-C--:B------:R-:W-:Y:S02]  /*7340*/  @!P0 FMUL.FTZ R6, R6, R10.reuse ;  /* 0x0000000a06068220 */ /* 0x080fe40000410000 */
[----:B------:R-:W-:Y:S02]  /*7350*/  @!P0 FFMA.FTZ R4, R18, R19, R4 ;  /* 0x0000001312048223 */ /* 0x000fe40000010004 */
[----:B------:R-:W-:Y:S01]  /*7360*/  @!P0 FFMA.FTZ R10, R23, R10, -R37 ;  /* 0x0000000a170a8223 */ /* 0x000fe20000010825 */
[----:B------:R-:W-:Y:S01]  /*7370*/  @!P0 F2FP.BF16.PACK_AB R37, R45, R50 ;  /* 0x000000322d25823e */ /* 0x000fe200000010ff */
[-C--:B------:R-:W-:Y:S02]  /*7380*/  @!P0 FMUL.FTZ R7, R7, R11.reuse ;  /* 0x0000000b07078220 */ /* 0x080fe40000410000 */
[----:B------:R-:W-:Y:S02]  /*7390*/  @!P0 FFMA.FTZ R38, R29, R11, -R38 ;  /* 0x0000000b1d268223 */ /* 0x000fe40000010826 */
[----:B------:R-:W-:Y:S02]  /*73a0*/  @!P0 FFMA.FTZ R5, R20, R21, R5 ;  /* 0x0000001514058223 */ /* 0x000fe40000010005 */
[----:B------:R-:W-:Y:S01]  /*73b0*/  @!P0 FFMA.FTZ R6, R22, R23, R6 ;  /* 0x0000001716068223 */ /* 0x000fe20000010006 */
[----:B------:R-:W-:Y:S01]  /*73c0*/  @!P0 F2FP.BF16.PACK_AB R11, R38, R10 ;  /* 0x0000000a260b823e */ /* 0x000fe200000010ff */
[----:B------:R-:W-:Y:S01]  /*73d0*/  @!P0 FFMA.FTZ R7, R28, R29, R7 ;  /* 0x0000001d1c078223 */ /* 0x000fe20000010007 */
[----:B------:R-:W-:Y:S01]  /*73e0*/  @!P0 F2FP.BF16.PACK_AB R10, R3, R2 ;  /* 0x00000002030a823e */ /* 0x000fe200000010ff */
[----:B------:R-:W-:Y:S01]  /*73f0*/  @!P0 FFMA.FTZ R8, R30, R31, R8 ;  /* 0x0000001f1e088223 */ /* 0x000fe20000010008 */
[----:B------:R-:W-:Y:S01]  /*7400*/  @!P0 F2FP.BF16.PACK_AB R4, R5, R4 ;  /* 0x000000040504823e */ /* 0x000fe200000010ff */
        /* <DEDUP_REMOVED lines=12> */
.L_x_1400:
[----:B------:R-:W-:Y:S05]  /*74d0*/  BSYNC B0 ;  /* 0x0000000000007941 */ /* 0x000fea0003800000 */
.L_x_1399:
        /* <DEDUP_REMOVED lines=12> */
[----:B------:R-:W-:Y:S02]  /*75a0*/  @!P0 SHF.R.U64 R4, R24, 0x10, R25 ;  /* 0x0000001018048819 */ /* 0x000fe40000001219 */
[----:B------:R-:W-:Y:S02]  /*75b0*/  @!P0 SHF.R.U32.HI R3, RZ, 0x10, R61 ;  /* 0x00000010ff038819 */ /* 0x000fe4000001163d */
[----:B------:R-:W-:Y:S02]  /*75c0*/  @!P0 SHF.R.U32.HI R2, RZ, 0x10, R25 ;  /* 0x00000010ff028819 */ /* 0x000fe40000011619 */
[----:B------:R-:W-:Y:S02]  /*75d0*/  @!P0 PRMT R8, R68, 0x5410, R3 ;  /* 0x0000541044088816 */ /* 0x000fe40000000003 */
[----:B------:R-:W-:Y:S02]  /*75e0*/  @!P0 PRMT R3, R32, 0x5410, R2 ;  /* 0x0000541020038816 */ /* 0x000fe40000000002 */
[----:B------:R-:W-:Y:S01]  /*75f0*/  @!P0 SHF.R.U64 R7, R60, 0x10, R61 ;  /* 0x000000103c078819 */ /* 0x000fe2000000123d */
[----:B------:R-:W-:Y:S01]  /*7600*/  @!P0 IMAD.U32 R21, R8, 0x10000, RZ ;  /* 0x0001000008158824 */ /* 0x000fe200078e00ff */
[----:B------:R-:W-:Y:S01]  /*7610*/  @!P0 PRMT R11, R33, 0x5410, R5 ;  /* 0x00005410210b8816 */ /* 0x000fe20000000005 */
[----:B------:R-:W-:Y:S01]  /*7620*/  @!P0 IMAD.U32 R5, R3, 0x10000, RZ ;  /* 0x0001000003058824 */ /* 0x000fe200078e00ff */
[----:B------:R-:W-:Y:S01]  /*7630*/  @!P0 PRMT R9, R68, 0x5432, R7 ;  /* 0x0000543244098816 */ /* 0x000fe20000000007 */
[----:B-1----:R-:W-:Y:S01]  /*7640*/  @!P0 IMAD.U32 R2, R13, 0x10000, RZ ;  /* 0x000100000d028824 */ /* 0x002fe200078e00ff */
[----:B------:R-:W-:Y:S02]  /*7650*/  @!P0 PRMT R7, R32, 0x5432, R4 ;  /* 0x0000543220078816 */ /* 0x000fe40000000004 */
[----:B------:R-:W-:Y:S01]  /*7660*/  @!P0 LOP3.LUT R3, R3, 0xffff0000, RZ, 0xc0, !PT ;  /* 0xffff000003038812 */ /* 0x000fe200078ec0ff */
[----:B------:R-:W-:Y:S01]  /*7670*/  @!P0 FMUL.FTZ R17, R2, R21 ;  /* 0x0000001502118220 */ /* 0x000fe20000410000 */
[----:B------:R-:W-:Y:S01]  /*7680*/  @!P0 SHF.R.U64 R10, R62, 0x10, R63 ;  /* 0x000000103e0a8819 */ /* 0x000fe2000000123f */
[-C--:B------:R-:W-:Y:S01]  /*7690*/  @!P0 FMUL.FTZ R4, R2, R5.reuse ;  /* 0x0000000502048220 */ /* 0x080fe20000410000 */
[C---:B--2---:R-:W-:Y:S01]  /*76a0*/  @!P0 LOP3.LUT R24, R37.reuse, 0xffff0000, RZ, 0xc0, !PT ;  /* 0xffff000025188812 */ /* 0x044fe200078ec0ff */
[----:B------:R-:W-:Y:S01]  /*76b0*/  @!P0 IMAD.U32 R22, R37, 0x10000, RZ ;  /* 0x0001000025168824 */ /* 0x000fe200078e00ff */
[C---:B------:R-:W-:Y:S01]  /*76c0*/  @!P0 SHF.L.U32 R30, R39.reuse, 0x10, RZ ;  /* 0x00000010271e8819 */ /* 0x040fe200000006ff */
[----:B------:R-:W-:Y:S01]  /*76d0*/  @!P0 IMAD.U32 R18, R36, 0x10000, RZ ;  /* 0x0001000024128824 */ /* 0x000fe200078e00ff */
[----:B------:R-:W-:Y:S01]  /*76e0*/  @!P0 LOP3.LUT R32, R39, 0xffff0000, RZ, 0xc0, !PT ;  /* 0xffff000027208812 */ /* 0x000fe200078ec0ff */
[----:B------:R-:W-:Y:S01]  /*76f0*/  @!P0 FFMA.FTZ R49, R22, R5, -R17 ;  /* 0x0000000516318223 */ /* 0x000fe20000010811 */
[----:B------:R-:W-:Y:S01]  /*7700*/  @!P0 SHF.R.U32.HI R6, RZ, 0x10, R27 ;  /* 0x00000010ff068819 */ /* 0x000fe2000001161b */
[----:B------:R-:W-:Y:S01]  /*7710*/  @!P0 IMAD.U32 R17, R9, 0x10000, RZ ;  /* 0x0001000009118824 */ /* 0x000fe200078e00ff */
[----:B------:R-:W-:Y:S01]  /*7720*/  @!P0 LOP3.LUT R2, R13, 0xffff0000, RZ, 0xc0, !PT ;  /* 0xffff00000d028812 */ /* 0x000fe200078ec0ff */
[----:B------:R-:W-:Y:S01]  /*7730*/  @!P0 IMAD.U32 R26, R38, 0x10000, RZ ;  /* 0x00010000261a8824 */ /* 0x000fe200078e00ff */
[----:B------:R-:W-:Y:S01]  /*7740*/  @!P0 LOP3.LUT R23, R8, 0xffff0000, RZ, 0xc0, !PT ;  /* 0xffff000008178812 */ /* 0x000fe200078ec0ff */
[C---:B------:R-:W-:Y:S01]  /*7750*/  @!P0 IMAD.U32 R8, R7.reuse, 0x10000, RZ ;  /* 0x0001000007088824 */ /* 0x040fe200078e00ff */
[----:B------:R-:W-:Y:S01]  /*7760*/  @!P0 LOP3.LUT R7, R7, 0xffff0000, RZ, 0xc0, !PT ;  /* 0xffff000007078812 */ /* 0x000fe200078ec0ff */
[C---:B------:R-:W-:Y:S01]  /*7770*/  @!P0 FMUL.FTZ R5, R2.reuse, R3 ;  /* 0x0000000302058220 */ /* 0x040fe20000410000 */
[----:B------:R-:W-:Y:S01]  /*7780*/  @!P0 PRMT R27, R69, 0x5410, R10 ;  /* 0x00005410451b8816 */ /* 0x000fe2000000000a */
[----:B------:R-:W-:Y:S01]  /*7790*/  @!P0 FMUL.FTZ R19, R2, R23 ;  /* 0x0000001702138220 */ /* 0x000fe20000410000 */
[----:B------:R-:W-:Y:S02]  /*77a0*/  @!P0 PRMT R10, R33, 0x5432, R6 ;  /* 0x00005432210a8816 */ /* 0x000fe40000000006 */
[----:B------:R-:W-:Y:S01]  /*77b0*/  @!P0 SHF.L.U32 R6, R12, 0x10, RZ ;  /* 0x000000100c068819 */ /* 0x000fe200000006ff */
[----:B------:R-:W-:Y:S01]  /*77c0*/  @!P0 FFMA.FTZ R48, R24, R3, -R19 ;  /* 0x0000000318308223 */ /* 0x000fe20000010813 */
[----:B------:R-:W-:Y:S01]  /*77d0*/  @!P0 LOP3.LUT R3, R12, 0xffff0000, RZ, 0xc0, !PT ;  /* 0xffff00000c038812 */ /* 0x000fe200078ec0ff */
[----:B------:R-:W-:Y:S01]  /*77e0*/  @!P0 IMAD.U32 R25, R27, 0x10000, RZ ;  /* 0x000100001b198824 */ /* 0x000fe200078e00ff */
[----:B------:R-:W-:Y:S01]  /*77f0*/  @!P0 LOP3.LUT R19, R9, 0xffff0000, RZ, 0xc0, !PT ;  /* 0xffff000009138812 */ /* 0x000fe200078ec0ff */
[C---:B------:R-:W-:Y:S01]  /*7800*/  @!P0 FMUL.FTZ R20, R6.reuse, R17 ;  /* 0x0000001106148220 */ /* 0x040fe20000410000 */
[----:B------:R-:W-:Y:S01]  /*7810*/  @!P0 SHF.R.U32.HI R16, RZ, 0x10, R63 ;  /* 0x00000010ff108819 */ /* 0x000fe2000001163f */
[-C--:B------:R-:W-:Y:S01]  /*7820*/  @!P0 FMUL.FTZ R2, R6, R8.reuse ;  /* 0x0000000806028220 */ /* 0x080fe20000410000 */
[----:B------:R-:W-:Y:S01]  /*7830*/  @!P0 SHF.L.U32 R6, R14, 0x10, RZ ;  /* 0x000000100e068819 */ /* 0x000fe200000006ff */
[----:B------:R-:W-:Y:S01]  /*7840*/  @!P0 FFMA.FTZ R45, R18, R8, -R20 ;  /* 0x00000008122d8223 */ /* 0x000fe20000010814 */
[----:B------:R-:W-:Y:S01]  /*7850*/  @!P0 LOP3.LUT R20, R36, 0xffff0000, RZ, 0xc0, !PT ;  /* 0xffff000024148812 */ /* 0x000fe200078ec0ff */
[----:B------:R-:W-:Y:S01]  /*7860*/  @!P0 FMUL.FTZ R9, R3, R19 ;  /* 0x0000001303098220 */ /* 0x000fe20000410000 */
[----:B------:R-:W-:Y:S01]  /*7870*/  @!P0 PRMT R16, R69, 0x5432, R16 ;  /* 0x0000543245108816 */ /* 0x000fe20000000010 */
[----:B------:R-:W-:Y:S01]  /*7880*/  @!P0 IMAD.U32 R8, R11, 0x10000, RZ ;  /* 0x000100000b088824 */ /* 0x000fe200078e00ff */
[----:B------:R-:W-:Y:S01]  /*7890*/  @!P0 LOP3.LUT R27, R27, 0xffff0000, RZ, 0xc0, !PT ;  /* 0xffff00001b1b8812 */ /* 0x000fe200078ec0ff */
[----:B------:R-:W-:Y:S01]  /*78a0*/  @!P0 FMUL.FTZ R28, R6, R25 ;  /* 0x00000019061c8220 */ /* 0x000fe20000410000 */
[----:B------:R-:W-:Y:S01]  /*78b0*/  @!P0 LOP3.LUT R31, R16, 0xffff0000, RZ, 0xc0, !PT ;  /* 0xffff0000101f8812 */ /* 0x000fe200078ec0ff */
[-C--:B------:R-:W-:Y:S02]  /*78c0*/  @!P0 FMUL.FTZ R3, R3, R7.reuse ;  /* 0x0000000703038220 */ /* 0x080fe40000410000 */
[----:B------:R-:W-:Y:S01]  /*78d0*/  @!P0 FFMA.FTZ R44, R20, R7, -R9 ;  /* 0x00000007142c8223 */ /* 0x000fe20000010809 */
[----:B------:R-:W-:Y:S01]  /*78e0*/  @!P0 LOP3.LUT R7, R14, 0xffff0000, RZ, 0xc0, !PT ;  /* 0xffff00000e078812 */ /* 0x000fe200078ec0ff */
[-C--:B------:R-:W-:Y:S01]  /*78f0*/  @!P0 FMUL.FTZ R6, R6, R8.reuse ;  /* 0x0000000806068220 */ /* 0x080fe20000410000 */
[C---:B------:R-:W-:Y:S01]  /*7900*/  @!P0 LOP3.LUT R9, R15.reuse, 0xffff0000, RZ, 0xc0, !PT ;  /* 0xffff00000f098812 */ /* 0x040fe200078ec0ff */
[----:B------:R-:W-:Y:S01]  /*7910*/  @!P0 FFMA.FTZ R43, R26, R8, -R28 ;  /* 0x000000081a2b8223 */ /* 0x000fe2000001081c */
[----:B------:R-:W-:Y:S01]  /*7920*/  @!P0 LOP3.LUT R28, R38, 0xffff0000, RZ, 0xc0, !PT ;  /* 0xffff0000261c8812 */ /* 0x000fe200078ec0ff */
[----:B------:R-:W-:Y:S02]  /*7930*/  @!P0 IMAD.U32 R8, R15, 0x10000, RZ ;  /* 0x000100000f088824 */ /* 0x000fe400078e00ff */
[----:B------:R-:W-:Y:S01]  /*7940*/  @!P0 IMAD.U32 R29, R16, 0x10000, RZ ;  /* 0x00010000101d8824 */ /* 0x000fe200078e00ff */
        /* <DEDUP_REMOVED lines=46> */
.L_x_1370:
[----:B------:R-:W-:Y:S01]  /*7c30*/  IMAD R2, R34, -0x30, R0 ;  /* 0xffffffd022027824 */ /* 0x000fe200078e0200 */
[----:B------:R-:W-:Y:S04]  /*7c40*/  BSSY B0, `(.L_x_1401) ;  /* 0x0000015000007945 */ /* 0x000fe80003800000 */
        /* <DEDUP_REMOVED lines=20> */
.L_x_1402:
[----:B------:R-:W-:Y:S05]  /*7d90*/  BSYNC B0 ;  /* 0x0000000000007941 */ /* 0x000fea0003800000 */
.L_x_1401:
[----:B------:R-:W-:Y:S11]  /*7da0*/  ISETP.GE.AND P0, PT, R185, R87, PT ;  /* 0x00000057b900720c */ /* 0x000ff60003f06270 */
[----:B------:R-:W-:Y:S02]  /*7db0*/  @!UPT UIADD3 URZ, URZ, URZ, URZ ;  /* 0x0000003f3f3ff290 */ /* 0x000fe4000fffe03f */
[----:B------:R-:W-:-:S05]  /*7dc0*/  @P0 BRA `(.L_x_1384) ;  /* 0x0000010000000947 */ /* 0x000fca0003800000 */
[----:B------:R-:W-:Y:S11]  /*7dd0*/  ISETP.GE.AND P0, PT, R132, c[0x0][0x1d4], PT ;  /* 0x0000750084007a0c */ /* 0x000ff60003f06270 */
[----:B------:R-:W-:Y:S02]  /*7de0*/  @!UPT UIADD3 URZ, URZ, URZ, URZ ;  /* 0x0000003f3f3ff290 */ /* 0x000fe4000fffe03f */
[----:B------:R-:W2:Y:S04]  /*7df0*/  @!P0 LDS.128 R8, [R197+0xb080] ;  /* 0x00b08000c5088984 */ /* 0x000ea80000000c00 */
[----:B--2---:R-:W-:Y:S01]  /*7e00*/  @!P0 STG.E.128 [R68.64], R8 ;  /* 0x0000000844008986 */ /* 0x004fe2000c101d06 */
[----:B------:R-:W-:Y:S11]  /*7e10*/  ISETP.GE.AND P0, PT, R134, c[0x0][0x1d4], PT ;  /* 0x0000750086007a0c */ /* 0x000ff60003f06270 */
[----:B------:R-:W-:Y:S02]  /*7e20*/  @!UPT UIADD3 URZ, URZ, URZ, URZ ;  /* 0x0000003f3f3ff290 */ /* 0x000fe4000fffe03f */
[----:B-1----:R-:W1:Y:S04]  /*7e30*/  @!P0 LDS.128 R4, [R197+0xc880] ;  /* 0x00c88000c5048984 */ /* 0x002e680000000c00 */
        /* <DEDUP_REMOVED lines=9> */
.L_x_1384:
[----:B------:R-:W-:Y:S05]  /*7ed0*/  BSYNC B2 ;  /* 0x0000000000027941 */ /* 0x000fea0003800000 */
.L_x_1369:
[----:B--2---:R-:W-:Y:S01]  /*7ee0*/  IMAD R2, R91, 0x30, RZ ;  /* 0x000000305b027824 */ /* 0x004fe200078e02ff */
[----:B------:R-:W-:Y:S01]  /*7ef0*/  LOP3.LUT P3, RZ, R206, 0x1, RZ, 0xc0, !PT ;  /* 0x00000001ceff7812 */ /* 0x000fe2000786c0ff */
[----:B-1----:R-:W-:Y:S01]  /*7f00*/  IMAD.WIDE.U32 R8, R34, 0x30, RZ ;  /* 0x0000003022087825 */ /* 0x002fe200078e00ff */
[----:B------:R-:W-:Y:S03]  /*7f10*/  BSSY B0, `(.L_x_1403) ;  /* 0x0000045000007945 */ /* 0x000fe60003800000 */
[----:B------:R-:W-:Y:S01]  /*7f20*/  IMAD.IADD R3, R87, 0x1, -R205 ;  /* 0x0000000157037824 */ /* 0x000fe200078e0acd */
[----:B------:R-:W-:Y:S01]  /*7f30*/  IADD3 R4, P0, R127, R8, RZ ;  /* 0x000000087f047210 */ /* 0x000fe20007f1e0ff */
[----:B------:R-:W-:Y:S05]  /*7f40*/  IMAD.IADD R10, R9, 0x1, R2 ;  /* 0x00000001090a7824 */ /* 0x000fea00078e0202 */
[----:B------:R-:W-:Y:S02]  /*7f50*/  IADD3.X R2, R10, R145, RZ, P0, !PT ;  /* 0x000000910a027210 */ /* 0x000fe400007fe4ff */
[C---:B------:R-:W-:Y:S11]  /*7f60*/  ISETP.GE.AND P0, PT, R3.reuse, 0x21, PT ;  /* 0x000000210300780c */ /* 0x040ff60003f06270 */
[----:B------:R-:W-:Y:S02]  /*7f70*/  @!UPT UIADD3 URZ, URZ, URZ, URZ ;  /* 0x0000003f3f3ff290 */ /* 0x000fe4000fffe03f */
[----:B------:R-:W-:Y:S02]  /*7f80*/  @P0 IADD3 R9, P1, R4, 0x20, RZ ;  /* 0x0000002004090810 */ /* 0x000fe40007f3e0ff */
[----:B------:R-:W-:Y:S03]  /*7f90*/  @P0 MOV R7, R107 ;  /* 0x0000006b00070202 */ /* 0x000fe60000000f00 */
[----:B------:R-:W-:Y:S01]  /*7fa0*/  @P0 IMAD.X R6, RZ, RZ, R2, P1 ;  /* 0x000000ffff060224 */ /* 0x000fe200008e0602 */
[----:B------:R-:W-:Y:S11]  /*7fb0*/  ISETP.GE.AND P1, PT, R3, 0x1, PT ;  /* 0x000000010300780c */ /* 0x000ff60003f26270 */
[----:B------:R-:W-:Y:S02]  /*7fc0*/  @!UPT UIADD3 URZ, URZ, URZ, URZ ;  /* 0x0000003f3f3ff290 */ /* 0x000fe4000fffe03f */
[----:B------:R-:W-:Y:S01]  /*7fd0*/  @P1 IMAD R5, R2, c[0x0][0x258], RZ ;  /* 0x0000960002051a24 */ /* 0x000fe200078e02ff */
[----:B------:R-:W-:Y:S01]  /*7fe0*/  @P1 MOV R2, R96 ;  /* 0x0000006000021202 */ /* 0x000fe20000000f00 */
[----:B------:R-:W-:Y:S04]  /*7ff0*/  @P1 IMAD.MOV.U32 R3, RZ, RZ, R107 ;  /* 0x000000ffff031224 */ /* 0x000fe800078e006b */
[C---:B------:R-:W-:Y:S04]  /*8000*/  @P1 IMAD.WIDE.U32 R2, R4.reuse, c[0x0][0x258], R2 ;  /* 0x0000960004021a25 */ /* 0x040fe800078e0002 */
[----:B------:R-:W-:Y:S05]  /*8010*/  @P1 IMAD R4, R4, c[0x0][0x25c], R5 ;  /* 0x0000970004041a24 */ /* 0x000fea00078e0205 */
[----:B------:R-:W-:Y:S02]  /*8020*/  @P1 IADD3 R3, R3, R4, RZ ;  /* 0x0000000403031210 */ /* 0x000fe40007ffe0ff */
[C---:B------:R-:W-:Y:S04]  /*8030*/  @P1 LEA R4, P2, R2.reuse, c[0x0][0x250], 0x1 ;  /* 0x0000940002041a11 */ /* 0x040fe800078408ff */
[----:B------:R-:W-:Y:S01]  /*8040*/  @P1 LEA.HI.X R5, R2, c[0x0][0x254], R3, 0x1, P2 ;  /* 0x0000950002051a11 */ /* 0x000fe200010f0c03 */
[----:B------:R-:W-:Y:S02]  /*8050*/  @P0 IMAD R2, R6, c[0x0][0x258], RZ ;  /* 0x0000960006020a24 */ /* 0x000fe400078e02ff */
[----:B------:R-:W-:Y:S02]  /*8060*/  @P0 IMAD.MOV.U32 R6, RZ, RZ, R96 ;  /* 0x000000ffff060224 */ /* 0x000fe400078e0060 */
[----:B------:R-:W-:Y:S01]  /*8070*/  @!PT LDS RZ, [RZ] ;  /* 0x00000000fffff984 */ /* 0x000fe20000000800 */
[----:B------:R-:W-:Y:S01]  /*8080*/  @!PT LDS RZ, [RZ] ;  /* 0x00000000fffff984 */ /* 0x000fe20000000800 */
[----:B------:R-:W-:Y:S01]  /*8090*/  @!PT LDS RZ, [RZ] ;  /* 0x00000000fffff984 */ /* 0x000fe20000000800 */
[----:B------:R1:W-:Y:S01]  /*80a0*/  @P1 LDGSTS.E.BYPASS.LTC128B.128 [R197+0x4080], [R4.64], !P3 ;  /* 0x0408000004c51fae */ /* 0x0003e2000d901d46 */
[C---:B------:R-:W-:Y:S02]  /*80b0*/  @P0 IMAD R2, R9.reuse, c[0x0][0x25c], R2 ;  /* 0x0000970009020a24 */ /* 0x040fe400078e0202 */
[----:B------:R-:W-:Y:S01]  /*80c0*/  @P0 IMAD.WIDE.U32 R6, R9, c[0x0][0x258], R6 ;  /* 0x0000960009060a25 */ /* 0x000fe200078e0006 */
[----:B------:R1:W-:Y:S03]  /*80d0*/  @P1 LDGSTS.E.BYPASS.LTC128B.128 [R197+0x5880], [R4.64+0x80], !P6 ;  /* 0x0588008004c51fae */ /* 0x0003e6000f101d46 */
[----:B------:R-:W-:Y:S01]  /*80e0*/  @P0 IMAD.IADD R3, R7, 0x1, R2 ;  /* 0x0000000107030824 */ /* 0x000fe200078e0202 */
[----:B------:R1:W-:Y:S01]  /*80f0*/  @P1 LDGSTS.E.BYPASS.LTC128B.128 [R197+0x7080], [R4.64+0x100], !P5 ;  /* 0x0708010004c51fae */ /* 0x0003e2000e901d46 */
[C---:B------:R-:W-:Y:S03]  /*8100*/  @P0 LEA R2, P2, R6.reuse, c[0x0][0x250], 0x1 ;  /* 0x0000940006020a11 */ /* 0x040fe600078408ff */
[----:B------:R1:W-:Y:S01]  /*8110*/  @P1 LDGSTS.E.BYPASS.LTC128B.128 [R197+0x8880], [R4.64+0x180], !P4 ;  /* 0x0888018004c51fae */ /* 0x0003e2000e101d46 */
[----:B------:R-:W-:Y:S05]  /*8120*/  @P0 LEA.HI.X R3, R6, c[0x0][0x254], R3, 0x1, P2 ;  /* 0x0000950006030a11 */ /* 0x000fea00010f0c03 */
[----:B------:R1:W-:Y:S04]  /*8130*/  @P0 LDGSTS.E.BYPASS.LTC128B.128 [R201+0x5080], [R2.64], !P3 ;  /* 0x0508000002c90fae */ /* 0x0003e8000d901d46 */
[----:B------:R1:W-:Y:S04]  /*8140*/  @P0 LDGSTS.E.BYPASS.LTC128B.128 [R201+0x6880], [R2.64+0x80], !P6 ;  /* 0x0688008002c90fae */ /* 0x0003e8000f101d46 */
[----:B------:R1:W-:Y:S04]  /*8150*/  @P0 LDGSTS.E.BYPASS.LTC128B.128 [R201+0x8080], [R2.64+0x100], !P5 ;  /* 0x0808010002c90fae */ /* 0x0003e8000e901d46 */
[----:B------:R1:W-:Y:S01]  /*8160*/  @P0 LDGSTS.E.BYPASS.LTC128B.128 [R201+0x9880], [R2.64+0x180], !P4 ;  /* 0x0988018002c90fae */ /* 0x0003e2000e101d46 */
[----:B------:R-:W-:Y:S03]  /*8170*/  IADD3 R6, P0, R147, R8, RZ ;  /* 0x0000000893067210 */ /* 0x000fe60007f1e0ff */
[----:B------:R-:W0:Y:S01]  /*8180*/  LDGDEPBAR ;  /* 0x00000000000079af */ /* 0x000e220000000000 */
[----:B------:R-:W-:Y:S02]  /*8190*/  IADD3.X R7, R10, R146, RZ, P0, !PT ;  /* 0x000000920a077210 */ /* 0x000fe400007fe4ff */
[----:B------:R-:W-:Y:S01]  /*81a0*/  ISETP.GT.AND P0, PT, R87, R205, PT ;  /* 0x000000cd5700720c */ /* 0x000fe20003f04270 */
[----:B------:R-:W-:Y:S04]  /*81b0*/  DEPBAR.LE SB0, 0x0 ;  /* 0x000080000000791a */ /* 0x000fe80000000000 */
[----:B------:R-:W-:Y:S08]  /*81c0*/  BAR.SYNC.DEFER_BLOCKING 0x0 ;  /* 0x0000000000007b1d */ /* 0x000ff00000010000 */
[----:B------:R-:W-:-:S05]  /*81d0*/  @!P0 BRA `(.L_x_1404) ;  /* 0x0000018000008947 */ /* 0x000fca0003800000 */
[----:B-1----:R-:W-:Y:S02]  /*81e0*/  IMAD R2, R7, c[0x0][0x208], RZ ;  /* 0x0000820007027a24 */ /* 0x002fe400078e02ff */
[----:B------:R-:W-:Y:S02]  /*81f0*/  IMAD.MOV.U32 R4, RZ, RZ, R94 ;  /* 0x000000ffff047224 */ /* 0x000fe400078e005e */
[----:B------:R-:W-:Y:S02]  /*8200*/  IMAD.MOV.U32 R5, RZ, RZ, R106 ;  /* 0x000000ffff057224 */ /* 0x000fe400078e006a */
[C---:B------:R-:W-:Y:S02]  /*8210*/  IMAD R2, R6.reuse, c[0x0][0x20c], R2 ;  /* 0x0000830006027a24 */ /* 0x040fe400078e0202 */
[----:B------:R-:W-:Y:S04]  /*8220*/  IMAD.WIDE.U32 R4, R6, c[0x0][0x208], R4 ;  /* 0x0000820006047a25 */ /* 0x000fe800078e0004 */
[----:B------:R-:W-:Y:S01]  /*8230*/  IMAD.IADD R3, R5, 0x1, R2 ;  /* 0x0000000105037824 */ /* 0x000fe200078e0202 */
[C---:B------:R-:W-:Y:S04]  /*8240*/  LEA R2, P0, R4.reuse, c[0x0][0x1f8], 0x1 ;  /* 0x00007e0004027a11 */ /* 0x040fe800078008ff */
        /* <DEDUP_REMOVED lines=17> */
.L_x_1404:
[----:B-1----:R-:W-:Y:S05]  /*8360*/  BSYNC B0 ;  /* 0x0000000000007941 */ /* 0x002fea0003800000 */
.L_x_1403:
[----:B------:R-:W-:Y:S01]  /*8370*/  ISETP.GE.AND P0, PT, R185, R87, PT ;  /* 0x00000057b900720c */ /* 0x000fe20003f06270 */
[----:B------:R-:W-:Y:S01]  /*8380*/  @!UPT UIADD3 URZ, URZ, URZ, URZ ;  /* 0x0000003f3f3ff290 */ /* 0x000fe2000fffe03f */
[----:B------:R-:W-:Y:S11]  /*8390*/  BSSY B0, `(.L_x_1405) ;  /* 0x000001c000007945 */ /* 0x000ff60003800000 */
[----:B------:R-:W-:-:S05]  /*83a0*/  @P0 BRA `(.L_x_1406) ;  /* 0x000001a000000947 */ /* 0x000fca0003800000 */
[----:B------:R-:W-:Y:S01]  /*83b0*/  IADD3 R2, P0, R6, 0x20, RZ ;  /* 0x0000002006027810 */ /* 0x000fe20007f1e0ff */
[----:B------:R-:W-:Y:S02]  /*83c0*/  IMAD.MOV.U32 R4, RZ, RZ, R94 ;  /* 0x000000ffff047224 */ /* 0x000fe400078e005e */
[----:B------:R-:W-:Y:S02]  /*83d0*/  IMAD.MOV.U32 R5, RZ, RZ, R106 ;  /* 0x000000ffff057224 */ /* 0x000fe400078e006a */
[----:B------:R-:W-:Y:S02]  /*83e0*/  IMAD.X R3, RZ, RZ, R7, P0 ;  /* 0x000000ffff037224 */ /* 0x000fe400000e0607 */
[C---:B------:R-:W-:Y:S04]  /*83f0*/  IMAD.WIDE.U32 R4, R2.reuse, c[0x0][0x208], R4 ;  /* 0x0000820002047a25 */ /* 0x040fe800078e0004 */
        /* <DEDUP_REMOVED lines=21> */
.L_x_1406:
[----:B------:R-:W-:Y:S05]  /*8550*/  BSYNC B0 ;  /* 0x0000000000007941 */ /* 0x000fea0003800000 */
.L_x_1405:
[----:B------:R-:W-:Y:S01]  /*8560*/  ISETP.GT.AND P3, PT, R34, R142, PT ;  /* 0x0000008e2200720c */ /* 0x000fe20003f64270 */
[----:B------:R-:W-:Y:S01]  /*8570*/  @!UPT UIADD3 URZ, URZ, URZ, URZ ;  /* 0x0000003f3f3ff290 */ /* 0x000fe2000fffe03f */
[----:B------:R-:W-:Y:S11]  /*8580*/  BSSY B0, `(.L_x_1407) ;  /* 0x0000022000007945 */ /* 0x000ff60003800000 */
[----:B------:R-:W-:-:S05]  /*8590*/  @!P3 BRA `(.L_x_1408) ;  /* 0x000002000000b947 */ /* 0x000fca0003800000 */
[----:B-1----:R-:W-:Y:S01]  /*85a0*/  IADD3 R4, R34, -0x1, RZ ;  /* 0xffffffff22047810 */ /* 0x002fe20007ffe0ff */
[----:B------:R-:W-:Y:S02]  /*85b0*/  IMAD.MOV.U32 R2, RZ, RZ, R122 ;  /* 0x000000ffff027224 */ /* 0x000fe400078e007a */
[----:B------:R-:W-:Y:S01]  /*85c0*/  IMAD.MOV.U32 R3, RZ, RZ, R121 ;  /* 0x000000ffff037224 */ /* 0x000fe200078e0079 */
[----:B------:R-:W-:Y:S01]  /*85d0*/  SHF.R.S32.HI R6, RZ, 0x1f, R4 ;  /* 0x0000001fff067819 */ /* 0x000fe20000011404 */
[----:B------:R-:W-:Y:S02]  /*85e0*/  IMAD R5, R165, R4, RZ ;  /* 0x00000004a5057224 */ /* 0x000fe400078e02ff */
[-C--:B------:R-:W-:Y:S04]  /*85f0*/  IMAD.WIDE.U32 R2, R4, R150.reuse, R2 ;  /* 0x0000009604027225 */ /* 0x080fe800078e0002 */
[----:B------:R-:W-:Y:S01]  /*8600*/  IMAD R4, R6, R150, R5 ;  /* 0x0000009606047224 */ /* 0x000fe200078e0205 */
[----:B------:R-:W-:Y:S03]  /*8610*/  IADD3 R6, -R205, 0x30, RZ ;  /* 0x00000030cd067810 */ /* 0x000fe60007ffe1ff */
[----:B------:R-:W-:Y:S01]  /*8620*/  IMAD.IADD R3, R3, 0x1, R4 ;  /* 0x0000000103037824 */ /* 0x000fe200078e0204 */
[----:B------:R-:W-:Y:S11]  /*8630*/  ISETP.GE.AND P1, PT, R6, 0x1, PT ;  /* 0x000000010600780c */ /* 0x000ff60003f26270 */
[----:B------:R-:W-:Y:S02]  /*8640*/  @!UPT UIADD3 URZ, URZ, URZ, URZ ;  /* 0x0000003f3f3ff290 */ /* 0x000fe4000fffe03f */
[C---:B------:R-:W-:Y:S04]  /*8650*/  @P1 LEA R4, P0, R2.reuse, c[0x0][0x220], 0x1 ;  /* 0x0000880002041a11 */ /* 0x040fe800078008ff */
[----:B------:R-:W-:Y:S02]  /*8660*/  @P1 LEA.HI.X R5, R2, c[0x0][0x224], R3, 0x1, P0 ;  /* 0x0000890002051a11 */ /* 0x000fe400000f0c03 */
[----:B------:R-:W-:Y:S11]  /*8670*/  ISETP.GE.AND P0, PT, R6, 0x21, PT ;  /* 0x000000210600780c */ /* 0x000ff60003f06270 */
[----:B------:R-:W-:Y:S02]  /*8680*/  @!UPT UIADD3 URZ, URZ, URZ, URZ ;  /* 0x0000003f3f3ff290 */ /* 0x000fe4000fffe03f */
[----:B------:R-:W-:Y:S05]  /*8690*/  @P0 IADD3 R6, P2, R183, R2, RZ ;  /* 0x00000002b7060210 */ /* 0x000fea0007f5e0ff */
[----:B------:R-:W-:Y:S01]  /*86a0*/  @P0 IMAD.X R3, R3, 0x1, R169, P2 ;  /* 0x0000000103030824 */ /* 0x000fe200010e06a9 */
[C---:B------:R-:W-:Y:S04]  /*86b0*/  @P0 LEA R2, P2, R6.reuse, c[0x0][0x220], 0x1 ;  /* 0x0000880006020a11 */ /* 0x040fe800078408ff */
[----:B------:R-:W-:Y:S02]  /*86c0*/  @P0 LEA.HI.X R3, R6, c[0x0][0x224], R3, 0x1, P2 ;  /* 0x0000890006030a11 */ /* 0x000fe400010f0c03 */
[----:B------:R-:W-:Y:S11]  /*86d0*/  LOP3.LUT P2, RZ, R206, 0x1, RZ, 0xc0, !PT ;  /* 0x00000001ceff7812 */ /* 0x000ff6000784c0ff */
[----:B------:R-:W-:Y:S02]  /*86e0*/  @!UPT UIADD3 URZ, URZ, URZ, URZ ;  /* 0x0000003f3f3ff290 */ /* 0x000fe4000fffe03f */
[----:B------:R-:W-:Y:S01]  /*86f0*/  @!PT LDS RZ, [RZ] ;  /* 0x00000000fffff984 */ /* 0x000fe20000000800 */
[----:B------:R-:W-:Y:S01]  /*8700*/  @!PT LDS RZ, [RZ] ;  /* 0x00000000fffff984 */ /* 0x000fe20000000800 */
[----:B------:R-:W-:Y:S01]  /*8710*/  @!PT LDS RZ, [RZ] ;  /* 0x00000000fffff984 */ /* 0x000fe20000000800 */
[----:B------:R1:W-:Y:S04]  /*8720*/  @P1 LDGSTS.E.BYPASS.LTC128B.128 [R197+0xa080], [R4.64], !P2 ;  /* 0x0a08000004c51fae */ /* 0x0003e8000d101d46 */
[----:B------:R1:W-:Y:S04]  /*8730*/  @P1 LDGSTS.E.BYPASS.LTC128B.128 [R197+0xb880], [R4.64+0x80], !P6 ;  /* 0x0b88008004c51fae */ /* 0x0003e8000f101d46 */
[----:B------:R1:W-:Y:S04]  /*8740*/  @P1 LDGSTS.E.BYPASS.LTC128B.128 [R197+0xd080], [R4.64+0x100], !P5 ;  /* 0x0d08010004c51fae */ /* 0x0003e8000e901d46 */
[----:B------:R1:W-:Y:S04]  /*8750*/  @P1 LDGSTS.E.BYPASS.LTC128B.128 [R197+0xe880], [R4.64+0x180], !P4 ;  /* 0x0e88018004c51fae */ /* 0x0003e8000e101d46 */
[----:B------:R1:W-:Y:S04]  /*8760*/  @P0 LDGSTS.E.BYPASS.LTC128B.128 [R201+0xb080], [R2.64], !P2 ;  /* 0x0b08000002c90fae */ /* 0x0003e8000d101d46 */
[----:B------:R1:W-:Y:S04]  /*8770*/  @P0 LDGSTS.E.BYPASS.LTC128B.128 [R201+0xc880], [R2.64+0x80], !P6 ;  /* 0x0c88008002c90fae */ /* 0x0003e8000f101d46 */
[----:B------:R1:W-:Y:S04]  /*8780*/  @P0 LDGSTS.E.BYPASS.LTC128B.128 [R201+0xe080], [R2.64+0x100], !P5 ;  /* 0x0e08010002c90fae */ /* 0x0003e8000e901d46 */
[----:B------:R1:W-:Y:S02]  /*8790*/  @P0 LDGSTS.E.BYPASS.LTC128B.128 [R201+0xf880], [R2.64+0x180], !P4 ;  /* 0x0f88018002c90fae */ /* 0x0003e4000e101d46 */
.L_x_1408:
[----:B------:R-:W-:Y:S05]  /*87a0*/  BSYNC B0 ;  /* 0x0000000000007941 */ /* 0x000fea0003800000 */
.L_x_1407:
[----:B------:R-:W0:Y:S01]  /*87b0*/  LDGDEPBAR ;  /* 0x00000000000079af */ /* 0x000e220000000000 */
[----:B------:R-:W-:Y:S01]  /*87c0*/  IADD3 R34, R34, -0x1, RZ ;  /* 0xffffffff22227810 */ /* 0x000fe20007ffe0ff */
[----:B------:R-:W-:-:S05]  /*87d0*/  @P3 BRA `(.L_x_1409) ;  /* 0xffffa84000003947 */ /* 0x000fca000383ffff */
[----:B------:R-:W-:Y:S01]  /*87e0*/  WARPSYNC 0xffffffff ;  /* 0xffffffff00007948 */ /* 0x000fe20003800000 */
[----:B------:R-:W-:Y:S06]  /*87f0*/  BAR.SYNC.DEFER_BLOCKING 0x0 ;  /* 0x0000000000007b1d */ /* 0x000fec0000010000 */
.L_x_1368:
[----:B------:R-:W-:Y:S01]  /*8800*/  ISETP.GE.AND P0, PT, R178, 0x1, PT ;  /* 0x00000001b200780c */ /* 0x000fe20003f06270 */
[----:B------:R-:W-:Y:S01]  /*8810*/  BSSY B0, `(.L_x_1410) ;  /* 0x0000021000007945 */ /* 0x000fe20003800000 */
[----:B------:R-:W-:Y:S01]  /*8820*/  IMAD.IADD R9, R162, 0x1, R163 ;  /* 0x00000001a2097824 */ /* 0x000fe200078e02a3 */
[----:B------:R-:W-:-:S10]  /*8830*/  MOV R0, RZ ;  /* 0x000000ff00007202 */ /* 0x000fd40000000f00 */
        /* <DEDUP_REMOVED lines=30> */
.L_x_1411:
[----:B------:R-:W-:Y:S05]  /*8a20*/  BSYNC B0 ;  /* 0x0000000000007941 */ /* 0x000fea0003800000 */
.L_x_1410:
[----:B-1----:R-:W2:Y:S01]  /*8a30*/  LDL R2, [R1+0x40] ;  /* 0x0000400001027983 */ /* 0x002ea20000100800 */
        /* <DEDUP_REMOVED lines=64> */
[----:B--2---:R-:W-:-:S04]  /*8e40*/  IMAD R218, R2, R0, RZ ;  /* 0x0000000002da7224 */ /* 0x004fc800078e02ff */
[--C-:B------:R-:W-:Y:S01]  /*8e50*/  IMAD.IADD R2, R218, 0x1, R0.reuse ;  /* 0x00000001da027824 */ /* 0x100fe200078e0200 */
[----:B------:R-:W-:-:S04]  /*8e60*/  PRMT R0, RZ, 0x7610, R0 ;  /* 0x00007610ff007816 */ /* 0x000fc80000000000 */
[----:B------:R-:W-:Y:S02]  /*8e70*/  IMNMX R114, R149, R2, PT ;  /* 0x0000000295727217 */ /* 0x000fe40003800200 */
[----:B------:R-:W-:Y:S02]  /*8e80*/  CS2R R148, SRZ ;  /* 0x0000000000947805 */ /* 0x000fe4000001ff00 */
[----:B------:R-:W-:Y:S01]  /*8e90*/  ISETP.GT.AND P0, PT, R114, R218, PT ;  /* 0x000000da7200720c */ /* 0x000fe20003f04270 */
[----:B------:R1:W-:-:S12]  /*8ea0*/  STL [R1+0x8], R114 ;  /* 0x0000087201007387 */ /* 0x0003d80000100800 */
[----:B------:R-:W-:Y:S05]  /*8eb0*/  @!P0 BRA `(.L_x_1412) ;  /* 0x0000d74000008947 */ /* 0x000fea0003800000 */
[----:B------:R-:W2:Y:S04]  /*8ec0*/  LDL R118, [R1+0x4] ;  /* 0x0000040001767983 */ /* 0x000ea80000100800 */
[----:B------:R-:W3:Y:S04]  /*8ed0*/  LDL R115, [R1] ;  /* 0x0000000001737983 */ /* 0x000ee80000100800 */
[----:B------:R-:W4:Y:S01]  /*8ee0*/  LDL R19, [R1+0x14] ;  /* 0x0000140001137983 */ /* 0x000f220000100800 */
[----:B------:R-:W-:-:S04]  /*8ef0*/  ISETP.NE.U32.AND P0, PT, RZ, c[0x0][0x340], PT ;  /* 0x0000d000ff007a0c */ /* 0x000fc80003f05070 */
[----:B------:R-:W-:-:S13]  /*8f00*/  ISETP.NE.AND.EX P0, PT, RZ, c[0x0][0x344], PT, P0 ;  /* 0x0000d100ff007a0c */ /* 0x000fda0003f05300 */
[----:B------:R-:W-:-:S04]  /*8f10*/  @P0 IMAD.MOV.U32 R2, RZ, RZ, 0x4 ;  /* 0x00000004ff020424 */ /* 0x000fc800078e00ff */
[----:B------:R-:W-:-:S05]  /*8f20*/  @P0 IMAD.WIDE R2, R217, R2, c[0x0][0x340] ;  /* 0x0000d000d9020625 */ /* 0x000fca00078e0202 */
[----:B------:R1:W4:Y:S01]  /*8f30*/  @P0 LDG.E R16, [R2.64] ;  /* 0x0000000602100981 */ /* 0x000322000c1e1900 */
[----:B------:R-:W-:Y:S01]  /*8f40*/  SHF.R.S32.HI R0, RZ, 0x1f, R176 ;  /* 0x0000001fff007819 */ /* 0x000fe200000114b0 */
[----:B------:R-:W-:Y:S01]  /*8f50*/  IMAD.MOV.U32 R4, RZ, RZ, c[0x0][0x2c4] ;  /* 0x0000b100ff047624 */ /* 0x000fe200078e00ff */
[----:B------:R-:W-:Y:S02]  /*8f60*/  ISETP.NE.U32.AND P2, PT, RZ, c[0x0][0x348], PT ;  /* 0x0000d200ff007a0c */ /* 0x000fe40003f45070 */
[----:B------:R-:W-:Y:S01]  /*8f70*/  ISETP.GE.AND P5, PT, R134, c[0x0][0x1d4], PT ;  /* 0x0000750086007a0c */ /* 0x000fe20003fa6270 */
[----:B------:R-:W-:Y:S01]  /*8f80*/  IMAD R0, R0, c[0x0][0x178], RZ ;  /* 0x00005e0000007a24 */ /* 0x000fe200078e02ff */
[----:B------:R-:W-:Y:S02]  /*8f90*/  ISETP.NE.AND.EX P2, PT, RZ, c[0x0][0x34c], PT, P2 ;  /* 0x0000d300ff007a0c */ /* 0x000fe40003f45320 */
[----:B------:R-:W-:Y:S01]  /*8fa0*/  ISETP.NE.AND P3, PT, R4, 0x1, PT ;  /* 0x000000010400780c */ /* 0x000fe20003f65270 */
[----:B------:R-:W-:Y:S01]  /*8fb0*/  IMAD R0, R176, c[0x0][0x17c], R0 ;  /* 0x00005f00b0007a24 */ /* 0x000fe200078e0200 */
[----:B------:R-:W-:-:S02]  /*8fc0*/  SEL R6, R217, RZ, !P2 ;  /* 0x000000ffd9067207 */ /* 0x000fc40005000000 */
[----:B------:R-:W-:Y:S02]  /*8fd0*/  SHF.R.S32.HI R10, RZ, 0x1f, R205 ;  /* 0x0000001fff0a7819 */ /* 0x000fe400000114cd */
[----:B------:R-:W-:Y:S02]  /*8fe0*/  IADD3 R4, P1, R205, R9, RZ ;  /* 0x00000009cd047210 */ /* 0x000fe40007f3e0ff */
[----:B------:R-:W-:Y:S02]  /*8ff0*/  ISETP.GE.AND P4, PT, R132, c[0x0][0x1d4], PT ;  /* 0x0000750084007a0c */ /* 0x000fe40003f86270 */
[----:B------:R-:W-:Y:S02]  /*9000*/  LEA.HI.X.SX32 R12, R9, R10, 0x1, P1 ;  /* 0x0000000a090c7211 */ /* 0x000fe400008f0eff */
[----:B------:R-:W-:Y:S02]  /*9010*/  LOP3.LUT R206, R206, 0xfffffffb, RZ, 0xc0, !PT ;  /* 0xfffffffbcece7812 */ /* 0x000fe400078ec0ff */
[----:B------:R-:W-:Y:S01]  /*9020*/  ISETP.GE.AND P1, PT, R208, c[0x0][0x1d4], PT ;  /* 0x00007500d0007a0c */ /* 0x000fe20003f26270 */
[----:B-1----:R-:W-:Y:S01]  /*9030*/  IMAD.WIDE.U32 R2, R176, c[0x0][0x178], RZ ;  /* 0x00005e00b0027a25 */ /* 0x002fe200078e00ff */
[----:B------:R-:W-:-:S02]  /*9040*/  @P5 LOP3.LUT R206, R206, 0x4, RZ, 0xfc, !PT ;  /* 0x00000004cece5812 */ /* 0x000fc400078efcff */
[----:B------:R-:W-:Y:S01]  /*9050*/  SEL R14, RZ, 0x1, P4 ;  /* 0x00000001ff0e7807 */ /* 0x000fe20002000000 */
[----:B------:R-:W-:Y:S01]  /*9060*/  IMAD.IADD R3, R3, 0x1, R0 ;  /* 0x0000000103037824 */ /* 0x000fe200078e0200 */
[----:B------:R-:W-:Y:S02]  /*9070*/  LEA R0, R215, R205, 0x5 ;  /* 0x000000cdd7007211 */ /* 0x000fe400078e28ff */
[----:B------:R-:W-:Y:S02]  /*9080*/  LOP3.LUT R206, R206, 0xfffffff7, RZ, 0xc0, !PT ;  /* 0xfffffff7cece7812 */ /* 0x000fe400078ec0ff */
[----:B------:R-:W-:Y:S02]  /*9090*/  IADD3 R88, R114, -0x1, RZ ;  /* 0xffffffff72587810 */ /* 0x000fe40007ffe0ff */
[----:B------:R-:W-:Y:S02]  /*90a0*/  @P4 LOP3.LUT R206, R206, 0x8, RZ, 0xfc, !PT ;  /* 0x00000008cece4812 */ /* 0x000fe400078efcff */
[----:B------:R-:W-:-:S02]  /*90b0*/  ISETP.GE.AND P4, PT, R134, c[0x0][0x198], PT ;  /* 0x0000660086007a0c */ /* 0x000fc40003f86270 */
[----:B------:R-:W-:Y:S02]  /*90c0*/  LOP3.LUT R206, R206, 0xfffffffd, RZ, 0xc0, !PT ;  /* 0xfffffffdcece7812 */ /* 0x000fe400078ec0ff */
[----:B--2---:R-:W-:Y:S02]  /*90d0*/  SEL R7, R118, RZ, !P2 ;  /* 0x000000ff76077207 */ /* 0x004fe40005000000 */
[----:B------:R-:W-:Y:S01]  /*90e0*/  ISETP.GE.AND P2, PT, R207, c[0x0][0x1d4], PT ;  /* 0x00007500cf007a0c */ /* 0x000fe20003f46270 */
[----:B---3--:R-:W-:-:S04]  /*90f0*/  IMAD.WIDE.U32 R2, R115, c[0x0][0x1b8], R2 ;  /* 0x00006e0073027a25 */ /* 0x008fc800078e0002 */
[----:B------:R-:W-:Y:S02]  /*9100*/  IMAD R7, R7, c[0x0][0x1c0], RZ ;  /* 0x0000700007077a24 */ /* 0x000fe400078e02ff */
[----:B----4-:R-:W-:Y:S02]  /*9110*/  IMAD R5, R19, 0x80, R0 ;  /* 0x0000008013057824 */ /* 0x010fe400078e0200 */
[----:B------:R-:W-:Y:S02]  /*9120*/  IMAD R3, R115, c[0x0][0x1bc], R3 ;  /* 0x00006f0073037a24 */ /* 0x000fe400078e0203 */
[----:B------:R-:W-:Y:S02]  /*9130*/  IMAD R15, R6, c[0x0][0x1c4], R7 ;  /* 0x00007100060f7a24 */ /* 0x000fe400078e0207 */
[----:B------:R-:W-:Y:S01]  /*9140*/  @P2 LOP3.LUT R206, R206, 0x2, RZ, 0xfc, !PT ;  /* 0x00000002cece2812 */ /* 0x000fe200078efcff */
[----:B------:R-:W-:-:S03]  /*9150*/  @P3 IMAD.HI.U32 R8, R5, c[0x0][0x2c8], RZ ;  /* 0x0000b20005083a27 */ /* 0x000fc600078e00ff */
[----:B------:R-:W-:Y:S01]  /*9160*/  LOP3.LUT R206, R206, 0xfffffffe, RZ, 0xc0, !PT ;  /* 0xfffffffecece7812 */ /* 0x000fe200078ec0ff */
[----:B------:R-:W-:Y:S01]  /*9170*/  IMAD.WIDE.U32 R6, R6, c[0x0][0x1c0], R2 ;  /* 0x0000700006067a25 */ /* 0x000fe200078e0002 */
[----:B------:R-:W-:Y:S02]  /*9180*/  MOV R2, R132 ;  /* 0x0000008400027202 */ /* 0x000fe40000000f00 */
[----:B------:R-:W-:Y:S01]  /*9190*/  @P1 LOP3.LUT R206, R206, 0x1, RZ, 0xfc, !PT ;  /* 0x00000001cece1812 */ /* 0x000fe200078efcff */
[----:B------:R-:W-:Y:S02]  /*91a0*/  IMAD.MOV.U32 R3, RZ, RZ, R133 ;  /* 0x000000ffff037224 */ /* 0x000fe400078e0085 */
[----:B------:R-:W-:Y:S01]  /*91b0*/  IMAD.MOV.U32 R0, RZ, RZ, R5 ;  /* 0x000000ffff007224 */ /* 0x000fe200078e0005 */
[----:B------:R-:W-:Y:S01]  /*91c0*/  @P3 SHF.R.U32.HI R0, RZ, c[0x0][0x2cc], R8 ;  /* 0x0000b300ff003a19 */ /* 0x000fe20000011608 */
[----:B------:R-:W-:Y:S01]  /*91d0*/  IMAD.WIDE.U32 R10, R4, c[0x0][0x1e0], R2 ;  /* 0x00007800040a7a25 */ /* 0x000fe200078e0002 */
[----:B------:R-:W-:-:S02]  /*91e0*/  ISETP.GE.AND P3, PT, R207, c[0x0][0x198], PT ;  /* 0x00006600cf007a0c */ /* 0x000fc40003f66270 */
[----:B------:R-:W-:Y:S01]  /*91f0*/  SHF.R.S32.HI R13, RZ, 0x1f, R0 ;  /* 0x0000001fff0d7819 */ /* 0x000fe20000011400 */
[----:B------:R-:W-:Y:S01]  /*9200*/  IMAD.WIDE.U32 R8, R4, c[0x0][0x208], R2 ;  /* 0x0000820004087a25 */ /* 0x000fe200078e0002 */
[----:B------:R-:W-:Y:S02]  /*9210*/  SEL R3, RZ, 0xffffffff, P5 ;  /* 0xffffffffff037807 */ /* 0x000fe40002800000 */
[----:B------:R-:W-:Y:S01]  /*9220*/  ISETP.GE.AND P5, PT, R132, c[0x0][0x198], PT ;  /* 0x0000660084007a0c */ /* 0x000fe20003fa6270 */
[C---:B------:R-:W-:Y:S02]  /*9230*/  IMAD R2, R12.reuse, c[0x0][0x1e0], RZ ;  /* 0x000078000c027a24 */ /* 0x040fe400078e02ff */
[----:B------:R-:W-:Y:S02]  /*9240*/  IMAD R12, R12, c[0x0][0x208], RZ ;  /* 0x000082000c0c7a24 */ /* 0x000fe400078e02ff */
[----:B------:R-:W-:Y:S01]  /*9250*/  IMAD R17, R4, c[0x0][0x1e4], R2 ;  /* 0x0000790004117a24 */ /* 0x000fe200078e0202 */
[----:B------:R-:W-:Y:S01]  /*9260*/  IADD3 R2, -R0, RZ, RZ ;  /* 0x000000ff00027210 */ /* 0x000fe20007ffe1ff */
[----:B------:R-:W-:-:S02]  /*9270*/  IMAD.SHL.U32 R18, R3, 0x2, RZ ;  /* 0x0000000203127824 */ /* 0x000fc400078e00ff */
[----:B------:R-:W-:Y:S01]  /*9280*/  IMAD.IADD R3, R7, 0x1, R15 ;  /* 0x0000000107037824 */ /* 0x000fe200078e020f */
[----:B------:R-:W-:Y:S01]  /*9290*/  IADD3 R7, R11, R17, RZ ;  /* 0x000000110b077210 */ /* 0x000fe20007ffe0ff */
[----:B------:R-:W-:Y:S01]  /*92a0*/  IMAD R15, R4, c[0x0][0x20c], R12 ;  /* 0x00008300040f7a24 */ /* 0x000fe200078e020c */
[----:B------:R-:W-:Y:S01]  /*92b0*/  LOP3.LUT R14, R18, 0x2, R14, 0xe2, !PT ;  /* 0x00000002120e7812 */ /* 0x000fe200078ee20e */
[----:B------:R-:W-:Y:S01]  /*92c0*/  IMAD R12, R2, c[0x0][0x2c4], R5 ;  /* 0x0000b100020c7a24 */ /* 0x000fe200078e0205 */
[----:B------:R-:W-:Y:S01]  /*92d0*/  LEA R11, R19, R205, 0x7 ;  /* 0x000000cd130b7211 */ /* 0x000fe200078e38ff */
[----:B------:R-:W-:Y:S02]  /*92e0*/  IMAD R4, R13, c[0x0][0x1b0], RZ ;  /* 0x00006c000d047a24 */ /* 0x000fe400078e02ff */
[----:B------:R-:W-:Y:S01]  /*92f0*/  IMAD.MOV.U32 R2, RZ, RZ, R6 ;  /* 0x000000ffff027224 */ /* 0x000fe200078e0006 */
[----:B------:R-:W-:Y:S01]  /*9300*/  SEL R6, RZ, 0x4, P2 ;  /* 0x00000004ff067807 */ /* 0x000fe20001000000 */
[C---:B------:R-:W-:Y:S01]  /*9310*/  IMAD R13, R0.reuse, c[0x0][0x1b4], R4 ;  /* 0x00006d00000d7a24 */ /* 0x040fe200078e0204 */
[----:B------:R-:W-:Y:S01]  /*9320*/  SEL R4, RZ, 0x8, P1 ;  /* 0x00000008ff047807 */ /* 0x000fe20000800000 */
[----:B------:R-:W-:Y:S01]  /*9330*/  IMAD.WIDE.U32 R2, R0, c[0x0][0x1b0], R2 ;  /* 0x00006c0000027a25 */ /* 0x000fe200078e0002 */
[----:B------:R-:W-:-:S02]  /*9340*/  SHF.R.S32.HI R0, RZ, 0x1f, R12 ;  /* 0x0000001fff007819 */ /* 0x000fc4000001140c */
[----:B------:R-:W-:Y:S01]  /*9350*/  LOP3.LUT R56, R4, R14, R6, 0xfe, !PT ;  /* 0x0000000e04387212 */ /* 0x000fe200078efe06 */
[----:B------:R-:W-:Y:S01]  /*9360*/  IMAD.IADD R3, R3, 0x1, R13 ;  /* 0x0000000103037824 */ /* 0x000fe200078e020d */
[----:B------:R-:W-:Y:S01]  /*9370*/  MOV R6, R10 ;  /* 0x0000000a00067202 */ /* 0x000fe20000000f00 */
[----:B------:R-:W-:Y:S01]  /*9380*/  IMAD R0, R0, c[0x0][0x1a8], RZ ;  /* 0x00006a0000007a24 */ /* 0x000fe200078e02ff */
[----:B------:R-:W-:Y:S01]  /*9390*/  ISETP.NE.U32.AND P1, PT, RZ, c[0x0][0x350], PT ;  /* 0x0000d400ff007a0c */ /* 0x000fe20003f25070 */
[----:B------:R-:W-:Y:S01]  /*93a0*/  IMAD.IADD R5, R9, 0x1, R15 ;  /* 0x0000000109057824 */ /* 0x000fe200078e020f */
[----:B------:R-:W-:Y:S01]  /*93b0*/  ISETP.GE.AND P2, PT, R208, c[0x0][0x198], PT ;  /* 0x00006600d0007a0c */ /* 0x000fe20003f46270 */
[----:B------:R-:W-:Y:S01]  /*93c0*/  IMAD R10, R12, c[0x0][0x1ac], R0 ;  /* 0x00006b000c0a7a24 */ /* 0x000fe200078e0200 */
[----:B------:R-:W-:Y:S01]  /*93d0*/  @P0 SHF.R.S32.HI R0, RZ, 0x1f, R16 ;  /* 0x0000001fff000819 */ /* 0x000fe20000011410 */
[----:B------:R-:W-:Y:S01]  /*93e0*/  IMAD.MOV.U32 R4, RZ, RZ, R8 ;  /* 0x000000ffff047224 */ /* 0x000fe200078e0008 */
[----:B------:R-:W-:Y:S01]  /*93f0*/  ISETP.NE.AND.EX P1, PT, RZ, c[0x0][0x354], PT, P1 ;  /* 0x0000d500ff007a0c */ /* 0x000fe20003f25310 */
[----:B------:R-:W-:Y:S01]  /*9400*/  IMAD.WIDE.U32 R6, R115, c[0x0][0x1e8], R6 ;  /* 0x00007a0073067a25 */ /* 0x000fe200078e0006 */
[----:B------:R-:W-:-:S03]  /*9410*/  @!P0 MOV R16, R217 ;  /* 0x000000d900108202 */ /* 0x000fc60000000f00 */
[----:B------:R-:W-:Y:S02]  /*9420*/  @!P0 IMAD.MOV.U32 R0, RZ, RZ, R118 ;  /* 0x000000ffff008224 */ /* 0x000fe400078e0076 */
[----:B------:R-:W-:-:S04]  /*9430*/  IMAD.WIDE.U32 R8, R12, c[0x0][0x1a8], R2 ;  /* 0x00006a000c087a25 */ /* 0x000fc800078e0002 */
[----:B------:R-:W-:Y:S01]  /*9440*/  IMAD.WIDE.U32 R2, R115, c[0x0][0x210], R4 ;  /* 0x0000840073027a25 */ /* 0x000fe200078e0004 */
[----:B------:R-:W-:-:S03]  /*9450*/  LEA R15, P0, R8, c[0x0][0x160], 0x1 ;  /* 0x00005800080f7a11 */ /* 0x000fc600078008ff */
[C---:B------:R-:W-:Y:S01]  /*9460*/  IMAD R5, R115.reuse, c[0x0][0x1ec], R7 ;  /* 0x00007b0073057a24 */ /* 0x040fe200078e0207 */
[----:B------:R-:W-:Y:S01]  /*9470*/  SEL R7, R0, RZ, !P1 ;  /* 0x000000ff00077207 */ /* 0x000fe20004800000 */
[----:B------:R-:W-:Y:S01]  /*9480*/  IMAD R3, R115, c[0x0][0x214], R3 ;  /* 0x0000850073037a24 */ /* 0x000fe200078e0203 */
[----:B------:R-:W-:Y:S01]  /*9490*/  SEL R0, R16, RZ, !P1 ;  /* 0x000000ff10007207 */ /* 0x000fe20004800000 */
[----:B------:R-:W-:Y:S02]  /*94a0*/  IMAD.MOV.U32 R4, RZ, RZ, R6 ;  /* 0x000000ffff047224 */ /* 0x000fe400078e0006 */
[C---:B------:R-:W-:Y:S02]  /*94b0*/  IMAD R6, R7.reuse, c[0x0][0x1f0], RZ ;  /* 0x00007c0007067a24 */ /* 0x040fe400078e02ff */
[----:B------:R-:W-:Y:S02]  /*94c0*/  IMAD R7, R7, c[0x0][0x218], RZ ;  /* 0x0000860007077a24 */ /* 0x000fe400078e02ff */
[----:B------:R-:W-:-:S04]  /*94d0*/  IMAD.WIDE.U32 R212, R0, c[0x0][0x218], R2 ;  /* 0x0000860000d47a25 */ /* 0x000fc800078e0002 */
[----:B------:R-:W-:-:S04]  /*94e0*/  IMAD.WIDE.U32 R210, R0, c[0x0][0x1f0], R4 ;  /* 0x00007c0000d27a25 */ /* 0x000fc800078e0004 */
[C---:B------:R-:W-:Y:S02]  /*94f0*/  IMAD R2, R0.reuse, c[0x0][0x1f4], R6 ;  /* 0x00007d0000027a24 */ /* 0x040fe400078e0206 */
[----:B------:R-:W-:Y:S02]  /*9500*/  IMAD.IADD R9, R9, 0x1, R10 ;  /* 0x0000000109097824 */ /* 0x000fe400078e020a */
[----:B------:R-:W-:Y:S02]  /*9510*/  IMAD R0, R0, c[0x0][0x21c], R7 ;  /* 0x0000870000007a24 */ /* 0x000fe400078e0207 */
[----:B------:R-:W-:Y:S01]  /*9520*/  IMAD.IADD R209, R211, 0x1, R2 ;  /* 0x00000001d3d17824 */ /* 0x000fe200078e0202 */
[----:B------:R-:W-:Y:S02]  /*9530*/  LEA.HI.X R13, R8, c[0x0][0x164], R9, 0x1, P0 ;  /* 0x00005900080d7a11 */ /* 0x000fe400000f0c09 */
[----:B------:R-:W-:Y:S01]  /*9540*/  IADD3 R214, R213, R0, RZ ;  /* 0x00000000d5d67210 */ /* 0x000fe20007ffe0ff */
[----:B------:R-:W-:Y:S05]  /*9550*/  BRA.DIV ~URZ, `(.L_x_1413) ;  /* 0x000124527f007947 */ /* 0x000fea000b800000 */
[----:B------:R1:W2:Y:S02]  /*9560*/  SHFL.IDX PT, R10, R13, RZ, 0x181f ;  /* 0x00181fff0d0a7589 */ /* 0x0002a400000e0000 */
.L_x_1546:
[----:B------:R-:W-:Y:S05]  /*9570*/  BRA.DIV ~URZ, `(.L_x_1414) ;  /* 0x000124a27f007947 */ /* 0x000fea000b800000 */
[----:B------:R3:W4:Y:S02]  /*9580*/  SHFL.IDX PT, R0, R15, RZ, 0x181f ;  /* 0x00181fff0f007589 */ /* 0x00072400000e0000 */
.L_x_1547:
[----:B------:R-:W-:Y:S01]  /*9590*/  IMAD R37, R177, c[0x0][0x2c4], RZ ;  /* 0x0000b100b1257a24 */ /* 0x000fe200078e02ff */
[----:B------:R-:W-:Y:S01]  /*95a0*/  SHF.R.S32.HI R50, RZ, 0x1f, R134 ;  /* 0x0000001fff327819 */ /* 0x000fe20000011486 */
[----:B------:R-:W-:Y:S01]  /*95b0*/  BSSY B0, `(.L_x_1415) ;  /* 0x0000017000007945 */ /* 0x000fe20003800000 */
[----:B------:R-:W-:-:S02]  /*95c0*/  SHF.R.S32.HI R12, RZ, 0x1f, R207 ;  /* 0x0000001fff0c7819 */ /* 0x000fc400000114cf */
[----:B------:R-:W-:Y:S02]  /*95d0*/  ISETP.GE.AND P6, PT, R11, R37, PT ;  /* 0x000000250b00720c */ /* 0x000fe40003fc6270 */
[----:B------:R-:W-:Y:S02]  /*95e0*/  LEA.HI R49, R50, R134, RZ, 0x3 ;  /* 0x0000008632317211 */ /* 0x000fe400078f18ff */
[----:B------:R-:W-:Y:S02]  /*95f0*/  SHF.R.S32.HI R14, RZ, 0x1f, R208 ;  /* 0x0000001fff0e7819 */ /* 0x000fe400000114d0 */
        /* <DEDUP_REMOVED lines=18> */
.L_x_1416:
[----:B------:R-:W-:Y:S05]  /*9720*/  BSYNC B0 ;  /* 0x0000000000007941 */ /* 0x000fea0003800000 */
.L_x_1415:
[----:B------:R-:W-:Y:S05]  /*9730*/  BRA.DIV ~URZ, `(.L_x_1417) ;  /* 0x000123427f007947 */ /* 0x000fea000b800000 */
[----:B--2---:R2:W1:Y:S04]  /*9740*/  SHFL.IDX PT, R10, R13, 0x1, 0x181f ;  /* 0x00381f000d0a7f89 */ /* 0x00446800000e0000 */
[----:B----4-:R2:W4:Y:S02]  /*9750*/  SHFL.IDX PT, R0, R15, 0x1, 0x181f ;  /* 0x00381f000f007f89 */ /* 0x01052400000e0000 */
.L_x_1548:
[----:B------:R-:W-:Y:S01]  /*9760*/  IADD3 R2, R11, 0x20, RZ ;  /* 0x000000200b027810 */ /* 0x000fe20007ffe0ff */
[----:B------:R-:W-:Y:S03]  /*9770*/  BSSY B0, `(.L_x_1418) ;  /* 0x0000012000007945 */ /* 0x000fe60003800000 */
[----:B------:R-:W-:-:S13]  /*9780*/  ISETP.GE.AND P0, PT, R2, R37, PT ;  /* 0x000000250200720c */ /* 0x000fda0003f06270 */
        /* <DEDUP_REMOVED lines=16> */
.L_x_1419:
[----:B------:R-:W-:Y:S05]  /*9890*/  BSYNC B0 ;  /* 0x0000000000007941 */ /* 0x000fea0003800000 */
.L_x_1418:
[----:B------:R-:W-:Y:S05]  /*98a0*/  BRA.DIV ~URZ, `(.L_x_1420) ;  /* 0x000122927f007947 */ /* 0x000fea000b800000 */
[----:B-1----:R1:W2:Y:S02]  /*98b0*/  SHFL.IDX PT, R10, R13, 0x2, 0x181f ;  /* 0x00581f000d0a7f89 */ /* 0x0022a400000e0000 */
.L_x_1549:
[----:B------:R-:W-:Y:S05]  /*98c0*/  BRA.DIV ~URZ, `(.L_x_1421) ;  /* 0x000122e27f007947 */ /* 0x000fea000b800000 */
[----:B----4-:R4:W1:Y:S02]  /*98d0*/  SHFL.IDX PT, R0, R15, 0x2, 0x181f ;  /* 0x00581f000f007f89 */ /* 0x01086400000e0000 */
.L_x_1550:
        /* <DEDUP_REMOVED lines=19> */
.L_x_1423:
[----:B------:R-:W-:Y:S05]  /*9a10*/  BSYNC B0 ;  /* 0x0000000000007941 */ /* 0x000fea0003800000 */
.L_x_1422:
[----:B------:R-:W-:Y:S05]  /*9a20*/  BRA.DIV ~URZ, `(.L_x_1424) ;  /* 0x000121e27f007947 */ /* 0x000fea000b800000 */
[----:B--2---:R2:W3:Y:S04]  /*9a30*/  SHFL.IDX PT, R10, R13, 0x3, 0x181f ;  /* 0x00781f000d0a7f89 */ /* 0x0044e800000e0000 */
[----:B-1----:R2:W1:Y:S02]  /*9a40*/  SHFL.IDX PT, R0, R15, 0x3, 0x181f ;  /* 0x00781f000f007f89 */ /* 0x00246400000e0000 */
.L_x_1551:
[----:B--2---:R-:W2:Y:S01]  /*9a50*/  LDL R103, [R1+0x8] ;  /* 0x0000080001677983 */ /* 0x004ea20000100800 */
[----:B------:R-:W-:Y:S01]  /*9a60*/  IADD3 R2, R11, 0x60, RZ ;  /* 0x000000600b027810 */ /* 0x000fe20007ffe0ff */
[----:B------:R-:W-:Y:S01]  /*9a70*/  IMAD.MOV.U32 R55, RZ, RZ, 0x30 ;  /* 0x00000030ff377424 */ /* 0x000fe200078e00ff */
[----:B------:R-:W-:Y:S01]  /*9a80*/  SHF.R.S32.HI R54, RZ, 0x1f, R88 ;  /* 0x0000001fff367819 */ /* 0x000fe20000011458 */
[----:B------:R-:W-:Y:S01]  /*9a90*/  IMAD.MOV.U32 R90, RZ, RZ, R210 ;  /* 0x000000ffff5a7224 */ /* 0x000fe200078e00d2 */
[----:B------:R-:W-:Y:S01]  /*9aa0*/  ISETP.GE.AND P0, PT, R2, R37, PT ;  /* 0x000000250200720c */ /* 0x000fe20003f06270 */
[----:B------:R-:W-:-:S12]  /*9ab0*/  IMAD.MOV.U32 R91, RZ, RZ, R209 ;  /* 0x000000ffff5b7224 */ /* 0x000fd800078e00d1 */
        /* <DEDUP_REMOVED lines=10> */
[----:B------:R-:W-:Y:S02]  /*9b60*/  @!P0 LEA R4, P1, R208, R0, 0x1 ;  /* 0x00000000d0048211 */ /* 0x000fe400078208ff */
[----:B------:R-:W-:Y:S01]  /*9b70*/  LOP3.LUT P5, RZ, R206, 0x1, RZ, 0xc0, !PT ;  /* 0x00000001ceff7812 */ /* 0x000fe200078ac0ff */
[----:B------:R3:W-:Y:S01]  /*9b80*/  @!P0 LDGSTS.E.BYPASS.LTC128B.128 [R201+0x17080], [R6.64], !P4 ;  /* 0x1708000006c98fae */ /* 0x0007e2000e101d46 */
[----:B------:R-:W-:Y:S02]  /*9b90*/  @!P0 LEA.HI.X R5, R208, R10, R14, 0x1, P1 ;  /* 0x0000000ad0058211 */ /* 0x000fe400008f0c0e */
[C---:B------:R-:W-:Y:S01]  /*9ba0*/  LOP3.LUT P4, RZ, R206.reuse, 0x2, RZ, 0xc0, !PT ;  /* 0x00000002ceff7812 */ /* 0x040fe2000788c0ff */
[----:B------:R4:W-:Y:S01]  /*9bb0*/  @!P0 LDGSTS.E.BYPASS.LTC128B.128 [R201+0x1b080], [R2.64], !P3 ;  /* 0x1b08000002c98fae */ /* 0x0009e2000d901d46 */
[----:B------:R-:W-:-:S03]  /*9bc0*/  LOP3.LUT P3, RZ, R206, 0x4, RZ, 0xc0, !PT ;  /* 0x00000004ceff7812 */ /* 0x000fc6000786c0ff */
[----:B------:R1:W-:Y:S04]  /*9bd0*/  @!P0 LDGSTS.E.BYPASS.LTC128B.128 [R201+0x1f080], [R4.64], !P2 ;  /* 0x1f08000004c98fae */ /* 0x0003e8000d101d46 */
[----:B------:R-:W0:Y:S01]  /*9be0*/  LDGDEPBAR ;  /* 0x00000000000079af */ /* 0x000e220000000000 */
[----:B------:R-:W-:Y:S01]  /*9bf0*/  WARPSYNC 0xffffffff ;  /* 0xffffffff00007948 */ /* 0x000fe20003800000 */
[----:B---3--:R-:W-:Y:S02]  /*9c00*/  IMAD R7, R54, c[0x0][0x1e0], RZ ;  /* 0x0000780036077a24 */ /* 0x008fe400078e02ff */
[----:B----4-:R-:W-:Y:S01]  /*9c10*/  IMAD.WIDE.U32 R2, R88, c[0x0][0x1e0], RZ ;  /* 0x0000780058027a25 */ /* 0x010fe200078e00ff */
[----:B------:R-:W-:Y:S03]  /*9c20*/  BAR.SYNC.DEFER_BLOCKING 0x0 ;  /* 0x0000000000007b1d */ /* 0x000fe60000010000 */
[----:B--2---:R-:W-:-:S04]  /*9c30*/  IMAD R55, R103, -0x30, R55 ;  /* 0xffffffd067377824 */ /* 0x004fc800078e0237 */
[----:B------:R-:W-:-:S05]  /*9c40*/  IMAD.IADD R89, R178, 0x1, R55 ;  /* 0x00000001b2597824 */ /* 0x000fca00078e0237 */
[----:B------:R-:W-:-:S05]  /*9c50*/  IMNMX R0, R89, 0x30, PT ;  /* 0x0000003059007817 */ /* 0x000fca0003800200 */
[----:B------:R-:W-:Y:S02]  /*9c60*/  IMAD.IADD R6, R0, 0x1, -R205 ;  /* 0x0000000100067824 */ /* 0x000fe400078e0acd */
[----:B------:R-:W-:Y:S02]  /*9c70*/  IMAD R0, R88, c[0x0][0x1e4], R7 ;  /* 0x0000790058007a24 */ /* 0x000fe400078e0207 */
[----:B------:R-:W-:Y:S01]  /*9c80*/  IMAD.MOV.U32 R7, RZ, RZ, 0x20 ;  /* 0x00000020ff077424 */ /* 0x000fe200078e00ff */
[----:B------:R-:W-:Y:S01]  /*9c90*/  ISETP.GE.AND P0, PT, R6, 0x21, PT ;  /* 0x000000210600780c */ /* 0x000fe20003f06270 */
[----:B------:R-:W-:Y:S02]  /*9ca0*/  IMAD.IADD R0, R3, 0x1, R0 ;  /* 0x0000000103007824 */ /* 0x000fe400078e0200 */
[----:B------:R-:W-:-:S04]  /*9cb0*/  IMAD.WIDE.U32 R2, R2, 0x30, R90 ;  /* 0x0000003002027825 */ /* 0x000fc800078e005a */
[----:B------:R-:W-:Y:S02]  /*9cc0*/  IMAD R0, R0, 0x30, RZ ;  /* 0x0000003000007824 */ /* 0x000fe400078e02ff */
[----:B-1----:R-:W-:-:S04]  /*9cd0*/  IMAD.WIDE.U32 R4, R7, c[0x0][0x1e0], RZ ;  /* 0x0000780007047a25 */ /* 0x002fc800078e00ff */
[----:B------:R-:W-:Y:S02]  /*9ce0*/  IMAD R7, R7, c[0x0][0x1e4], RZ ;  /* 0x0000790007077a24 */ /* 0x000fe400078e02ff */
[----:B------:R-:W-:Y:S01]  /*9cf0*/  IMAD.IADD R0, R3, 0x1, R0 ;  /* 0x0000000103007824 */ /* 0x000fe200078e0200 */
[----:B------:R-:W-:-:S04]  /*9d00*/  @P0 IADD3 R3, P1, R2, R4, RZ ;  /* 0x0000000402030210 */ /* 0x000fc80007f3e0ff */
[----:B------:R-:W-:Y:S02]  /*9d10*/  @P0 IADD3.X R7, R0, R5, R7, P1, !PT ;  /* 0x0000000500070210 */ /* 0x000fe40000ffe407 */
[----:B------:R-:W-:-:S13]  /*9d20*/  ISETP.GE.AND P1, PT, R6, 0x1, PT ;  /* 0x000000010600780c */ /* 0x000fda0003f26270 */
[----:B------:R-:W-:-:S04]  /*9d30*/  @P1 LEA R4, P2, R2, c[0x0][0x1c8], 0x1 ;  /* 0x0000720002041a11 */ /* 0x000fc800078408ff */
[----:B------:R-:W-:Y:S02]  /*9d40*/  @P1 LEA.HI.X R5, R2, c[0x0][0x1cc], R0, 0x1, P2 ;  /* 0x0000730002051a11 */ /* 0x000fe400010f0c00 */
[----:B------:R-:W-:-:S04]  /*9d50*/  @P0 LEA R2, P2, R3, c[0x0][0x1c8], 0x1 ;  /* 0x0000720003020a11 */ /* 0x000fc800078408ff */
[----:B------:R-:W-:Y:S02]  /*9d60*/  @P0 LEA.HI.X R3, R3, c[0x0][0x1cc], R7, 0x1, P2 ;  /* 0x0000730003030a11 */ /* 0x000fe400010f0c07 */
[----:B------:R-:W-:-:S13]  /*9d70*/  LOP3.LUT P2, RZ, R206, 0x8, RZ, 0xc0, !PT ;  /* 0x00000008ceff7812 */ /* 0x000fda000784c0ff */
        /* <DEDUP_REMOVED lines=10> */
[----:B------:R1:W-:Y:S01]  /*9e20*/  @P0 LDGSTS.E.BYPASS.LTC128B.128 [R201+0xf880], [R2.64+0x180], !P5 ;  /* 0x0f88018002c90fae */ /* 0x0003e2000e901d46 */
[----:B------:R-:W-:-:S03]  /*9e30*/  ISETP.LT.AND P0, PT, RZ, c[0x0][0x27c], PT ;  /* 0x00009f00ff007a0c */ /* 0x000fc60003f01270 */
[----:B------:R-:W0:Y:S10]  /*9e40*/  LDGDEPBAR ;  /* 0x00000000000079af */ /* 0x000e340000000000 */
[----:B------:R-:W-:Y:S05]  /*9e50*/  @P0 BRA `(.L_x_1425) ;  /* 0x0000002000000947 */ /* 0x000fea0003800000 */
[----:B------:R-:W-:-:S04]  /*9e60*/  DEPBAR.LE SB0, 0x1 ;  /* 0x000080400000791a */ /* 0x000fc80000000000 */
[----:B------:R-:W-:Y:S05]  /*9e70*/  BRA `(.L_x_1426) ;  /* 0x0000695000007947 */ /* 0x000fea0003800000 */
.L_x_1425:
        /* <DEDUP_REMOVED lines=19> */
[----:B------:R-:W-:Y:S01]  /*9fb0*/  CS2R R20, SRZ ;  /* 0x0000000000147805 */ /* 0x000fe2000001ff00 */
        /* <DEDUP_REMOVED lines=39> */
[----:B------:R-:W-:Y:S01]  /*a230*/  IMAD.SHL.U32 R0, R140, 0x2, RZ ;  /* 0x000000028c007824 */ /* 0x000fe200078e00ff */
        /* <DEDUP_REMOVED lines=14> */
.L_x_1429:
[----:B-123--:R-:W-:Y:S05]  /*a320*/  BSYNC B0 ;  /* 0x0000000000007941 */ /* 0x00efea0003800000 */
.L_x_1428:
[----:B------:R-:W2:Y:S01]  /*a330*/  LDL R38, [R1+0x14] ;  /* 0x0000140001267983 */ /* 0x000ea20000100800 */
[----:B-----5:R-:W-:Y:S01]  /*a340*/  IMAD.MOV.U32 R35, RZ, RZ, R14 ;  /* 0x000000ffff237224 */ /* 0x020fe200078e000e */
[----:B------:R-:W-:Y:S01]  /*a350*/  SHF.R.U64 R2, R14, 0x10, R15 ;  /* 0x000000100e027819 */ /* 0x000fe2000000120f */
[----:B------:R-:W-:Y:S01]  /*a360*/  IMAD.MOV.U32 R30, RZ, RZ, R18 ;  /* 0x000000ffff1e7224 */ /* 0x000fe200078e0012 */
[--C-:B------:R-:W-:Y:S01]  /*a370*/  SHF.R.U64 R28, R18, 0x10, R19.reuse ;  /* 0x00000010121c7819 */ /* 0x100fe20000001213 */
[----:B------:R-:W-:Y:S01]  /*a380*/  IMAD.MOV.U32 R29, RZ, RZ, R19 ;  /* 0x000000ffff1d7224 */ /* 0x000fe200078e0013 */
[----:B------:R-:W-:Y:S01]  /*a390*/  PRMT R35, R35, 0x5410, R2 ;  /* 0x0000541023237816 */ /* 0x000fe20000000002 */
[----:B------:R-:W-:Y:S01]  /*a3a0*/  IMAD.MOV.U32 R36, RZ, RZ, R15 ;  /* 0x000000ffff247224 */ /* 0x000fe200078e000f */
[----:B------:R-:W-:Y:S01]  /*a3b0*/  PRMT R28, R30, 0x5410, R28 ;  /* 0x000054101e1c7816 */ /* 0x000fe2000000001c */
        /* <DEDUP_REMOVED lines=20> */
[--C-:B------:R-:W-:Y:S01]  /*a500*/  IMAD.MOV.U32 R9, RZ, RZ, R11.reuse ;  /* 0x000000ffff097224 */ /* 0x100fe200078e000b */
        /* <DEDUP_REMOVED lines=20> */
[----:B------:R-:W-:Y:S01]  /*a650*/  PRMT R25, R5, 0x5410, R0 ;  /* 0x0000541005197816 */ /* 0x000fe20000000000 */
[----:B------:R-:W-:Y:S01]  /*a660*/  BAR.SYNC.DEFER_BLOCKING 0x0 ;  /* 0x0000000000007b1d */ /* 0x000fe20000010000 */
[----:B--2---:R-:W-:-:S05]  /*a670*/  IMAD R2, R38, -0x80, R37 ;  /* 0xffffff8026027824 */ /* 0x004fca00078e0225 */
[----:B------:R-:W-:-:S04]  /*a680*/  IMNMX R30, R2, 0x80, PT ;  /* 0x00000080021e7817 */ /* 0x000fc80003800200 */
[----:B------:R-:W-:-:S13]  /*a690*/  ISETP.GE.AND P0, PT, R205, R30, PT ;  /* 0x0000001ecd00720c */ /* 0x000fda0003f06270 */
        /* <DEDUP_REMOVED lines=42> */
.L_x_1433:
[----:B------:R-:W-:Y:S05]  /*a940*/  BSYNC B0 ;  /* 0x0000000000007941 */ /* 0x000fea0003800000 */
.L_x_1432:
        /* <DEDUP_REMOVED lines=41> */
.L_x_1435:
[----:B------:R-:W-:Y:S05]  /*abe0*/  BSYNC B0 ;  /* 0x0000000000007941 */ /* 0x000fea0003800000 */
.L_x_1434:
        /* <DEDUP_REMOVED lines=41> */
.L_x_1437:
[----:B------:R-:W-:Y:S05]  /*ae80*/  BSYNC B0 ;  /* 0x0000000000007941 */ /* 0x000fea0003800000 */
.L_x_1436:
        /* <DEDUP_REMOVED lines=40> */
.L_x_1431:
[----:B------:R-:W-:Y:S05]  /*b110*/  BSYNC B1 ;  /* 0x0000000000017941 */ /* 0x000fea0003800000 */
.L_x_1430:
        /* <DEDUP_REMOVED lines=45> */
.L_x_1441:
[----:B------:R-:W-:Y:S05]  /*b3f0*/  BSYNC B0 ;  /* 0x0000000000007941 */ /* 0x000fea0003800000 */
.L_x_1440:
        /* <DEDUP_REMOVED lines=41> */
.L_x_1443:
[----:B------:R-:W-:Y:S05]  /*b690*/  BSYNC B0 ;  /* 0x0000000000007941 */ /* 0x000fea0003800000 */
.L_x_1442:
        /* <DEDUP_REMOVED lines=41> */
.L_x_1445:
[----:B------:R-:W-:Y:S05]  /*b930*/  BSYNC B0 ;  /* 0x0000000000007941 */ /* 0x000fea0003800000 */
.L_x_1444:
        /* <DEDUP_REMOVED lines=40> */
.L_x_1439:
[----:B------:R-:W-:Y:S05]  /*bbc0*/  BSYNC B1 ;  /* 0x0000000000017941 */ /* 0x000fea0003800000 */
.L_x_1438:
        /* <DEDUP_REMOVED lines=45> */
.L_x_1449:
[----:B------:R-:W-:Y:S05]  /*bea0*/  BSYNC B0 ;  /* 0x0000000000007941 */ /* 0x000fea0003800000 */
.L_x_1448:
        /* <DEDUP_REMOVED lines=41> */
.L_x_1451:
[----:B------:R-:W-:Y:S05]  /*c140*/  BSYNC B0 ;  /* 0x0000000000007941 */ /* 0x000fea0003800000 */
.L_x_1450:
        /* <DEDUP_REMOVED lines=41> */
.L_x_1453:
[----:B------:R-:W-:Y:S05]  /*c3e0*/  BSYNC B0 ;  /* 0x0000000000007941 */ /* 0x000fea0003800000 */
.L_x_1452:
        /* <DEDUP_REMOVED lines=40> */
.L_x_1447:
[----:B------:R-:W-:Y:S05]  /*c670*/  BSYNC B1 ;  /* 0x0000000000017941 */ /* 0x000fea0003800000 */
.L_x_1446:
        /* <DEDUP_REMOVED lines=44> */
.L_x_1456:
[----:B------:R-:W-:Y:S05]  /*c940*/  BSYNC B0 ;  /* 0x0000000000007941 */ /* 0x000fea0003800000 */
.L_x_1455:
        /* <DEDUP_REMOVED lines=41> */
.L_x_1458:
[----:B------:R-:W-:Y:S05]  /*cbe0*/  BSYNC B0 ;  /* 0x0000000000007941 */ /* 0x000fea0003800000 */
.L_x_1457:
        /* <DEDUP_REMOVED lines=41> */
.L_x_1460:
[----:B------:R-:W-:Y:S05]  /*ce80*/  BSYNC B0 ;  /* 0x0000000000007941 */ /* 0x000fea0003800000 */
.L_x_1459:
        /* <DEDUP_REMOVED lines=41> */
.L_x_1427:
        /* <DEDUP_REMOVED lines=36> */
.L_x_1462:
[----:B-123--:R-:W-:Y:S05]  /*d360*/  BSYNC B0 ;  /* 0x0000000000007941 */ /* 0x00efea0003800000 */
.L_x_1461:
[----:B------:R-:W2:Y:S01]  /*d370*/  LDL R36, [R1+0x14] ;  /* 0x0000140001247983 */ /* 0x000ea20000100800 */
[--C-:B-----5:R-:W-:Y:S01]  /*d380*/  IMAD.MOV.U32 R34, RZ, RZ, R17.reuse ;  /* 0x000000ffff227224 */ /* 0x120fe200078e0011 */
[----:B------:R-:W-:Y:S01]  /*d390*/  SHF.R.U32.HI R0, RZ, 0x10, R17 ;  /* 0x00000010ff007819 */ /* 0x000fe20000011611 */
[----:B------:R-:W-:Y:S01]  /*d3a0*/  IMAD.MOV.U32 R32, RZ, RZ, R18 ;  /* 0x000000ffff207224 */ /* 0x000fe200078e0012 */
[--C-:B------:R-:W-:Y:S01]  /*d3b0*/  SHF.R.U64 R30, R18, 0x10, R19.reuse ;  /* 0x00000010121e7819 */ /* 0x100fe20000001213 */
[--C-:B------:R-:W-:Y:S01]  /*d3c0*/  IMAD.MOV.U32 R31, RZ, RZ, R19.reuse ;  /* 0x000000ffff1f7224 */ /* 0x100fe200078e0013 */
[----:B------:R-:W-:Y:S01]  /*d3d0*/  PRMT R40, R34, 0x5410, R0 ;  /* 0x0000541022287816 */ /* 0x000fe20000000000 */
[----:B------:R-:W-:Y:S01]  /*d3e0*/  IMAD.MOV.U32 R25, RZ, RZ, R10 ;  /* 0x000000ffff197224 */ /* 0x000fe200078e000a */
[----:B------:R-:W-:Y:S01]  /*d3f0*/  SHF.R.U32.HI R26, RZ, 0x10, R19 ;  /* 0x00000010ff1a7819 */ /* 0x000fe20000011613 */
[--C-:B------:R-:W-:Y:S01]  /*d400*/  IMAD.MOV.U32 R24, RZ, RZ, R11.reuse ;  /* 0x000000ffff187224 */ /* 0x100fe200078e000b */
[--C-:B------:R-:W-:Y:S01]  /*d410*/  SHF.R.U64 R23, R10, 0x10, R11.reuse ;  /* 0x000000100a177819 */ /* 0x100fe2000000120b */
[----:B------:R-:W-:Y:S01]  /*d420*/  IMAD.MOV.U32 R35, RZ, RZ, R16 ;  /* 0x000000ffff237224 */ /* 0x000fe200078e0010 */
[----:B------:R-:W-:Y:S01]  /*d430*/  SHF.R.U32.HI R18, RZ, 0x10, R11 ;  /* 0x00000010ff127819 */ /* 0x000fe2000001160b */
[----:B------:R-:W-:Y:S01]  /*d440*/  IMAD.MOV.U32 R29, RZ, RZ, R8 ;  /* 0x000000ffff1d7224 */ /* 0x000fe200078e0008 */
[----:B------:R-:W-:Y:S01]  /*d450*/  SHF.R.U64 R33, R16, 0x10, R17 ;  /* 0x0000001010217819 */ /* 0x000fe20000001211 */
[----:B------:R-:W-:Y:S01]  /*d460*/  IMAD.MOV.U32 R21, RZ, RZ, R12 ;  /* 0x000000ffff157224 */ /* 0x000fe200078e000c */
[----:B------:R-:W-:Y:S01]  /*d470*/  SHF.R.U64 R27, R8, 0x10, R9 ;  /* 0x00000010081b7819 */ /* 0x000fe20000001209 */
[----:B------:R-:W-:Y:S01]  /*d480*/  IMAD.MOV.U32 R11, RZ, RZ, R5 ;  /* 0x000000ffff0b7224 */ /* 0x000fe200078e0005 */
[----:B------:R-:W-:Y:S01]  /*d490*/  SHF.R.U64 R19, R12, 0x10, R13 ;  /* 0x000000100c137819 */ /* 0x000fe2000000120d */
[----:B------:R-:W-:Y:S01]  /*d4a0*/  IMAD.MOV.U32 R28, RZ, RZ, R9 ;  /* 0x000000ffff1c7224 */ /* 0x000fe200078e0009 */
[----:B------:R-:W-:Y:S01]  /*d4b0*/  SHF.R.U64 R10, R4, 0x10, R5 ;  /* 0x00000010040a7819 */ /* 0x000fe20000001205 */
[----:B------:R-:W-:Y:S01]  /*d4c0*/  IMAD.MOV.U32 R20, RZ, RZ, R13 ;  /* 0x000000ffff147224 */ /* 0x000fe200078e000d */
[----:B------:R-:W-:Y:S01]  /*d4d0*/  SHF.R.U32.HI R3, RZ, 0x10, R5 ;  /* 0x00000010ff037819 */ /* 0x000fe20000011605 */
[----:B------:R-:W-:Y:S01]  /*d4e0*/  IMAD.MOV.U32 R17, RZ, RZ, R14 ;  /* 0x000000ffff117224 */ /* 0x000fe200078e000e */
[----:B------:R-:W-:Y:S01]  /*d4f0*/  SHF.R.U32.HI R22, RZ, 0x10, R9 ;  /* 0x00000010ff167819 */ /* 0x000fe20000011609 */
        /* <DEDUP_REMOVED lines=8> */
[----:B------:R-:W-:-:S04]  /*d580*/  DEPBAR.LE SB0, 0x1 ;  /* 0x000080400000791a */ /* 0x000fc80000000000 */
[----:B------:R-:W-:Y:S01]  /*d590*/  SHF.R.U32.HI R2, RZ, 0x10, R7 ;  /* 0x00000010ff027819 */ /* 0x000fe20000011607 */
[----:B------:R-:W-:Y:S01]  /*d5a0*/  BSSY B1, `(.L_x_1463) ;  /* 0x00000d1000017945 */ /* 0x000fe20003800000 */
        /* <DEDUP_REMOVED lines=11> */
[----:B------:R-:W-:Y:S02]  /*d660*/  SHF.R.S32.HI R53, RZ, 0x3, R49 ;  /* 0x00000003ff357819 */ /* 0x000fe40000011431 */
[----:B------:R-:W-:Y:S02]  /*d670*/  PRMT R43, R8, 0x5410, R4 ;  /* 0x00005410082b7816 */ /* 0x000fe40000000004 */
[----:B------:R-:W-:Y:S01]  /*d680*/  PRMT R45, R5, 0x5410, R2 ;  /* 0x00005410052d7816 */ /* 0x000fe20000000002 */
[----:B------:R-:W-:Y:S01]  /*d690*/  BAR.SYNC.DEFER_BLOCKING 0x0 ;  /* 0x0000000000007b1d */ /* 0x000fe20000010000 */
[----:B--2---:R-:W-:Y:S01]  /*d6a0*/  IMAD R0, R36, -0x80, R37 ;  /* 0xffffff8024007824 */ /* 0x004fe200078e0225 */
[----:B------:R-:W-:Y:S02]  /*d6b0*/  PRMT R36, R20, 0x5410, R13 ;  /* 0x0000541014247816 */ /* 0x000fe4000000000d */
[----:B------:R-:W-:Y:S02]  /*d6c0*/  PRMT R37, R16, 0x5410, R9 ;  /* 0x0000541010257816 */ /* 0x000fe40000000009 */
[----:B------:R-:W-:-:S04]  /*d6d0*/  IMNMX R51, R0, 0x80, PT ;  /* 0x0000008000337817 */ /* 0x000fc80003800200 */
[----:B------:R-:W-:-:S13]  /*d6e0*/  ISETP.GE.AND P0, PT, R205, R51, PT ;  /* 0x00000033cd00720c */ /* 0x000fda0003f06270 */
        /* <DEDUP_REMOVED lines=91> */
.L_x_1466:
[----:B------:R-:W-:Y:S05]  /*dca0*/  BSYNC B0 ;  /* 0x0000000000007941 */ /* 0x000fea0003800000 */
.L_x_1465:
        /* <DEDUP_REMOVED lines=32> */
[C---:B------:R-:W-:Y:S01]  /*deb0*/  IMAD.U32 R2, R4.reuse, 0x10000, RZ ;  /* 0x0001000004027824 */ /* 0x040fe200078e00ff */
[----:B------:R-:W-:Y:S01]  /*dec0*/  LOP3.LUT R20, R5, 0xffff0000, RZ, 0xc0, !PT ;  /* 0xffff000005147812 */ /* 0x000fe200078ec0ff */
[C---:B------:R-:W-:Y:S01]  /*ded0*/  IMAD.U32 R5, R41.reuse, 0x10000, RZ ;  /* 0x0001000029057824 */ /* 0x040fe200078e00ff */
        /* <DEDUP_REMOVED lines=61> */
.L_x_1464:
[----:B------:R-:W-:Y:S05]  /*e2b0*/  BSYNC B1 ;  /* 0x0000000000017941 */ /* 0x000fea0003800000 */
.L_x_1463:
[----:B------:R-:W-:Y:S01]  /*e2c0*/  IADD3 R2, R205, 0x20, RZ ;  /* 0x00000020cd027810 */ /* 0x000fe20007ffe0ff */
[----:B------:R-:W-:Y:S03]  /*e2d0*/  BSSY B1, `(.L_x_1467) ;  /* 0x00000c6000017945 */ /* 0x000fe60003800000 */
[----:B------:R-:W-:-:S13]  /*e2e0*/  ISETP.GE.AND P0, PT, R2, R51, PT ;  /* 0x000000330200720c */ /* 0x000fda0003f06270 */
[----:B------:R-:W-:Y:S05]  /*e2f0*/  @P0 BRA `(.L_x_1468) ;  /* 0x00000c3000000947 */ /* 0x000fea0003800000 */
[----:B------:R-:W-:Y:S01]  /*e300*/  ISETP.GE.AND P0, PT, R132, c[0x0][0x27c], PT ;  /* 0x00009f0084007a0c */ /* 0x000fe20003f06270 */
[----:B------:R-:W-:Y:S01]  /*e310*/  BSSY B0, `(.L_x_1469) ;  /* 0x0000061000007945 */ /* 0x000fe20003800000 */
[----:B------:R-:W-:Y:S02]  /*e320*/  SHF.R.S32.HI R0, RZ, 0x1f, R2 ;  /* 0x0000001fff007819 */ /* 0x000fe40000011402 */
[----:B------:R-:W-:Y:S02]  /*e330*/  SHF.R.U32.HI R52, RZ, 0x3, R159 ;  /* 0x00000003ff347819 */ /* 0x000fe4000001169f */
[----:B------:R-:W-:-:S05]  /*e340*/  LEA.HI R0, R0, R2, RZ, 0x3 ;  /* 0x0000000200007211 */ /* 0x000fca00078f18ff */
[----:B------:R-:W-:-:S05]  /*e350*/  IMAD.SHL.U32 R0, R0, 0x40, RZ ;  /* 0x0000004000007824 */ /* 0x000fca00078e00ff */
[----:B------:R-:W-:Y:S01]  /*e360*/  LOP3.LUT R18, R0, 0xfffffe00, RZ, 0xc0, !PT ;  /* 0xfffffe0000127812 */ /* 0x000fe200078ec0ff */
        /* <DEDUP_REMOVED lines=56> */
[C---:B------:R-:W-:Y:S01]  /*e6f0*/  FMUL.FTZ R9, R2.reuse, R5 ;  /* 0x0000000502097220 */ /* 0x040fe20000410000 */
        /* <DEDUP_REMOVED lines=21> */
[-C--:B------:R-:W-:Y:S01]  /*e850*/  FFMA.FTZ R9, R4, R23.reuse, -R8 ;  /* 0x0000001704097223 */ /* 0x080fe20000010808 */
        /* <DEDUP_REMOVED lines=12> */
.L_x_1470:
[----:B------:R-:W-:Y:S05]  /*e920*/  BSYNC B0 ;  /* 0x0000000000007941 */ /* 0x000fea0003800000 */
.L_x_1469:
[----:B------:R-:W-:-:S13]  /*e930*/  ISETP.GE.AND P0, PT, R134, c[0x0][0x27c], PT ;  /* 0x00009f0086007a0c */ /* 0x000fda0003f06270 */
[----:B------:R-:W-:Y:S05]  /*e940*/  @P0 BRA `(.L_x_1468) ;  /* 0x000005e000000947 */ /* 0x000fea0003800000 */
[----:B------:R-:W-:Y:S01]  /*e950*/  IMAD.MOV.U32 R0, RZ, RZ, c[0x0][0x27c] ;  /* 0x00009f00ff007624 */ /* 0x000fe200078e00ff */
[----:B------:R-:W-:Y:S02]  /*e960*/  LEA.HI R3, R50, R134, RZ, 0x6 ;  /* 0x0000008632037211 */ /* 0x000fe400078f30ff */
[----:B------:R-:W-:Y:S02]  /*e970*/  LOP3.LUT R2, R159, 0x38, R49, 0xf8, !PT ;  /* 0x000000389f027812 */ /* 0x000fe400078ef831 */
[----:B------:R-:W-:Y:S01]  /*e980*/  LEA.HI R0, R0, R53, RZ, 0x1d ;  /* 0x0000003500007211 */ /* 0x000fe200078fe8ff */
[----:B-1----:R-:W-:Y:S01]  /*e990*/  IMAD.SHL.U32 R5, R3, 0x80, RZ ;  /* 0x0000008003057824 */ /* 0x002fe200078e00ff */
[----:B------:R-:W-:Y:S02]  /*e9a0*/  LOP3.LUT R2, R2, R52, RZ, 0x3c, !PT ;  /* 0x0000003402027212 */ /* 0x000fe400078e3cff */
        /* <DEDUP_REMOVED lines=10> */
[----:B------:R-:W1:Y:S01]  /*ea50*/  LDS.128 R8, [R26] ;  /* 0x000000001a087984 */ /* 0x000e620000000c00 */
[----:B------:R-:W-:Y:S02]  /*ea60*/  IMAD.U32 R2, R41, 0x10000, RZ ;  /* 0x0001000029027824 */ /* 0x000fe400078e00ff */
        /* <DEDUP_REMOVED lines=41> */
[C---:B------:R-:W-:Y:S02]  /*ed00*/  FMUL.FTZ R9, R2.reuse, R5 ;  /* 0x0000000502097220 */ /* 0x040fe40000410000 */
        /* <DEDUP_REMOVED lines=34> */
.L_x_1468:
[----:B------:R-:W-:Y:S05]  /*ef30*/  BSYNC B1 ;  /* 0x0000000000017941 */ /* 0x000fea0003800000 */
.L_x_1467:
[----:B------:R-:W-:Y:S01]  /*ef40*/  IADD3 R0, R205, 0x40, RZ ;  /* 0x00000040cd007810 */ /* 0x000fe20007ffe0ff */
[----:B------:R-:W-:Y:S03]  /*ef50*/  BSSY B1, `(.L_x_1471) ;  /* 0x00000c3000017945 */ /* 0x000fe60003800000 */
[----:B------:R-:W-:-:S13]  /*ef60*/  ISETP.GE.AND P0, PT, R0, R51, PT ;  /* 0x000000330000720c */ /* 0x000fda0003f06270 */
[----:B------:R-:W-:Y:S05]  /*ef70*/  @P0 BRA `(.L_x_1472) ;  /* 0x00000c0000000947 */ /* 0x000fea0003800000 */
[----:B------:R2:W5:Y:S01]  /*ef80*/  LDL R32, [R1+0x48] ;  /* 0x0000480001207983 */ /* 0x0005620000100800 */
[----:B------:R-:W-:Y:S01]  /*ef90*/  ISETP.GE.AND P0, PT, R132, c[0x0][0x27c], PT ;  /* 0x00009f0084007a0c */ /* 0x000fe20003f06270 */
[----:B------:R-:W-:Y:S01]  /*efa0*/  BSSY B0, `(.L_x_1473) ;  /* 0x0000063000007945 */ /* 0x000fe20003800000 */
[C---:B------:R-:W-:Y:S02]  /*efb0*/  IADD3 R49, R205.reuse, 0x40, RZ ;  /* 0x00000040cd317810 */ /* 0x040fe40007ffe0ff */
[----:B------:R-:W-:-:S03]  /*efc0*/  IADD3 R50, R205, 0x40, RZ ;  /* 0x00000040cd327810 */ /* 0x000fc60007ffe0ff */
[----:B------:R-:W-:Y:S02]  /*efd0*/  IMAD.SHL.U32 R49, R49, 0x40, RZ ;  /* 0x0000004031317824 */ /* 0x000fe400078e00ff */
[----:B------:R-:W-:-:S03]  /*efe0*/  IMAD.SHL.U32 R50, R50, 0x40, RZ ;  /* 0x0000004032327824 */ /* 0x000fc600078e00ff */
[----:B------:R-:W-:Y:S02]  /*eff0*/  LOP3.LUT R49, R49, 0x1c0, RZ, 0xc0, !PT ;  /* 0x000001c031317812 */ /* 0x000fe400078ec0ff */
[----:B------:R-:W-:Y:S02]  /*f000*/  LOP3.LUT R50, R50, 0x1c0, RZ, 0xc0, !PT ;  /* 0x000001c032327812 */ /* 0x000fe400078ec0ff */
[----:B------:R-:W-:Y:S01]  /*f010*/  SHF.R.U32.HI R49, RZ, 0x3, R49 ;  /* 0x00000003ff317819 */ /* 0x000fe20000011631 */
[----:B------:R-:W-:Y:S05]  /*f020*/  @P0 BRA `(.L_x_1474) ;  /* 0x000005a000000947 */ /* 0x000fea0003800000 */
[----:B------:R-:W-:Y:S01]  /*f030*/  IMAD.MOV.U32 R3, RZ, RZ, c[0x0][0x27c] ;  /* 0x00009f00ff037624 */ /* 0x000fe200078e00ff */
[----:B------:R-:W-:-:S04]  /*f040*/  LOP3.LUT R0, R50, 0x38, R132, 0xf8, !PT ;  /* 0x0000003832007812 */ /* 0x000fc800078ef884 */
[----:B------:R-:W-:Y:S02]  /*f050*/  LEA.HI R3, R3, R215, RZ, 0x1d ;  /* 0x000000d703037211 */ /* 0x000fe400078fe8ff */
[----:B-----5:R-:W-:Y:S02]  /*f060*/  LOP3.LUT R0, R32, R0, R49, 0xf6, !PT ;  /* 0x0000000020007212 */ /* 0x020fe400078ef631 */
        /* <DEDUP_REMOVED lines=13> */
[----:B------:R-:W3:Y:S01]  /*f140*/  LDS.128 R4, [R24+0x10080] ;  /* 0x0100800018047984 */ /* 0x000ee20000000c00 */
        /* <DEDUP_REMOVED lines=8> */
[C---:B---3--:R-:W-:Y:S01]  /*f1d0*/  SHF.L.U32 R3, R4.reuse, 0x10, RZ ;  /* 0x0000001004037819 */ /* 0x048fe200000006ff */
        /* <DEDUP_REMOVED lines=63> */
.L_x_1474:
[----:B------:R-:W-:Y:S05]  /*f5d0*/  BSYNC B0 ;  /* 0x0000000000007941 */ /* 0x000fea0003800000 */
.L_x_1473:
[----:B------:R-:W-:-:S13]  /*f5e0*/  ISETP.GE.AND P0, PT, R134, c[0x0][0x27c], PT ;  /* 0x00009f0086007a0c */ /* 0x000fda0003f06270 */
[----:B------:R-:W-:Y:S05]  /*f5f0*/  @P0 BRA `(.L_x_1472) ;  /* 0x0000058000000947 */ /* 0x000fea0003800000 */
[----:B------:R-:W3:Y:S01]  /*f600*/  LDL R31, [R1+0x50] ;  /* 0x00005000011f7983 */ /* 0x000ee20000100800 */
[----:B------:R-:W-:-:S04]  /*f610*/  MOV R0, c[0x0][0x27c] ;  /* 0x00009f0000007a02 */ /* 0x000fc80000000f00 */
        /* <DEDUP_REMOVED lines=8> */
[----:B-----5:R-:W-:Y:S02]  /*f6a0*/  IADD3 R0, R2, R0, R32 ;  /* 0x0000000002007210 */ /* 0x020fe40007ffe020 */
[----:B------:R-:W-:-:S03]  /*f6b0*/  SHF.L.U32 R2, R41, 0x10, RZ ;  /* 0x0000001029027819 */ /* 0x000fc600000006ff */
[----:B-1----:R-:W-:Y:S02]  /*f6c0*/  IMAD.SHL.U32 R24, R0, 0x2, RZ ;  /* 0x0000000200187824 */ /* 0x002fe400078e00ff */
[----:B------:R-:W-:-:S03]  /*f6d0*/  IMAD.U32 R0, R42, 0x10000, RZ ;  /* 0x000100002a007824 */ /* 0x000fc600078e00ff */
[----:B------:R-:W1:Y:S02]  /*f6e0*/  LDS.128 R4, [R24+0x10080] ;  /* 0x0100800018047984 */ /* 0x000e640000000c00 */
[----:B-1----:R-:W-:Y:S01]  /*f6f0*/  SHF.L.U32 R3, R4, 0x10, RZ ;  /* 0x0000001004037819 */ /* 0x002fe200000006ff */
[----:B------:R-:W-:Y:S01]  /*f700*/  IMAD.U32 R15, R7, 0x10000, RZ ;  /* 0x00010000070f7824 */ /* 0x000fe200078e00ff */
[----:B------:R-:W-:Y:S02]  /*f710*/  LOP3.LUT R19, R5, 0xffff0000, RZ, 0xc0, !PT ;  /* 0xffff000005137812 */ /* 0x000fe400078ec0ff */
[----:B------:R-:W-:Y:S01]  /*f720*/  LOP3.LUT R18, R7, 0xffff0000, RZ, 0xc0, !PT ;  /* 0xffff000007127812 */ /* 0x000fe200078ec0ff */
[----:B---3--:R-:W1:Y:S02]  /*f730*/  LDS.128 R8, [R31] ;  /* 0x000000001f087984 */ /* 0x008e640000000c00 */
[C---:B-1----:R-:W-:Y:S01]  /*f740*/  SHF.L.U32 R12, R8.reuse, 0x10, RZ ;  /* 0x00000010080c7819 */ /* 0x042fe200000006ff */
[----:B------:R-:W-:Y:S01]  /*f750*/  IMAD.U32 R20, R11, 0x10000, RZ ;  /* 0x000100000b147824 */ /* 0x000fe200078e00ff */
[----:B------:R-:W-:Y:S01]  /*f760*/  LOP3.LUT R13, R8, 0xffff0000, RZ, 0xc0, !PT ;  /* 0xffff0000080d7812 */ /* 0x000fe200078ec0ff */
[----:B------:R-:W-:Y:S01]  /*f770*/  IMAD.U32 R14, R9, 0x10000, RZ ;  /* 0x00010000090e7824 */ /* 0x000fe200078e00ff */
[----:B------:R-:W-:Y:S01]  /*f780*/  LOP3.LUT R21, R11, 0xffff0000, RZ, 0xc0, !PT ;  /* 0xffff00000b157812 */ /* 0x000fe200078ec0ff */
[----:B------:R-:W-:Y:S01]  /*f790*/  FMUL.FTZ R11, R2, R3 ;  /* 0x00000003020b7220 */ /* 0x000fe20000410000 */
[----:B------:R-:W-:-:S02]  /*f7a0*/  LOP3.LUT R8, R4, 0xffff0000, RZ, 0xc0, !PT ;  /* 0xffff000004087812 */ /* 0x000fc400078ec0ff */
[----:B------:R-:W-:Y:S01]  /*f7b0*/  LOP3.LUT R22, R9, 0xffff0000, RZ, 0xc0, !PT ;  /* 0xffff000009167812 */ /* 0x000fe200078ec0ff */
[----:B------:R-:W-:Y:S01]  /*f7c0*/  IMAD.U32 R9, R5, 0x10000, RZ ;  /* 0x0001000005097824 */ /* 0x000fe200078e00ff */
[----:B------:R-:W-:Y:S01]  /*f7d0*/  LOP3.LUT R4, R41, 0xffff0000, RZ, 0xc0, !PT ;  /* 0xffff000029047812 */ /* 0x000fe200078ec0ff */
[----:B------:R-:W-:Y:S01]  /*f7e0*/  FFMA.FTZ R30, R0, R12, -R11 ;  /* 0x0000000c001e7223 */ /* 0x000fe2000001080b */
[C---:B------:R-:W-:Y:S02]  /*f7f0*/  SHF.L.U32 R16, R10.reuse, 0x10, RZ ;  /* 0x000000100a107819 */ /* 0x040fe400000006ff */
[----:B------:R-:W-:Y:S01]  /*f800*/  LOP3.LUT R17, R10, 0xffff0000, RZ, 0xc0, !PT ;  /* 0xffff00000a117812 */ /* 0x000fe200078ec0ff */
[----:B------:R-:W-:Y:S01]  /*f810*/  FMUL.FTZ R7, R4, R8 ;  /* 0x0000000804077220 */ /* 0x000fe20000410000 */
[C---:B------:R-:W-:Y:S02]  /*f820*/  SHF.L.U32 R5, R6.reuse, 0x10, RZ ;  /* 0x0000001006057819 */ /* 0x040fe400000006ff */
[----:B------:R-:W-:Y:S01]  /*f830*/  LOP3.LUT R10, R6, 0xffff0000, RZ, 0xc0, !PT ;  /* 0xffff0000060a7812 */ /* 0x000fe200078ec0ff */
[----:B------:R-:W-:Y:S01]  /*f840*/  FMUL.FTZ R6, R0, R3 ;  /* 0x0000000300067220 */ /* 0x000fe20000410000 */
[----:B------:R-:W-:-:S02]  /*f850*/  LOP3.LUT R3, R42, 0xffff0000, RZ, 0xc0, !PT ;  /* 0xffff00002a037812 */ /* 0x000fc400078ec0ff */
[----:B------:R-:W-:Y:S01]  /*f860*/  SHF.L.U32 R0, R44, 0x10, RZ ;  /* 0x000000102c007819 */ /* 0x000fe200000006ff */
[----:B------:R-:W-:Y:S01]  /*f870*/  FFMA.FTZ R29, R2, R12, R6 ;  /* 0x0000000c021d7223 */ /* 0x000fe20000010006 */
[----:B------:R-:W-:Y:S01]  /*f880*/  SHF.L.U32 R6, R43, 0x10, RZ ;  /* 0x000000102b067819 */ /* 0x000fe200000006ff */
[C---:B------:R-:W-:Y:S02]  /*f890*/  FFMA.FTZ R28, R3.reuse, R13, -R7 ;  /* 0x0000000d031c7223 */ /* 0x040fe40000010807 */
[----:B------:R-:W-:Y:S02]  /*f8a0*/  IMAD.U32 R2, R48, 0x10000, RZ ;  /* 0x0001000030027824 */ /* 0x000fe400078e00ff */
[-C--:B------:R-:W-:Y:S02]  /*f8b0*/  FMUL.FTZ R7, R0, R9.reuse ;  /* 0x0000000900077220 */ /* 0x080fe40000410000 */
[----:B------:R-:W-:Y:S02]  /*f8c0*/  FMUL.FTZ R8, R3, R8 ;  /* 0x0000000803087220 */ /* 0x000fe40000410000 */
[----:B------:R-:W-:-:S02]  /*f8d0*/  FMUL.FTZ R3, R2, R9 ;  /* 0x0000000902037220 */ /* 0x000fc40000410000 */
[-C--:B------:R-:W-:Y:S02]  /*f8e0*/  FFMA.FTZ R26, R2, R14.reuse, -R7 ;  /* 0x0000000e021a7223 */ /* 0x080fe40000010807 */
[----:B------:R-:W-:Y:S02]  /*f8f0*/  IMAD.U32 R2, R46, 0x10000, RZ ;  /* 0x000100002e027824 */ /* 0x000fe400078e00ff */
[----:B------:R-:W-:Y:S02]  /*f900*/  FFMA.FTZ R27, R4, R13, R8 ;  /* 0x0000000d041b7223 */ /* 0x000fe40000010008 */
[----:B------:R-:W-:Y:S01]  /*f910*/  FFMA.FTZ R25, R0, R14, R3 ;  /* 0x0000000e00197223 */ /* 0x000fe20000010003 */
[----:B------:R-:W-:Y:S01]  /*f920*/  LOP3.LUT R3, R46, 0xffff0000, RZ, 0xc0, !PT ;  /* 0xffff00002e037812 */ /* 0x000fe200078ec0ff */
[-C--:B------:R-:W-:Y:S01]  /*f930*/  FMUL.FTZ R4, R6, R5.reuse ;  /* 0x0000000506047220 */ /* 0x080fe20000410000 */
[----:B------:R-:W-:Y:S01]  /*f940*/  LOP3.LUT R0, R43, 0xffff0000, RZ, 0xc0, !PT ;  /* 0xffff00002b007812 */ /* 0x000fe200078ec0ff */
[C---:B------:R-:W-:Y:S01]  /*f950*/  FMUL.FTZ R9, R2.reuse, R5 ;  /* 0x0000000502097220 */ /* 0x040fe20000410000 */
[----:B------:R-:W-:Y:S01]  /*f960*/  SHF.L.U32 R5, R45, 0x10, RZ ;  /* 0x000000102d057819 */ /* 0x000fe200000006ff */
        /* <DEDUP_REMOVED lines=33> */
.L_x_1472:
[----:B------:R-:W-:Y:S05]  /*fb80*/  BSYNC B1 ;  /* 0x0000000000017941 */ /* 0x000fea0003800000 */
.L_x_1471:
[----:B------:R-:W-:-:S04]  /*fb90*/  IADD3 R0, R205, 0x60, RZ ;  /* 0x00000060cd007810 */ /* 0x000fc80007ffe0ff */
[----:B------:R-:W-:-:S13]  /*fba0*/  ISETP.GE.AND P0, PT, R0, R51, PT ;  /* 0x000000330000720c */ /* 0x000fda0003f06270 */
[----:B------:R-:W-:Y:S05]  /*fbb0*/  @P0 BRA `(.L_x_1454) ;  /* 0x00000c0000000947 */ /* 0x000fea0003800000 */
[----:B-----5:R3:W5:Y:S01]  /*fbc0*/  LDL R32, [R1+0x44] ;  /* 0x0000440001207983 */ /* 0x0207620000100800 */
        /* <DEDUP_REMOVED lines=27> */
[----:B------:R-:W4:Y:S01]  /*fd80*/  LDS.128 R4, [R24+0x10080] ;  /* 0x0100800018047984 */ /* 0x000f220000000c00 */
        /* <DEDUP_REMOVED lines=8> */
[C---:B----4-:R-:W-:Y:S01]  /*fe10*/  SHF.L.U32 R3, R4.reuse, 0x10, RZ ;  /* 0x0000001004037819 */ /* 0x050fe200000006ff */
        /* <DEDUP_REMOVED lines=63> */
.L_x_1476:
[----:B------:R-:W-:Y:S05]  /*10210*/  BSYNC B0 ;  /* 0x0000000000007941 */ /* 0x000fea0003800000 */
.L_x_1475:
[----:B------:R-:W-:-:S13]  /*10220*/  ISETP.GE.AND P0, PT, R134, c[0x0][0x27c], PT ;  /* 0x00009f0086007a0c */ /* 0x000fda0003f06270 */
[----:B------:R-:W-:Y:S05]  /*10230*/  @P0 BRA `(.L_x_1454) ;  /* 0x0000058000000947 */ /* 0x000fea0003800000 */
[----:B-1----:R-:W4:Y:S01]  /*10240*/  LDL R31, [R1+0x4c] ;  /* 0x00004c00011f7983 */ /* 0x002f220000100800 */
        /* <DEDUP_REMOVED lines=11> */
[----:B------:R-:W-:Y:S02]  /*10300*/  IMAD.SHL.U32 R24, R0, 0x2, RZ ;  /* 0x0000000200187824 */ /* 0x000fe400078e00ff */
[----:B------:R-:W-:-:S03]  /*10310*/  IMAD.U32 R0, R42, 0x10000, RZ ;  /* 0x000100002a007824 */ /* 0x000fc600078e00ff */
[----:B------:R-:W1:Y:S02]  /*10320*/  LDS.128 R4, [R24+0x10080] ;  /* 0x0100800018047984 */ /* 0x000e640000000c00 */
[----:B-1----:R-:W-:Y:S01]  /*10330*/  SHF.L.U32 R3, R4, 0x10, RZ ;  /* 0x0000001004037819 */ /* 0x002fe200000006ff */
[----:B------:R-:W-:Y:S01]  /*10340*/  IMAD.U32 R15, R7, 0x10000, RZ ;  /* 0x00010000070f7824 */ /* 0x000fe200078e00ff */
[----:B------:R-:W-:Y:S02]  /*10350*/  LOP3.LUT R19, R5, 0xffff0000, RZ, 0xc0, !PT ;  /* 0xffff000005137812 */ /* 0x000fe400078ec0ff */
[----:B------:R-:W-:Y:S01]  /*10360*/  LOP3.LUT R18, R7, 0xffff0000, RZ, 0xc0, !PT ;  /* 0xffff000007127812 */ /* 0x000fe200078ec0ff */
[----:B----4-:R-:W1:Y:S02]  /*10370*/  LDS.128 R8, [R31] ;  /* 0x000000001f087984 */ /* 0x010e640000000c00 */
        /* <DEDUP_REMOVED lines=68> */
.L_x_1454:
[----:B------:R-:W-:Y:S05]  /*107c0*/  BSYNC B2 ;  /* 0x0000000000027941 */ /* 0x000fea0003800000 */
.L_x_1426:
[----:B-1----:R-:W1:Y:S01]  /*107d0*/  S2R R2, SR_TID.X ;  /* 0x0000000000027919 */ /* 0x002e620000002100 */
[----:B------:R-:W-:Y:S01]  /*107e0*/  IMAD R0, R54, c[0x0][0x208], RZ ;  /* 0x0000820036007a24 */ /* 0x000fe200078e02ff */
[----:B------:R-:W-:Y:S01]  /*107f0*/  MOV R4, R212 ;  /* 0x000000d400047202 */ /* 0x000fe20000000f00 */
[----:B------:R-:W-:Y:S01]  /*10800*/  IMAD.MOV.U32 R5, RZ, RZ, R214 ;  /* 0x000000ffff057224 */ /* 0x000fe200078e00d6 */
[----:B------:R-:W-:-:S04]  /*10810*/  DEPBAR.LE SB0, 0x0 ;  /* 0x000080000000791a */ /* 0x000fc80000000000 */
[----:B------:R-:W-:Y:S01]  /*10820*/  IMAD R0, R88, c[0x0][0x20c], R0 ;  /* 0x0000830058007a24 */ /* 0x000fe200078e0200 */
[----:B------:R-:W-:Y:S01]  /*10830*/  BAR.SYNC.DEFER_BLOCKING 0x0 ;  /* 0x0000000000007b1d */ /* 0x000fe20000010000 */
[----:B------:R-:W-:Y:S02]  /*10840*/  LOP3.LUT P5, RZ, R215, 0x2, RZ, 0xc0, !PT ;  /* 0x00000002d7ff7812 */ /* 0x000fe400078ac0ff */
[C---:B------:R-:W-:Y:S02]  /*10850*/  LOP3.LUT P4, RZ, R56.reuse, 0x1, RZ, 0xc0, !PT ;  /* 0x0000000138ff7812 */ /* 0x040fe4000788c0ff */
[----:B------:R-:W-:Y:S01]  /*10860*/  IADD3 R188, R143, 0x20, RZ ;  /* 0x000000208fbc7810 */ /* 0x000fe20007ffe0ff */
[----:B------:R-:W-:Y:S01]  /*10870*/  BSSY B0, `(.L_x_1477) ;  /* 0x0000128000007945 */ /* 0x000fe20003800000 */
[C---:B------:R-:W-:Y:S02]  /*10880*/  LOP3.LUT P3, RZ, R56.reuse, 0x2, RZ, 0xc0, !PT ;  /* 0x0000000238ff7812 */ /* 0x040fe4000786c0ff */
[----:B------:R-:W-:-:S02]  /*10890*/  LOP3.LUT P2, RZ, R56, 0x4, RZ, 0xc0, !PT ;  /* 0x0000000438ff7812 */ /* 0x000fc4000784c0ff */
[----:B-1----:R-:W-:Y:S01]  /*108a0*/  ISETP.GT.AND P6, PT, R2, 0x7f, PT ;  /* 0x0000007f0200780c */ /* 0x002fe20003fc4270 */
[----:B------:R-:W-:-:S05]  /*108b0*/  IMAD.WIDE.U32 R2, R88, c[0x0][0x208], RZ ;  /* 0x0000820058027a25 */ /* 0x000fca00078e00ff */
[----:B------:R-:W-:Y:S01]  /*108c0*/  IADD3 R0, R3, R0, RZ ;  /* 0x0000000003007210 */ /* 0x000fe20007ffe0ff */
[----:B------:R-:W-:Y:S01]  /*108d0*/  IMAD.WIDE.U32 R6, R2, 0x30, R4 ;  /* 0x0000003002067825 */ /* 0x000fe200078e0004 */
[----:B------:R-:W-:Y:S03]  /*108e0*/  LDSM.16.M88.4 R12, [R193] ;  /* 0x00000000c10c783b */ /* 0x000fe60000000200 */
[----:B------:R-:W-:Y:S01]  /*108f0*/  IMAD R0, R0, 0x30, RZ ;  /* 0x0000003000007824 */ /* 0x000fe200078e02ff */
[----:B------:R-:W-:Y:S01]  /*10900*/  LEA R2, P1, R6, c[0x0][0x1f8], 0x1 ;  /* 0x00007e0006027a11 */ /* 0x000fe200078208ff */
[----:B------:R-:W1:Y:S01]  /*10910*/  LDSM.16.M88.4 R20, [R143] ;  /* 0x000000008f14783b */ /* 0x000e620000000200 */
[----:B------:R-:W-:Y:S01]  /*10920*/  @!P6 MOV R8, c[0x0][0x208] ;  /* 0x000082000008ea02 */ /* 0x000fe20000000f00 */
[----:B------:R-:W-:Y:S01]  /*10930*/  IMAD.IADD R0, R7, 0x1, R0 ;  /* 0x0000000107007824 */ /* 0x000fe200078e0200 */
[----:B------:R-:W-:Y:S01]  /*10940*/  @!P6 MOV R5, c[0x0][0x20c] ;  /* 0x000083000005ea02 */ /* 0x000fe20000000f00 */
[----:B------:R-:W-:Y:S01]  /*10950*/  IMAD.MOV.U32 R7, RZ, RZ, R188 ;  /* 0x000000ffff077224 */ /* 0x000fe200078e00bc */
[----:B------:R-:W-:Y:S01]  /*10960*/  @!P6 LEA R4, P0, R8, R2, 0x6 ;  /* 0x000000020804e211 */ /* 0x000fe200078030ff */
[----:B------:R-:W4:Y:S01]  /*10970*/  LDSM.16.M88.4 R24, [R143+0x800] ;  /* 0x000800008f18783b */ /* 0x000f220000000200 */
[----:B------:R-:W-:-:S02]  /*10980*/  LEA.HI.X R3, R6, c[0x0][0x1fc], R0, 0x1, P1 ;  /* 0x00007f0006037a11 */ /* 0x000fc400008f0c00 */
[----:B------:R-:W-:Y:S01]  /*10990*/  MOV R0, 0x40 ;  /* 0x0000004000007802 */ /* 0x000fe20000000f00 */
[----:B------:R-:W-:Y:S01]  /*109a0*/  LDSM.16.M88.4 R44, [R143+0x1000] ;  /* 0x001000008f2c783b */ /* 0x000fe20000000200 */
[----:B------:R-:W-:Y:S02]  /*109b0*/  @!P6 LEA.HI.X R5, R8, R3, R5, 0x6, P0 ;  /* 0x000000030805e211 */ /* 0x000fe400000f3405 */
[----:B------:R-:W-:Y:S01]  /*109c0*/  LOP3.LUT P0, RZ, R215, 0x4, RZ, 0xc0, !PT ;  /* 0x00000004d7ff7812 */ /* 0x000fe2000780c0ff */
[----:B------:R-:W-:Y:S01]  /*109d0*/  LDSM.16.M88.4 R8, [R194] ;  /* 0x00000000c208783b */ /* 0x000fe20000000200 */
[----:B------:R-:W-:Y:S02]  /*109e0*/  IADD3 R6, R55, R178, -R205 ;  /* 0x000000b237067210 */ /* 0x000fe40007ffe8cd */
[----:B------:R-:W-:Y:S02]  /*109f0*/  SEL R0, R0, 0xffffffc0, !P0 ;  /* 0xffffffc000007807 */ /* 0x000fe40004000000 */
[----:B------:R-:W-:-:S02]  /*10a00*/  ISETP.LT.OR P0, PT, R6, 0x1, !P4 ;  /* 0x000000010600780c */ /* 0x000fc40006701670 */
[C---:B------:R-:W-:Y:S02]  /*10a10*/  @P5 IADD3 R7, R143.reuse, -0x20, RZ ;  /* 0xffffffe08f075810 */ /* 0x040fe40007ffe0ff */
[----:B------:R-:W-:Y:S02]  /*10a20*/  LOP3.LUT P1, RZ, R56, 0x8, RZ, 0xc0, !PT ;  /* 0x0000000838ff7812 */ /* 0x000fe4000782c0ff */
[----:B------:R-:W-:Y:S01]  /*10a30*/  @P5 IADD3 R188, R143, -0x20, RZ ;  /* 0xffffffe08fbc5810 */ /* 0x000fe20007ffe0ff */
[----:B------:R-:W2:Y:S03]  /*10a40*/  LDSM.16.M88.4 R36, [R7] ;  /* 0x000000000724783b */ /* 0x000ea60000000200 */
[----:B------:R-:W-:Y:S01]  /*10a50*/  IADD3 R142, R0, R188, RZ ;  /* 0x000000bc008e7210 */ /* 0x000fe20007ffe0ff */
[----:B------:R-:W3:Y:S04]  /*10a60*/  LDSM.16.M88.4 R52, [R7+0x800] ;  /* 0x000800000734783b */ /* 0x000ee80000000200 */
[----:B------:R-:W3:Y:S04]  /*10a70*/  LDSM.16.M88.4 R68, [R7+0x1000] ;  /* 0x001000000744783b */ /* 0x000ee80000000200 */
[----:B------:R-:W-:Y:S01]  /*10a80*/  @!PT LDS RZ, [RZ] ;  /* 0x00000000fffff984 */ /* 0x000fe20000000800 */
[----:B------:R-:W-:Y:S01]  /*10a90*/  @!PT LDS RZ, [RZ] ;  /* 0x00000000fffff984 */ /* 0x000fe20000000800 */
[----:B------:R-:W-:Y:S01]  /*10aa0*/  @!PT LDS RZ, [RZ] ;  /* 0x00000000fffff984 */ /* 0x000fe20000000800 */
[----:B------:R2:W-:Y:S01]  /*10ab0*/  LDGSTS.E.BYPASS.LTC128B.128 [R197+0x4080], [R2.64], !P0 ;  /* 0x0408000002c57fae */ /* 0x0005e2000c101d46 */
[C---:B------:R-:W-:Y:S01]  /*10ac0*/  ISETP.LT.OR P0, PT, R6.reuse, 0x1, !P3 ;  /* 0x000000010600780c */ /* 0x040fe20005f01670 */
[C---:B-1----:R-:W-:Y:S08]  /*10ad0*/  HMMA.16816.F32.BF16 R16, R12.reuse, R20, RZ ;  /* 0x000000140c10723c */ /* 0x042ff000000418ff */
[----:B------:R-:W-:Y:S04]  /*10ae0*/  HMMA.16816.F32.BF16 R28, R12, R22, RZ ;  /* 0x000000160c1c723c */ /* 0x000fe800000418ff */
[----:B------:R1:W-:Y:S01]  /*10af0*/  LDGSTS.E.BYPASS.LTC128B.128 [R197+0x5880], [R2.64+0x80], !P0 ;  /* 0x0588008002c57fae */ /* 0x0003e2000c101d46 */
[----:B------:R-:W-:-:S03]  /*10b00*/  ISETP.LT.OR P0, PT, R6, 0x1, !P2 ;  /* 0x000000010600780c */ /* 0x000fc60005701670 */
[C---:B----45:R-:W-:Y:S08]  /*10b10*/  HMMA.16816.F32.BF16 R32, R12.reuse, R24, RZ ;  /* 0x000000180c20723c */ /* 0x070ff000000418ff */
[----:B------:R-:W-:Y:S02]  /*10b20*/  HMMA.16816.F32.BF16 R40, R12, R26, RZ ;  /* 0x0000001a0c28723c */ /* 0x000fe400000418ff */
[----:B------:R1:W-:Y:S01]  /*10b30*/  LDGSTS.E.BYPASS.LTC128B.128 [R197+0x7080], [R2.64+0x100], !P0 ;  /* 0x0708010002c57fae */ /* 0x0003e2000c101d46 */
[----:B------:R-:W-:-:S05]  /*10b40*/  ISETP.LT.OR P0, PT, R6, 0x1, !P1 ;  /* 0x000000010600780c */ /* 0x000fca0004f01670 */
[----:B--2---:R-:W-:Y:S08]  /*10b50*/  HMMA.16816.F32.BF16 R16, R8, R36, R16 ;  /* 0x000000240810723c */ /* 0x004ff00000041810 */
[----:B------:R1:W-:Y:S01]  /*10b60*/  LDGSTS.E.BYPASS.LTC128B.128 [R197+0x8880], [R2.64+0x180], !P0 ;  /* 0x0888018002c57fae */ /* 0x0003e2000c101d46 */
[C---:B------:R-:W-:Y:S01]  /*10b70*/  @!P6 ISETP.LT.OR P0, PT, R6.reuse, 0x21, !P4 ;  /* 0x000000210600e80c */ /* 0x040fe20006701670 */
[C---:B------:R-:W-:Y:S08]  /*10b80*/  HMMA.16816.F32.BF16 R48, R12.reuse, R44, RZ ;  /* 0x0000002c0c30723c */ /* 0x040ff000000418ff */
[----:B------:R-:W-:Y:S04]  /*10b90*/  HMMA.16816.F32.BF16 R44, R12, R46, RZ ;  /* 0x0000002e0c2c723c */ /* 0x000fe800000418ff */
[----:B------:R2:W-:Y:S01]  /*10ba0*/  @!P6 LDGSTS.E.BYPASS.LTC128B.128 [R201+0x5080], [R4.64], !P0 ;  /* 0x0508000004c9efae */ /* 0x0005e2000c101d46 */
[----:B------:R-:W-:-:S03]  /*10bb0*/  @!P6 ISETP.LT.OR P0, PT, R6, 0x21, !P3 ;  /* 0x000000210600e80c */ /* 0x000fc60005f01670 */
[C---:B------:R-:W-:Y:S08]  /*10bc0*/  HMMA.16816.F32.BF16 R28, R8.reuse, R38, R28 ;  /* 0x00000026081c723c */ /* 0x040ff0000004181c */
[----:B---3--:R-:W-:Y:S01]  /*10bd0*/  HMMA.16816.F32.BF16 R32, R8, R52, R32 ;  /* 0x000000340820723c */ /* 0x008fe20000041820 */
[----:B-1----:R-:W-:Y:S01]  /*10be0*/  IADD3 R2, R143, R0, RZ ;  /* 0x000000008f027210 */ /* 0x002fe20007ffe0ff */
[----:B------:R2:W-:Y:S01]  /*10bf0*/  @!P6 LDGSTS.E.BYPASS.LTC128B.128 [R201+0x6880], [R4.64+0x80], !P0 ;  /* 0x0688008004c9efae */ /* 0x0005e2000c101d46 */
[----:B------:R-:W-:-:S05]  /*10c00*/  @!P6 ISETP.LT.OR P0, PT, R6, 0x21, !P2 ;  /* 0x000000210600e80c */ /* 0x000fca0005701670 */
[C---:B------:R-:W-:Y:S08]  /*10c10*/  HMMA.16816.F32.BF16 R40, R8.reuse, R54, R40 ;  /* 0x000000360828723c */ /* 0x040ff00000041828 */
[----:B------:R2:W-:Y:S01]  /*10c20*/  @!P6 LDGSTS.E.BYPASS.LTC128B.128 [R201+0x8080], [R4.64+0x100], !P0 ;  /* 0x0808010004c9efae */ /* 0x0005e2000c101d46 */
[----:B------:R-:W-:Y:S01]  /*10c30*/  @!P6 ISETP.LT.OR P0, PT, R6, 0x21, !P1 ;  /* 0x000000210600e80c */ /* 0x000fe20004f01670 */
[C---:B------:R-:W-:Y:S08]  /*10c40*/  HMMA.16816.F32.BF16 R48, R8.reuse, R68, R48 ;  /* 0x000000440830723c */ /* 0x040ff00000041830 */
[----:B------:R-:W-:Y:S04]  /*10c50*/  HMMA.16816.F32.BF16 R44, R8, R70, R44 ;  /* 0x00000046082c723c */ /* 0x000fe8000004182c */
[----:B------:R2:W-:Y:S01]  /*10c60*/  @!P6 LDGSTS.E.BYPASS.LTC128B.128 [R201+0x9880], [R4.64+0x180], !P0 ;  /* 0x0988018004c9efae */ /* 0x0005e2000c101d46 */
[----:B------:R-:W-:-:S03]  /*10c70*/  ISETP.GT.AND P0, PT, R88, R218, PT ;  /* 0x000000da5800720c */ /* 0x000fc60003f04270 */
[----:B------:R-:W-:Y:S04]  /*10c80*/  LDSM.16.M88.4 R56, [R2] ;  /* 0x000000000238783b */ /* 0x000fe80000000200 */
[----:B------:R-:W-:Y:S04]  /*10c90*/  LDSM.16.M88.4 R24, [R195] ;  /* 0x00000000c318783b */ /* 0x000fe80000000200 */
[----:B------:R-:W-:Y:S04]  /*10ca0*/  LDSM.16.M88.4 R76, [R142] ;  /* 0x000000008e4c783b */ /* 0x000fe80000000200 */
[----:B------:R-:W-:Y:S04]  /*10cb0*/  LDSM.16.M88.4 R64, [R2+0x800] ;  /* 0x000800000240783b */ /* 0x000fe80000000200 */
[----:B------:R-:W-:Y:S04]  /*10cc0*/  LDSM.16.M88.4 R60, [R2+0x1000] ;  /* 0x00100000023c783b */ /* 0x000fe80000000200 */
[----:B------:R-:W-:Y:S04]  /*10cd0*/  LDSM.16.M88.4 R20, [R193+0x4000] ;  /* 0x00400000c114783b */ /* 0x000fe80000000200 */
[----:B--2---:R-:W1:Y:S04]  /*10ce0*/  LDSM.16.M88.4 R4, [R196] ;  /* 0x00000000c404783b */ /* 0x004e680000000200 */
[----:B------:R-:W2:Y:S04]  /*10cf0*/  LDSM.16.M88.4 R80, [R143+0x1800] ;  /* 0x001800008f50783b */ /* 0x000ea80000000200 */
[----:B------:R-:W3:Y:S04]  /*10d00*/  LDSM.16.M88.4 R72, [R142+0x800] ;  /* 0x000800008e48783b */ /* 0x000ee80000000200 */
[----:B------:R-:W4:Y:S04]  /*10d10*/  LDSM.16.M88.4 R36, [R142+0x1000] ;  /* 0x001000008e24783b */ /* 0x000f280000000200 */
[----:B------:R-:W-:Y:S04]  /*10d20*/  LDSM.16.M88.4 R68, [R143+0x2000] ;  /* 0x002000008f44783b */ /* 0x000fe80000000200 */
[----:B------:R-:W-:Y:S04]  /*10d30*/  LDSM.16.M88.4 R52, [R143+0x2800] ;  /* 0x002800008f34783b */ /* 0x000fe80000000200 */
[----:B------:R-:W-:Y:S04]  /*10d40*/  LDSM.16.M88.4 R84, [R142+0x4800] ;  /* 0x004800008e54783b */ /* 0x000fe80000000200 */
[----:B------:R-:W0:Y:S01]  /*10d50*/  LDGDEPBAR ;  /* 0x00000000000079af */ /* 0x000e220000000000 */
[C---:B-1----:R-:W-:Y:S03]  /*10d60*/  HMMA.16816.F32.BF16 R12, R4.reuse, R56, R16 ;  /* 0x00000038040c723c */ /* 0x042fe60000041810 */
[----:B------:R-:W-:Y:S05]  /*10d70*/  LDSM.16.M88.4 R16, [R194+0x4000] ;  /* 0x00400000c210783b */ /* 0x000fea0000000200 */
[C---:B------:R-:W-:Y:S01]  /*10d80*/  HMMA.16816.F32.BF16 R28, R4.reuse, R58, R28 ;  /* 0x0000003a041c723c */ /* 0x040fe2000004181c */
[----:B------:R-:W-:Y:S07]  /*10d90*/  LDSM.16.M88.4 R56, [R188+0x2000] ;  /* 0x00200000bc38783b */ /* 0x000fee0000000200 */
[----:B------:R-:W-:Y:S08]  /*10da0*/  HMMA.16816.F32.BF16 R32, R4, R64, R32 ;  /* 0x000000400420723c */ /* 0x000ff00000041820 */
[----:B------:R-:W-:Y:S01]  /*10db0*/  HMMA.16816.F32.BF16 R8, R24, R76, R12 ;  /* 0x0000004c1808723c */ /* 0x000fe2000004180c */
[----:B------:R-:W-:Y:S07]  /*10dc0*/  LDSM.16.M88.4 R12, [R196+0x4000] ;  /* 0x00400000c40c783b */ /* 0x000fee0000000200 */
[C---:B------:R-:W-:Y:S01]  /*10dd0*/  HMMA.16816.F32.BF16 R40, R4.reuse, R66, R40 ;  /* 0x000000420428723c */ /* 0x040fe20000041828 */
[----:B------:R-:W1:Y:S07]  /*10de0*/  LDSM.16.M88.4 R64, [R188+0x1800] ;  /* 0x00180000bc40783b */ /* 0x000e6e0000000200 */
[C---:B------:R-:W-:Y:S08]  /*10df0*/  HMMA.16816.F32.BF16 R48, R4.reuse, R60, R48 ;  /* 0x0000003c0430723c */ /* 0x040ff00000041830 */
[----:B------:R-:W-:Y:S01]  /*10e00*/  HMMA.16816.F32.BF16 R44, R4, R62, R44 ;  /* 0x0000003e042c723c */ /* 0x000fe2000004182c */
[----:B------:R-:W-:Y:S07]  /*10e10*/  LDSM.16.M88.4 R60, [R2+0x2000] ;  /* 0x00200000023c783b */ /* 0x000fee0000000200 */
[----:B------:R-:W-:Y:S01]  /*10e20*/  HMMA.16816.F32.BF16 R28, R24, R78, R28 ;  /* 0x0000004e181c723c */ /* 0x000fe2000004181c */
[----:B------:R-:W-:Y:S07]  /*10e30*/  LDSM.16.M88.4 R76, [R143+0x3000] ;  /* 0x003000008f4c783b */ /* 0x000fee0000000200 */
[----:B--2---:R-:W-:Y:S01]  /*10e40*/  HMMA.16816.F32.BF16 R4, R20, R80, R8 ;  /* 0x000000501404723c */ /* 0x004fe20000041808 */
[----:B------:R-:W-:Y:S07]  /*10e50*/  LDSM.16.M88.4 R8, [R195+0x4000] ;  /* 0x00400000c308783b */ /* 0x000fee0000000200 */
[C---:B---3--:R-:W-:Y:S08]  /*10e60*/  HMMA.16816.F32.BF16 R32, R24.reuse, R72, R32 ;  /* 0x000000481820723c */ /* 0x048ff00000041820 */
[C---:B------:R-:W-:Y:S01]  /*10e70*/  HMMA.16816.F32.BF16 R40, R24.reuse, R74, R40 ;  /* 0x0000004a1828723c */ /* 0x040fe20000041828 */
[----:B------:R-:W2:Y:S07]  /*10e80*/  LDSM.16.M88.4 R72, [R2+0x1800] ;  /* 0x001800000248783b */ /* 0x000eae0000000200 */
[C---:B----4-:R-:W-:Y:S08]  /*10e90*/  HMMA.16816.F32.BF16 R48, R24.reuse, R36, R48 ;  /* 0x000000241830723c */ /* 0x050ff00000041830 */
[----:B------:R-:W-:Y:S01]  /*10ea0*/  HMMA.16816.F32.BF16 R44, R24, R38, R44 ;  /* 0x00000026182c723c */ /* 0x000fe2000004182c */
[----:B------:R-:W-:Y:S07]  /*10eb0*/  LDSM.16.M88.4 R36, [R2+0x2800] ;  /* 0x002800000224783b */ /* 0x000fee0000000200 */
[----:B------:R-:W-:Y:S01]  /*10ec0*/  HMMA.16816.F32.BF16 R24, R20, R82, R28 ;  /* 0x000000521418723c */ /* 0x000fe2000004181c */
[----:B------:R-:W3:Y:S04]  /*10ed0*/  LDSM.16.M88.4 R28, [R188+0x2800] ;  /* 0x00280000bc1c783b */ /* 0x000ee80000000200 */
[----:B------:R-:W-:Y:S03]  /*10ee0*/  LDSM.16.M88.4 R80, [R2+0x4000] ;  /* 0x004000000250783b */ /* 0x000fe60000000200 */
[----:B-1----:R-:W-:Y:S08]  /*10ef0*/  HMMA.16816.F32.BF16 R4, R16, R64, R4 ;  /* 0x000000401004723c */ /* 0x002ff00000041804 */
[C---:B------:R-:W-:Y:S08]  /*10f00*/  HMMA.16816.F32.BF16 R32, R20.reuse, R68, R32 ;  /* 0x000000441420723c */ /* 0x040ff00000041820 */
        /* <DEDUP_REMOVED lines=8> */
[----:B------:R-:W2:Y:S07]  /*10f90*/  LDSM.16.M88.4 R4, [R193+0x8000] ;  /* 0x00800000c104783b */ /* 0x000eae0000000200 */
[C---:B------:R-:W-:Y:S08]  /*10fa0*/  HMMA.16816.F32.BF16 R32, R16.reuse, R56, R32 ;  /* 0x000000381020723c */ /* 0x040ff00000041820 */
[C---:B------:R-:W-:Y:S01]  /*10fb0*/  HMMA.16816.F32.BF16 R40, R16.reuse, R58, R40 ;  /* 0x0000003a1028723c */ /* 0x040fe20000041828 */
[----:B------:R-:W-:Y:S07]  /*10fc0*/  LDSM.16.M88.4 R56, [R143+0x3800] ;  /* 0x003800008f38783b */ /* 0x000fee0000000200 */
[C---:B---3--:R-:W-:Y:S08]  /*10fd0*/  HMMA.16816.F32.BF16 R48, R16.reuse, R28, R48 ;  /* 0x0000001c1030723c */ /* 0x048ff00000041830 */
[----:B------:R-:W-:Y:S08]  /*10fe0*/  HMMA.16816.F32.BF16 R44, R16, R30, R44 ;  /* 0x0000001e102c723c */ /* 0x000ff0000004182c */
[----:B------:R-:W-:Y:S01]  /*10ff0*/  HMMA.16816.F32.BF16 R28, R12, R74, R20 ;  /* 0x0000004a0c1c723c */ /* 0x000fe20000041814 */
[----:B------:R-:W-:Y:S07]  /*11000*/  LDSM.16.M88.4 R72, [R188+0x3000] ;  /* 0x00300000bc48783b */ /* 0x000fee0000000200 */
[----:B-1----:R-:W-:Y:S01]  /*11010*/  HMMA.16816.F32.BF16 R16, R8, R68, R24 ;  /* 0x000000440810723c */ /* 0x002fe20000041818 */
[----:B------:R-:W1:Y:S07]  /*11020*/  LDSM.16.M88.4 R24, [R194+0x8000] ;  /* 0x00800000c218783b */ /* 0x000e6e0000000200 */
[C---:B------:R-:W-:Y:S08]  /*11030*/  HMMA.16816.F32.BF16 R20, R12.reuse, R60, R32 ;  /* 0x0000003c0c14723c */ /* 0x040ff00000041820 */
[C---:B------:R-:W-:Y:S01]  /*11040*/  HMMA.16816.F32.BF16 R40, R12.reuse, R62, R40 ;  /* 0x0000003e0c28723c */ /* 0x040fe20000041828 */
[----:B------:R-:W-:Y:S07]  /*11050*/  LDSM.16.M88.4 R60, [R143+0x4000] ;  /* 0x004000008f3c783b */ /* 0x000fee0000000200 */
[C---:B------:R-:W-:Y:S08]  /*11060*/  HMMA.16816.F32.BF16 R48, R12.reuse, R36, R48 ;  /* 0x000000240c30723c */ /* 0x040ff00000041830 */
[----:B------:R-:W-:Y:S08]  /*11070*/  HMMA.16816.F32.BF16 R44, R12, R38, R44 ;  /* 0x000000260c2c723c */ /* 0x000ff0000004182c */
[----:B------:R-:W-:Y:S01]  /*11080*/  HMMA.16816.F32.BF16 R36, R8, R70, R28 ;  /* 0x000000460824723c */ /* 0x000fe2000004181c */
[----:B------:R-:W-:Y:S04]  /*11090*/  LDSM.16.M88.4 R28, [R196+0x8000] ;  /* 0x00800000c41c783b */ /* 0x000fe80000000200 */
[----:B------:R-:W3:Y:S03]  /*110a0*/  LDSM.16.M88.4 R68, [R2+0x3000] ;  /* 0x003000000244783b */ /* 0x000ee60000000200 */
[----:B--2---:R-:W-:Y:S08]  /*110b0*/  HMMA.16816.F32.BF16 R12, R4, R76, R16 ;  /* 0x0000004c040c723c */ /* 0x004ff00000041810 */
[C---:B------:R-:W-:Y:S08]  /*110c0*/  HMMA.16816.F32.BF16 R32, R8.reuse, R64, R20 ;  /* 0x000000400820723c */ /* 0x040ff00000041814 */
[----:B------:R-:W-:Y:S01]  /*110d0*/  HMMA.16816.F32.BF16 R20, R8, R66, R40 ;  /* 0x000000420814723c */ /* 0x000fe20000041828 */
[----:B------:R-:W2:Y:S04]  /*110e0*/  LDSM.16.M88.4 R40, [R188+0x3800] ;  /* 0x00380000bc28783b */ /* 0x000ea80000000200 */
[----:B------:R-:W-:Y:S03]  /*110f0*/  LDSM.16.M88.4 R64, [R188+0x4000] ;  /* 0x00400000bc40783b */ /* 0x000fe60000000200 */
[----:B------:R-:W-:Y:S01]  /*11100*/  HMMA.16816.F32.BF16 R16, R4, R78, R36 ;  /* 0x0000004e0410723c */ /* 0x000fe20000041824 */
[----:B------:R-:W-:Y:S07]  /*11110*/  LDSM.16.M88.4 R76, [R143+0x5000] ;  /* 0x005000008f4c783b */ /* 0x000fee0000000200 */
[C---:B------:R-:W-:Y:S08]  /*11120*/  HMMA.16816.F32.BF16 R48, R8.reuse, R52, R48 ;  /* 0x000000340830723c */ /* 0x040ff00000041830 */
[----:B------:R-:W-:Y:S08]  /*11130*/  HMMA.16816.F32.BF16 R44, R8, R54, R44 ;  /* 0x00000036082c723c */ /* 0x000ff0000004182c */
[----:B-1----:R-:W-:Y:S08]  /*11140*/  HMMA.16816.F32.BF16 R8, R24, R72, R12 ;  /* 0x000000481808723c */ /* 0x002ff0000004180c */
[C---:B------:R-:W-:Y:S08]  /*11150*/  HMMA.16816.F32.BF16 R36, R4.reuse, R56, R32 ;  /* 0x000000380424723c */ /* 0x040ff00000041820 */
[----:B------:R-:W-:Y:S01]  /*11160*/  HMMA.16816.F32.BF16 R12, R4, R58, R20 ;  /* 0x0000003a040c723c */ /* 0x000fe20000041814 */
[----:B------:R-:W-:Y:S04]  /*11170*/  LDSM.16.M88.4 R20, [R195+0x8000] ;  /* 0x00800000c314783b */ /* 0x000fe80000000200 */
[----:B------:R-:W1:Y:S03]  /*11180*/  LDSM.16.M88.4 R56, [R142+0x3000] ;  /* 0x003000008e38783b */ /* 0x000e660000000200 */
[----:B------:R-:W-:Y:S01]  /*11190*/  HMMA.16816.F32.BF16 R32, R24, R74, R16 ;  /* 0x0000004a1820723c */ /* 0x000fe20000041810 */
[----:B------:R-:W4:Y:S04]  /*111a0*/  LDSM.16.M88.4 R72, [R2+0x3800] ;  /* 0x003800000248783b */ /* 0x000f280000000200 */
[----:B------:R-:W-:Y:S03]  /*111b0*/  LDSM.16.M88.4 R16, [R193+0xc000] ;  /* 0x00c00000c110783b */ /* 0x000fe60000000200 */
[----:B---3--:R-:W-:Y:S08]  /*111c0*/  HMMA.16816.F32.BF16 R8, R28, R68, R8 ;  /* 0x000000441c08723c */ /* 0x008ff00000041808 */
[C---:B------:R-:W-:Y:S08]  /*111d0*/  HMMA.16816.F32.BF16 R48, R4.reuse, R60, R48 ;  /* 0x0000003c0430723c */ /* 0x040ff00000041830 */
[----:B------:R-:W-:Y:S01]  /*111e0*/  HMMA.16816.F32.BF16 R52, R4, R62, R44 ;  /* 0x0000003e0434723c */ /* 0x000fe2000004182c */
[----:B------:R-:W3:Y:S04]  /*111f0*/  LDSM.16.M88.4 R60, [R143+0x4800] ;  /* 0x004800008f3c783b */ /* 0x000ee80000000200 */
[----:B------:R-:W3:Y:S03]  /*11200*/  LDSM.16.M88.4 R44, [R142+0x3800] ;  /* 0x003800008e2c783b */ /* 0x000ee60000000200 */
[----:B--2---:R-:W-:Y:S08]  /*11210*/  HMMA.16816.F32.BF16 R36, R24, R40, R36 ;  /* 0x000000281824723c */ /* 0x004ff00000041824 */
[----:B------:R-:W-:Y:S01]  /*11220*/  HMMA.16816.F32.BF16 R32, R28, R70, R32 ;  /* 0x000000461c20723c */ /* 0x000fe20000041820 */
[----:B------:R-:W-:Y:S07]  /*11230*/  LDSM.16.M88.4 R68, [R188+0x4800] ;  /* 0x00480000bc44783b */ /* 0x000fee0000000200 */
[----:B-1----:R-:W-:Y:S01]  /*11240*/  HMMA.16816.F32.BF16 R4, R20, R56, R8 ;  /* 0x000000381404723c */ /* 0x002fe20000041808 */
[----:B------:R-:W-:Y:S07]  /*11250*/  LDSM.16.M88.4 R8, [R196+0xc000] ;  /* 0x00c00000c408783b */ /* 0x000fee0000000200 */
[----:B------:R-:W-:Y:S01]  /*11260*/  HMMA.16816.F32.BF16 R40, R24, R42, R12 ;  /* 0x0000002a1828723c */ /* 0x000fe2000004180c */
[----:B------:R-:W1:Y:S07]  /*11270*/  LDSM.16.M88.4 R12, [R194+0xc000] ;  /* 0x00c00000c20c783b */ /* 0x000e6e0000000200 */
[----:B----4-:R-:W-:Y:S08]  /*11280*/  HMMA.16816.F32.BF16 R36, R28, R72, R36 ;  /* 0x000000481c24723c */ /* 0x010ff00000041824 */
[----:B------:R-:W-:Y:S08]  /*11290*/  HMMA.16816.F32.BF16 R32, R20, R58, R32 ;  /* 0x0000003a1420723c */ /* 0x000ff00000041820 */
[----:B---3--:R-:W-:Y:S08]  /*112a0*/  HMMA.16816.F32.BF16 R4, R16, R60, R4 ;  /* 0x0000003c1004723c */ /* 0x008ff00000041804 */
[C---:B------:R-:W-:Y:S08]  /*112b0*/  HMMA.16816.F32.BF16 R48, R24.reuse, R64, R48 ;  /* 0x000000401830723c */ /* 0x040ff00000041830 */
[----:B------:R-:W-:Y:S01]  /*112c0*/  HMMA.16816.F32.BF16 R56, R24, R66, R52 ;  /* 0x000000421838723c */ /* 0x000fe20000041834 */
[----:B------:R-:W2:Y:S04]  /*112d0*/  LDSM.16.M88.4 R64, [R2+0x4800] ;  /* 0x004800000240783b */ /* 0x000ea80000000200 */
[----:B------:R-:W3:Y:S03]  /*112e0*/  LDSM.16.M88.4 R52, [R142+0x4000] ;  /* 0x004000008e34783b */ /* 0x000ee60000000200 */
[----:B------:R-:W-:Y:S01]  /*112f0*/  HMMA.16816.F32.BF16 R40, R28, R74, R40 ;  /* 0x0000004a1c28723c */ /* 0x000fe20000041828 */
[----:B------:R-:W4:Y:S07]  /*11300*/  LDSM.16.M88.4 R72, [R188+0x5000] ;  /* 0x00500000bc48783b */ /* 0x000f2e0000000200 */
[----:B------:R-:W-:Y:S08]  /*11310*/  HMMA.16816.F32.BF16 R36, R20, R44, R36 ;  /* 0x0000002c1424723c */ /* 0x000ff00000041824 */
[----:B------:R-:W-:Y:S01]  /*11320*/  HMMA.16816.F32.BF16 R32, R16, R62, R32 ;  /* 0x0000003e1020723c */ /* 0x000fe20000041820 */
[----:B------:R-:W-:Y:S07]  /*11330*/  LDSM.16.M88.4 R60, [R2+0x5000] ;  /* 0x00500000023c783b */ /* 0x000fee0000000200 */
[----:B-1----:R-:W-:Y:S01]  /*11340*/  HMMA.16816.F32.BF16 R24, R12, R68, R4 ;  /* 0x000000440c18723c */ /* 0x002fe20000041804 */
[----:B------:R-:W1:Y:S07]  /*11350*/  LDSM.16.M88.4 R4, [R195+0xc000] ;  /* 0x00c00000c304783b */ /* 0x000e6e0000000200 */
[----:B------:R-:W-:Y:S08]  /*11360*/  HMMA.16816.F32.BF16 R48, R28, R80, R48 ;  /* 0x000000501c30723c */ /* 0x000ff00000041830 */
[----:B------:R-:W-:Y:S08]  /*11370*/  HMMA.16816.F32.BF16 R44, R20, R46, R40 ;  /* 0x0000002e142c723c */ /* 0x000ff00000041828 */
[----:B------:R-:W-:Y:S08]  /*11380*/  HMMA.16816.F32.BF16 R40, R16, R76, R36 ;  /* 0x0000004c1028723c */ /* 0x000ff00000041824 */
[----:B------:R-:W-:Y:S01]  /*11390*/  HMMA.16816.F32.BF16 R36, R12, R70, R32 ;  /* 0x000000460c24723c */ /* 0x000fe20000041820 */
[----:B------:R-:W1:Y:S07]  /*113a0*/  LDSM.16.M88.4 R68, [R143+0x5800] ;  /* 0x005800008f44783b */ /* 0x000e6e0000000200 */
[----:B------:R-:W-:Y:S01]  /*113b0*/  HMMA.16816.F32.BF16 R28, R28, R82, R56 ;  /* 0x000000521c1c723c */ /* 0x000fe20000041838 */
[----:B------:R-:W1:Y:S07]  /*113c0*/  LDSM.16.M88.4 R56, [R188+0x5800] ;  /* 0x00580000bc38783b */ /* 0x000e6e0000000200 */
[----:B--2---:R-:W-:Y:S08]  /*113d0*/  HMMA.16816.F32.BF16 R24, R8, R64, R24 ;  /* 0x000000400818723c */ /* 0x004ff00000041818 */
[----:B---3--:R-:W-:Y:S08]  /*113e0*/  HMMA.16816.F32.BF16 R32, R20, R52, R48 ;  /* 0x000000341420723c */ /* 0x008ff00000041830 */
[----:B------:R-:W-:Y:S08]  /*113f0*/  HMMA.16816.F32.BF16 R44, R16, R78, R44 ;  /* 0x0000004e102c723c */ /* 0x000ff0000004182c */
[----:B----4-:R-:W-:Y:S08]  /*11400*/  HMMA.16816.F32.BF16 R40, R12, R72, R40 ;  /* 0x000000480c28723c */ /* 0x010ff00000041828 */
[----:B------:R-:W-:Y:S08]  /*11410*/  HMMA.16816.F32.BF16 R36, R8, R66, R36 ;  /* 0x000000420824723c */ /* 0x000ff00000041824 */
[----:B------:R-:W-:Y:S01]  /*11420*/  HMMA.16816.F32.BF16 R20, R20, R54, R28 ;  /* 0x000000361414723c */ /* 0x000fe2000004181c */
[----:B------:R-:W2:Y:S07]  /*11430*/  LDSM.16.M88.4 R52, [R142+0x5000] ;  /* 0x005000008e34783b */ /* 0x000eae0000000200 */
[----:B-1----:R-:W-:Y:S08]  /*11440*/  HMMA.16816.F32.BF16 R48, R4, R84, R24 ;  /* 0x000000540430723c */ /* 0x002ff00000041818 */
[----:B------:R-:W-:Y:S08]  /*11450*/  HMMA.16816.F32.BF16 R24, R16, R68, R32 ;  /* 0x000000441018723c */ /* 0x000ff00000041820 */
[----:B------:R-:W-:Y:S08]  /*11460*/  HMMA.16816.F32.BF16 R28, R12, R74, R44 ;  /* 0x0000004a0c1c723c */ /* 0x000ff0000004182c */
[----:B------:R-:W-:Y:S01]  /*11470*/  HMMA.16816.F32.BF16 R32, R8, R60, R40 ;  /* 0x0000003c0820723c */ /* 0x000fe20000041828 */
[----:B------:R-:W1:Y:S01]  /*11480*/  LDSM.16.M88.4 R40, [R2+0x5800] ;  /* 0x005800000228783b */ /* 0x000e620000000200 */
[----:B------:R-:W-:-:S04]  /*11490*/  FMUL.FTZ R0, R48, c[0x0][0x320] ;  /* 0x0000c80030007a20 */ /* 0x000fc80000410000 */
[----:B------:R3:W4:Y:S02]  /*114a0*/  MUFU.TANH R60, R0 ;  /* 0x00000000003c7308 */ /* 0x0007240000002400 */
[----:B------:R-:W-:Y:S08]  /*114b0*/  HMMA.16816.F32.BF16 R36, R4, R86, R36 ;  /* 0x000000560424723c */ /* 0x000ff00000041824 */
[----:B------:R-:W-:Y:S01]  /*114c0*/  HMMA.16816.F32.BF16 R16, R16, R70, R20 ;  /* 0x000000461010723c */ /* 0x000fe20000041814 */
[----:B---3--:R-:W-:-:S07]  /*114d0*/  FMUL.FTZ R0, R49, c[0x0][0x320] ;  /* 0x0000c80031007a20 */ /* 0x008fce0000410000 */
[----:B------:R-:W-:Y:S01]  /*114e0*/  HMMA.16816.F32.BF16 R20, R12, R56, R24 ;  /* 0x000000380c14723c */ /* 0x000fe20000041818 */
[----:B------:R3:W1:Y:S07]  /*114f0*/  MUFU.TANH R47, R0 ;  /* 0x00000000002f7308 */ /* 0x00066e0000002400 */
[----:B------:R-:W-:Y:S08]  /*11500*/  HMMA.16816.F32.BF16 R24, R8, R62, R28 ;  /* 0x0000003e0818723c */ /* 0x000ff0000004181c */
[----:B--2---:R-:W-:Y:S01]  /*11510*/  HMMA.16816.F32.BF16 R28, R4, R52, R32 ;  /* 0x00000034041c723c */ /* 0x004fe20000041820 */
[----:B------:R-:W2:Y:S01]  /*11520*/  LDSM.16.M88.4 R32, [R142+0x5800] ;  /* 0x005800008e20783b */ /* 0x000ea20000000200 */
[----:B---3--:R-:W-:Y:S01]  /*11530*/  FMUL.FTZ R0, R50, c[0x0][0x320] ;  /* 0x0000c80032007a20 */ /* 0x008fe20000410000 */
[----:B------:R-:W-:-:S04]  /*11540*/  DEPBAR.LE SB0, 0x0 ;  /* 0x000080000000791a */ /* 0x000fc80000000000 */
[----:B------:R3:W2:Y:S01]  /*11550*/  MUFU.TANH R48, R0 ;  /* 0x0000000000307308 */ /* 0x0006a20000002400 */
[----:B------:R-:W-:Y:S08]  /*11560*/  HMMA.16816.F32.BF16 R12, R12, R58, R16 ;  /* 0x0000003a0c0c723c */ /* 0x000ff00000041810 */
[----:B-1----:R-:W-:Y:S01]  /*11570*/  HMMA.16816.F32.BF16 R16, R8, R40, R20 ;  /* 0x000000280810723c */ /* 0x002fe20000041814 */
[----:B---3--:R-:W-:-:S07]  /*11580*/  FMUL.FTZ R0, R51, c[0x0][0x320] ;  /* 0x0000c80033007a20 */ /* 0x008fce0000410000 */
[----:B------:R-:W-:Y:S01]  /*11590*/  HMMA.16816.F32.BF16 R20, R4, R54, R24 ;  /* 0x000000360414723c */ /* 0x000fe20000041818 */
[----:B------:R1:W3:Y:S07]  /*115a0*/  MUFU.TANH R46, R0 ;  /* 0x00000000002e7308 */ /* 0x0002ee0000002400 */
[----:B------:R-:W-:Y:S08]  /*115b0*/  HMMA.16816.F32.BF16 R8, R8, R42, R12 ;  /* 0x0000002a0808723c */ /* 0x000ff0000004180c */
[----:B--2---:R-:W-:Y:S01]  /*115c0*/  HMMA.16816.F32.BF16 R12, R4, R32, R16 ;  /* 0x00000020040c723c */ /* 0x004fe20000041810 */
[----:B-1----:R-:W-:-:S04]  /*115d0*/  FMUL.FTZ R0, R36, c[0x0][0x320] ;  /* 0x0000c80024007a20 */ /* 0x002fc80000410000 */
[----:B------:R1:W2:Y:S11]  /*115e0*/  MUFU.TANH R45, R0 ;  /* 0x00000000002d7308 */ /* 0x0002b60000002400 */
[----:B------:R-:W-:Y:S01]  /*115f0*/  HMMA.16816.F32.BF16 R4, R4, R34, R8 ;  /* 0x000000220404723c */ /* 0x000fe20000041808 */
[----:B-1----:R-:W-:-:S04]  /*11600*/  FMUL.FTZ R0, R37, c[0x0][0x320] ;  /* 0x0000c80025007a20 */ /* 0x002fc80000410000 */
        /* <DEDUP_REMOVED lines=44> */
[----:B------:R-:W-:Y:S01]  /*118d0*/  LOP3.LUT P5, RZ, R206, 0x8, RZ, 0xc0, !PT ;  /* 0x00000008ceff7812 */ /* 0x000fe200078ac0ff */
[----:B------:R-:W-:Y:S01]  /*118e0*/  IMAD R2, R2, c[0x0][0x1e0], RZ ;  /* 0x0000780002027a24 */ /* 0x000fe200078e02ff */
[C---:B------:R-:W-:Y:S02]  /*118f0*/  LOP3.LUT P6, RZ, R206.reuse, 0x4, RZ, 0xc0, !PT ;  /* 0x00000004ceff7812 */ /* 0x040fe400078cc0ff */
[----:B------:R-:W-:Y:S01]  /*11900*/  LOP3.LUT P3, RZ, R206, 0x2, RZ, 0xc0, !PT ;  /* 0x00000002ceff7812 */ /* 0x000fe2000786c0ff */
[----:B------:R-:W-:Y:S01]  /*11910*/  IMAD R4, R0, c[0x0][0x1e4], R2 ;  /* 0x0000790000047a24 */ /* 0x000fe200078e0202 */
[----:B------:R-:W-:Y:S01]  /*11920*/  LOP3.LUT P4, RZ, R206, 0x1, RZ, 0xc0, !PT ;  /* 0x00000001ceff7812 */ /* 0x000fe2000788c0ff */
        /* <DEDUP_REMOVED lines=28> */
.L_x_1478:
[----:B--234-:R-:W-:Y:S05]  /*11af0*/  BSYNC B0 ;  /* 0x0000000000007941 */ /* 0x01cfea0003800000 */
.L_x_1477:
[----:B-1----:R-:W-:Y:S01]  /*11b00*/  IMAD.IADD R0, R89, 0x1, -R216 ;  /* 0x0000000159007824 */ /* 0x002fe200078e0ad8 */
[----:B------:R-:W-:Y:S04]  /*11b10*/  LDSM.16.MT88.4 R32, [R190] ;  /* 0x00000000be20783b */ /* 0x000fe80000004200 */
        /* <DEDUP_REMOVED lines=8> */
[----:B------:R-:W-:Y:S02]  /*11ba0*/  ISETP.GT.AND P4, PT, R0, 0x9, PT ;  /* 0x000000090000780c */ /* 0x000fe40003f84270 */
[----:B------:R-:W-:Y:S01]  /*11bb0*/  FSEL R7, R45, -INF , P0 ;  /* 0xff8000002d077808 */ /* 0x000fe20000000000 */
[----:B------:R-:W-:Y:S01]  /*11bc0*/  LDSM.16.MT88.4 R68, [R190+0x3000] ;  /* 0x00300000be44783b */ /* 0x000fe20000004200 */
[----:B------:R-:W-:-:S02]  /*11bd0*/  FMNMX.FTZ R2, R5, R6, !PT ;  /* 0x0000000605027209 */ /* 0x000fc40007810000 */
[----:B------:R-:W-:Y:S01]  /*11be0*/  ISETP.GT.AND P6, PT, R0, 0x10, PT ;  /* 0x000000100000780c */ /* 0x000fe20003fc4270 */
[----:B------:R-:W-:Y:S01]  /*11bf0*/  LDSM.16.MT88.4 R72, [R190+0x3800] ;  /* 0x00380000be48783b */ /* 0x000fe20000004200 */
[----:B------:R-:W-:Y:S02]  /*11c00*/  FSEL R9, R44, -INF , P4 ;  /* 0xff8000002c097808 */ /* 0x000fe40002000000 */
[----:B------:R-:W-:Y:S01]  /*11c10*/  FMNMX.FTZ R2, R7, R2, !PT ;  /* 0x0000000207027209 */ /* 0x000fe20007810000 */
        /* <DEDUP_REMOVED lines=9> */
[----:B------:R-:W0:Y:S01]  /*11cb0*/  LDGDEPBAR ;  /* 0x00000000000079af */ /* 0x000e220000000000 */
[----:B------:R-:W-:Y:S02]  /*11cc0*/  ISETP.GT.AND P5, PT, R0, 0x19, PT ;  /* 0x000000190000780c */ /* 0x000fe40003fa4270 */
[----:B------:R-:W-:Y:S02]  /*11cd0*/  FSEL R11, R18, -INF , P3 ;  /* 0xff800000120b7808 */ /* 0x000fe40001800000 */
[----:B------:R-:W-:-:S02]  /*11ce0*/  FMNMX.FTZ R2, R10, R2, !PT ;  /* 0x000000020a027209 */ /* 0x000fc40007810000 */
        /* <DEDUP_REMOVED lines=9> */
[----:B------:R-:W-:Y:S01]  /*11d80*/  ISETP.GT.AND P1, PT, R0, 0x28, PT ;  /* 0x000000280000780c */ /* 0x000fe20003f24270 */
[----:B------:R-:W-:Y:S01]  /*11d90*/  LDSM.16.MT88.4 R44, [R191] ;  /* 0x00000000bf2c783b */ /* 0x000fe20000004200 */
[----:B------:R-:W-:Y:S02]  /*11da0*/  FSEL R93, R16, -INF , P2 ;  /* 0xff800000105d7808 */ /* 0x000fe40001000000 */
[----:B------:R-:W-:Y:S02]  /*11db0*/  FMNMX.FTZ R2, R94, R2, !PT ;  /* 0x000000025e027209 */ /* 0x000fe40007810000 */
[----:B------:R-:W-:-:S02]  /*11dc0*/  FSEL R19, R37, -INF , P0 ;  /* 0xff80000025137808 */ /* 0x000fc40000000000 */
[----:B------:R-:W-:Y:S02]  /*11dd0*/  ISETP.GT.AND P0, PT, R0, 0x29, PT ;  /* 0x000000290000780c */ /* 0x000fe40003f04270 */
[----:B------:R-:W-:Y:S02]  /*11de0*/  FSEL R92, R15, -INF , P1 ;  /* 0xff8000000f5c7808 */ /* 0x000fe40000800000 */
[----:B------:R-:W-:Y:S02]  /*11df0*/  FMNMX.FTZ R2, R93, R2, !PT ;  /* 0x000000025d027209 */ /* 0x000fe40007810000 */
[----:B------:R-:W-:Y:S02]  /*11e00*/  FMNMX.FTZ R3, R14, R20, !PT ;  /* 0x000000140e037209 */ /* 0x000fe40007810000 */
[----:B------:R-:W-:Y:S02]  /*11e10*/  FSEL R91, R13, -INF , P0 ;  /* 0xff8000000d5b7808 */ /* 0x000fe40000000000 */
[----:B------:R-:W-:-:S02]  /*11e20*/  FMNMX.FTZ R2, R92, R2, !PT ;  /* 0x000000025c027209 */ /* 0x000fc40007810000 */
[----:B------:R-:W-:Y:S02]  /*11e30*/  FSEL R18, R36, -INF , P4 ;  /* 0xff80000024127808 */ /* 0x000fe40002000000 */
[----:B------:R-:W-:Y:S01]  /*11e40*/  FMNMX.FTZ R3, R19, R3, !PT ;  /* 0x0000000313037209 */ /* 0x000fe20007810000 */
[----:B------:R-:W-:Y:S01]  /*11e50*/  LDSM.16.MT88.4 R36, [R189+0x1800] ;  /* 0x00180000bd24783b */ /* 0x000fe20000004200 */
[----:B------:R-:W-:Y:S02]  /*11e60*/  FSEL R17, R30, -INF , P6 ;  /* 0xff8000001e117808 */ /* 0x000fe40003000000 */
[----:B------:R-:W-:Y:S02]  /*11e70*/  FMNMX.FTZ R2, R91, R2, !PT ;  /* 0x000000025b027209 */ /* 0x000fe40007810000 */
[C---:B------:R-:W-:Y:S02]  /*11e80*/  ISETP.GT.AND P6, PT, R0.reuse, 0x11, PT ;  /* 0x000000110000780c */ /* 0x040fe40003fc4270 */
[----:B------:R-:W-:Y:S01]  /*11e90*/  ISETP.GT.AND P4, PT, R0, 0x18, PT ;  /* 0x000000180000780c */ /* 0x000fe20003f84270 */
[----:B------:R-:W1:Y:S01]  /*11ea0*/  SHFL.BFLY PT, R4, R2, 0x2, 0x1f ;  /* 0x0c401f0002047f89 */ /* 0x000e6200000e0000 */
[----:B------:R-:W-:-:S02]  /*11eb0*/  FMNMX.FTZ R0, R18, R3, !PT ;  /* 0x0000000312007209 */ /* 0x000fc40007810000 */
[----:B------:R-:W-:Y:S02]  /*11ec0*/  FSEL R13, R29, -INF , P6 ;  /* 0xff8000001d0d7808 */ /* 0x000fe40003000000 */
[----:B------:R-:W-:Y:S01]  /*11ed0*/  FMNMX.FTZ R0, R17, R0, !PT ;  /* 0x0000000011007209 */ /* 0x000fe20007810000 */
[----:B------:R-:W-:Y:S01]  /*11ee0*/  LDSM.16.MT88.4 R28, [R192] ;  /* 0x00000000c01c783b */ /* 0x000fe20000004200 */
[----:B------:R-:W-:Y:S02]  /*11ef0*/  FSEL R16, R26, -INF , P4 ;  /* 0xff8000001a107808 */ /* 0x000fe40002000000 */
        /* <DEDUP_REMOVED lines=8> */
[----:B------:R-:W-:Y:S02]  /*11f80*/  FSEL R88, R22, -INF , P1 ;  /* 0xff80000016587808 */ /* 0x000fe40000800000 */
[----:B------:R-:W-:-:S02]  /*11f90*/  FMNMX.FTZ R3, R89, R3, !PT ;  /* 0x0000000359037209 */ /* 0x000fc40007810000 */
[----:B-1----:R-:W-:Y:S02]  /*11fa0*/  FMNMX.FTZ R0, R2, R4, !PT ;  /* 0x0000000402007209 */ /* 0x002fe40007810000 */
[----:B------:R-:W-:Y:S02]  /*11fb0*/  FSEL R87, R21, -INF , P0 ;  /* 0xff80000015577808 */ /* 0x000fe40000000000 */
[----:B------:R-:W-:Y:S01]  /*11fc0*/  FMNMX.FTZ R3, R88, R3, !PT ;  /* 0x0000000358037209 */ /* 0x000fe20007810000 */
[----:B------:R-:W1:Y:S03]  /*11fd0*/  SHFL.BFLY PT, R2, R0, 0x1, 0x1f ;  /* 0x0c201f0000027f89 */ /* 0x000e6600000e0000 */
[----:B------:R-:W-:-:S05]  /*11fe0*/  FMNMX.FTZ R3, R87, R3, !PT ;  /* 0x0000000357037209 */ /* 0x000fca0007810000 */
[----:B------:R-:W2:Y:S01]  /*11ff0*/  SHFL.BFLY PT, R4, R3, 0x2, 0x1f ;  /* 0x0c401f0003047f89 */ /* 0x000ea200000e0000 */
[----:B-1----:R-:W-:-:S04]  /*12000*/  FMNMX.FTZ R136, R0, R2, !PT ;  /* 0x0000000200887209 */ /* 0x002fc80007810000 */
[C---:B------:R-:W-:Y:S01]  /*12010*/  FSETP.NEU.FTZ.AND P0, PT, R136.reuse, -INF , PT ;  /* 0xff8000008800780b */ /* 0x040fe20003f1d000 */
[----:B------:R-:W-:Y:S01]  /*12020*/  FMUL.FTZ R2, R136, c[0x0][0x2d0] ;  /* 0x0000b40088027a20 */ /* 0x000fe20000410000 */
[----:B--2---:R-:W-:-:S04]  /*12030*/  FMNMX.FTZ R0, R3, R4, !PT ;  /* 0x0000000403007209 */ /* 0x004fc80007810000 */
[----:B------:R-:W-:Y:S01]  /*12040*/  FSEL R2, R2, RZ, P0 ;  /* 0x000000ff02027208 */ /* 0x000fe20000000000 */
[----:B------:R-:W1:Y:S04]  /*12050*/  SHFL.BFLY PT, R4, R0, 0x1, 0x1f ;  /* 0x0c201f0000047f89 */ /* 0x000e6800000e0000 */
[----:B------:R-:W-:-:S04]  /*12060*/  FFMA.FTZ R3, R5, c[0x0][0x2d0], -R2 ;  /* 0x0000b40005037a23 */ /* 0x000fc80000010802 */
[----:B------:R2:W-:Y:S02]  /*12070*/  MUFU.EX2 R84, R3 ;  /* 0x0000000300547308 */ /* 0x0005e40000000800 */
[--C-:B--2---:R-:W-:Y:S01]  /*12080*/  FFMA.FTZ R3, R6, c[0x0][0x2d0], -R2.reuse ;  /* 0x0000b40006037a23 */ /* 0x104fe20000010802 */
[----:B-1----:R-:W-:Y:S01]  /*12090*/  FMNMX.FTZ R135, R0, R4, !PT ;  /* 0x0000000400877209 */ /* 0x002fe20007810000 */
[----:B------:R-:W-:-:S04]  /*120a0*/  FFMA.FTZ R0, R10, c[0x0][0x2d0], -R2 ;  /* 0x0000b4000a007a23 */ /* 0x000fc80000010802 */
[----:B------:R1:W2:Y:S01]  /*120b0*/  MUFU.EX2 R83, R3 ;  /* 0x0000000300537308 */ /* 0x0002a20000000800 */
[----:B------:R-:W-:-:S07]  /*120c0*/  FSETP.NEU.FTZ.AND P0, PT, R135, -INF , PT ;  /* 0xff8000008700780b */ /* 0x000fce0003f1d000 */
[----:B------:R3:W-:Y:S01]  /*120d0*/  MUFU.EX2 R252, R0 ;  /* 0x0000000000fc7308 */ /* 0x0007e20000000800 */
[----:B-1----:R-:W-:Y:S02]  /*120e0*/  FFMA.FTZ R3, R7, c[0x0][0x2d0], -R2 ;  /* 0x0000b40007037a23 */ /* 0x002fe40000010802 */
[----:B------:R-:W1:Y:S05]  /*120f0*/  LDSM.16.MT88.4 R4, [R189] ;  /* 0x00000000bd04783b */ /* 0x000e6a0000004200 */
[----:B------:R4:W-:Y:S01]  /*12100*/  MUFU.EX2 R86, R3 ;  /* 0x0000000300567308 */ /* 0x0009e20000000800 */
[----:B---3--:R-:W-:-:S05]  /*12110*/  FMUL.FTZ R0, R135, c[0x0][0x2d0] ;  /* 0x0000b40087007a20 */ /* 0x008fca0000410000 */
[----:B------:R-:W-:Y:S01]  /*12120*/  FSEL R0, R0, RZ, P0 ;  /* 0x000000ff00007208 */ /* 0x000fe20000000000 */
[----:B----4-:R-:W-:-:S04]  /*12130*/  FFMA.FTZ R3, R9, c[0x0][0x2d0], -R2 ;  /* 0x0000b40009037a23 */ /* 0x010fc80000010802 */
[----:B------:R3:W4:Y:S02]  /*12140*/  MUFU.EX2 R85, R3 ;  /* 0x0000000300557308 */ /* 0x0007240000000800 */
[----:B---3--:R-:W-:Y:S01]  /*12150*/  FFMA.FTZ R3, R8, c[0x0][0x2d0], -R2 ;  /* 0x0000b40008037a23 */ /* 0x008fe20000010802 */
[----:B--2---:R-:W-:Y:S02]  /*12160*/  F2FP.BF16.PACK_AB R8, R83, R84 ;  /* 0x000000545308723e */ /* 0x004fe400000010ff */
[----:B----4-:R-:W-:-:S03]  /*12170*/  F2FP.BF16.PACK_AB R10, R85, R86 ;  /* 0x00000056550a723e */ /* 0x010fc600000010ff */
[----:B------:R2:W-:Y:S02]  /*12180*/  MUFU.EX2 R95, R3 ;  /* 0x00000003005f7308 */ /* 0x0005e40000000800 */
[----:B--2---:R-:W-:-:S06]  /*12190*/  FFMA.FTZ R3, R11, c[0x0][0x2d0], -R2 ;  /* 0x0000b4000b037a23 */ /* 0x004fcc0000010802 */
[----:B------:R2:W-:Y:S02]  /*121a0*/  MUFU.EX2 R219, R3 ;  /* 0x0000000300db7308 */ /* 0x0005e40000000800 */
[----:B--2---:R-:W-:-:S06]  /*121b0*/  FFMA.FTZ R3, R12, c[0x0][0x2d0], -R2 ;  /* 0x0000b4000c037a23 */ /* 0x004fcc0000010802 */
[----:B------:R2:W-:Y:S02]  /*121c0*/  MUFU.EX2 R204, R3 ;  /* 0x0000000300cc7308 */ /* 0x0005e40000000800 */
[----:B--2---:R-:W-:-:S06]  /*121d0*/  FFMA.FTZ R3, R14, c[0x0][0x2d0], -R0 ;  /* 0x0000b4000e037a23 */ /* 0x004fcc0000010800 */
[----:B------:R2:W-:Y:S02]  /*121e0*/  MUFU.EX2 R82, R3 ;  /* 0x0000000300527308 */ /* 0x0005e40000000800 */
[----:B--2---:R-:W-:-:S06]  /*121f0*/  FFMA.FTZ R3, R20, c[0x0][0x2d0], -R0 ;  /* 0x0000b40014037a23 */ /* 0x004fcc0000010800 */
[----:B------:R2:W3:Y:S02]  /*12200*/  MUFU.EX2 R81, R3 ;  /* 0x0000000300517308 */ /* 0x0004e40000000800 */
[----:B--2---:R-:W-:Y:S01]  /*12210*/  FFMA.FTZ R3, R19, c[0x0][0x2d0], -R0 ;  /* 0x0000b40013037a23 */ /* 0x004fe20000010800 */
[----:B---3--:R-:W-:-:S05]  /*12220*/  F2FP.BF16.PACK_AB R9, R81, R82 ;  /* 0x000000525109723e */ /* 0x008fca00000010ff */
[----:B------:R2:W-:Y:S02]  /*12230*/  MUFU.EX2 R80, R3 ;  /* 0x0000000300507308 */ /* 0x0005e40000000800 */
[----:B--2---:R-:W-:-:S06]  /*12240*/  FFMA.FTZ R3, R18, c[0x0][0x2d0], -R0 ;  /* 0x0000b40012037a23 */ /* 0x004fcc0000010800 */
[----:B------:R2:W3:Y:S02]  /*12250*/  MUFU.EX2 R203, R3 ;  /* 0x0000000300cb7308 */ /* 0x0004e40000000800 */
[----:B--2---:R-:W-:Y:S01]  /*12260*/  FFMA.FTZ R3, R17, c[0x0][0x2d0], -R0 ;  /* 0x0000b40011037a23 */ /* 0x004fe20000010800 */
[----:B---3--:R-:W-:-:S05]  /*12270*/  F2FP.BF16.PACK_AB R11, R203, R80 ;  /* 0x00000050cb0b723e */ /* 0x008fca00000010ff */
[----:B------:R2:W-:Y:S02]  /*12280*/  MUFU.EX2 R202, R3 ;  /* 0x0000000300ca7308 */ /* 0x0005e40000000800 */
[----:B-1----:R-:W-:Y:S07]  /*12290*/  HMMA.16816.F32.BF16 R20, R8, R4, RZ ;  /* 0x000000040814723c */ /* 0x002fee00000418ff */
[----:B------:R-:W-:Y:S01]  /*122a0*/  F2FP.BF16.PACK_AB R4, R252, R95 ;  /* 0x0000005ffc04723e */ /* 0x000fe200000010ff */
[----:B--2---:R-:W-:-:S04]  /*122b0*/  FFMA.FTZ R3, R13, c[0x0][0x2d0], -R0 ;  /* 0x0000b4000d037a23 */ /* 0x004fc80000010800 */
[----:B------:R1:W2:Y:S02]  /*122c0*/  MUFU.EX2 R200, R3 ;  /* 0x0000000300c87308 */ /* 0x0002a40000000800 */
[--C-:B-1----:R-:W-:Y:S01]  /*122d0*/  FFMA.FTZ R3, R16, c[0x0][0x2d0], -R0.reuse ;  /* 0x0000b40010037a23 */ /* 0x102fe20000010800 */
[----:B--2---:R-:W-:Y:S01]  /*122e0*/  F2FP.BF16.PACK_AB R5, R200, R202 ;  /* 0x000000cac805723e */ /* 0x004fe200000010ff */
[----:B------:R-:W-:Y:S04]  /*122f0*/  HMMA.16816.F32.BF16 R16, R8, R6, RZ ;  /* 0x000000060810723c */ /* 0x000fe800000418ff */
[----:B------:R1:W-:Y:S03]  /*12300*/  MUFU.EX2 R199, R3 ;  /* 0x0000000300c77308 */ /* 0x0003e60000000800 */
[----:B------:R-:W-:Y:S01]  /*12310*/  F2FP.BF16.PACK_AB R6, R204, R219 ;  /* 0x000000dbcc06723e */ /* 0x000fe200000010ff */
[----:B-1----:R-:W-:-:S02]  /*12320*/  FFMA.FTZ R3, R15, c[0x0][0x2d0], -R0 ;  /* 0x0000b4000f037a23 */ /* 0x002fc40000010800 */
[----:B------:R-:W-:Y:S02]  /*12330*/  HMMA.16816.F32.BF16 R12, R8, R32, RZ ;  /* 0x00000020080c723c */ /* 0x000fe400000418ff */
[----:B------:R-:W1:Y:S02]  /*12340*/  MUFU.EX2 R198, R3 ;  /* 0x0000000300c67308 */ /* 0x000e640000000800 */
[----:B-1----:R-:W-:-:S07]  /*12350*/  F2FP.BF16.PACK_AB R7, R198, R199 ;  /* 0x000000c7c607723e */ /* 0x002fce00000010ff */
[C---:B------:R-:W-:Y:S08]  /*12360*/  HMMA.16816.F32.BF16 R164, R4.reuse, R24, R20 ;  /* 0x0000001804a4723c */ /* 0x040ff00000041814 */
[----:B------:R-:W-:Y:S01]  /*12370*/  HMMA.16816.F32.BF16 R52, R4, R26, R16 ;  /* 0x0000001a0434723c */ /* 0x000fe20000041810 */
[----:B------:R-:W1:Y:S07]  /*12380*/  LDSM.16.MT88.4 R24, [R192+0x800] ;  /* 0x00080000c018783b */ /* 0x000e6e0000004200 */
[----:B------:R-:W-:Y:S08]  /*12390*/  HMMA.16816.F32.BF16 R20, R8, R28, RZ ;  /* 0x0000001c0814723c */ /* 0x000ff000000418ff */
[----:B------:R-:W-:Y:S08]  /*123a0*/  HMMA.16816.F32.BF16 R156, R4, R40, R12 ;  /* 0x00000028049c723c */ /* 0x000ff0000004180c */
[----:B------:R-:W-:Y:S01]  /*123b0*/  IMAD.MOV.U32 R98, RZ, RZ, R52 ;  /* 0x000000ffff627224 */ /* 0x000fe200078e0034 */
[----:B------:R-:W-:Y:S01]  /*123c0*/  HMMA.16816.F32.BF16 R12, R8, R34, RZ ;  /* 0x00000022080c723c */ /* 0x000fe200000418ff */
[----:B------:R-:W-:Y:S01]  /*123d0*/  IMAD.MOV.U32 R97, RZ, RZ, R53 ;  /* 0x000000ffff617224 */ /* 0x000fe200078e0035 */
[----:B------:R-:W-:Y:S01]  /*123e0*/  LDSM.16.MT88.4 R32, [R189+0x2000] ;  /* 0x00200000bd20783b */ /* 0x000fe20000004200 */
[----:B------:R-:W-:-:S02]  /*123f0*/  IMAD.MOV.U32 R96, RZ, RZ, R54 ;  /* 0x000000ffff607224 */ /* 0x000fc400078e0036 */
[----:B------:R-:W-:Y:S02]  /*12400*/  IMAD.MOV.U32 R3, RZ, RZ, R55 ;  /* 0x000000ffff037224 */ /* 0x000fe400078e0037 */
[----:B------:R-:W2:Y:S01]  /*12410*/  LDSM.16.MT88.4 R52, [R191+0x800] ;  /* 0x00080000bf34783b */ /* 0x000ea20000004200 */
[----:B------:R-:W-:Y:S08]  /*12420*/  HMMA.16816.F32.BF16 R16, R8, R30, RZ ;  /* 0x0000001e0810723c */ /* 0x000ff000000418ff */
[----:B-1----:R-:W-:Y:S08]  /*12430*/  HMMA.16816.F32.BF16 R148, R4, R24, R20 ;  /* 0x000000180494723c */ /* 0x002ff00000041814 */
[----:B------:R-:W-:Y:S08]  /*12440*/  HMMA.16816.F32.BF16 R20, R8, R46, RZ ;  /* 0x0000002e0814723c */ /* 0x000ff000000418ff */
[----:B------:R-:W-:Y:S01]  /*12450*/  HMMA.16816.F32.BF16 R144, R4, R42, R12 ;  /* 0x0000002a0490723c */ /* 0x000fe2000004180c */
[----:B------:R-:W-:Y:S07]  /*12460*/  LDSM.16.MT88.4 R40, [R189+0x3800] ;  /* 0x00380000bd28783b */ /* 0x000fee0000004200 */
[----:B------:R-:W-:Y:S01]  /*12470*/  HMMA.16816.F32.BF16 R12, R8, R44, RZ ;  /* 0x0000002c080c723c */ /* 0x000fe200000418ff */
[----:B------:R-:W-:Y:S07]  /*12480*/  LDSM.16.MT88.4 R44, [R191+0x2000] ;  /* 0x00200000bf2c783b */ /* 0x000fee0000004200 */
[C---:B------:R-:W-:Y:S01]  /*12490*/  HMMA.16816.F32.BF16 R56, R4.reuse, R26, R16 ;  /* 0x0000001a0438723c */ /* 0x040fe20000041810 */
[----:B------:R-:W1:Y:S07]  /*124a0*/  LDSM.16.MT88.4 R24, [R192+0x1800] ;  /* 0x00180000c018783b */ /* 0x000e6e0000004200 */
[C---:B--2---:R-:W-:Y:S01]  /*124b0*/  HMMA.16816.F32.BF16 R236, R4.reuse, R54, R20 ;  /* 0x0000003604ec723c */ /* 0x044fe20000041814 */
        /* <DEDUP_REMOVED lines=9> */
[----:B------:R-:W4:Y:S07]  /*12550*/  LDSM.16.MT88.4 R56, [R190+0x2000] ;  /* 0x00200000be38783b */ /* 0x000f2e0000004200 */
[C---:B------:R-:W-:Y:S08]  /*12560*/  HMMA.16816.F32.BF16 R12, R8.reuse, R48, RZ ;  /* 0x00000030080c723c */ /* 0x040ff000000418ff */
[----:B-1----:R-:W-:Y:S08]  /*12570*/  HMMA.16816.F32.BF16 R36, R8, R24, RZ ;  /* 0x000000180824723c */ /* 0x002ff000000418ff */
[C---:B------:R-:W-:Y:S08]  /*12580*/  HMMA.16816.F32.BF16 R244, R4.reuse, R32, R28 ;  /* 0x0000002004f4723c */ /* 0x040ff0000004181c */
[----:B------:R-:W-:Y:S08]  /*12590*/  HMMA.16816.F32.BF16 R240, R4, R34, R16 ;  /* 0x0000002204f0723c */ /* 0x000ff00000041810 */
[C---:B------:R-:W-:Y:S08]  /*125a0*/  HMMA.16816.F32.BF16 R32, R8.reuse, R26, RZ ;  /* 0x0000001a0820723c */ /* 0x040ff000000418ff */
[C---:B--2---:R-:W-:Y:S08]  /*125b0*/  HMMA.16816.F32.BF16 R28, R8.reuse, R20, RZ ;  /* 0x00000014081c723c */ /* 0x044ff000000418ff */
[C---:B------:R-:W-:Y:S08]  /*125c0*/  HMMA.16816.F32.BF16 R24, R8.reuse, R22, RZ ;  /* 0x000000160818723c */ /* 0x040ff000000418ff */
[----:B------:R-:W-:Y:S08]  /*125d0*/  HMMA.16816.F32.BF16 R20, R8, R60, RZ ;  /* 0x0000003c0814723c */ /* 0x000ff000000418ff */
[----:B---3--:R-:W-:Y:S01]  /*125e0*/  HMMA.16816.F32.BF16 R228, R4, R52, R36 ;  /* 0x0000003404e4723c */ /* 0x008fe20000041824 */
[----:B------:R-:W1:Y:S06]  /*125f0*/  LDSM.16.MT88.4 R36, [R192+0x3800] ;  /* 0x00380000c024783b */ /* 0x000e6c0000004200 */
[----:B------:R-:W-:Y:S01]  /*12600*/  IMAD.MOV.U32 R52, RZ, RZ, R102 ;  /* 0x000000ffff347224 */ /* 0x000fe200078e0066 */
[----:B------:R-:W-:Y:S01]  /*12610*/  HMMA.16816.F32.BF16 R48, R8, R50, RZ ;  /* 0x000000320830723c */ /* 0x000fe200000418ff */
[----:B------:R-:W-:-:S07]  /*12620*/  IMAD.MOV.U32 R53, RZ, RZ, R101 ;  /* 0x000000ffff357224 */ /* 0x000fce00078e0065 */
[----:B------:R-:W-:Y:S08]  /*12630*/  HMMA.16816.F32.BF16 R16, R8, R62, RZ ;  /* 0x0000003e0810723c */ /* 0x000ff000000418ff */
[C---:B------:R-:W-:Y:S07]  /*12640*/  HMMA.16816.F32.BF16 R176, R4.reuse, R46, R24 ;  /* 0x0000002e04b0723c */ /* 0x040fee0000041818 */
[----:B------:R-:W-:Y:S01]  /*12650*/  IMAD.MOV.U32 R46, RZ, RZ, R96 ;  /* 0x000000ffff2e7224 */ /* 0x000fe200078e0060 */
[----:B------:R-:W-:Y:S01]  /*12660*/  HMMA.16816.F32.BF16 R224, R4, R40, R20 ;  /* 0x0000002804e0723c */ /* 0x000fe20000041814 */
[----:B------:R-:W-:-:S02]  /*12670*/  IMAD.MOV.U32 R47, RZ, RZ, R3 ;  /* 0x000000ffff2f7224 */ /* 0x000fc400078e0003 */
[----:B------:R-:W-:-:S05]  /*12680*/  FFMA.FTZ R3, R94, c[0x0][0x2d0], -R2 ;  /* 0x0000b4005e037a23 */ /* 0x000fca0000010802 */
[----:B------:R-:W-:Y:S01]  /*12690*/  HMMA.16816.F32.BF16 R220, R4, R54, R32 ;  /* 0x0000003604dc723c */ /* 0x000fe20000041820 */
[----:B------:R-:W2:Y:S06]  /*126a0*/  LDSM.16.MT88.4 R32, [R189+0x4800] ;  /* 0x00480000bd20783b */ /* 0x000eac0000004200 */
[----:B------:R-:W-:Y:S01]  /*126b0*/  IMAD.MOV.U32 R55, RZ, RZ, R99 ;  /* 0x000000ffff377224 */ /* 0x000fe200078e0063 */
[----:B------:R-:W-:Y:S01]  /*126c0*/  HMMA.16816.F32.BF16 R24, R8, R64, RZ ;  /* 0x000000400818723c */ /* 0x000fe200000418ff */
[----:B------:R-:W-:-:S07]  /*126d0*/  IMAD.MOV.U32 R54, RZ, RZ, R100 ;  /* 0x000000ffff367224 */ /* 0x000fce00078e0064 */
[----:B------:R-:W-:Y:S01]  /*126e0*/  HMMA.16816.F32.BF16 R20, R8, R66, RZ ;  /* 0x000000420814723c */ /* 0x000fe200000418ff */
[----:B------:R-:W-:Y:S07]  /*126f0*/  LDSM.16.MT88.4 R64, [R191+0x2800] ;  /* 0x00280000bf40783b */ /* 0x000fee0000004200 */
[----:B----4-:R-:W-:Y:S08]  /*12700*/  HMMA.16816.F32.BF16 R232, R4, R56, R12 ;  /* 0x0000003804e8723c */ /* 0x010ff0000004180c */
[----:B------:R-:W-:Y:S07]  /*12710*/  HMMA.16816.F32.BF16 R12, R8, R68, RZ ;  /* 0x00000044080c723c */ /* 0x000fee00000418ff */
[----:B------:R-:W-:Y:S01]  /*12720*/  IMAD.MOV.U32 R69, RZ, RZ, R103 ;  /* 0x000000ffff457224 */ /* 0x000fe200078e0067 */
[C---:B------:R-:W-:Y:S01]  /*12730*/  HMMA.16816.F32.BF16 R56, R4.reuse, R58, R48 ;  /* 0x0000003a0438723c */ /* 0x040fe20000041830 */
[----:B------:R-:W3:Y:S07]  /*12740*/  LDSM.16.MT88.4 R48, [R191+0x3800] ;  /* 0x00380000bf30783b */ /* 0x000eee0000004200 */
[C---:B------:R-:W-:Y:S07]  /*12750*/  HMMA.16816.F32.BF16 R60, R4.reuse, R44, R28 ;  /* 0x0000002c043c723c */ /* 0x040fee000004181c */
[----:B------:R-:W-:Y:S01]  /*12760*/  IMAD.MOV.U32 R44, RZ, RZ, R98 ;  /* 0x000000ffff2c7224 */ /* 0x000fe200078e0062 */
[----:B------:R-:W-:Y:S01]  /*12770*/  HMMA.16816.F32.BF16 R184, R4, R42, R16 ;  /* 0x0000002a04b8723c */ /* 0x000fe20000041810 */
[----:B------:R-:W4:Y:S01]  /*12780*/  LDSM.16.MT88.4 R40, [R190+0x4800] ;  /* 0x00480000be28783b */ /* 0x000f220000004200 */
[----:B------:R-:W-:-:S06]  /*12790*/  IMAD.MOV.U32 R45, RZ, RZ, R97 ;  /* 0x000000ffff2d7224 */ /* 0x000fcc00078e0061 */
[----:B------:R-:W-:Y:S08]  /*127a0*/  HMMA.16816.F32.BF16 R28, R8, R70, RZ ;  /* 0x00000046081c723c */ /* 0x000ff000000418ff */
[C---:B-1----:R-:W-:Y:S08]  /*127b0*/  HMMA.16816.F32.BF16 R172, R4.reuse, R36, R24 ;  /* 0x0000002404ac723c */ /* 0x042ff00000041818 */
[C---:B------:R-:W-:Y:S01]  /*127c0*/  HMMA.16816.F32.BF16 R168, R4.reuse, R38, R20 ;  /* 0x0000002604a8723c */ /* 0x040fe20000041814 */
[----:B------:R-:W1:Y:S07]  /*127d0*/  LDSM.16.MT88.4 R36, [R189+0x5000] ;  /* 0x00500000bd24783b */ /* 0x000e6e0000004200 */
[----:B------:R-:W-:Y:S08]  /*127e0*/  HMMA.16816.F32.BF16 R180, R4, R72, R12 ;  /* 0x0000004804b4723c */ /* 0x000ff0000004180c */
[C---:B------:R-:W-:Y:S08]  /*127f0*/  HMMA.16816.F32.BF16 R16, R8.reuse, R76, RZ ;  /* 0x0000004c0810723c */ /* 0x040ff000000418ff */
[----:B------:R-:W-:Y:S08]  /*12800*/  HMMA.16816.F32.BF16 R12, R8, R78, RZ ;  /* 0x0000004e080c723c */ /* 0x000ff000000418ff */
[----:B------:R-:W-:Y:S01]  /*12810*/  HMMA.16816.F32.BF16 R96, R4, R74, R28 ;  /* 0x0000004a0460723c */ /* 0x000fe2000004181c */
[----:B------:R-:W5:Y:S04]  /*12820*/  LDSM.16.MT88.4 R28, [R190+0x5000] ;  /* 0x00500000be1c783b */ /* 0x000f680000004200 */
[----:B------:R-:W-:Y:S03]  /*12830*/  LDSM.16.MT88.4 R72, [R189+0x4000] ;  /* 0x00400000bd48783b */ /* 0x000fe60000004200 */
[C---:B--2---:R-:W-:Y:S08]  /*12840*/  HMMA.16816.F32.BF16 R24, R8.reuse, R32, RZ ;  /* 0x000000200818723c */ /* 0x044ff000000418ff */
[----:B------:R-:W-:Y:S01]  /*12850*/  HMMA.16816.F32.BF16 R20, R8, R34, RZ ;  /* 0x000000220814723c */ /* 0x000fe200000418ff */
[----:B------:R-:W2:Y:S07]  /*12860*/  LDSM.16.MT88.4 R32, [R192+0x4800] ;  /* 0x00480000c020783b */ /* 0x000eae0000004200 */
[C---:B---3--:R-:W-:Y:S08]  /*12870*/  HMMA.16816.F32.BF16 R112, R4.reuse, R48, R16 ;  /* 0x000000300470723c */ /* 0x048ff00000041810 */
[----:B------:R-:W-:Y:S01]  /*12880*/  HMMA.16816.F32.BF16 R104, R4, R50, R12 ;  /* 0x000000320468723c */ /* 0x000fe2000004180c */
[----:B------:R-:W-:Y:S07]  /*12890*/  LDSM.16.MT88.4 R48, [R190+0x2800] ;  /* 0x00280000be30783b */ /* 0x000fee0000004200 */
[C---:B----4-:R-:W-:Y:S08]  /*128a0*/  HMMA.16816.F32.BF16 R16, R8.reuse, R40, RZ ;  /* 0x000000280810723c */ /* 0x050ff000000418ff */
[----:B------:R-:W-:Y:S01]  /*128b0*/  HMMA.16816.F32.BF16 R12, R8, R42, RZ ;  /* 0x0000002a080c723c */ /* 0x000fe200000418ff */
[----:B------:R-:W-:Y:S07]  /*128c0*/  LDSM.16.MT88.4 R40, [R189+0x2800] ;  /* 0x00280000bd28783b */ /* 0x000fee0000004200 */
[C---:B-1----:R-:W-:Y:S01]  /*128d0*/  HMMA.16816.F32.BF16 R120, R4.reuse, R38, R20 ;  /* 0x000000260478723c */ /* 0x042fe20000041814 */
[----:B------:R-:W1:Y:S07]  /*128e0*/  LDSM.16.MT88.4 R20, [R192+0x5000] ;  /* 0x00500000c014783b */ /* 0x000e6e0000004200 */
[C---:B------:R-:W-:Y:S08]  /*128f0*/  HMMA.16816.F32.BF16 R100, R4.reuse, R36, R24 ;  /* 0x000000240464723c */ /* 0x040ff00000041818 */
[C---:B-----5:R-:W-:Y:S08]  /*12900*/  HMMA.16816.F32.BF16 R108, R4.reuse, R28, R16 ;  /* 0x0000001c046c723c */ /* 0x060ff00000041810 */
[----:B------:R-:W-:Y:S08]  /*12910*/  HMMA.16816.F32.BF16 R24, R4, R30, R12 ;  /* 0x0000001e0418723c */ /* 0x000ff0000004180c */
[C---:B--2---:R-:W-:Y:S08]  /*12920*/  HMMA.16816.F32.BF16 R16, R8.reuse, R32, RZ ;  /* 0x000000200810723c */ /* 0x044ff000000418ff */
[----:B------:R-:W-:Y:S01]  /*12930*/  HMMA.16816.F32.BF16 R12, R8, R34, RZ ;  /* 0x00000022080c723c */ /* 0x000fe200000418ff */
[----:B------:R-:W-:Y:S11]  /*12940*/  LDSM.16.MT88.4 R32, [R191+0x1000] ;  /* 0x00100000bf20783b */ /* 0x000ff60000004200 */
[----:B------:R-:W-:Y:S04]  /*12950*/  @!UPT UIADD3 URZ, URZ, URZ, URZ ;  /* 0x0000003f3f3ff290 */ /* 0x000fe8000fffe03f */
[C---:B-1----:R-:W-:Y:S08]  /*12960*/  HMMA.16816.F32.BF16 R116, R4.reuse, R20, R16 ;  /* 0x000000140474723c */ /* 0x042ff00000041810 */
[----:B------:R-:W-:Y:S01]  /*12970*/  HMMA.16816.F32.BF16 R20, R4, R22, R12 ;  /* 0x000000160414723c */ /* 0x000fe2000004180c */
[----:B------:R-:W1:Y:S07]  /*12980*/  LDSM.16.MT88.4 R12, [R191+0x4800] ;  /* 0x00480000bf0c783b */ /* 0x000e6e0000004200 */
[C---:B-1----:R-:W-:Y:S08]  /*12990*/  HMMA.16816.F32.BF16 R16, R8.reuse, R12, RZ ;  /* 0x0000000c0810723c */ /* 0x042ff000000418ff */
[----:B------:R-:W-:Y:S01]  /*129a0*/  HMMA.16816.F32.BF16 R8, R8, R14, RZ ;  /* 0x0000000e0808723c */ /* 0x000fe200000418ff */
[----:B------:R-:W1:Y:S11]  /*129b0*/  LDSM.16.MT88.4 R12, [R191+0x5000] ;  /* 0x00500000bf0c783b */ /* 0x000e760000004200 */
[----:B------:R-:W-:Y:S04]  /*129c0*/  @!UPT UIADD3 URZ, URZ, URZ, URZ ;  /* 0x0000003f3f3ff290 */ /* 0x000fe8000fffe03f */
[C---:B-1----:R-:W-:Y:S01]  /*129d0*/  HMMA.16816.F32.BF16 R124, R4.reuse, R12, R16 ;  /* 0x0000000c047c723c */ /* 0x042fe20000041810 */
[----:B------:R1:W-:Y:S07]  /*129e0*/  MUFU.EX2 R12, R3 ;  /* 0x00000003000c7308 */ /* 0x0003ee0000000800 */
[----:B------:R-:W-:Y:S01]  /*129f0*/  HMMA.16816.F32.BF16 R16, R4, R14, R8 ;  /* 0x0000000e0410723c */ /* 0x000fe20000041808 */
[----:B------:R-:W-:Y:S01]  /*12a00*/  LDSM.16.MT88.4 R8, [R191+0x5800] ;  /* 0x00580000bf08783b */ /* 0x000fe20000004200 */
[----:B-1----:R-:W-:-:S04]  /*12a10*/  FFMA.FTZ R3, R93, c[0x0][0x2d0], -R2 ;  /* 0x0000b4005d037a23 */ /* 0x002fc80000010802 */
[----:B------:R1:W2:Y:S02]  /*12a20*/  MUFU.EX2 R13, R3 ;  /* 0x00000003000d7308 */ /* 0x0002a40000000800 */
[--C-:B-1----:R-:W-:Y:S01]  /*12a30*/  FFMA.FTZ R3, R92, c[0x0][0x2d0], -R2.reuse ;  /* 0x0000b4005c037a23 */ /* 0x102fe20000010802 */
[----:B--2---:R-:W-:Y:S01]  /*12a40*/  F2FP.BF16.PACK_AB R128, R13, R12 ;  /* 0x0000000c0d80723e */ /* 0x004fe200000010ff */
[----:B------:R-:W-:-:S04]  /*12a50*/  FFMA.FTZ R2, R91, c[0x0][0x2d0], -R2 ;  /* 0x0000b4005b027a23 */ /* 0x000fc80000010802 */
[----:B------:R1:W-:Y:S08]  /*12a60*/  MUFU.EX2 R15, R3 ;  /* 0x00000003000f7308 */ /* 0x0003f00000000800 */
[----:B------:R2:W3:Y:S01]  /*12a70*/  MUFU.EX2 R14, R2 ;  /* 0x00000002000e7308 */ /* 0x0004e20000000800 */
[----:B-1----:R-:W-:Y:S02]  /*12a80*/  FADD.FTZ R3, R84, R83 ;  /* 0x0000005354037221 */ /* 0x002fe40000010000 */
[----:B--2---:R-:W-:Y:S01]  /*12a90*/  FFMA.FTZ R2, R90, c[0x0][0x2d0], -R0 ;  /* 0x0000b4005a027a23 */ /* 0x004fe20000010800 */
[----:B---3--:R-:W-:-:S04]  /*12aa0*/  F2FP.BF16.PACK_AB R130, R14, R15 ;  /* 0x0000000f0e82723e */ /* 0x008fc800000010ff */
[----:B------:R1:W-:Y:S02]  /*12ab0*/  MUFU.EX2 R7, R2 ;  /* 0x0000000200077308 */ /* 0x0003e40000000800 */
[----:B-1----:R-:W-:-:S06]  /*12ac0*/  FFMA.FTZ R2, R89, c[0x0][0x2d0], -R0 ;  /* 0x0000b40059027a23 */ /* 0x002fcc0000010800 */
[----:B------:R1:W2:Y:S02]  /*12ad0*/  MUFU.EX2 R6, R2 ;  /* 0x0000000200067308 */ /* 0x0002a40000000800 */
[--C-:B-1----:R-:W-:Y:S01]  /*12ae0*/  FFMA.FTZ R2, R88, c[0x0][0x2d0], -R0.reuse ;  /* 0x0000b40058027a23 */ /* 0x102fe20000010800 */
[----:B--2---:R-:W-:Y:S01]  /*12af0*/  F2FP.BF16.PACK_AB R129, R6, R7 ;  /* 0x000000070681723e */ /* 0x004fe200000010ff */
[----:B------:R-:W-:Y:S01]  /*12b00*/  FFMA.FTZ R0, R87, c[0x0][0x2d0], -R0 ;  /* 0x0000b40057007a23 */ /* 0x000fe20000010800 */
[----:B------:R-:W-:Y:S03]  /*12b10*/  LDSM.16.MT88.4 R88, [R192+0x4000] ;  /* 0x00400000c058783b */ /* 0x000fe60000004200 */
[----:B------:R1:W-:Y:S08]  /*12b20*/  MUFU.EX2 R5, R2 ;  /* 0x0000000200057308 */ /* 0x0003f00000000800 */
[----:B------:R2:W3:Y:S01]  /*12b30*/  MUFU.EX2 R4, R0 ;  /* 0x0000000000047308 */ /* 0x0004e20000000800 */
[----:B-1----:R-:W-:-:S02]  /*12b40*/  FADD.FTZ R2, R82, R81 ;  /* 0x0000005152027221 */ /* 0x002fc40000010000 */
[----:B--2---:R-:W-:Y:S01]  /*12b50*/  FADD.FTZ R0, R86, R3 ;  /* 0x0000000356007221 */ /* 0x004fe20000010000 */
[----:B---3--:R-:W-:Y:S01]  /*12b60*/  F2FP.BF16.PACK_AB R131, R4, R5 ;  /* 0x000000050483723e */ /* 0x008fe200000010ff */
[----:B------:R-:W-:Y:S02]  /*12b70*/  FADD.FTZ R3, R80, R2 ;  /* 0x0000000250037221 */ /* 0x000fe40000010000 */
[----:B------:R-:W1:Y:S01]  /*12b80*/  LDSM.16.MT88.4 R80, [R190+0x4000] ;  /* 0x00400000be50783b */ /* 0x000e620000004200 */
[----:B------:R-:W-:Y:S02]  /*12b90*/  FADD.FTZ R2, R85, R0 ;  /* 0x0000000055027221 */ /* 0x000fe40000010000 */
[----:B------:R-:W-:Y:S01]  /*12ba0*/  FADD.FTZ R0, R203, R3 ;  /* 0x00000003cb007221 */ /* 0x000fe20000010000 */
[----:B------:R-:W-:Y:S03]  /*12bb0*/  HMMA.16816.F32.BF16 R28, R128, R32, R248 ;  /* 0x00000020801c723c */ /* 0x000fe600000418f8 */
[----:B------:R-:W-:-:S04]  /*12bc0*/  FADD.FTZ R0, R202, R0 ;  /* 0x00000000ca007221 */ /* 0x000fc80000010000 */
[----:B------:R-:W-:Y:S01]  /*12bd0*/  IMAD.MOV.U32 R250, RZ, RZ, R95 ;  /* 0x000000fffffa7224 */ /* 0x000fe200078e005f */
[C---:B------:R-:W-:Y:S01]  /*12be0*/  HMMA.16816.F32.BF16 R164, R128.reuse, R160, R164 ;  /* 0x000000a080a4723c */ /* 0x040fe200000418a4 */
[----:B------:R-:W-:Y:S02]  /*12bf0*/  IMAD.MOV.U32 R251, RZ, RZ, R69 ;  /* 0x000000fffffb7224 */ /* 0x000fe400078e0045 */
[----:B------:R-:W-:Y:S02]  /*12c00*/  FADD.FTZ R2, R250, R2 ;  /* 0x00000002fa027221 */ /* 0x000fe40000010000 */
[----:B------:R-:W-:Y:S01]  /*12c10*/  FADD.FTZ R0, R200, R0 ;  /* 0x00000000c8007221 */ /* 0x000fe20000010000 */
[----:B------:R-:W-:Y:S01]  /*12c20*/  IADD3 R200, R251, -0x2, RZ ;  /* 0xfffffffefbc87810 */ /* 0x000fe20007ffe0ff */
[----:B------:R-:W-:Y:S01]  /*12c30*/  FADD.FTZ R2, R252, R2 ;  /* 0x00000002fc027221 */ /* 0x000fe20000010000 */
[----:B------:R-:W-:Y:S01]  /*12c40*/  HMMA.16816.F32.BF16 R156, R128, R152, R156 ;  /* 0x00000098809c723c */ /* 0x000fe2000004189c */
[----:B------:R-:W-:Y:S01]  /*12c50*/  FADD.FTZ R0, R199, R0 ;  /* 0x00000000c7007221 */ /* 0x000fe20000010000 */
[----:B------:R-:W-:Y:S01]  /*12c60*/  ISETP.GE.AND P0, PT, R200, R218, PT ;  /* 0x000000dac800720c */ /* 0x000fe20003f06270 */
[----:B------:R-:W-:-:S02]  /*12c70*/  FADD.FTZ R2, R219, R2 ;  /* 0x00000002db027221 */ /* 0x000fc40000010000 */
[----:B------:R-:W-:Y:S02]  /*12c80*/  FADD.FTZ R0, R198, R0 ;  /* 0x00000000c6007221 */ /* 0x000fe40000010000 */
[----:B------:R-:W-:Y:S01]  /*12c90*/  FADD.FTZ R2, R204, R2 ;  /* 0x00000002cc027221 */ /* 0x000fe20000010000 */
[C---:B------:R-:W-:Y:S01]  /*12ca0*/  HMMA.16816.F32.BF16 R160, R128.reuse, R162, R44 ;  /* 0x000000a280a0723c */ /* 0x040fe2000004182c */
[----:B------:R-:W-:Y:S02]  /*12cb0*/  FADD.FTZ R0, R7, R0 ;  /* 0x0000000007007221 */ /* 0x000fe40000010000 */
[----:B------:R-:W-:Y:S02]  /*12cc0*/  FADD.FTZ R2, R12, R2 ;  /* 0x000000020c027221 */ /* 0x000fe40000010000 */
[----:B------:R-:W-:Y:S02]  /*12cd0*/  FADD.FTZ R0, R6, R0 ;  /* 0x0000000006007221 */ /* 0x000fe40000010000 */
[----:B------:R-:W-:Y:S01]  /*12ce0*/  FADD.FTZ R2, R13, R2 ;  /* 0x000000020d027221 */ /* 0x000fe20000010000 */
[----:B------:R-:W-:Y:S01]  /*12cf0*/  HMMA.16816.F32.BF16 R152, R128, R154, R144 ;  /* 0x0000009a8098723c */ /* 0x000fe20000041890 */
[----:B------:R-:W2:Y:S01]  /*12d00*/  LDSM.16.MT88.4 R144, [R192+0x1000] ;  /* 0x00100000c090783b */ /* 0x000ea20000004200 */
[----:B------:R-:W-:-:S02]  /*12d10*/  FADD.FTZ R0, R5, R0 ;  /* 0x0000000005007221 */ /* 0x000fc40000010000 */
[----:B------:R-:W-:Y:S02]  /*12d20*/  FADD.FTZ R2, R15, R2 ;  /* 0x000000020f027221 */ /* 0x000fe40000010000 */
[----:B------:R-:W-:Y:S02]  /*12d30*/  FADD.FTZ R204, R4, R0 ;  /* 0x0000000004cc7221 */ /* 0x000fe40000010000 */
[----:B-1----:R-:W-:Y:S01]  /*12d40*/  HMMA.16816.F32.BF16 R76, R128, R80, R180 ;  /* 0x00000050804c723c */ /* 0x002fe200000418b4 */
[----:B------:R-:W-:-:S07]  /*12d50*/  FADD.FTZ R203, R14, R2 ;  /* 0x000000020ecb7221 */ /* 0x000fce0000010000 */
[C---:B------:R-:W-:Y:S01]  /*12d60*/  HMMA.16816.F32.BF16 R80, R128.reuse, R82, R96 ;  /* 0x000000528050723c */ /* 0x040fe20000041860 */
[----:B------:R-:W1:Y:S07]  /*12d70*/  LDSM.16.MT88.4 R96, [R191+0x4000] ;  /* 0x00400000bf60783b */ /* 0x000e6e0000004200 */
[C---:B------:R-:W-:Y:S08]  /*12d80*/  HMMA.16816.F32.BF16 R44, R128.reuse, R48, R232 ;  /* 0x00000030802c723c */ /* 0x040ff000000418e8 */
[C---:B------:R-:W-:Y:S01]  /*12d90*/  HMMA.16816.F32.BF16 R48, R128.reuse, R50, R56 ;  /* 0x000000328030723c */ /* 0x040fe20000041838 */
[----:B------:R-:W3:Y:S07]  /*12da0*/  LDSM.16.MT88.4 R56, [R192+0x2800] ;  /* 0x00280000c038783b */ /* 0x000eee0000004200 */
[C---:B------:R-:W-:Y:S08]  /*12db0*/  HMMA.16816.F32.BF16 R36, R128.reuse, R40, R244 ;  /* 0x000000288024723c */ /* 0x040ff000000418f4 */
[C---:B--2---:R-:W-:Y:S08]  /*12dc0*/  HMMA.16816.F32.BF16 R148, R128.reuse, R144, R148 ;  /* 0x000000908094723c */ /* 0x044ff00000041894 */
[C---:B------:R-:W-:Y:S08]  /*12dd0*/  HMMA.16816.F32.BF16 R144, R128.reuse, R146, R52 ;  /* 0x000000928090723c */ /* 0x040ff00000041834 */
[C---:B-1----:R-:W-:Y:S01]  /*12de0*/  HMMA.16816.F32.BF16 R92, R128.reuse, R96, R112 ;  /* 0x00000060805c723c */ /* 0x042fe20000041870 */
[----:B------:R-:W1:Y:S07]  /*12df0*/  LDSM.16.MT88.4 R112, [R190+0x5800] ;  /* 0x00580000be70783b */ /* 0x000e6e0000004200 */
[C---:B------:R-:W-:Y:S01]  /*12e00*/  HMMA.16816.F32.BF16 R96, R128.reuse, R98, R104 ;  /* 0x000000628060723c */ /* 0x040fe20000041868 */
[----:B------:R-:W2:Y:S07]  /*12e10*/  LDSM.16.MT88.4 R104, [R189+0x5800] ;  /* 0x00580000bd68783b */ /* 0x000eae0000004200 */
[C---:B---3--:R-:W-:Y:S08]  /*12e20*/  HMMA.16816.F32.BF16 R52, R128.reuse, R56, R228 ;  /* 0x000000388034723c */ /* 0x048ff000000418e4 */
[C---:B------:R-:W-:Y:S08]  /*12e30*/  HMMA.16816.F32.BF16 R60, R128.reuse, R64, R60 ;  /* 0x00000040803c723c */ /* 0x040ff0000004183c */
[C---:B------:R-:W-:Y:S08]  /*12e40*/  HMMA.16816.F32.BF16 R68, R128.reuse, R72, R224 ;  /* 0x000000488044723c */ /* 0x040ff000000418e0 */
[C---:B------:R-:W-:Y:S08]  /*12e50*/  HMMA.16816.F32.BF16 R84, R128.reuse, R88, R172 ;  /* 0x000000588054723c */ /* 0x040ff000000418ac */
[C---:B-1----:R-:W-:Y:S08]  /*12e60*/  HMMA.16816.F32.BF16 R108, R128.reuse, R112, R108 ;  /* 0x00000070806c723c */ /* 0x042ff0000004186c */
[C---:B--2---:R-:W-:Y:S08]  /*12e70*/  HMMA.16816.F32.BF16 R100, R128.reuse, R104, R100 ;  /* 0x000000688064723c */ /* 0x044ff00000041864 */
[C---:B------:R-:W-:Y:S01]  /*12e80*/  HMMA.16816.F32.BF16 R104, R128.reuse, R106, R120 ;  /* 0x0000006a8068723c */ /* 0x040fe20000041878 */
[----:B------:R-:W1:Y:S07]  /*12e90*/  LDSM.16.MT88.4 R120, [R192+0x5800] ;  /* 0x00580000c078783b */ /* 0x000e6e0000004200 */
[C---:B------:R-:W-:Y:S08]  /*12ea0*/  HMMA.16816.F32.BF16 R32, R128.reuse, R34, R236 ;  /* 0x000000228020723c */ /* 0x040ff000000418ec */
[C---:B------:R-:W-:Y:S08]  /*12eb0*/  HMMA.16816.F32.BF16 R40, R128.reuse, R42, R240 ;  /* 0x0000002a8028723c */ /* 0x040ff000000418f0 */
[C---:B------:R-:W-:Y:S08]  /*12ec0*/  HMMA.16816.F32.BF16 R56, R128.reuse, R58, R220 ;  /* 0x0000003a8038723c */ /* 0x040ff000000418dc */
[C---:B------:R-:W-:Y:S08]  /*12ed0*/  HMMA.16816.F32.BF16 R64, R128.reuse, R66, R176 ;  /* 0x000000428040723c */ /* 0x040ff000000418b0 */
[C---:B------:R-:W-:Y:S08]  /*12ee0*/  HMMA.16816.F32.BF16 R72, R128.reuse, R74, R184 ;  /* 0x0000004a8048723c */ /* 0x040ff000000418b8 */
[C---:B-1----:R-:W-:Y:S08]  /*12ef0*/  HMMA.16816.F32.BF16 R116, R128.reuse, R120, R116 ;  /* 0x000000788074723c */ /* 0x042ff00000041874 */
[C---:B------:R-:W-:Y:S08]  /*12f00*/  HMMA.16816.F32.BF16 R88, R128.reuse, R90, R168 ;  /* 0x0000005a8058723c */ /* 0x040ff000000418a8 */
[C---:B------:R-:W-:Y:S08]  /*12f10*/  HMMA.16816.F32.BF16 R112, R128.reuse, R114, R24 ;  /* 0x000000728070723c */ /* 0x040ff00000041818 */
[C---:B------:R-:W-:Y:S08]  /*12f20*/  HMMA.16816.F32.BF16 R120, R128.reuse, R122, R20 ;  /* 0x0000007a8078723c */ /* 0x040ff00000041814 */
[C---:B------:R-:W-:Y:S08]  /*12f30*/  HMMA.16816.F32.BF16 R124, R128.reuse, R8, R124 ;  /* 0x00000008807c723c */ /* 0x040ff0000004187c */
[----:B------:R-:W-:Y:S01]  /*12f40*/  HMMA.16816.F32.BF16 R128, R128, R10, R16 ;  /* 0x0000000a8080723c */ /* 0x000fe20000041810 */
[----:B------:R-:W-:Y:S07]  /*12f50*/  @!UPT UIADD3 URZ, URZ, URZ, URZ ;  /* 0x0000003f3f3ff290 */ /* 0x000fee000fffe03f */
[----:B------:R-:W-:Y:S11]  /*12f60*/  @!P0 BRA `(.L_x_1479) ;  /* 0x00002cc000008947 */ /* 0x000ff60003800000 */
[----:B------:R-:W1:Y:S01]  /*12f70*/  S2R R251, SR_TID.X ;  /* 0x0000000000fb7919 */ /* 0x000e620000002100 */
[----:B------:R-:W-:Y:S01]  /*12f80*/  LOP3.LUT P0, RZ, R215, 0x2, RZ, 0xc0, !PT ;  /* 0x00000002d7ff7812 */ /* 0x000fe2000780c0ff */
[----:B------:R-:W-:Y:S01]  /*12f90*/  IMAD.MOV.U32 R219, RZ, RZ, c[0x0][0x208] ;  /* 0x00008200ffdb7624 */ /* 0x000fe200078e00ff */
[----:B------:R-:W-:Y:S01]  /*12fa0*/  LOP3.LUT R206, R206, 0xffffffef, RZ, 0xc0, !PT ;  /* 0xffffffefcece7812 */ /* 0x000fe200078ec0ff */
[----:B------:R-:W-:Y:S01]  /*12fb0*/  IMAD.MOV.U32 R220, RZ, RZ, c[0x0][0x20c] ;  /* 0x00008300ffdc7624 */ /* 0x000fe200078e00ff */
[----:B------:R-:W-:-:S02]  /*12fc0*/  ISETP.GE.AND P1, PT, R208, c[0x0][0x1d4], PT ;  /* 0x00007500d0007a0c */ /* 0x000fc40003f26270 */
[----:B------:R-:W-:Y:S02]  /*12fd0*/  ISETP.GE.AND P6, PT, R134, c[0x0][0x1d4], PT ;  /* 0x0000750086007a0c */ /* 0x000fe40003fc6270 */
[----:B------:R-:W-:-:S05]  /*12fe0*/  ISETP.GE.AND P5, PT, R132, c[0x0][0x1d4], PT ;  /* 0x0000750084007a0c */ /* 0x000fca0003fa6270 */
[----:B------:R-:W-:Y:S02]  /*12ff0*/  @P0 LOP3.LUT R206, R206, 0x10, RZ, 0xfc, !PT ;  /* 0x00000010cece0812 */ /* 0x000fe400078efcff */
[----:B------:R-:W-:Y:S02]  /*13000*/  ISETP.GE.AND P0, PT, R207, c[0x0][0x1d4], PT ;  /* 0x00007500cf007a0c */ /* 0x000fe40003f06270 */
[----:B------:R-:W-:Y:S02]  /*13010*/  LOP3.LUT R206, R206, 0xfffffffb, RZ, 0xc0, !PT ;  /* 0xfffffffbcece7812 */ /* 0x000fe400078ec0ff */
[----:B-1----:R-:W-:-:S13]  /*13020*/  ISETP.GT.AND P2, PT, R251, 0x7f, PT ;  /* 0x0000007ffb00780c */ /* 0x002fda0003f44270 */
[----:B------:R-:W-:-:S04]  /*13030*/  @P2 LOP3.LUT R206, R206, 0x4, RZ, 0xfc, !PT ;  /* 0x00000004cece2812 */ /* 0x000fc800078efcff */
[----:B------:R-:W-:-:S04]  /*13040*/  LOP3.LUT R206, R206, 0xfffffffd, RZ, 0xc0, !PT ;  /* 0xfffffffdcece7812 */ /* 0x000fc800078ec0ff */
[----:B------:R-:W-:-:S04]  /*13050*/  @P1 LOP3.LUT R206, R206, 0x2, RZ, 0xfc, !PT ;  /* 0x00000002cece1812 */ /* 0x000fc800078efcff */
[----:B------:R-:W-:-:S04]  /*13060*/  LOP3.LUT R206, R206, 0xfffffffe, RZ, 0xc0, !PT ;  /* 0xfffffffecece7812 */ /* 0x000fc800078ec0ff */
[----:B------:R-:W-:Y:S02]  /*13070*/  @P0 LOP3.LUT R206, R206, 0x1, RZ, 0xfc, !PT ;  /* 0x00000001cece0812 */ /* 0x000fe400078efcff */
[----:B------:R-:W-:Y:S02]  /*13080*/  LOP3.LUT P0, RZ, R215, 0x4, RZ, 0xc0, !PT ;  /* 0x00000004d7ff7812 */ /* 0x000fe4000780c0ff */
[----:B------:R-:W-:-:S11]  /*13090*/  LOP3.LUT R206, R206, 0xfffffff7, RZ, 0xc0, !PT ;  /* 0xfffffff7cece7812 */ /* 0x000fd600078ec0ff */
[----:B------:R-:W-:Y:S02]  /*130a0*/  @P0 LOP3.LUT R206, R206, 0x8, RZ, 0xfc, !PT ;  /* 0x00000008cece0812 */ /* 0x000fe400078efcff */
.L_x_1482:
[----:B------:R-:W-:Y:S04]  /*130b0*/  DEPBAR.LE SB0, 0x0 ;  /* 0x000080000000791a */ /* 0x000fe80000000000 */
[----:B------:R-:W-:Y:S01]  /*130c0*/  WARPSYNC 0xffffffff ;  /* 0xffffffff00007948 */ /* 0x000fe20003800000 */
[----:B------:R-:W-:Y:S01]  /*130d0*/  BAR.SYNC.DEFER_BLOCKING 0x0 ;  /* 0x0000000000007b1d */ /* 0x000fe20000010000 */
[----:B------:R-:W-:Y:S01]  /*130e0*/  SHF.R.S32.HI R0, RZ, 0x1f, R200 ;  /* 0x0000001fff007819 */ /* 0x000fe200000114c8 */
[----:B------:R-:W-:Y:S01]  /*130f0*/  IMAD.WIDE.U32 R2, R200, c[0x0][0x208], RZ ;  /* 0x00008200c8027a25 */ /* 0x000fe200078e00ff */
[----:B------:R-:W-:Y:S02]  /*13100*/  LOP3.LUT P4, RZ, R215, 0x2, RZ, 0xc0, !PT ;  /* 0x00000002d7ff7812 */ /* 0x000fe4000788c0ff */
[----:B------:R-:W-:Y:S01]  /*13110*/  LOP3.LUT P3, RZ, R206, 0x1, RZ, 0xc0, !PT ;  /* 0x00000001ceff7812 */ /* 0x000fe2000786c0ff */
[----:B------:R-:W-:Y:S01]  /*13120*/  IMAD R0, R0, c[0x0][0x208], RZ ;  /* 0x0000820000007a24 */ /* 0x000fe200078e02ff */
[----:B------:R-:W-:Y:S03]  /*13130*/  LOP3.LUT P1, RZ, R206, 0x2, RZ, 0xc0, !PT ;  /* 0x00000002ceff7812 */ /* 0x000fe6000782c0ff */
[----:B------:R-:W-:Y:S05]  /*13140*/  IMAD R0, R200, c[0x0][0x20c], R0 ;  /* 0x00008300c8007a24 */ /* 0x000fea00078e0200 */
[----:B------:R-:W-:Y:S01]  /*13150*/  IADD3 R0, R3, R0, RZ ;  /* 0x0000000003007210 */ /* 0x000fe20007ffe0ff */
[----:B------:R-:W-:Y:S04]  /*13160*/  IMAD.WIDE.U32 R2, R2, 0x30, RZ ;  /* 0x0000003002027825 */ /* 0x000fe800078e00ff */
[----:B------:R-:W-:Y:S01]  /*13170*/  IMAD R0, R0, 0x30, RZ ;  /* 0x0000003000007824 */ /* 0x000fe200078e02ff */
[----:B------:R-:W-:Y:S04]  /*13180*/  LDSM.16.M88.4 R24, [R193] ;  /* 0x00000000c118783b */ /* 0x000fe80000000200 */
[----:B------:R-:W-:Y:S01]  /*13190*/  IADD3 R0, R3, R0, RZ ;  /* 0x0000000003007210 */ /* 0x000fe20007ffe0ff */
[----:B------:R-:W-:Y:S01]  /*131a0*/  BSSY B0, `(.L_x_1480) ;  /* 0x0000118000007945 */ /* 0x000fe20003800000 */
[----:B------:R-:W-:Y:S01]  /*131b0*/  IADD3 R3, P0, R212, R2, RZ ;  /* 0x00000002d4037210 */ /* 0x000fe20007f1e0ff */
[----:B------:R-:W1:Y:S03]  /*131c0*/  S2R R4, SR_TID.X ;  /* 0x0000000000047919 */ /* 0x000e660000002100 */
[----:B------:R-:W-:Y:S03]  /*131d0*/  IADD3.X R6, R0, R214, RZ, P0, !PT ;  /* 0x000000d600067210 */ /* 0x000fe600007fe4ff */
[----:B------:R-:W2:Y:S06]  /*131e0*/  LDSM.16.M88.4 R8, [R143] ;  /* 0x000000008f08783b */ /* 0x000eac0000000200 */
[----:B------:R-:W3:Y:S06]  /*131f0*/  LDSM.16.M88.4 R16, [R143+0x800] ;  /* 0x000800008f10783b */ /* 0x000eec0000000200 */
[----:B------:R-:W4:Y:S06]  /*13200*/  LDSM.16.M88.4 R168, [R143+0x1000] ;  /* 0x001000008fa8783b */ /* 0x000f2c0000000200 */
[----:B------:R-:W-:Y:S01]  /*13210*/  LDSM.16.M88.4 R172, [R194] ;  /* 0x00000000c2ac783b */ /* 0x000fe20000000200 */
[----:B-1----:R-:W-:Y:S11]  /*13220*/  ISETP.GT.AND P2, PT, R4, 0x7f, PT ;  /* 0x0000007f0400780c */ /* 0x002ff60003f44270 */
[----:B------:R-:W-:Y:S02]  /*13230*/  @!UPT UIADD3 URZ, URZ, URZ, URZ ;  /* 0x0000003f3f3ff290 */ /* 0x000fe4000fffe03f */
[C---:B------:R-:W-:Y:S04]  /*13240*/  @!P2 LEA R5, P0, R219.reuse, R2, 0x5 ;  /* 0x00000002db05a211 */ /* 0x040fe800078028ff */
[----:B------:R-:W-:Y:S02]  /*13250*/  @!P2 LEA.HI.X R4, R219, R0, R220, 0x5, P0 ;  /* 0x00000000db04a211 */ /* 0x000fe400000f2cdc */
[C---:B------:R-:W-:Y:S04]  /*13260*/  LEA R2, P0, R3.reuse, c[0x0][0x1f8], 0x1 ;  /* 0x00007e0003027a11 */ /* 0x040fe800078008ff */
[----:B------:R-:W-:Y:S02]  /*13270*/  LEA.HI.X R3, R3, c[0x0][0x1fc], R6, 0x1, P0 ;  /* 0x00007f0003037a11 */ /* 0x000fe400000f0c06 */
[----:B------:R-:W-:Y:S04]  /*13280*/  @!P2 IADD3 R0, P0, R5, R212, RZ ;  /* 0x000000d40500a210 */ /* 0x000fe80007f1e0ff */
[----:B------:R-:W-:Y:S02]  /*13290*/  @!P2 IADD3.X R4, R4, R214, RZ, P0, !PT ;  /* 0x000000d60404a210 */ /* 0x000fe400007fe4ff */
[C---:B------:R-:W-:Y:S04]  /*132a0*/  @!P2 LEA R198, P0, R0.reuse, c[0x0][0x1f8], 0x1 ;  /* 0x00007e0000c6aa11 */ /* 0x040fe800078008ff */
[----:B------:R-:W-:Y:S02]  /*132b0*/  @!P2 LEA.HI.X R199, R0, c[0x0][0x1fc], R4, 0x1, P0 ;  /* 0x00007f0000c7aa11 */ /* 0x000fe400000f0c04 */
[C---:B--2---:R-:W-:Y:S03]  /*132c0*/  HMMA.16816.F32.BF16 R4, R24.reuse, R8, RZ ;  /* 0x000000081804723c */ /* 0x044fe600000418ff */
[C---:B------:R-:W-:Y:S02]  /*132d0*/  IADD3 R0, R143.reuse, 0x20, RZ ;  /* 0x000000208f007810 */ /* 0x040fe40007ffe0ff */
[C---:B------:R-:W-:Y:S02]  /*132e0*/  @P4 IADD3 R0, R143.reuse, -0x20, RZ ;  /* 0xffffffe08f004810 */ /* 0x040fe40007ffe0ff */
[----:B------:R-:W-:Y:S01]  /*132f0*/  ISETP.GT.AND P4, PT, R200, R218, PT ;  /* 0x000000dac800720c */ /* 0x000fe20003f84270 */
[C---:B------:R-:W-:Y:S02]  /*13300*/  HMMA.16816.F32.BF16 R8, R24.reuse, R10, RZ ;  /* 0x0000000a1808723c */ /* 0x040fe400000418ff */
[----:B------:R-:W1:Y:S06]  /*13310*/  LDSM.16.M88.4 R176, [R0] ;  /* 0x0000000000b0783b */ /* 0x000e6c0000000200 */
[C---:B---3--:R-:W-:Y:S01]  /*13320*/  HMMA.16816.F32.BF16 R12, R24.reuse, R16, RZ ;  /* 0x00000010180c723c */ /* 0x048fe200000418ff */
[----:B------:R-:W2:Y:S06]  /*13330*/  LDSM.16.M88.4 R180, [R0+0x800] ;  /* 0x0008000000b4783b */ /* 0x000eac0000000200 */
[----:B------:R3:W5:Y:S01]  /*13340*/  LDSM.16.M88.4 R184, [R0+0x1000] ;  /* 0x0010000000b8783b */ /* 0x0007620000000200 */
[C---:B------:R-:W-:Y:S05]  /*13350*/  HMMA.16816.F32.BF16 R16, R24.reuse, R18, RZ ;  /* 0x000000121810723c */ /* 0x040fea00000418ff */
[----:B------:R-:W-:Y:S01]  /*13360*/  @!PT LDS RZ, [RZ] ;  /* 0x00000000fffff984 */ /* 0x000fe20000000800 */
[----:B------:R-:W-:Y:S01]  /*13370*/  @!PT LDS RZ, [RZ] ;  /* 0x00000000fffff984 */ /* 0x000fe20000000800 */
[----:B------:R-:W-:Y:S01]  /*13380*/  @!PT LDS RZ, [RZ] ;  /* 0x00000000fffff984 */ /* 0x000fe20000000800 */
[----:B------:R2:W-:Y:S03]  /*13390*/  LDGSTS.E.BYPASS.LTC128B.128 [R197+0x4080], [R2.64], !P5 ;  /* 0x0408000002c57fae */ /* 0x0005e6000e901d46 */
[C---:B----4-:R-:W-:Y:S03]  /*133a0*/  HMMA.16816.F32.BF16 R20, R24.reuse, R168, RZ ;  /* 0x000000a81814723c */ /* 0x050fe600000418ff */
[----:B------:R4:W-:Y:S05]  /*133b0*/  LDGSTS.E.BYPASS.LTC128B.128 [R197+0x5880], [R2.64+0x80], !P6 ;  /* 0x0588008002c57fae */ /* 0x0009ea000f101d46 */
[----:B------:R-:W-:Y:S01]  /*133c0*/  HMMA.16816.F32.BF16 R24, R24, R170, RZ ;  /* 0x000000aa1818723c */ /* 0x000fe200000418ff */
[----:B------:R4:W-:Y:S03]  /*133d0*/  LDGSTS.E.BYPASS.LTC128B.128 [R197+0x7080], [R2.64+0x100], !P3 ;  /* 0x0708010002c57fae */ /* 0x0009e6000d901d46 */
[----:B---3--:R-:W-:Y:S03]  /*133e0*/  IADD3 R0, R143, 0x40, RZ ;  /* 0x000000408f007810 */ /* 0x008fe60007ffe0ff */
[----:B------:R4:W-:Y:S01]  /*133f0*/  LDGSTS.E.BYPASS.LTC128B.128 [R197+0x8880], [R2.64+0x180], !P1 ;  /* 0x0888018002c57fae */ /* 0x0009e2000c901d46 */
[C---:B-1----:R-:W-:Y:S05]  /*13400*/  HMMA.16816.F32.BF16 R4, R172.reuse, R176, R4 ;  /* 0x000000b0ac04723c */ /* 0x042fea0000041804 */
[----:B------:R1:W-:Y:S03]  /*13410*/  @!P2 LDGSTS.E.BYPASS.LTC128B.128 [R201+0x5080], [R198.64], !P5 ;  /* 0x05080000c6c9afae */ /* 0x0003e6000e901d46 */
[C---:B------:R-:W-:Y:S03]  /*13420*/  HMMA.16816.F32.BF16 R8, R172.reuse, R178, R8 ;  /* 0x000000b2ac08723c */ /* 0x040fe60000041808 */
[----:B------:R1:W-:Y:S06]  /*13430*/  @!P2 LDGSTS.E.BYPASS.LTC128B.128 [R201+0x6880], [R198.64+0x80], !P6 ;  /* 0x06880080c6c9afae */ /* 0x0003ec000f101d46 */
[----:B------:R1:W-:Y:S01]  /*13440*/  @!P2 LDGSTS.E.BYPASS.LTC128B.128 [R201+0x8080], [R198.64+0x100], !P3 ;  /* 0x08080100c6c9afae */ /* 0x0003e2000d901d46 */
[C---:B--2---:R-:W-:Y:S05]  /*13450*/  HMMA.16816.F32.BF16 R12, R172.reuse, R180, R12 ;  /* 0x000000b4ac0c723c */ /* 0x044fea000004180c */
[----:B------:R1:W-:Y:S01]  /*13460*/  @!P2 LDGSTS.E.BYPASS.LTC128B.128 [R201+0x9880], [R198.64+0x180], !P1 ;  /* 0x09880180c6c9afae */ /* 0x0003e2000c901d46 */
[----:B------:R-:W-:Y:S02]  /*13470*/  LOP3.LUT P1, RZ, R215, 0x4, RZ, 0xc0, !PT ;  /* 0x00000004d7ff7812 */ /* 0x000fe4000782c0ff */
[C---:B------:R-:W-:Y:S03]  /*13480*/  HMMA.16816.F32.BF16 R16, R172.reuse, R182, R16 ;  /* 0x000000b6ac10723c */ /* 0x040fe60000041810 */
[----:B------:R-:W-:Y:S05]  /*13490*/  LDSM.16.M88.4 R168, [R196] ;  /* 0x00000000c4a8783b */ /* 0x000fea0000000200 */
[C---:B-----5:R-:W-:Y:S01]  /*134a0*/  HMMA.16816.F32.BF16 R20, R172.reuse, R184, R20 ;  /* 0x000000b8ac14723c */ /* 0x060fe20000041814 */
[----:B------:R-:W0:Y:S03]  /*134b0*/  LDGDEPBAR ;  /* 0x00000000000079af */ /* 0x000e260000000000 */
[----:B------:R-:W-:Y:S04]  /*134c0*/  @P1 IADD3 R0, R143, -0x40, RZ ;  /* 0xffffffc08f001810 */ /* 0x000fe80007ffe0ff */
[----:B------:R-:W-:Y:S01]  /*134d0*/  HMMA.16816.F32.BF16 R24, R172, R186, R24 ;  /* 0x000000baac18723c */ /* 0x000fe20000041818 */
[----:B------:R-:W2:Y:S06]  /*134e0*/  LDSM.16.M88.4 R176, [R0] ;  /* 0x0000000000b0783b */ /* 0x000eac0000000200 */
[----:B------:R-:W3:Y:S06]  /*134f0*/  LDSM.16.M88.4 R172, [R0+0x800] ;  /* 0x0008000000ac783b */ /* 0x000eec0000000200 */
[----:B------:R-:W5:Y:S01]  /*13500*/  LDSM.16.M88.4 R180, [R0+0x1000] ;  /* 0x0010000000b4783b */ /* 0x000f620000000200 */
[C---:B--2---:R-:W-:Y:S08]  /*13510*/  HMMA.16816.F32.BF16 R4, R168.reuse, R176, R4 ;  /* 0x000000b0a804723c */ /* 0x044ff00000041804 */
[C---:B------:R-:W-:Y:S01]  /*13520*/  HMMA.16816.F32.BF16 R8, R168.reuse, R178, R8 ;  /* 0x000000b2a808723c */ /* 0x040fe20000041808 */
[----:B------:R-:W-:Y:S07]  /*13530*/  LDSM.16.M88.4 R176, [R142] ;  /* 0x000000008eb0783b */ /* 0x000fee0000000200 */
[C---:B---3--:R-:W-:Y:S08]  /*13540*/  HMMA.16816.F32.BF16 R12, R168.reuse, R172, R12 ;  /* 0x000000aca80c723c */ /* 0x048ff0000004180c */
[C---:B------:R-:W-:Y:S01]  /*13550*/  HMMA.16816.F32.BF16 R16, R168.reuse, R174, R16 ;  /* 0x000000aea810723c */ /* 0x040fe20000041810 */
[----:B------:R-:W2:Y:S07]  /*13560*/  LDSM.16.M88.4 R172, [R195] ;  /* 0x00000000c3ac783b */ /* 0x000eae0000000200 */
[C---:B-----5:R-:W-:Y:S08]  /*13570*/  HMMA.16816.F32.BF16 R20, R168.reuse, R180, R20 ;  /* 0x000000b4a814723c */ /* 0x060ff00000041814 */
[----:B------:R-:W-:Y:S01]  /*13580*/  HMMA.16816.F32.BF16 R24, R168, R182, R24 ;  /* 0x000000b6a818723c */ /* 0x000fe20000041818 */
[----:B------:R-:W3:Y:S06]  /*13590*/  LDSM.16.M88.4 R168, [R142+0x800] ;  /* 0x000800008ea8783b */ /* 0x000eec0000000200 */
[----:B------:R-:W5:Y:S01]  /*135a0*/  LDSM.16.M88.4 R180, [R142+0x1000] ;  /* 0x001000008eb4783b */ /* 0x000f620000000200 */
[C---:B--2---:R-:W-:Y:S08]  /*135b0*/  HMMA.16816.F32.BF16 R4, R172.reuse, R176, R4 ;  /* 0x000000b0ac04723c */ /* 0x044ff00000041804 */
[C---:B------:R-:W-:Y:S01]  /*135c0*/  HMMA.16816.F32.BF16 R8, R172.reuse, R178, R8 ;  /* 0x000000b2ac08723c */ /* 0x040fe20000041808 */
[----:B------:R-:W-:Y:S07]  /*135d0*/  LDSM.16.M88.4 R176, [R143+0x1800] ;  /* 0x001800008fb0783b */ /* 0x000fee0000000200 */
[C---:B---3--:R-:W-:Y:S08]  /*135e0*/  HMMA.16816.F32.BF16 R12, R172.reuse, R168, R12 ;  /* 0x000000a8ac0c723c */ /* 0x048ff0000004180c */
[C---:B------:R-:W-:Y:S01]  /*135f0*/  HMMA.16816.F32.BF16 R16, R172.reuse, R170, R16 ;  /* 0x000000aaac10723c */ /* 0x040fe20000041810 */
[----:B------:R-:W2:Y:S07]  /*13600*/  LDSM.16.M88.4 R168, [R193+0x4000] ;  /* 0x00400000c1a8783b */ /* 0x000eae0000000200 */
        /* <DEDUP_REMOVED lines=112> */
[----:B------:R-:W3:Y:S07]  /*13d10*/  LDSM.16.M88.4 R168, [R142+0x5000] ;  /* 0x005000008ea8783b */ /* 0x000eee0000000200 */
[C---:B--2---:R-:W-:Y:S08]  /*13d20*/  HMMA.16816.F32.BF16 R4, R172.reuse, R176, R4 ;  /* 0x000000b0ac04723c */ /* 0x044ff00000041804 */
[C---:B------:R-:W-:Y:S08]  /*13d30*/  HMMA.16816.F32.BF16 R8, R172.reuse, R178, R8 ;  /* 0x000000b2ac08723c */ /* 0x040ff00000041808 */
[C---:B---3--:R-:W-:Y:S08]  /*13d40*/  HMMA.16816.F32.BF16 R12, R172.reuse, R168, R12 ;  /* 0x000000a8ac0c723c */ /* 0x048ff0000004180c */
[----:B------:R-:W-:Y:S01]  /*13d50*/  FMUL.FTZ R0, R4, c[0x0][0x320] ;  /* 0x0000c80004007a20 */ /* 0x000fe20000410000 */
[C---:B------:R-:W-:Y:S03]  /*13d60*/  HMMA.16816.F32.BF16 R16, R172.reuse, R170, R16 ;  /* 0x000000aaac10723c */ /* 0x040fe60000041810 */
[----:B------:R2:W3:Y:S04]  /*13d70*/  MUFU.TANH R182, R0 ;  /* 0x0000000000b67308 */ /* 0x0004e80000002400 */
[----:B----4-:R-:W-:Y:S02]  /*13d80*/  FMUL.FTZ R3, R11, c[0x0][0x320] ;  /* 0x0000c8000b037a20 */ /* 0x010fe40000410000 */
[----:B------:R-:W-:Y:S04]  /*13d90*/  FMUL.FTZ R10, R10, c[0x0][0x320] ;  /* 0x0000c8000a0a7a20 */ /* 0x000fe80000410000 */
[----:B------:R-:W4:Y:S02]  /*13da0*/  MUFU.TANH R179, R10 ;  /* 0x0000000a00b37308 */ /* 0x000f240000002400 */
[----:B------:R-:W-:Y:S08]  /*13db0*/  FMUL.FTZ R2, R13, c[0x0][0x320] ;  /* 0x0000c8000d027a20 */ /* 0x000ff00000410000 */
[----:B------:R-:W1:Y:S01]  /*13dc0*/  MUFU.TANH R178, R3 ;  /* 0x0000000300b27308 */ /* 0x000e620000002400 */
[----:B--2---:R-:W-:Y:S09]  /*13dd0*/  FMUL.FTZ R0, R5, c[0x0][0x320] ;  /* 0x0000c80005007a20 */ /* 0x004ff20000410000 */
[----:B------:R2:W1:Y:S10]  /*13de0*/  MUFU.TANH R183, R0 ;  /* 0x0000000000b77308 */ /* 0x0004740000002400 */
        /* <DEDUP_REMOVED lines=8> */
[----:B-----5:R-:W-:Y:S08]  /*13e70*/  FMUL.FTZ R0, R8, c[0x0][0x320] ;  /* 0x0000c80008007a20 */ /* 0x020ff00000410000 */
[----:B------:R5:W1:Y:S01]  /*13e80*/  MUFU.TANH R181, R0 ;  /* 0x0000000000b57308 */ /* 0x000a620000002400 */
[C---:B--2---:R-:W-:Y:S07]  /*13e90*/  HMMA.16816.F32.BF16 R20, R172.reuse, R4, R20 ;  /* 0x00000004ac14723c */ /* 0x044fee0000041814 */
[----:B------:R-:W-:Y:S01]  /*13ea0*/  MOV R4, R136 ;  /* 0x0000008800047202 */ /* 0x000fe20000000f00 */
[----:B------:R-:W-:Y:S04]  /*13eb0*/  HMMA.16816.F32.BF16 R24, R172, R6, R24 ;  /* 0x00000006ac18723c */ /* 0x000fe80000041818 */
[----:B-----5:R-:W-:Y:S04]  /*13ec0*/  FMUL.FTZ R0, R9, c[0x0][0x320] ;  /* 0x0000c80009007a20 */ /* 0x020fe80000410000 */
[----:B------:R2:W1:Y:S04]  /*13ed0*/  MUFU.TANH R177, R0 ;  /* 0x0000000000b17308 */ /* 0x0004680000002400 */
[----:B--2---:R-:W-:Y:S06]  /*13ee0*/  FMUL.FTZ R0, R12, c[0x0][0x320] ;  /* 0x0000c8000c007a20 */ /* 0x004fec0000410000 */
[----:B------:R2:W1:Y:S02]  /*13ef0*/  MUFU.TANH R176, R0 ;  /* 0x0000000000b07308 */ /* 0x0004640000002400 */
[----:B--2---:R-:W-:Y:S08]  /*13f00*/  FMUL.FTZ R0, R14, c[0x0][0x320] ;  /* 0x0000c8000e007a20 */ /* 0x004ff00000410000 */
        /* <DEDUP_REMOVED lines=26> */
[----:B------:R2:W1:Y:S01]  /*140b0*/  MUFU.TANH R5, R0 ;  /* 0x0000000000057308 */ /* 0x0004620000002400 */
[----:B------:R-:W-:-:S05]  /*140c0*/  @!P4 BRA `(.L_x_1481) ;  /* 0x000002500000c947 */ /* 0x000fca0003800000 */
[----:B--234-:R-:W-:Y:S04]  /*140d0*/  IADD3 R0, R200, -0x1, RZ ;  /* 0xffffffffc8007810 */ /* 0x01cfe80007ffe0ff */
[----:B------:R-:W-:Y:S05]  /*140e0*/  SHF.R.S32.HI R2, RZ, 0x1f, R0 ;  /* 0x0000001fff027819 */ /* 0x000fea0000011400 */
        /* <DEDUP_REMOVED lines=9> */
[----:B------:R-:W-:Y:S01]  /*14180*/  IMAD R0, R0, 0x30, RZ ;  /* 0x0000003000007824 */ /* 0x000fe200078e02ff */
[-C--:B------:R-:W-:Y:S02]  /*14190*/  @P1 IADD3 R7, P3, R210, R2.reuse, RZ ;  /* 0x00000002d2071210 */ /* 0x080fe40007f7e0ff */
[----:B------:R-:W-:Y:S01]  /*141a0*/  @P0 LEA R2, P2, R8, R2, 0x5 ;  /* 0x0000000208020211 */ /* 0x000fe200078428ff */
[----:B------:R-:W-:Y:S02]  /*141b0*/  IMAD.IADD R0, R3, 0x1, R0 ;  /* 0x0000000103007824 */ /* 0x000fe400078e0200 */
[----:B------:R-:W-:Y:S02]  /*141c0*/  @P0 IMAD.MOV.U32 R3, RZ, RZ, c[0x0][0x1e4] ;  /* 0x00007900ff030624 */ /* 0x000fe400078e00ff */
[----:B------:R-:W-:Y:S01]  /*141d0*/  @P1 IMAD.X R9, R0, 0x1, R209, P3 ;  /* 0x0000000100091824 */ /* 0x000fe200018e06d1 */
[----:B------:R-:W-:Y:S02]  /*141e0*/  LOP3.LUT P3, RZ, R206, 0x2, RZ, 0xc0, !PT ;  /* 0x00000002ceff7812 */ /* 0x000fe4000786c0ff */
[----:B------:R-:W-:Y:S02]  /*141f0*/  @P0 LEA.HI.X R3, R8, R0, R3, 0x5, P2 ;  /* 0x0000000008030211 */ /* 0x000fe400010f2c03 */
[----:B------:R-:W-:Y:S05]  /*14200*/  @P0 IADD3 R0, P2, R2, R210, RZ ;  /* 0x000000d202000210 */ /* 0x000fea0007f5e0ff */
        /* <DEDUP_REMOVED lines=17> */
.L_x_1481:
[----:B---34-:R-:W-:Y:S05]  /*14320*/  BSYNC B0 ;  /* 0x0000000000007941 */ /* 0x018fea0003800000 */
.L_x_1480:
[----:B--2---:R-:W-:Y:S01]  /*14330*/  FMNMX.FTZ R3, R182, R136, !PT ;  /* 0x00000088b6037209 */ /* 0x004fe20007810000 */
[----:B------:R-:W0:Y:S01]  /*14340*/  LDGDEPBAR ;  /* 0x00000000000079af */ /* 0x000e220000000000 */
[----:B-1----:R-:W-:Y:S02]  /*14350*/  FMNMX.FTZ R0, R180, R135, !PT ;  /* 0x00000087b4007209 */ /* 0x002fe40007810000 */
[----:B------:R-:W-:Y:S02]  /*14360*/  FMNMX.FTZ R3, R183, R3, !PT ;  /* 0x00000003b7037209 */ /* 0x000fe40007810000 */
        /* <DEDUP_REMOVED lines=21> */
[----:B------:R-:W-:Y:S01]  /*144c0*/  IADD3 R200, R200, -0x1, RZ ;  /* 0xffffffffc8c87810 */ /* 0x000fe20007ffe0ff */
[----:B------:R-:W1:Y:S02]  /*144d0*/  SHFL.BFLY PT, R2, R3, 0x2, 0x1f ;  /* 0x0c401f0003027f89 */ /* 0x000e6400000e0000 */
[----:B-1----:R-:W-:Y:S06]  /*144e0*/  FMNMX.FTZ R3, R3, R2, !PT ;  /* 0x0000000203037209 */ /* 0x002fec0007810000 */
[----:B------:R-:W1:Y:S08]  /*144f0*/  SHFL.BFLY PT, R2, R0, 0x2, 0x1f ;  /* 0x0c401f0000027f89 */ /* 0x000e7000000e0000 */
[----:B------:R-:W2:Y:S01]  /*14500*/  SHFL.BFLY PT, R7, R3, 0x1, 0x1f ;  /* 0x0c201f0003077f89 */ /* 0x000ea200000e0000 */
[----:B-1----:R-:W-:Y:S02]  /*14510*/  FMNMX.FTZ R0, R0, R2, !PT ;  /* 0x0000000200007209 */ /* 0x002fe40007810000 */
[----:B--2---:R-:W-:Y:S05]  /*14520*/  FMNMX.FTZ R136, R3, R7, !PT ;  /* 0x0000000703887209 */ /* 0x004fea0007810000 */
[----:B------:R-:W1:Y:S01]  /*14530*/  SHFL.BFLY PT, R3, R0, 0x1, 0x1f ;  /* 0x0c201f0000037f89 */ /* 0x000e6200000e0000 */
[C---:B------:R-:W-:Y:S02]  /*14540*/  FADD.FTZ R2, -R136.reuse, R4 ;  /* 0x0000000488027221 */ /* 0x040fe40000010100 */
[----:B------:R-:W-:Y:S02]  /*14550*/  FMUL.FTZ R4, R136, c[0x0][0x2d0] ;  /* 0x0000b40088047a20 */ /* 0x000fe40000410000 */
[----:B------:R-:W-:Y:S02]  /*14560*/  FMUL.FTZ R2, R2, c[0x0][0x2d0] ;  /* 0x0000b40002027a20 */ /* 0x000fe40000410000 */
[--C-:B------:R-:W-:Y:S02]  /*14570*/  FFMA.FTZ R7, R182, c[0x0][0x2d0], -R4.reuse ;  /* 0x0000b400b6077a23 */ /* 0x100fe40000010804 */
[--C-:B------:R-:W-:Y:S02]  /*14580*/  FFMA.FTZ R9, R183, c[0x0][0x2d0], -R4.reuse ;  /* 0x0000b400b7097a23 */ /* 0x100fe40000010804 */
[----:B------:R2:W-:Y:S01]  /*14590*/  MUFU.EX2 R183, R7 ;  /* 0x0000000700b77308 */ /* 0x0005e20000000800 */
[--C-:B------:R-:W-:Y:S02]  /*145a0*/  FFMA.FTZ R19, R177, c[0x0][0x2d0], -R4.reuse ;  /* 0x0000b400b1137a23 */ /* 0x100fe40000010804 */
[--C-:B------:R-:W-:Y:S02]  /*145b0*/  FFMA.FTZ R175, R17, c[0x0][0x2d0], -R4.reuse ;  /* 0x0000b40011af7a23 */ /* 0x100fe40000010804 */
[--C-:B------:R-:W-:Y:S02]  /*145c0*/  FFMA.FTZ R198, R11, c[0x0][0x2d0], -R4.reuse ;  /* 0x0000b4000bc67a23 */ /* 0x100fe40000010804 */
[--C-:B------:R-:W-:Y:S02]  /*145d0*/  FFMA.FTZ R186, R10, c[0x0][0x2d0], -R4.reuse ;  /* 0x0000b4000aba7a23 */ /* 0x100fe40000010804 */
[--C-:B------:R-:W-:Y:S01]  /*145e0*/  FFMA.FTZ R8, R181, c[0x0][0x2d0], -R4.reuse ;  /* 0x0000b400b5087a23 */ /* 0x100fe20000010804 */
[----:B------:R-:W3:Y:S01]  /*145f0*/  MUFU.EX2 R2, R2 ;  /* 0x0000000200027308 */ /* 0x000ee20000000800 */
[----:B-1----:R-:W-:Y:S01]  /*14600*/  FMNMX.FTZ R3, R0, R3, !PT ;  /* 0x0000000300037209 */ /* 0x002fe20007810000 */
[--C-:B------:R-:W-:Y:S02]  /*14610*/  FFMA.FTZ R182, R176, c[0x0][0x2d0], -R4.reuse ;  /* 0x0000b400b0b67a23 */ /* 0x100fe40000010804 */
[--C-:B------:R-:W-:Y:S02]  /*14620*/  FFMA.FTZ R181, R170, c[0x0][0x2d0], -R4.reuse ;  /* 0x0000b400aab57a23 */ /* 0x100fe40000010804 */
[----:B------:R-:W-:Y:S02]  /*14630*/  FADD.FTZ R0, -R3, R135 ;  /* 0x0000008703007221 */ /* 0x000fe40000010100 */
[--C-:B------:R-:W-:Y:S02]  /*14640*/  FFMA.FTZ R177, R168, c[0x0][0x2d0], -R4.reuse ;  /* 0x0000b400a8b17a23 */ /* 0x100fe40000010804 */
[----:B------:R-:W-:Y:S01]  /*14650*/  FMUL.FTZ R0, R0, c[0x0][0x2d0] ;  /* 0x0000b40000007a20 */ /* 0x000fe20000410000 */
[----:B------:R1:W-:Y:S01]  /*14660*/  MUFU.EX2 R199, R8 ;  /* 0x0000000800c77308 */ /* 0x0003e20000000800 */
[--C-:B------:R-:W-:Y:S02]  /*14670*/  FFMA.FTZ R185, R15, c[0x0][0x2d0], -R4.reuse ;  /* 0x0000b4000fb97a23 */ /* 0x100fe40000010804 */
[----:B------:R-:W-:Y:S02]  /*14680*/  FFMA.FTZ R187, R13, c[0x0][0x2d0], -R4 ;  /* 0x0000b4000dbb7a23 */ /* 0x000fe40000010804 */
[----:B------:R-:W-:Y:S04]  /*14690*/  FMUL.FTZ R4, R3, c[0x0][0x2d0] ;  /* 0x0000b40003047a20 */ /* 0x000fe80000410000 */
[--C-:B--2---:R-:W-:Y:S01]  /*146a0*/  FFMA.FTZ R7, R180, c[0x0][0x2d0], -R4.reuse ;  /* 0x0000b400b4077a23 */ /* 0x104fe20000010804 */
[----:B------:R-:W2:Y:S01]  /*146b0*/  MUFU.EX2 R0, R0 ;  /* 0x0000000000007308 */ /* 0x000ea20000000800 */
[--C-:B------:R-:W-:Y:S02]  /*146c0*/  FFMA.FTZ R170, R178, c[0x0][0x2d0], -R4.reuse ;  /* 0x0000b400b2aa7a23 */ /* 0x100fe40000010804 */
[C---:B---3--:R-:W-:Y:S02]  /*146d0*/  FMUL.FTZ R20, R2.reuse, R148 ;  /* 0x0000009402147220 */ /* 0x048fe40000410000 */
[C---:B------:R-:W-:Y:S02]  /*146e0*/  FMUL.FTZ R21, R2.reuse, R149 ;  /* 0x0000009502157220 */ /* 0x040fe40000410000 */
[--C-:B------:R-:W-:Y:S02]  /*146f0*/  FFMA.FTZ R168, R179, c[0x0][0x2d0], -R4.reuse ;  /* 0x0000b400b3a87a23 */ /* 0x100fe40000010804 */
[----:B------:R-:W-:Y:S01]  /*14700*/  FMUL.FTZ R13, R2, R157 ;  /* 0x0000009d020d7220 */ /* 0x000fe20000410000 */
[----:B------:R3:W-:Y:S01]  /*14710*/  MUFU.EX2 R173, R7 ;  /* 0x0000000700ad7308 */ /* 0x0007e20000000800 */
[--C-:B------:R-:W-:Y:S02]  /*14720*/  FFMA.FTZ R174, R18, c[0x0][0x2d0], -R4.reuse ;  /* 0x0000b40012ae7a23 */ /* 0x100fe40000010804 */
[--C-:B------:R-:W-:Y:S02]  /*14730*/  FFMA.FTZ R176, R16, c[0x0][0x2d0], -R4.reuse ;  /* 0x0000b40010b07a23 */ /* 0x100fe40000010804 */
[C---:B-1----:R-:W-:Y:S02]  /*14740*/  FMUL.FTZ R8, R2.reuse, R160 ;  /* 0x000000a002087220 */ /* 0x042fe40000410000 */
[C---:B------:R-:W-:Y:S02]  /*14750*/  FMUL.FTZ R24, R2.reuse, R144 ;  /* 0x0000009002187220 */ /* 0x040fe40000410000 */
[----:B------:R-:W-:Y:S01]  /*14760*/  FMUL.FTZ R25, R2, R145 ;  /* 0x0000009102197220 */ /* 0x000fe20000410000 */
[----:B------:R-:W1:Y:S01]  /*14770*/  MUFU.EX2 R172, R9 ;  /* 0x0000000900ac7308 */ /* 0x000e620000000800 */
[--C-:B------:R-:W-:Y:S02]  /*14780*/  FFMA.FTZ R171, R171, c[0x0][0x2d0], -R4.reuse ;  /* 0x0000b400abab7a23 */ /* 0x100fe40000010804 */
[--C-:B------:R-:W-:Y:S02]  /*14790*/  FFMA.FTZ R169, R169, c[0x0][0x2d0], -R4.reuse ;  /* 0x0000b400a9a97a23 */ /* 0x100fe40000010804 */
[C---:B--2---:R-:W-:Y:S02]  /*147a0*/  FMUL.FTZ R22, R0.reuse, R150 ;  /* 0x0000009600167220 */ /* 0x044fe40000410000 */
[C---:B------:R-:W-:Y:S02]  /*147b0*/  FMUL.FTZ R23, R0.reuse, R151 ;  /* 0x0000009700177220 */ /* 0x040fe40000410000 */
[----:B------:R-:W2:Y:S01]  /*147c0*/  LDSM.16.MT88.4 R148, [R189] ;  /* 0x00000000bd94783b */ /* 0x000ea20000004200 */
[----:B------:R-:W4:Y:S01]  /*147d0*/  MUFU.EX2 R160, R19 ;  /* 0x0000001300a07308 */ /* 0x000f220000000800 */
[C---:B------:R-:W-:Y:S02]  /*147e0*/  FMUL.FTZ R26, R0.reuse, R146 ;  /* 0x00000092001a7220 */ /* 0x040fe40000410000 */
[----:B------:R-:W-:Y:S02]  /*147f0*/  FMUL.FTZ R27, R0, R147 ;  /* 0x00000093001b7220 */ /* 0x000fe40000410000 */
[--C-:B---3--:R-:W-:Y:S02]  /*14800*/  FFMA.FTZ R7, R184, c[0x0][0x2d0], -R4.reuse ;  /* 0x0000b400b8077a23 */ /* 0x108fe40000010804 */
[--C-:B------:R-:W-:Y:S02]  /*14810*/  FFMA.FTZ R179, R14, c[0x0][0x2d0], -R4.reuse ;  /* 0x0000b4000eb37a23 */ /* 0x100fe40000010804 */
[--C-:B------:R-:W-:Y:S01]  /*14820*/  FFMA.FTZ R178, R12, c[0x0][0x2d0], -R4.reuse ;  /* 0x0000b4000cb27a23 */ /* 0x100fe20000010804 */
[----:B------:R-:W-:Y:S01]  /*14830*/  MUFU.EX2 R157, R168 ;  /* 0x000000a8009d7308 */ /* 0x000fe20000000800 */
[--C-:B------:R-:W-:Y:S02]  /*14840*/  FFMA.FTZ R180, R6, c[0x0][0x2d0], -R4.reuse ;  /* 0x0000b40006b47a23 */ /* 0x100fe40000010804 */
[----:B------:R-:W-:Y:S01]  /*14850*/  FMUL.FTZ R6, R0, R166 ;  /* 0x000000a600067220 */ /* 0x000fe20000410000 */
[----:B-1----:R-:W-:Y:S01]  /*14860*/  F2FP.BF16.PACK_AB R144, R172, R183 ;  /* 0x000000b7ac90723e */ /* 0x002fe200000010ff */
[C---:B------:R-:W-:Y:S02]  /*14870*/  FMUL.FTZ R9, R2.reuse, R161 ;  /* 0x000000a102097220 */ /* 0x040fe40000410000 */
[----:B------:R-:W-:Y:S02]  /*14880*/  FFMA.FTZ R184, R5, c[0x0][0x2d0], -R4 ;  /* 0x0000b40005b87a23 */ /* 0x000fe40000010804 */
[C---:B------:R-:W-:Y:S01]  /*14890*/  FMUL.FTZ R4, R2.reuse, R164 ;  /* 0x000000a402047220 */ /* 0x040fe20000410000 */
[----:B------:R-:W1:Y:S01]  /*148a0*/  MUFU.EX2 R161, R170 ;  /* 0x000000aa00a17308 */ /* 0x000e620000000800 */
[----:B------:R-:W-:Y:S02]  /*148b0*/  FMUL.FTZ R5, R2, R165 ;  /* 0x000000a502057220 */ /* 0x000fe40000410000 */
[----:B------:R-:W-:Y:S01]  /*148c0*/  FMUL.FTZ R10, R0, R162 ;  /* 0x000000a2000a7220 */ /* 0x000fe20000410000 */
[----:B----4-:R-:W-:Y:S01]  /*148d0*/  F2FP.BF16.PACK_AB R146, R160, R199 ;  /* 0x000000c7a092723e */ /* 0x010fe200000010ff */
[----:B------:R-:W-:Y:S02]  /*148e0*/  FMUL.FTZ R11, R0, R163 ;  /* 0x000000a3000b7220 */ /* 0x000fe40000410000 */
[----:B------:R-:W-:Y:S02]  /*148f0*/  FMUL.FTZ R12, R2, R156 ;  /* 0x0000009c020c7220 */ /* 0x000fe40000410000 */
[C---:B------:R-:W-:Y:S01]  /*14900*/  FMUL.FTZ R14, R0.reuse, R158 ;  /* 0x0000009e000e7220 */ /* 0x040fe20000410000 */
[----:B------:R-:W3:Y:S01]  /*14910*/  MUFU.EX2 R202, R7 ;  /* 0x0000000700ca7308 */ /* 0x000ee20000000800 */
[----:B------:R-:W-:Y:S02]  /*14920*/  FMUL.FTZ R15, R0, R159 ;  /* 0x0000009f000f7220 */ /* 0x000fe40000410000 */
[C---:B------:R-:W-:Y:S02]  /*14930*/  FMUL.FTZ R16, R2.reuse, R152 ;  /* 0x0000009802107220 */ /* 0x040fe40000410000 */
[----:B------:R-:W-:Y:S02]  /*14940*/  FMUL.FTZ R17, R2, R153 ;  /* 0x0000009902117220 */ /* 0x000fe40000410000 */
[C---:B------:R-:W-:Y:S02]  /*14950*/  FMUL.FTZ R18, R0.reuse, R154 ;  /* 0x0000009a00127220 */ /* 0x040fe40000410000 */
[----:B------:R-:W-:Y:S01]  /*14960*/  FMUL.FTZ R19, R0, R155 ;  /* 0x0000009b00137220 */ /* 0x000fe20000410000 */
[----:B------:R-:W-:Y:S01]  /*14970*/  MUFU.EX2 R156, R182 ;  /* 0x000000b6009c7308 */ /* 0x000fe20000000800 */
[C---:B------:R-:W-:Y:S01]  /*14980*/  FMUL.FTZ R28, R2.reuse, R28 ;  /* 0x0000001c021c7220 */ /* 0x040fe20000410000 */
[----:B------:R-:W-:Y:S01]  /*14990*/  LDSM.16.MT88.4 R152, [R190+0x800] ;  /* 0x00080000be98783b */ /* 0x000fe20000004200 */
[----:B------:R-:W-:Y:S01]  /*149a0*/  FMUL.FTZ R29, R2, R29 ;  /* 0x0000001d021d7220 */ /* 0x000fe20000410000 */
[----:B-1----:R-:W-:Y:S01]  /*149b0*/  F2FP.BF16.PACK_AB R147, R161, R157 ;  /* 0x0000009da193723e */ /* 0x002fe200000010ff */
[C---:B------:R-:W-:Y:S02]  /*149c0*/  FMUL.FTZ R30, R0.reuse, R30 ;  /* 0x0000001e001e7220 */ /* 0x040fe40000410000 */
[----:B------:R-:W-:Y:S02]  /*149d0*/  FMUL.FTZ R31, R0, R31 ;  /* 0x0000001f001f7220 */ /* 0x000fe40000410000 */
[C---:B------:R-:W-:Y:S01]  /*149e0*/  FMUL.FTZ R32, R2.reuse, R32 ;  /* 0x0000002002207220 */ /* 0x040fe20000410000 */
[----:B------:R-:W-:Y:S01]  /*149f0*/  MUFU.EX2 R165, R181 ;  /* 0x000000b500a57308 */ /* 0x000fe20000000800 */
[----:B------:R-:W-:Y:S02]  /*14a00*/  FMUL.FTZ R33, R2, R33 ;  /* 0x0000002102217220 */ /* 0x000fe40000410000 */
[----:B------:R-:W-:Y:S01]  /*14a10*/  FMUL.FTZ R34, R0, R34 ;  /* 0x0000002200227220 */ /* 0x000fe20000410000 */
[----:B---3--:R-:W-:Y:S01]  /*14a20*/  F2FP.BF16.PACK_AB R145, R202, R173 ;  /* 0x000000adca91723e */ /* 0x008fe200000010ff */
[C---:B------:R-:W-:Y:S02]  /*14a30*/  FMUL.FTZ R7, R0.reuse, R167 ;  /* 0x000000a700077220 */ /* 0x040fe40000410000 */
[----:B------:R-:W-:Y:S02]  /*14a40*/  FMUL.FTZ R35, R0, R35 ;  /* 0x0000002300237220 */ /* 0x000fe40000410000 */
[C---:B------:R-:W-:Y:S01]  /*14a50*/  FMUL.FTZ R36, R2.reuse, R36 ;  /* 0x0000002402247220 */ /* 0x040fe20000410000 */
[----:B------:R-:W-:Y:S01]  /*14a60*/  MUFU.EX2 R158, R171 ;  /* 0x000000ab009e7308 */ /* 0x000fe20000000800 */
[----:B------:R-:W-:Y:S01]  /*14a70*/  FMUL.FTZ R37, R2, R37 ;  /* 0x0000002502257220 */ /* 0x000fe20000410000 */
[C---:B--2---:R-:W-:Y:S05]  /*14a80*/  HMMA.16816.F32.BF16 R4, R144.reuse, R148, R4 ;  /* 0x000000949004723c */ /* 0x044fea0000041804 */
[C---:B------:R-:W-:Y:S02]  /*14a90*/  FMUL.FTZ R38, R0.reuse, R38 ;  /* 0x0000002600267220 */ /* 0x040fe40000410000 */
[----:B------:R-:W-:Y:S01]  /*14aa0*/  FMUL.FTZ R39, R0, R39 ;  /* 0x0000002700277220 */ /* 0x000fe20000410000 */
[C---:B------:R-:W-:Y:S01]  /*14ab0*/  HMMA.16816.F32.BF16 R8, R144.reuse, R150, R8 ;  /* 0x000000969008723c */ /* 0x040fe20000041808 */
[----:B------:R-:W1:Y:S01]  /*14ac0*/  LDSM.16.MT88.4 R148, [R190] ;  /* 0x00000000be94783b */ /* 0x000e620000004200 */
[----:B------:R-:W-:Y:S02]  /*14ad0*/  MUFU.EX2 R159, R169 ;  /* 0x000000a9009f7308 */ /* 0x000fe40000000800 */
[C---:B------:R-:W-:Y:S02]  /*14ae0*/  FMUL.FTZ R40, R2.reuse, R40 ;  /* 0x0000002802287220 */ /* 0x040fe40000410000 */
[----:B------:R-:W-:Y:S02]  /*14af0*/  FMUL.FTZ R41, R2, R41 ;  /* 0x0000002902297220 */ /* 0x000fe40000410000 */
[C---:B------:R-:W-:Y:S04]  /*14b00*/  FMUL.FTZ R42, R0.reuse, R42 ;  /* 0x0000002a002a7220 */ /* 0x040fe80000410000 */
[----:B------:R-:W-:Y:S01]  /*14b10*/  FMUL.FTZ R43, R0, R43 ;  /* 0x0000002b002b7220 */ /* 0x000fe20000410000 */
[----:B------:R-:W-:Y:S01]  /*14b20*/  MUFU.EX2 R164, R177 ;  /* 0x000000b100a47308 */ /* 0x000fe20000000800 */
[C---:B------:R-:W-:Y:S02]  /*14b30*/  FMUL.FTZ R44, R2.reuse, R44 ;  /* 0x0000002c022c7220 */ /* 0x040fe40000410000 */
[----:B------:R-:W-:Y:S02]  /*14b40*/  FMUL.FTZ R45, R2, R45 ;  /* 0x0000002d022d7220 */ /* 0x000fe40000410000 */
[C---:B------:R-:W-:Y:S02]  /*14b50*/  FMUL.FTZ R46, R0.reuse, R46 ;  /* 0x0000002e002e7220 */ /* 0x040fe40000410000 */
[----:B------:R-:W-:Y:S02]  /*14b60*/  FMUL.FTZ R47, R0, R47 ;  /* 0x0000002f002f7220 */ /* 0x000fe40000410000 */
[C---:B------:R-:W-:Y:S01]  /*14b70*/  FMUL.FTZ R48, R2.reuse, R48 ;  /* 0x0000003002307220 */ /* 0x040fe20000410000 */
[----:B------:R-:W-:Y:S01]  /*14b80*/  MUFU.EX2 R182, R174 ;  /* 0x000000ae00b67308 */ /* 0x000fe20000000800 */
[----:B------:R-:W-:Y:S02]  /*14b90*/  FMUL.FTZ R49, R2, R49 ;  /* 0x0000003102317220 */ /* 0x000fe40000410000 */
[C---:B------:R-:W-:Y:S02]  /*14ba0*/  FMUL.FTZ R50, R0.reuse, R50 ;  /* 0x0000003200327220 */ /* 0x040fe40000410000 */
[----:B------:R-:W-:Y:S02]  /*14bb0*/  FMUL.FTZ R51, R0, R51 ;  /* 0x0000003300337220 */ /* 0x000fe40000410000 */
[C---:B------:R-:W-:Y:S02]  /*14bc0*/  FMUL.FTZ R52, R2.reuse, R52 ;  /* 0x0000003402347220 */ /* 0x040fe40000410000 */
[----:B------:R-:W-:Y:S01]  /*14bd0*/  FMUL.FTZ R53, R2, R53 ;  /* 0x0000003502357220 */ /* 0x000fe20000410000 */
[----:B------:R-:W-:Y:S01]  /*14be0*/  MUFU.EX2 R181, R176 ;  /* 0x000000b000b57308 */ /* 0x000fe20000000800 */
[C---:B------:R-:W-:Y:S02]  /*14bf0*/  FMUL.FTZ R54, R0.reuse, R54 ;  /* 0x0000003600367220 */ /* 0x040fe40000410000 */
[----:B------:R-:W-:Y:S02]  /*14c00*/  FMUL.FTZ R55, R0, R55 ;  /* 0x0000003700377220 */ /* 0x000fe40000410000 */
[C---:B------:R-:W-:Y:S02]  /*14c10*/  FMUL.FTZ R56, R2.reuse, R56 ;  /* 0x0000003802387220 */ /* 0x040fe40000410000 */
[----:B------:R-:W-:Y:S01]  /*14c20*/  FMUL.FTZ R57, R2, R57 ;  /* 0x0000003902397220 */ /* 0x000fe20000410000 */
[C---:B-1----:R-:W-:Y:S02]  /*14c30*/  HMMA.16816.F32.BF16 R12, R144.reuse, R148, R12 ;  /* 0x00000094900c723c */ /* 0x042fe4000004180c */
[----:B------:R-:W-:Y:S01]  /*14c40*/  MUFU.EX2 R174, R185 ;  /* 0x000000b900ae7308 */ /* 0x000fe20000000800 */
[C---:B------:R-:W-:Y:S02]  /*14c50*/  FMUL.FTZ R58, R0.reuse, R58 ;  /* 0x0000003a003a7220 */ /* 0x040fe40000410000 */
[----:B------:R-:W-:Y:S02]  /*14c60*/  FMUL.FTZ R59, R0, R59 ;  /* 0x0000003b003b7220 */ /* 0x000fe40000410000 */
[C---:B------:R-:W-:Y:S01]  /*14c70*/  FMUL.FTZ R60, R2.reuse, R60 ;  /* 0x0000003c023c7220 */ /* 0x040fe20000410000 */
[C---:B------:R-:W-:Y:S01]  /*14c80*/  HMMA.16816.F32.BF16 R16, R144.reuse, R150, R16 ;  /* 0x000000969010723c */ /* 0x040fe20000041810 */
[----:B------:R-:W1:Y:S03]  /*14c90*/  LDSM.16.MT88.4 R148, [R192] ;  /* 0x00000000c094783b */ /* 0x000e660000004200 */
[----:B------:R-:W-:Y:S01]  /*14ca0*/  FMUL.FTZ R61, R2, R61 ;  /* 0x0000003d023d7220 */ /* 0x000fe20000410000 */
[----:B------:R-:W2:Y:S01]  /*14cb0*/  MUFU.EX2 R176, R187 ;  /* 0x000000bb00b07308 */ /* 0x000ea20000000800 */
[C---:B------:R-:W-:Y:S02]  /*14cc0*/  FMUL.FTZ R62, R0.reuse, R62 ;  /* 0x0000003e003e7220 */ /* 0x040fe40000410000 */
[----:B------:R-:W-:Y:S04]  /*14cd0*/  FMUL.FTZ R63, R0, R63 ;  /* 0x0000003f003f7220 */ /* 0x000fe80000410000 */
[C---:B------:R-:W-:Y:S02]  /*14ce0*/  FMUL.FTZ R64, R2.reuse, R64 ;  /* 0x0000004002407220 */ /* 0x040fe40000410000 */
        /* <DEDUP_REMOVED lines=9> */
[----:B------:R-:W-:Y:S01]  /*14d80*/  FMUL.FTZ R72, R2, R72 ;  /* 0x0000004802487220 */ /* 0x000fe20000410000 */
[----:B--2---:R-:W-:Y:S01]  /*14d90*/  F2FP.BF16.PACK_AB R168, R176, R174 ;  /* 0x000000aeb0a8723e */ /* 0x004fe200000010ff */
[----:B------:R-:W-:Y:S02]  /*14da0*/  FMUL.FTZ R73, R2, R73 ;  /* 0x0000004902497220 */ /* 0x000fe40000410000 */
[C---:B------:R-:W-:Y:S02]  /*14db0*/  FMUL.FTZ R74, R0.reuse, R74 ;  /* 0x0000004a004a7220 */ /* 0x040fe40000410000 */
[----:B------:R-:W-:Y:S02]  /*14dc0*/  FMUL.FTZ R75, R0, R75 ;  /* 0x0000004b004b7220 */ /* 0x000fe40000410000 */
        /* <DEDUP_REMOVED lines=8> */
[----:B------:R-:W1:Y:S03]  /*14e50*/  LDSM.16.MT88.4 R148, [R191] ;  /* 0x00000000bf94783b */ /* 0x000e660000004200 */
[C---:B------:R-:W-:Y:S02]  /*14e60*/  FMUL.FTZ R82, R0.reuse, R82 ;  /* 0x0000005200527220 */ /* 0x040fe40000410000 */
[----:B------:R-:W-:Y:S02]  /*14e70*/  FMUL.FTZ R83, R0, R83 ;  /* 0x0000005300537220 */ /* 0x000fe40000410000 */
        /* <DEDUP_REMOVED lines=54> */
[----:B------:R-:W-:Y:S02]  /*151e0*/  FFMA.FTZ R135, R2, R203, R183 ;  /* 0x000000cb02877223 */ /* 0x000fe400000100b7 */
[----:B------:R-:W-:Y:S01]  /*151f0*/  MUFU.EX2 R183, R175 ;  /* 0x000000af00b77308 */ /* 0x000fe20000000800 */
[----:B------:R-:W-:Y:S02]  /*15200*/  FFMA.FTZ R2, R0, R204, R173 ;  /* 0x000000cc00027223 */ /* 0x000fe400000100ad */
[----:B------:R-:W-:Y:S02]  /*15210*/  FADD.FTZ R135, R172, R135 ;  /* 0x00000087ac877221 */ /* 0x000fe40000010000 */
[----:B------:R-:W-:Y:S02]  /*15220*/  FADD.FTZ R0, R202, R2 ;  /* 0x00000002ca007221 */ /* 0x000fe40000010000 */
[----:B------:R-:W-:Y:S02]  /*15230*/  FADD.FTZ R2, R199, R135 ;  /* 0x00000087c7027221 */ /* 0x000fe40000010000 */
[----:B------:R-:W-:Y:S01]  /*15240*/  FADD.FTZ R0, R157, R0 ;  /* 0x000000009d007221 */ /* 0x000fe20000010000 */
[----:B------:R-:W2:Y:S01]  /*15250*/  MUFU.EX2 R175, R179 ;  /* 0x000000b300af7308 */ /* 0x000ea20000000800 */
[----:B------:R-:W-:Y:S02]  /*15260*/  FADD.FTZ R135, R160, R2 ;  /* 0x00000002a0877221 */ /* 0x000fe40000010000 */
[----:B------:R-:W-:Y:S02]  /*15270*/  FADD.FTZ R2, R161, R0 ;  /* 0x00000000a1027221 */ /* 0x000fe40000010000 */
[----:B------:R-:W-:Y:S01]  /*15280*/  LDSM.16.MT88.4 R160, [R189+0x1000] ;  /* 0x00100000bda0783b */ /* 0x000fe20000004200 */
[----:B------:R-:W-:Y:S01]  /*15290*/  FADD.FTZ R0, R156, R135 ;  /* 0x000000879c007221 */ /* 0x000fe20000010000 */
[C---:B-1----:R-:W-:Y:S03]  /*152a0*/  HMMA.16816.F32.BF16 R44, R144.reuse, R148, R44 ;  /* 0x00000094902c723c */ /* 0x042fe6000004182c */
[----:B------:R-:W-:Y:S01]  /*152b0*/  FADD.FTZ R2, R158, R2 ;  /* 0x000000029e027221 */ /* 0x000fe20000010000 */
[----:B------:R-:W1:Y:S01]  /*152c0*/  MUFU.EX2 R179, R186 ;  /* 0x000000ba00b37308 */ /* 0x000e620000000800 */
[----:B------:R-:W-:Y:S02]  /*152d0*/  FADD.FTZ R0, R165, R0 ;  /* 0x00000000a5007221 */ /* 0x000fe40000010000 */
[----:B------:R-:W-:Y:S01]  /*152e0*/  FADD.FTZ R135, R159, R2 ;  /* 0x000000029f877221 */ /* 0x000fe20000010000 */
[C---:B------:R-:W-:Y:S01]  /*152f0*/  HMMA.16816.F32.BF16 R48, R144.reuse, R150, R48 ;  /* 0x000000969030723c */ /* 0x040fe20000041830 */
[----:B------:R-:W3:Y:S03]  /*15300*/  LDSM.16.MT88.4 R148, [R192+0x1800] ;  /* 0x00180000c094783b */ /* 0x000ee60000004200 */
[----:B------:R-:W-:Y:S02]  /*15310*/  FADD.FTZ R2, R164, R0 ;  /* 0x00000000a4027221 */ /* 0x000fe40000010000 */
[----:B------:R-:W-:Y:S01]  /*15320*/  MUFU.EX2 R172, R180 ;  /* 0x000000b400ac7308 */ /* 0x000fe20000000800 */
[----:B------:R-:W-:Y:S01]  /*15330*/  FADD.FTZ R0, R182, R135 ;  /* 0x00000087b6007221 */ /* 0x000fe20000010000 */
[----:B------:R-:W-:Y:S04]  /*15340*/  MOV R135, R3 ;  /* 0x0000000300877202 */ /* 0x000fe80000000f00 */
[----:B--2---:R-:W-:Y:S04]  /*15350*/  F2FP.BF16.PACK_AB R169, R177, R175 ;  /* 0x000000afb1a9723e */ /* 0x004fe800000010ff */
[----:B------:R-:W2:Y:S01]  /*15360*/  MUFU.EX2 R173, R184 ;  /* 0x000000b800ad7308 */ /* 0x000ea20000000800 */
[----:B-1----:R-:W-:Y:S02]  /*15370*/  F2FP.BF16.PACK_AB R170, R179, R178 ;  /* 0x000000b2b3aa723e */ /* 0x002fe400000010ff */
[----:B--2---:R-:W-:Y:S01]  /*15380*/  F2FP.BF16.PACK_AB R171, R173, R172 ;  /* 0x000000acadab723e */ /* 0x004fe200000010ff */
        /* <DEDUP_REMOVED lines=135> */
[----:B------:R-:W-:Y:S02]  /*15c00*/  FADD.FTZ R203, R179, R2 ;  /* 0x00000002b3cb7221 */ /* 0x000fe40000010000 */
[----:B------:R-:W-:Y:S01]  /*15c10*/  FADD.FTZ R204, R173, R0 ;  /* 0x00000000adcc7221 */ /* 0x000fe20000010000 */
[----:B------:R-:W-:-:S05]  /*15c20*/  @P4 BRA `(.L_x_1482) ;  /* 0xffffd48000004947 */ /* 0x000fca000383ffff */
.L_x_1479:
        /* <DEDUP_REMOVED lines=8> */
.L_x_1552:
        /* <DEDUP_REMOVED lines=81> */
[----:B------:R-:W-:Y:S02]  /*161c0*/  @P1 FMUL.FTZ R5, R5, 0.69314718246459960938 ;  /* 0x3f31721805051820 */ /* 0x000fe40000410000 */
[C---:B------:R-:W-:Y:S02]  /*161d0*/  FMUL.FTZ R34, R0.reuse, R42 ;  /* 0x0000002a00227220 */ /* 0x040fe40000410000 */
[----:B------:R-:W-:-:S02]  /*161e0*/  FMUL.FTZ R35, R0, R43 ;  /* 0x0000002b00237220 */ /* 0x000fc40000410000 */
[C---:B------:R-:W-:Y:S01]  /*161f0*/  FMUL.FTZ R42, R0.reuse, R50 ;  /* 0x00000032002a7220 */ /* 0x040fe20000410000 */
[----:B--2---:R-:W-:Y:S01]  /*16200*/  @P0 MOV R3, 0x3f317218 ;  /* 0x3f31721800030802 */ /* 0x004fe20000000f00 */
        /* <DEDUP_REMOVED lines=63> */
.L_x_1412:
[----:B------:R2:W5:Y:S04]  /*16600*/  LDL R6, [R1+0x10] ;  /* 0x0000100001067983 */ /* 0x0005680000100800 */
[----:B------:R-:W3:Y:S01]  /*16610*/  S2R R2, SR_TID.X ;  /* 0x0000000000027919 */ /* 0x000ee20000002100 */
[----:B------:R-:W-:Y:S01]  /*16620*/  BSSY B0, `(.L_x_1484) ;  /* 0x0000011000007945 */ /* 0x000fe20003800000 */
        /* <DEDUP_REMOVED lines=16> */
.L_x_1485:
[----:B--2---:R-:W-:Y:S05]  /*16730*/  BSYNC B0 ;  /* 0x0000000000007941 */ /* 0x004fea0003800000 */
.L_x_1484:
[----:B------:R-:W-:Y:S01]  /*16740*/  PRMT R0, R0, 0x9910, RZ ;  /* 0x0000991000007816 */ /* 0x000fe200000000ff */
[----:B------:R-:W-:Y:S01]  /*16750*/  BSSY B1, `(.L_x_1486) ;  /* 0x0000423000017945 */ /* 0x000fe20003800000 */
[----:B-1---5:R-:W-:Y:S02]  /*16760*/  IMAD.MOV.U32 R114, RZ, RZ, R6 ;  /* 0x000000ffff727224 */ /* 0x022fe400078e0006 */
[----:B------:R-:W-:-:S13]  /*16770*/  ISETP.NE.AND P0, PT, R0, RZ, PT ;  /* 0x000000ff0000720c */ /* 0x000fda0003f05270 */
[----:B------:R-:W-:Y:S05]  /*16780*/  @!P0 BRA `(.L_x_1487) ;  /* 0x0000346000008947 */ /* 0x000fea0003800000 */
[----:B------:R-:W2:Y:S04]  /*16790*/  LDL R9, [R1+0x20] ;  /* 0x0000200001097983 */ /* 0x000ea80000100800 */
[----:B------:R-:W3:Y:S04]  /*167a0*/  LDL R12, [R1+0x24] ;  /* 0x00002400010c7983 */ /* 0x000ee80000100800 */
        /* <DEDUP_REMOVED lines=11> */
[----:B------:R-:W-:Y:S01]  /*16860*/  F2FP.BF16.PACK_AB R4, R97, R96 ;  /* 0x000000606104723e */ /* 0x000fe200000010ff */
[----:B--2---:R1:W-:Y:S04]  /*16870*/  STS [R9+0x80], R0 ;  /* 0x0000800009007388 */ /* 0x0043e80000000800 */
[----:B------:R2:W-:Y:S04]  /*16880*/  STS [R9+0x480], R2 ;  /* 0x0004800209007388 */ /* 0x0005e80000000800 */
[----:B---3--:R3:W-:Y:S01]  /*16890*/  STS [R12], R3 ;  /* 0x000000030c007388 */ /* 0x0087e20000000800 */
[----:B-1----:R-:W-:-:S02]  /*168a0*/  F2FP.BF16.PACK_AB R0, R163, R162 ;  /* 0x000000a2a300723e */ /* 0x002fc400000010ff */
[----:B--2---:R-:W-:-:S03]  /*168b0*/  F2FP.BF16.PACK_AB R2, R25, R24 ;  /* 0x000000181902723e */ /* 0x004fc600000010ff */
[----:B------:R1:W-:Y:S01]  /*168c0*/  STS [R12+0x400], R0 ;  /* 0x000400000c007388 */ /* 0x0003e20000000800 */
[----:B---3--:R-:W-:-:S03]  /*168d0*/  F2FP.BF16.PACK_AB R3, R125, R124 ;  /* 0x0000007c7d03723e */ /* 0x008fc600000010ff */
[----:B----4-:R2:W-:Y:S04]  /*168e0*/  STS [R8+0x80], R2 ;  /* 0x0000800208007388 */ /* 0x0105e80000000800 */
        /* <DEDUP_REMOVED lines=105> */
[----:B------:R-:W-:Y:S01]  /*16f80*/  IMAD.MOV.U32 R13, RZ, RZ, c[0x0][0x388] ;  /* 0x0000e200ff0d7624 */ /* 0x000fe200078e00ff */
[----:B-1----:R-:W2:Y:S01]  /*16f90*/  LDL.LU R8, [R1+0x18] ;  /* 0x0000180001087983 */ /* 0x002ea20000300800 */
[----:B------:R-:W-:-:S02]  /*16fa0*/  ISETP.NE.AND.EX P1, PT, RZ, c[0x0][0x50c], PT, P0 ;  /* 0x00014300ff007a0c */ /* 0x000fc40003f25300 */
[----:B------:R-:W-:Y:S02]  /*16fb0*/  ISETP.NE.AND.EX P2, PT, RZ, c[0x0][0x504], PT, P2 ;  /* 0x00014100ff007a0c */ /* 0x000fe40003f45320 */
[----:B---3--:R-:W-:Y:S02]  /*16fc0*/  F2FP.BF16.PACK_AB R2, R107, R106 ;  /* 0x0000006a6b02723e */ /* 0x008fe400000010ff */
[----:B----4-:R-:W-:-:S03]  /*16fd0*/  F2FP.BF16.PACK_AB R0, R117, R116 ;  /* 0x000000747500723e */ /* 0x010fc600000010ff */
        /* <DEDUP_REMOVED lines=11> */
[----:B------:R4:W-:Y:S01]  /*17090*/  STS [R10+0xc000], R3 ;  /* 0x00c000030a007388 */ /* 0x0009e20000000800 */
        /* <DEDUP_REMOVED lines=9> */
[----:B----4-:R-:W-:Y:S01]  /*17130*/  SEL R3, R8, c[0x0][0x3d4], P0 ;  /* 0x0000f50008037a07 */ /* 0x010fe20000000000 */
[----:B------:R-:W-:Y:S05]  /*17140*/  @P1 BRA `(.L_x_1488) ;  /* 0x0000004000001947 */ /* 0x000fea0003800000 */
[----:B-1----:R-:W-:Y:S05]  /*17150*/  @!P2 BRA `(.L_x_1488) ;  /* 0x000000300000a947 */ /* 0x002fea0003800000 */
[----:B------:R1:W2:Y:S04]  /*17160*/  LDG.E R0, [R6.64] ;  /* 0x0000000606007981 */ /* 0x0002a8000c1e1900 */
[----:B-1----:R-:W2:Y:S02]  /*17170*/  LDG.E R6, [R6.64+0x4] ;  /* 0x0000040606067981 */ /* 0x002ea4000c1e1900 */
[----:B--2--5:R-:W-:Y:S02]  /*17180*/  IADD3 R13, -R0, R6, RZ ;  /* 0x00000006000d7210 */ /* 0x024fe40007ffe1ff */
.L_x_1488:
[----:B-1----:R-:W2:Y:S04]  /*17190*/  LDL R4, [R1+0x5c] ;  /* 0x00005c0001047983 */ /* 0x002ea80000100800 */
[----:B------:R-:W2:Y:S04]  /*171a0*/  LDL R115, [R1+0x14] ;  /* 0x0000140001737983 */ /* 0x000ea80000100800 */
[----:B------:R-:W3:Y:S04]  /*171b0*/  LDL R118, [R1] ;  /* 0x0000000001767983 */ /* 0x000ee80000100800 */
[----:B------:R-:W4:Y:S04]  /*171c0*/  LDL R12, [R1+0x40] ;  /* 0x00004000010c7983 */ /* 0x000f280000100800 */
[----:B------:R-:W3:Y:S01]  /*171d0*/  LDL R119, [R1+0x58] ;  /* 0x0000580001777983 */ /* 0x000ee20000100800 */
[----:B------:R-:W-:Y:S01]  /*171e0*/  IMAD.MOV.U32 R11, RZ, RZ, 0x368 ;  /* 0x00000368ff0b7424 */ /* 0x000fe200078e00ff */
[----:B------:R-:W-:-:S04]  /*171f0*/  ISETP.GT.AND P2, PT, R3, 0x1, PT ;  /* 0x000000010300780c */ /* 0x000fc80003f44270 */
[----:B------:R-:W-:-:S04]  /*17200*/  SEL R11, R11, 0x328, P2 ;  /* 0x000003280b0b7807 */ /* 0x000fc80001000000 */
[----:B------:R-:W1:Y:S08]  /*17210*/  LDC.64 R6, c[0x0][R11+0x170] ;  /* 0x00005c000b067b82 */ /* 0x000e700000000a00 */
[----:B------:R1:W3:Y:S08]  /*17220*/  LDC.64 R14, c[0x0][R11+0x168] ;  /* 0x00005a000b0e7b82 */ /* 0x0002f00000000a00 */
[----:B------:R1:W2:Y:S08]  /*17230*/  LDC.64 R16, c[0x0][R11+0x178] ;  /* 0x00005e000b107b82 */ /* 0x0002b00000000a00 */
[----:B------:R1:W2:Y:S01]  /*17240*/  LDC.64 R18, c[0x0][R11+0x160] ;  /* 0x000058000b127b82 */ /* 0x0002a20000000a00 */
[----:B------:R-:W-:Y:S01]  /*17250*/  IMAD.MOV.U32 R0, RZ, RZ, c[0x0][0x4e8] ;  /* 0x00013a00ff007624 */ /* 0x000fe200078e00ff */
[----:B------:R-:W-:-:S04]  /*17260*/  ISETP.NE.U32.AND P0, PT, RZ, c[0x0][0x500], PT ;  /* 0x00014000ff007a0c */ /* 0x000fc80003f05070 */
[----:B------:R-:W-:Y:S02]  /*17270*/  ISETP.NE.AND P3, PT, R0, 0x1, PT ;  /* 0x000000010000780c */ /* 0x000fe40003f65270 */
[----:B------:R-:W-:-:S04]  /*17280*/  ISETP.NE.AND.EX P0, PT, RZ, c[0x0][0x504], PT, P0 ;  /* 0x00014100ff007a0c */ /* 0x000fc80003f05300 */
[----:B------:R-:W-:Y:S01]  /*17290*/  SEL R0, R217, RZ, !P0 ;  /* 0x000000ffd9007207 */ /* 0x000fe20004000000 */
[----:B------:R-:W2:Y:S04]  /*172a0*/  S2R R122, SR_TID.X ;  /* 0x00000000007a7919 */ /* 0x000ea80000002100 */
[----:B-1----:R-:W-:Y:S02]  /*172b0*/  IMAD R3, R7, R0, RZ ;  /* 0x0000000007037224 */ /* 0x002fe400078e02ff */
[----:B-----5:R-:W-:Y:S01]  /*172c0*/  IMAD R13, R13, c[0x0][0x4e8], RZ ;  /* 0x00013a000d0d7a24 */ /* 0x020fe200078e02ff */
[----:B------:R-:W-:Y:S01]  /*172d0*/  LOP3.LUT R206, R206, 0xfffffffd, RZ, 0xc0, !PT ;  /* 0xfffffffdcece7812 */ /* 0x000fe200078ec0ff */
[----:B--2---:R-:W-:Y:S01]  /*172e0*/  IMAD R8, R115, 0x80, R4 ;  /* 0x0000008073087824 */ /* 0x004fe200078e0204 */
[----:B------:R-:W-:-:S03]  /*172f0*/  SEL R4, R9, RZ, !P0 ;  /* 0x000000ff09047207 */ /* 0x000fc60004000000 */
[----:B------:R-:W-:-:S04]  /*17300*/  @P3 IMAD.HI.U32 R9, R8, c[0x0][0x4ec], RZ ;  /* 0x00013b0008093a27 */ /* 0x000fc800078e00ff */
[C---:B------:R-:W-:Y:S02]  /*17310*/  IMAD R11, R6.reuse, R4, R3 ;  /* 0x00000004060b7224 */ /* 0x040fe400078e0203 */
[----:B------:R-:W-:-:S04]  /*17320*/  IMAD.WIDE.U32 R4, R6, R0, RZ ;  /* 0x0000000006047225 */ /* 0x000fc800078e00ff */
[----:B---3--:R-:W-:-:S04]  /*17330*/  IMAD.WIDE.U32 R6, R14, R118, RZ ;  /* 0x000000760e067225 */ /* 0x008fc800078e00ff */
[----:B------:R-:W-:Y:S01]  /*17340*/  IMAD.MOV.U32 R3, RZ, RZ, R8 ;  /* 0x000000ffff037224 */ /* 0x000fe200078e0008 */
[----:B------:R-:W-:Y:S01]  /*17350*/  @P3 SHF.R.U32.HI R3, RZ, c[0x0][0x4f0], R9 ;  /* 0x00013c00ff033a19 */ /* 0x000fe20000011609 */
[----:B------:R-:W-:Y:S01]  /*17360*/  IMAD R10, R15, R118, RZ ;  /* 0x000000760f0a7224 */ /* 0x000fe200078e02ff */
[----:B----4-:R-:W-:Y:S01]  /*17370*/  SEL R9, R12, RZ, P2 ;  /* 0x000000ff0c097207 */ /* 0x010fe20001000000 */
        /* <DEDUP_REMOVED lines=30> */
[----:B------:R2:W-:Y:S02]  /*17560*/  SHFL.IDX PT, R4, R3, 0x1, 0x1c1f ;  /* 0x003c1f0003047f89 */ /* 0x0005e400000e0000 */
[----:B------:R-:W-:Y:S02]  /*17570*/  LOP3.LUT P0, RZ, R15, 0x3, RZ, 0xc0, !PT ;  /* 0x000000030fff7812 */ /* 0x000fe4000780c0ff */
[----:B------:R-:W3:Y:S01]  /*17580*/  SHFL.IDX PT, R5, R5, 0x1, 0x1c1f ;  /* 0x003c1f0005057f89 */ /* 0x000ee200000e0000 */
[----:B--2---:R-:W-:-:S05]  /*17590*/  IMAD R3, R115, 0x80, R119 ;  /* 0x0000008073037824 */ /* 0x004fca00078e0277 */
        /* <DEDUP_REMOVED lines=10> */
[-C--:B-1----:R-:W-:Y:S01]  /*17640*/  LEA R6, R215, R205.reuse, 0x5 ;  /* 0x000000cdd7067211 */ /* 0x082fe200078e28ff */
        /* <DEDUP_REMOVED lines=48> */
.L_x_1553:
[----:B------:R-:W-:Y:S05]  /*17950*/  BRA.DIV ~URZ, `(.L_x_1491) ;  /* 0x000045527f007947 */ /* 0x000fea000b800000 */
[----:B------:R4:W2:Y:S02]  /*17960*/  SHFL.IDX PT, R0, R16, RZ, 0x181f ;  /* 0x00181fff10007589 */ /* 0x0008a400000e0000 */
.L_x_1554:
[----:B------:R-:W-:Y:S01]  /*17970*/  ISETP.GE.AND P0, PT, R14, R13, PT ;  /* 0x0000000d0e00720c */ /* 0x000fe20003f06270 */
[----:B------:R-:W-:Y:S01]  /*17980*/  BSSY B0, `(.L_x_1492) ;  /* 0x0000018000007945 */ /* 0x000fe20003800000 */
[----:B------:R-:W-:Y:S02]  /*17990*/  SHF.R.S32.HI R2, RZ, 0x1f, R134 ;  /* 0x0000001fff027819 */ /* 0x000fe40000011486 */
[----:B------:R-:W-:Y:S02]  /*179a0*/  SHF.R.S32.HI R17, RZ, 0x1f, R207 ;  /* 0x0000001fff117819 */ /* 0x000fe400000114cf */
[----:B------:R-:W-:Y:S02]  /*179b0*/  LEA.HI R2, R2, R134, RZ, 0x3 ;  /* 0x0000008602027211 */ /* 0x000fe400078f18ff */
[----:B------:R-:W-:Y:S02]  /*179c0*/  SHF.R.S32.HI R19, RZ, 0x1f, R208 ;  /* 0x0000001fff137819 */ /* 0x000fe400000114d0 */
[----:B------:R-:W-:-:S04]  /*179d0*/  LOP3.LUT R4, R2, 0xfffffff8, RZ, 0xc0, !PT ;  /* 0xfffffff802047812 */ /* 0x000fc800078ec0ff */
        /* <DEDUP_REMOVED lines=18> */
.L_x_1493:
[----:B------:R-:W-:Y:S05]  /*17b00*/  BSYNC B0 ;  /* 0x0000000000007941 */ /* 0x000fea0003800000 */
.L_x_1492:
[----:B------:R-:W-:Y:S05]  /*17b10*/  BRA.DIV ~URZ, `(.L_x_1494) ;  /* 0x000043f27f007947 */ /* 0x000fea000b800000 */
[----:B---3--:R3:W4:Y:S04]  /*17b20*/  SHFL.IDX PT, R12, R15, 0x1, 0x181f ;  /* 0x00381f000f0c7f89 */ /* 0x00872800000e0000 */
[----:B--2---:R3:W2:Y:S02]  /*17b30*/  SHFL.IDX PT, R0, R16, 0x1, 0x181f ;  /* 0x00381f0010007f89 */ /* 0x0046a400000e0000 */
.L_x_1555:
        /* <DEDUP_REMOVED lines=20> */
.L_x_1496:
[----:B------:R-:W-:Y:S05]  /*17c80*/  BSYNC B0 ;  /* 0x0000000000007941 */ /* 0x000fea0003800000 */
.L_x_1495:
[----:B------:R-:W-:Y:S05]  /*17c90*/  BRA.DIV ~URZ, `(.L_x_1497) ;  /* 0x000043327f007947 */ /* 0x000fea000b800000 */
[----:B----4-:R4:W3:Y:S02]  /*17ca0*/  SHFL.IDX PT, R12, R15, 0x2, 0x181f ;  /* 0x00581f000f0c7f89 */ /* 0x0108e400000e0000 */
.L_x_1556:
[----:B------:R-:W-:Y:S05]  /*17cb0*/  BRA.DIV ~URZ, `(.L_x_1498) ;  /* 0x000043827f007947 */ /* 0x000fea000b800000 */
[----:B--2---:R2:W4:Y:S02]  /*17cc0*/  SHFL.IDX PT, R0, R16, 0x2, 0x181f ;  /* 0x00581f0010007f89 */ /* 0x00452400000e0000 */
.L_x_1557:
        /* <DEDUP_REMOVED lines=20> */
.L_x_1500:
[----:B------:R-:W-:Y:S05]  /*17e10*/  BSYNC B0 ;  /* 0x0000000000007941 */ /* 0x000fea0003800000 */
.L_x_1499:
[----:B------:R-:W-:Y:S05]  /*17e20*/  BRA.DIV ~URZ, `(.L_x_1501) ;  /* 0x000042727f007947 */ /* 0x000fea000b800000 */
[----:B---3--:R3:W2:Y:S04]  /*17e30*/  SHFL.IDX PT, R10, R15, 0x3, 0x181f ;  /* 0x00781f000f0a7f89 */ /* 0x0086a800000e0000 */
[----:B----4-:R3:W4:Y:S02]  /*17e40*/  SHFL.IDX PT, R0, R16, 0x3, 0x181f ;  /* 0x00781f0010007f89 */ /* 0x01072400000e0000 */
.L_x_1558:
        /* <DEDUP_REMOVED lines=21> */
.L_x_1489:
[----:B-1----:R-:W2:Y:S04]  /*17fa0*/  LDL.LU R7, [R1] ;  /* 0x0000000001077983 */ /* 0x002ea80000300800 */
        /* <DEDUP_REMOVED lines=34> */
.L_x_1559:
[----:B------:R-:W-:Y:S05]  /*181d0*/  BRA.DIV ~URZ, `(.L_x_1504) ;  /* 0x00003ff27f007947 */ /* 0x000fea000b800000 */
[----:B------:R3:W4:Y:S02]  /*181e0*/  SHFL.IDX PT, R0, R17, RZ, 0x1c1f ;  /* 0x001c1fff11007589 */ /* 0x00072400000e0000 */
.L_x_1560:
        /* <DEDUP_REMOVED lines=10> */
[----:B------:R-:W-:Y:S01]  /*18290*/  IADD3 R5, R216, 0x20, RZ ;  /* 0x00000020d8057810 */ /* 0x000fe20007ffe0ff */
[----:B--2---:R-:W-:Y:S01]  /*182a0*/  @!P2 IMAD.MOV.U32 R3, RZ, RZ, R4 ;  /* 0x000000ffff03a224 */ /* 0x004fe200078e0004 */
[----:B------:R-:W-:Y:S02]  /*182b0*/  ISETP.GE.AND P6, PT, R14, c[0x0][0x3c8], PT ;  /* 0x0000f2000e007a0c */ /* 0x000fe40003fc6270 */
[----:B------:R-:W-:Y:S01]  /*182c0*/  SHF.R.S32.HI R11, RZ, 0x1f, R11 ;  /* 0x0000001fff0b7819 */ /* 0x000fe2000001140b */
[----:B------:R-:W-:Y:S01]  /*182d0*/  @!P2 IMAD.WIDE R6, R216, 0x4, R2 ;  /* 0x00000004d806a825 */ /* 0x000fe200078e0202 */
[----:B------:R-:W-:-:S02]  /*182e0*/  @!P1 LEA R2, P3, R10, R0, 0x2 ;  /* 0x000000000a029211 */ /* 0x000fc400078610ff */
[C---:B------:R-:W-:Y:S02]  /*182f0*/  IADD3 R9, R216.reuse, 0x10, RZ ;  /* 0x00000010d8097810 */ /* 0x040fe40007ffe0ff */
[----:B------:R-:W-:Y:S01]  /*18300*/  ISETP.GE.AND P5, PT, R5, c[0x0][0x3c8], PT ;  /* 0x0000f20005007a0c */ /* 0x000fe20003fa6270 */
[----:B------:R2:W-:Y:S01]  /*18310*/  @!P2 ST.E.64 [R6.64], R164 ;  /* 0x000000a40600a985 */ /* 0x0005e2000c101b06 */
[----:B------:R-:W-:Y:S02]  /*18320*/  IADD3 R13, R216, 0x28, RZ ;  /* 0x00000028d80d7810 */ /* 0x000fe40007ffe0ff */
[----:B------:R-:W-:Y:S02]  /*18330*/  SHF.R.S32.HI R9, RZ, 0x1f, R9 ;  /* 0x0000001fff097819 */ /* 0x000fe40000011409 */
[----:B------:R-:W-:Y:S02]  /*18340*/  @!P1 LEA.HI.X R3, R10, R4, R11, 0x2, P3 ;  /* 0x000000040a039211 */ /* 0x000fe400018f140b */
[----:B------:R-:W-:-:S02]  /*18350*/  ISETP.GE.AND P4, PT, R13, c[0x0][0x3c8], PT ;  /* 0x0000f2000d007a0c */ /* 0x000fc40003f86270 */
[C---:B------:R-:W-:Y:S01]  /*18360*/  IADD3 R15, R216.reuse, 0x18, RZ ;  /* 0x00000018d80f7810 */ /* 0x040fe20007ffe0ff */
[----:B------:R4:W-:Y:S01]  /*18370*/  @!P1 ST.E.64 [R2.64], R22 ;  /* 0x0000001602009985 */ /* 0x0009e2000c101b06 */
[C---:B------:R-:W-:Y:S02]  /*18380*/  IADD3 R10, R216.reuse, 0x30, RZ ;  /* 0x00000030d80a7810 */ /* 0x040fe40007ffe0ff */
[----:B------:R-:W-:Y:S02]  /*18390*/  IADD3 R11, R216, 0x20, RZ ;  /* 0x00000020d80b7810 */ /* 0x000fe40007ffe0ff */
[----:B------:R-:W-:Y:S02]  /*183a0*/  SHF.R.S32.HI R15, RZ, 0x1f, R15 ;  /* 0x0000001fff0f7819 */ /* 0x000fe4000001140f */
[----:B------:R-:W-:Y:S02]  /*183b0*/  ISETP.GE.AND P3, PT, R10, c[0x0][0x3c8], PT ;  /* 0x0000f2000a007a0c */ /* 0x000fe40003f66270 */
[----:B------:R-:W-:-:S02]  /*183c0*/  IADD3 R12, R216, 0x38, RZ ;  /* 0x00000038d80c7810 */ /* 0x000fc40007ffe0ff */
[----:B------:R-:W-:Y:S02]  /*183d0*/  SHF.R.S32.HI R11, RZ, 0x1f, R11 ;  /* 0x0000001fff0b7819 */ /* 0x000fe4000001140b */
[----:B--2---:R-:W-:-:S04]  /*183e0*/  @!P0 LEA R6, P2, R8, R0, 0x2 ;  /* 0x0000000008068211 */ /* 0x004fc800078410ff */
[----:B------:R-:W-:Y:S02]  /*183f0*/  @!P0 LEA.HI.X R7, R8, R4, R9, 0x2, P2 ;  /* 0x0000000408078211 */ /* 0x000fe400010f1409 */
[----:B------:R-:W-:-:S03]  /*18400*/  ISETP.GE.AND P2, PT, R12, c[0x0][0x3c8], PT ;  /* 0x0000f2000c007a0c */ /* 0x000fc60003f46270 */
[----:B------:R2:W-:Y:S01]  /*18410*/  @!P0 ST.E.64 [R6.64], R24 ;  /* 0x0000001806008985 */ /* 0x0005e2000c101b06 */
[CC--:B----4-:R-:W-:Y:S02]  /*18420*/  @!P6 LEA R2, P1, R14.reuse, R0.reuse, 0x2 ;  /* 0x000000000e02e211 */ /* 0x0d0fe400078210ff */
[C---:B------:R-:W-:Y:S02]  /*18430*/  @!P5 LEA R8, P0, R5.reuse, R0, 0x2 ;  /* 0x000000000508d211 */ /* 0x040fe400078010ff */
[-C--:B------:R-:W-:Y:S02]  /*18440*/  @!P6 LEA.HI.X R3, R14, R4.reuse, R15, 0x2, P1 ;  /* 0x000000040e03e211 */ /* 0x080fe400008f140f */
[----:B------:R-:W-:Y:S02]  /*18450*/  IADD3 R15, R216, 0x28, RZ ;  /* 0x00000028d80f7810 */ /* 0x000fe40007ffe0ff */
[----:B------:R-:W-:Y:S01]  /*18460*/  @!P5 LEA.HI.X R9, R5, R4, R11, 0x2, P0 ;  /* 0x000000040509d211 */ /* 0x000fe200000f140b */
[----:B------:R4:W-:Y:S01]  /*18470*/  @!P6 ST.E.64 [R2.64], R26 ;  /* 0x0000001a0200e985 */ /* 0x0009e2000c101b06 */
[----:B------:R-:W-:-:S02]  /*18480*/  SHF.R.S32.HI R15, RZ, 0x1f, R15 ;  /* 0x0000001fff0f7819 */ /* 0x000fc4000001140f */
[C---:B------:R-:W-:Y:S01]  /*18490*/  IADD3 R11, R216.reuse, 0x30, RZ ;  /* 0x00000030d80b7810 */ /* 0x040fe20007ffe0ff */
[----:B------:R5:W-:Y:S01]  /*184a0*/  @!P5 ST.E.64 [R8.64], R148 ;  /* 0x000000940800d985 */ /* 0x000be2000c101b06 */
[C---:B------:R-:W-:Y:S02]  /*184b0*/  IADD3 R14, R216.reuse, 0x40, RZ ;  /* 0x00000040d80e7810 */ /* 0x040fe40007ffe0ff */
[----:B------:R-:W-:Y:S02]  /*184c0*/  IADD3 R5, R216, 0x48, RZ ;  /* 0x00000048d8057810 */ /* 0x000fe40007ffe0ff */
[----:B------:R-:W-:Y:S02]  /*184d0*/  SHF.R.S32.HI R11, RZ, 0x1f, R11 ;  /* 0x0000001fff0b7819 */ /* 0x000fe4000001140b */
[----:B------:R-:W-:Y:S02]  /*184e0*/  ISETP.GE.AND P1, PT, R14, c[0x0][0x3c8], PT ;  /* 0x0000f2000e007a0c */ /* 0x000fe40003f26270 */
[----:B--2---:R-:W-:-:S04]  /*184f0*/  @!P4 LEA R6, P0, R13, R0, 0x2 ;  /* 0x000000000d06c211 */ /* 0x004fc800078010ff */
[----:B------:R-:W-:Y:S02]  /*18500*/  @!P4 LEA.HI.X R7, R13, R4, R15, 0x2, P0 ;  /* 0x000000040d07c211 */ /* 0x000fe400000f140f */
[----:B------:R-:W-:Y:S02]  /*18510*/  IADD3 R15, R216, 0x38, RZ ;  /* 0x00000038d80f7810 */ /* 0x000fe40007ffe0ff */
[----:B------:R-:W-:Y:S01]  /*18520*/  ISETP.GE.AND P0, PT, R5, c[0x0][0x3c8], PT ;  /* 0x0000f20005007a0c */ /* 0x000fe20003f06270 */
[----:B------:R2:W-:Y:S01]  /*18530*/  @!P4 ST.E.64 [R6.64], R144 ;  /* 0x000000900600c985 */ /* 0x0005e2000c101b06 */
[C---:B----4-:R-:W-:Y:S02]  /*18540*/  @!P3 LEA R2, P5, R10.reuse, R0, 0x2 ;  /* 0x000000000a02b211 */ /* 0x050fe400078a10ff */
[----:B------:R-:W-:Y:S02]  /*18550*/  SHF.R.S32.HI R15, RZ, 0x1f, R15 ;  /* 0x0000001fff0f7819 */ /* 0x000fe4000001140f */
[----:B------:R-:W-:-:S02]  /*18560*/  @!P3 LEA.HI.X R3, R10, R4, R11, 0x2, P5 ;  /* 0x000000040a03b211 */ /* 0x000fc400028f140b */
[----:B------:R-:W-:Y:S02]  /*18570*/  @!P2 LEA R10, P4, R12, R0, 0x2 ;  /* 0x000000000c0aa211 */ /* 0x000fe400078810ff */
[----:B------:R-:W-:Y:S01]  /*18580*/  IADD3 R13, R216, 0x50, RZ ;  /* 0x00000050d80d7810 */ /* 0x000fe20007ffe0ff */
[----:B------:R4:W-:Y:S01]  /*18590*/  @!P3 ST.E.64 [R2.64], R28 ;  /* 0x0000001c0200b985 */ /* 0x0009e2000c101b06 */
[----:B------:R-:W-:Y:S02]  /*185a0*/  @!P2 LEA.HI.X R11, R12, R4, R15, 0x2, P4 ;  /* 0x000000040c0ba211 */ /* 0x000fe400020f140f */
[C---:B------:R-:W-:Y:S02]  /*185b0*/  IADD3 R15, R216.reuse, 0x40, RZ ;  /* 0x00000040d80f7810 */ /* 0x040fe40007ffe0ff */
[----:B------:R-:W-:Y:S01]  /*185c0*/  IADD3 R12, R216, 0x48, RZ ;  /* 0x00000048d80c7810 */ /* 0x000fe20007ffe0ff */
[----:B------:R1:W-:Y:S01]  /*185d0*/  @!P2 ST.E.64 [R10.64], R152 ;  /* 0x000000980a00a985 */ /* 0x0003e2000c101b06 */
[----:B------:R-:W-:-:S02]  /*185e0*/  ISETP.GE.AND P6, PT, R13, c[0x0][0x3c8], PT ;  /* 0x0000f2000d007a0c */ /* 0x000fc40003fc6270 */
[----:B------:R-:W-:Y:S02]  /*185f0*/  SHF.R.S32.HI R15, RZ, 0x1f, R15 ;  /* 0x0000001fff0f7819 */ /* 0x000fe4000001140f */
[----:B-----5:R-:W-:Y:S02]  /*18600*/  @!P0 LEA R8, P4, R5, R0, 0x2 ;  /* 0x0000000005088211 */ /* 0x020fe400078810ff */
[----:B------:R-:W-:-:S04]  /*18610*/  SHF.R.S32.HI R12, RZ, 0x1f, R12 ;  /* 0x0000001fff0c7819 */ /* 0x000fc8000001140c */
[----:B------:R-:W-:Y:S02]  /*18620*/  @!P0 LEA.HI.X R9, R5, R4, R12, 0x2, P4 ;  /* 0x0000000405098211 */ /* 0x000fe400020f140c */
[----:B--2---:R-:W-:Y:S02]  /*18630*/  @!P1 LEA R6, P3, R14, R0, 0x2 ;  /* 0x000000000e069211 */ /* 0x004fe400078610ff */
[----:B------:R-:W-:Y:S02]  /*18640*/  IADD3 R5, R216, 0x70, RZ ;  /* 0x00000070d8057810 */ /* 0x000fe40007ffe0ff */
[----:B------:R-:W-:Y:S02]  /*18650*/  @!P1 LEA.HI.X R7, R14, R4, R15, 0x2, P3 ;  /* 0x000000040e079211 */ /* 0x000fe400018f140f */
[----:B------:R-:W-:-:S03]  /*18660*/  ISETP.GE.AND P4, PT, R5, c[0x0][0x3c8], PT ;  /* 0x0000f20005007a0c */ /* 0x000fc60003f86270 */
[----:B------:R2:W-:Y:S01]  /*18670*/  @!P1 ST.E.64 [R6.64], R36 ;  /* 0x0000002406009985 */ /* 0x0005e2000c101b06 */
[C---:B----4-:R-:W-:Y:S02]  /*18680*/  IADD3 R3, R216.reuse, 0x58, RZ ;  /* 0x00000058d8037810 */ /* 0x050fe40007ffe0ff */
[----:B------:R-:W-:Y:S01]  /*18690*/  IADD3 R2, R216, 0x60, RZ ;  /* 0x00000060d8027810 */ /* 0x000fe20007ffe0ff */
[----:B------:R4:W-:Y:S01]  /*186a0*/  @!P0 ST.E.64 [R8.64], R32 ;  /* 0x0000002008008985 */ /* 0x0009e2000c101b06 */
[----:B------:R-:W-:Y:S02]  /*186b0*/  ISETP.GE.AND P2, PT, R3, c[0x0][0x3c8], PT ;  /* 0x0000f20003007a0c */ /* 0x000fe40003f46270 */
[----:B------:R-:W-:Y:S02]  /*186c0*/  ISETP.GE.AND P5, PT, R2, c[0x0][0x3c8], PT ;  /* 0x0000f20002007a0c */ /* 0x000fe40003fa6270 */
[----:B-1----:R-:W-:Y:S02]  /*186d0*/  @!P6 LEA R10, P0, R13, R0, 0x2 ;  /* 0x000000000d0ae211 */ /* 0x002fe400078010ff */
        /* <DEDUP_REMOVED lines=15> */
[----:B------:R-:W-:Y:S02]  /*187d0*/  IADD3 R2, R216, 0x80, RZ ;  /* 0x00000080d8027810 */ /* 0x000fe40007ffe0ff */
[C---:B------:R-:W-:Y:S01]  /*187e0*/  @!P4 LEA R12, P0, R5.reuse, R0, 0x2 ;  /* 0x00000000050cc211 */ /* 0x040fe200078010ff */
[----:B------:R-:W-:Y:S01]  /*187f0*/  @!P5 ST.E.64 [R14.64], R52 ;  /* 0x000000340e00d985 */ /* 0x000fe2000c101b06 */
[----:B------:R-:W-:Y:S02]  /*18800*/  ISETP.GE.AND P5, PT, R2, c[0x0][0x3c8], PT ;  /* 0x0000f20002007a0c */ /* 0x000fe40003fa6270 */
[----:B------:R-:W-:Y:S02]  /*18810*/  @!P4 LEA.HI.X R13, R5, R4, R3, 0x2, P0 ;  /* 0x00000004050dc211 */ /* 0x000fe400000f1403 */
[C---:B------:R-:W-:Y:S02]  /*18820*/  IADD3 R3, R216.reuse, 0x88, RZ ;  /* 0x00000088d8037810 */ /* 0x040fe40007ffe0ff */
[----:B------:R-:W-:-:S04]  /*18830*/  IADD3 R5, R216, 0x90, RZ ;  /* 0x00000090d8057810 */ /* 0x000fc80007ffe0ff */
[----:B------:R-:W-:-:S03]  /*18840*/  ISETP.GE.AND P6, PT, R5, c[0x0][0x3c8], PT ;  /* 0x0000f20005007a0c */ /* 0x000fc60003fc6270 */
[-C--:B-1----:R-:W-:Y:S02]  /*18850*/  @!P5 LEA R10, P0, R2, R0.reuse, 0x2 ;  /* 0x00000000020ad211 */ /* 0x082fe400078010ff */
[----:B--2---:R-:W-:Y:S02]  /*18860*/  SHF.R.S32.HI R9, RZ, 0x1f, R6 ;  /* 0x0000001fff097819 */ /* 0x004fe40000011406 */
[----:B------:R-:W-:-:S04]  /*18870*/  @!P3 LEA R8, P1, R6, R0, 0x2 ;  /* 0x000000000608b211 */ /* 0x000fc800078210ff */
[----:B------:R-:W-:Y:S02]  /*18880*/  @!P3 LEA.HI.X R9, R6, R4, R9, 0x2, P1 ;  /* 0x000000040609b211 */ /* 0x000fe400008f1409 */
[----:B------:R-:W-:-:S03]  /*18890*/  @!P2 LEA R6, P1, R7, R0, 0x2 ;  /* 0x000000000706a211 */ /* 0x000fc600078210ff */
[----:B------:R1:W-:Y:S01]  /*188a0*/  @!P3 ST.E.64 [R8.64], R48 ;  /* 0x000000300800b985 */ /* 0x0003e2000c101b06 */
[----:B------:R-:W-:-:S03]  /*188b0*/  ISETP.GE.AND P3, PT, R3, c[0x0][0x3c8], PT ;  /* 0x0000f20003007a0c */ /* 0x000fc60003f66270 */
[----:B------:R2:W-:Y:S01]  /*188c0*/  @!P4 ST.E.64 [R12.64], R60 ;  /* 0x0000003c0c00c985 */ /* 0x0005e2000c101b06 */
[C---:B------:R-:W-:Y:S02]  /*188d0*/  ISETP.GE.AND P4, PT, R2.reuse, c[0x0][0x3c8], PT ;  /* 0x0000f20002007a0c */ /* 0x040fe40003f86270 */
[----:B-1----:R-:W-:Y:S02]  /*188e0*/  SHF.R.S32.HI R9, RZ, 0x1f, R7 ;  /* 0x0000001fff097819 */ /* 0x002fe40000011407 */
[----:B------:R-:W-:Y:S02]  /*188f0*/  SHF.R.S32.HI R8, RZ, 0x1f, R2 ;  /* 0x0000001fff087819 */ /* 0x000fe40000011402 */
[-C--:B------:R-:W-:Y:S02]  /*18900*/  @!P2 LEA.HI.X R7, R7, R4.reuse, R9, 0x2, P1 ;  /* 0x000000040707a211 */ /* 0x080fe400008f1409 */
[----:B------:R-:W-:Y:S02]  /*18910*/  @!P5 LEA.HI.X R11, R2, R4, R8, 0x2, P0 ;  /* 0x00000004020bd211 */ /* 0x000fe400000f1408 */
[----:B------:R-:W-:Y:S01]  /*18920*/  SHF.R.S32.HI R9, RZ, 0x1f, R3 ;  /* 0x0000001fff097819 */ /* 0x000fe20000011403 */
[----:B------:R1:W-:Y:S01]  /*18930*/  @!P2 ST.E.64 [R6.64], R56 ;  /* 0x000000380600a985 */ /* 0x0003e2000c101b06 */
[----:B------:R-:W-:-:S02]  /*18940*/  @!P3 LEA R8, P1, R3, R0, 0x2 ;  /* 0x000000000308b211 */ /* 0x000fc400078210ff */
[----:B--2---:R-:W-:Y:S01]  /*18950*/  SHF.R.S32.HI R12, RZ, 0x1f, R5 ;  /* 0x0000001fff0c7819 */ /* 0x004fe20000011405 */
[----:B------:R-:W-:Y:S01]  /*18960*/  @!P4 ST.E.64 [R10.64], R68 ;  /* 0x000000440a00c985 */ /* 0x000fe2000c101b06 */
[----:B------:R-:W-:Y:S02]  /*18970*/  @!P6 LEA R14, P0, R5, R0, 0x2 ;  /* 0x00000000050ee211 */ /* 0x000fe400078010ff */
[-C--:B------:R-:W-:Y:S02]  /*18980*/  @!P3 LEA.HI.X R9, R3, R4.reuse, R9, 0x2, P1 ;  /* 0x000000040309b211 */ /* 0x080fe400008f1409 */
[----:B------:R-:W-:Y:S02]  /*18990*/  @!P6 LEA.HI.X R15, R5, R4, R12, 0x2, P0 ;  /* 0x00000004050fe211 */ /* 0x000fe400000f140c */
[C---:B------:R-:W-:Y:S01]  /*189a0*/  IADD3 R2, R216.reuse, 0xa8, RZ ;  /* 0x000000a8d8027810 */ /* 0x040fe20007ffe0ff */
[----:B------:R2:W-:Y:S01]  /*189b0*/  @!P3 ST.E.64 [R8.64], R64 ;  /* 0x000000400800b985 */ /* 0x0005e2000c101b06 */
[----:B------:R-:W-:-:S02]  /*189c0*/  IADD3 R3, R216, 0xb0, RZ ;  /* 0x000000b0d8037810 */ /* 0x000fc40007ffe0ff */
[----:B------:R-:W-:Y:S01]  /*189d0*/  ISETP.GE.AND P3, PT, R2, c[0x0][0x3c8], PT ;  /* 0x0000f20002007a0c */ /* 0x000fe20003f66270 */
[----:B------:R-:W-:Y:S01]  /*189e0*/  @!P6 ST.E.64 [R14.64], R76 ;  /* 0x0000004c0e00e985 */ /* 0x000fe2000c101b06 */
[----:B------:R-:W-:Y:S02]  /*189f0*/  ISETP.GE.AND P6, PT, R3, c[0x0][0x3c8], PT ;  /* 0x0000f20003007a0c */ /* 0x000fe40003fc6270 */
[C---:B-1----:R-:W-:Y:S02]  /*18a00*/  IADD3 R7, R216.reuse, 0x98, RZ ;  /* 0x00000098d8077810 */ /* 0x042fe40007ffe0ff */
[----:B------:R-:W-:Y:S02]  /*18a10*/  IADD3 R6, R216, 0xa0, RZ ;  /* 0x000000a0d8067810 */ /* 0x000fe40007ffe0ff */
[----:B------:R-:W-:Y:S02]  /*18a20*/  ISETP.GE.AND P2, PT, R7, c[0x0][0x3c8], PT ;  /* 0x0000f20007007a0c */ /* 0x000fe40003f46270 */
[----:B------:R-:W-:-:S02]  /*18a30*/  ISETP.GE.AND P5, PT, R6, c[0x0][0x3c8], PT ;  /* 0x0000f20006007a0c */ /* 0x000fc40003fa6270 */
[----:B------:R-:W-:Y:S02]  /*18a40*/  SHF.R.S32.HI R5, RZ, 0x1f, R6 ;  /* 0x0000001fff057819 */ /* 0x000fe40000011406 */
[----:B--2---:R-:W-:-:S07]  /*18a50*/  SHF.R.S32.HI R9, RZ, 0x1f, R7 ;  /* 0x0000001fff097819 */ /* 0x004fce0000011407 */
[CC--:B------:R-:W-:Y:S02]  /*18a60*/  @!P2 LEA R8, P1, R7.reuse, R0.reuse, 0x2 ;  /* 0x000000000708a211 */ /* 0x0c0fe400078210ff */
[C---:B------:R-:W-:Y:S02]  /*18a70*/  @!P5 LEA R12, P0, R6.reuse, R0, 0x2 ;  /* 0x00000000060cd211 */ /* 0x040fe400078010ff */
[-C--:B------:R-:W-:Y:S02]  /*18a80*/  @!P2 LEA.HI.X R9, R7, R4.reuse, R9, 0x2, P1 ;  /* 0x000000040709a211 */ /* 0x080fe400008f1409 */
[----:B------:R-:W-:Y:S02]  /*18a90*/  @!P5 LEA.HI.X R13, R6, R4, R5, 0x2, P0 ;  /* 0x00000004060dd211 */ /* 0x000fe400000f1405 */
[C---:B------:R-:W-:Y:S01]  /*18aa0*/  IADD3 R6, R216.reuse, 0xb8, RZ ;  /* 0x000000b8d8067810 */ /* 0x040fe20007ffe0ff */
[----:B------:R1:W-:Y:S01]  /*18ab0*/  @!P2 ST.E.64 [R8.64], R72 ;  /* 0x000000480800a985 */ /* 0x0003e2000c101b06 */
[----:B------:R-:W-:-:S02]  /*18ac0*/  IADD3 R5, R216, 0xc0, RZ ;  /* 0x000000c0d8057810 */ /* 0x000fc40007ffe0ff */
[----:B------:R-:W-:Y:S01]  /*18ad0*/  ISETP.GE.AND P2, PT, R6, c[0x0][0x3c8], PT ;  /* 0x0000f20006007a0c */ /* 0x000fe20003f46270 */
[----:B------:R2:W-:Y:S01]  /*18ae0*/  @!P5 ST.E.64 [R12.64], R84 ;  /* 0x000000540c00d985 */ /* 0x0005e2000c101b06 */
[----:B------:R-:W-:Y:S02]  /*18af0*/  ISETP.GE.AND P4, PT, R5, c[0x0][0x3c8], PT ;  /* 0x0000f20005007a0c */ /* 0x000fe40003f86270 */
[----:B------:R-:W-:Y:S02]  /*18b00*/  SHF.R.S32.HI R7, RZ, 0x1f, R3 ;  /* 0x0000001fff077819 */ /* 0x000fe40000011403 */
[----:B------:R-:W-:-:S04]  /*18b10*/  @!P6 LEA R10, P0, R3, R0, 0x2 ;  /* 0x00000000030ae211 */ /* 0x000fc800078010ff */
[----:B------:R-:W-:Y:S02]  /*18b20*/  @!P6 LEA.HI.X R11, R3, R4, R7, 0x2, P0 ;  /* 0x00000004030be211 */ /* 0x000fe400000f1407 */
[----:B------:R-:W-:Y:S02]  /*18b30*/  IADD3 R3, R216, 0xc8, RZ ;  /* 0x000000c8d8037810 */ /* 0x000fe40007ffe0ff */
[----:B------:R-:W-:Y:S02]  /*18b40*/  SHF.R.S32.HI R7, RZ, 0x1f, R5 ;  /* 0x0000001fff077819 */ /* 0x000fe40000011405 */
[----:B-1----:R-:W-:Y:S02]  /*18b50*/  SHF.R.S32.HI R9, RZ, 0x1f, R2 ;  /* 0x0000001fff097819 */ /* 0x002fe40000011402 */
[-C--:B------:R-:W-:Y:S02]  /*18b60*/  @!P3 LEA R8, P1, R2, R0.reuse, 0x2 ;  /* 0x000000000208b211 */ /* 0x080fe400078210ff */
[----:B--2---:R-:W-:-:S02]  /*18b70*/  @!P4 LEA R12, P0, R5, R0, 0x2 ;  /* 0x00000000050cc211 */ /* 0x004fc400078010ff */
[-C--:B------:R-:W-:Y:S02]  /*18b80*/  @!P3 LEA.HI.X R9, R2, R4.reuse, R9, 0x2, P1 ;  /* 0x000000040209b211 */ /* 0x080fe400008f1409 */
[----:B------:R-:W-:Y:S02]  /*18b90*/  IADD3 R2, R216, 0xd0, RZ ;  /* 0x000000d0d8027810 */ /* 0x000fe40007ffe0ff */
[----:B------:R-:W-:Y:S01]  /*18ba0*/  ISETP.GE.AND P1, PT, R3, c[0x0][0x3c8], PT ;  /* 0x0000f20003007a0c */ /* 0x000fe20003f26270 */
[----:B------:R1:W-:Y:S01]  /*18bb0*/  @!P3 ST.E.64 [R8.64], R80 ;  /* 0x000000500800b985 */ /* 0x0003e2000c101b06 */
[----:B------:R-:W-:Y:S02]  /*18bc0*/  ISETP.GE.AND P5, PT, R2, c[0x0][0x3c8], PT ;  /* 0x0000f20002007a0c */ /* 0x000fe40003fa6270 */
[----:B------:R-:W-:Y:S01]  /*18bd0*/  @!P4 LEA.HI.X R13, R5, R4, R7, 0x2, P0 ;  /* 0x00000004050dc211 */ /* 0x000fe200000f1407 */
[----:B------:R2:W-:Y:S01]  /*18be0*/  @!P6 ST.E.64 [R10.64], R92 ;  /* 0x0000005c0a00e985 */ /* 0x0005e2000c101b06 */
[----:B------:R-:W-:-:S02]  /*18bf0*/  IADD3 R7, R216, 0xe0, RZ ;  /* 0x000000e0d8077810 */ /* 0x000fc40007ffe0ff */
[----:B------:R-:W-:Y:S02]  /*18c00*/  SHF.R.S32.HI R5, RZ, 0x1f, R2 ;  /* 0x0000001fff057819 */ /* 0x000fe40000011402 */
[----:B------:R-:W-:Y:S02]  /*18c10*/  ISETP.GE.AND P6, PT, R7, c[0x0][0x3c8], PT ;  /* 0x0000f20007007a0c */ /* 0x000fe40003fc6270 */
[----:B-1----:R-:W-:Y:S02]  /*18c20*/  SHF.R.S32.HI R9, RZ, 0x1f, R6 ;  /* 0x0000001fff097819 */ /* 0x002fe40000011406 */
[-C--:B------:R-:W-:Y:S02]  /*18c30*/  @!P2 LEA R8, P3, R6, R0.reuse, 0x2 ;  /* 0x000000000608a211 */ /* 0x080fe400078610ff */
[----:B--2---:R-:W-:Y:S02]  /*18c40*/  @!P5 LEA R10, P0, R2, R0, 0x2 ;  /* 0x00000000020ad211 */ /* 0x004fe400078010ff */
[----:B------:R-:W-:-:S02]  /*18c50*/  @!P2 LEA.HI.X R9, R6, R4, R9, 0x2, P3 ;  /* 0x000000040609a211 */ /* 0x000fc400018f1409 */
[----:B------:R-:W-:Y:S02]  /*18c60*/  IADD3 R6, R216, 0xd8, RZ ;  /* 0x000000d8d8067810 */ /* 0x000fe40007ffe0ff */
[----:B------:R-:W-:Y:S01]  /*18c70*/  @!P5 LEA.HI.X R11, R2, R4, R5, 0x2, P0 ;  /* 0x00000004020bd211 */ /* 0x000fe200000f1405 */
[----:B------:R1:W-:Y:S01]  /*18c80*/  @!P2 ST.E.64 [R8.64], R88 ;  /* 0x000000580800a985 */ /* 0x0003e2000c101b06 */
[----:B------:R-:W-:Y:S02]  /*18c90*/  IADD3 R5, R216, 0xe8, RZ ;  /* 0x000000e8d8057810 */ /* 0x000fe40007ffe0ff */
[----:B------:R-:W-:Y:S01]  /*18ca0*/  SHF.R.S32.HI R2, RZ, 0x1f, R6 ;  /* 0x0000001fff027819 */ /* 0x000fe20000011406 */
[----:B------:R2:W-:Y:S01]  /*18cb0*/  @!P4 ST.E.64 [R12.64], R100 ;  /* 0x000000640c00c985 */ /* 0x0005e2000c101b06 */
[----:B------:R-:W-:Y:S02]  /*18cc0*/  ISETP.GE.AND P4, PT, R6, c[0x0][0x3c8], PT ;  /* 0x0000f20006007a0c */ /* 0x000fe40003f86270 */
[----:B------:R-:W-:-:S02]  /*18cd0*/  ISETP.GE.AND P3, PT, R5, c[0x0][0x3c8], PT ;  /* 0x0000f20005007a0c */ /* 0x000fc40003f66270 */
[----:B-1----:R-:W-:Y:S02]  /*18ce0*/  SHF.R.S32.HI R9, RZ, 0x1f, R3 ;  /* 0x0000001fff097819 */ /* 0x002fe40000011403 */
[-C--:B------:R-:W-:Y:S02]  /*18cf0*/  @!P1 LEA R8, P2, R3, R0.reuse, 0x2 ;  /* 0x0000000003089211 */ /* 0x080fe400078410ff */
[----:B--2---:R-:W-:Y:S02]  /*18d00*/  @!P6 LEA R12, P0, R7, R0, 0x2 ;  /* 0x00000000070ce211 */ /* 0x004fe400078010ff */
        /* <DEDUP_REMOVED lines=25> */
.L_x_1506:
[----:B------:R-:W-:Y:S05]  /*18ea0*/  BSYNC B0 ;  /* 0x0000000000007941 */ /* 0x000fea0003800000 */
.L_x_1505:
[----:B------:R-:W-:Y:S05]  /*18eb0*/  BRA.DIV ~URZ, `(.L_x_1507) ;  /* 0x000033727f007947 */ /* 0x000fea000b800000 */
[----:B--2---:R2:W1:Y:S04]  /*18ec0*/  SHFL.IDX PT, R4, R16, 0x1, 0x1c1f ;  /* 0x003c1f0010047f89 */ /* 0x00446800000e0000 */
[----:B----4-:R2:W4:Y:S02]  /*18ed0*/  SHFL.IDX PT, R0, R17, 0x1, 0x1c1f ;  /* 0x003c1f0011007f89 */ /* 0x01052400000e0000 */
.L_x_1561:
[----:B------:R-:W-:-:S13]  /*18ee0*/  LOP3.LUT P0, RZ, R206, 0x2, RZ, 0xc0, !PT ;  /* 0x00000002ceff7812 */ /* 0x000fda000780c0ff */
[----:B------:R-:W-:Y:S05]  /*18ef0*/  @P0 BRA `(.L_x_1502) ;  /* 0x00001a8000000947 */ /* 0x000fea0003800000 */
[C---:B------:R-:W-:Y:S02]  /*18f00*/  IADD3 R10, R216.reuse, 0x8, RZ ;  /* 0x00000008d80a7810 */ /* 0x040fe40007ffe0ff */
[----:B------:R-:W-:Y:S02]  /*18f10*/  ISETP.GE.AND P2, PT, R216, c[0x0][0x3c8], PT ;  /* 0x0000f200d8007a0c */ /* 0x000fe40003f46270 */
[----:B------:R-:W-:Y:S02]  /*18f20*/  ISETP.GE.AND P1, PT, R10, c[0x0][0x3c8], PT ;  /* 0x0000f2000a007a0c */ /* 0x000fe40003f26270 */
[C---:B------:R-:W-:Y:S02]  /*18f30*/  IADD3 R11, R216.reuse, 0x10, RZ ;  /* 0x00000010d80b7810 */ /* 0x040fe40007ffe0ff */
[----:B------:R-:W-:Y:S02]  /*18f40*/  IADD3 R15, R216, 0x8, RZ ;  /* 0x00000008d80f7810 */ /* 0x000fe40007ffe0ff */
[----:B------:R-:W-:-:S02]  /*18f50*/  ISETP.GE.AND P0, PT, R11, c[0x0][0x3c8], PT ;  /* 0x0000f2000b007a0c */ /* 0x000fc40003f06270 */
[----:B------:R-:W-:Y:S02]  /*18f60*/  IADD3 R5, R216, 0x18, RZ ;  /* 0x00000018d8057810 */ /* 0x000fe40007ffe0ff */
[----:B------:R-:W-:Y:S01]  /*18f70*/  SHF.R.S32.HI R15, RZ, 0x1f, R15 ;  /* 0x0000001fff0f7819 */ /* 0x000fe2000001140f */
[----:B----4-:R-:W-:Y:S01]  /*18f80*/  @!P2 IMAD.MOV.U32 R2, RZ, RZ, R0 ;  /* 0x000000ffff02a224 */ /* 0x010fe200078e0000 */
[----:B------:R-:W-:Y:S01]  /*18f90*/  ISETP.GE.AND P3, PT, R5, c[0x0][0x3c8], PT ;  /* 0x0000f20005007a0c */ /* 0x000fe20003f66270 */
[----:B-1----:R-:W-:Y:S01]  /*18fa0*/  @!P2 IMAD.MOV.U32 R3, RZ, RZ, R4 ;  /* 0x000000ffff03a224 */ /* 0x002fe200078e0004 */
[----:B------:R-:W-:Y:S02]  /*18fb0*/  @!P1 LEA R8, P4, R10, R0, 0x2 ;  /* 0x000000000a089211 */ /* 0x000fe400078810ff */
[C---:B------:R-:W-:Y:S01]  /*18fc0*/  IADD3 R14, R216.reuse, 0x20, RZ ;  /* 0x00000020d80e7810 */ /* 0x040fe20007ffe0ff */
[----:B------:R-:W-:Y:S01]  /*18fd0*/  @!P2 IMAD.WIDE R2, R216, 0x4, R2 ;  /* 0x00000004d802a825 */ /* 0x000fe200078e0202 */
[----:B------:R-:W-:-:S02]  /*18fe0*/  @!P1 LEA.HI.X R9, R10, R4, R15, 0x2, P4 ;  /* 0x000000040a099211 */ /* 0x000fc400020f140f */
[----:B------:R-:W-:Y:S02]  /*18ff0*/  IADD3 R15, R216, 0x10, RZ ;  /* 0x00000010d80f7810 */ /* 0x000fe40007ffe0ff */
[----:B------:R-:W-:Y:S01]  /*19000*/  ISETP.GE.AND P5, PT, R14, c[0x0][0x3c8], PT ;  /* 0x0000f2000e007a0c */ /* 0x000fe20003fa6270 */
[----:B------:R1:W-:Y:S01]  /*19010*/  @!P2 ST.E.64 [R2.64], R120 ;  /* 0x000000780200a985 */ /* 0x0003e2000c101b06 */
[----:B------:R-:W-:Y:S02]  /*19020*/  @!P0 LEA R6, P2, R11, R0, 0x2 ;  /* 0x000000000b068211 */ /* 0x000fe400078410ff */
[----:B------:R-:W-:Y:S01]  /*19030*/  SHF.R.S32.HI R15, RZ, 0x1f, R15 ;  /* 0x0000001fff0f7819 */ /* 0x000fe2000001140f */
[----:B------:R4:W-:Y:S01]  /*19040*/  @!P1 ST.E.64 [R8.64], R162 ;  /* 0x000000a208009985 */ /* 0x0009e2000c101b06 */
[C---:B------:R-:W-:Y:S02]  /*19050*/  IADD3 R10, R216.reuse, 0x18, RZ ;  /* 0x00000018d80a7810 */ /* 0x040fe40007ffe0ff */
[----:B------:R-:W-:-:S02]  /*19060*/  IADD3 R13, R216, 0x28, RZ ;  /* 0x00000028d80d7810 */ /* 0x000fc40007ffe0ff */
[----:B------:R-:W-:Y:S02]  /*19070*/  @!P0 LEA.HI.X R7, R11, R4, R15, 0x2, P2 ;  /* 0x000000040b078211 */ /* 0x000fe400010f140f */
[----:B------:R-:W-:Y:S02]  /*19080*/  SHF.R.S32.HI R10, RZ, 0x1f, R10 ;  /* 0x0000001fff0a7819 */ /* 0x000fe4000001140a */
[----:B------:R-:W-:Y:S01]  /*19090*/  ISETP.GE.AND P4, PT, R13, c[0x0][0x3c8], PT ;  /* 0x0000f2000d007a0c */ /* 0x000fe20003f86270 */
[----:B------:R5:W-:Y:S01]  /*190a0*/  @!P0 ST.E.64 [R6.64], R124 ;  /* 0x0000007c06008985 */ /* 0x000be2000c101b06 */
[C---:B------:R-:W-:Y:S02]  /*190b0*/  IADD3 R15, R216.reuse, 0x20, RZ ;  /* 0x00000020d80f7810 */ /* 0x040fe40007ffe0ff */
[----:B------:R-:W-:Y:S02]  /*190c0*/  IADD3 R12, R216, 0x30, RZ ;  /* 0x00000030d80c7810 */ /* 0x000fe40007ffe0ff */
[----:B------:R-:W-:-:S02]  /*190d0*/  SHF.R.S32.HI R15, RZ, 0x1f, R15 ;  /* 0x0000001fff0f7819 */ /* 0x000fc4000001140f */
[----:B------:R-:W-:Y:S02]  /*190e0*/  ISETP.GE.AND P2, PT, R12, c[0x0][0x3c8], PT ;  /* 0x0000f2000c007a0c */ /* 0x000fe40003f46270 */
[C---:B--23--:R-:W-:Y:S02]  /*190f0*/  IADD3 R17, R216.reuse, 0x48, RZ ;  /* 0x00000048d8117810 */ /* 0x04cfe40007ffe0ff */
[C---:B------:R-:W-:Y:S02]  /*19100*/  IADD3 R18, R216.reuse, 0x40, RZ ;  /* 0x00000040d8127810 */ /* 0x040fe40007ffe0ff */
[----:B------:R-:W-:Y:S02]  /*19110*/  IADD3 R16, R216, 0x50, RZ ;  /* 0x00000050d8107810 */ /* 0x000fe40007ffe0ff */
[----:B-1----:R-:W-:Y:S02]  /*19120*/  @!P3 LEA R2, P6, R5, R0, 0x2 ;  /* 0x000000000502b211 */ /* 0x002fe400078c10ff */
[----:B------:R-:W-:-:S02]  /*19130*/  SHF.R.S32.HI R18, RZ, 0x1f, R18 ;  /* 0x0000001fff127819 */ /* 0x000fc40000011412 */
[----:B------:R-:W-:Y:S02]  /*19140*/  @!P3 LEA.HI.X R3, R5, R4, R10, 0x2, P6 ;  /* 0x000000040503b211 */ /* 0x000fe400030f140a */
[CC--:B------:R-:W-:Y:S02]  /*19150*/  @!P5 LEA R10, P0, R14.reuse, R0.reuse, 0x2 ;  /* 0x000000000e0ad211 */ /* 0x0c0fe400078010ff */
[----:B----4-:R-:W-:Y:S01]  /*19160*/  @!P4 LEA R8, P1, R13, R0, 0x2 ;  /* 0x000000000d08c211 */ /* 0x010fe200078210ff */
[----:B------:R1:W-:Y:S01]  /*19170*/  @!P3 ST.E.64 [R2.64], R128 ;  /* 0x000000800200b985 */ /* 0x0003e2000c101b06 */
[----:B------:R-:W-:Y:S02]  /*19180*/  @!P5 LEA.HI.X R11, R14, R4, R15, 0x2, P0 ;  /* 0x000000040e0bd211 */ /* 0x000fe400000f140f */
[C---:B------:R-:W-:Y:S02]  /*19190*/  IADD3 R14, R216.reuse, 0x28, RZ ;  /* 0x00000028d80e7810 */ /* 0x040fe40007ffe0ff */
[----:B------:R-:W-:Y:S01]  /*191a0*/  IADD3 R5, R216, 0x40, RZ ;  /* 0x00000040d8057810 */ /* 0x000fe20007ffe0ff */
[----:B------:R2:W-:Y:S01]  /*191b0*/  @!P5 ST.E.64 [R10.64], R150 ;  /* 0x000000960a00d985 */ /* 0x0005e2000c101b06 */
[----:B------:R-:W-:-:S02]  /*191c0*/  SHF.R.S32.HI R14, RZ, 0x1f, R14 ;  /* 0x0000001fff0e7819 */ /* 0x000fc4000001140e */
[----:B------:R-:W-:Y:S02]  /*191d0*/  ISETP.GE.AND P6, PT, R5, c[0x0][0x3c8], PT ;  /* 0x0000f20005007a0c */ /* 0x000fe40003fc6270 */
[----:B------:R-:W-:Y:S02]  /*191e0*/  @!P4 LEA.HI.X R9, R13, R4, R14, 0x2, P1 ;  /* 0x000000040d09c211 */ /* 0x000fe400008f140e */
[C---:B------:R-:W-:Y:S02]  /*191f0*/  IADD3 R14, R216.reuse, 0x38, RZ ;  /* 0x00000038d80e7810 */ /* 0x040fe40007ffe0ff */
[----:B------:R-:W-:Y:S01]  /*19200*/  IADD3 R13, R216, 0x30, RZ ;  /* 0x00000030d80d7810 */ /* 0x000fe20007ffe0ff */
[----:B------:R3:W-:Y:S01]  /*19210*/  @!P4 ST.E.64 [R8.64], R146 ;  /* 0x000000920800c985 */ /* 0x0007e2000c101b06 */
[----:B------:R-:W-:Y:S02]  /*19220*/  ISETP.GE.AND P5, PT, R14, c[0x0][0x3c8], PT ;  /* 0x0000f2000e007a0c */ /* 0x000fe40003fa6270 */
[----:B-----5:R-:W-:-:S02]  /*19230*/  @!P2 LEA R6, P0, R12, R0, 0x2 ;  /* 0x000000000c06a211 */ /* 0x020fc400078010ff */
[----:B------:R-:W-:Y:S02]  /*19240*/  SHF.R.S32.HI R13, RZ, 0x1f, R13 ;  /* 0x0000001fff0d7819 */ /* 0x000fe4000001140d */
[----:B------:R-:W-:Y:S02]  /*19250*/  IADD3 R15, R216, 0x38, RZ ;  /* 0x00000038d80f7810 */ /* 0x000fe40007ffe0ff */
[----:B------:R-:W-:Y:S02]  /*19260*/  @!P2 LEA.HI.X R7, R12, R4, R13, 0x2, P0 ;  /* 0x000000040c07a211 */ /* 0x000fe400000f140d */
[----:B------:R-:W-:Y:S02]  /*19270*/  ISETP.GE.AND P0, PT, R17, c[0x0][0x3c8], PT ;  /* 0x0000f20011007a0c */ /* 0x000fe40003f06270 */
[----:B-1----:R-:W-:Y:S01]  /*19280*/  IADD3 R2, R216, 0x58, RZ ;  /* 0x00000058d8027810 */ /* 0x002fe20007ffe0ff */
[----:B------:R1:W-:Y:S01]  /*19290*/  @!P2 ST.E.64 [R6.64], R30 ;  /* 0x0000001e0600a985 */ /* 0x0003e2000c101b06 */
[----:B------:R-:W-:-:S02]  /*192a0*/  @!P5 LEA R12, P1, R14, R0, 0x2 ;  /* 0x000000000e0cd211 */ /* 0x000fc400078210ff */
[----:B------:R-:W-:Y:S02]  /*192b0*/  ISETP.GE.AND P3, PT, R2, c[0x0][0x3c8], PT ;  /* 0x0000f20002007a0c */ /* 0x000fe40003f66270 */
[C---:B--2---:R-:W-:Y:S02]  /*192c0*/  @!P6 LEA R10, P2, R5.reuse, R0, 0x2 ;  /* 0x00000000050ae211 */ /* 0x044fe400078410ff */
[----:B------:R-:W-:Y:S02]  /*192d0*/  SHF.R.S32.HI R15, RZ, 0x1f, R15 ;  /* 0x0000001fff0f7819 */ /* 0x000fe4000001140f */
[-C--:B------:R-:W-:Y:S02]  /*192e0*/  @!P6 LEA.HI.X R11, R5, R4.reuse, R18, 0x2, P2 ;  /* 0x00000004050be211 */ /* 0x080fe400010f1412 */
[----:B------:R-:W-:Y:S02]  /*192f0*/  @!P5 LEA.HI.X R13, R14, R4, R15, 0x2, P1 ;  /* 0x000000040e0dd211 */ /* 0x000fe400008f140f */
[----:B------:R-:W-:-:S02]  /*19300*/  IADD3 R18, R216, 0x48, RZ ;  /* 0x00000048d8127810 */ /* 0x000fc40007ffe0ff */
[----:B------:R-:W-:Y:S01]  /*19310*/  ISETP.GE.AND P4, PT, R16, c[0x0][0x3c8], PT ;  /* 0x0000f20010007a0c */ /* 0x000fe20003f86270 */
[----:B------:R-:W-:Y:S01]  /*19320*/  @!P5 ST.E.64 [R12.64], R154 ;  /* 0x0000009a0c00d985 */ /* 0x000fe2000c101b06 */
[----:B------:R-:W-:Y:S02]  /*19330*/  SHF.R.S32.HI R3, RZ, 0x1f, R2 ;  /* 0x0000001fff037819 */ /* 0x000fe40000011402 */
[CC--:B------:R-:W-:Y:S01]  /*19340*/  @!P3 LEA R14, P1, R2.reuse, R0.reuse, 0x2 ;  /* 0x00000000020eb211 */ /* 0x0c0fe200078210ff */
[----:B------:R2:W-:Y:S01]  /*19350*/  @!P6 ST.E.64 [R10.64], R38 ;  /* 0x000000260a00e985 */ /* 0x0005e2000c101b06 */
[----:B---3--:R-:W-:Y:S02]  /*19360*/  @!P0 LEA R8, P2, R17, R0, 0x2 ;  /* 0x0000000011088211 */ /* 0x008fe400078410ff */
[----:B------:R-:W-:Y:S02]  /*19370*/  SHF.R.S32.HI R18, RZ, 0x1f, R18 ;  /* 0x0000001fff127819 */ /* 0x000fe40000011412 */
[----:B------:R-:W-:-:S02]  /*19380*/  @!P3 LEA.HI.X R15, R2, R4, R3, 0x2, P1 ;  /* 0x00000004020fb211 */ /* 0x000fc400008f1403 */
[----:B------:R-:W-:Y:S02]  /*19390*/  @!P0 LEA.HI.X R9, R17, R4, R18, 0x2, P2 ;  /* 0x0000000411098211 */ /* 0x000fe400010f1412 */
[C---:B-1----:R-:W-:Y:S02]  /*193a0*/  IADD3 R6, R216.reuse, 0x60, RZ ;  /* 0x00000060d8067810 */ /* 0x042fe40007ffe0ff */
[----:B------:R-:W-:Y:S01]  /*193b0*/  IADD3 R5, R216, 0x68, RZ ;  /* 0x00000068d8057810 */ /* 0x000fe20007ffe0ff */
[----:B------:R1:W-:Y:S01]  /*193c0*/  @!P0 ST.E.64 [R8.64], R34 ;  /* 0x0000002208008985 */ /* 0x0003e2000c101b06 */
[----:B------:R-:W-:Y:S02]  /*193d0*/  ISETP.GE.AND P3, PT, R6, c[0x0][0x3c8], PT ;  /* 0x0000f20006007a0c */ /* 0x000fe40003f66270 */
[----:B------:R-:W-:Y:S02]  /*193e0*/  ISETP.GE.AND P2, PT, R5, c[0x0][0x3c8], PT ;  /* 0x0000f20005007a0c */ /* 0x000fe40003f46270 */
[----:B------:R-:W-:-:S02]  /*193f0*/  IADD3 R3, R216, 0x70, RZ ;  /* 0x00000070d8037810 */ /* 0x000fc40007ffe0ff */
[----:B------:R-:W-:Y:S02]  /*19400*/  IADD3 R7, R216, 0x78, RZ ;  /* 0x00000078d8077810 */ /* 0x000fe40007ffe0ff */
[----:B------:R-:W-:Y:S02]  /*19410*/  ISETP.GE.AND P6, PT, R3, c[0x0][0x3c8], PT ;  /* 0x0000f20003007a0c */ /* 0x000fe40003fc6270 */
[----:B------:R-:W-:Y:S02]  /*19420*/  ISETP.GE.AND P5, PT, R7, c[0x0][0x3c8], PT ;  /* 0x0000f20007007a0c */ /* 0x000fe40003fa6270 */
[----:B--2---:R-:W-:Y:S02]  /*19430*/  SHF.R.S32.HI R11, RZ, 0x1f, R6 ;  /* 0x0000001fff0b7819 */ /* 0x004fe40000011406 */
[----:B------:R-:W-:Y:S02]  /*19440*/  SHF.R.S32.HI R10, RZ, 0x1f, R5 ;  /* 0x0000001fff0a7819 */ /* 0x000fe40000011405 */
[----:B-1----:R-:W-:-:S02]  /*19450*/  SHF.R.S32.HI R9, RZ, 0x1f, R16 ;  /* 0x0000001fff097819 */ /* 0x002fc40000011410 */
[----:B------:R-:W-:-:S04]  /*19460*/  @!P4 LEA R8, P0, R16, R0, 0x2 ;  /* 0x000000001008c211 */ /* 0x000fc800078010ff */
[----:B------:R-:W-:Y:S02]  /*19470*/  @!P4 LEA.HI.X R9, R16, R4, R9, 0x2, P0 ;  /* 0x000000041009c211 */ /* 0x000fe400000f1409 */
[CC--:B------:R-:W-:Y:S02]  /*19480*/  @!P3 LEA R16, P1, R6.reuse, R0.reuse, 0x2 ;  /* 0x000000000610b211 */ /* 0x0c0fe400078210ff */
[C---:B------:R-:W-:Y:S01]  /*19490*/  @!P2 LEA R12, P0, R5.reuse, R0, 0x2 ;  /* 0x00000000050ca211 */ /* 0x040fe200078010ff */
[----:B------:R1:W-:Y:S01]  /*194a0*/  @!P4 ST.E.64 [R8.64], R46 ;  /* 0x0000002e0800c985 */ /* 0x0003e2000c101b06 */
[-C--:B------:R-:W-:Y:S02]  /*194b0*/  @!P3 LEA.HI.X R17, R6, R4.reuse, R11, 0x2, P1 ;  /* 0x000000040611b211 */ /* 0x080fe400008f140b */
[----:B------:R-:W-:Y:S02]  /*194c0*/  ISETP.GE.AND P1, PT, R2, c[0x0][0x3c8], PT ;  /* 0x0000f20002007a0c */ /* 0x000fe40003f26270 */
[----:B------:R-:W-:-:S02]  /*194d0*/  @!P2 LEA.HI.X R13, R5, R4, R10, 0x2, P0 ;  /* 0x00000004050da211 */ /* 0x000fc400000f140a */
[C---:B------:R-:W-:Y:S02]  /*194e0*/  IADD3 R2, R216.reuse, 0x80, RZ ;  /* 0x00000080d8027810 */ /* 0x040fe40007ffe0ff */
[----:B------:R-:W-:Y:S02]  /*194f0*/  SHF.R.S32.HI R6, RZ, 0x1f, R3 ;  /* 0x0000001fff067819 */ /* 0x000fe40000011403 */
[----:B------:R-:W-:-:S05]  /*19500*/  IADD3 R5, R216, 0x88, RZ ;  /* 0x00000088d8057810 */ /* 0x000fca0007ffe0ff */
[----:B------:R2:W-:Y:S01]  /*19510*/  @!P1 ST.E.64 [R14.64], R42 ;  /* 0x0000002a0e009985 */ /* 0x0005e2000c101b06 */
[----:B------:R-:W-:-:S03]  /*19520*/  @!P6 LEA R10, P1, R3, R0, 0x2 ;  /* 0x00000000030ae211 */ /* 0x000fc600078210ff */
[----:B------:R3:W-:Y:S01]  /*19530*/  @!P3 ST.E.64 [R16.64], R54 ;  /* 0x000000361000b985 */ /* 0x0007e2000c101b06 */
[----:B------:R-:W-:Y:S02]  /*19540*/  @!P6 LEA.HI.X R11, R3, R4, R6, 0x2, P1 ;  /* 0x00000004030be211 */ /* 0x000fe400008f1406 */
[----:B------:R-:W-:Y:S01]  /*19550*/  ISETP.GE.AND P3, PT, R2, c[0x0][0x3c8], PT ;  /* 0x0000f20002007a0c */ /* 0x000fe20003f66270 */
[----:B------:R4:W-:Y:S01]  /*19560*/  @!P2 ST.E.64 [R12.64], R50 ;  /* 0x000000320c00a985 */ /* 0x0009e2000c101b06 */
[----:B------:R-:W-:Y:S02]  /*19570*/  ISETP.GE.AND P6, PT, R5, c[0x0][0x3c8], PT ;  /* 0x0000f20005007a0c */ /* 0x000fe40003fc6270 */
[----:B------:R-:W-:Y:S02]  /*19580*/  ISETP.GE.AND P2, PT, R3, c[0x0][0x3c8], PT ;  /* 0x0000f20003007a0c */ /* 0x000fe40003f46270 */
[----:B-1----:R-:W-:Y:S02]  /*19590*/  SHF.R.S32.HI R9, RZ, 0x1f, R7 ;  /* 0x0000001fff097819 */ /* 0x002fe40000011407 */
[----:B------:R-:W-:-:S02]  /*195a0*/  @!P5 LEA R8, P0, R7, R0, 0x2 ;  /* 0x000000000708d211 */ /* 0x000fc400078010ff */
[C---:B------:R-:W-:Y:S02]  /*195b0*/  IADD3 R6, R216.reuse, 0x98, RZ ;  /* 0x00000098d8067810 */ /* 0x040fe40007ffe0ff */
[----:B------:R-:W-:Y:S02]  /*195c0*/  @!P5 LEA.HI.X R9, R7, R4, R9, 0x2, P0 ;  /* 0x000000040709d211 */ /* 0x000fe400000f1409 */
[C---:B------:R-:W-:Y:S02]  /*195d0*/  IADD3 R7, R216.reuse, 0x90, RZ ;  /* 0x00000090d8077810 */ /* 0x040fe40007ffe0ff */
[----:B------:R-:W-:Y:S01]  /*195e0*/  IADD3 R3, R216, 0xa8, RZ ;  /* 0x000000a8d8037810 */ /* 0x000fe20007ffe0ff */
[----:B------:R1:W-:Y:S01]  /*195f0*/  @!P2 ST.E.64 [R10.64], R62 ;  /* 0x0000003e0a00a985 */ /* 0x0003e2000c101b06 */
[----:B------:R-:W-:-:S03]  /*19600*/  ISETP.GE.AND P4, PT, R7, c[0x0][0x3c8], PT ;  /* 0x0000f20007007a0c */ /* 0x000fc60003f86270 */
[----:B------:R5:W-:Y:S01]  /*19610*/  @!P5 ST.E.64 [R8.64], R58 ;  /* 0x0000003a0800d985 */ /* 0x000be2000c101b06 */
[CC--:B--2---:R-:W-:Y:S02]  /*19620*/  @!P3 LEA R14, P1, R2.reuse, R0.reuse, 0x2 ;  /* 0x00000000020eb211 */ /* 0x0c4fe400078210ff */
[----:B---3--:R-:W-:Y:S02]  /*19630*/  SHF.R.S32.HI R16, RZ, 0x1f, R5 ;  /* 0x0000001fff107819 */ /* 0x008fe40000011405 */
[----:B----4-:R-:W-:Y:S02]  /*19640*/  SHF.R.S32.HI R13, RZ, 0x1f, R2 ;  /* 0x0000001fff0d7819 */ /* 0x010fe40000011402 */
[C---:B------:R-:W-:Y:S02]  /*19650*/  @!P6 LEA R12, P0, R5.reuse, R0, 0x2 ;  /* 0x00000000050ce211 */ /* 0x040fe400078010ff */
[-C--:B------:R-:W-:Y:S02]  /*19660*/  @!P3 LEA.HI.X R15, R2, R4.reuse, R13, 0x2, P1 ;  /* 0x00000004020fb211 */ /* 0x080fe400008f140d */
[----:B------:R-:W-:-:S02]  /*19670*/  @!P6 LEA.HI.X R13, R5, R4, R16, 0x2, P0 ;  /* 0x00000004050de211 */ /* 0x000fc400000f1410 */
[----:B------:R-:W-:Y:S02]  /*19680*/  ISETP.GE.AND P3, PT, R6, c[0x0][0x3c8], PT ;  /* 0x0000f20006007a0c */ /* 0x000fe40003f66270 */
[----:B------:R-:W-:Y:S02]  /*19690*/  IADD3 R5, R216, 0xa0, RZ ;  /* 0x000000a0d8057810 */ /* 0x000fe40007ffe0ff */
[----:B------:R-:W-:Y:S02]  /*196a0*/  ISETP.GE.AND P1, PT, R3, c[0x0][0x3c8], PT ;  /* 0x0000f20003007a0c */ /* 0x000fe40003f26270 */
[----:B------:R-:W-:Y:S02]  /*196b0*/  ISETP.GE.AND P2, PT, R5, c[0x0][0x3c8], PT ;  /* 0x0000f20005007a0c */ /* 0x000fe40003f46270 */
[----:B-1----:R-:W-:Y:S02]  /*196c0*/  SHF.R.S32.HI R11, RZ, 0x1f, R7 ;  /* 0x0000001fff0b7819 */ /* 0x002fe40000011407 */
[----:B------:R-:W-:-:S02]  /*196d0*/  @!P4 LEA R10, P0, R7, R0, 0x2 ;  /* 0x00000000070ac211 */ /* 0x000fc400078010ff */
[----:B-----5:R-:W-:Y:S02]  /*196e0*/  SHF.R.S32.HI R9, RZ, 0x1f, R6 ;  /* 0x0000001fff097819 */ /* 0x020fe40000011406 */
[----:B------:R-:W-:Y:S02]  /*196f0*/  @!P4 LEA.HI.X R11, R7, R4, R11, 0x2, P0 ;  /* 0x00000004070bc211 */ /* 0x000fe400000f140b */
[----:B------:R-:W-:Y:S02]  /*19700*/  ISETP.GE.AND P0, PT, R2, c[0x0][0x3c8], PT ;  /* 0x0000f20002007a0c */ /* 0x000fe40003f06270 */
[----:B------:R-:W-:Y:S02]  /*19710*/  @!P3 LEA R8, P5, R6, R0, 0x2 ;  /* 0x000000000608b211 */ /* 0x000fe400078a10ff */
[----:B------:R-:W-:Y:S02]  /*19720*/  IADD3 R7, R216, 0xb0, RZ ;  /* 0x000000b0d8077810 */ /* 0x000fe40007ffe0ff */
[----:B------:R-:W-:-:S02]  /*19730*/  @!P3 LEA.HI.X R9, R6, R4, R9, 0x2, P5 ;  /* 0x000000040609b211 */ /* 0x000fc400028f1409 */
[----:B------:R-:W-:Y:S02]  /*19740*/  IADD3 R6, R216, 0xb8, RZ ;  /* 0x000000b8d8067810 */ /* 0x000fe40007ffe0ff */
[----:B------:R-:W-:Y:S02]  /*19750*/  ISETP.GE.AND P5, PT, R7, c[0x0][0x3c8], PT ;  /* 0x0000f20007007a0c */ /* 0x000fe40003fa6270 */
        /* <DEDUP_REMOVED lines=11> */
[----:B---3--:R-:W-:Y:S01]  /*19810*/  SHF.R.S32.HI R9, RZ, 0x1f, R7 ;  /* 0x0000001fff097819 */ /* 0x008fe20000011407 */
[----:B------:R1:W-:Y:S01]  /*19820*/  @!P2 ST.E.64 [R16.64], R86 ;  /* 0x000000561000a985 */ /* 0x0003e2000c101b06 */
[----:B------:R-:W-:Y:S02]  /*19830*/  @!P5 LEA R12, P4, R7, R0, 0x2 ;  /* 0x00000000070cd211 */ /* 0x000fe400078810ff */
[----:B------:R-:W-:Y:S01]  /*19840*/  IADD3 R3, R216, 0xc0, RZ ;  /* 0x000000c0d8037810 */ /* 0x000fe20007ffe0ff */
[----:B------:R2:W-:Y:S01]  /*19850*/  @!P1 ST.E.64 [R14.64], R82 ;  /* 0x000000520e009985 */ /* 0x0005e2000c101b06 */
[----:B------:R-:W-:-:S02]  /*19860*/  SHF.R.S32.HI R5, RZ, 0x1f, R6 ;  /* 0x0000001fff057819 */ /* 0x000fc40000011406 */
[----:B------:R-:W-:Y:S02]  /*19870*/  IADD3 R2, R216, 0xc8, RZ ;  /* 0x000000c8d8027810 */ /* 0x000fe40007ffe0ff */
[----:B------:R-:W-:Y:S02]  /*19880*/  @!P5 LEA.HI.X R13, R7, R4, R9, 0x2, P4 ;  /* 0x00000004070dd211 */ /* 0x000fe400020f1409 */
[C---:B------:R-:W-:Y:S02]  /*19890*/  @!P0 LEA R8, P3, R6.reuse, R0, 0x2 ;  /* 0x0000000006088211 */ /* 0x040fe400078610ff */
        /* <DEDUP_REMOVED lines=53> */
.L_x_1487:
[----:B------:R-:W2:Y:S04]  /*19bf0*/  LDL.LU R0, [R1+0x18] ;  /* 0x0000180001007983 */ /* 0x000ea80000300800 */
[----:B------:R-:W3:Y:S01]  /*19c00*/  LDL R7, [R1+0x4] ;  /* 0x0000040001077983 */ /* 0x000ee20000100800 */
        /* <DEDUP_REMOVED lines=10> */
[----:B---3--:R-:W-:-:S05]  /*19cb0*/  @P1 LEA.HI.X R3, R217, c[0x0][0x50c], R7, 0x2, P0 ;  /* 0x00014300d9031a11 */ /* 0x008fca00000f1407 */
        /* <DEDUP_REMOVED lines=8> */
.L_x_1508:
        /* <DEDUP_REMOVED lines=12> */
[----:B------:R-:W2:Y:S04]  /*19e00*/  LDL R2, [R1] ;  /* 0x0000000001027983 */ /* 0x000ea80000100800 */
        /* <DEDUP_REMOVED lines=21> */
[--C-:B------:R-:W-:Y:S01]  /*19f60*/  IMAD.MOV R2, RZ, RZ, -R0.reuse ;  /* 0x000000ffff027224 */ /* 0x100fe200078e0a00 */
[----:B------:R-:W-:Y:S01]  /*19f70*/  IADD3 R3, R3, R8, RZ ;  /* 0x0000000803037210 */ /* 0x000fe20007ffe0ff */
[-C--:B-----5:R-:W-:Y:S02]  /*19f80*/  IMAD R8, R15, R7.reuse, RZ ;  /* 0x000000070f087224 */ /* 0x0a0fe400078e02ff */
        /* <DEDUP_REMOVED lines=20> */
.L_x_1510:
[----:B------:R-:W-:Y:S05]  /*1a0d0*/  BSYNC B0 ;  /* 0x0000000000007941 */ /* 0x000fea0003800000 */
.L_x_1509:
[----:B------:R-:W-:-:S13]  /*1a0e0*/  ISETP.GT.AND P0, PT, R18, 0x1, PT ;  /* 0x000000011200780c */ /* 0x000fda0003f04270 */
[----:B------:R-:W-:Y:S05]  /*1a0f0*/  @P0 BRA `(.L_x_1502) ;  /* 0x0000088000000947 */ /* 0x000fea0003800000 */
[----:B------:R-:W2:Y:S04]  /*1a100*/  LDL.LU R7, [R1] ;  /* 0x0000000001077983 */ /* 0x000ea80000300800 */
[----:B------:R-:W3:Y:S01]  /*1a110*/  LDL.LU R8, [R1+0x14] ;  /* 0x0000140001087983 */ /* 0x000ee20000300800 */
[----:B------:R-:W-:Y:S01]  /*1a120*/  MOV R2, c[0x0][0x4e8] ;  /* 0x00013a0000027a02 */ /* 0x000fe20000000f00 */
[----:B-1----:R-:W-:Y:S01]  /*1a130*/  IMAD R0, R17, c[0x0][0x3a0], RZ ;  /* 0x0000e80011007a24 */ /* 0x002fe200078e02ff */
[----:B------:R-:W-:Y:S01]  /*1a140*/  LEA R4, R215, R205, 0x5 ;  /* 0x000000cdd7047211 */ /* 0x000fe200078e28ff */
[----:B------:R-:W-:Y:S01]  /*1a150*/  IMAD R5, R20, c[0x0][0x3f0], RZ ;  /* 0x0000fc0014057a24 */ /* 0x000fe200078e02ff */
[----:B------:R-:W-:Y:S01]  /*1a160*/  ISETP.NE.AND P0, PT, R2, 0x1, PT ;  /* 0x000000010200780c */ /* 0x000fe20003f05270 */
[----:B------:R-:W-:-:S04]  /*1a170*/  IMAD.WIDE.U32 R2, R6, c[0x0][0x3a0], RZ ;  /* 0x0000e80006027a25 */ /* 0x000fc800078e00ff */
[----:B------:R-:W-:-:S05]  /*1a180*/  IMAD R6, R6, c[0x0][0x3a4], R0 ;  /* 0x0000e90006067a24 */ /* 0x000fca00078e0200 */
[----:B------:R-:W-:-:S05]  /*1a190*/  IADD3 R3, R3, R6, RZ ;  /* 0x0000000603037210 */ /* 0x000fca0007ffe0ff */
[----:B--2---:R-:W-:Y:S01]  /*1a1a0*/  IMAD.WIDE.U32 R2, R7, c[0x0][0x3e8], R2 ;  /* 0x0000fa0007027a25 */ /* 0x004fe200078e0002 */
[----:B---3--:R-:W-:-:S03]  /*1a1b0*/  LEA R4, R8, R4, 0x7 ;  /* 0x0000000408047211 */ /* 0x008fc600078e38ff */
[----:B------:R-:W-:Y:S01]  /*1a1c0*/  IMAD R3, R7, c[0x0][0x3ec], R3 ;  /* 0x0000fb0007037a24 */ /* 0x000fe200078e0203 */
[----:B------:R-:W-:Y:S01]  /*1a1d0*/  LEA R15, R8, R205, 0x7 ;  /* 0x000000cd080f7211 */ /* 0x000fe200078e38ff */
[----:B------:R-:W-:Y:S01]  /*1a1e0*/  IMAD R7, R12, c[0x0][0x3f4], R5 ;  /* 0x0000fd000c077a24 */ /* 0x000fe200078e0205 */
[----:B------:R-:W-:Y:S01]  /*1a1f0*/  MOV R0, R4 ;  /* 0x0000000400007202 */ /* 0x000fe20000000f00 */
[----:B------:R-:W-:-:S04]  /*1a200*/  @P0 IMAD.HI.U32 R6, R4, c[0x0][0x4ec], RZ ;  /* 0x00013b0004060a27 */ /* 0x000fc800078e00ff */
[----:B------:R-:W-:Y:S01]  /*1a210*/  IMAD.WIDE.U32 R2, R12, c[0x0][0x3f0], R2 ;  /* 0x0000fc000c027a25 */ /* 0x000fe200078e0002 */
[----:B------:R-:W-:-:S04]  /*1a220*/  @P0 SHF.R.U32.HI R0, RZ, c[0x0][0x4f0], R6 ;  /* 0x00013c00ff000a19 */ /* 0x000fc80000011606 */
[----:B------:R-:W-:Y:S02]  /*1a230*/  SHF.R.S32.HI R6, RZ, 0x1f, R0 ;  /* 0x0000001fff067819 */ /* 0x000fe40000011400 */
[----:B------:R-:W-:Y:S02]  /*1a240*/  IADD3 R5, -R0, RZ, RZ ;  /* 0x000000ff00057210 */ /* 0x000fe40007ffe1ff */
[----:B------:R-:W-:Y:S01]  /*1a250*/  IADD3 R3, R3, R7, RZ ;  /* 0x0000000703037210 */ /* 0x000fe20007ffe0ff */
[----:B------:R-:W-:Y:S02]  /*1a260*/  IMAD R6, R6, c[0x0][0x3e0], RZ ;  /* 0x0000f80006067a24 */ /* 0x000fe400078e02ff */
        /* <DEDUP_REMOVED lines=13> */
.L_x_1562:
[----:B------:R-:W-:Y:S05]  /*1a340*/  BRA.DIV ~URZ, `(.L_x_1512) ;  /* 0x000020127f007947 */ /* 0x000fea000b800000 */
[----:B------:R3:W4:Y:S02]  /*1a350*/  SHFL.IDX PT, R0, R16, RZ, 0x181f ;  /* 0x00181fff10007589 */ /* 0x00072400000e0000 */
.L_x_1563:
        /* <DEDUP_REMOVED lines=26> */
.L_x_1514:
[----:B------:R-:W-:Y:S05]  /*1a500*/  BSYNC B0 ;  /* 0x0000000000007941 */ /* 0x000fea0003800000 */
.L_x_1513:
[----:B------:R-:W-:Y:S05]  /*1a510*/  BRA.DIV ~URZ, `(.L_x_1515) ;  /* 0x00001ea27f007947 */ /* 0x000fea000b800000 */
[----:B--2---:R2:W1:Y:S04]  /*1a520*/  SHFL.IDX PT, R12, R13, 0x1, 0x181f ;  /* 0x00381f000d0c7f89 */ /* 0x00446800000e0000 */
[----:B----4-:R2:W4:Y:S02]  /*1a530*/  SHFL.IDX PT, R0, R16, 0x1, 0x181f ;  /* 0x00381f0010007f89 */ /* 0x01052400000e0000 */
.L_x_1564:
        /* <DEDUP_REMOVED lines=20> */
.L_x_1517:
[----:B------:R-:W-:Y:S05]  /*1a680*/  BSYNC B0 ;  /* 0x0000000000007941 */ /* 0x000fea0003800000 */
.L_x_1516:
[----:B------:R-:W-:Y:S05]  /*1a690*/  BRA.DIV ~URZ, `(.L_x_1518) ;  /* 0x00001de27f007947 */ /* 0x000fea000b800000 */
[----:B-1----:R1:W2:Y:S02]  /*1a6a0*/  SHFL.IDX PT, R12, R13, 0x2, 0x181f ;  /* 0x00581f000d0c7f89 */ /* 0x0022a400000e0000 */
.L_x_1565:
[----:B------:R-:W-:Y:S05]  /*1a6b0*/  BRA.DIV ~URZ, `(.L_x_1519) ;  /* 0x00001e327f007947 */ /* 0x000fea000b800000 */
[----:B----4-:R4:W1:Y:S02]  /*1a6c0*/  SHFL.IDX PT, R0, R16, 0x2, 0x181f ;  /* 0x00581f0010007f89 */ /* 0x01086400000e0000 */
.L_x_1566:
        /* <DEDUP_REMOVED lines=20> */
.L_x_1521:
[----:B------:R-:W-:Y:S05]  /*1a810*/  BSYNC B0 ;  /* 0x0000000000007941 */ /* 0x000fea0003800000 */
.L_x_1520:
[----:B------:R-:W-:Y:S05]  /*1a820*/  BRA.DIV ~URZ, `(.L_x_1522) ;  /* 0x00001d227f007947 */ /* 0x000fea000b800000 */
[----:B--2---:R2:W3:Y:S04]  /*1a830*/  SHFL.IDX PT, R12, R13, 0x3, 0x181f ;  /* 0x00781f000d0c7f89 */ /* 0x0044e800000e0000 */
[----:B-1----:R2:W1:Y:S02]  /*1a840*/  SHFL.IDX PT, R0, R16, 0x3, 0x181f ;  /* 0x00781f0010007f89 */ /* 0x00246400000e0000 */
.L_x_1567:
        /* <DEDUP_REMOVED lines=19> */
.L_x_1502:
[----:B------:R-:W-:Y:S05]  /*1a980*/  BSYNC B1 ;  /* 0x0000000000017941 */ /* 0x000fea0003800000 */
.L_x_1486:
        /* <DEDUP_REMOVED lines=11> */
[----:B--2-4-:R-:W-:-:S04]  /*1aa40*/  LOP3.LUT R13, R0, 0x1f, RZ, 0xc0, !PT ;  /* 0x0000001f000d7812 */ /* 0x014fc800078ec0ff */
[----:B------:R-:W-:Y:S01]  /*1aa50*/  ISETP.NE.AND P6, PT, R13, 0x1f, PT ;  /* 0x0000001f0d00780c */ /* 0x000fe20003fc5270 */
[----:B------:R-:W-:Y:S10]  /*1aa60*/  BRA.DIV ~URZ, `(.L_x_1524) ;  /* 0x00001ba27f007947 */ /* 0x000ff4000b800000 */
[----:B------:R1:W2:Y:S02]  /*1aa70*/  SHFL.IDX PT, R9, R114, RZ, 0x1f ;  /* 0x00001fff72097589 */ /* 0x0002a400000e0000 */
.L_x_1568:
[----:B------:R-:W-:Y:S05]  /*1aa80*/  BRA.DIV ~URZ, `(.L_x_1525) ;  /* 0x00001bf27f007947 */ /* 0x000fea000b800000 */
[----:B------:R4:W1:Y:S02]  /*1aa90*/  SHFL.IDX PT, R8, R114, 0x1, 0x1f ;  /* 0x00201f0072087f89 */ /* 0x00086400000e0000 */
.L_x_1569:
[----:B------:R-:W5:Y:S01]  /*1aaa0*/  LDL R0, [R1+0x1c] ;  /* 0x00001c0001007983 */ /* 0x000f620000100800 */
[----:B------:R-:W-:Y:S02]  /*1aab0*/  IMAD.MOV.U32 R6, RZ, RZ, RZ ;  /* 0x000000ffff067224 */ /* 0x000fe400078e00ff */
[----:B-----5:R-:W-:-:S05]  /*1aac0*/  IMAD.IADD R0, R0, 0x1, R13 ;  /* 0x0000000100007824 */ /* 0x020fca00078e020d */
        /* <DEDUP_REMOVED lines=15> */
[----:B------:R3:W4:Y:S02]  /*1abc0*/  SHFL.UP PT, R4, R0, 0x1, RZ ;  /* 0x0420000000047989 */ /* 0x00072400000e00ff */
.L_x_1570:
[----:B----4-:R-:W-:-:S04]  /*1abd0*/  SEL R4, R4, RZ, P5 ;  /* 0x000000ff04047207 */ /* 0x010fc80002800000 */
[----:B---3--:R-:W-:Y:S01]  /*1abe0*/  IADD3 R0, R0, R4, RZ ;  /* 0x0000000400007210 */ /* 0x008fe20007ffe0ff */
[----:B------:R-:W-:Y:S05]  /*1abf0*/  BRA.DIV ~URZ, `(.L_x_1527) ;  /* 0x00001b327f007947 */ /* 0x000fea000b800000 */
        /* <DEDUP_REMOVED lines=12> */
[----:B------:R3:W4:Y:S02]  /*1acc0*/  SHFL.IDX PT, R0, R4, 0x1f, 0x1f ;  /* 0x03e01f0004007f89 */ /* 0x00072400000e0000 */
.L_x_1571:
[----:B----4-:R-:W-:Y:S01]  /*1acd0*/  IMAD R0, R0, c[0x0][0x538], RZ ;  /* 0x00014e0000007a24 */ /* 0x010fe200078e02ff */
[----:B------:R-:W-:Y:S04]  /*1ace0*/  BSSY B1, `(.L_x_1528) ;  /* 0x0000084000017945 */ /* 0x000fe80003800000 */
[----:B-1----:R-:W-:-:S04]  /*1acf0*/  IADD3 R8, R0, R8, RZ ;  /* 0x0000000800087210 */ /* 0x002fc80007ffe0ff */
[----:B--2---:R-:W-:-:S13]  /*1ad00*/  ISETP.GT.AND P0, PT, R8, R9, PT ;  /* 0x000000090800720c */ /* 0x004fda0003f04270 */
[----:B------:R-:W-:Y:S05]  /*1ad10*/  @P0 BRA `(.L_x_1529) ;  /* 0x0000025000000947 */ /* 0x000fea0003800000 */
.L_x_1533:
[----:B------:R-:W2:Y:S02]  /*1ad20*/  LDL.LU R0, [R1+0x1c] ;  /* 0x00001c0001007983 */ /* 0x000ea40000300800 */
[----:B--2---:R-:W-:-:S04]  /*1ad30*/  IADD3 R0, R0, 0x1f, RZ ;  /* 0x0000001f00007810 */ /* 0x004fc80007ffe0ff */
[----:B------:R-:W-:-:S13]  /*1ad40*/  ISETP.GE.AND P0, PT, R0, c[0x0][0x53c], PT ;  /* 0x00014f0000007a0c */ /* 0x000fda0003f06270 */
[----:B------:R-:W-:Y:S05]  /*1ad50*/  @P0 BRA `(.L_x_1530) ;  /* 0x0000077000000947 */ /* 0x000fea0003800000 */
[----:B------:R1:W-:Y:S01]  /*1ad60*/  STL [R1+0x1c], R0 ;  /* 0x00001c0001007387 */ /* 0x0003e20000100800 */
[----:B------:R-:W-:Y:S01]  /*1ad70*/  CS2R R6, SRZ ;  /* 0x0000000000067805 */ /* 0x000fe2000001ff00 */
[----:B-1----:R-:W-:-:S04]  /*1ad80*/  IADD3 R0, R0, R13, RZ ;  /* 0x0000000d00007210 */ /* 0x002fc80007ffe0ff */
[----:B------:R-:W-:-:S13]  /*1ad90*/  ISETP.GE.OR P0, PT, R0, c[0x0][0x53c], !P6 ;  /* 0x00014f0000007a0c */ /* 0x000fda0007706670 */
[----:B---3--:R-:W-:Y:S02]  /*1ada0*/  @!P0 MOV R4, 0x4 ;  /* 0x0000000400048802 */ /* 0x008fe40000000f00 */
        /* <DEDUP_REMOVED lines=8> */
.L_x_1572:
        /* <DEDUP_REMOVED lines=16> */
.L_x_1573:
[----:B--2---:R-:W-:-:S05]  /*1af30*/  IMAD R0, R0, c[0x0][0x538], RZ ;  /* 0x00014e0000007a24 */ /* 0x004fca00078e02ff */
[----:B------:R-:W-:-:S04]  /*1af40*/  IADD3 R8, R0, R8, RZ ;  /* 0x0000000800087210 */ /* 0x000fc80007ffe0ff */
[----:B------:R-:W-:-:S13]  /*1af50*/  ISETP.GT.AND P0, PT, R8, R9, PT ;  /* 0x000000090800720c */ /* 0x000fda0003f04270 */
[----:B-1----:R-:W-:Y:S05]  /*1af60*/  @!P0 BRA `(.L_x_1533) ;  /* 0xfffffdb000008947 */ /* 0x002fea000383ffff */
.L_x_1529:
[----:B------:R-:W-:-:S05]  /*1af70*/  IADD3 R10, -R0, R8, RZ ;  /* 0x00000008000a7210 */ /* 0x000fca0007ffe1ff */
[----:B------:R-:W-:-:S05]  /*1af80*/  IMAD R0, R4, c[0x0][0x538], R10 ;  /* 0x00014e0004007a24 */ /* 0x000fca00078e020a */
[----:B------:R-:W-:Y:S01]  /*1af90*/  ISETP.GT.AND P0, PT, R0, R9, PT ;  /* 0x000000090000720c */ /* 0x000fe20003f04270 */
[----:B------:R-:W-:-:S12]  /*1afa0*/  BRA.DIV ~URZ, `(.L_x_1534) ;  /* 0x00001b127f007947 */ /* 0x000fd8000b800000 */
[----:B------:R-:W-:-:S04]  /*1afb0*/  VOTE.ANY R8, PT, !P0 ;  /* 0x0000000000087806 */ /* 0x000fc800040e0100 */
.L_x_1574:
[----:B------:R1:W2:Y:S01]  /*1afc0*/  POPC R11, R8 ;  /* 0x00000008000b7309 */ /* 0x0002a20000000000 */
[----:B------:R-:W-:Y:S05]  /*1afd0*/  BRA.DIV ~URZ, `(.L_x_1535) ;  /* 0x00001b327f007947 */ /* 0x000fea000b800000 */
[----:B--2---:R2:W4:Y:S04]  /*1afe0*/  SHFL.IDX PT, R6, R6, R11, 0x1f ;  /* 0x00001f0b06067589 */ /* 0x00452800000e0000 */
[----:B------:R2:W1:Y:S02]  /*1aff0*/  SHFL.IDX PT, R7, R7, R11, 0x1f ;  /* 0x00001f0b07077589 */ /* 0x00046400000e0000 */
.L_x_1575:
[----:B------:R-:W-:Y:S01]  /*1b000*/  ISETP.NE.AND P0, PT, R8, RZ, PT ;  /* 0x000000ff0800720c */ /* 0x000fe20003f05270 */
[----:B------:R-:W-:-:S12]  /*1b010*/  BSSY B0, `(.L_x_1536) ;  /* 0x0000005000007945 */ /* 0x000fd80003800000 */
[----:B------:R-:W-:Y:S05]  /*1b020*/  @!P0 BRA `(.L_x_1537) ;  /* 0x0000003000008947 */ /* 0x000fea0003800000 */
[----:B------:R-:W-:Y:S01]  /*1b030*/  IADD3 R3, R11, -0x1, RZ ;  /* 0xffffffff0b037810 */ /* 0x000fe20007ffe0ff */
[----:B------:R-:W-:Y:S05]  /*1b040*/  BRA.DIV ~URZ, `(.L_x_1538) ;  /* 0x00001b927f007947 */ /* 0x000fea000b800000 */
[----:B------:R2:W3:Y:S02]  /*1b050*/  SHFL.IDX PT, R12, R4, R3, 0x1f ;  /* 0x00001f03040c7589 */ /* 0x0004e400000e0000 */
.L_x_1537:
[----:B------:R-:W-:Y:S05]  /*1b060*/  BSYNC B0 ;  /* 0x0000000000007941 */ /* 0x000fea0003800000 */
.L_x_1536:
[----:B---3--:R-:W-:Y:S01]  /*1b070*/  IMAD R5, R12, c[0x0][0x538], R10 ;  /* 0x00014e000c057a24 */ /* 0x008fe200078e020a */
[----:B--2-4-:R-:W-:-:S03]  /*1b080*/  IABS R4, R6 ;  /* 0x0000000600047213 */ /* 0x014fc60000000000 */
[----:B-1----:R-:W-:Y:S01]  /*1b090*/  IMAD.IADD R8, R9, 0x1, -R5 ;  /* 0x0000000109087824 */ /* 0x002fe200078e0a05 */
[----:B------:R1:W-:Y:S01]  /*1b0a0*/  STL [R1+0x10], R5 ;  /* 0x0000100501007387 */ /* 0x0003e20000100800 */
[----:B------:R-:W2:Y:S03]  /*1b0b0*/  I2F.RP R2, R4 ;  /* 0x0000000400027306 */ /* 0x000ea60000209400 */
[----:B------:R-:W3:Y:S05]  /*1b0c0*/  LDL.LU R14, [R1+0x1c] ;  /* 0x00001c00010e7983 */ /* 0x000eea0000300800 */
[----:B--2---:R-:W2:Y:S02]  /*1b0d0*/  MUFU.RCP R2, R2 ;  /* 0x0000000200027308 */ /* 0x004ea40000001000 */
[----:B--2---:R-:W-:-:S06]  /*1b0e0*/  IADD3 R2, R2, 0xffffffe, RZ ;  /* 0x0ffffffe02027810 */ /* 0x004fcc0007ffe0ff */
[----:B------:R2:W4:Y:S02]  /*1b0f0*/  F2I.FTZ.U32.TRUNC.NTZ R3, R2 ;  /* 0x0000000200037305 */ /* 0x000524000021f000 */
[----:B--2---:R-:W-:Y:S01]  /*1b100*/  IABS R2, R7 ;  /* 0x0000000700027213 */ /* 0x004fe20000000000 */
[----:B----4-:R-:W-:-:S03]  /*1b110*/  IMAD.MOV R0, RZ, RZ, -R3 ;  /* 0x000000ffff007224 */ /* 0x010fc600078e0a03 */
[----:B-1----:R-:W-:Y:S01]  /*1b120*/  MOV R5, R2 ;  /* 0x0000000200057202 */ /* 0x002fe20000000f00 */
[----:B------:R-:W-:Y:S01]  /*1b130*/  IMAD.MOV.U32 R10, RZ, RZ, R0 ;  /* 0x000000ffff0a7224 */ /* 0x000fe200078e0000 */
[----:B------:R-:W-:Y:S01]  /*1b140*/  IABS R0, R6 ;  /* 0x0000000600007213 */ /* 0x000fe20000000000 */
[----:B------:R-:W-:Y:S01]  /*1b150*/  IMAD.MOV.U32 R2, RZ, RZ, RZ ;  /* 0x000000ffff027224 */ /* 0x000fe200078e00ff */
[----:B------:R-:W1:Y:S01]  /*1b160*/  I2F.RP R12, R5 ;  /* 0x00000005000c7306 */ /* 0x000e620000209400 */
[----:B------:R-:W-:Y:S01]  /*1b170*/  IMAD R9, R10, R4, RZ ;  /* 0x000000040a097224 */ /* 0x000fe200078e02ff */
[----:B------:R-:W-:Y:S01]  /*1b180*/  IABS R10, R8 ;  /* 0x00000008000a7213 */ /* 0x000fe20000000000 */
[----:B------:R-:W-:Y:S02]  /*1b190*/  IMAD.MOV R0, RZ, RZ, -R0 ;  /* 0x000000ffff007224 */ /* 0x000fe400078e0a00 */
[----:B------:R-:W-:-:S04]  /*1b1a0*/  IMAD.HI.U32 R9, R3, R9, R2 ;  /* 0x0000000903097227 */ /* 0x000fc800078e0002 */
[----:B------:R-:W-:Y:S01]  /*1b1b0*/  IMAD.MOV.U32 R2, RZ, RZ, R10 ;  /* 0x000000ffff027224 */ /* 0x000fe200078e000a */
[----:B------:R-:W-:-:S03]  /*1b1c0*/  MOV R3, R0 ;  /* 0x0000000000037202 */ /* 0x000fc60000000f00 */
[----:B------:R-:W-:-:S04]  /*1b1d0*/  IMAD.HI.U32 R0, R9, R2, RZ ;  /* 0x0000000209007227 */ /* 0x000fc800078e00ff */
[----:B------:R-:W-:Y:S02]  /*1b1e0*/  IMAD R2, R0, R3, R2 ;  /* 0x0000000300027224 */ /* 0x000fe400078e0202 */
[----:B-1----:R-:W1:Y:S03]  /*1b1f0*/  MUFU.RCP R3, R12 ;  /* 0x0000000c00037308 */ /* 0x002e660000001000 */
[----:B------:R-:W-:Y:S02]  /*1b200*/  ISETP.GT.U32.AND P0, PT, R4, R2, PT ;  /* 0x000000020400720c */ /* 0x000fe40003f04070 */
[----:B-1----:R-:W-:-:S11]  /*1b210*/  IADD3 R3, R3, 0xffffffe, RZ ;  /* 0x0ffffffe03037810 */ /* 0x002fd60007ffe0ff */
[----:B------:R-:W-:Y:S01]  /*1b220*/  @!P0 IMAD.IADD R2, R2, 0x1, -R4 ;  /* 0x0000000102028824 */ /* 0x000fe200078e0a04 */
[----:B------:R-:W1:Y:S04]  /*1b230*/  F2I.FTZ.U32.TRUNC.NTZ R3, R3 ;  /* 0x0000000300037305 */ /* 0x000e68000021f000 */
[----:B------:R-:W-:Y:S02]  /*1b240*/  ISETP.GE.U32.AND P2, PT, R2, R4, PT ;  /* 0x000000040200720c */ /* 0x000fe40003f46070 */
[----:B------:R-:W-:Y:S02]  /*1b250*/  LOP3.LUT R2, R8, R6, RZ, 0x3c, !PT ;  /* 0x0000000608027212 */ /* 0x000fe400078e3cff */
[----:B------:R-:W-:Y:S02]  /*1b260*/  @!P0 IADD3 R0, R0, 0x1, RZ ;  /* 0x0000000100008810 */ /* 0x000fe40007ffe0ff */
[----:B------:R-:W-:-:S02]  /*1b270*/  ISETP.GE.AND P1, PT, R2, RZ, PT ;  /* 0x000000ff0200720c */ /* 0x000fc40003f26270 */
[----:B------:R-:W-:Y:S01]  /*1b280*/  ISETP.NE.AND P0, PT, R6, RZ, PT ;  /* 0x000000ff0600720c */ /* 0x000fe20003f05270 */
[----:B-1----:R-:W-:-:S04]  /*1b290*/  IMAD.MOV R2, RZ, RZ, -R3 ;  /* 0x000000ffff027224 */ /* 0x002fc800078e0a03 */
[----:B------:R-:W-:Y:S02]  /*1b2a0*/  @P2 IADD3 R0, R0, 0x1, RZ ;  /* 0x0000000100002810 */ /* 0x000fe40007ffe0ff */
[----:B------:R-:W-:Y:S02]  /*1b2b0*/  MOV R4, R2 ;  /* 0x0000000200047202 */ /* 0x000fe40000000f00 */
[----:B------:R-:W-:Y:S02]  /*1b2c0*/  IABS R2, R7 ;  /* 0x0000000700027213 */ /* 0x000fe40000000000 */
[----:B------:R-:W-:Y:S02]  /*1b2d0*/  @!P1 IMAD.MOV R0, RZ, RZ, -R0 ;  /* 0x000000ffff009224 */ /* 0x000fe400078e0a00 */
        /* <DEDUP_REMOVED lines=31> */
.L_x_1530:
[----:B------:R-:W-:Y:S01]  /*1b4d0*/  MOV R0, c[0x0][0x53c] ;  /* 0x00014f0000007a02 */ /* 0x000fe20000000f00 */
[----:B------:R1:W-:Y:S04]  /*1b4e0*/  STL [R1+0x10], R9 ;  /* 0x0000100901007387 */ /* 0x0003e80000100800 */
[----:B------:R1:W-:Y:S04]  /*1b4f0*/  STL [R1+0x14], RZ ;  /* 0x000014ff01007387 */ /* 0x0003e80000100800 */
[----:B------:R1:W-:Y:S04]  /*1b500*/  STL [R1+0x18], RZ ;  /* 0x000018ff01007387 */ /* 0x0003e80000100800 */
[----:B------:R1:W-:Y:S02]  /*1b510*/  STL [R1+0x1c], R0 ;  /* 0x00001c0001007387 */ /* 0x0003e40000100800 */
.L_x_1539:
[----:B------:R-:W-:Y:S05]  /*1b520*/  BSYNC B1 ;  /* 0x0000000000017941 */ /* 0x000fea0003800000 */
.L_x_1528:
[----:B---3--:R-:W2:Y:S04]  /*1b530*/  LDL R4, [R1+0x10] ;  /* 0x0000100001047983 */ /* 0x008ea80000100800 */
        /* <DEDUP_REMOVED lines=8> */
.L_x_1523:
[----:B-1----:R-:W4:Y:S02]  /*1b5c0*/  LDL R0, [R1+0x1c] ;  /* 0x00001c0001007983 */ /* 0x002f240000100800 */
[----:B----4-:R-:W-:-:S13]  /*1b5d0*/  ISETP.GE.AND P0, PT, R0, c[0x0][0x53c], PT ;  /* 0x00014f0000007a0c */ /* 0x010fda0003f06270 */
[----:B--23--:R-:W-:Y:S01]  /*1b5e0*/  @P0 CALL.REL.NOINC `(.L_x_1540) ;  /* 0x0000001000000944 */ /* 0x00cfe20003c00000 */
[----:B------:R-:W-:Y:S05]  /*1b5f0*/  BRA `(.L_x_1541) ;  /* 0xfffe614000007947 */ /* 0x000fea000383ffff */
.L_x_1540:
[----:B------:R-:W-:Y:S05]  /*1b600*/  EXIT ;  /* 0x000000000000794d */ /* 0x000fea0003800000 */
.L_x_1354:
[----:B------:R-:W-:Y:S01]  /*1b610*/  IMAD.MOV.U32 R0, RZ, RZ, R5 ;  /* 0x000000ffff007224 */ /* 0x000fe200078e0005 */
[----:B------:R-:W-:Y:S02]  /*1b620*/  MOV R2, 0x1 ;  /* 0x0000000100027802 */ /* 0x000fe40000000f00 */
[----:B------:R-:W-:Y:S02]  /*1b630*/  MOV R3, 0x1b650 ;  /* 0x0001b65000037802 */ /* 0x000fe40000000f00 */
[----:B------:R-:W-:Y:S05]  /*1b640*/  CALL.REL.NOINC `($__internal_32_$__cuda_sm70_shflsync_up_p) ;  /* 0x0000169000007944 */ /* 0x000fea0003c00000 */
[----:B------:R-:W-:Y:S01]  /*1b650*/  MOV R0, R4 ;  /* 0x0000000400007202 */ /* 0x000fe20000000f00 */
[----:B------:R-:W-:Y:S05]  /*1b660*/  BRA `(.L_x_1542) ;  /* 0xfffe4e0000007947 */ /* 0x000fea000383ffff */
.L_x_1355:
[----:B------:R-:W-:Y:S01]  /*1b670*/  IMAD.MOV.U32 R0, RZ, RZ, R5 ;  /* 0x000000ffff007224 */ /* 0x000fe200078e0005 */
[----:B------:R-:W-:Y:S02]  /*1b680*/  MOV R2, 0x2 ;  /* 0x0000000200027802 */ /* 0x000fe40000000f00 */
[----:B------:R-:W-:Y:S02]  /*1b690*/  MOV R3, 0x1b6b0 ;  /* 0x0001b6b000037802 */ /* 0x000fe40000000f00 */
[----:B------:R-:W-:Y:S05]  /*1b6a0*/  CALL.REL.NOINC `($__internal_32_$__cuda_sm70_shflsync_up_p) ;  /* 0x0000163000007944 */ /* 0x000fea0003c00000 */
[----:B------:R-:W-:Y:S01]  /*1b6b0*/  SEL R0, R4, RZ, P4 ;  /* 0x000000ff04007207 */ /* 0x000fe20002000000 */
[----:B------:R-:W-:Y:S01]  /*1b6c0*/  IMAD.MOV.U32 R2, RZ, RZ, 0x4 ;  /* 0x00000004ff027424 */ /* 0x000fe200078e00ff */
[----:B------:R-:W-:-:S03]  /*1b6d0*/  MOV R3, 0x1b700 ;  /* 0x0001b70000037802 */ /* 0x000fc60000000f00 */
[----:B------:R-:W-:Y:S02]  /*1b6e0*/  IMAD.IADD R0, R5, 0x1, R0 ;  /* 0x0000000105007824 */ /* 0x000fe400078e0200 */
        /* <DEDUP_REMOVED lines=14> */
[----:B------:R-:W-:Y:S01]  /*1b7d0*/  IMAD.IADD R4, R0, 0x1, R4 ;  /* 0x0000000100047824 */ /* 0x000fe200078e0204 */
[----:B------:R-:W-:-:S03]  /*1b7e0*/  MOV R0, 0x1f ;  /* 0x0000001f00007802 */ /* 0x000fc60000000f00 */
[----:B------:R-:W-:Y:S02]  /*1b7f0*/  IMAD.MOV.U32 R5, RZ, RZ, R4 ;  /* 0x000000ffff057224 */ /* 0x000fe400078e0004 */
[----:B------:R-:W-:Y:S05]  /*1b800*/  CALL.REL.NOINC `($__internal_31_$__cuda_sm70_shflsync_idx_p) ;  /* 0x0000148000007944 */ /* 0x000fea0003c00000 */
[----:B------:R-:W-:Y:S05]  /*1b810*/  BRA `(.L_x_1543) ;  /* 0xfffe4d5000007947 */ /* 0x000fea000383ffff */
.L_x_1357:
[----:B------:R-:W-:Y:S02]  /*1b820*/  SEL R0, RZ, 0x1, P0 ;  /* 0x00000001ff007807 */ /* 0x000fe40000000000 */
[----:B------:R-:W-:Y:S02]  /*1b830*/  MOV R2, 0x1b850 ;  /* 0x0001b85000027802 */ /* 0x000fe40000000f00 */
[----:B------:R-:W-:Y:S05]  /*1b840*/  CALL.REL.NOINC `($__internal_33_$__cuda_sm70_votesync_ballot) ;  /* 0x0000150000007944 */ /* 0x000fea0003c00000 */
[----:B------:R-:W-:Y:S01]  /*1b850*/  MOV R6, R0 ;  /* 0x0000000000067202 */ /* 0x000fe20000000f00 */
[----:B------:R-:W-:Y:S05]  /*1b860*/  BRA `(.L_x_1544) ;  /* 0xfffe4d9000007947 */ /* 0x000fea000383ffff */
.L_x_1358:
[----:B------:R-:W-:Y:S01]  /*1b870*/  IMAD.MOV.U32 R5, RZ, RZ, R8 ;  /* 0x000000ffff057224 */ /* 0x000fe200078e0008 */
[----:B--2---:R-:W-:Y:S01]  /*1b880*/  MOV R3, R13 ;  /* 0x0000000d00037202 */ /* 0x004fe20000000f00 */
[----:B------:R-:W-:Y:S01]  /*1b890*/  IMAD.MOV.U32 R0, RZ, RZ, 0x1f ;  /* 0x0000001fff007424 */ /* 0x000fe200078e00ff */
[----:B------:R-:W-:Y:S02]  /*1b8a0*/  MOV R2, 0x1b8c0 ;  /* 0x0001b8c000027802 */ /* 0x000fe40000000f00 */
[----:B-1----:R-:W-:Y:S05]  /*1b8b0*/  CALL.REL.NOINC `($__internal_31_$__cuda_sm70_shflsync_idx_p) ;  /* 0x000013d000007944 */ /* 0x002fea0003c00000 */
[----:B------:R-:W-:Y:S01]  /*1b8c0*/  IMAD.MOV.U32 R11, RZ, RZ, R0 ;  /* 0x000000ffff0b7224 */ /* 0x000fe200078e0000 */
[----:B------:R-:W-:Y:S01]  /*1b8d0*/  MOV R5, R7 ;  /* 0x0000000700057202 */ /* 0x000fe20000000f00 */
[----:B------:R-:W-:Y:S01]  /*1b8e0*/  IMAD.MOV.U32 R7, RZ, RZ, RZ ;  /* 0x000000ffff077224 */ /* 0x000fe200078e00ff */
[----:B------:R-:W-:Y:S01]  /*1b8f0*/  MOV R3, R13 ;  /* 0x0000000d00037202 */ /* 0x000fe20000000f00 */
[----:B------:R-:W-:Y:S01]  /*1b900*/  IMAD.MOV.U32 R0, RZ, RZ, 0x1f ;  /* 0x0000001fff007424 */ /* 0x000fe200078e00ff */
[----:B------:R-:W-:-:S02]  /*1b910*/  MOV R2, 0x1b930 ;  /* 0x0001b93000027802 */ /* 0x000fc40000000f00 */
[----:B------:R-:W-:Y:S05]  /*1b920*/  CALL.REL.NOINC `($__internal_31_$__cuda_sm70_shflsync_idx_p) ;  /* 0x0000136000007944 */ /* 0x000fea0003c00000 */
[----:B------:R-:W-:Y:S01]  /*1b930*/  MOV R10, R0 ;  /* 0x00000000000a7202 */ /* 0x000fe20000000f00 */
[----:B------:R-:W-:Y:S05]  /*1b940*/  BRA `(.L_x_1545) ;  /* 0xfffe4d0000007947 */ /* 0x000fea000383ffff */
.L_x_1361:
[----:B------:R-:W-:Y:S01]  /*1b950*/  IMAD.MOV.U32 R5, RZ, RZ, R4 ;  /* 0x000000ffff057224 */ /* 0x000fe200078e0004 */
[----:B------:R-:W-:-:S02]  /*1b960*/  MOV R0, 0x1f ;  /* 0x0000001f00007802 */ /* 0x000fc40000000f00 */
[----:B------:R-:W-:Y:S02]  /*1b970*/  MOV R2, 0x1b990 ;  /* 0x0001b99000027802 */ /* 0x000fe40000000f00 */
[----:B-1----:R-:W-:Y:S05]  /*1b980*/  CALL.REL.NOINC `($__internal_31_$__cuda_sm70_shflsync_idx_p) ;  /* 0x0000130000007944 */ /* 0x002fea0003c00000 */
[----:B------:R-:W-:Y:S01]  /*1b990*/  MOV R7, R0 ;  /* 0x0000000000077202 */ /* 0x000fe20000000f00 */
[----:B------:R-:W-:Y:S05]  /*1b9a0*/  BRA `(.L_x_1360) ;  /* 0xfffe4d0000007947 */ /* 0x000fea000383ffff */
.L_x_1413:
[----:B------:R-:W-:Y:S01]  /*1b9b0*/  IMAD.MOV.U32 R5, RZ, RZ, R13 ;  /* 0x000000ffff057224 */ /* 0x000fe200078e000d */
[----:B------:R-:W-:Y:S01]  /*1b9c0*/  MOV R3, RZ ;  /* 0x000000ff00037202 */ /* 0x000fe20000000f00 */
[----:B------:R-:W-:Y:S01]  /*1b9d0*/  IMAD.MOV.U32 R0, RZ, RZ, 0x181f ;  /* 0x0000181fff007424 */ /* 0x000fe200078e00ff */
[----:B------:R-:W-:Y:S02]  /*1b9e0*/  MOV R2, 0x1ba00 ;  /* 0x0001ba0000027802 */ /* 0x000fe40000000f00 */
[----:B-----5:R-:W-:Y:S05]  /*1b9f0*/  CALL.REL.NOINC `($__internal_31_$__cuda_sm70_shflsync_idx_p) ;  /* 0x0000129000007944 */ /* 0x020fea0003c00000 */
[----:B------:R-:W-:Y:S01]  /*1ba00*/  MOV R10, R0 ;  /* 0x00000000000a7202 */ /* 0x000fe20000000f00 */
[----:B------:R-:W-:Y:S05]  /*1ba10*/  BRA `(.L_x_1546) ;  /* 0xfffedb5000007947 */ /* 0x000fea000383ffff */
.L_x_1414:
[----:B------:R-:W-:Y:S01]  /*1ba20*/  IMAD.MOV.U32 R5, RZ, RZ, R15 ;  /* 0x000000ffff057224 */ /* 0x000fe200078e000f */
[----:B------:R-:W-:Y:S01]  /*1ba30*/  MOV R3, RZ ;  /* 0x000000ff00037202 */ /* 0x000fe20000000f00 */
[----:B------:R-:W-:Y:S01]  /*1ba40*/  IMAD.MOV.U32 R0, RZ, RZ, 0x181f ;  /* 0x0000181fff007424 */ /* 0x000fe200078e00ff */
[----:B------:R-:W-:Y:S02]  /*1ba50*/  MOV R2, 0x1ba70 ;  /* 0x0001ba7000027802 */ /* 0x000fe40000000f00 */
[----:B-12--5:R-:W-:Y:S05]  /*1ba60*/  CALL.REL.NOINC `($__internal_31_$__cuda_sm70_shflsync_idx_p) ;  /* 0x0000122000007944 */ /* 0x026fea0003c00000 */
[----:B------:R-:W-:Y:S05]  /*1ba70*/  BRA `(.L_x_1547) ;  /* 0xfffedb1000007947 */ /* 0x000fea000383ffff */
.L_x_1417:
[----:B--2---:R-:W-:Y:S01]  /*1ba80*/  IMAD.MOV.U32 R5, RZ, RZ, R13 ;  /* 0x000000ffff057224 */ /* 0x004fe200078e000d */
[----:B------:R-:W-:Y:S01]  /*1ba90*/  MOV R3, 0x1 ;  /* 0x0000000100037802 */ /* 0x000fe20000000f00 */
[----:B----4-:R-:W-:Y:S01]  /*1baa0*/  IMAD.MOV.U32 R0, RZ, RZ, 0x181f ;  /* 0x0000181fff007424 */ /* 0x010fe200078e00ff */
[----:B------:R-:W-:-:S02]  /*1bab0*/  MOV R2, 0x1bad0 ;  /* 0x0001bad000027802 */ /* 0x000fc40000000f00 */
[----:B-1-3-5:R-:W-:Y:S05]  /*1bac0*/  CALL.REL.NOINC `($__internal_31_$__cuda_sm70_shflsync_idx_p) ;  /* 0x000011c000007944 */ /* 0x02afea0003c00000 */
[----:B------:R-:W-:Y:S01]  /*1bad0*/  IMAD.MOV.U32 R10, RZ, RZ, R0 ;  /* 0x000000ffff0a7224 */ /* 0x000fe200078e0000 */
[----:B------:R-:W-:Y:S01]  /*1bae0*/  MOV R3, 0x1 ;  /* 0x0000000100037802 */ /* 0x000fe20000000f00 */
[----:B------:R-:W-:Y:S01]  /*1baf0*/  IMAD.MOV.U32 R5, RZ, RZ, R15 ;  /* 0x000000ffff057224 */ /* 0x000fe200078e000f */
[----:B------:R-:W-:-:S02]  /*1bb00*/  MOV R0, 0x181f ;  /* 0x0000181f00007802 */ /* 0x000fc40000000f00 */
[----:B------:R-:W-:Y:S02]  /*1bb10*/  MOV R2, 0x1bb30 ;  /* 0x0001bb3000027802 */ /* 0x000fe40000000f00 */
[----:B------:R-:W-:Y:S05]  /*1bb20*/  CALL.REL.NOINC `($__internal_31_$__cuda_sm70_shflsync_idx_p) ;  /* 0x0000116000007944 */ /* 0x000fea0003c00000 */
[----:B------:R-:W-:Y:S05]  /*1bb30*/  BRA `(.L_x_1548) ;  /* 0xfffedc2000007947 */ /* 0x000fea000383ffff */
.L_x_1420:
[----:B-1----:R-:W-:Y:S01]  /*1bb40*/  IMAD.MOV.U32 R5, RZ, RZ, R13 ;  /* 0x000000ffff057224 */ /* 0x002fe200078e000d */
[----:B------:R-:W-:Y:S01]  /*1bb50*/  MOV R3, 0x2 ;  /* 0x0000000200037802 */ /* 0x000fe20000000f00 */
[----:B----4-:R-:W-:Y:S01]  /*1bb60*/  IMAD.MOV.U32 R0, RZ, RZ, 0x181f ;  /* 0x0000181fff007424 */ /* 0x010fe200078e00ff */
[----:B------:R-:W-:Y:S02]  /*1bb70*/  MOV R2, 0x1bb90 ;  /* 0x0001bb9000027802 */ /* 0x000fe40000000f00 */
[----:B--23-5:R-:W-:Y:S05]  /*1bb80*/  CALL.REL.NOINC `($__internal_31_$__cuda_sm70_shflsync_idx_p) ;  /* 0x0000110000007944 */ /* 0x02cfea0003c00000 */
[----:B------:R-:W-:Y:S01]  /*1bb90*/  MOV R10, R0 ;  /* 0x00000000000a7202 */ /* 0x000fe20000000f00 */
[----:B------:R-:W-:Y:S05]  /*1bba0*/  BRA `(.L_x_1549) ;  /* 0xfffedd1000007947 */ /* 0x000fea000383ffff */
.L_x_1421:
[----:B------:R-:W-:Y:S01]  /*1bbb0*/  IMAD.MOV.U32 R5, RZ, RZ, R15 ;  /* 0x000000ffff057224 */ /* 0x000fe200078e000f */
[----:B------:R-:W-:Y:S01]  /*1bbc0*/  MOV R3, 0x2 ;  /* 0x0000000200037802 */ /* 0x000fe20000000f00 */
[----:B----4-:R-:W-:Y:S01]  /*1bbd0*/  IMAD.MOV.U32 R0, RZ, RZ, 0x181f ;  /* 0x0000181fff007424 */ /* 0x010fe200078e00ff */
[----:B------:R-:W-:Y:S02]  /*1bbe0*/  MOV R2, 0x1bc00 ;  /* 0x0001bc0000027802 */ /* 0x000fe40000000f00 */
[----:B-123-5:R-:W-:Y:S05]  /*1bbf0*/  CALL.REL.NOINC `($__internal_31_$__cuda_sm70_shflsync_idx_p) ;  /* 0x0000109000007944 */ /* 0x02efea0003c00000 */
[----:B------:R-:W-:Y:S05]  /*1bc00*/  BRA `(.L_x_1550) ;  /* 0xfffedcd000007947 */ /* 0x000fea000383ffff */
.L_x_1424:
[----:B-1----:R-:W-:Y:S01]  /*1bc10*/  IMAD.MOV.U32 R5, RZ, RZ, R13 ;  /* 0x000000ffff057224 */ /* 0x002fe200078e000d */
[----:B------:R-:W-:Y:S01]  /*1bc20*/  MOV R3, 0x3 ;  /* 0x0000000300037802 */ /* 0x000fe20000000f00 */
[----:B------:R-:W-:Y:S01]  /*1bc30*/  IMAD.MOV.U32 R0, RZ, RZ, 0x181f ;  /* 0x0000181fff007424 */ /* 0x000fe200078e00ff */
[----:B------:R-:W-:-:S02]  /*1bc40*/  MOV R2, 0x1bc60 ;  /* 0x0001bc6000027802 */ /* 0x000fc40000000f00 */
[----:B--2345:R-:W-:Y:S05]  /*1bc50*/  CALL.REL.NOINC `($__internal_31_$__cuda_sm70_shflsync_idx_p) ;  /* 0x0000103000007944 */ /* 0x03cfea0003c00000 */
[----:B------:R-:W-:Y:S01]  /*1bc60*/  IMAD.MOV.U32 R10, RZ, RZ, R0 ;  /* 0x000000ffff0a7224 */ /* 0x000fe200078e0000 */
[----:B------:R-:W-:Y:S01]  /*1bc70*/  MOV R3, 0x3 ;  /* 0x0000000300037802 */ /* 0x000fe20000000f00 */
[----:B------:R-:W-:Y:S01]  /*1bc80*/  IMAD.MOV.U32 R5, RZ, RZ, R15 ;  /* 0x000000ffff057224 */ /* 0x000fe200078e000f */
[----:B------:R-:W-:-:S02]  /*1bc90*/  MOV R0, 0x181f ;  /* 0x0000181f00007802 */ /* 0x000fc40000000f00 */
[----:B------:R-:W-:Y:S02]  /*1bca0*/  MOV R2, 0x1bcc0 ;  /* 0x0001bcc000027802 */ /* 0x000fe40000000f00 */
[----:B------:R-:W-:Y:S05]  /*1bcb0*/  CALL.REL.NOINC `($__internal_31_$__cuda_sm70_shflsync_idx_p) ;  /* 0x00000fd000007944 */ /* 0x000fea0003c00000 */
[----:B------:R-:W-:Y:S05]  /*1bcc0*/  BRA `(.L_x_1551) ;  /* 0xfffedd8000007947 */ /* 0x000fea000383ffff */
.L_x_1483:
[----:B------:R-:W-:Y:S01]  /*1bcd0*/  IMAD.MOV.U32 R2, RZ, RZ, R203 ;  /* 0x000000ffff027224 */ /* 0x000fe200078e00cb */
[----:B------:R-:W-:Y:S01]  /*1bce0*/  MOV R7, 0x1f ;  /* 0x0000001f00077802 */ /* 0x000fe20000000f00 */
[----:B------:R-:W-:Y:S01]  /*1bcf0*/  IMAD.MOV.U32 R5, RZ, RZ, 0x2 ;  /* 0x00000002ff057424 */ /* 0x000fe200078e00ff */
[----:B------:R-:W-:Y:S02]  /*1bd00*/  MOV R6, 0xffffffff ;  /* 0xffffffff00067802 */ /* 0x000fe40000000f00 */
[----:B------:R-:W-:Y:S02]  /*1bd10*/  MOV R3, 0x1bd30 ;  /* 0x0001bd3000037802 */ /* 0x000fe40000000f00 */
[----:B------:R-:W-:Y:S05]  /*1bd20*/  CALL.REL.NOINC `($__internal_30_$__cuda_sm70_shflsync_bfly_p) ;  /* 0x00000f1000007944 */ /* 0x000fea0003c00000 */
[----:B------:R-:W-:Y:S01]  /*1bd30*/  FADD.FTZ R0, R203, R5 ;  /* 0x00000005cb007221 */ /* 0x000fe20000010000 */
[----:B------:R-:W-:Y:S02]  /*1bd40*/  MOV R5, 0x1 ;  /* 0x0000000100057802 */ /* 0x000fe40000000f00 */
[----:B------:R-:W-:Y:S02]  /*1bd50*/  MOV R3, 0x1bd80 ;  /* 0x0001bd8000037802 */ /* 0x000fe40000000f00 */
[----:B------:R-:W-:-:S02]  /*1bd60*/  MOV R2, R0 ;  /* 0x0000000000027202 */ /* 0x000fc40000000f00 */
[----:B------:R-:W-:Y:S05]  /*1bd70*/  CALL.REL.NOINC `($__internal_30_$__cuda_sm70_shflsync_bfly_p) ;  /* 0x00000ec000007944 */ /* 0x000fea0003c00000 */
[----:B------:R-:W-:Y:S01]  /*1bd80*/  FADD.FTZ R0, R0, R5 ;  /* 0x0000000500007221 */ /* 0x000fe20000010000 */
[----:B------:R-:W-:-:S02]  /*1bd90*/  MOV R2, R204 ;  /* 0x000000cc00027202 */ /* 0x000fc40000000f00 */
[----:B------:R-:W-:Y:S02]  /*1bda0*/  MOV R5, 0x2 ;  /* 0x0000000200057802 */ /* 0x000fe40000000f00 */
[----:B------:R-:W-:Y:S02]  /*1bdb0*/  MOV R3, 0x1bdd0 ;  /* 0x0001bdd000037802 */ /* 0x000fe40000000f00 */
[----:B------:R-:W-:Y:S05]  /*1bdc0*/  CALL.REL.NOINC `($__internal_30_$__cuda_sm70_shflsync_bfly_p) ;  /* 0x00000e7000007944 */ /* 0x000fea0003c00000 */
[----:B------:R-:W-:Y:S01]  /*1bdd0*/  FADD.FTZ R4, R204, R5 ;  /* 0x00000005cc047221 */ /* 0x000fe20000010000 */
[----:B------:R-:W-:Y:S02]  /*1bde0*/  MOV R5, 0x1 ;  /* 0x0000000100057802 */ /* 0x000fe40000000f00 */
[----:B------:R-:W-:Y:S02]  /*1bdf0*/  MOV R3, 0x1be20 ;  /* 0x0001be2000037802 */ /* 0x000fe40000000f00 */
[----:B------:R-:W-:Y:S02]  /*1be00*/  MOV R2, R4 ;  /* 0x0000000400027202 */ /* 0x000fe40000000f00 */
[----:B------:R-:W-:Y:S05]  /*1be10*/  CALL.REL.NOINC `($__internal_30_$__cuda_sm70_shflsync_bfly_p) ;  /* 0x00000e2000007944 */ /* 0x000fea0003c00000 */
[----:B------:R-:W-:Y:S01]  /*1be20*/  MOV R3, R5 ;  /* 0x0000000500037202 */ /* 0x000fe20000000f00 */
[----:B------:R-:W-:Y:S05]  /*1be30*/  BRA `(.L_x_1552) ;  /* 0xffff9e7000007947 */ /* 0x000fea000383ffff */
.L_x_1490:
[----:B--234-:R-:W-:Y:S01]  /*1be40*/  IMAD.MOV.U32 R5, RZ, RZ, R15 ;  /* 0x000000ffff057224 */ /* 0x01cfe200078e000f */
[----:B------:R-:W-:Y:S01]  /*1be50*/  MOV R3, RZ ;  /* 0x000000ff00037202 */ /* 0x000fe20000000f00 */
[----:B------:R-:W-:Y:S01]  /*1be60*/  IMAD.MOV.U32 R0, RZ, RZ, 0x181f ;  /* 0x0000181fff007424 */ /* 0x000fe200078e00ff */
[----:B------:R-:W-:-:S02]  /*1be70*/  MOV R2, 0x1be90 ;  /* 0x0001be9000027802 */ /* 0x000fc40000000f00 */
[----:B-1----:R-:W-:Y:S05]  /*1be80*/  CALL.REL.NOINC `($__internal_31_$__cuda_sm70_shflsync_idx_p) ;  /* 0x00000e0000007944 */ /* 0x002fea0003c00000 */
[----:B------:R-:W-:Y:S01]  /*1be90*/  MOV R12, R0 ;  /* 0x00000000000c7202 */ /* 0x000fe20000000f00 */
[----:B------:R-:W-:Y:S05]  /*1bea0*/  BRA `(.L_x_1553) ;  /* 0xffffbaa000007947 */ /* 0x000fea000383ffff */
.L_x_1491:
[----:B------:R-:W-:Y:S01]  /*1beb0*/  IMAD.MOV.U32 R5, RZ, RZ, R16 ;  /* 0x000000ffff057224 */ /* 0x000fe200078e0010 */
[----:B------:R-:W-:Y:S01]  /*1bec0*/  MOV R3, RZ ;  /* 0x000000ff00037202 */ /* 0x000fe20000000f00 */
[----:B------:R-:W-:Y:S01]  /*1bed0*/  IMAD.MOV.U32 R0, RZ, RZ, 0x181f ;  /* 0x0000181fff007424 */ /* 0x000fe200078e00ff */
[----:B------:R-:W-:-:S02]  /*1bee0*/  MOV R2, 0x1bf00 ;  /* 0x0001bf0000027802 */ /* 0x000fc40000000f00 */
[----:B-123--:R-:W-:Y:S05]  /*1bef0*/  CALL.REL.NOINC `($__internal_31_$__cuda_sm70_shflsync_idx_p) ;  /* 0x00000d9000007944 */ /* 0x00efea0003c00000 */
[----:B------:R-:W-:Y:S05]  /*1bf00*/  BRA `(.L_x_1554) ;  /* 0xffffba6000007947 */ /* 0x000fea000383ffff */
.L_x_1494:
[----:B------:R-:W-:Y:S01]  /*1bf10*/  IMAD.MOV.U32 R5, RZ, RZ, R15 ;  /* 0x000000ffff057224 */ /* 0x000fe200078e000f */
[----:B--2---:R-:W-:Y:S01]  /*1bf20*/  MOV R3, 0x1 ;  /* 0x0000000100037802 */ /* 0x004fe20000000f00 */
[----:B------:R-:W-:Y:S01]  /*1bf30*/  IMAD.MOV.U32 R0, RZ, RZ, 0x181f ;  /* 0x0000181fff007424 */ /* 0x000fe200078e00ff */
[----:B------:R-:W-:-:S02]  /*1bf40*/  MOV R2, 0x1bf60 ;  /* 0x0001bf6000027802 */ /* 0x000fc40000000f00 */
[----:B-1-34-:R-:W-:Y:S05]  /*1bf50*/  CALL.REL.NOINC `($__internal_31_$__cuda_sm70_shflsync_idx_p) ;  /* 0x00000d3000007944 */ /* 0x01afea0003c00000 */
[----:B------:R-:W-:Y:S01]  /*1bf60*/  IMAD.MOV.U32 R12, RZ, RZ, R0 ;  /* 0x000000ffff0c7224 */ /* 0x000fe200078e0000 */
[----:B------:R-:W-:Y:S01]  /*1bf70*/  MOV R3, 0x1 ;  /* 0x0000000100037802 */ /* 0x000fe20000000f00 */
[----:B------:R-:W-:Y:S01]  /*1bf80*/  IMAD.MOV.U32 R5, RZ, RZ, R16 ;  /* 0x000000ffff057224 */ /* 0x000fe200078e0010 */
[----:B------:R-:W-:-:S02]  /*1bf90*/  MOV R0, 0x181f ;  /* 0x0000181f00007802 */ /* 0x000fc40000000f00 */
[----:B------:R-:W-:Y:S02]  /*1bfa0*/  MOV R2, 0x1bfc0 ;  /* 0x0001bfc000027802 */ /* 0x000fe40000000f00 */
[----:B------:R-:W-:Y:S05]  /*1bfb0*/  CALL.REL.NOINC `($__internal_31_$__cuda_sm70_shflsync_idx_p) ;  /* 0x00000cd000007944 */ /* 0x000fea0003c00000 */
[----:B------:R-:W-:Y:S05]  /*1bfc0*/  BRA `(.L_x_1555) ;  /* 0xffffbb7000007947 */ /* 0x000fea000383ffff */
.L_x_1497:
[----:B------:R-:W-:Y:S01]  /*1bfd0*/  IMAD.MOV.U32 R5, RZ, RZ, R15 ;  /* 0x000000ffff057224 */ /* 0x000fe200078e000f */
[----:B--2---:R-:W-:Y:S01]  /*1bfe0*/  MOV R3, 0x2 ;  /* 0x0000000200037802 */ /* 0x004fe20000000f00 */
[----:B------:R-:W-:Y:S01]  /*1bff0*/  IMAD.MOV.U32 R0, RZ, RZ, 0x181f ;  /* 0x0000181fff007424 */ /* 0x000fe200078e00ff */
[----:B------:R-:W-:Y:S02]  /*1c000*/  MOV R2, 0x1c020 ;  /* 0x0001c02000027802 */ /* 0x000fe40000000f00 */
[----:B-1-34-:R-:W-:Y:S05]  /*1c010*/  CALL.REL.NOINC `($__internal_31_$__cuda_sm70_shflsync_idx_p) ;  /* 0x00000c7000007944 */ /* 0x01afea0003c00000 */
[----:B------:R-:W-:Y:S01]  /*1c020*/  MOV R12, R0 ;  /* 0x00000000000c7202 */ /* 0x000fe20000000f00 */
[----:B------:R-:W-:Y:S05]  /*1c030*/  BRA `(.L_x_1556) ;  /* 0xffffbc7000007947 */ /* 0x000fea000383ffff */
.L_x_1498:
[----:B------:R-:W-:Y:S01]  /*1c040*/  IMAD.MOV.U32 R5, RZ, RZ, R16 ;  /* 0x000000ffff057224 */ /* 0x000fe200078e0010 */
[----:B--2---:R-:W-:Y:S01]  /*1c050*/  MOV R3, 0x2 ;  /* 0x0000000200037802 */ /* 0x004fe20000000f00 */
[----:B------:R-:W-:Y:S01]  /*1c060*/  IMAD.MOV.U32 R0, RZ, RZ, 0x181f ;  /* 0x0000181fff007424 */ /* 0x000fe200078e00ff */
[----:B------:R-:W-:Y:S02]  /*1c070*/  MOV R2, 0x1c090 ;  /* 0x0001c09000027802 */ /* 0x000fe40000000f00 */
[----:B-1-34-:R-:W-:Y:S05]  /*1c080*/  CALL.REL.NOINC `($__internal_31_$__cuda_sm70_shflsync_idx_p) ;  /* 0x00000c0000007944 */ /* 0x01afea0003c00000 */
[----:B------:R-:W-:Y:S05]  /*1c090*/  BRA `(.L_x_1557) ;  /* 0xffffbc3000007947 */ /* 0x000fea000383ffff */
.L_x_1501:
[----:B------:R-:W-:Y:S01]  /*1c0a0*/  IMAD.MOV.U32 R5, RZ, RZ, R15 ;  /* 0x000000ffff057224 */ /* 0x000fe200078e000f */
[----:B---3--:R-:W-:Y:S01]  /*1c0b0*/  MOV R3, 0x3 ;  /* 0x0000000300037802 */ /* 0x008fe20000000f00 */
[----:B----4-:R-:W-:Y:S01]  /*1c0c0*/  IMAD.MOV.U32 R0, RZ, RZ, 0x181f ;  /* 0x0000181fff007424 */ /* 0x010fe200078e00ff */
[----:B------:R-:W-:-:S02]  /*1c0d0*/  MOV R2, 0x1c0f0 ;  /* 0x0001c0f000027802 */ /* 0x000fc40000000f00 */
[----:B-12---:R-:W-:Y:S05]  /*1c0e0*/  CALL.REL.NOINC `($__internal_31_$__cuda_sm70_shflsync_idx_p) ;  /* 0x00000ba000007944 */ /* 0x006fea0003c00000 */
[----:B------:R-:W-:Y:S01]  /*1c0f0*/  IMAD.MOV.U32 R10, RZ, RZ, R0 ;  /* 0x000000ffff0a7224 */ /* 0x000fe200078e0000 */
[----:B------:R-:W-:Y:S01]  /*1c100*/  MOV R3, 0x3 ;  /* 0x0000000300037802 */ /* 0x000fe20000000f00 */
[----:B------:R-:W-:Y:S01]  /*1c110*/  IMAD.MOV.U32 R5, RZ, RZ, R16 ;  /* 0x000000ffff057224 */ /* 0x000fe200078e0010 */
[----:B------:R-:W-:-:S02]  /*1c120*/  MOV R0, 0x181f ;  /* 0x0000181f00007802 */ /* 0x000fc40000000f00 */
[----:B------:R-:W-:Y:S02]  /*1c130*/  MOV R2, 0x1c150 ;  /* 0x0001c15000027802 */ /* 0x000fe40000000f00 */
[----:B------:R-:W-:Y:S05]  /*1c140*/  CALL.REL.NOINC `($__internal_31_$__cuda_sm70_shflsync_idx_p) ;  /* 0x00000b4000007944 */ /* 0x000fea0003c00000 */
[----:B------:R-:W-:Y:S05]  /*1c150*/  BRA `(.L_x_1558) ;  /* 0xffffbcf000007947 */ /* 0x000fea000383ffff */
.L_x_1503:
[----:B------:R-:W-:Y:S01]  /*1c160*/  IMAD.MOV.U32 R5, RZ, RZ, R16 ;  /* 0x000000ffff057224 */ /* 0x000fe200078e0010 */
[----:B------:R-:W-:Y:S01]  /*1c170*/  MOV R3, RZ ;  /* 0x000000ff00037202 */ /* 0x000fe20000000f00 */
[----:B------:R-:W-:Y:S01]  /*1c180*/  IMAD.MOV.U32 R0, RZ, RZ, 0x1c1f ;  /* 0x00001c1fff007424 */ /* 0x000fe200078e00ff */
[----:B------:R-:W-:Y:S02]  /*1c190*/  MOV R2, 0x1c1b0 ;  /* 0x0001c1b000027802 */ /* 0x000fe40000000f00 */
[----:B------:R-:W-:Y:S05]  /*1c1a0*/  CALL.REL.NOINC `($__internal_31_$__cuda_sm70_shflsync_idx_p) ;  /* 0x00000ae000007944 */ /* 0x000fea0003c00000 */
[----:B------:R-:W-:Y:S01]  /*1c1b0*/  MOV R4, R0 ;  /* 0x0000000000047202 */ /* 0x000fe20000000f00 */
[----:B------:R-:W-:Y:S05]  /*1c1c0*/  BRA `(.L_x_1559) ;  /* 0xffffc00000007947 */ /* 0x000fea000383ffff */
.L_x_1504:
[----:B------:R-:W-:Y:S01]  /*1c1d0*/  IMAD.MOV.U32 R5, RZ, RZ, R17 ;  /* 0x000000ffff057224 */ /* 0x000fe200078e0011 */
[----:B------:R-:W-:Y:S01]  /*1c1e0*/  MOV R3, RZ ;  /* 0x000000ff00037202 */ /* 0x000fe20000000f00 */
[----:B------:R-:W-:Y:S01]  /*1c1f0*/  IMAD.MOV.U32 R0, RZ, RZ, 0x1c1f ;  /* 0x00001c1fff007424 */ /* 0x000fe200078e00ff */
[----:B------:R-:W-:Y:S02]  /*1c200*/  MOV R2, 0x1c220 ;  /* 0x0001c22000027802 */ /* 0x000fe40000000f00 */
[----:B-12---:R-:W-:Y:S05]  /*1c210*/  CALL.REL.NOINC `($__internal_31_$__cuda_sm70_shflsync_idx_p) ;  /* 0x00000a7000007944 */ /* 0x006fea0003c00000 */
[----:B------:R-:W-:Y:S05]  /*1c220*/  BRA `(.L_x_1560) ;  /* 0xffffbfc000007947 */ /* 0x000fea000383ffff */
.L_x_1507:
[----:B------:R-:W-:Y:S01]  /*1c230*/  IMAD.MOV.U32 R5, RZ, RZ, R16 ;  /* 0x000000ffff057224 */ /* 0x000fe200078e0010 */
[----:B------:R-:W-:Y:S01]  /*1c240*/  MOV R3, 0x1 ;  /* 0x0000000100037802 */ /* 0x000fe20000000f00 */
[----:B----4-:R-:W-:Y:S01]  /*1c250*/  IMAD.MOV.U32 R0, RZ, RZ, 0x1c1f ;  /* 0x00001c1fff007424 */ /* 0x010fe200078e00ff */
[----:B------:R-:W-:-:S02]  /*1c260*/  MOV R2, 0x1c280 ;  /* 0x0001c28000027802 */ /* 0x000fc40000000f00 */
[----:B-123--:R-:W-:Y:S05]  /*1c270*/  CALL.REL.NOINC `($__internal_31_$__cuda_sm70_shflsync_idx_p) ;  /* 0x00000a1000007944 */ /* 0x00efea0003c00000 */
[----:B------:R-:W-:Y:S01]  /*1c280*/  IMAD.MOV.U32 R4, RZ, RZ, R0 ;  /* 0x000000ffff047224 */ /* 0x000fe200078e0000 */
[----:B------:R-:W-:Y:S01]  /*1c290*/  MOV R3, 0x1 ;  /* 0x0000000100037802 */ /* 0x000fe20000000f00 */
[----:B------:R-:W-:Y:S01]  /*1c2a0*/  IMAD.MOV.U32 R5, RZ, RZ, R17 ;  /* 0x000000ffff057224 */ /* 0x000fe200078e0011 */
[----:B------:R-:W-:-:S02]  /*1c2b0*/  MOV R0, 0x1c1f ;  /* 0x00001c1f00007802 */ /* 0x000fc40000000f00 */
[----:B------:R-:W-:Y:S02]  /*1c2c0*/  MOV R2, 0x1c2e0 ;  /* 0x0001c2e000027802 */ /* 0x000fe40000000f00 */
[----:B------:R-:W-:Y:S05]  /*1c2d0*/  CALL.REL.NOINC `($__internal_31_$__cuda_sm70_shflsync_idx_p) ;  /* 0x000009b000007944 */ /* 0x000fea0003c00000 */
[----:B------:R-:W-:Y:S05]  /*1c2e0*/  BRA `(.L_x_1561) ;  /* 0xffffcbf000007947 */ /* 0x000fea000383ffff */
.L_x_1511:
[----:B------:R-:W-:Y:S01]  /*1c2f0*/  IMAD.MOV.U32 R5, RZ, RZ, R13 ;  /* 0x000000ffff057224 */ /* 0x000fe200078e000d */
[----:B------:R-:W-:Y:S01]  /*1c300*/  MOV R3, RZ ;  /* 0x000000ff00037202 */ /* 0x000fe20000000f00 */
[----:B------:R-:W-:Y:S01]  /*1c310*/  IMAD.MOV.U32 R0, RZ, RZ, 0x181f ;  /* 0x0000181fff007424 */ /* 0x000fe200078e00ff */
[----:B------:R-:W-:Y:S02]  /*1c320*/  MOV R2, 0x1c340 ;  /* 0x0001c34000027802 */ /* 0x000fe40000000f00 */
[----:B------:R-:W-:Y:S05]  /*1c330*/  CALL.REL.NOINC `($__internal_31_$__cuda_sm70_shflsync_idx_p) ;  /* 0x0000095000007944 */ /* 0x000fea0003c00000 */
[----:B------:R-:W-:Y:S01]  /*1c340*/  MOV R12, R0 ;  /* 0x00000000000c7202 */ /* 0x000fe20000000f00 */
[----:B------:R-:W-:Y:S05]  /*1c350*/  BRA `(.L_x_1562) ;  /* 0xffffdfe000007947 */ /* 0x000fea000383ffff */
.L_x_1512:
[----:B------:R-:W-:Y:S01]  /*1c360*/  IMAD.MOV.U32 R5, RZ, RZ, R16 ;  /* 0x000000ffff057224 */ /* 0x000fe200078e0010 */
[----:B------:R-:W-:Y:S01]  /*1c370*/  MOV R3, RZ ;  /* 0x000000ff00037202 */ /* 0x000fe20000000f00 */
[----:B------:R-:W-:Y:S01]  /*1c380*/  IMAD.MOV.U32 R0, RZ, RZ, 0x181f ;  /* 0x0000181fff007424 */ /* 0x000fe200078e00ff */
[----:B------:R-:W-:Y:S02]  /*1c390*/  MOV R2, 0x1c3b0 ;  /* 0x0001c3b000027802 */ /* 0x000fe40000000f00 */
[----:B-12---:R-:W-:Y:S05]  /*1c3a0*/  CALL.REL.NOINC `($__internal_31_$__cuda_sm70_shflsync_idx_p) ;  /* 0x000008e000007944 */ /* 0x006fea0003c00000 */
[----:B------:R-:W-:Y:S05]  /*1c3b0*/  BRA `(.L_x_1563) ;  /* 0xffffdfa000007947 */ /* 0x000fea000383ffff */
.L_x_1515:
[----:B------:R-:W-:Y:S01]  /*1c3c0*/  IMAD.MOV.U32 R5, RZ, RZ, R13 ;  /* 0x000000ffff057224 */ /* 0x000fe200078e000d */
[----:B--2---:R-:W-:Y:S01]  /*1c3d0*/  MOV R3, 0x1 ;  /* 0x0000000100037802 */ /* 0x004fe20000000f00 */
[----:B----4-:R-:W-:Y:S01]  /*1c3e0*/  IMAD.MOV.U32 R0, RZ, RZ, 0x181f ;  /* 0x0000181fff007424 */ /* 0x010fe200078e00ff */
[----:B------:R-:W-:-:S02]  /*1c3f0*/  MOV R2, 0x1c410 ;  /* 0x0001c41000027802 */ /* 0x000fc40000000f00 */
[----:B-1-3--:R-:W-:Y:S05]  /*1c400*/  CALL.REL.NOINC `($__internal_31_$__cuda_sm70_shflsync_idx_p) ;  /* 0x0000088000007944 */ /* 0x00afea0003c00000 */
[----:B------:R-:W-:Y:S01]  /*1c410*/  IMAD.MOV.U32 R12, RZ, RZ, R0 ;  /* 0x000000ffff0c7224 */ /* 0x000fe200078e0000 */
[----:B------:R-:W-:Y:S01]  /*1c420*/  MOV R3, 0x1 ;  /* 0x0000000100037802 */ /* 0x000fe20000000f00 */
[----:B------:R-:W-:Y:S01]  /*1c430*/  IMAD.MOV.U32 R5, RZ, RZ, R16 ;  /* 0x000000ffff057224 */ /* 0x000fe200078e0010 */
[----:B------:R-:W-:-:S02]  /*1c440*/  MOV R0, 0x181f ;  /* 0x0000181f00007802 */ /* 0x000fc40000000f00 */
[----:B------:R-:W-:Y:S02]  /*1c450*/  MOV R2, 0x1c470 ;  /* 0x0001c47000027802 */ /* 0x000fe40000000f00 */
[----:B------:R-:W-:Y:S05]  /*1c460*/  CALL.REL.NOINC `($__internal_31_$__cuda_sm70_shflsync_idx_p) ;  /* 0x0000082000007944 */ /* 0x000fea0003c00000 */
[----:B------:R-:W-:Y:S05]  /*1c470*/  BRA `(.L_x_1564) ;  /* 0xffffe0c000007947 */ /* 0x000fea000383ffff */
.L_x_1518:
[----:B------:R-:W-:Y:S01]  /*1c480*/  IMAD.MOV.U32 R5, RZ, RZ, R13 ;  /* 0x000000ffff057224 */ /* 0x000fe200078e000d */
[----:B-1----:R-:W-:Y:S01]  /*1c490*/  MOV R3, 0x2 ;  /* 0x0000000200037802 */ /* 0x002fe20000000f00 */
[----:B----4-:R-:W-:Y:S01]  /*1c4a0*/  IMAD.MOV.U32 R0, RZ, RZ, 0x181f ;  /* 0x0000181fff007424 */ /* 0x010fe200078e00ff */
[----:B------:R-:W-:Y:S02]  /*1c4b0*/  MOV R2, 0x1c4d0 ;  /* 0x0001c4d000027802 */ /* 0x000fe40000000f00 */
[----:B--23--:R-:W-:Y:S05]  /*1c4c0*/  CALL.REL.NOINC `($__internal_31_$__cuda_sm70_shflsync_idx_p) ;  /* 0x000007c000007944 */ /* 0x00cfea0003c00000 */
[----:B------:R-:W-:Y:S01]  /*1c4d0*/  MOV R12, R0 ;  /* 0x00000000000c7202 */ /* 0x000fe20000000f00 */
[----:B------:R-:W-:Y:S05]  /*1c4e0*/  BRA `(.L_x_1565) ;  /* 0xffffe1c000007947 */ /* 0x000fea000383ffff */
.L_x_1519:
[----:B------:R-:W-:Y:S01]  /*1c4f0*/  IMAD.MOV.U32 R5, RZ, RZ, R16 ;  /* 0x000000ffff057224 */ /* 0x000fe200078e0010 */
[----:B------:R-:W-:Y:S01]  /*1c500*/  MOV R3, 0x2 ;  /* 0x0000000200037802 */ /* 0x000fe20000000f00 */
[----:B----4-:R-:W-:Y:S01]  /*1c510*/  IMAD.MOV.U32 R0, RZ, RZ, 0x181f ;  /* 0x0000181fff007424 */ /* 0x010fe200078e00ff */
[----:B------:R-:W-:Y:S02]  /*1c520*/  MOV R2, 0x1c540 ;  /* 0x0001c54000027802 */ /* 0x000fe40000000f00 */
[----:B-123--:R-:W-:Y:S05]  /*1c530*/  CALL.REL.NOINC `($__internal_31_$__cuda_sm70_shflsync_idx_p) ;  /* 0x0000075000007944 */ /* 0x00efea0003c00000 */
[----:B------:R-:W-:Y:S05]  /*1c540*/  BRA `(.L_x_1566) ;  /* 0xffffe18000007947 */ /* 0x000fea000383ffff */
.L_x_1522:
[----:B------:R-:W-:Y:S01]  /*1c550*/  IMAD.MOV.U32 R5, RZ, RZ, R13 ;  /* 0x000000ffff057224 */ /* 0x000fe200078e000d */
[----:B-1----:R-:W-:Y:S01]  /*1c560*/  MOV R3, 0x3 ;  /* 0x0000000300037802 */ /* 0x002fe20000000f00 */
[----:B------:R-:W-:Y:S01]  /*1c570*/  IMAD.MOV.U32 R0, RZ, RZ, 0x181f ;  /* 0x0000181fff007424 */ /* 0x000fe200078e00ff */
[----:B------:R-:W-:-:S02]  /*1c580*/  MOV R2, 0x1c5a0 ;  /* 0x0001c5a000027802 */ /* 0x000fc40000000f00 */
[----:B--234-:R-:W-:Y:S05]  /*1c590*/  CALL.REL.NOINC `($__internal_31_$__cuda_sm70_shflsync_idx_p) ;  /* 0x000006f000007944 */ /* 0x01cfea0003c00000 */
[----:B------:R-:W-:Y:S01]  /*1c5a0*/  IMAD.MOV.U32 R12, RZ, RZ, R0 ;  /* 0x000000ffff0c7224 */ /* 0x000fe200078e0000 */
[----:B------:R-:W-:Y:S01]  /*1c5b0*/  MOV R3, 0x3 ;  /* 0x0000000300037802 */ /* 0x000fe20000000f00 */
[----:B------:R-:W-:Y:S01]  /*1c5c0*/  IMAD.MOV.U32 R5, RZ, RZ, R16 ;  /* 0x000000ffff057224 */ /* 0x000fe200078e0010 */
[----:B------:R-:W-:-:S02]  /*1c5d0*/  MOV R0, 0x181f ;  /* 0x0000181f00007802 */ /* 0x000fc40000000f00 */
[----:B------:R-:W-:Y:S02]  /*1c5e0*/  MOV R2, 0x1c600 ;  /* 0x0001c60000027802 */ /* 0x000fe40000000f00 */
[----:B------:R-:W-:Y:S05]  /*1c5f0*/  CALL.REL.NOINC `($__internal_31_$__cuda_sm70_shflsync_idx_p) ;  /* 0x0000069000007944 */ /* 0x000fea0003c00000 */
[----:B------:R-:W-:Y:S05]  /*1c600*/  BRA `(.L_x_1567) ;  /* 0xffffe24000007947 */ /* 0x000fea000383ffff */
.L_x_1524:
[----:B------:R-:W-:Y:S01]  /*1c610*/  IMAD.MOV.U32 R5, RZ, RZ, R114 ;  /* 0x000000ffff057224 */ /* 0x000fe200078e0072 */
[----:B------:R-:W-:Y:S01]  /*1c620*/  MOV R3, RZ ;  /* 0x000000ff00037202 */ /* 0x000fe20000000f00 */
[----:B------:R-:W-:Y:S01]  /*1c630*/  IMAD.MOV.U32 R0, RZ, RZ, 0x1f ;  /* 0x0000001fff007424 */ /* 0x000fe200078e00ff */
[----:B------:R-:W-:Y:S02]  /*1c640*/  MOV R2, 0x1c660 ;  /* 0x0001c66000027802 */ /* 0x000fe40000000f00 */
[----:B---3--:R-:W-:Y:S05]  /*1c650*/  CALL.REL.NOINC `($__internal_31_$__cuda_sm70_shflsync_idx_p) ;  /* 0x0000063000007944 */ /* 0x008fea0003c00000 */
[----:B------:R-:W-:Y:S01]  /*1c660*/  MOV R9, R0 ;  /* 0x0000000000097202 */ /* 0x000fe20000000f00 */
[----:B------:R-:W-:Y:S05]  /*1c670*/  BRA `(.L_x_1568) ;  /* 0xffffe40000007947 */ /* 0x000fea000383ffff */
.L_x_1525:
[----:B------:R-:W-:Y:S01]  /*1c680*/  IMAD.MOV.U32 R5, RZ, RZ, R114 ;  /* 0x000000ffff057224 */ /* 0x000fe200078e0072 */
[----:B------:R-:W-:Y:S01]  /*1c690*/  MOV R3, 0x1 ;  /* 0x0000000100037802 */ /* 0x000fe20000000f00 */
[----:B------:R-:W-:Y:S01]  /*1c6a0*/  IMAD.MOV.U32 R0, RZ, RZ, 0x1f ;  /* 0x0000001fff007424 */ /* 0x000fe200078e00ff */
[----:B------:R-:W-:Y:S02]  /*1c6b0*/  MOV R2, 0x1c6d0 ;  /* 0x0001c6d000027802 */ /* 0x000fe40000000f00 */
[----:B-123--:R-:W-:Y:S05]  /*1c6c0*/  CALL.REL.NOINC `($__internal_31_$__cuda_sm70_shflsync_idx_p) ;  /* 0x000005c000007944 */ /* 0x00efea0003c00000 */
[----:B------:R-:W-:Y:S01]  /*1c6d0*/  MOV R8, R0 ;  /* 0x0000000000087202 */ /* 0x000fe20000000f00 */
[----:B------:R-:W-:Y:S05]  /*1c6e0*/  BRA `(.L_x_1569) ;  /* 0xffffe3b000007947 */ /* 0x000fea000383ffff */
.L_x_1526:
[----:B------:R-:W-:Y:S02]  /*1c6f0*/  MOV R2, 0x1 ;  /* 0x0000000100027802 */ /* 0x000fe40000000f00 */
[----:B------:R-:W-:-:S02]  /*1c700*/  MOV R3, 0x1c720 ;  /* 0x0001c72000037802 */ /* 0x000fc40000000f00 */
[----:B-12-4-:R-:W-:Y:S05]  /*1c710*/  CALL.REL.NOINC `($__internal_32_$__cuda_sm70_shflsync_up_p) ;  /* 0x000005c000007944 */ /* 0x016fea0003c00000 */
[----:B------:R-:W-:Y:S05]  /*1c720*/  BRA `(.L_x_1570) ;  /* 0xffffe4a000007947 */ /* 0x000fea000383ffff */
.L_x_1527:
[----:B------:R-:W-:Y:S02]  /*1c730*/  MOV R2, 0x2 ;  /* 0x0000000200027802 */ /* 0x000fe40000000f00 */
[----:B------:R-:W-:-:S02]  /*1c740*/  MOV R3, 0x1c760 ;  /* 0x0001c76000037802 */ /* 0x000fc40000000f00 */
[----:B-12---:R-:W-:Y:S05]  /*1c750*/  CALL.REL.NOINC `($__internal_32_$__cuda_sm70_shflsync_up_p) ;  /* 0x0000058000007944 */ /* 0x006fea0003c00000 */
        /* <DEDUP_REMOVED lines=23> */
.L_x_1531:
[----:B------:R-:W-:Y:S02]  /*1c8d0*/  MOV R2, 0x1 ;  /* 0x0000000100027802 */ /* 0x000fe40000000f00 */
[----:B------:R-:W-:Y:S02]  /*1c8e0*/  MOV R3, 0x1c900 ;  /* 0x0001c90000037802 */ /* 0x000fe40000000f00 */
[----:B------:R-:W-:Y:S05]  /*1c8f0*/  CALL.REL.NOINC `($__internal_32_$__cuda_sm70_shflsync_up_p) ;  /* 0x000003e000007944 */ /* 0x000fea0003c00000 */
[----:B------:R-:W-:Y:S01]  /*1c900*/  MOV R2, R4 ;  /* 0x0000000400027202 */ /* 0x000fe20000000f00 */
[----:B------:R-:W-:Y:S05]  /*1c910*/  BRA `(.L_x_1572) ;  /* 0xffffe51000007947 */ /* 0x000fea000383ffff */
.L_x_1532:
        /* <DEDUP_REMOVED lines=26> */
.L_x_1534:
[----:B------:R-:W-:Y:S02]  /*1cac0*/  SEL R0, RZ, 0x1, P0 ;  /* 0x00000001ff007807 */ /* 0x000fe40000000000 */
[----:B------:R-:W-:Y:S02]  /*1cad0*/  MOV R2, 0x1caf0 ;  /* 0x0001caf000027802 */ /* 0x000fe40000000f00 */
[----:B---3--:R-:W-:Y:S05]  /*1cae0*/  CALL.REL.NOINC `($__internal_33_$__cuda_sm70_votesync_ballot) ;  /* 0x0000026000007944 */ /* 0x008fea0003c00000 */
[----:B------:R-:W-:Y:S01]  /*1caf0*/  MOV R8, R0 ;  /* 0x0000000000087202 */ /* 0x000fe20000000f00 */
[----:B------:R-:W-:Y:S05]  /*1cb00*/  BRA `(.L_x_1574) ;  /* 0xffffe4b000007947 */ /* 0x000fea000383ffff */
.L_x_1535:
[----:B------:R-:W-:Y:S01]  /*1cb10*/  IMAD.MOV.U32 R5, RZ, RZ, R6 ;  /* 0x000000ffff057224 */ /* 0x000fe200078e0006 */
[----:B--2---:R-:W-:Y:S01]  /*1cb20*/  MOV R3, R11 ;  /* 0x0000000b00037202 */ /* 0x004fe20000000f00 */
[----:B------:R-:W-:Y:S01]  /*1cb30*/  IMAD.MOV.U32 R0, RZ, RZ, 0x1f ;  /* 0x0000001fff007424 */ /* 0x000fe200078e00ff */
[----:B------:R-:W-:Y:S02]  /*1cb40*/  MOV R2, 0x1cb60 ;  /* 0x0001cb6000027802 */ /* 0x000fe40000000f00 */
[----:B-1-3--:R-:W-:Y:S05]  /*1cb50*/  CALL.REL.NOINC `($__internal_31_$__cuda_sm70_shflsync_idx_p) ;  /* 0x0000013000007944 */ /* 0x00afea0003c00000 */
[----:B------:R-:W-:Y:S01]  /*1cb60*/  IMAD.MOV.U32 R6, RZ, RZ, R0 ;  /* 0x000000ffff067224 */ /* 0x000fe200078e0000 */
[----:B------:R-:W-:Y:S01]  /*1cb70*/  MOV R3, R11 ;  /* 0x0000000b00037202 */ /* 0x000fe20000000f00 */
[----:B------:R-:W-:Y:S01]  /*1cb80*/  IMAD.MOV.U32 R5, RZ, RZ, R7 ;  /* 0x000000ffff057224 */ /* 0x000fe200078e0007 */
[----:B------:R-:W-:Y:S02]  /*1cb90*/  MOV R0, 0x1f ;  /* 0x0000001f00007802 */ /* 0x000fe40000000f00 */
[----:B------:R-:W-:-:S02]  /*1cba0*/  MOV R2, 0x1cbc0 ;  /* 0x0001cbc000027802 */ /* 0x000fc40000000f00 */
[----:B------:R-:W-:Y:S05]  /*1cbb0*/  CALL.REL.NOINC `($__internal_31_$__cuda_sm70_shflsync_idx_p) ;  /* 0x000000d000007944 */ /* 0x000fea0003c00000 */
[----:B------:R-:W-:Y:S01]  /*1cbc0*/  MOV R7, R0 ;  /* 0x0000000000077202 */ /* 0x000fe20000000f00 */
[----:B------:R-:W-:Y:S05]  /*1cbd0*/  BRA `(.L_x_1575) ;  /* 0xffffe42000007947 */ /* 0x000fea000383ffff */
.L_x_1538:
[----:B------:R-:W-:Y:S01]  /*1cbe0*/  IMAD.MOV.U32 R5, RZ, RZ, R4 ;  /* 0x000000ffff057224 */ /* 0x000fe200078e0004 */
[----:B------:R-:W-:-:S02]  /*1cbf0*/  MOV R0, 0x1f ;  /* 0x0000001f00007802 */ /* 0x000fc40000000f00 */
[----:B------:R-:W-:Y:S02]  /*1cc00*/  MOV R2, 0x1cc20 ;  /* 0x0001cc2000027802 */ /* 0x000fe40000000f00 */
[----:B-1234-:R-:W-:Y:S05]  /*1cc10*/  CALL.REL.NOINC `($__internal_31_$__cuda_sm70_shflsync_idx_p) ;  /* 0x0000007000007944 */ /* 0x01efea0003c00000 */
[----:B------:R-:W-:Y:S01]  /*1cc20*/  MOV R12, R0 ;  /* 0x00000000000c7202 */ /* 0x000fe20000000f00 */
[----:B------:R-:W-:Y:S05]  /*1cc30*/  BRA `(.L_x_1537) ;  /* 0xffffe42000007947 */ /* 0x000fea000383ffff */
        .weak           $__internal_30_$__cuda_sm70_shflsync_bfly_p
        .type           $__internal_30_$__cuda_sm70_shflsync_bfly_p,@function
        .size           $__internal_30_$__cuda_sm70_shflsync_bfly_p,($__internal_31_$__cuda_sm70_shflsync_idx_p - $__internal_30_$__cuda_sm70_shflsync_bfly_p)
$__internal_30_$__cuda_sm70_shflsync_bfly_p:
[----:B------:R-:W-:Y:S04]  /*1cc40*/  WARPSYNC R6 ;  /* 0x0000000600007348 */ /* 0x000fe80003800000 */
[----:B------:R1:W2:Y:S02]  /*1cc50*/  SHFL.BFLY PT, R5, R2, R5, R7 ;  /* 0x0c00000502057389 */ /* 0x0002a400000e0007 */
[----:B-1----:R-:W-:Y:S02]  /*1cc60*/  MOV R2, R3 ;  /* 0x0000000300027202 */ /* 0x002fe40000000f00 */
[----:B------:R-:W-:-:S04]  /*1cc70*/  MOV R3, 0x0 ;  /* 0x0000000000037802 */ /* 0x000fc80000000f00 */
[----:B--2---:R-:W-:Y:S05]  /*1cc80*/  RET.REL.NODEC R2 `(_ZN7cutlass13device_kernelIN5flash19enable_sm80_to_sm89INS1_16FlashAttnFwdSm80INS1_25CollectiveMainloopFwdSm80ILi8ELi1ELb0EN4cute5tupleIJNS5_1CILi128EEENS7_ILi48EEENS7_ILi256EEEEEELi256ENS_10bfloat16_tEfNS_4arch4Sm80ELb0ELb0ELb1ELb1ELb0ELb1ELb1ELb1EEENS1_21CollectiveEpilogueFwdINS6_IJS8_SA_S9_EEENS6_IJNS7_ILi1EEESI_SI_EEESC_SE_Li256ELb1ELb1ELb1ELb0EEENS1_36VarlenDynamicPersistentTileSchedulerILi128ELi48ELi256ELi256ELb1ELb1ELb0ELb0ELb1ELb1EEEEEEEEEvNT_6ParamsE) ;  /* 0xfffe337002007950 */ /* 0x004fea0003c3ffff */
        .weak           $__internal_31_$__cuda_sm70_shflsync_idx_p
        .type           $__internal_31_$__cuda_sm70_shflsync_idx_p,@function
        .size           $__internal_31_$__cuda_sm70_shflsync_idx_p,($__internal_32_$__cuda_sm70_shflsync_up_p - $__internal_31_$__cuda_sm70_shflsync_idx_p)
$__internal_31_$__cuda_sm70_shflsync_idx_p:
[----:B------:R-:W-:-:S04]  /*1cc90*/  MOV R115, 0xffffffff ;  /* 0xffffffff00737802 */ /* 0x000fc80000000f00 */
[----:B------:R-:W-:Y:S04]  /*1cca0*/  WARPSYNC R115 ;  /* 0x0000007300007348 */ /* 0x000fe80003800000 */
[----:B------:R1:W2:Y:S02]  /*1ccb0*/  SHFL.IDX PT, R0, R5, R3, R0 ;  /* 0x0000000305007389 */ /* 0x0002a400000e0000 */
[----:B-1----:R-:W-:-:S04]  /*1ccc0*/  MOV R3, 0x0 ;  /* 0x0000000000037802 */ /* 0x002fc80000000f00 */
[----:B--2---:R-:W-:Y:S05]  /*1ccd0*/  RET.REL.NODEC R2 `(_ZN7cutlass13device_kernelIN5flash19enable_sm80_to_sm89INS1_16FlashAttnFwdSm80INS1_25CollectiveMainloopFwdSm80ILi8ELi1ELb0EN4cute5tupleIJNS5_1CILi128EEENS7_ILi48EEENS7_ILi256EEEEEELi256ENS_10bfloat16_tEfNS_4arch4Sm80ELb0ELb0ELb1ELb1ELb0ELb1ELb1ELb1EEENS1_21CollectiveEpilogueFwdINS6_IJS8_SA_S9_EEENS6_IJNS7_ILi1EEESI_SI_EEESC_SE_Li256ELb1ELb1ELb1ELb0EEENS1_36VarlenDynamicPersistentTileSchedulerILi128ELi48ELi256ELi256ELb1ELb1ELb0ELb0ELb1ELb1EEEEEEEEEvNT_6ParamsE) ;  /* 0xfffe332002007950 */ /* 0x004fea0003c3ffff */
        .weak           $__internal_32_$__cuda_sm70_shflsync_up_p
        .type           $__internal_32_$__cuda_sm70_shflsync_up_p,@function
        .size           $__internal_32_$__cuda_sm70_shflsync_up_p,($__internal_33_$__cuda_sm70_votesync_ballot - $__internal_32_$__cuda_sm70_shflsync_up_p)
$__internal_32_$__cuda_sm70_shflsync_up_p:
[----:B------:R-:W-:Y:S02]  /*1cce0*/  IMAD.MOV.U32 R4, RZ, RZ, RZ ;  /* 0x000000ffff047224 */ /* 0x000fe400078e00ff */
[----:B------:R-:W-:-:S04]  /*1ccf0*/  IMAD.MOV.U32 R10, RZ, RZ, -0x1 ;  /* 0xffffffffff0a7424 */ /* 0x000fc800078e00ff */
[----:B------:R-:W-:Y:S04]  /*1cd00*/  WARPSYNC R10 ;  /* 0x0000000a00007348 */ /* 0x000fe80003800000 */
[----:B------:R1:W2:Y:S02]  /*1cd10*/  SHFL.UP PT, R4, R0, R2, R4 ;  /* 0x0400000200047389 */ /* 0x0002a400000e0004 */
[----:B-1----:R-:W-:Y:S02]  /*1cd20*/  MOV R2, R3 ;  /* 0x0000000300027202 */ /* 0x002fe40000000f00 */
[----:B------:R-:W-:-:S04]  /*1cd30*/  MOV R3, 0x0 ;  /* 0x0000000000037802 */ /* 0x000fc80000000f00 */
[----:B--2---:R-:W-:Y:S05]  /*1cd40*/  RET.REL.NODEC R2 `(_ZN7cutlass13device_kernelIN5flash19enable_sm80_to_sm89INS1_16FlashAttnFwdSm80INS1_25CollectiveMainloopFwdSm80ILi8ELi1ELb0EN4cute5tupleIJNS5_1CILi128EEENS7_ILi48EEENS7_ILi256EEEEEELi256ENS_10bfloat16_tEfNS_4arch4Sm80ELb0ELb0ELb1ELb1ELb0ELb1ELb1ELb1EEENS1_21CollectiveEpilogueFwdINS6_IJS8_SA_S9_EEENS6_IJNS7_ILi1EEESI_SI_EEESC_SE_Li256ELb1ELb1ELb1ELb0EEENS1_36VarlenDynamicPersistentTileSchedulerILi128ELi48ELi256ELi256ELb1ELb1ELb0ELb0ELb1ELb1EEEEEEEEEvNT_6ParamsE) ;  /* 0xfffe32b002007950 */ /* 0x004fea0003c3ffff */
        .weak           $__internal_33_$__cuda_sm70_votesync_ballot
        .type           $__internal_33_$__cuda_sm70_votesync_ballot,@function
        .size           $__internal_33_$__cuda_sm70_votesync_ballot,(.L_x_2625 - $__internal_33_$__cuda_sm70_votesync_ballot)
$__internal_33_$__cuda_sm70_votesync_ballot:
[----:B------:R-:W-:Y:S01]  /*1cd50*/  ISETP.NE.U32.AND P0, PT, R0, 0x1, PT ;  /* 0x000000010000780c */ /* 0x000fe20003f05070 */
[----:B------:R-:W-:-:S04]  /*1cd60*/  IMAD.MOV.U32 R3, RZ, RZ, -0x1 ;  /* 0xffffffffff037424 */ /* 0x000fc800078e00ff */
[----:B------:R-:W-:Y:S08]  /*1cd70*/  WARPSYNC R3 ;  /* 0x0000000300007348 */ /* 0x000ff00003800000 */
[----:B------:R-:W-:-:S04]  /*1cd80*/  VOTE.ANY R0, PT, !P0 ;  /* 0x0000000000007806 */ /* 0x000fc800040e0100 */
[----:B------:R-:W-:Y:S01]  /*1cd90*/  LOP3.LUT R0, R0, R3, RZ, 0xc0, !PT ;  /* 0x0000000300007212 */ /* 0x000fe200078ec0ff */
[----:B------:R-:W-:-:S04]  /*1cda0*/  IMAD.MOV.U32 R3, RZ, RZ, 0x0 ;  /* 0x00000000ff037424 */ /* 0x000fc800078e00ff */
[----:B------:R-:W-:Y:S05]  /*1cdb0*/  RET.REL.NODEC R2 `(_ZN7cutlass13device_kernelIN5flash19enable_sm80_to_sm89INS1_16FlashAttnFwdSm80INS1_25CollectiveMainloopFwdSm80ILi8ELi1ELb0EN4cute5tupleIJNS5_1CILi128EEENS7_ILi48EEENS7_ILi256EEEEEELi256ENS_10bfloat16_tEfNS_4arch4Sm80ELb0ELb0ELb1ELb1ELb0ELb1ELb1ELb1EEENS1_21CollectiveEpilogueFwdINS6_IJS8_SA_S9_EEENS6_IJNS7_ILi1EEESI_SI_EEESC_SE_Li256ELb1ELb1ELb1ELb0EEENS1_36VarlenDynamicPersistentTileSchedulerILi128ELi48ELi256ELi256ELb1ELb1ELb0ELb0ELb1ELb1EEEEEEEEEvNT_6ParamsE) ;  /* 0xfffe324002007950 */ /* 0x000fea0003c3ffff */
.L_x_1576:
        /* <DEDUP_REMOVED lines=12> */
.L_x_2625:


//--------------------- .text._ZN7cutlass13device_kernelIN5flash19enable_sm80_to_sm89INS1_16FlashAttnFwdSm80INS1_25CollectiveMainloopFwdSm80ILi8ELi1ELb0EN4cute5tupleIJNS5_1CILi128EEENS7_ILi64EEENS7_ILi256EEEEEELi256ENS_10bfloat16_tEfNS_4arch4Sm80ELb0ELb1ELb1ELb0ELb0ELb0ELb1ELb1EEENS1_21CollectiveEpilogueFwdINS6_IJS8_SA_S9_EEENS6_IJNS7_ILi1EEESI_SI_EEESC_SE_Li256ELb0ELb1ELb1ELb0EEENS1_19SingleTileSchedulerILb0ELb1ELb1ELi128EEEEEEEEEvNT_6ParamsE --------------------------
	.section	.text._ZN7cutlass13device_kernelIN5flash19enable_sm80_to_sm89INS1_16FlashAttnFwdSm80INS1_25CollectiveMainloopFwdSm80ILi8ELi1ELb0EN4cute5tupleIJNS5_1CILi128EEENS7_ILi64EEENS7_ILi256EEEEEELi256ENS_10bfloat16_tEfNS_4arch4Sm80ELb0ELb1ELb1ELb0ELb0ELb0ELb1ELb1EEENS1_21CollectiveEpilogueFwdINS6_IJS8_SA_S9_EEENS6_IJNS7_ILi1EEESI_SI_EEESC_SE_Li256ELb0ELb1ELb1ELb0EEENS1_19SingleTileSchedulerILb0ELb1ELb1ELi128EEEEEEEEEvNT_6ParamsE,"ax",@progbits
	.sectioninfo	@"SHI_REGISTERS=255"
	.align	128
.text._ZN7cutlass13device_kernelIN5flash19enable_sm80_to_sm89INS1_16FlashAttnFwdSm80INS1_25CollectiveMainloopFwdSm80ILi8ELi1ELb0EN4cute5tupleIJNS5_1CILi128EEENS7_ILi64EEENS7_ILi256EEEEEELi256ENS_10bfloat16_tEfNS_4arch4Sm80ELb0ELb1ELb1ELb0ELb0ELb0ELb1ELb1EEENS1_21CollectiveEpilogueFwdINS6_IJS8_SA_S9_EEENS6_IJNS7_ILi1EEESI_SI_EEESC_SE_Li256ELb0ELb1ELb1ELb0EEENS1_19SingleTileSchedulerILb0ELb1ELb1ELi128EEEEEEEEEvNT_6ParamsE:
        .type           _ZN7cutlass13device_kernelIN5flash19enable_sm80_to_sm89INS1_16FlashAttnFwdSm80INS1_25CollectiveMainloopFwdSm80ILi8ELi1ELb0EN4cute5tupleIJNS5_1CILi128EEENS7_ILi64EEENS7_ILi256EEEEEELi256ENS_10bfloat16_tEfNS_4arch4Sm80ELb0ELb1ELb1ELb0ELb0ELb0ELb1ELb1EEENS1_21CollectiveEpilogueFwdINS6_IJS8_SA_S9_EEENS6_IJNS7_ILi1EEESI_SI_EEESC_SE_Li256ELb0ELb1ELb1ELb0EEENS1_19SingleTileSchedulerILb0ELb1ELb1ELi128EEEEEEEEEvNT_6ParamsE,@function
        .size           _ZN7cutlass13device_kernelIN5flash19enable_sm80_to_sm89INS1_16FlashAttnFwdSm80INS1_25CollectiveMainloopFwdSm80ILi8ELi1ELb0EN4cute5tupleIJNS5_1CILi128EEENS7_ILi64EEENS7_ILi256EEEEEELi256ENS_10bfloat16_tEfNS_4arch4Sm80ELb0ELb1ELb1ELb0ELb0ELb0ELb1ELb1EEENS1_21CollectiveEpilogueFwdINS6_IJS8_SA_S9_EEENS6_IJNS7_ILi1EEESI_SI_EEESC_SE_Li256ELb0ELb1ELb1ELb0EEENS1_19SingleTileSchedulerILb0ELb1ELb1ELi128EEEEEEEEEvNT_6ParamsE,(.L_x_2630 - _ZN7cutlass13device_kernelIN5flash19enable_sm80_to_sm89INS1_16FlashAttnFwdSm80INS1_25CollectiveMainloopFwdSm80ILi8ELi1ELb0EN4cute5tupleIJNS5_1CILi128EEENS7_ILi64EEENS7_ILi256EEEEEELi256ENS_10bfloat16_tEfNS_4arch4Sm80ELb0ELb1ELb1ELb0ELb0ELb0ELb1ELb1EEENS1_21CollectiveEpilogueFwdINS6_IJS8_SA_S9_EEENS6_IJNS7_ILi1EEESI_SI_EEESC_SE_Li256ELb0ELb1ELb1ELb0EEENS1_19SingleTileSchedulerILb0ELb1ELb1ELi128EEEEEEEEEvNT_6ParamsE)
        .other          _ZN7cutlass13device_kernelIN5flash19enable_sm80_to_sm89INS1_16FlashAttnFwdSm80INS1_25CollectiveMainloopFwdSm80ILi8ELi1ELb0EN4cute5tupleIJNS5_1CILi128EEENS7_ILi64EEENS7_ILi256EEEEEELi256ENS_10bfloat16_tEfNS_4arch4Sm80ELb0ELb1ELb1ELb0ELb0ELb0ELb1ELb1EEENS1_21CollectiveEpilogueFwdINS6_IJS8_SA_S9_EEENS6_IJNS7_ILi1EEESI_SI_EEESC_SE_Li256ELb0ELb1ELb1ELb0EEENS1_19SingleTileSchedulerILb0ELb1ELb1ELi128EEEEEEEEEvNT_6ParamsE,@"STO_CUDA_ENTRY STV_DEFAULT"
_ZN7cutlass13device_kernelIN5flash19enable_sm80_to_sm89INS1_16FlashAttnFwdSm80INS1_25CollectiveMainloopFwdSm80ILi8ELi1ELb0EN4cute5tupleIJNS5_1CILi128EEENS7_ILi64EEENS7_ILi256EEEEEELi256ENS_10bfloat16_tEfNS_4arch4Sm80ELb0ELb1ELb1ELb0ELb0ELb0ELb1ELb1EEENS1_21CollectiveEpilogueFwdINS6_IJS8_SA_S9_EEENS6_IJNS7_ILi1EEESI_SI_EEESC_SE_Li256ELb0ELb1ELb1ELb0EEENS1_19SingleTileSchedulerILb0ELb1ELb1ELi128EEEEEEEEEvNT_6ParamsE:
        /* <DEDUP_REMOVED lines=18> */
.L_x_1577:
[----:B---3--:R-:W-:Y:S02]  /*0120*/  ULDC.64 UR4, c[0x0][0x550] ;  /* 0x0001540000047ab9 */ /* 0x008fe40000000a00 */
[----:B------:R-:W-:Y:S02]  /*0130*/  UISETP.NE.AND UP0, UPT, UR4, 0x1, UPT ;  /* 0x000000010400788c */ /* 0x000fe4000bf05270 */
[----:B------:R-:W-:-:S02]  /*0140*/  UIMAD.WIDE.U32 UR8, UR6, UR5, URZ ;  /* 0x00000005060872a5 */ /* 0x000fc4000f8e003f */
[----:B------:R-:W-:Y:S02]  /*0150*/  ULDC UR4, c[0x0][0x558] ;  /* 0x0001560000047ab9 */ /* 0x000fe40000000800 */
[----:B------:R-:W-:-:S05]  /*0160*/  UMOV UR10, UR6 ;  /* 0x00000006000a7c82 */ /* 0x000fca0008000000 */
[----:B------:R-:W-:-:S03]  /*0170*/  @UP0 USHF.R.U32.HI UR10, URZ, UR4, UR9 ;  /* 0x000000043f0a0299 */ /* 0x000fc60008011609 */
.L_x_1578:
        /* <DEDUP_REMOVED lines=14> */
[----:B------:R-:W-:Y:S02]  /*0260*/  UIADD3 UR13, UR11, -UR13, URZ ;  /* 0x8000000d0b0d7290 */ /* 0x000fe4000fffe03f */
[----:B------:R-:W-:Y:S02]  /*0270*/  ULDC UR5, c[0x0][0x1d0] ;  /* 0x0000740000057ab9 */ /* 0x000fe40000000800 */
[----:B-1----:R-:W-:-:S04]  /*0280*/  USHF.L.U32 UR9, UR8, 0x7, URZ ;  /* 0x0000000708097899 */ /* 0x002fc8000800063f */
[----:B------:R-:W-:-:S04]  /*0290*/  @UP2 UIADD3 UR14, UR9, 0x7f, URZ ;  /* 0x0000007f090e2890 */ /* 0x000fc8000fffe03f */
[----:B------:R-:W-:Y:S02]  /*02a0*/  UIMAD.WIDE.U32 UR14, UR14, UR6, URZ ;  /* 0x000000060e0e72a5 */ /* 0x000fe4000f8e003f */
[----:B------:R-:W-:Y:S02]  /*02b0*/  UIADD3 UR6, UR9, 0x7f, URZ ;  /* 0x0000007f09067890 */ /* 0x000fe4000fffe03f */
[----:B------:R-:W-:-:S04]  /*02c0*/  @UP2 USHF.R.U32.HI UR6, URZ, UR7, UR15 ;  /* 0x000000073f062299 */ /* 0x000fc8000801160f */
        /* <DEDUP_REMOVED lines=14> */
.L_x_1580:
[----:B------:R-:W-:Y:S02]  /*03b0*/  ULDC UR4, c[0x0][0x32c] ;  /* 0x0000cb0000047ab9 */ /* 0x000fe40000000800 */
[----:B------:R-:W-:-:S03]  /*03c0*/  UISETP.NE.AND UP0, UPT, UR11, UR4, UPT ;  /* 0x000000040b00728c */ /* 0x000fc6000bf05270 */
[----:B------:R-:W-:Y:S02]  /*03d0*/  ULDC.64 UR4, c[0x0][0x330] ;  /* 0x0000cc0000047ab9 */ /* 0x000fe40000000a00 */
[----:B------:R-:W-:-:S06]  /*03e0*/  UIMAD.WIDE.U32 UR14, UR7, UR4, URZ ;  /* 0x00000004070e72a5 */ /* 0x000fcc000f8e003f */
[----:B------:R-:W-:Y:S02]  /*03f0*/  @UP0 USHF.R.U32.HI UR7, URZ, UR5, UR15 ;  /* 0x000000053f070299 */ /* 0x000fe4000801160f */
.L_x_1581:
[----:B------:R-:W-:Y:S02]  /*0400*/  ULDC UR4, c[0x0][0x32c] ;  /* 0x0000cb0000047ab9 */ /* 0x000fe40000000800 */
[----:B------:R-:W-:-:S04]  /*0410*/  UIMAD UR4, UR7, UR4, UR4 ;  /* 0x00000004070472a4 */ /* 0x000fc8000f8e0204 */
[----:B------:R-:W-:-:S04]  /*0420*/  UISETP.LT.AND UP0, UPT, UR6, UR4, UPT ;  /* 0x000000040600728c */ /* 0x000fc8000bf01270 */
[----:B------:R-:W-:-:S03]  /*0430*/  USEL UR6, UR6, UR4, UP0 ;  /* 0x0000000406067287 */ /* 0x000fc60008000000 */
.L_x_1579:
[----:B------:R-:W-:Y:S01]  /*0440*/  ULDC.64 UR4, c[0x0][0x2c8] ;  /* 0x0000b20000047ab9 */ /* 0x000fe20000000a00 */
[----:B------:R-:W-:Y:S01]  /*0450*/  PLOP3.LUT P0, PT, PT, PT, UP1, 0x40, 0x0 ;  /* 0x000000000000781c */ /* 0x000fe20003f0e818 */
[----:B------:R-:W-:Y:S02]  /*0460*/  UMOV UR7, 0x3f ;  /* 0x0000003f00077882 */ /* 0x000fe40000000000 */
[----:B------:R-:W-:Y:S02]  /*0470*/  ULDC UR11, c[0x0][0x1d0] ;  /* 0x00007400000b7ab9 */ /* 0x000fe40000000800 */
[----:B------:R-:W-:Y:S02]  /*0480*/  UIMAD.WIDE.U32 UR14, UR9, UR4, URZ ;  /* 0x00000004090e72a5 */ /* 0x000fe4000f8e003f */
[----:B------:R-:W-:Y:S02]  /*0490*/  UIADD3 UR6, UR6, 0x3f, URZ ;  /* 0x0000003f06067890 */ /* 0x000fe4000fffe03f */
[----:B------:R-:W-:-:S02]  /*04a0*/  UIADD3 UR7, UR7, UR11, URZ ;  /* 0x0000000b07077290 */ /* 0x000fc4000fffe03f */
[----:B------:R-:W-:Y:S02]  /*04b0*/  UMOV UR4, UR9 ;  /* 0x0000000900047c82 */ /* 0x000fe40008000000 */
[----:B------:R-:W-:Y:S02]  /*04c0*/  @UP2 USHF.R.U32.HI UR4, URZ, UR5, UR15 ;  /* 0x000000053f042299 */ /* 0x000fe4000801160f */
[----:B------:R-:W-:Y:S02]  /*04d0*/  ULDC UR13, c[0x0][0x168] ;  /* 0x00005a00000d7ab9 */ /* 0x000fe40000000800 */
[----:B------:R-:W-:Y:S02]  /*04e0*/  USHF.R.S32.HI UR15, URZ, 0x1f, UR6 ;  /* 0x0000001f3f0f7899 */ /* 0x000fe40008011406 */
[----:B------:R-:W-:Y:S02]  /*04f0*/  USHF.R.S32.HI UR14, URZ, 0x1f, UR7 ;  /* 0x0000001f3f0e7899 */ /* 0x000fe40008011407 */
[----:B------:R-:W-:-:S02]  /*0500*/  UIADD3 UR11, UR11, -UR13, URZ ;  /* 0x8000000d0b0b7290 */ /* 0x000fc4000fffe03f */
[----:B------:R-:W-:Y:S02]  /*0510*/  ULEA.HI UR6, UR15, UR6, URZ, 0x6 ;  /* 0x000000060f067291 */ /* 0x000fe4000f8f303f */
[----:B------:R-:W-:Y:S02]  /*0520*/  ULEA.HI UR14, UR14, UR7, URZ, 0x6 ;  /* 0x000000070e0e7291 */ /* 0x000fe4000f8f303f */
[----:B------:R-:W-:Y:S02]  /*0530*/  UIADD3 UR4, UR11, UR4, URZ ;  /* 0x000000040b047290 */ /* 0x000fe4000fffe03f */
[----:B------:R-:W-:Y:S02]  /*0540*/  ULDC UR5, c[0x0][0x324] ;  /* 0x0000c90000057ab9 */ /* 0x000fe40000000800 */
[----:B------:R-:W-:Y:S02]  /*0550*/  USHF.R.S32.HI UR6, URZ, 0x6, UR6 ;  /* 0x000000063f067899 */ /* 0x000fe40008011406 */
[----:B------:R-:W-:-:S02]  /*0560*/  USHF.R.S32.HI UR14, URZ, 0x6, UR14 ;  /* 0x000000063f0e7899 */ /* 0x000fc4000801140e */
[----:B------:R-:W-:Y:S02]  /*0570*/  UIADD3 UR5, UR4, -UR5, URZ ;  /* 0x8000000504057290 */ /* 0x000fe4000fffe03f */
[----:B------:R-:W-:-:S04]  /*0580*/  UISETP.LT.AND UP0, UPT, UR14, UR6, UPT ;  /* 0x000000060e00728c */ /* 0x000fc8000bf01270 */
[----:B------:R-:W-:Y:S01]  /*0590*/  USEL UR6, UR14, UR6, UP0 ;  /* 0x000000060e067287 */ /* 0x000fe20008000000 */
[----:B------:R-:W-:Y:S01]  /*05a0*/  MOV R2, UR5 ;  /* 0x0000000500027c02 */ /* 0x000fe20008000f00 */
[----:B------:R-:W-:Y:S05]  /*05b0*/  @P0 BRA `(.L_x_1582) ;  /* 0x0000010000000947 */ /* 0x000fea0003800000 */
[----:B------:R-:W-:-:S04]  /*05c0*/  MOV R0, UR4 ;  /* 0x0000000400007c02 */ /* 0x000fc80008000f00 */
        /* <DEDUP_REMOVED lines=9> */
.L_x_1583:
[----:B------:R-:W-:-:S04]  /*0660*/  MOV R3, c[0x0][0x32c] ;  /* 0x0000cb0000037a02 */ /* 0x000fc80000000f00 */
[----:B------:R-:W-:-:S13]  /*0670*/  ISETP.NE.AND P0, PT, R3, 0x1, PT ;  /* 0x000000010300780c */ /* 0x000fda0003f05270 */
[----:B------:R-:W-:-:S05]  /*0680*/  @P0 IMAD.HI.U32 R3, R0, c[0x0][0x330], RZ ;  /* 0x0000cc0000030a27 */ /* 0x000fca00078e00ff */
[----:B------:R-:W-:-:S05]  /*0690*/  @P0 SHF.R.U32.HI R0, RZ, c[0x0][0x334], R3 ;  /* 0x0000cd00ff000a19 */ /* 0x000fca0000011603 */
.L_x_1584:
[----:B------:R-:W-:-:S05]  /*06a0*/  IMAD R0, R0, c[0x0][0x32c], RZ ;  /* 0x0000cb0000007a24 */ /* 0x000fca00078e02ff */
[----:B------:R-:W-:-:S04]  /*06b0*/  IMNMX R2, R2, R0, !PT ;  /* 0x0000000002027217 */ /* 0x000fc80007800200 */
.L_x_1582:
[----:B------:R-:W-:Y:S01]  /*06c0*/  SHF.R.S32.HI R0, RZ, 0x1f, R2 ;  /* 0x0000001fff007819 */ /* 0x000fe20000011402 */
[----:B------:R-:W-:Y:S02]  /*06d0*/  USHF.R.U32.HI UR5, URZ, 0x10, UR12 ;  /* 0x000000103f057899 */ /* 0x000fe4000801160c */
[----:B------:R-:W-:Y:S01]  /*06e0*/  ULDC UR4, c[0x0][0x338] ;  /* 0x0000ce0000047ab9 */ /* 0x000fe20000000800 */
[----:B------:R-:W-:Y:S01]  /*06f0*/  LEA.HI R0, R0, R2, RZ, 0x6 ;  /* 0x0000000200007211 */ /* 0x000fe200078f30ff */
[----:B------:R-:W-:-:S03]  /*0700*/  UISETP.NE.AND UP0, UPT, UR5, URZ, UPT ;  /* 0x0000003f0500728c */ /* 0x000fc6000bf05270 */
[----:B------:R-:W-:Y:S01]  /*0710*/  SHF.R.S32.HI R0, RZ, 0x6, R0 ;  /* 0x00000006ff007819 */ /* 0x000fe20000011400 */
[----:B------:R-:W-:-:S03]  /*0720*/  USEL UR4, UR5, UR4, UP0 ;  /* 0x0000000405047287 */ /* 0x000fc60008000000 */
[----:B------:R-:W-:Y:S01]  /*0730*/  IMNMX R9, RZ, R0, !PT ;  /* 0x00000000ff097217 */ /* 0x000fe20007800200 */
[----:B------:R-:W-:-:S03]  /*0740*/  IMAD.MOV.U32 R0, RZ, RZ, RZ ;  /* 0x000000ffff007224 */ /* 0x000fc600078e00ff */
[----:B------:R-:W-:-:S13]  /*0750*/  ISETP.LT.AND P0, PT, R9, UR6, PT ;  /* 0x0000000609007c0c */ /* 0x000fda000bf01270 */
[----:B------:R-:W-:Y:S05]  /*0760*/  @!P0 BRA `(.L_x_1585) ;  /* 0x000001f000008947 */ /* 0x000fea0003800000 */
[----:B------:R-:W-:Y:S01]  /*0770*/  IMAD.U32 R5, RZ, RZ, UR4 ;  /* 0x00000004ff057e24 */ /* 0x000fe2000f8e00ff */
[----:B------:R-:W-:-:S04]  /*0780*/  UIADD3 UR5, UR4, -0x1, UR6 ;  /* 0xffffffff04057890 */ /* 0x000fc8000fffe006 */
[----:B------:R-:W-:Y:S02]  /*0790*/  IABS R0, R5 ;  /* 0x0000000500007213 */ /* 0x000fe40000000000 */
[----:B------:R-:W-:-:S03]  /*07a0*/  IADD3 R8, -R9, UR5, RZ ;  /* 0x0000000509087c10 */ /* 0x000fc6000fffe1ff */
        /* <DEDUP_REMOVED lines=11> */
[----:B------:R-:W-:-:S04]  /*0860*/  IMAD.MOV R6, RZ, RZ, -R0 ;  /* 0x000000ffff067224 */ /* 0x000fc800078e0a00 */
        /* <DEDUP_REMOVED lines=9> */
[----:B------:R-:W-:Y:S02]  /*0900*/  LOP3.LUT R2, R8, UR4, RZ, 0x3c, !PT ;  /* 0x0000000408027c12 */ /* 0x000fe4000f8e3cff */
[----:B------:R-:W-:Y:S02]  /*0910*/  ISETP.NE.AND P1, PT, RZ, UR4, PT ;  /* 0x00000004ff007c0c */ /* 0x000fe4000bf25270 */
[----:B------:R-:W-:-:S07]  /*0920*/  ISETP.GE.AND P0, PT, R2, RZ, PT ;  /* 0x000000ff0200720c */ /* 0x000fce0003f06270 */
[----:B------:R-:W-:-:S06]  /*0930*/  @P2 IADD3 R0, R0, 0x1, RZ ;  /* 0x0000000100002810 */ /* 0x000fcc0007ffe0ff */
[----:B------:R-:W-:Y:S01]  /*0940*/  @!P0 IMAD.MOV R0, RZ, RZ, -R0 ;  /* 0x000000ffff008224 */ /* 0x000fe200078e0a00 */
[----:B------:R-:W-:Y:S02]  /*0950*/  @!P1 LOP3.LUT R0, RZ, UR4, RZ, 0x33, !PT ;  /* 0x00000004ff009c12 */ /* 0x000fe4000f8e33ff */
.L_x_1585:
[----:B------:R-:W-:Y:S01]  /*0960*/  ULOP3.LUT UR12, UR12, 0xffff, URZ, 0xc0, !UPT ;  /* 0x0000ffff0c0c7892 */ /* 0x000fe2000f8ec03f */
[----:B------:R-:W-:Y:S01]  /*0970*/  PLOP3.LUT P2, PT, PT, PT, PT, 0x80, 0x0 ;  /* 0x000000000000781c */ /* 0x000fe20003f4f070 */
[----:B------:R-:W-:Y:S01]  /*0980*/  IMAD.MOV.U32 R18, RZ, RZ, RZ ;  /* 0x000000ffff127224 */ /* 0x000fe200078e00ff */
[----:B------:R-:W-:Y:S01]  /*0990*/  MOV R17, RZ ;  /* 0x000000ff00117202 */ /* 0x000fe20000000f00 */
[----:B------:R-:W-:Y:S01]  /*09a0*/  CS2R R116, SRZ ;  /* 0x0000000000747805 */ /* 0x000fe2000001ff00 */
[----:B------:R-:W-:Y:S01]  /*09b0*/  CS2R R114, SRZ ;  /* 0x0000000000727805 */ /* 0x000fe2000001ff00 */
[----:B------:R-:W-:Y:S01]  /*09c0*/  IMAD R231, R0, UR12, R9 ;  /* 0x0000000c00e77c24 */ /* 0x000fe2000f8e0209 */
[----:B------:R-:W-:Y:S01]  /*09d0*/  ULDC.64 UR12, c[0x0][0x118] ;  /* 0x00004600000c7ab9 */ /* 0x000fe20000000a00 */
[----:B------:R-:W-:Y:S01]  /*09e0*/  CS2R R112, SRZ ;  /* 0x0000000000707805 */ /* 0x000fe2000001ff00 */
[----:B------:R-:W-:Y:S01]  /*09f0*/  CS2R R110, SRZ ;  /* 0x00000000006e7805 */ /* 0x000fe2000001ff00 */
[----:B------:R-:W-:Y:S01]  /*0a00*/  IMAD.IADD R0, R231, 0x1, R0 ;  /* 0x00000001e7007824 */ /* 0x000fe200078e0200 */
[----:B------:R-:W-:Y:S01]  /*0a10*/  CS2R R108, SRZ ;  /* 0x00000000006c7805 */ /* 0x000fe2000001ff00 */
[----:B------:R-:W-:Y:S01]  /*0a20*/  CS2R R106, SRZ ;  /* 0x00000000006a7805 */ /* 0x000fe2000001ff00 */
[----:B------:R-:W-:Y:S01]  /*0a30*/  CS2R R104, SRZ ;  /* 0x0000000000687805 */ /* 0x000fe2000001ff00 */
[----:B------:R-:W-:Y:S01]  /*0a40*/  CS2R R102, SRZ ;  /* 0x0000000000667805 */ /* 0x000fe2000001ff00 */
[----:B------:R-:W-:Y:S01]  /*0a50*/  IMNMX R172, R0, UR6, PT ;  /* 0x0000000600ac7c17 */ /* 0x000fe2000b800200 */
        /* <DEDUP_REMOVED lines=59> */
[----:B------:R-:W-:Y:S01]  /*0e10*/  USHF.R.S32.HI UR14, URZ, 0x1f, UR10 ;  /* 0x0000001f3f0e7899 */ /* 0x000fe2000801140a */
[----:B------:R-:W-:Y:S01]  /*0e20*/  SHF.R.S32.HI R124, RZ, 0x1f, R132 ;  /* 0x0000001fff7c7819 */ /* 0x000fe20000011484 */
[----:B------:R-:W-:Y:S01]  /*0e30*/  ULDC.64 UR4, c[0x0][0x1b8] ;  /* 0x00006e0000047ab9 */ /* 0x000fe20000000a00 */
[----:B------:R-:W-:-:S13]  /*0e40*/  ISETP.NE.AND.EX P4, PT, RZ, c[0x0][0x344], PT, P4 ;  /* 0x0000d100ff007a0c */ /* 0x000fda0003f85340 */
[----:B------:R-:W-:-:S04]  /*0e50*/  @P4 IMAD.MOV.U32 R2, RZ, RZ, 0x4 ;  /* 0x00000004ff024424 */ /* 0x000fc800078e00ff */
[----:B------:R-:W-:-:S05]  /*0e60*/  @P4 IMAD.WIDE R2, R26, R2, c[0x0][0x340] ;  /* 0x0000d0001a024625 */ /* 0x000fca00078e0202 */
[----:B------:R1:W2:Y:S01]  /*0e70*/  @P4 LDG.E R16, [R2.64] ;  /* 0x0000000c02104981 */ /* 0x0002a2000c1e1900 */
[----:B------:R-:W-:Y:S01]  /*0e80*/  UIMAD UR6, UR14, UR4, URZ ;  /* 0x000000040e0672a4 */ /* 0x000fe2000f8e023f */
[----:B------:R-:W-:Y:S01]  /*0e90*/  PLOP3.LUT P1, PT, PT, PT, UP2, 0x80, 0x0 ;  /* 0x000000000000781c */ /* 0x000fe20003f2f028 */
[----:B------:R-:W-:Y:S01]  /*0ea0*/  UIMAD.WIDE.U32 UR16, UR10, UR4, URZ ;  /* 0x000000040a1072a5 */ /* 0x000fe2000f8e003f */
[----:B------:R-:W-:Y:S01]  /*0eb0*/  PLOP3.LUT P0, PT, PT, PT, UP2, 0x80, 0x0 ;  /* 0x000000000000781c */ /* 0x000fe20003f0f028 */
[----:B------:R-:W-:Y:S01]  /*0ec0*/  UIMAD UR5, UR10, UR5, UR6 ;  /* 0x000000050a0572a4 */ /* 0x000fe2000f8e0206 */
[----:B------:R-:W-:Y:S01]  /*0ed0*/  SHF.R.S32.HI R17, RZ, 0x1f, R26 ;  /* 0x0000001fff117819 */ /* 0x000fe2000001141a */
[----:B------:R-:W-:Y:S01]  /*0ee0*/  ULDC UR4, c[0x0][0x2c4] ;  /* 0x0000b10000047ab9 */ /* 0x000fe20000000800 */
[----:B------:R-:W-:Y:S01]  /*0ef0*/  LEA.HI R9, R124, R132, RZ, 0x4 ;  /* 0x000000847c097211 */ /* 0x000fe200078f20ff */
[----:B------:R-:W-:Y:S01]  /*0f00*/  UIADD3 UR5, UR17, UR5, URZ ;  /* 0x0000000511057290 */ /* 0x000fe2000fffe03f */
[----:B------:R-:W-:Y:S01]  /*0f10*/  BSSY B0, `(.L_x_1587) ;  /* 0x00000b1000007945 */ /* 0x000fe20003800000 */
[----:B------:R-:W-:Y:S01]  /*0f20*/  IMAD R5, R17, c[0x0][0x1c0], RZ ;  /* 0x0000700011057a24 */ /* 0x000fe200078e02ff */
[----:B------:R-:W-:Y:S01]  /*0f30*/  SHF.R.S32.HI R8, RZ, 0x4, R9 ;  /* 0x00000004ff087819 */ /* 0x000fe20000011409 */
[----:B------:R-:W-:-:S02]  /*0f40*/  ULDC UR15, c[0x0][0x168] ;  /* 0x00005a00000f7ab9 */ /* 0x000fc40000000800 */
[----:B------:R-:W-:Y:S01]  /*0f50*/  IMAD R5, R26, c[0x0][0x1c4], R5 ;  /* 0x000071001a057a24 */ /* 0x000fe200078e0205 */
[----:B------:R-:W-:Y:S01]  /*0f60*/  LEA.HI R7, R9, R8, RZ, 0x1 ;  /* 0x0000000809077211 */ /* 0x000fe200078f08ff */
[----:B------:R-:W-:Y:S02]  /*0f70*/  UIMAD UR15, UR4, UR15, URZ ;  /* 0x0000000f040f72a4 */ /* 0x000fe4000f8e023f */
[----:B------:R-:W-:Y:S02]  /*0f80*/  ULDC.64 UR6, c[0x0][0x1e8] ;  /* 0x00007a0000067ab9 */ /* 0x000fe40000000a00 */
[----:B------:R-:W-:Y:S01]  /*0f90*/  UIMAD UR6, UR14, UR6, URZ ;  /* 0x000000060e0672a4 */ /* 0x000fe2000f8e023f */
[----:B-1----:R-:W-:Y:S01]  /*0fa0*/  LEA.HI R2, R124, R132, RZ, 0x3 ;  /* 0x000000847c027211 */ /* 0x002fe200078f18ff */
[----:B------:R-:W-:Y:S02]  /*0fb0*/  IMAD.U32 R3, RZ, RZ, UR17 ;  /* 0x00000011ff037e24 */ /* 0x000fe4000f8e00ff */
[----:B------:R-:W-:Y:S01]  /*0fc0*/  UIMAD UR6, UR10, UR7, UR6 ;  /* 0x000000070a0672a4 */ /* 0x000fe2000f8e0206 */
[----:B------:R-:W-:Y:S01]  /*0fd0*/  IMAD.U32 R3, RZ, RZ, UR5 ;  /* 0x00000005ff037e24 */ /* 0x000fe2000f8e00ff */
[----:B------:R-:W-:Y:S01]  /*0fe0*/  LOP3.LUT R0, R2, 0xfffffff8, RZ, 0xc0, !PT ;  /* 0xfffffff802007812 */ /* 0x000fe200078ec0ff */
[----:B------:R-:W-:Y:S01]  /*0ff0*/  ULDC.64 UR4, c[0x0][0x210] ;  /* 0x0000840000047ab9 */ /* 0x000fe20000000a00 */
[----:B------:R-:W-:Y:S01]  /*1000*/  SHF.R.S32.HI R22, RZ, 0x3, R2 ;  /* 0x00000003ff167819 */ /* 0x000fe20000011402 */
[----:B------:R-:W-:Y:S01]  /*1010*/  IMAD.U32 R2, RZ, RZ, UR16 ;  /* 0x00000010ff027e24 */ /* 0x000fe2000f8e00ff */
[----:B------:R-:W-:Y:S01]  /*1020*/  UIMAD UR4, UR14, UR4, URZ ;  /* 0x000000040e0472a4 */ /* 0x000fe2000f8e023f */
[----:B------:R-:W-:Y:S01]  /*1030*/  IMAD.IADD R23, R132, 0x1, -R0 ;  /* 0x0000000184177824 */ /* 0x000fe200078e0a00 */
[----:B------:R-:W-:Y:S01]  /*1040*/  IADD3 R28, R22, UR9, RZ ;  /* 0x00000009161c7c10 */ /* 0x000fe2000fffe0ff */
[----:B------:R-:W-:Y:S01]  /*1050*/  IMAD.WIDE.U32 R2, R26, c[0x0][0x1c0], R2 ;  /* 0x000070001a027a25 */ /* 0x000fe200078e0002 */
[----:B------:R-:W-:-:S03]  /*1060*/  UIMAD UR4, UR10, UR5, UR4 ;  /* 0x000000050a0472a4 */ /* 0x000fc6000f8e0204 */
[----:B------:R-:W-:Y:S02]  /*1070*/  IMAD R4, R23, 0x20, R22 ;  /* 0x0000002017047824 */ /* 0x000fe400078e0216 */
[----:B------:R-:W-:Y:S02]  /*1080*/  IMAD.IADD R3, R3, 0x1, R5 ;  /* 0x0000000103037824 */ /* 0x000fe400078e0205 */
[C---:B------:R-:W-:Y:S01]  /*1090*/  IMAD.SHL.U32 R10, R23.reuse, 0x8, RZ ;  /* 0x00000008170a7824 */ /* 0x040fe200078e00ff */
[----:B------:R-:W-:Y:S01]  /*10a0*/  IADD3 R4, R4, UR9, RZ ;  /* 0x0000000904047c10 */ /* 0x000fe2000fffe0ff */
[----:B------:R-:W-:-:S03]  /*10b0*/  IMAD.SHL.U32 R19, R23, 0x8, RZ ;  /* 0x0000000817137824 */ /* 0x000fc600078e00ff */
[----:B------:R-:W-:Y:S01]  /*10c0*/  SHF.R.S32.HI R11, RZ, 0x1f, R10 ;  /* 0x0000001fff0b7819 */ /* 0x000fe2000001140a */
[----:B------:R-:W-:Y:S01]  /*10d0*/  @P1 IMAD.HI.U32 R6, R4, c[0x0][0x2c8], RZ ;  /* 0x0000b20004061a27 */ /* 0x000fe200078e00ff */
[----:B------:R-:W-:Y:S02]  /*10e0*/  ISETP.GE.AND P1, PT, R28, UR15, PT ;  /* 0x0000000f1c007c0c */ /* 0x000fe4000bf26270 */
[----:B------:R-:W-:Y:S01]  /*10f0*/  IADD3 R20, R19, 0xc0, RZ ;  /* 0x000000c013147810 */ /* 0x000fe20007ffe0ff */
[----:B------:R-:W-:Y:S01]  /*1100*/  IMAD.MOV.U32 R0, RZ, RZ, R4 ;  /* 0x000000ffff007224 */ /* 0x000fe200078e0004 */
[----:B------:R-:W-:Y:S02]  /*1110*/  @P0 SHF.R.U32.HI R0, RZ, c[0x0][0x2cc], R6 ;  /* 0x0000b300ff000a19 */ /* 0x000fe40000011606 */
[----:B------:R-:W-:Y:S02]  /*1120*/  LOP3.LUT R6, R7, 0xfffffffe, RZ, 0xc0, !PT ;  /* 0xfffffffe07067812 */ /* 0x000fe400078ec0ff */
[----:B------:R-:W-:Y:S01]  /*1130*/  ISETP.GE.AND P5, PT, R20, c[0x0][0x198], PT ;  /* 0x0000660014007a0c */ /* 0x000fe20003fa6270 */
[----:B------:R-:W-:Y:S01]  /*1140*/  IMAD.MOV R5, RZ, RZ, -R0 ;  /* 0x000000ffff057224 */ /* 0x000fe200078e0a00 */
[----:B------:R-:W-:Y:S01]  /*1150*/  IADD3 R18, R10, 0x40, RZ ;  /* 0x000000400a127810 */ /* 0x000fe20007ffe0ff */
[----:B------:R-:W-:Y:S01]  /*1160*/  IMAD.IADD R29, R8, 0x1, -R6 ;  /* 0x00000001081d7824 */ /* 0x000fe200078e0a06 */
[----:B------:R-:W-:Y:S01]  /*1170*/  SHF.R.S32.HI R6, RZ, 0x1f, R0 ;  /* 0x0000001fff067819 */ /* 0x000fe20000011400 */
[----:B------:R-:W-:Y:S01]  /*1180*/  IMAD R5, R5, c[0x0][0x2c4], R4 ;  /* 0x0000b10005057a24 */ /* 0x000fe200078e0204 */
[----:B------:R-:W-:Y:S01]  /*1190*/  IADD3 R8, R28, 0x20, RZ ;  /* 0x000000201c087810 */ /* 0x000fe20007ffe0ff */
[----:B------:R-:W-:Y:S01]  /*11a0*/  IMAD.SHL.U32 R4, R22, 0x40, RZ ;  /* 0x0000004016047824 */ /* 0x000fe200078e00ff */
[----:B------:R-:W-:Y:S01]  /*11b0*/  @!P1 SHF.R.S32.HI R13, RZ, 0x1f, R20 ;  /* 0x0000001fff0d9819 */ /* 0x000fe20000011414 */
[----:B------:R-:W-:Y:S01]  /*11c0*/  IMAD R6, R6, c[0x0][0x1b0], RZ ;  /* 0x00006c0006067a24 */ /* 0x000fe200078e02ff */
[----:B------:R-:W-:Y:S01]  /*11d0*/  ISETP.GE.AND P0, PT, R8, UR15, PT ;  /* 0x0000000f08007c0c */ /* 0x000fe2000bf06270 */
[----:B------:R-:W-:Y:S01]  /*11e0*/  IMAD.WIDE.U32 R2, R0, c[0x0][0x1b0], R2 ;  /* 0x00006c0000027a25 */ /* 0x000fe200078e0002 */
[----:B------:R-:W-:-:S02]  /*11f0*/  LOP3.LUT R4, R4, 0x1c0, RZ, 0xc0, !PT ;  /* 0x000001c004047812 */ /* 0x000fc400078ec0ff */
[----:B------:R-:W-:Y:S01]  /*1200*/  @!P1 LEA.HI R20, R13, R20, RZ, 0x3 ;  /* 0x000000140d149211 */ /* 0x000fe200078f18ff */
[----:B------:R-:W-:Y:S01]  /*1210*/  IMAD R0, R0, c[0x0][0x1b4], R6 ;  /* 0x00006d0000007a24 */ /* 0x000fe200078e0206 */
[----:B------:R-:W-:Y:S02]  /*1220*/  LOP3.LUT R7, R4, 0x38, R10, 0xf8, !PT ;  /* 0x0000003804077812 */ /* 0x000fe400078ef80a */
[----:B------:R-:W-:Y:S01]  /*1230*/  SHF.R.U32.HI R4, RZ, 0x3, R4 ;  /* 0x00000003ff047819 */ /* 0x000fe20000011604 */
[----:B------:R-:W-:Y:S01]  /*1240*/  IMAD.IADD R3, R3, 0x1, R0 ;  /* 0x0000000103037824 */ /* 0x000fe200078e0200 */
[----:B------:R-:W-:Y:S02]  /*1250*/  IADD3 R6, R10, 0x80, RZ ;  /* 0x000000800a067810 */ /* 0x000fe40007ffe0ff */
[----:B------:R-:W-:Y:S01]  /*1260*/  LOP3.LUT R7, R7, R4, RZ, 0x3c, !PT ;  /* 0x0000000407077212 */ /* 0x000fe200078e3cff */
[----:B------:R-:W-:Y:S01]  /*1270*/  IMAD.WIDE.U32 R2, R5, c[0x0][0x1a8], R2 ;  /* 0x00006a0005027a25 */ /* 0x000fe200078e0002 */
[----:B------:R-:W-:-:S02]  /*1280*/  SHF.R.S32.HI R4, RZ, 0x1f, R5 ;  /* 0x0000001fff047819 */ /* 0x000fc40000011405 */
[----:B------:R-:W-:Y:S02]  /*1290*/  ISETP.GE.AND P2, PT, R6, c[0x0][0x1d4], PT ;  /* 0x0000750006007a0c */ /* 0x000fe40003f46270 */
[----:B------:R-:W-:Y:S01]  /*12a0*/  LEA.HI R6, R124, R132, RZ, 0x6 ;  /* 0x000000847c067211 */ /* 0x000fe200078f30ff */
[----:B------:R-:W-:Y:S01]  /*12b0*/  IMAD R0, R4, c[0x0][0x1a8], RZ ;  /* 0x00006a0004007a24 */ /* 0x000fe200078e02ff */
[----:B------:R-:W-:Y:S02]  /*12c0*/  LEA R27, P3, R2, c[0x0][0x160], 0x1 ;  /* 0x00005800021b7a11 */ /* 0x000fe400078608ff */
[----:B------:R-:W-:Y:S01]  /*12d0*/  @!P1 LOP3.LUT R20, R20, 0xfffffff8, RZ, 0xc0, !PT ;  /* 0xfffffff814149812 */ /* 0x000fe200078ec0ff */
[----:B------:R-:W-:Y:S01]  /*12e0*/  IMAD.SHL.U32 R4, R6, 0x8, RZ ;  /* 0x0000000806047824 */ /* 0x000fe200078e00ff */
[----:B------:R-:W-:Y:S01]  /*12f0*/  IADD3 R6, R19, 0x80, RZ ;  /* 0x0000008013067810 */ /* 0x000fe20007ffe0ff */
[----:B------:R-:W-:-:S03]  /*1300*/  IMAD R0, R5, c[0x0][0x1ac], R0 ;  /* 0x00006b0005007a24 */ /* 0x000fc600078e0200 */
[----:B------:R-:W-:Y:S01]  /*1310*/  LOP3.LUT R225, R7, 0xfffffe00, R4, 0xf8, !PT ;  /* 0xfffffe0007e17812 */ /* 0x000fe200078ef804 */
[----:B------:R-:W-:Y:S01]  /*1320*/  IMAD.IADD R0, R3, 0x1, R0 ;  /* 0x0000000103007824 */ /* 0x000fe200078e0200 */
[----:B------:R-:W-:Y:S02]  /*1330*/  LOP3.LUT R4, R9, 0xfffffff0, RZ, 0xc0, !PT ;  /* 0xfffffff009047812 */ /* 0x000fe400078ec0ff */
[----:B------:R-:W-:Y:S02]  /*1340*/  SHF.R.S32.HI R7, RZ, 0x1f, R22 ;  /* 0x0000001fff077819 */ /* 0x000fe40000011416 */
[----:B------:R-:W-:Y:S01]  /*1350*/  LEA.HI.X R25, R2, c[0x0][0x164], R0, 0x1, P3 ;  /* 0x0000590002197a11 */ /* 0x000fe200018f0c00 */
[----:B------:R-:W-:Y:S01]  /*1360*/  IMAD.IADD R8, R132, 0x1, -R4 ;  /* 0x0000000184087824 */ /* 0x000fe200078e0a04 */
[----:B------:R-:W-:Y:S01]  /*1370*/  @!P1 SHF.R.S32.HI R5, RZ, 0x1f, R6 ;  /* 0x0000001fff059819 */ /* 0x000fe20000011406 */
[----:B------:R-:W-:Y:S01]  /*1380*/  IMAD R0, R7, c[0x0][0x1e0], RZ ;  /* 0x0000780007007a24 */ /* 0x000fe200078e02ff */
[----:B------:R-:W-:Y:S01]  /*1390*/  ISETP.GE.AND P6, PT, R6, c[0x0][0x198], PT ;  /* 0x0000660006007a0c */ /* 0x000fe20003fc6270 */
[----:B------:R-:W-:Y:S01]  /*13a0*/  SHFL.IDX PT, R3, R25, RZ, 0x181f ;  /* 0x00181fff19037589 */ /* 0x000fe200000e0000 */
[----:B------:R-:W-:Y:S01]  /*13b0*/  SHF.R.S32.HI R2, RZ, 0x1f, R8 ;  /* 0x0000001fff027819 */ /* 0x000fe20000011408 */
[----:B------:R-:W-:Y:S01]  /*13c0*/  IMAD R0, R22, c[0x0][0x1e4], R0 ;  /* 0x0000790016007a24 */ /* 0x000fe200078e0200 */
[----:B------:R-:W-:Y:S01]  /*13d0*/  @!P1 LEA.HI R15, R5, R6, RZ, 0x3 ;  /* 0x00000006050f9211 */ /* 0x000fe200078f18ff */
[----:B------:R-:W-:Y:S01]  /*13e0*/  IMAD R6, R7, c[0x0][0x208], RZ ;  /* 0x0000820007067a24 */ /* 0x000fe200078e02ff */
[----:B------:R-:W-:Y:S01]  /*13f0*/  LEA.HI R24, R2, R8, RZ, 0x3 ;  /* 0x0000000802187211 */ /* 0x000fe200078f18ff */
[----:B------:R-:W-:Y:S01]  /*1400*/  IMAD.WIDE.U32 R4, R22, c[0x0][0x1e0], R10 ;  /* 0x0000780016047a25 */ /* 0x000fe200078e000a */
[----:B------:R-:W1:Y:S02]  /*1410*/  SHFL.IDX PT, R2, R27, RZ, 0x181f ;  /* 0x00181fff1b027589 */ /* 0x000e6400000e0000 */
[----:B------:R-:W-:Y:S01]  /*1420*/  LOP3.LUT R14, R24, 0xfffffff8, RZ, 0xc0, !PT ;  /* 0xfffffff8180e7812 */ /* 0x000fe200078ec0ff */
[----:B------:R-:W-:-:S02]  /*1430*/  IMAD R12, R22, c[0x0][0x20c], R6 ;  /* 0x00008300160c7a24 */ /* 0x000fc400078e0206 */
[----:B------:R-:W-:-:S04]  /*1440*/  IMAD.WIDE.U32 R6, R22, c[0x0][0x208], R10 ;  /* 0x0000820016067a25 */ /* 0x000fc800078e000a */
[----:B------:R-:W-:Y:S02]  /*1450*/  IMAD.IADD R9, R5, 0x1, R0 ;  /* 0x0000000105097824 */ /* 0x000fe400078e0200 */
[----:B------:R-:W-:Y:S01]  /*1460*/  IMAD.IADD R21, R8, 0x1, -R14 ;  /* 0x0000000108157824 */ /* 0x000fe200078e0a0e */
[----:B------:R-:W-:Y:S01]  /*1470*/  @!P1 LOP3.LUT R14, R15, 0xfffffff8, RZ, 0xc0, !PT ;  /* 0xfffffff80f0e9812 */ /* 0x000fe200078ec0ff */
[----:B------:R-:W-:Y:S02]  /*1480*/  IMAD.IADD R5, R7, 0x1, R12 ;  /* 0x0000000107057824 */ /* 0x000fe400078e020c */
[----:B------:R-:W-:Y:S02]  /*1490*/  IMAD.MOV.U32 R8, RZ, RZ, R4 ;  /* 0x000000ffff087224 */ /* 0x000fe400078e0004 */
[----:B------:R-:W-:Y:S02]  /*14a0*/  IMAD.U32 R12, RZ, RZ, UR10 ;  /* 0x0000000aff0c7e24 */ /* 0x000fe4000f8e00ff */
[----:B------:R-:W-:-:S02]  /*14b0*/  IMAD.U32 R0, RZ, RZ, UR10 ;  /* 0x0000000aff007e24 */ /* 0x000fc4000f8e00ff */
[----:B------:R-:W-:Y:S02]  /*14c0*/  IMAD.MOV.U32 R4, RZ, RZ, R6 ;  /* 0x000000ffff047224 */ /* 0x000fe400078e0006 */
[----:B------:R-:W-:-:S04]  /*14d0*/  IMAD.WIDE.U32 R12, R12, c[0x0][0x1e8], R8 ;  /* 0x00007a000c0c7a25 */ /* 0x000fc800078e0008 */
[----:B------:R-:W-:Y:S01]  /*14e0*/  IMAD.WIDE.U32 R8, R0, c[0x0][0x210], R4 ;  /* 0x0000840000087a25 */ /* 0x000fe200078e0004 */
[C---:B-1----:R-:W-:Y:S02]  /*14f0*/  @!P1 LEA R4, P3, R19.reuse, R2, 0x1 ;  /* 0x0000000213049211 */ /* 0x042fe400078608ff */
[----:B------:R-:W-:Y:S01]  /*1500*/  @!P1 SHF.R.S32.HI R0, RZ, 0x1f, R18 ;  /* 0x0000001fff009819 */ /* 0x000fe20000011412 */
[----:B------:R-:W-:Y:S01]  /*1510*/  @!P1 IMAD.WIDE R14, R14, 0x2, R2 ;  /* 0x000000020e0e9825 */ /* 0x000fe200078e0202 */
[C---:B------:R-:W-:Y:S02]  /*1520*/  @!P1 LEA.HI.X R5, R19.reuse, R3, R11, 0x1, P3 ;  /* 0x0000000313059211 */ /* 0x040fe400018f0c0b */
[----:B------:R-:W-:Y:S02]  /*1530*/  ISETP.GE.AND P3, PT, R19, c[0x0][0x198], PT ;  /* 0x0000660013007a0c */ /* 0x000fe40003f66270 */
[----:B------:R-:W-:Y:S02]  /*1540*/  @!P1 LEA.HI R0, R0, R18, RZ, 0x3 ;  /* 0x0000001200009211 */ /* 0x000fe400078f18ff */
[----:B------:R-:W-:-:S02]  /*1550*/  IADD3 R13, R13, UR6, RZ ;  /* 0x000000060d0d7c10 */ /* 0x000fc4000fffe0ff */
[--C-:B--2---:R-:W-:Y:S01]  /*1560*/  @P4 SHF.R.S32.HI R7, RZ, 0x1f, R16.reuse ;  /* 0x0000001fff074819 */ /* 0x104fe20000011410 */
[----:B------:R-:W-:Y:S01]  /*1570*/  @P4 IMAD.MOV.U32 R6, RZ, RZ, R16 ;  /* 0x000000ffff064224 */ /* 0x000fe200078e0010 */
[----:B------:R-:W-:Y:S01]  /*1580*/  @!P1 LOP3.LUT R16, R0, 0xfffffff8, RZ, 0xc0, !PT ;  /* 0xfffffff800109812 */ /* 0x000fe200078ec0ff */
[----:B------:R-:W-:Y:S02]  /*1590*/  @!P4 IMAD.MOV.U32 R6, RZ, RZ, R26 ;  /* 0x000000ffff06c224 */ /* 0x000fe400078e001a */
[----:B------:R-:W-:Y:S01]  /*15a0*/  @!P4 IMAD.MOV.U32 R7, RZ, RZ, R17 ;  /* 0x000000ffff07c224 */ /* 0x000fe200078e0011 */
[----:B------:R-:W-:Y:S01]  /*15b0*/  ISETP.GE.AND P4, PT, R19, c[0x0][0x198], PT ;  /* 0x0000660013007a0c */ /* 0x000fe20003f86270 */
[----:B------:R-:W-:Y:S01]  /*15c0*/  @!P1 IMAD.SHL.U32 R0, R225, 0x2, RZ ;  /* 0x00000002e1009824 */ /* 0x000fe200078e00ff */
[----:B------:R-:W-:Y:S01]  /*15d0*/  ISETP.GE.AND P4, PT, R18, c[0x0][0x198], PT ;  /* 0x0000660012007a0c */ /* 0x000fe20003f86270 */
[----:B------:R-:W-:-:S03]  /*15e0*/  @!P1 IMAD.WIDE R16, R16, 0x2, R2 ;  /* 0x0000000210109825 */ /* 0x000fc600078e0202 */
[----:B------:R-:W-:Y:S01]  /*15f0*/  @!PT LDS RZ, [RZ] ;  /* 0x00000000fffff984 */ /* 0x000fe20000000800 */
[----:B------:R1:W-:Y:S01]  /*1600*/  @!P1 LDGSTS.E.BYPASS.LTC128B.128 [R0+0x10100], [R4.64], !P3 ;  /* 0x1010000004009fae */ /* 0x0003e2000d901d4c */
[----:B------:R-:W-:Y:S01]  /*1610*/  @!P1 IMAD.WIDE R2, R20, 0x2, R2 ;  /* 0x0000000214029825 */ /* 0x000fe200078e0202 */
[----:B------:R-:W-:Y:S02]  /*1620*/  P2R R26, PR, RZ, 0x10 ;  /* 0x00000010ff1a7803 */ /* 0x000fe40000000000 */
[----:B------:R-:W-:Y:S01]  /*1630*/  ISETP.GE.AND P3, PT, R18, c[0x0][0x1d4], PT ;  /* 0x0000750012007a0c */ /* 0x000fe20003f66270 */
[----:B------:R-:W-:-:S04]  /*1640*/  IMAD.WIDE.U32 R34, R6, c[0x0][0x1f0], R12 ;  /* 0x00007c0006227a25 */ /* 0x000fc800078e000c */
[----:B------:R2:W-:Y:S01]  /*1650*/  @!P1 LDGSTS.E.BYPASS.LTC128B.128 [R0+0x14100], [R16.64], !P4 ;  /* 0x1410000010009fae */ /* 0x0005e2000e101d4c */
[----:B------:R-:W-:-:S03]  /*1660*/  ISETP.GE.AND P4, PT, R10, c[0x0][0x1d4], PT ;  /* 0x000075000a007a0c */ /* 0x000fc60003f86270 */
[----:B------:R3:W-:Y:S04]  /*1670*/  @!P1 LDGSTS.E.BYPASS.LTC128B.128 [R0+0x18100], [R14.64], !P6 ;  /* 0x181000000e009fae */ /* 0x0007e8000f101d4c */
[----:B------:R4:W-:Y:S01]  /*1680*/  @!P1 LDGSTS.E.BYPASS.LTC128B.128 [R0+0x1c100], [R2.64], !P5 ;  /* 0x1c10000002009fae */ /* 0x0009e2000e901d4c */
[----:B------:R-:W-:-:S03]  /*1690*/  LOP3.LUT P1, RZ, R21, 0x2, RZ, 0xc0, !PT ;  /* 0x0000000215ff7812 */ /* 0x000fc6000782c0ff */
[----:B------:R4:W-:Y:S01]  /*16a0*/  STL.64 [R1+0x38], R34 ;  /* 0x0000382201007387 */ /* 0x0009e20000100a00 */
[----:B-1----:R-:W-:Y:S02]  /*16b0*/  IMAD.SHL.U32 R4, R21, 0x40, RZ ;  /* 0x0000004015047824 */ /* 0x002fe400078e00ff */
[----:B------:R-:W-:Y:S02]  /*16c0*/  IMAD R5, R7, c[0x0][0x1f0], RZ ;  /* 0x00007c0007057a24 */ /* 0x000fe400078e02ff */
[----:B--2---:R-:W-:Y:S02]  /*16d0*/  IMAD.MOV.U32 R16, RZ, RZ, 0x20 ;  /* 0x00000020ff107424 */ /* 0x004fe400078e00ff */
[----:B---3--:R-:W-:Y:S02]  /*16e0*/  IMAD R14, R6, c[0x0][0x1f4], R5 ;  /* 0x00007d00060e7a24 */ /* 0x008fe400078e0205 */
[----:B------:R-:W-:Y:S02]  /*16f0*/  IMAD.SHL.U32 R5, R24, 0x40, RZ ;  /* 0x0000004018057824 */ /* 0x000fe400078e00ff */
[----:B----4-:R-:W-:Y:S01]  /*1700*/  IMAD.SHL.U32 R2, R29, 0x8, RZ ;  /* 0x000000081d027824 */ /* 0x010fe200078e00ff */
[----:B------:R-:W-:Y:S01]  /*1710*/  LOP3.LUT R0, R4, 0x1c0, RZ, 0xc0, !PT ;  /* 0x000001c004007812 */ /* 0x000fe200078ec0ff */
[----:B------:R-:W-:Y:S01]  /*1720*/  IMAD.IADD R37, R35, 0x1, R14 ;  /* 0x0000000123257824 */ /* 0x000fe200078e020e */
[----:B------:R-:W-:Y:S01]  /*1730*/  IADD3 R3, R9, UR4, RZ ;  /* 0x0000000409037c10 */ /* 0x000fe2000fffe0ff */
[----:B------:R-:W-:Y:S01]  /*1740*/  IMAD.MOV.U32 R4, RZ, RZ, 0x10 ;  /* 0x00000010ff047424 */ /* 0x000fe200078e00ff */
[----:B------:R-:W-:Y:S01]  /*1750*/  LOP3.LUT R2, R0, 0x8, R2, 0xf8, !PT ;  /* 0x0000000800027812 */ /* 0x000fe200078ef802 */
[----:B------:R1:W2:Y:S01]  /*1760*/  SHFL.IDX PT, R9, R25, 0x1, 0x181f ;  /* 0x00381f0019097f89 */ /* 0x0002a200000e0000 */
[----:B------:R-:W-:-:S02]  /*1770*/  SHF.R.U32.HI R0, RZ, 0x3, R0 ;  /* 0x00000003ff007819 */ /* 0x000fc40000011600 */
[----:B------:R-:W-:Y:S02]  /*1780*/  SEL R4, R4, 0xfffffff0, !P1 ;  /* 0xfffffff004047807 */ /* 0x000fe40004800000 */
[----:B------:R-:W-:Y:S01]  /*1790*/  LOP3.LUT R15, R2, R0, RZ, 0x3c, !PT ;  /* 0x00000000020f7212 */ /* 0x000fe200078e3cff */
[----:B------:R-:W-:Y:S01]  /*17a0*/  IMAD R0, R7, c[0x0][0x218], RZ ;  /* 0x0000860007007a24 */ /* 0x000fe200078e02ff */
[----:B------:R-:W-:Y:S01]  /*17b0*/  LOP3.LUT P1, RZ, R21, 0x4, RZ, 0xc0, !PT ;  /* 0x0000000415ff7812 */ /* 0x000fe2000782c0ff */
[----:B------:R-:W-:Y:S01]  /*17c0*/  IMAD.MOV.U32 R2, RZ, RZ, R8 ;  /* 0x000000ffff027224 */ /* 0x000fe200078e0008 */
[----:B------:R-:W-:Y:S01]  /*17d0*/  LOP3.LUT R5, R15, 0xfffffe00, R5, 0xf8, !PT ;  /* 0xfffffe000f057812 */ /* 0x000fe200078ef805 */
[----:B------:R-:W-:Y:S01]  /*17e0*/  IMAD R7, R6, c[0x0][0x21c], R0 ;  /* 0x0000870006077a24 */ /* 0x000fe200078e0200 */
[----:B------:R-:W-:Y:S01]  /*17f0*/  IADD3 R0, R10, 0xc0, RZ ;  /* 0x000000c00a007810 */ /* 0x000fe20007ffe0ff */
[----:B------:R-:W-:Y:S01]  /*1800*/  IMAD.WIDE.U32 R32, R6, c[0x0][0x218], R2 ;  /* 0x0000860006207a25 */ /* 0x000fe200078e0002 */
[----:B------:R1:W3:Y:S01]  /*1810*/  SHFL.IDX PT, R8, R27, 0x1, 0x181f ;  /* 0x00381f001b087f89 */ /* 0x0002e200000e0000 */
[----:B------:R-:W-:-:S02]  /*1820*/  SEL R2, R16, 0xffffffe0, !P1 ;  /* 0xffffffe010027807 */ /* 0x000fc40004800000 */
[----:B------:R-:W-:Y:S01]  /*1830*/  IMAD.IADD R31, R33, 0x1, R7 ;  /* 0x00000001211f7824 */ /* 0x000fe200078e0207 */
[----:B------:R1:W-:Y:S01]  /*1840*/  STL.64 [R1+0x40], R32 ;  /* 0x0000402001007387 */ /* 0x0003e20000100a00 */
[----:B------:R-:W-:-:S03]  /*1850*/  ISETP.GE.AND P1, PT, R0, c[0x0][0x1d4], PT ;  /* 0x0000750000007a0c */ /* 0x000fc60003f26270 */
[----:B------:R1:W-:Y:S04]  /*1860*/  STL [R1+0x34], R37 ;  /* 0x0000342501007387 */ /* 0x0003e80000100800 */
[----:B------:R1:W-:Y:S01]  /*1870*/  STL [R1+0x2c], R31 ;  /* 0x00002c1f01007387 */ /* 0x0003e20000100800 */
[----:B------:R-:W-:Y:S05]  /*1880*/  @P0 BRA `(.L_x_1588) ;  /* 0x0000019000000947 */ /* 0x000fea0003800000 */
[C---:B--2---:R-:W-:Y:S02]  /*1890*/  IADD3 R3, R19.reuse, 0x80, RZ ;  /* 0x0000008013037810 */ /* 0x044fe40007ffe0ff */
[C---:B------:R-:W-:Y:S02]  /*18a0*/  IADD3 R0, R19.reuse, 0xc0, RZ ;  /* 0x000000c013007810 */ /* 0x040fe40007ffe0ff */
[----:B---3--:R-:W-:Y:S02]  /*18b0*/  LEA R6, P0, R19, R8, 0x1 ;  /* 0x0000000813067211 */ /* 0x008fe400078008ff */
[----:B------:R-:W-:-:S02]  /*18c0*/  SHF.R.S32.HI R14, RZ, 0x1f, R18 ;  /* 0x0000001fff0e7819 */ /* 0x000fc40000011412 */
[----:B------:R-:W-:Y:S02]  /*18d0*/  SHF.R.S32.HI R12, RZ, 0x1f, R3 ;  /* 0x0000001fff0c7819 */ /* 0x000fe40000011403 */
[----:B------:R-:W-:Y:S02]  /*18e0*/  SHF.R.S32.HI R13, RZ, 0x1f, R0 ;  /* 0x0000001fff0d7819 */ /* 0x000fe40000011400 */
[----:B------:R-:W-:Y:S02]  /*18f0*/  P2R R17, PR, RZ, 0x2 ;  /* 0x00000002ff117803 */ /* 0x000fe40000000000 */
[C---:B------:R-:W-:Y:S02]  /*1900*/  LEA.HI.X R7, R19.reuse, R9, R11, 0x1, P0 ;  /* 0x0000000913077211 */ /* 0x040fe400000f0c0b */
[----:B------:R-:W-:Y:S02]  /*1910*/  LEA.HI R14, R14, R18, RZ, 0x3 ;  /* 0x000000120e0e7211 */ /* 0x000fe400078f18ff */
[----:B------:R-:W-:-:S02]  /*1920*/  ISETP.GE.AND P1, PT, R19, c[0x0][0x198], PT ;  /* 0x0000660013007a0c */ /* 0x000fc40003f26270 */
[----:B------:R-:W-:Y:S02]  /*1930*/  ISETP.NE.AND P0, PT, R26, RZ, PT ;  /* 0x000000ff1a00720c */ /* 0x000fe40003f05270 */
[----:B------:R-:W-:Y:S02]  /*1940*/  LEA.HI R3, R12, R3, RZ, 0x3 ;  /* 0x000000030c037211 */ /* 0x000fe400078f18ff */
[----:B------:R-:W-:Y:S02]  /*1950*/  LEA.HI R0, R13, R0, RZ, 0x3 ;  /* 0x000000000d007211 */ /* 0x000fe400078f18ff */
[----:B------:R-:W-:Y:S02]  /*1960*/  LOP3.LUT R14, R14, 0xfffffff8, RZ, 0xc0, !PT ;  /* 0xfffffff80e0e7812 */ /* 0x000fe400078ec0ff */
[----:B------:R-:W-:Y:S02]  /*1970*/  LOP3.LUT R3, R3, 0xfffffff8, RZ, 0xc0, !PT ;  /* 0xfffffff803037812 */ /* 0x000fe400078ec0ff */
[----:B------:R-:W-:Y:S01]  /*1980*/  LOP3.LUT R16, R0, 0xfffffff8, RZ, 0xc0, !PT ;  /* 0xfffffff800107812 */ /* 0x000fe200078ec0ff */
[----:B------:R-:W-:-:S02]  /*1990*/  IMAD.SHL.U32 R0, R225, 0x2, RZ ;  /* 0x00000002e1007824 */ /* 0x000fc400078e00ff */
[----:B------:R-:W-:-:S03]  /*19a0*/  IMAD.WIDE R14, R14, 0x2, R8 ;  /* 0x000000020e0e7825 */ /* 0x000fc600078e0208 */
[----:B------:R2:W-:Y:S01]  /*19b0*/  LDGSTS.E.BYPASS.LTC128B.128 [R0+0x11100], [R6.64], !P1 ;  /* 0x1110000006007fae */ /* 0x0005e2000c901d4c */
[--C-:B------:R-:W-:Y:S01]  /*19c0*/  IMAD.WIDE R12, R3, 0x2, R8.reuse ;  /* 0x00000002030c7825 */ /* 0x100fe200078e0208 */
[----:B------:R-:W-:Y:S02]  /*19d0*/  ISETP.NE.AND P1, PT, R17, RZ, PT ;  /* 0x000000ff1100720c */ /* 0x000fe40003f25270 */
[----:B------:R2:W-:Y:S01]  /*19e0*/  LDGSTS.E.BYPASS.LTC128B.128 [R0+0x15100], [R14.64], !P0 ;  /* 0x151000000e007fae */ /* 0x0005e2000c101d4c */
[----:B------:R-:W-:-:S03]  /*19f0*/  IMAD.WIDE R8, R16, 0x2, R8 ;  /* 0x0000000210087825 */ /* 0x000fc600078e0208 */
[----:B------:R2:W-:Y:S04]  /*1a00*/  LDGSTS.E.BYPASS.LTC128B.128 [R0+0x19100], [R12.64], !P6 ;  /* 0x191000000c007fae */ /* 0x0005e8000f101d4c */
[----:B------:R2:W-:Y:S03]  /*1a10*/  LDGSTS.E.BYPASS.LTC128B.128 [R0+0x1d100], [R8.64], !P5 ;  /* 0x1d10000008007fae */ /* 0x0005e6000e901d4c */
.L_x_1588:
[----:B--2---:R-:W-:Y:S05]  /*1a20*/  BSYNC B0 ;  /* 0x0000000000007941 */ /* 0x004fea0003800000 */
.L_x_1587:
[----:B------:R-:W-:Y:S01]  /*1a30*/  IADD3 R0, R28, 0x40, RZ ;  /* 0x000000401c007810 */ /* 0x000fe20007ffe0ff */
[----:B------:R2:W4:Y:S01]  /*1a40*/  SHFL.IDX PT, R7, R25, 0x2, 0x181f ;  /* 0x00581f0019077f89 */ /* 0x00052200000e0000 */
[----:B------:R-:W-:Y:S02]  /*1a50*/  BSSY B0, `(.L_x_1589) ;  /* 0x000001e000007945 */ /* 0x000fe40003800000 */
[----:B------:R-:W-:Y:S01]  /*1a60*/  ISETP.GE.AND P0, PT, R0, UR15, PT ;  /* 0x0000000f00007c0c */ /* 0x000fe2000bf06270 */
[----:B------:R2:W1:-:S12]  /*1a70*/  SHFL.IDX PT, R6, R27, 0x2, 0x181f ;  /* 0x00581f001b067f89 */ /* 0x00045800000e0000 */
[----:B------:R-:W-:Y:S05]  /*1a80*/  @P0 BRA `(.L_x_1590) ;  /* 0x000001a000000947 */ /* 0x000fea0003800000 */
[C---:B------:R-:W-:Y:S02]  /*1a90*/  IADD3 R3, R19.reuse, 0x80, RZ ;  /* 0x0000008013037810 */ /* 0x040fe40007ffe0ff */
[C---:B------:R-:W-:Y:S02]  /*1aa0*/  IADD3 R0, R19.reuse, 0xc0, RZ ;  /* 0x000000c013007810 */ /* 0x040fe40007ffe0ff */
[----:B-1-3--:R-:W-:Y:S02]  /*1ab0*/  LEA R8, P0, R19, R6, 0x1 ;  /* 0x0000000613087211 */ /* 0x00afe400078008ff */
[----:B------:R-:W-:Y:S02]  /*1ac0*/  SHF.R.S32.HI R14, RZ, 0x1f, R18 ;  /* 0x0000001fff0e7819 */ /* 0x000fe40000011412 */
[----:B------:R-:W-:Y:S02]  /*1ad0*/  SHF.R.S32.HI R12, RZ, 0x1f, R3 ;  /* 0x0000001fff0c7819 */ /* 0x000fe40000011403 */
[----:B------:R-:W-:-:S02]  /*1ae0*/  SHF.R.S32.HI R13, RZ, 0x1f, R0 ;  /* 0x0000001fff0d7819 */ /* 0x000fc40000011400 */
[----:B------:R-:W-:Y:S02]  /*1af0*/  P2R R17, PR, RZ, 0x2 ;  /* 0x00000002ff117803 */ /* 0x000fe40000000000 */
[C---:B----4-:R-:W-:Y:S02]  /*1b00*/  LEA.HI.X R9, R19.reuse, R7, R11, 0x1, P0 ;  /* 0x0000000713097211 */ /* 0x050fe400000f0c0b */
[----:B------:R-:W-:Y:S02]  /*1b10*/  LEA.HI R14, R14, R18, RZ, 0x3 ;  /* 0x000000120e0e7211 */ /* 0x000fe400078f18ff */
[----:B------:R-:W-:Y:S02]  /*1b20*/  ISETP.GE.AND P1, PT, R19, c[0x0][0x198], PT ;  /* 0x0000660013007a0c */ /* 0x000fe40003f26270 */
[----:B------:R-:W-:Y:S02]  /*1b30*/  ISETP.NE.AND P0, PT, R26, RZ, PT ;  /* 0x000000ff1a00720c */ /* 0x000fe40003f05270 */
[----:B------:R-:W-:-:S02]  /*1b40*/  LEA.HI R3, R12, R3, RZ, 0x3 ;  /* 0x000000030c037211 */ /* 0x000fc400078f18ff */
[----:B------:R-:W-:Y:S02]  /*1b50*/  LEA.HI R0, R13, R0, RZ, 0x3 ;  /* 0x000000000d007211 */ /* 0x000fe400078f18ff */
[----:B------:R-:W-:Y:S02]  /*1b60*/  LOP3.LUT R14, R14, 0xfffffff8, RZ, 0xc0, !PT ;  /* 0xfffffff80e0e7812 */ /* 0x000fe400078ec0ff */
[----:B------:R-:W-:Y:S02]  /*1b70*/  LOP3.LUT R3, R3, 0xfffffff8, RZ, 0xc0, !PT ;  /* 0xfffffff803037812 */ /* 0x000fe400078ec0ff */
[----:B------:R-:W-:Y:S01]  /*1b80*/  LOP3.LUT R16, R0, 0xfffffff8, RZ, 0xc0, !PT ;  /* 0xfffffff800107812 */ /* 0x000fe200078ec0ff */
[----:B------:R-:W-:Y:S02]  /*1b90*/  IMAD.SHL.U32 R0, R225, 0x2, RZ ;  /* 0x00000002e1007824 */ /* 0x000fe400078e00ff */
[----:B------:R-:W-:-:S03]  /*1ba0*/  IMAD.WIDE R14, R14, 0x2, R6 ;  /* 0x000000020e0e7825 */ /* 0x000fc600078e0206 */
[----:B------:R-:W-:Y:S01]  /*1bb0*/  @!PT LDS RZ, [RZ] ;  /* 0x00000000fffff984 */ /* 0x000fe20000000800 */
[----:B------:R1:W-:Y:S01]  /*1bc0*/  LDGSTS.E.BYPASS.LTC128B.128 [R0+0x12100], [R8.64], !P1 ;  /* 0x1210000008007fae */ /* 0x0003e2000c901d4c */
[--C-:B------:R-:W-:Y:S01]  /*1bd0*/  IMAD.WIDE R12, R3, 0x2, R6.reuse ;  /* 0x00000002030c7825 */ /* 0x100fe200078e0206 */
[----:B------:R-:W-:Y:S02]  /*1be0*/  ISETP.NE.AND P1, PT, R17, RZ, PT ;  /* 0x000000ff1100720c */ /* 0x000fe40003f25270 */
[----:B------:R1:W-:Y:S01]  /*1bf0*/  LDGSTS.E.BYPASS.LTC128B.128 [R0+0x16100], [R14.64], !P0 ;  /* 0x161000000e007fae */ /* 0x0003e2000c101d4c */
[----:B------:R-:W-:-:S03]  /*1c00*/  IMAD.WIDE R6, R16, 0x2, R6 ;  /* 0x0000000210067825 */ /* 0x000fc600078e0206 */
[----:B------:R1:W-:Y:S04]  /*1c10*/  LDGSTS.E.BYPASS.LTC128B.128 [R0+0x1a100], [R12.64], !P6 ;  /* 0x1a1000000c007fae */ /* 0x0003e8000f101d4c */
[----:B------:R1:W-:Y:S03]  /*1c20*/  LDGSTS.E.BYPASS.LTC128B.128 [R0+0x1e100], [R6.64], !P5 ;  /* 0x1e10000006007fae */ /* 0x0003e6000e901d4c */
.L_x_1590:
[----:B------:R-:W-:Y:S05]  /*1c30*/  BSYNC B0 ;  /* 0x0000000000007941 */ /* 0x000fea0003800000 */
.L_x_1589:
[----:B-1----:R-:W-:Y:S01]  /*1c40*/  IADD3 R0, R28, 0x60, RZ ;  /* 0x000000601c007810 */ /* 0x002fe20007ffe0ff */
[----:B------:R-:W-:Y:S01]  /*1c50*/  IMAD.MOV.U32 R13, RZ, RZ, c[0x0][0x1e0] ;  /* 0x00007800ff0d7624 */ /* 0x000fe200078e00ff */
[----:B----4-:R1:W4:Y:S01]  /*1c60*/  SHFL.IDX PT, R7, R25, 0x3, 0x181f ;  /* 0x00781f0019077f89 */ /* 0x01032200000e0000 */
[----:B------:R-:W-:Y:S01]  /*1c70*/  IMAD.MOV.U32 R17, RZ, RZ, 0x6 ;  /* 0x00000006ff117424 */ /* 0x000fe200078e00ff */
[----:B------:R-:W-:Y:S01]  /*1c80*/  ISETP.GE.AND P0, PT, R0, UR15, PT ;  /* 0x0000000f00007c0c */ /* 0x000fe2000bf06270 */
[----:B------:R-:W-:Y:S01]  /*1c90*/  BSSY B0, `(.L_x_1591) ;  /* 0x0000020000007945 */ /* 0x000fe20003800000 */
[----:B------:R1:W2:Y:S01]  /*1ca0*/  SHFL.IDX PT, R6, R27, 0x3, 0x181f ;  /* 0x00781f001b067f89 */ /* 0x0002a200000e0000 */
[----:B------:R-:W-:Y:S01]  /*1cb0*/  IADD3 R104, R172, -0x1, RZ ;  /* 0xffffffffac687810 */ /* 0x000fe20007ffe0ff */
[C---:B------:R-:W-:Y:S01]  /*1cc0*/  IMAD.SHL.U32 R126, R13.reuse, 0x40, RZ ;  /* 0x000000400d7e7824 */ /* 0x040fe200078e00ff */
[----:B------:R-:W-:-:S08]  /*1cd0*/  SHF.L.U64.HI R125, R13, R17, c[0x0][0x1e4] ;  /* 0x000079000d7d7619 */ /* 0x000fd00000010211 */
[----:B------:R-:W-:Y:S05]  /*1ce0*/  @P0 BRA `(.L_x_1592) ;  /* 0x000001a000000947 */ /* 0x000fea0003800000 */
[----:B------:R-:W-:Y:S01]  /*1cf0*/  P2R R0, PR, RZ, 0x2 ;  /* 0x00000002ff007803 */ /* 0x000fe20000000000 */
[----:B------:R-:W-:Y:S01]  /*1d00*/  IMAD.SHL.U32 R12, R225, 0x2, RZ ;  /* 0x00000002e10c7824 */ /* 0x000fe200078e00ff */
[C---:B------:R-:W-:Y:S02]  /*1d10*/  ISETP.GE.AND P1, PT, R19.reuse, c[0x0][0x198], PT ;  /* 0x0000660013007a0c */ /* 0x040fe40003f26270 */
[C---:B--23--:R-:W-:Y:S02]  /*1d20*/  LEA R8, P0, R19.reuse, R6, 0x1 ;  /* 0x0000000613087211 */ /* 0x04cfe400078008ff */
[C---:B------:R-:W-:Y:S02]  /*1d30*/  IADD3 R3, R19.reuse, 0xc0, RZ ;  /* 0x000000c013037810 */ /* 0x040fe40007ffe0ff */
[----:B----4-:R-:W-:Y:S02]  /*1d40*/  LEA.HI.X R9, R19, R7, R11, 0x1, P0 ;  /* 0x0000000713097211 */ /* 0x010fe400000f0c0b */
[----:B------:R-:W-:-:S02]  /*1d50*/  SHF.R.S32.HI R10, RZ, 0x1f, R3 ;  /* 0x0000001fff0a7819 */ /* 0x000fc40000011403 */
[----:B------:R-:W-:Y:S02]  /*1d60*/  ISETP.NE.AND P0, PT, R26, RZ, PT ;  /* 0x000000ff1a00720c */ /* 0x000fe40003f05270 */
[----:B------:R-:W-:Y:S01]  /*1d70*/  LEA.HI R3, R10, R3, RZ, 0x3 ;  /* 0x000000030a037211 */ /* 0x000fe200078f18ff */
[----:B------:R-:W-:Y:S01]  /*1d80*/  @!PT LDS RZ, [RZ] ;  /* 0x00000000fffff984 */ /* 0x000fe20000000800 */
[----:B------:R2:W-:Y:S01]  /*1d90*/  LDGSTS.E.BYPASS.LTC128B.128 [R12+0x13100], [R8.64], !P1 ;  /* 0x13100000080c7fae */ /* 0x0005e2000c901d4c */
[----:B------:R-:W-:Y:S02]  /*1da0*/  ISETP.NE.AND P1, PT, R0, RZ, PT ;  /* 0x000000ff0000720c */ /* 0x000fe40003f25270 */
[----:B------:R-:W-:Y:S02]  /*1db0*/  SHF.R.S32.HI R0, RZ, 0x1f, R18 ;  /* 0x0000001fff007819 */ /* 0x000fe40000011412 */
[----:B------:R-:W-:Y:S02]  /*1dc0*/  LOP3.LUT R3, R3, 0xfffffff8, RZ, 0xc0, !PT ;  /* 0xfffffff803037812 */ /* 0x000fe400078ec0ff */
[----:B------:R-:W-:-:S04]  /*1dd0*/  LEA.HI R0, R0, R18, RZ, 0x3 ;  /* 0x0000001200007211 */ /* 0x000fc800078f18ff */
[----:B------:R-:W-:-:S05]  /*1de0*/  LOP3.LUT R0, R0, 0xfffffff8, RZ, 0xc0, !PT ;  /* 0xfffffff800007812 */ /* 0x000fca00078ec0ff */
        /* <DEDUP_REMOVED lines=10> */
.L_x_1592:
[----:B------:R-:W-:Y:S05]  /*1e90*/  BSYNC B0 ;  /* 0x0000000000007941 */ /* 0x000fea0003800000 */
.L_x_1591:
[----:B------:R-:W-:Y:S01]  /*1ea0*/  IMAD.SHL.U32 R105, R104, 0x40, RZ ;  /* 0x0000004068697824 */ /* 0x000fe200078e00ff */
[----:B---3--:R-:W-:Y:S01]  /*1eb0*/  SHF.R.S32.HI R10, RZ, 0x1f, R104 ;  /* 0x0000001fff0a7819 */ /* 0x008fe20000011468 */
[----:B------:R-:W-:Y:S01]  /*1ec0*/  IMAD.MOV.U32 R130, RZ, RZ, R36 ;  /* 0x000000ffff827224 */ /* 0x000fe200078e0024 */
[----:B------:R-:W0:Y:S01]  /*1ed0*/  LDGDEPBAR ;  /* 0x00000000000079af */ /* 0x000e220000000000 */
[----:B------:R-:W-:Y:S01]  /*1ee0*/  IMAD.MOV.U32 R131, RZ, RZ, R37 ;  /* 0x000000ffff837224 */ /* 0x000fe200078e0025 */
[----:B------:R-:W-:Y:S01]  /*1ef0*/  IADD3 R0, -R105, c[0x0][0x1d0], -R22 ;  /* 0x0000740069007a10 */ /* 0x000fe20007ffe916 */
[----:B------:R-:W-:Y:S01]  /*1f00*/  IMAD R3, R125, R104, RZ ;  /* 0x000000687d037224 */ /* 0x000fe200078e02ff */
[----:B------:R-:W-:Y:S01]  /*1f10*/  SEL R16, RZ, 0x1, P4 ;  /* 0x00000001ff107807 */ /* 0x000fe20002000000 */
[----:B------:R-:W-:Y:S01]  /*1f20*/  IMAD.MOV.U32 R130, RZ, RZ, R34 ;  /* 0x000000ffff827224 */ /* 0x000fe200078e0022 */
[C---:B------:R-:W-:Y:S01]  /*1f30*/  ISETP.GE.AND P6, PT, R0.reuse, 0x1, PT ;  /* 0x000000010000780c */ /* 0x040fe20003fc6270 */
[----:B------:R-:W-:Y:S01]  /*1f40*/  IMAD.SHL.U32 R127, R13, 0x20, RZ ;  /* 0x000000200d7f7824 */ /* 0x000fe200078e00ff */
[----:B------:R-:W-:Y:S01]  /*1f50*/  ISETP.GE.AND P5, PT, R0, 0x21, PT ;  /* 0x000000210000780c */ /* 0x000fe20003fa6270 */
[-C--:B------:R-:W-:Y:S01]  /*1f60*/  IMAD R0, R10, R126.reuse, R3 ;  /* 0x0000007e0a007224 */ /* 0x080fe200078e0203 */
[----:B------:R-:W-:Y:S01]  /*1f70*/  SEL R15, RZ, 0x2, P3 ;  /* 0x00000002ff0f7807 */ /* 0x000fe20001800000 */
[----:B--2-4-:R-:W-:Y:S01]  /*1f80*/  IMAD.WIDE.U32 R6, R104, R126, R130 ;  /* 0x0000007e68067225 */ /* 0x014fe200078e0082 */
[----:B------:R-:W-:Y:S01]  /*1f90*/  SEL R14, RZ, 0x4, P2 ;  /* 0x00000004ff0e7807 */ /* 0x000fe20001000000 */
[----:B------:R-:W-:Y:S01]  /*1fa0*/  STL.64 [R1+0x30], R130 ;  /* 0x0000308201007387 */ /* 0x000fe20000100a00 */
[----:B------:R-:W-:Y:S01]  /*1fb0*/  LEA.HI R107, R124, R132, RZ, 0x5 ;  /* 0x000000847c6b7211 */ /* 0x000fe200078f28ff */
[----:B------:R-:W-:Y:S01]  /*1fc0*/  IMAD.IADD R0, R7, 0x1, R0 ;  /* 0x0000000107007824 */ /* 0x000fe200078e0200 */
[----:B------:R-:W-:Y:S01]  /*1fd0*/  IADD3 R14, R14, R15, R16 ;  /* 0x0000000f0e0e7210 */ /* 0x000fe20007ffe010 */
[----:B------:R-:W-:Y:S01]  /*1fe0*/  IMAD.MOV.U32 R3, RZ, RZ, 0x5 ;  /* 0x00000005ff037424 */ /* 0x000fe200078e00ff */
[----:B------:R-:W-:Y:S01]  /*1ff0*/  SHF.R.S32.HI R106, RZ, 0x5, R107 ;  /* 0x00000005ff6a7819 */ /* 0x000fe2000001146b */
[----:B------:R-:W-:Y:S01]  /*2000*/  IMAD.SHL.U32 R225, R225, 0x2, RZ ;  /* 0x00000002e1e17824 */ /* 0x000fe200078e00ff */
[----:B------:R-:W-:Y:S01]  /*2010*/  BAR.SYNC.DEFER_BLOCKING 0x0 ;  /* 0x0000000000007b1d */ /* 0x000fe20000010000 */
[----:B------:R-:W-:Y:S01]  /*2020*/  @P6 LEA R8, P0, R6, c[0x0][0x1c8], 0x1 ;  /* 0x0000720006086a11 */ /* 0x000fe200078008ff */
[----:B------:R-:W-:Y:S01]  /*2030*/  IMAD.SHL.U32 R11, R23, 0x40, RZ ;  /* 0x00000040170b7824 */ /* 0x000fe200078e00ff */
[----:B------:R-:W-:Y:S01]  /*2040*/  SHF.L.U64.HI R128, R13, R3, c[0x0][0x1e4] ;  /* 0x000079000d807619 */ /* 0x000fe20000010203 */
[----:B------:R-:W-:Y:S01]  /*2050*/  IMAD R3, R10, c[0x0][0x208], RZ ;  /* 0x000082000a037a24 */ /* 0x000fe200078e02ff */
[--C-:B------:R-:W-:Y:S01]  /*2060*/  @P6 LEA.HI.X R9, R6, c[0x0][0x1cc], R0.reuse, 0x1, P0 ;  /* 0x0000730006096a11 */ /* 0x100fe200000f0c00 */
[----:B------:R-:W-:Y:S01]  /*2070*/  IMAD.SHL.U32 R13, R22, 0x8, RZ ;  /* 0x00000008160d7824 */ /* 0x000fe200078e00ff */
[----:B------:R-:W-:Y:S01]  /*2080*/  @P5 IADD3 R7, P0, R127, R6, RZ ;  /* 0x000000067f075210 */ /* 0x000fe20007f1e0ff */
[----:B------:R-:W-:Y:S01]  /*2090*/  IMAD R3, R104, c[0x0][0x20c], R3 ;  /* 0x0000830068037a24 */ /* 0x000fe200078e0203 */
[----:B------:R-:W-:Y:S01]  /*20a0*/  P2R R19, PR, RZ, 0x8 ;  /* 0x00000008ff137803 */ /* 0x000fe20000000000 */
[----:B------:R-:W-:Y:S01]  /*20b0*/  STL [R1+0x50], R128 ;  /* 0x0000508001007387 */ /* 0x000fe20000100800 */
[----:B------:R-:W-:Y:S01]  /*20c0*/  ULDC UR6, c[0x0][0x324] ;  /* 0x0000c90000067ab9 */ /* 0x000fe20000000800 */
[----:B------:R-:W-:Y:S01]  /*20d0*/  @P5 IMAD.X R0, R128, 0x1, R0, P0 ;  /* 0x0000000180005824 */ /* 0x000fe200000e0600 */
[----:B------:R-:W-:Y:S01]  /*20e0*/  @P5 LEA R6, P0, R7, c[0x0][0x1c8], 0x1 ;  /* 0x0000720007065a11 */ /* 0x000fe200078008ff */
[----:B------:R-:W-:-:S03]  /*20f0*/  ULOP3.LUT UR6, URZ, UR6, URZ, 0x33, !UPT ;  /* 0x000000063f067292 */ /* 0x000fc6000f8e333f */
[----:B------:R-:W-:Y:S02]  /*2100*/  @P5 LEA.HI.X R7, R7, c[0x0][0x1cc], R0, 0x1, P0 ;  /* 0x0000730007075a11 */ /* 0x000fe400000f0c00 */
[----:B------:R-:W-:Y:S01]  /*2110*/  LOP3.LUT R0, R11, 0x1c0, RZ, 0xc0, !PT ;  /* 0x000001c00b007812 */ /* 0x000fe200078ec0ff */
[----:B------:R-:W-:-:S03]  /*2120*/  IMAD.WIDE.U32 R10, R104, c[0x0][0x208], RZ ;  /* 0x00008200680a7a25 */ /* 0x000fc600078e00ff */
[----:B------:R-:W-:Y:S01]  /*2130*/  LOP3.LUT R13, R0, 0x8, R13, 0xf8, !PT ;  /* 0x00000008000d7812 */ /* 0x000fe200078ef80d */
[----:B------:R-:W-:Y:S01]  /*2140*/  @!PT LDS RZ, [RZ] ;  /* 0x00000000fffff984 */ /* 0x000fe20000000800 */
[----:B------:R-:W-:Y:S01]  /*2150*/  @!PT LDS RZ, [RZ] ;  /* 0x00000000fffff984 */ /* 0x000fe20000000800 */
[----:B------:R-:W-:Y:S01]  /*2160*/  @!PT LDS RZ, [RZ] ;  /* 0x00000000fffff984 */ /* 0x000fe20000000800 */
[----:B------:R2:W-:Y:S01]  /*2170*/  @P6 LDGSTS.E.BYPASS.LTC128B.128 [R225+0x8100], [R8.64], !P4 ;  /* 0x0810000008e16fae */ /* 0x0005e2000e101d4c */
[----:B------:R-:W-:Y:S01]  /*2180*/  SHF.R.U32.HI R0, RZ, 0x3, R0 ;  /* 0x00000003ff007819 */ /* 0x000fe20000011600 */
[----:B------:R-:W-:Y:S01]  /*2190*/  IMAD.IADD R3, R11, 0x1, R3 ;  /* 0x000000010b037824 */ /* 0x000fe200078e0203 */
[C---:B------:R-:W-:Y:S01]  /*21a0*/  LEA R12, P0, R10.reuse, R32, 0x6 ;  /* 0x000000200a0c7211 */ /* 0x040fe200078030ff */
[----:B------:R2:W-:Y:S01]  /*21b0*/  @P6 LDGSTS.E.BYPASS.LTC128B.128 [R225+0xa100], [R8.64+0x80], !P3 ;  /* 0x0a10008008e16fae */ /* 0x0005e2000d901d4c */
[----:B------:R-:W-:Y:S02]  /*21c0*/  LOP3.LUT R0, R13, R0, RZ, 0x3c, !PT ;  /* 0x000000000d007212 */ /* 0x000fe400078e3cff */
[----:B------:R-:W-:Y:S01]  /*21d0*/  LEA.HI.X R10, R10, R31, R3, 0x6, P0 ;  /* 0x0000001f0a0a7211 */ /* 0x000fe200000f3403 */
[----:B------:R2:W-:Y:S01]  /*21e0*/  @P6 LDGSTS.E.BYPASS.LTC128B.128 [R225+0xc100], [R8.64+0x100], !P2 ;  /* 0x0c10010008e16fae */ /* 0x0005e2000d101d4c */
[----:B------:R-:W-:Y:S01]  /*21f0*/  SEL R3, RZ, 0x8, P1 ;  /* 0x00000008ff037807 */ /* 0x000fe20000800000 */
[----:B------:R-:W-:-:S02]  /*2200*/  IMAD R0, R29, 0x200, R0 ;  /* 0x000002001d007824 */ /* 0x000fc400078e0200 */
[----:B------:R2:W-:Y:S02]  /*2210*/  @P6 LDGSTS.E.BYPASS.LTC128B.128 [R225+0xe100], [R8.64+0x180], !P1 ;  /* 0x0e10018008e16fae */ /* 0x0005e4000c901d4c */
[----:B------:R-:W-:Y:S02]  /*2220*/  IMAD.IADD R18, R14, 0x1, R3 ;  /* 0x000000010e127824 */ /* 0x000fe400078e0203 */
[----:B------:R3:W-:Y:S01]  /*2230*/  @P5 LDGSTS.E.BYPASS.LTC128B.128 [R225+0x9100], [R6.64], !P4 ;  /* 0x0910000006e15fae */ /* 0x0007e2000e101d4c */
[----:B------:R-:W-:Y:S02]  /*2240*/  IMAD.SHL.U32 R196, R0, 0x2, RZ ;  /* 0x0000000200c47824 */ /* 0x000fe400078e00ff */
[----:B------:R-:W-:Y:S01]  /*2250*/  IMAD.MOV.U32 R3, RZ, RZ, c[0x0][0x208] ;  /* 0x00008200ff037624 */ /* 0x000fe200078e00ff */
[----:B------:R3:W-:Y:S01]  /*2260*/  @P5 LDGSTS.E.BYPASS.LTC128B.128 [R225+0xb100], [R6.64+0x80], !P3 ;  /* 0x0b10008006e15fae */ /* 0x0007e2000d901d4c */
[----:B------:R-:W-:Y:S02]  /*2270*/  LOP3.LUT P6, RZ, R18, 0x2, RZ, 0xc0, !PT ;  /* 0x0000000212ff7812 */ /* 0x000fe400078cc0ff */
[----:B------:R-:W-:Y:S01]  /*2280*/  IMAD.SHL.U32 R15, R3, 0x40, RZ ;  /* 0x00000040030f7824 */ /* 0x000fe200078e00ff */
[----:B------:R3:W-:Y:S01]  /*2290*/  @P5 LDGSTS.E.BYPASS.LTC128B.128 [R225+0xd100], [R6.64+0x100], !P2 ;  /* 0x0d10010006e15fae */ /* 0x0007e2000d101d4c */
[----:B------:R-:W-:-:S02]  /*22a0*/  IADD3 R0, R196, 0x8100, RZ ;  /* 0x00008100c4007810 */ /* 0x000fc40007ffe0ff */
[----:B------:R-:W-:Y:S01]  /*22b0*/  SHF.L.U64.HI R13, R3, R17, c[0x0][0x20c] ;  /* 0x00008300030d7619 */ /* 0x000fe20000010211 */
[----:B------:R3:W-:Y:S01]  /*22c0*/  @P5 LDGSTS.E.BYPASS.LTC128B.128 [R225+0xf100], [R6.64+0x180], !P1 ;  /* 0x0f10018006e15fae */ /* 0x0007e2000c901d4c */
[----:B------:R-:W-:Y:S02]  /*22d0*/  LOP3.LUT P5, RZ, R23, 0x2, RZ, 0xc0, !PT ;  /* 0x0000000217ff7812 */ /* 0x000fe400078ac0ff */
[----:B------:R-:W-:Y:S01]  /*22e0*/  IADD3 R3, -R22, c[0x0][0x1d0], -R105 ;  /* 0x0000740016037a10 */ /* 0x000fe20007ffe969 */
[----:B------:R-:W0:Y:S01]  /*22f0*/  LDGDEPBAR ;  /* 0x00000000000079af */ /* 0x000e220000000000 */
[----:B------:R-:W-:-:S09]  /*2300*/  IADD3 R207, R196, 0x8120, RZ ;  /* 0x00008120c4cf7810 */ /* 0x000fd20007ffe0ff */
[----:B------:R-:W-:Y:S01]  /*2310*/  @P5 IADD3 R207, R0, -0x20, RZ ;  /* 0xffffffe000cf5810 */ /* 0x000fe20007ffe0ff */
[----:B------:R-:W-:Y:S01]  /*2320*/  IMAD R0, R106, 0x400, R5 ;  /* 0x000004006a007824 */ /* 0x000fe200078e0205 */
[----:B------:R-:W-:Y:S02]  /*2330*/  ISETP.LT.OR P5, PT, R3, 0x1, P4 ;  /* 0x000000010300780c */ /* 0x000fe400027a1670 */
[C---:B------:R-:W-:Y:S01]  /*2340*/  IADD3 R222, R207.reuse, 0x800, RZ ;  /* 0x00000800cfde7810 */ /* 0x040fe20007ffe0ff */
[----:B------:R-:W-:Y:S01]  /*2350*/  IMAD.SHL.U32 R203, R0, 0x2, RZ ;  /* 0x0000000200cb7824 */ /* 0x000fe200078e00ff */
[C---:B------:R-:W-:Y:S01]  /*2360*/  IADD3 R221, R207.reuse, 0x1000, RZ ;  /* 0x00001000cfdd7810 */ /* 0x040fe20007ffe0ff */
[----:B------:R-:W-:Y:S01]  /*2370*/  IMAD.MOV.U32 R0, RZ, RZ, 0x40 ;  /* 0x00000040ff007424 */ /* 0x000fe200078e00ff */
[C---:B------:R-:W-:Y:S01]  /*2380*/  IADD3 R220, R207.reuse, 0x1800, RZ ;  /* 0x00001800cfdc7810 */ /* 0x040fe20007ffe0ff */
[--C-:B------:R-:W-:Y:S01]  /*2390*/  IMAD R204, R4, 0x2, R203.reuse ;  /* 0x0000000204cc7824 */ /* 0x100fe200078e02cb */
[C---:B------:R-:W-:Y:S01]  /*23a0*/  IADD3 R219, R207.reuse, 0x2000, RZ ;  /* 0x00002000cfdb7810 */ /* 0x040fe20007ffe0ff */
[C---:B------:R-:W-:Y:S01]  /*23b0*/  IMAD R206, R2.reuse, 0x2, R203 ;  /* 0x0000000202ce7824 */ /* 0x040fe200078e02cb */
[----:B------:R-:W-:Y:S01]  /*23c0*/  IADD3 R218, R207, 0x2800, RZ ;  /* 0x00002800cfda7810 */ /* 0x000fe20007ffe0ff */
[----:B------:R-:W-:Y:S01]  /*23d0*/  IMAD R205, R2, 0x2, R204 ;  /* 0x0000000202cd7824 */ /* 0x000fe200078e02cc */
[----:B------:R-:W-:-:S04]  /*23e0*/  DEPBAR.LE SB0, 0x1 ;  /* 0x000080400000791a */ /* 0x000fc80000000000 */
[----:B------:R-:W-:-:S04]  /*23f0*/  DEPBAR.LE SB0, 0x0 ;  /* 0x000080000000791a */ /* 0x000fc80000000000 */
[----:B------:R-:W-:Y:S01]  /*2400*/  BAR.SYNC.DEFER_BLOCKING 0x0 ;  /* 0x0000000000007b1d */ /* 0x000fe20000010000 */
[C---:B---3--:R-:W-:Y:S02]  /*2410*/  LEA R6, P0, R12.reuse, c[0x0][0x1f8], 0x1 ;  /* 0x00007e000c067a11 */ /* 0x048fe400078008ff */
[----:B------:R-:W-:Y:S02]  /*2420*/  IADD3 R217, R207, 0x3000, RZ ;  /* 0x00003000cfd97810 */ /* 0x000fe40007ffe0ff */
[----:B------:R-:W-:Y:S02]  /*2430*/  LEA.HI.X R7, R12, c[0x0][0x1fc], R10, 0x1, P0 ;  /* 0x00007f000c077a11 */ /* 0x000fe400000f0c0a */
[----:B------:R-:W-:Y:S02]  /*2440*/  IADD3 R16, P0, R15, R6, RZ ;  /* 0x000000060f107210 */ /* 0x000fe40007f1e0ff */
[C---:B------:R-:W-:Y:S02]  /*2450*/  IADD3 R216, R207.reuse, 0x3800, RZ ;  /* 0x00003800cfd87810 */ /* 0x040fe40007ffe0ff */
[----:B------:R-:W-:Y:S01]  /*2460*/  IADD3 R215, R207, 0x4000, RZ ;  /* 0x00004000cfd77810 */ /* 0x000fe20007ffe0ff */
[----:B------:R-:W-:Y:S01]  /*2470*/  IMAD.X R17, R13, 0x1, R7, P0 ;  /* 0x000000010d117824 */ /* 0x000fe200000e0607 */
[----:B------:R-:W-:-:S02]  /*2480*/  ISETP.LT.OR P0, PT, R3, 0x1, !P6 ;  /* 0x000000010300780c */ /* 0x000fc40007701670 */
[----:B------:R-:W-:Y:S02]  /*2490*/  ISETP.LT.OR P6, PT, R3, 0x21, !P6 ;  /* 0x000000210300780c */ /* 0x000fe400077c1670 */
[C---:B------:R-:W-:Y:S02]  /*24a0*/  IADD3 R214, R207.reuse, 0x4800, RZ ;  /* 0x00004800cfd67810 */ /* 0x040fe40007ffe0ff */
[C---:B------:R-:W-:Y:S02]  /*24b0*/  IADD3 R213, R207.reuse, 0x5000, RZ ;  /* 0x00005000cfd57810 */ /* 0x040fe40007ffe0ff */
[C---:B------:R-:W-:Y:S02]  /*24c0*/  IADD3 R212, R207.reuse, 0x5800, RZ ;  /* 0x00005800cfd47810 */ /* 0x040fe40007ffe0ff */
[C---:B------:R-:W-:Y:S01]  /*24d0*/  IADD3 R211, R207.reuse, 0x6000, RZ ;  /* 0x00006000cfd37810 */ /* 0x040fe20007ffe0ff */
[----:B------:R-:W-:Y:S01]  /*24e0*/  LDSM.16.M88.4 R32, [R196+0x8100] ;  /* 0x00810000c420783b */ /* 0x000fe20000000200 */
[----:B------:R-:W-:-:S02]  /*24f0*/  IADD3 R210, R207, 0x6800, RZ ;  /* 0x00006800cfd27810 */ /* 0x000fc40007ffe0ff */
[C---:B------:R-:W-:Y:S01]  /*2500*/  IADD3 R209, R207.reuse, 0x7000, RZ ;  /* 0x00007000cfd17810 */ /* 0x040fe20007ffe0ff */
[----:B------:R-:W-:Y:S01]  /*2510*/  LDSM.16.M88.4 R28, [R196+0x8900] ;  /* 0x00890000c41c783b */ /* 0x000fe20000000200 */
[----:B------:R-:W-:-:S03]  /*2520*/  IADD3 R208, R207, 0x7800, RZ ;  /* 0x00007800cfd07810 */ /* 0x000fc60007ffe0ff */
[----:B------:R-:W-:Y:S04]  /*2530*/  LDSM.16.M88.4 R40, [R196+0x9100] ;  /* 0x00910000c428783b */ /* 0x000fe80000000200 */
[----:B------:R-:W-:Y:S04]  /*2540*/  LDSM.16.M88.4 R56, [R196+0x9900] ;  /* 0x00990000c438783b */ /* 0x000fe80000000200 */
[----:B------:R-:W-:Y:S04]  /*2550*/  LDSM.16.M88.4 R48, [R207] ;  /* 0x00000000cf30783b */ /* 0x000fe80000000200 */
[----:B------:R-:W-:Y:S04]  /*2560*/  LDSM.16.M88.4 R52, [R207+0x800] ;  /* 0x00080000cf34783b */ /* 0x000fe80000000200 */
[----:B------:R-:W-:Y:S04]  /*2570*/  LDSM.16.M88.4 R76, [R207+0x1000] ;  /* 0x00100000cf4c783b */ /* 0x000fe80000000200 */
[----:B------:R-:W-:Y:S04]  /*2580*/  LDSM.16.M88.4 R92, [R207+0x1800] ;  /* 0x00180000cf5c783b */ /* 0x000fe80000000200 */
[----:B------:R-:W3:Y:S04]  /*2590*/  LDSM.16.M88.4 R12, [R203+0x10100] ;  /* 0x01010000cb0c783b */ /* 0x000ee80000000200 */
[----:B--2---:R-:W2:Y:S04]  /*25a0*/  LDSM.16.M88.4 R8, [R204+0x10100] ;  /* 0x01010000cc08783b */ /* 0x004ea80000000200 */
[----:B------:R-:W-:Y:S01]  /*25b0*/  @!PT LDS RZ, [RZ] ;  /* 0x00000000fffff984 */ /* 0x000fe20000000800 */
[----:B------:R-:W-:Y:S01]  /*25c0*/  @!PT LDS RZ, [RZ] ;  /* 0x00000000fffff984 */ /* 0x000fe20000000800 */
[----:B------:R-:W-:Y:S01]  /*25d0*/  @!PT LDS RZ, [RZ] ;  /* 0x00000000fffff984 */ /* 0x000fe20000000800 */
[----:B------:R4:W-:Y:S01]  /*25e0*/  LDGSTS.E.BYPASS.LTC128B.128 [R225+0x100], [R6.64], !P5 ;  /* 0x0010000006e17fae */ /* 0x0009e2000e901d4c */
[----:B------:R-:W-:-:S03]  /*25f0*/  LOP3.LUT P5, RZ, R18, 0x4, RZ, 0xc0, !PT ;  /* 0x0000000412ff7812 */ /* 0x000fc600078ac0ff */
[----:B------:R4:W-:Y:S01]  /*2600*/  LDGSTS.E.BYPASS.LTC128B.128 [R225+0x2100], [R6.64+0x80], !P0 ;  /* 0x0210008006e17fae */ /* 0x0009e2000c101d4c */
[C---:B------:R-:W-:Y:S02]  /*2610*/  ISETP.LT.OR P0, PT, R3.reuse, 0x1, !P5 ;  /* 0x000000010300780c */ /* 0x040fe40006f01670 */
[----:B------:R-:W-:-:S11]  /*2620*/  ISETP.LT.OR P5, PT, R3, 0x21, !P5 ;  /* 0x000000210300780c */ /* 0x000fd60006fa1670 */
[----:B------:R4:W-:Y:S01]  /*2630*/  LDGSTS.E.BYPASS.LTC128B.128 [R225+0x4100], [R6.64+0x100], !P0 ;  /* 0x0410010006e17fae */ /* 0x0009e2000c101d4c */
[----:B------:R-:W-:-:S04]  /*2640*/  LOP3.LUT P0, RZ, R23, 0x4, RZ, 0xc0, !PT ;  /* 0x0000000417ff7812 */ /* 0x000fc8000780c0ff */
[----:B------:R-:W-:Y:S02]  /*2650*/  SEL R0, R0, 0xffffffc0, !P0 ;  /* 0xffffffc000007807 */ /* 0x000fe40004000000 */
[----:B------:R-:W-:-:S03]  /*2660*/  LOP3.LUT P0, RZ, R18, 0x8, RZ, 0xc0, !PT ;  /* 0x0000000812ff7812 */ /* 0x000fc6000780c0ff */
[----:B------:R-:W-:Y:S01]  /*2670*/  IMAD.IADD R202, R196, 0x1, R0 ;  /* 0x00000001c4ca7824 */ /* 0x000fe200078e0200 */
[C---:B------:R-:W-:Y:S01]  /*2680*/  ISETP.LT.OR P3, PT, R3.reuse, 0x1, !P0 ;  /* 0x000000010300780c */ /* 0x040fe20004761670 */
[----:B------:R-:W-:Y:S01]  /*2690*/  IMAD.IADD R201, R0, 0x1, R207 ;  /* 0x0000000100c97824 */ /* 0x000fe200078e02cf */
[C---:B------:R-:W-:Y:S01]  /*26a0*/  ISETP.LT.OR P0, PT, R3.reuse, 0x21, !P0 ;  /* 0x000000210300780c */ /* 0x040fe20004701670 */
[C---:B-1-3--:R-:W-:Y:S08]  /*26b0*/  HMMA.16816.F32.BF16 R24, R12.reuse, R32, RZ ;  /* 0x000000200c18723c */ /* 0x04aff000000418ff */
[----:B------:R-:W-:Y:S02]  /*26c0*/  HMMA.16816.F32.BF16 R36, R12, R30, RZ ;  /* 0x0000001e0c24723c */ /* 0x000fe400000418ff */
[----:B------:R4:W-:Y:S01]  /*26d0*/  LDGSTS.E.BYPASS.LTC128B.128 [R225+0x6100], [R6.64+0x180], !P3 ;  /* 0x0610018006e17fae */ /* 0x0009e2000d901d4c */
[----:B------:R-:W-:-:S05]  /*26e0*/  ISETP.LT.OR P3, PT, R3, 0x21, P4 ;  /* 0x000000210300780c */ /* 0x000fca0002761670 */
[----:B------:R-:W-:Y:S08]  /*26f0*/  HMMA.16816.F32.BF16 R44, R12, R56, RZ ;  /* 0x000000380c2c723c */ /* 0x000ff000000418ff */
[----:B------:R1:W-:Y:S01]  /*2700*/  LDGSTS.E.BYPASS.LTC128B.128 [R225+0x1100], [R16.64], !P3 ;  /* 0x0110000010e17fae */ /* 0x0003e2000d901d4c */
[----:B------:R-:W-:Y:S01]  /*2710*/  ISETP.NE.AND P3, PT, R19, RZ, PT ;  /* 0x000000ff1300720c */ /* 0x000fe20003f65270 */
[----:B--2---:R-:W-:Y:S02]  /*2720*/  HMMA.16816.F32.BF16 R24, R8, R48, R24 ;  /* 0x000000300818723c */ /* 0x004fe40000041818 */
[----:B------:R1:W-:Y:S01]  /*2730*/  LDGSTS.E.BYPASS.LTC128B.128 [R225+0x3100], [R16.64+0x80], !P6 ;  /* 0x0310008010e17fae */ /* 0x0003e2000f101d4c */
[----:B------:R-:W-:-:S03]  /*2740*/  ISETP.GT.AND P6, PT, R104, R231, PT ;  /* 0x000000e76800720c */ /* 0x000fc60003fc4270 */
[----:B------:R1:W-:Y:S01]  /*2750*/  LDGSTS.E.BYPASS.LTC128B.128 [R225+0x5100], [R16.64+0x100], !P5 ;  /* 0x0510010010e17fae */ /* 0x0003e2000e901d4c */
[----:B------:R-:W-:Y:S01]  /*2760*/  PLOP3.LUT P5, PT, PT, PT, UP2, 0x80, 0x0 ;  /* 0x000000000000781c */ /* 0x000fe20003faf028 */
[----:B------:R-:W-:Y:S02]  /*2770*/  HMMA.16816.F32.BF16 R56, R12, R58, RZ ;  /* 0x0000003a0c38723c */ /* 0x000fe400000418ff */
[----:B------:R1:W-:Y:S04]  /*2780*/  LDGSTS.E.BYPASS.LTC128B.128 [R225+0x7100], [R16.64+0x180], !P0 ;  /* 0x0710018010e17fae */ /* 0x0003e8000c101d4c */
[----:B------:R-:W-:Y:S04]  /*2790*/  LDSM.16.M88.4 R20, [R206+0x10100] ;  /* 0x01010000ce14783b */ /* 0x000fe80000000200 */
[----:B------:R-:W2:Y:S04]  /*27a0*/  LDSM.16.M88.4 R68, [R202+0x8100] ;  /* 0x00810000ca44783b */ /* 0x000ea80000000200 */
[----:B------:R-:W3:Y:S04]  /*27b0*/  LDSM.16.M88.4 R72, [R202+0x8900] ;  /* 0x00890000ca48783b */ /* 0x000ee80000000200 */
[----:B------:R-:W-:Y:S04]  /*27c0*/  LDSM.16.M88.4 R100, [R201] ;  /* 0x00000000c964783b */ /* 0x000fe80000000200 */
[----:B------:R-:W-:Y:S02]  /*27d0*/  LDSM.16.M88.4 R80, [R202+0x9100] ;  /* 0x00910000ca50783b */ /* 0x000fe40000000200 */
[----:B------:R-:W-:Y:S02]  /*27e0*/  HMMA.16816.F32.BF16 R56, R8, R94, R56 ;  /* 0x0000005e0838723c */ /* 0x000fe40000041838 */
[----:B------:R-:W-:Y:S04]  /*27f0*/  LDSM.16.M88.4 R88, [R202+0x9900] ;  /* 0x00990000ca58783b */ /* 0x000fe80000000200 */
[----:B------:R-:W-:Y:S02]  /*2800*/  LDSM.16.M88.4 R84, [R201+0x800] ;  /* 0x00080000c954783b */ /* 0x000fe40000000200 */
[----:B-1----:R-:W-:Y:S02]  /*2810*/  HMMA.16816.F32.BF16 R16, R12, R28, RZ ;  /* 0x0000001c0c10723c */ /* 0x002fe400000418ff */
[----:B------:R-:W1:Y:S04]  /*2820*/  LDSM.16.M88.4 R28, [R205+0x10100] ;  /* 0x01010000cd1c783b */ /* 0x000e680000000200 */
[----:B------:R-:W-:Y:S04]  /*2830*/  LDSM.16.M88.4 R112, [R196+0xa100] ;  /* 0x00a10000c470783b */ /* 0x000fe80000000200 */
[----:B------:R-:W-:Y:S04]  /*2840*/  LDSM.16.M88.4 R96, [R201+0x1800] ;  /* 0x00180000c960783b */ /* 0x000fe80000000200 */
[----:B------:R-:W-:Y:S01]  /*2850*/  LDSM.16.M88.4 R116, [R207+0x2000] ;  /* 0x00200000cf74783b */ /* 0x000fe20000000200 */
[----:B--2---:R-:W-:Y:S03]  /*2860*/  HMMA.16816.F32.BF16 R60, R20, R68, R24 ;  /* 0x00000044143c723c */ /* 0x004fe60000041818 */
[----:B------:R-:W-:Y:S04]  /*2870*/  LDSM.16.M88.4 R108, [R202+0xa100] ;  /* 0x00a10000ca6c783b */ /* 0x000fe80000000200 */
[----:B------:R-:W-:Y:S02]  /*2880*/  LDSM.16.M88.4 R120, [R207+0x4000] ;  /* 0x00400000cf78783b */ /* 0x000fe40000000200 */
[----:B------:R-:W-:Y:S02]  /*2890*/  HMMA.16816.F32.BF16 R64, R8, R52, R16 ;  /* 0x000000340840723c */ /* 0x000fe40000041810 */
[----:B------:R-:W0:Y:S06]  /*28a0*/  LDGDEPBAR ;  /* 0x00000000000079af */ /* 0x000e2c0000000000 */
[C---:B------:R-:W-:Y:S01]  /*28b0*/  HMMA.16816.F32.BF16 R24, R12.reuse, R34, RZ ;  /* 0x000000220c18723c */ /* 0x040fe200000418ff */
[----:B------:R-:W2:Y:S07]  /*28c0*/  LDSM.16.M88.4 R32, [R203+0x14100] ;  /* 0x01410000cb20783b */ /* 0x000eae0000000200 */
[C---:B------:R-:W-:Y:S08]  /*28d0*/  HMMA.16816.F32.BF16 R16, R12.reuse, R40, RZ ;  /* 0x000000280c10723c */ /* 0x040ff000000418ff */
[----:B------:R-:W-:Y:S08]  /*28e0*/  HMMA.16816.F32.BF16 R40, R12, R42, RZ ;  /* 0x0000002a0c28723c */ /* 0x000ff000000418ff */
[C---:B------:R-:W-:Y:S08]  /*28f0*/  HMMA.16816.F32.BF16 R52, R8.reuse, R54, R36 ;  /* 0x000000360834723c */ /* 0x040ff00000041824 */
[C---:B------:R-:W-:Y:S01]  /*2900*/  HMMA.16816.F32.BF16 R36, R8.reuse, R50, R24 ;  /* 0x000000320824723c */ /* 0x040fe20000041818 */
[----:B------:R-:W-:Y:S07]  /*2910*/  LDSM.16.M88.4 R24, [R204+0x14100] ;  /* 0x01410000cc18783b */ /* 0x000fee0000000200 */
[C---:B------:R-:W-:Y:S08]  /*2920*/  HMMA.16816.F32.BF16 R16, R8.reuse, R76, R16 ;  /* 0x0000004c0810723c */ /* 0x040ff00000041810 */
[C---:B------:R-:W-:Y:S01]  /*2930*/  HMMA.16816.F32.BF16 R12, R8.reuse, R78, R40 ;  /* 0x0000004e080c723c */ /* 0x040fe20000041828 */
[----:B------:R-:W5:Y:S07]  /*2940*/  LDSM.16.M88.4 R76, [R201+0x1000] ;  /* 0x00100000c94c783b */ /* 0x000f6e0000000200 */
[----:B------:R-:W-:Y:S01]  /*2950*/  HMMA.16816.F32.BF16 R40, R8, R92, R44 ;  /* 0x0000005c0828723c */ /* 0x000fe2000004182c */
[----:B------:R-:W-:Y:S07]  /*2960*/  LDSM.16.M88.4 R92, [R196+0xb900] ;  /* 0x00b90000c45c783b */ /* 0x000fee0000000200 */
[----:B---3--:R-:W-:Y:S01]  /*2970*/  HMMA.16816.F32.BF16 R44, R20, R72, R64 ;  /* 0x00000048142c723c */ /* 0x008fe20000041840 */
[----:B------:R-:W-:Y:S07]  /*2980*/  LDSM.16.M88.4 R64, [R196+0xb100] ;  /* 0x00b10000c440783b */ /* 0x000fee0000000200 */
[----:B-1----:R-:W-:Y:S08]  /*2990*/  HMMA.16816.F32.BF16 R60, R28, R100, R60 ;  /* 0x000000641c3c723c */ /* 0x002ff0000004183c */
[C---:B------:R-:W-:Y:S01]  /*29a0*/  HMMA.16816.F32.BF16 R52, R20.reuse, R74, R52 ;  /* 0x0000004a1434723c */ /* 0x040fe20000041834 */
[----:B------:R-:W1:Y:S07]  /*29b0*/  LDSM.16.M88.4 R72, [R196+0xa900] ;  /* 0x00a90000c448783b */ /* 0x000e6e0000000200 */
[C---:B------:R-:W-:Y:S01]  /*29c0*/  HMMA.16816.F32.BF16 R48, R20.reuse, R70, R36 ;  /* 0x000000461430723c */ /* 0x040fe20000041824 */
[----:B------:R-:W-:Y:S07]  /*29d0*/  LDSM.16.M88.4 R68, [R207+0x3000] ;  /* 0x00300000cf44783b */ /* 0x000fee0000000200 */
[C---:B------:R-:W-:Y:S01]  /*29e0*/  HMMA.16816.F32.BF16 R36, R20.reuse, R80, R16 ;  /* 0x000000501424723c */ /* 0x040fe20000041810 */
[----:B------:R-:W-:Y:S07]  /*29f0*/  LDSM.16.M88.4 R16, [R206+0x14100] ;  /* 0x01410000ce10783b */ /* 0x000fee0000000200 */
[C---:B------:R-:W-:Y:S01]  /*2a00*/  HMMA.16816.F32.BF16 R12, R20.reuse, R82, R12 ;  /* 0x00000052140c723c */ /* 0x040fe2000004180c */
[----:B------:R-:W3:Y:S07]  /*2a10*/  LDSM.16.M88.4 R80, [R207+0x2800] ;  /* 0x00280000cf50783b */ /* 0x000eee0000000200 */
[----:B------:R-:W-:Y:S08]  /*2a20*/  HMMA.16816.F32.BF16 R8, R20, R88, R40 ;  /* 0x000000581408723c */ /* 0x000ff00000041828 */
[----:B------:R-:W-:Y:S08]  /*2a30*/  HMMA.16816.F32.BF16 R40, R28, R84, R44 ;  /* 0x000000541c28723c */ /* 0x000ff0000004182c */
[----:B--2---:R-:W-:Y:S08]  /*2a40*/  HMMA.16816.F32.BF16 R44, R32, R112, R60 ;  /* 0x00000070202c723c */ /* 0x004ff0000004183c */
[----:B------:R-:W-:Y:S01]  /*2a50*/  HMMA.16816.F32.BF16 R52, R28, R86, R52 ;  /* 0x000000561c34723c */ /* 0x000fe20000041834 */
[----:B------:R-:W2:Y:S07]  /*2a60*/  LDSM.16.M88.4 R84, [R207+0x3800] ;  /* 0x00380000cf54783b */ /* 0x000eae0000000200 */
[----:B------:R-:W-:Y:S01]  /*2a70*/  HMMA.16816.F32.BF16 R60, R20, R90, R56 ;  /* 0x0000005a143c723c */ /* 0x000fe20000041838 */
[----:B------:R-:W-:Y:S07]  /*2a80*/  LDSM.16.M88.4 R88, [R202+0xb900] ;  /* 0x00b90000ca58783b */ /* 0x000fee0000000200 */
[C---:B------:R-:W-:Y:S01]  /*2a90*/  HMMA.16816.F32.BF16 R56, R28.reuse, R102, R48 ;  /* 0x000000661c38723c */ /* 0x040fe20000041830 */
[----:B------:R-:W-:Y:S07]  /*2aa0*/  LDSM.16.M88.4 R100, [R201+0x2000] ;  /* 0x00200000c964783b */ /* 0x000fee0000000200 */
[C---:B-----5:R-:W-:Y:S08]  /*2ab0*/  HMMA.16816.F32.BF16 R48, R28.reuse, R76, R36 ;  /* 0x0000004c1c30723c */ /* 0x060ff00000041824 */
[C---:B------:R-:W-:Y:S01]  /*2ac0*/  HMMA.16816.F32.BF16 R36, R28.reuse, R78, R12 ;  /* 0x0000004e1c24723c */ /* 0x040fe2000004180c */
[----:B------:R-:W-:Y:S04]  /*2ad0*/  LDSM.16.M88.4 R12, [R205+0x14100] ;  /* 0x01410000cd0c783b */ /* 0x000fe80000000200 */
[----:B------:R-:W-:Y:S03]  /*2ae0*/  LDSM.16.M88.4 R76, [R201+0x2800] ;  /* 0x00280000c94c783b */ /* 0x000fe60000000200 */
[----:B------:R-:W-:Y:S08]  /*2af0*/  HMMA.16816.F32.BF16 R8, R28, R96, R8 ;  /* 0x000000601c08723c */ /* 0x000ff00000041808 */
[----:B-1----:R-:W-:Y:S08]  /*2b00*/  HMMA.16816.F32.BF16 R20, R32, R72, R40 ;  /* 0x000000482014723c */ /* 0x002ff00000041828 */
[----:B------:R-:W-:Y:S08]  /*2b10*/  HMMA.16816.F32.BF16 R40, R24, R116, R44 ;  /* 0x000000741828723c */ /* 0x000ff0000004182c */
[----:B------:R-:W-:Y:S01]  /*2b20*/  HMMA.16816.F32.BF16 R52, R32, R74, R52 ;  /* 0x0000004a2034723c */ /* 0x000fe20000041834 */
[----:B------:R-:W1:Y:S07]  /*2b30*/  LDSM.16.M88.4 R72, [R202+0xa900] ;  /* 0x00a90000ca48783b */ /* 0x000e6e0000000200 */
[----:B------:R-:W-:Y:S01]  /*2b40*/  HMMA.16816.F32.BF16 R60, R28, R98, R60 ;  /* 0x000000621c3c723c */ /* 0x000fe2000004183c */
[----:B------:R-:W-:Y:S07]  /*2b50*/  LDSM.16.M88.4 R96, [R196+0xc100] ;  /* 0x00c10000c460783b */ /* 0x000fee0000000200 */
[C---:B------:R-:W-:Y:S01]  /*2b60*/  HMMA.16816.F32.BF16 R56, R32.reuse, R114, R56 ;  /* 0x000000722038723c */ /* 0x040fe20000041838 */
[----:B------:R-:W-:Y:S07]  /*2b70*/  LDSM.16.M88.4 R112, [R196+0xe100] ;  /* 0x00e10000c470783b */ /* 0x000fee0000000200 */
[C---:B------:R-:W-:Y:S08]  /*2b80*/  HMMA.16816.F32.BF16 R48, R32.reuse, R64, R48 ;  /* 0x000000402030723c */ /* 0x040ff00000041830 */
[C---:B------:R-:W-:Y:S01]  /*2b90*/  HMMA.16816.F32.BF16 R44, R32.reuse, R66, R36 ;  /* 0x00000042202c723c */ /* 0x040fe20000041824 */
[----:B------:R-:W5:Y:S07]  /*2ba0*/  LDSM.16.M88.4 R64, [R202+0xb100] ;  /* 0x00b10000ca40783b */ /* 0x000f6e0000000200 */
[----:B------:R-:W-:Y:S01]  /*2bb0*/  HMMA.16816.F32.BF16 R36, R32, R92, R8 ;  /* 0x0000005c2024723c */ /* 0x000fe20000041808 */
[----:B------:R-:W1:Y:S07]  /*2bc0*/  LDSM.16.M88.4 R8, [R203+0x18100] ;  /* 0x01810000cb08783b */ /* 0x000e6e0000000200 */
[----:B---3--:R-:W-:Y:S08]  /*2bd0*/  HMMA.16816.F32.BF16 R20, R24, R80, R20 ;  /* 0x000000501814723c */ /* 0x008ff00000041814 */
[----:B------:R-:W-:Y:S08]  /*2be0*/  HMMA.16816.F32.BF16 R28, R16, R108, R40 ;  /* 0x0000006c101c723c */ /* 0x000ff00000041828 */
[----:B------:R-:W-:Y:S01]  /*2bf0*/  HMMA.16816.F32.BF16 R52, R24, R82, R52 ;  /* 0x000000521834723c */ /* 0x000fe20000041834 */
[----:B------:R-:W-:Y:S07]  /*2c00*/  LDSM.16.M88.4 R80, [R201+0x3800] ;  /* 0x00380000c950783b */ /* 0x000fee0000000200 */
[----:B------:R-:W-:Y:S01]  /*2c10*/  HMMA.16816.F32.BF16 R60, R32, R94, R60 ;  /* 0x0000005e203c723c */ /* 0x000fe2000004183c */
[----:B------:R-:W-:Y:S04]  /*2c20*/  LDSM.16.M88.4 R32, [R204+0x18100] ;  /* 0x01810000cc20783b */ /* 0x000fe80000000200 */
[----:B------:R-:W-:Y:S03]  /*2c30*/  LDSM.16.M88.4 R92, [R202+0xc100] ;  /* 0x00c10000ca5c783b */ /* 0x000fe60000000200 */
[C---:B------:R-:W-:Y:S01]  /*2c40*/  HMMA.16816.F32.BF16 R56, R24.reuse, R118, R56 ;  /* 0x000000761838723c */ /* 0x040fe20000041838 */
[----:B------:R-:W-:Y:S07]  /*2c50*/  LDSM.16.M88.4 R116, [R201+0x4000] ;  /* 0x00400000c974783b */ /* 0x000fee0000000200 */
[C---:B------:R-:W-:Y:S08]  /*2c60*/  HMMA.16816.F32.BF16 R48, R24.reuse, R68, R48 ;  /* 0x000000441830723c */ /* 0x040ff00000041830 */
[C---:B------:R-:W-:Y:S01]  /*2c70*/  HMMA.16816.F32.BF16 R40, R24.reuse, R70, R44 ;  /* 0x000000461828723c */ /* 0x040fe2000004182c */
[----:B------:R-:W3:Y:S07]  /*2c80*/  LDSM.16.M88.4 R68, [R201+0x3000] ;  /* 0x00300000c944783b */ /* 0x000eee0000000200 */
[----:B--2---:R-:W-:Y:S08]  /*2c90*/  HMMA.16816.F32.BF16 R36, R24, R84, R36 ;  /* 0x000000541824723c */ /* 0x004ff00000041824 */
        /* <DEDUP_REMOVED lines=8> */
[C---:B-----5:R-:W-:Y:S01]  /*2d20*/  HMMA.16816.F32.BF16 R44, R16.reuse, R64, R48 ;  /* 0x00000040102c723c */ /* 0x060fe20000041830 */
[----:B------:R-:W2:Y:S07]  /*2d30*/  LDSM.16.M88.4 R48, [R196+0xd100] ;  /* 0x00d10000c430783b */ /* 0x000eae0000000200 */
[C---:B------:R-:W-:Y:S01]  /*2d40*/  HMMA.16816.F32.BF16 R40, R16.reuse, R66, R40 ;  /* 0x000000421028723c */ /* 0x040fe20000041828 */
[----:B------:R-:W-:Y:S07]  /*2d50*/  LDSM.16.M88.4 R64, [R202+0xd100] ;  /* 0x00d10000ca40783b */ /* 0x000fee0000000200 */
[----:B------:R-:W-:Y:S08]  /*2d60*/  HMMA.16816.F32.BF16 R36, R16, R88, R36 ;  /* 0x000000581024723c */ /* 0x000ff00000041824 */
[----:B------:R-:W-:Y:S08]  /*2d70*/  HMMA.16816.F32.BF16 R20, R12, R76, R20 ;  /* 0x0000004c0c14723c */ /* 0x000ff00000041814 */
[----:B------:R-:W-:Y:S01]  /*2d80*/  HMMA.16816.F32.BF16 R24, R8, R96, R28 ;  /* 0x000000600818723c */ /* 0x000fe2000004181c */
[----:B------:R-:W-:Y:S07]  /*2d90*/  LDSM.16.M88.4 R28, [R206+0x18100] ;  /* 0x01810000ce1c783b */ /* 0x000fee0000000200 */
[----:B------:R-:W-:Y:S01]  /*2da0*/  HMMA.16816.F32.BF16 R52, R12, R78, R52 ;  /* 0x0000004e0c34723c */ /* 0x000fe20000041834 */
[----:B------:R-:W5:Y:S07]  /*2db0*/  LDSM.16.M88.4 R76, [R207+0x4800] ;  /* 0x00480000cf4c783b */ /* 0x000f6e0000000200 */
[----:B------:R-:W-:Y:S01]  /*2dc0*/  HMMA.16816.F32.BF16 R60, R16, R90, R60 ;  /* 0x0000005a103c723c */ /* 0x000fe2000004183c */
[----:B------:R-:W-:Y:S07]  /*2dd0*/  LDSM.16.M88.4 R88, [R207+0x5800] ;  /* 0x00580000cf58783b */ /* 0x000fee0000000200 */
[C---:B------:R-:W-:Y:S01]  /*2de0*/  HMMA.16816.F32.BF16 R56, R12.reuse, R102, R56 ;  /* 0x000000660c38723c */ /* 0x040fe20000041838 */
[----:B------:R-:W-:Y:S07]  /*2df0*/  LDSM.16.M88.4 R100, [R202+0xe100] ;  /* 0x00e10000ca64783b */ /* 0x000fee0000000200 */
[C---:B---3--:R-:W-:Y:S08]  /*2e00*/  HMMA.16816.F32.BF16 R44, R12.reuse, R68, R44 ;  /* 0x000000440c2c723c */ /* 0x048ff0000004182c */
[C---:B------:R-:W-:Y:S01]  /*2e10*/  HMMA.16816.F32.BF16 R40, R12.reuse, R70, R40 ;  /* 0x000000460c28723c */ /* 0x040fe20000041828 */
[----:B------:R-:W3:Y:S07]  /*2e20*/  LDSM.16.M88.4 R68, [R207+0x5000] ;  /* 0x00500000cf44783b */ /* 0x000eee0000000200 */
[----:B------:R-:W-:Y:S08]  /*2e30*/  HMMA.16816.F32.BF16 R36, R12, R80, R36 ;  /* 0x000000500c24723c */ /* 0x000ff00000041824 */
[----:B-1----:R-:W-:Y:S08]  /*2e40*/  HMMA.16816.F32.BF16 R16, R8, R72, R20 ;  /* 0x000000480810723c */ /* 0x002ff00000041814 */
[----:B------:R-:W-:Y:S01]  /*2e50*/  HMMA.16816.F32.BF16 R20, R32, R120, R24 ;  /* 0x000000782014723c */ /* 0x000fe20000041818 */
[----:B------:R-:W-:Y:S07]  /*2e60*/  LDSM.16.M88.4 R24, [R205+0x18100] ;  /* 0x01810000cd18783b */ /* 0x000fee0000000200 */
[----:B------:R-:W-:Y:S01]  /*2e70*/  HMMA.16816.F32.BF16 R52, R8, R74, R52 ;  /* 0x0000004a0834723c */ /* 0x000fe20000041834 */
[----:B------:R-:W1:Y:S07]  /*2e80*/  LDSM.16.M88.4 R72, [R202+0xc900] ;  /* 0x00c90000ca48783b */ /* 0x000e6e0000000200 */
[----:B------:R-:W-:Y:S01]  /*2e90*/  HMMA.16816.F32.BF16 R60, R12, R82, R60 ;  /* 0x000000520c3c723c */ /* 0x000fe2000004183c */
[----:B------:R-:W1:Y:S07]  /*2ea0*/  LDSM.16.M88.4 R80, [R202+0xd900] ;  /* 0x00d90000ca50783b */ /* 0x000e6e0000000200 */
[C---:B------:R-:W-:Y:S01]  /*2eb0*/  HMMA.16816.F32.BF16 R56, R8.reuse, R98, R56 ;  /* 0x000000620838723c */ /* 0x040fe20000041838 */
[----:B------:R-:W-:Y:S07]  /*2ec0*/  LDSM.16.M88.4 R96, [R201+0x5800] ;  /* 0x00580000c960783b */ /* 0x000fee0000000200 */
[C---:B--2---:R-:W-:Y:S08]  /*2ed0*/  HMMA.16816.F32.BF16 R44, R8.reuse, R48, R44 ;  /* 0x00000030082c723c */ /* 0x044ff0000004182c */
[C---:B------:R-:W-:Y:S08]  /*2ee0*/  HMMA.16816.F32.BF16 R40, R8.reuse, R50, R40 ;  /* 0x000000320828723c */ /* 0x040ff00000041828 */
[----:B------:R-:W-:Y:S08]  /*2ef0*/  HMMA.16816.F32.BF16 R36, R8, R84, R36 ;  /* 0x000000540824723c */ /* 0x000ff00000041824 */
[----:B-----5:R-:W-:Y:S08]  /*2f00*/  HMMA.16816.F32.BF16 R12, R32, R76, R16 ;  /* 0x0000004c200c723c */ /* 0x020ff00000041810 */
[----:B------:R-:W-:Y:S01]  /*2f10*/  HMMA.16816.F32.BF16 R16, R28, R92, R20 ;  /* 0x0000005c1c10723c */ /* 0x000fe20000041814 */
[----:B------:R-:W-:Y:S07]  /*2f20*/  LDSM.16.M88.4 R20, [R203+0x1c100] ;  /* 0x01c10000cb14783b */ /* 0x000fee0000000200 */
[----:B------:R-:W-:Y:S01]  /*2f30*/  HMMA.16816.F32.BF16 R52, R32, R78, R52 ;  /* 0x0000004e2034723c */ /* 0x000fe20000041834 */
[----:B------:R-:W2:Y:S07]  /*2f40*/  LDSM.16.M88.4 R76, [R201+0x4800] ;  /* 0x00480000c94c783b */ /* 0x000eae0000000200 */
[----:B------:R-:W-:Y:S01]  /*2f50*/  HMMA.16816.F32.BF16 R60, R8, R86, R60 ;  /* 0x00000056083c723c */ /* 0x000fe2000004183c */
[----:B------:R-:W-:Y:S07]  /*2f60*/  LDSM.16.M88.4 R84, [R207+0x7800] ;  /* 0x00780000cf54783b */ /* 0x000fee0000000200 */
[C---:B------:R-:W-:Y:S08]  /*2f70*/  HMMA.16816.F32.BF16 R56, R32.reuse, R122, R56 ;  /* 0x0000007a2038723c */ /* 0x040ff00000041838 */
[C---:B---3--:R-:W-:Y:S08]  /*2f80*/  HMMA.16816.F32.BF16 R44, R32.reuse, R68, R44 ;  /* 0x00000044202c723c */ /* 0x048ff0000004182c */
[C---:B------:R-:W-:Y:S01]  /*2f90*/  HMMA.16816.F32.BF16 R40, R32.reuse, R70, R40 ;  /* 0x000000462028723c */ /* 0x040fe20000041828 */
[----:B------:R-:W3:Y:S07]  /*2fa0*/  LDSM.16.M88.4 R68, [R201+0x5000] ;  /* 0x00500000c944783b */ /* 0x000eee0000000200 */
[----:B------:R-:W-:Y:S08]  /*2fb0*/  HMMA.16816.F32.BF16 R36, R32, R88, R36 ;  /* 0x000000582024723c */ /* 0x000ff00000041824 */
[----:B-1----:R-:W-:Y:S01]  /*2fc0*/  HMMA.16816.F32.BF16 R8, R28, R72, R12 ;  /* 0x000000481c08723c */ /* 0x002fe2000004180c */
[----:B------:R-:W-:Y:S07]  /*2fd0*/  LDSM.16.M88.4 R12, [R204+0x1c100] ;  /* 0x01c10000cc0c783b */ /* 0x000fee0000000200 */
        /* <DEDUP_REMOVED lines=10> */
[----:B------:R-:W-:Y:S08]  /*3080*/  HMMA.16816.F32.BF16 R40, R28, R80, R36 ;  /* 0x000000501c28723c */ /* 0x000ff00000041824 */
[----:B--2---:R-:W-:Y:S01]  /*3090*/  HMMA.16816.F32.BF16 R36, R24, R76, R8 ;  /* 0x0000004c1824723c */ /* 0x004fe20000041808 */
[----:B------:R-:W2:Y:S07]  /*30a0*/  LDSM.16.M88.4 R8, [R206+0x1c100] ;  /* 0x01c10000ce08783b */ /* 0x000eae0000000200 */
[----:B------:R-:W-:Y:S08]  /*30b0*/  HMMA.16816.F32.BF16 R16, R20, R112, R16 ;  /* 0x000000701410723c */ /* 0x000ff00000041810 */
[----:B------:R-:W-:Y:S01]  /*30c0*/  HMMA.16816.F32.BF16 R32, R24, R78, R52 ;  /* 0x0000004e1820723c */ /* 0x000fe20000041834 */
[----:B------:R-:W-:Y:S07]  /*30d0*/  LDSM.16.M88.4 R76, [R207+0x7000] ;  /* 0x00700000cf4c783b */ /* 0x000fee0000000200 */
[----:B------:R-:W-:Y:S01]  /*30e0*/  HMMA.16816.F32.BF16 R60, R28, R82, R60 ;  /* 0x000000521c3c723c */ /* 0x000fe2000004183c */
[----:B------:R-:W2:Y:S07]  /*30f0*/  LDSM.16.M88.4 R80, [R202+0xe900] ;  /* 0x00e90000ca50783b */ /* 0x000eae0000000200 */
[C---:B------:R-:W-:Y:S01]  /*3100*/  HMMA.16816.F32.BF16 R56, R24.reuse, R118, R56 ;  /* 0x000000761838723c */ /* 0x040fe20000041838 */
[----:B------:R-:W-:Y:S07]  /*3110*/  LDSM.16.M88.4 R116, [R201+0x6000] ;  /* 0x00600000c974783b */ /* 0x000fee0000000200 */
[C---:B---3--:R-:W-:Y:S08]  /*3120*/  HMMA.16816.F32.BF16 R52, R24.reuse, R68, R48 ;  /* 0x000000441834723c */ /* 0x048ff00000041830 */
[C---:B------:R-:W-:Y:S01]  /*3130*/  HMMA.16816.F32.BF16 R48, R24.reuse, R70, R44 ;  /* 0x000000461830723c */ /* 0x040fe2000004182c */
[----:B------:R-:W-:Y:S07]  /*3140*/  LDSM.16.M88.4 R68, [R201+0x6800] ;  /* 0x00680000c944783b */ /* 0x000fee0000000200 */
[----:B------:R-:W-:Y:S08]  /*3150*/  HMMA.16816.F32.BF16 R44, R24, R96, R40 ;  /* 0x00000060182c723c */ /* 0x000ff00000041828 */
[----:B-1----:R-:W-:Y:S08]  /*3160*/  HMMA.16816.F32.BF16 R40, R20, R72, R36 ;  /* 0x000000481428723c */ /* 0x002ff00000041824 */
[----:B------:R-:W-:Y:S01]  /*3170*/  HMMA.16816.F32.BF16 R36, R12, R108, R16 ;  /* 0x0000006c0c24723c */ /* 0x000fe20000041810 */
[----:B------:R-:W1:Y:S07]  /*3180*/  LDSM.16.M88.4 R16, [R205+0x1c100] ;  /* 0x01c10000cd10783b */ /* 0x000e6e0000000200 */
[----:B------:R-:W-:Y:S01]  /*3190*/  HMMA.16816.F32.BF16 R28, R20, R74, R32 ;  /* 0x0000004a141c723c */ /* 0x000fe20000041820 */
[----:B------:R-:W3:Y:S07]  /*31a0*/  LDSM.16.M88.4 R72, [R202+0xf900] ;  /* 0x00f90000ca48783b */ /* 0x000eee0000000200 */
[----:B------:R-:W-:Y:S08]  /*31b0*/  HMMA.16816.F32.BF16 R24, R24, R98, R60 ;  /* 0x000000621818723c */ /* 0x000ff0000004183c */
[C---:B------:R-:W-:Y:S08]  /*31c0*/  HMMA.16816.F32.BF16 R60, R20.reuse, R114, R56 ;  /* 0x00000072143c723c */ /* 0x040ff00000041838 */
[C---:B-----5:R-:W-:Y:S08]  /*31d0*/  HMMA.16816.F32.BF16 R56, R20.reuse, R64, R52 ;  /* 0x000000401438723c */ /* 0x060ff00000041834 */
[C---:B------:R-:W-:Y:S01]  /*31e0*/  HMMA.16816.F32.BF16 R52, R20.reuse, R66, R48 ;  /* 0x000000421434723c */ /* 0x040fe20000041830 */
[----:B------:R-:W5:Y:S07]  /*31f0*/  LDSM.16.M88.4 R64, [R202+0xf100] ;  /* 0x00f10000ca40783b */ /* 0x000f6e0000000200 */
[----:B------:R-:W-:Y:S08]  /*3200*/  HMMA.16816.F32.BF16 R48, R20, R92, R44 ;  /* 0x0000005c1430723c */ /* 0x000ff0000004182c */
[----:B------:R-:W-:Y:S08]  /*3210*/  HMMA.16816.F32.BF16 R44, R12, R88, R40 ;  /* 0x000000580c2c723c */ /* 0x000ff00000041828 */
[----:B--2---:R-:W-:Y:S08]  /*3220*/  HMMA.16816.F32.BF16 R36, R8, R100, R36 ;  /* 0x000000640824723c */ /* 0x004ff00000041824 */
[----:B------:R-:W-:Y:S08]  /*3230*/  HMMA.16816.F32.BF16 R32, R12, R90, R28 ;  /* 0x0000005a0c20723c */ /* 0x000ff0000004181c */
[----:B------:R-:W-:Y:S08]  /*3240*/  HMMA.16816.F32.BF16 R44, R8, R80, R44 ;  /* 0x00000050082c723c */ /* 0x000ff0000004182c */
[----:B------:R-:W-:Y:S08]  /*3250*/  HMMA.16816.F32.BF16 R20, R20, R94, R24 ;  /* 0x0000005e1414723c */ /* 0x000ff00000041818 */
[----:B------:R-:W-:Y:S08]  /*3260*/  HMMA.16816.F32.BF16 R24, R12, R76, R56 ;  /* 0x0000004c0c18723c */ /* 0x000ff00000041838 */
[----:B-1----:R-:W-:Y:S01]  /*3270*/  HMMA.16816.F32.BF16 R56, R16, R116, R36 ;  /* 0x000000741038723c */ /* 0x002fe20000041824 */
[----:B------:R-:W-:Y:S07]  /*3280*/  LDSM.16.M88.4 R36, [R201+0x7800] ;  /* 0x00780000c924783b */ /* 0x000fee0000000200 */
[----:B------:R-:W-:Y:S08]  /*3290*/  HMMA.16816.F32.BF16 R32, R8, R82, R32 ;  /* 0x000000520820723c */ /* 0x000ff00000041820 */
[C---:B------:R-:W-:Y:S08]  /*32a0*/  HMMA.16816.F32.BF16 R28, R12.reuse, R110, R60 ;  /* 0x0000006e0c1c723c */ /* 0x040ff0000004183c */
[----:B------:R-:W-:Y:S01]  /*32b0*/  HMMA.16816.F32.BF16 R48, R12, R84, R48 ;  /* 0x000000540c30723c */ /* 0x000fe20000041830 */
[----:B------:R-:W-:-:S07]  /*32c0*/  FMUL.FTZ R0, R56, c[0x0][0x320] ;  /* 0x0000c80038007a20 */ /* 0x000fce0000410000 */
[----:B------:R-:W-:Y:S01]  /*32d0*/  HMMA.16816.F32.BF16 R40, R12, R78, R52 ;  /* 0x0000004e0c28723c */ /* 0x000fe20000041834 */
[----:B------:R-:W1:Y:S01]  /*32e0*/  LDSM.16.M88.4 R52, [R201+0x7000] ;  /* 0x00700000c934783b */ /* 0x000e620000000200 */
[----:B------:R-:W-:-:S06]  /*32f0*/  DEPBAR.LE SB0, 0x0 ;  /* 0x000080000000791a */ /* 0x000fcc0000000000 */
[----:B------:R-:W-:Y:S08]  /*3300*/  HMMA.16816.F32.BF16 R44, R16, R68, R44 ;  /* 0x00000044102c723c */ /* 0x000ff0000004182c */
[----:B------:R-:W-:Y:S08]  /*3310*/  HMMA.16816.F32.BF16 R12, R12, R86, R20 ;  /* 0x000000560c0c723c */ /* 0x000ff00000041814 */
[----:B------:R-:W-:Y:S08]  /*3320*/  HMMA.16816.F32.BF16 R32, R16, R70, R32 ;  /* 0x000000461020723c */ /* 0x000ff00000041820 */
[----:B------:R-:W-:Y:S01]  /*3330*/  HMMA.16816.F32.BF16 R60, R8, R102, R28 ;  /* 0x00000066083c723c */ /* 0x000fe2000004181c */
[----:B----4-:R-:W-:-:S07]  /*3340*/  FMUL.FTZ R7, R45, c[0x0][0x320] ;  /* 0x0000c8002d077a20 */ /* 0x010fce0000410000 */
[C---:B---3--:R-:W-:Y:S01]  /*3350*/  HMMA.16816.F32.BF16 R28, R8.reuse, R72, R48 ;  /* 0x00000048081c723c */ /* 0x048fe20000041830 */
[----:B------:R2:W3:Y:S07]  /*3360*/  MUFU.TANH R51, R0 ;  /* 0x0000000000337308 */ /* 0x0004ee0000002400 */
[C---:B-----5:R-:W-:Y:S01]  /*3370*/  HMMA.16816.F32.BF16 R20, R8.reuse, R64, R24 ;  /* 0x000000400814723c */ /* 0x060fe20000041818 */
[----:B------:R4:W1:Y:S07]  /*3380*/  MUFU.TANH R49, R7 ;  /* 0x0000000700317308 */ /* 0x00086e0000002400 */
[----:B------:R-:W-:Y:S01]  /*3390*/  HMMA.16816.F32.BF16 R24, R8, R66, R40 ;  /* 0x000000420818723c */ /* 0x000fe20000041828 */
[----:B--2---:R-:W-:-:S04]  /*33a0*/  FMUL.FTZ R0, R57, c[0x0][0x320] ;  /* 0x0000c80039007a20 */ /* 0x004fc80000410000 */
[----:B------:R2:W2:Y:S03]  /*33b0*/  MUFU.TANH R50, R0 ;  /* 0x0000000000327308 */ /* 0x0004a60000002400 */
[----:B------:R-:W-:Y:S01]  /*33c0*/  HMMA.16816.F32.BF16 R12, R8, R74, R12 ;  /* 0x0000004a080c723c */ /* 0x000fe2000004180c */
[----:B----4-:R-:W-:-:S04]  /*33d0*/  LEA.HI R7, R124, R132, RZ, 0x2 ;  /* 0x000000847c077211 */ /* 0x010fc800078f10ff */
[----:B------:R-:W-:Y:S02]  /*33e0*/  LOP3.LUT R7, R7, 0xfffffffc, RZ, 0xc0, !PT ;  /* 0xfffffffc07077812 */ /* 0x000fe400078ec0ff */
[----:B------:R-:W-:Y:S01]  /*33f0*/  SHF.R.S32.HI R11, RZ, 0x1f, R106 ;  /* 0x0000001fff0b7819 */ /* 0x000fe2000001146a */
[C---:B-1----:R-:W-:Y:S01]  /*3400*/  HMMA.16816.F32.BF16 R40, R16.reuse, R52, R20 ;  /* 0x000000341028723c */ /* 0x042fe20000041814 */
[----:B------:R-:W-:Y:S02]  /*3410*/  FMUL.FTZ R10, R33, c[0x0][0x320] ;  /* 0x0000c800210a7a20 */ /* 0x000fe40000410000 */
[----:B--2---:R-:W-:Y:S02]  /*3420*/  FMUL.FTZ R0, R58, c[0x0][0x320] ;  /* 0x0000c8003a007a20 */ /* 0x004fe40000410000 */
[----:B------:R-:W1:Y:S03]  /*3430*/  MUFU.TANH R45, R10 ;  /* 0x0000000a002d7308 */ /* 0x000e660000002400 */
[C---:B------:R-:W-:Y:S05]  /*3440*/  HMMA.16816.F32.BF16 R52, R16.reuse, R54, R24 ;  /* 0x000000361034723c */ /* 0x040fea0000041818 */
[----:B------:R2:W4:Y:S03]  /*3450*/  MUFU.TANH R57, R0 ;  /* 0x0000000000397308 */ /* 0x0005260000002400 */
[----:B------:R-:W-:Y:S01]  /*3460*/  HMMA.16816.F32.BF16 R28, R16, R36, R28 ;  /* 0x00000024101c723c */ /* 0x000fe2000004181c */
[----:B--2---:R-:W-:-:S04]  /*3470*/  @P6 IADD3 R0, R172, -0x2, RZ ;  /* 0xfffffffeac006810 */ /* 0x004fc80007ffe0ff */
[----:B------:R-:W-:Y:S01]  /*3480*/  @P6 SHF.R.S32.HI R6, RZ, 0x1f, R0 ;  /* 0x0000001fff066819 */ /* 0x000fe20000011400 */
[----:B------:R-:W-:Y:S02]  /*3490*/  @P6 IMAD R3, R125, R0, RZ ;  /* 0x000000007d036224 */ /* 0x000fe400078e02ff */
[----:B------:R-:W-:Y:S01]  /*34a0*/  @P6 IMAD.WIDE.U32 R8, R0, R126, R130 ;  /* 0x0000007e00086225 */ /* 0x000fe200078e0082 */
[----:B------:R-:W-:-:S03]  /*34b0*/  LOP3.LUT R0, R107, 0xffffffe0, RZ, 0xc0, !PT ;  /* 0xffffffe06b007812 */ /* 0x000fc600078ec0ff */
[----:B------:R-:W-:Y:S02]  /*34c0*/  @P6 IMAD R3, R6, R126, R3 ;  /* 0x0000007e06036224 */ /* 0x000fe400078e0203 */
[----:B------:R-:W-:Y:S02]  /*34d0*/  FMUL.FTZ R6, R32, c[0x0][0x320] ;  /* 0x0000c80020067a20 */ /* 0x000fe40000410000 */
[----:B------:R-:W-:Y:S02]  /*34e0*/  @P6 IMAD.IADD R3, R9, 0x1, R3 ;  /* 0x0000000109036824 */ /* 0x000fe400078e0203 */
[----:B------:R2:W1:Y:S01]  /*34f0*/  MUFU.TANH R48, R6 ;  /* 0x0000000600307308 */ /* 0x0004620000002400 */
[C---:B------:R-:W-:Y:S02]  /*3500*/  IMAD.IADD R9, R132.reuse, 0x1, -R7 ;  /* 0x0000000184097824 */ /* 0x040fe400078e0a07 */
[----:B------:R-:W-:-:S05]  /*3510*/  IMAD.IADD R0, R132, 0x1, -R0 ;  /* 0x0000000184007824 */ /* 0x000fca00078e0a00 */
[----:B------:R-:W-:Y:S01]  /*3520*/  SHF.R.S32.HI R20, RZ, 0x1f, R0 ;  /* 0x0000001fff147819 */ /* 0x000fe20000011400 */
[----:B------:R-:W-:Y:S01]  /*3530*/  BAR.SYNC.DEFER_BLOCKING 0x0 ;  /* 0x0000000000007b1d */ /* 0x000fe20000010000 */
[----:B--2---:R-:W-:-:S04]  /*3540*/  @P6 LEA R6, P0, R8, c[0x0][0x1c8], 0x1 ;  /* 0x0000720008066a11 */ /* 0x004fc800078008ff */
[----:B------:R-:W-:Y:S02]  /*3550*/  @P6 LEA.HI.X R7, R8, c[0x0][0x1cc], R3, 0x1, P0 ;  /* 0x0000730008076a11 */ /* 0x000fe400000f0c03 */
[----:B------:R-:W-:Y:S01]  /*3560*/  LEA.HI R8, R11, R106, RZ, 0x3 ;  /* 0x0000006a0b087211 */ /* 0x000fe200078f18ff */
[----:B------:R-:W-:Y:S01]  /*3570*/  FMUL.FTZ R11, R40, c[0x0][0x320] ;  /* 0x0000c800280b7a20 */ /* 0x000fe20000410000 */
[----:B------:R-:W-:Y:S02]  /*3580*/  LEA.HI R3, R9, R9, RZ, 0x1 ;  /* 0x0000000909037211 */ /* 0x000fe400078f08ff */
[----:B------:R-:W-:Y:S01]  /*3590*/  LOP3.LUT R10, R8, 0xffffff8, RZ, 0xc0, !PT ;  /* 0x0ffffff8080a7812 */ /* 0x000fe200078ec0ff */
[----:B------:R2:W1:Y:S01]  /*35a0*/  MUFU.TANH R40, R11 ;  /* 0x0000000b00287308 */ /* 0x0004620000002400 */
[----:B------:R-:W-:Y:S02]  /*35b0*/  LOP3.LUT R8, R3, 0x1ffffffe, RZ, 0xc0, !PT ;  /* 0x1ffffffe03087812 */ /* 0x000fe400078ec0ff */
[----:B------:R-:W-:Y:S01]  /*35c0*/  LEA.HI R3, R20, R0, RZ, 0x2 ;  /* 0x0000000014037211 */ /* 0x000fe200078f10ff */
[----:B------:R-:W-:Y:S01]  /*35d0*/  IMAD.IADD R10, R106, 0x1, -R10 ;  /* 0x000000016a0a7824 */ /* 0x000fe200078e0a0a */
[----:B------:R-:W-:Y:S01]  /*35e0*/  HMMA.16816.F32.BF16 R20, R16, R38, R12 ;  /* 0x000000261014723c */ /* 0x000fe2000004180c */
[----:B------:R-:W-:Y:S01]  /*35f0*/  IMAD.IADD R9, R9, 0x1, -R8 ;  /* 0x0000000109097824 */ /* 0x000fe200078e0a08 */
[----:B------:R-:W-:Y:S01]  /*3600*/  LEA.HI.SX32 R8, R3, UR9, 0x1e ;  /* 0x0000000903087c11 */ /* 0x000fe2000f8ff2ff */
[----:B------:R-:W-:Y:S01]  /*3610*/  @!PT LDS RZ, [RZ] ;  /* 0x00000000fffff984 */ /* 0x000fe20000000800 */
[----:B------:R-:W-:Y:S01]  /*3620*/  @!PT LDS RZ, [RZ] ;  /* 0x00000000fffff984 */ /* 0x000fe20000000800 */
[----:B------:R-:W-:Y:S01]  /*3630*/  @!PT LDS RZ, [RZ] ;  /* 0x00000000fffff984 */ /* 0x000fe20000000800 */
[----:B------:R5:W-:Y:S01]  /*3640*/  @P6 LDGSTS.E.BYPASS.LTC128B.128 [R225+0x8100], [R6.64], !P4 ;  /* 0x0810000006e16fae */ /* 0x000be2000e101d4c */
[----:B------:R-:W-:-:S03]  /*3650*/  PLOP3.LUT P0, PT, PT, PT, UP2, 0x80, 0x0 ;  /* 0x000000000000781c */ /* 0x000fc60003f0f028 */
[----:B------:R-:W-:Y:S01]  /*3660*/  IMAD R8, R10, 0x10, R8 ;  /* 0x000000100a087824 */ /* 0x000fe200078e0208 */
[----:B------:R-:W-:Y:S01]  /*3670*/  HMMA.16816.F32.BF16 R16, R16, R118, R60 ;  /* 0x000000761010723c */ /* 0x000fe2000004183c */
[----:B------:R-:W-:Y:S01]  /*3680*/  FMUL.FTZ R10, R53, c[0x0][0x320] ;  /* 0x0000c800350a7a20 */ /* 0x000fe20000410000 */
[----:B------:R5:W-:Y:S01]  /*3690*/  @P6 LDGSTS.E.BYPASS.LTC128B.128 [R225+0xa100], [R6.64+0x80], !P3 ;  /* 0x0a10008006e16fae */ /* 0x000be2000d901d4c */
[----:B------:R-:W-:Y:S01]  /*36a0*/  IMAD R56, R9, 0x8, R8 ;  /* 0x0000000809387824 */ /* 0x000fe200078e0208 */
[----:B------:R-:W-:Y:S01]  /*36b0*/  LOP3.LUT R8, R3, 0x7ffffffc, RZ, 0xc0, !PT ;  /* 0x7ffffffc03087812 */ /* 0x000fe200078ec0ff */
[----:B--2---:R-:W-:Y:S01]  /*36c0*/  FMUL.FTZ R11, R41, c[0x0][0x320] ;  /* 0x0000c800290b7a20 */ /* 0x004fe20000410000 */
[----:B------:R2:W1:Y:S01]  /*36d0*/  MUFU.TANH R37, R10 ;  /* 0x0000000a00257308 */ /* 0x0004620000002400 */
[----:B------:R-:W-:Y:S01]  /*36e0*/  @P5 IMAD.HI.U32 R3, R56, c[0x0][0x2c8], RZ ;  /* 0x0000b20038035a27 */ /* 0x000fe200078e00ff */
[----:B------:R5:W-:Y:S03]  /*36f0*/  @P6 LDGSTS.E.BYPASS.LTC128B.128 [R225+0xc100], [R6.64+0x100], !P2 ;  /* 0x0c10010006e16fae */ /* 0x000be6000d101d4c */
[----:B------:R-:W-:Y:S01]  /*3700*/  FMUL.FTZ R9, R28, c[0x0][0x320] ;  /* 0x0000c8001c097a20 */ /* 0x000fe20000410000 */
[----:B------:R5:W-:Y:S01]  /*3710*/  @P6 LDGSTS.E.BYPASS.LTC128B.128 [R225+0xe100], [R6.64+0x180], !P1 ;  /* 0x0e10018006e16fae */ /* 0x000be2000c901d4c */
[----:B------:R-:W-:Y:S01]  /*3720*/  IMAD.MOV.U32 R53, RZ, RZ, 0x1 ;  /* 0x00000001ff357424 */ /* 0x000fe200078e00ff */
[----:B------:R1:W1:Y:S02]  /*3730*/  MUFU.TANH R39, R11 ;  /* 0x0000000b00277308 */ /* 0x0002640000002400 */
[----:B------:R-:W-:Y:S01]  /*3740*/  STL [R1+0x4c], R56 ;  /* 0x00004c3801007387 */ /* 0x000fe20000100800 */
[----:B--2---:R-:W-:-:S05]  /*3750*/  IMAD.IADD R10, R0, 0x1, -R8 ;  /* 0x00000001000a7824 */ /* 0x004fca00078e0a08 */
[----:B------:R2:W2:Y:S01]  /*3760*/  MUFU.TANH R36, R9 ;  /* 0x0000000900247308 */ /* 0x0004a20000002400 */
[----:B------:R-:W-:Y:S02]  /*3770*/  FMUL.FTZ R0, R29, c[0x0][0x320] ;  /* 0x0000c8001d007a20 */ /* 0x000fe40000410000 */
[----:B------:R-:W-:Y:S02]  /*3780*/  IMAD.SHL.U32 R41, R10, 0x2, RZ ;  /* 0x000000020a297824 */ /* 0x000fe400078e00ff */
[----:B-1----:R-:W-:Y:S01]  /*3790*/  IMAD.MOV.U32 R11, RZ, RZ, R56 ;  /* 0x000000ffff0b7224 */ /* 0x002fe200078e0038 */
[----:B------:R-:W-:Y:S02]  /*37a0*/  @P0 SHF.R.U32.HI R11, RZ, c[0x0][0x2cc], R3 ;  /* 0x0000b300ff0b0a19 */ /* 0x000fe40000011603 */
[----:B------:R1:W1:Y:S01]  /*37b0*/  MUFU.TANH R29, R0 ;  /* 0x00000000001d7308 */ /* 0x0002620000002400 */
[----:B------:R-:W-:Y:S01]  /*37c0*/  @P6 LEA R8, P0, R127, R6, 0x1 ;  /* 0x000000067f086211 */ /* 0x000fe200078008ff */
[----:B------:R-:W-:Y:S01]  /*37d0*/  FMUL.FTZ R3, R17, c[0x0][0x320] ;  /* 0x0000c80011037a20 */ /* 0x000fe20000410000 */
[----:B------:R-:W-:Y:S01]  /*37e0*/  STL [R1+0x24], R41 ;  /* 0x0000242901007387 */ /* 0x000fe20000100800 */
[----:B------:R-:W-:-:S03]  /*37f0*/  IADD3 R10, -R41, c[0x0][0x1d0], -R105 ;  /* 0x00007400290a7a10 */ /* 0x000fc60007ffe969 */
[----:B-----5:R-:W5:Y:S01]  /*3800*/  SHFL.IDX PT, R6, R11, RZ, 0x1c1f ;  /* 0x001c1fff0b067589 */ /* 0x020f6200000e0000 */
[----:B--2---:R-:W-:Y:S01]  /*3810*/  @P6 LEA.HI.X R9, R127, R7, R128, 0x1, P0 ;  /* 0x000000077f096211 */ /* 0x004fe200000f0c80 */
[----:B------:R2:W2:Y:S01]  /*3820*/  MUFU.TANH R13, R3 ;  /* 0x00000003000d7308 */ /* 0x0004a20000002400 */
[----:B------:R-:W-:-:S03]  /*3830*/  PLOP3.LUT P0, PT, PT, PT, UP1, 0x40, 0x0 ;  /* 0x000000000000781c */ /* 0x000fc60003f0e818 */
[----:B------:R3:W-:Y:S01]  /*3840*/  @P6 LDGSTS.E.BYPASS.LTC128B.128 [R225+0x9100], [R8.64], !P4 ;  /* 0x0910000008e16fae */ /* 0x0007e2000e101d4c */
[----:B-1----:R-:W-:-:S03]  /*3850*/  FMUL.FTZ R0, R20, c[0x0][0x320] ;  /* 0x0000c80014007a20 */ /* 0x002fc60000410000 */
[----:B------:R3:W-:Y:S01]  /*3860*/  @P6 LDGSTS.E.BYPASS.LTC128B.128 [R225+0xb100], [R8.64+0x80], !P3 ;  /* 0x0b10008008e16fae */ /* 0x0007e2000d901d4c */
[----:B------:R1:W1:Y:S03]  /*3870*/  MUFU.TANH R28, R0 ;  /* 0x00000000001c7308 */ /* 0x0002660000002400 */
[----:B------:R3:W-:Y:S01]  /*3880*/  @P6 LDGSTS.E.BYPASS.LTC128B.128 [R225+0xd100], [R8.64+0x100], !P2 ;  /* 0x0d10010008e16fae */ /* 0x0007e2000d101d4c */
[----:B--2---:R-:W-:-:S03]  /*3890*/  FMUL.FTZ R3, R16, c[0x0][0x320] ;  /* 0x0000c80010037a20 */ /* 0x004fc60000410000 */
[----:B------:R3:W-:Y:S01]  /*38a0*/  @P6 LDGSTS.E.BYPASS.LTC128B.128 [R225+0xf100], [R8.64+0x180], !P1 ;  /* 0x0f10018008e16fae */ /* 0x0007e2000c901d4c */
[----:B------:R2:W2:Y:S03]  /*38b0*/  MUFU.TANH R12, R3 ;  /* 0x00000003000c7308 */ /* 0x0004a60000002400 */
[----:B------:R-:W0:Y:S01]  /*38c0*/  LDGDEPBAR ;  /* 0x00000000000079af */ /* 0x000e220000000000 */
[----:B-1----:R-:W-:-:S04]  /*38d0*/  FMUL.FTZ R0, R21, c[0x0][0x320] ;  /* 0x0000c80015007a20 */ /* 0x002fc80000410000 */
[----:B------:R1:W1:Y:S01]  /*38e0*/  MUFU.TANH R27, R0 ;  /* 0x00000000001b7308 */ /* 0x0002620000002400 */
[----:B--2---:R-:W-:-:S07]  /*38f0*/  FMUL.FTZ R3, R52, c[0x0][0x320] ;  /* 0x0000c80034037a20 */ /* 0x004fce0000410000 */
[----:B------:R-:W2:Y:S01]  /*3900*/  MUFU.TANH R15, R3 ;  /* 0x00000003000f7308 */ /* 0x000ea20000002400 */
[----:B-1----:R-:W-:-:S07]  /*3910*/  FMUL.FTZ R0, R44, c[0x0][0x320] ;  /* 0x0000c8002c007a20 */ /* 0x002fce0000410000 */
[----:B------:R1:W1:Y:S02]  /*3920*/  MUFU.TANH R20, R0 ;  /* 0x0000000000147308 */ /* 0x0002640000002400 */
[----:B-1----:R-:W-:-:S04]  /*3930*/  IADD3 R0, -R105, c[0x0][0x1d0], R53 ;  /* 0x0000740069007a10 */ /* 0x002fc80007ffe135 */
[----:B------:R-:W-:-:S04]  /*3940*/  IADD3 R0, R0, -c[0x0][0x168], -R41 ;  /* 0x80005a0000007a10 */ /* 0x000fc80007ffe829 */
[C---:B---3--:R-:W-:Y:S02]  /*3950*/  IADD3 R8, R0.reuse, c[0x0][0x328], RZ ;  /* 0x0000ca0000087a10 */ /* 0x048fe40007ffe0ff */
[----:B------:R-:W-:-:S03]  /*3960*/  IADD3 R9, R0, UR6, RZ ;  /* 0x0000000600097c10 */ /* 0x000fc6000fffe0ff */
[--C-:B-----5:R-:W-:Y:S02]  /*3970*/  IMAD.IADD R3, R8, 0x1, R6.reuse ;  /* 0x0000000108037824 */ /* 0x120fe400078e0206 */
[----:B------:R-:W-:-:S03]  /*3980*/  IMAD.IADD R0, R9, 0x1, R6 ;  /* 0x0000000109007824 */ /* 0x000fc600078e0206 */
[----:B------:R-:W-:Y:S01]  /*3990*/  IMNMX R3, R3, R10, PT ;  /* 0x0000000a03037217 */ /* 0x000fe20003800200 */
[----:B------:R-:W-:Y:S05]  /*39a0*/  @P0 BRA `(.L_x_1593) ;  /* 0x0000014000000947 */ /* 0x000fea0003800000 */
[----:B--2-4-:R-:W-:Y:S01]  /*39b0*/  IADD3 R6, R6, c[0x0][0x1d0], RZ ;  /* 0x0000740006067a10 */ /* 0x014fe20007ffe0ff */
[----:B------:R-:W-:Y:S03]  /*39c0*/  BSSY B0, `(.L_x_1594) ;  /* 0x000000d000007945 */ /* 0x000fe60003800000 */
[----:B------:R-:W-:-:S04]  /*39d0*/  IADD3 R6, R6, -c[0x0][0x168], RZ ;  /* 0x80005a0006067a10 */ /* 0x000fc80007ffe0ff */
[----:B------:R-:W-:-:S13]  /*39e0*/  ISETP.GT.AND P0, PT, R6, -0x1, PT ;  /* 0xffffffff0600780c */ /* 0x000fda0003f04270 */
[----:B------:R-:W-:Y:S05]  /*39f0*/  @P0 BRA `(.L_x_1595) ;  /* 0x0000006000000947 */ /* 0x000fea0003800000 */
[----:B------:R-:W-:Y:S02]  /*3a00*/  ISETP.NE.AND P0, PT, R53, c[0x0][0x32c], PT ;  /* 0x0000cb0035007a0c */ /* 0x000fe40003f05270 */
[----:B------:R-:W-:-:S11]  /*3a10*/  LOP3.LUT R6, RZ, R6, RZ, 0x33, !PT ;  /* 0x00000006ff067212 */ /* 0x000fd600078e33ff */
[----:B------:R-:W-:-:S05]  /*3a20*/  @P0 IMAD.HI.U32 R7, R6, c[0x0][0x330], RZ ;  /* 0x0000cc0006070a27 */ /* 0x000fca00078e00ff */
[----:B------:R-:W-:-:S04]  /*3a30*/  @P0 SHF.R.U32.HI R6, RZ, c[0x0][0x334], R7 ;  /* 0x0000cd00ff060a19 */ /* 0x000fc80000011607 */
[----:B------:R-:W-:Y:S01]  /*3a40*/  LOP3.LUT R6, RZ, R6, RZ, 0x33, !PT ;  /* 0x00000006ff067212 */ /* 0x000fe200078e33ff */
[----:B------:R-:W-:Y:S05]  /*3a50*/  BRA `(.L_x_1596) ;  /* 0x0000003000007947 */ /* 0x000fea0003800000 */
.L_x_1595:
[----:B------:R-:W-:-:S13]  /*3a60*/  ISETP.NE.AND P0, PT, R53, c[0x0][0x32c], PT ;  /* 0x0000cb0035007a0c */ /* 0x000fda0003f05270 */
[----:B------:R-:W-:-:S05]  /*3a70*/  @P0 IMAD.HI.U32 R7, R6, c[0x0][0x330], RZ ;  /* 0x0000cc0006070a27 */ /* 0x000fca00078e00ff */
[----:B------:R-:W-:Y:S02]  /*3a80*/  @P0 SHF.R.U32.HI R6, RZ, c[0x0][0x334], R7 ;  /* 0x0000cd00ff060a19 */ /* 0x000fe40000011607 */
.L_x_1596:
[----:B------:R-:W-:Y:S05]  /*3a90*/  BSYNC B0 ;  /* 0x0000000000007941 */ /* 0x000fea0003800000 */
.L_x_1594:
[----:B------:R-:W-:-:S04]  /*3aa0*/  IMAD R6, R6, c[0x0][0x32c], -R105 ;  /* 0x0000cb0006067a24 */ /* 0x000fc800078e0a69 */
[----:B------:R-:W-:-:S05]  /*3ab0*/  IMAD.IADD R6, R6, 0x1, -R41 ;  /* 0x0000000106067824 */ /* 0x000fca00078e0a29 */
[----:B------:R-:W-:Y:S02]  /*3ac0*/  IADD3 R7, R6, c[0x0][0x32c], RZ ;  /* 0x0000cb0006077a10 */ /* 0x000fe40007ffe0ff */
[----:B------:R-:W-:Y:S02]  /*3ad0*/  IMNMX R0, R0, R6, !PT ;  /* 0x0000000600007217 */ /* 0x000fe40007800200 */
[----:B------:R-:W-:Y:S02]  /*3ae0*/  IMNMX R3, R3, R7, PT ;  /* 0x0000000703037217 */ /* 0x000fe40003800200 */
.L_x_1593:
[----:B--2-4-:R-:W-:Y:S01]  /*3af0*/  ISETP.GT.AND P0, PT, R172, RZ, PT ;  /* 0x000000ffac00720c */ /* 0x014fe20003f04270 */
[----:B------:R-:W-:Y:S02]  /*3b00*/  FMUL.FTZ R6, R18, c[0x0][0x320] ;  /* 0x0000c80012067a20 */ /* 0x000fe40000410000 */
[----:B------:R-:W-:Y:S01]  /*3b10*/  FMUL.FTZ R7, R42, c[0x0][0x320] ;  /* 0x0000c8002a077a20 */ /* 0x000fe20000410000 */
[C---:B------:R-:W-:Y:S01]  /*3b20*/  ISETP.GT.AND P5, PT, R0.reuse, RZ, P0 ;  /* 0x000000ff0000720c */ /* 0x040fe200007a4270 */
[----:B------:R1:W2:Y:S01]  /*3b30*/  MUFU.TANH R21, R6 ;  /* 0x0000000600157308 */ /* 0x0002a20000002400 */
[----:B------:R-:W-:-:S02]  /*3b40*/  ISETP.GT.AND P6, PT, R0, 0x1, P0 ;  /* 0x000000010000780c */ /* 0x000fc400007c4270 */
[C---:B------:R-:W-:Y:S02]  /*3b50*/  ISETP.LT.OR P5, PT, R3.reuse, 0x1, P5 ;  /* 0x000000010300780c */ /* 0x040fe40002fa1670 */
[----:B------:R-:W-:Y:S02]  /*3b60*/  ISETP.LT.OR P6, PT, R3, 0x2, P6 ;  /* 0x000000020300780c */ /* 0x000fe400037c1670 */
[----:B------:R-:W-:Y:S02]  /*3b70*/  FSEL R16, R51, -INF , !P5 ;  /* 0xff80000033107808 */ /* 0x000fe40006800000 */
[----:B------:R-:W-:Y:S02]  /*3b80*/  ISETP.GT.AND P5, PT, R0, 0x8, P0 ;  /* 0x000000080000780c */ /* 0x000fe400007a4270 */
[----:B------:R-:W-:Y:S02]  /*3b90*/  FSEL R17, R50, -INF , !P6 ;  /* 0xff80000032117808 */ /* 0x000fe40007000000 */
[----:B------:R-:W-:-:S02]  /*3ba0*/  ISETP.LT.OR P5, PT, R3, 0x9, P5 ;  /* 0x000000090300780c */ /* 0x000fc40002fa1670 */
[----:B------:R-:W-:Y:S01]  /*3bb0*/  ISETP.GT.AND P6, PT, R0, 0x9, P0 ;  /* 0x000000090000780c */ /* 0x000fe200007c4270 */
[----:B-1----:R-:W-:Y:S01]  /*3bc0*/  FMUL.FTZ R6, R54, c[0x0][0x320] ;  /* 0x0000c80036067a20 */ /* 0x002fe20000410000 */
[----:B------:R-:W-:Y:S02]  /*3bd0*/  FSEL R18, R12, -INF , !P5 ;  /* 0xff8000000c127808 */ /* 0x000fe40006800000 */
[----:B------:R-:W-:Y:S01]  /*3be0*/  ISETP.GT.AND P5, PT, R0, 0x10, P0 ;  /* 0x000000100000780c */ /* 0x000fe200007a4270 */
[----:B------:R1:W3:Y:S01]  /*3bf0*/  MUFU.TANH R33, R6 ;  /* 0x0000000600217308 */ /* 0x0002e20000002400 */
[C---:B------:R-:W-:Y:S02]  /*3c00*/  ISETP.LT.OR P6, PT, R3.reuse, 0xa, P6 ;  /* 0x0000000a0300780c */ /* 0x040fe400037c1670 */
[----:B------:R-:W-:-:S04]  /*3c10*/  ISETP.LT.OR P5, PT, R3, 0x11, P5 ;  /* 0x000000110300780c */ /* 0x000fc80002fa1670 */
[----:B------:R-:W-:Y:S02]  /*3c20*/  FSEL R60, R20, -INF , !P5 ;  /* 0xff800000143c7808 */ /* 0x000fe40006800000 */
[----:B------:R-:W-:-:S04]  /*3c30*/  ISETP.GT.AND P5, PT, R0, 0x18, P0 ;  /* 0x000000180000780c */ /* 0x000fc800007a4270 */
[----:B------:R-:W-:Y:S01]  /*3c40*/  ISETP.LT.OR P5, PT, R3, 0x19, P5 ;  /* 0x000000190300780c */ /* 0x000fe20002fa1670 */
[----:B-1----:R-:W-:-:S03]  /*3c50*/  FMUL.FTZ R6, R55, c[0x0][0x320] ;  /* 0x0000c80037067a20 */ /* 0x002fc60000410000 */
[----:B------:R-:W-:Y:S02]  /*3c60*/  FSEL R61, R48, -INF , !P5 ;  /* 0xff800000303d7808 */ /* 0x000fe40006800000 */
[----:B------:R-:W-:Y:S01]  /*3c70*/  ISETP.GT.AND P5, PT, R0, 0x20, P0 ;  /* 0x000000200000780c */ /* 0x000fe200007a4270 */
[----:B------:R1:W4:Y:S03]  /*3c80*/  MUFU.TANH R38, R6 ;  /* 0x0000000600267308 */ /* 0x0003260000002400 */
[----:B------:R-:W-:-:S04]  /*3c90*/  ISETP.LT.OR P5, PT, R3, 0x21, P5 ;  /* 0x000000210300780c */ /* 0x000fc80002fa1670 */
[----:B------:R-:W-:Y:S02]  /*3ca0*/  FSEL R157, R40, -INF , !P5 ;  /* 0xff800000289d7808 */ /* 0x000fe40006800000 */
[----:B------:R-:W-:-:S04]  /*3cb0*/  ISETP.GT.AND P5, PT, R0, 0x28, P0 ;  /* 0x000000280000780c */ /* 0x000fc800007a4270 */
[----:B------:R-:W-:Y:S01]  /*3cc0*/  ISETP.LT.OR P5, PT, R3, 0x29, P5 ;  /* 0x000000290300780c */ /* 0x000fe20002fa1670 */
[----:B-1----:R-:W-:Y:S01]  /*3cd0*/  FMUL.FTZ R6, R19, c[0x0][0x320] ;  /* 0x0000c80013067a20 */ /* 0x002fe20000410000 */
[----:B------:R-:W-:Y:S02]  /*3ce0*/  FSEL R19, R13, -INF , !P6 ;  /* 0xff8000000d137808 */ /* 0x000fe40007000000 */
[C---:B------:R-:W-:Y:S01]  /*3cf0*/  ISETP.GT.AND P6, PT, R0.reuse, 0x11, P0 ;  /* 0x000000110000780c */ /* 0x040fe200007c4270 */
[----:B------:R1:W1:Y:S01]  /*3d00*/  MUFU.TANH R24, R6 ;  /* 0x0000000600187308 */ /* 0x0002620000002400 */
[----:B------:R-:W-:Y:S02]  /*3d10*/  FSEL R159, R15, -INF , !P5 ;  /* 0xff8000000f9f7808 */ /* 0x000fe40006800000 */
[----:B------:R-:W-:Y:S02]  /*3d20*/  ISETP.LT.OR P6, PT, R3, 0x12, P6 ;  /* 0x000000120300780c */ /* 0x000fe400037c1670 */
[----:B------:R-:W-:-:S02]  /*3d30*/  ISETP.GT.AND P5, PT, R0, 0x30, P0 ;  /* 0x000000300000780c */ /* 0x000fc400007a4270 */
[----:B------:R-:W-:Y:S01]  /*3d40*/  FSEL R62, R49, -INF , !P6 ;  /* 0xff800000313e7808 */ /* 0x000fe20007000000 */
[----:B------:R5:W2:Y:S01]  /*3d50*/  MUFU.TANH R13, R7 ;  /* 0x00000007000d7308 */ /* 0x000aa20000002400 */
[----:B------:R-:W-:Y:S02]  /*3d60*/  ISETP.GT.AND P6, PT, R0, 0x19, P0 ;  /* 0x000000190000780c */ /* 0x000fe400007c4270 */
[C---:B------:R-:W-:Y:S02]  /*3d70*/  ISETP.LT.OR P5, PT, R3.reuse, 0x31, P5 ;  /* 0x000000310300780c */ /* 0x040fe40002fa1670 */
[----:B------:R-:W-:Y:S02]  /*3d80*/  ISETP.LT.OR P6, PT, R3, 0x1a, P6 ;  /* 0x0000001a0300780c */ /* 0x000fe400037c1670 */
[----:B------:R-:W-:Y:S01]  /*3d90*/  FSEL R227, R36, -INF , !P5 ;  /* 0xff80000024e37808 */ /* 0x000fe20006800000 */
[----:B-1----:R-:W-:Y:S01]  /*3da0*/  FMUL.FTZ R6, R34, c[0x0][0x320] ;  /* 0x0000c80022067a20 */ /* 0x002fe20000410000 */
[----:B------:R-:W-:-:S02]  /*3db0*/  FSEL R63, R45, -INF , !P6 ;  /* 0xff8000002d3f7808 */ /* 0x000fc40007000000 */
[C---:B------:R-:W-:Y:S01]  /*3dc0*/  ISETP.GT.AND P6, PT, R0.reuse, 0x21, P0 ;  /* 0x000000210000780c */ /* 0x040fe200007c4270 */
[----:B------:R1:W1:Y:S01]  /*3dd0*/  MUFU.TANH R26, R6 ;  /* 0x00000006001a7308 */ /* 0x0002620000002400 */
[C---:B------:R-:W-:Y:S02]  /*3de0*/  ISETP.GT.AND P5, PT, R0.reuse, 0x38, P0 ;  /* 0x000000380000780c */ /* 0x040fe400007a4270 */
[----:B------:R-:W-:Y:S01]  /*3df0*/  ISETP.LT.OR P6, PT, R3, 0x22, P6 ;  /* 0x000000220300780c */ /* 0x000fe200037c1670 */
[----:B-----5:R-:W-:Y:S01]  /*3e00*/  FMUL.FTZ R7, R43, c[0x0][0x320] ;  /* 0x0000c8002b077a20 */ /* 0x020fe20000410000 */
[----:B------:R-:W-:Y:S02]  /*3e10*/  ISETP.LT.OR P5, PT, R3, 0x39, P5 ;  /* 0x000000390300780c */ /* 0x000fe40002fa1670 */
[----:B------:R-:W-:Y:S01]  /*3e20*/  FSEL R158, R39, -INF , !P6 ;  /* 0xff800000279e7808 */ /* 0x000fe20007000000 */
[----:B------:R-:W2:Y:S01]  /*3e30*/  MUFU.TANH R15, R7 ;  /* 0x00000007000f7308 */ /* 0x000ea20000002400 */
[----:B------:R-:W-:-:S02]  /*3e40*/  ISETP.GT.AND P6, PT, R0, 0x29, P0 ;  /* 0x000000290000780c */ /* 0x000fc400007c4270 */
[----:B------:R-:W-:Y:S02]  /*3e50*/  FSEL R228, R28, -INF , !P5 ;  /* 0xff8000001ce47808 */ /* 0x000fe40006800000 */
[----:B------:R-:W-:Y:S02]  /*3e60*/  ISETP.LT.OR P6, PT, R3, 0x2a, P6 ;  /* 0x0000002a0300780c */ /* 0x000fe400037c1670 */
[----:B------:R-:W-:Y:S01]  /*3e70*/  PLOP3.LUT P5, PT, PT, PT, UP1, 0x40, 0x0 ;  /* 0x000000000000781c */ /* 0x000fe20003fae818 */
[----:B-1----:R-:W-:Y:S01]  /*3e80*/  FMUL.FTZ R6, R30, c[0x0][0x320] ;  /* 0x0000c8001e067a20 */ /* 0x002fe20000410000 */
[----:B------:R-:W-:Y:S02]  /*3e90*/  FSEL R168, R37, -INF , !P6 ;  /* 0xff80000025a87808 */ /* 0x000fe40007000000 */
[----:B------:R-:W-:Y:S01]  /*3ea0*/  ISETP.GT.AND P6, PT, R0, 0x31, P0 ;  /* 0x000000310000780c */ /* 0x000fe200007c4270 */
[----:B------:R1:W1:Y:S03]  /*3eb0*/  MUFU.TANH R32, R6 ;  /* 0x0000000600207308 */ /* 0x0002660000002400 */
[----:B------:R-:W-:-:S04]  /*3ec0*/  ISETP.LT.OR P6, PT, R3, 0x32, P6 ;  /* 0x000000320300780c */ /* 0x000fc800037c1670 */
[----:B------:R-:W-:Y:S02]  /*3ed0*/  FSEL R229, R29, -INF , !P6 ;  /* 0xff8000001de57808 */ /* 0x000fe40007000000 */
[----:B------:R-:W-:Y:S01]  /*3ee0*/  ISETP.GT.AND P6, PT, R0, 0x39, P0 ;  /* 0x000000390000780c */ /* 0x000fe200007c4270 */
[----:B------:R-:W-:-:S03]  /*3ef0*/  FMUL.FTZ R0, R59, c[0x0][0x320] ;  /* 0x0000c8003b007a20 */ /* 0x000fc60000410000 */
[----:B------:R-:W-:Y:S01]  /*3f00*/  ISETP.LT.OR P6, PT, R3, 0x3a, P6 ;  /* 0x0000003a0300780c */ /* 0x000fe200037c1670 */
[----:B-1----:R-:W-:-:S03]  /*3f10*/  FMUL.FTZ R6, R31, c[0x0][0x320] ;  /* 0x0000c8001f067a20 */ /* 0x002fc60000410000 */
[----:B------:R-:W-:Y:S01]  /*3f20*/  FSEL R230, R27, -INF , !P6 ;  /* 0xff8000001be67808 */ /* 0x000fe20007000000 */
        /* <DEDUP_REMOVED lines=11> */
[----:B-1----:R1:W5:Y:S06]  /*3fe0*/  SHFL.IDX PT, R6, R11, 0x1, 0x1c1f ;  /* 0x003c1f000b067f89 */ /* 0x00236c00000e0000 */
[----:B-1----:R1:W1:Y:S01]  /*3ff0*/  MUFU.TANH R11, R0 ;  /* 0x00000000000b7308 */ /* 0x0022620000002400 */
[----:B-----5:R-:W-:-:S05]  /*4000*/  IMAD.IADD R3, R8, 0x1, R6 ;  /* 0x0000000108037824 */ /* 0x020fca00078e0206 */
[----:B------:R-:W-:Y:S01]  /*4010*/  IMNMX R3, R3, R10, PT ;  /* 0x0000000a03037217 */ /* 0x000fe20003800200 */
[----:B-1----:R-:W-:Y:S01]  /*4020*/  IMAD.IADD R0, R9, 0x1, R6 ;  /* 0x0000000109007824 */ /* 0x002fe200078e0206 */
[----:B------:R-:W-:Y:S05]  /*4030*/  @P5 BRA `(.L_x_1597) ;  /* 0x0000014000005947 */ /* 0x000fea0003800000 */
[----:B--234-:R-:W-:Y:S01]  /*4040*/  IADD3 R6, R6, c[0x0][0x1d0], RZ ;  /* 0x0000740006067a10 */ /* 0x01cfe20007ffe0ff */
        /* <DEDUP_REMOVED lines=10> */
.L_x_1599:
[----:B------:R-:W-:-:S13]  /*40f0*/  ISETP.NE.AND P5, PT, R53, c[0x0][0x32c], PT ;  /* 0x0000cb0035007a0c */ /* 0x000fda0003fa5270 */
[----:B------:R-:W-:-:S05]  /*4100*/  @P5 IMAD.HI.U32 R7, R6, c[0x0][0x330], RZ ;  /* 0x0000cc0006075a27 */ /* 0x000fca00078e00ff */
[----:B------:R-:W-:Y:S02]  /*4110*/  @P5 SHF.R.U32.HI R6, RZ, c[0x0][0x334], R7 ;  /* 0x0000cd00ff065a19 */ /* 0x000fe40000011607 */
.L_x_1600:
[----:B------:R-:W-:Y:S05]  /*4120*/  BSYNC B0 ;  /* 0x0000000000007941 */ /* 0x000fea0003800000 */
.L_x_1598:
[----:B------:R-:W-:-:S04]  /*4130*/  IMAD R6, R6, c[0x0][0x32c], -R105 ;  /* 0x0000cb0006067a24 */ /* 0x000fc800078e0a69 */
[----:B------:R-:W-:-:S05]  /*4140*/  IMAD.IADD R6, R6, 0x1, -R41 ;  /* 0x0000000106067824 */ /* 0x000fca00078e0a29 */
[----:B------:R-:W-:Y:S02]  /*4150*/  IADD3 R7, R6, c[0x0][0x32c], RZ ;  /* 0x0000cb0006077a10 */ /* 0x000fe40007ffe0ff */
[----:B------:R-:W-:Y:S02]  /*4160*/  IMNMX R0, R0, R6, !PT ;  /* 0x0000000600007217 */ /* 0x000fe40007800200 */
[----:B------:R-:W-:Y:S02]  /*4170*/  IMNMX R3, R3, R7, PT ;  /* 0x0000000703037217 */ /* 0x000fe40003800200 */
.L_x_1597:
[----:B--234-:R-:W-:Y:S01]  /*4180*/  ISETP.GT.AND P6, PT, R0, 0x8, P0 ;  /* 0x000000080000780c */ /* 0x01cfe200007c4270 */
[----:B------:R-:W-:Y:S01]  /*4190*/  IMAD.SHL.U32 R197, R5, 0x2, RZ ;  /* 0x0000000205c57824 */ /* 0x000fe200078e00ff */
[----:B------:R-:W-:Y:S01]  /*41a0*/  FMNMX.FTZ R132, R16, R17, !PT ;  /* 0x0000001110847209 */ /* 0x000fe20007810000 */
[----:B------:R-:W-:Y:S01]  /*41b0*/  @UP2 USHF.L.U32 UR8, UR8, 0x7, URZ ;  /* 0x0000000708082899 */ /* 0x000fe2000800063f */
[----:B------:R-:W-:Y:S01]  /*41c0*/  ISETP.LT.OR P6, PT, R3, 0x9, P6 ;  /* 0x000000090300780c */ /* 0x000fe200037c1670 */
[----:B------:R-:W-:Y:S01]  /*41d0*/  IMAD R200, R2, 0x2, R197 ;  /* 0x0000000202c87824 */ /* 0x000fe200078e02c5 */
[C---:B------:R-:W-:Y:S01]  /*41e0*/  ISETP.GT.AND P5, PT, R0.reuse, 0x1, P0 ;  /* 0x000000010000780c */ /* 0x040fe200007a4270 */
[----:B------:R-:W-:Y:S01]  /*41f0*/  LDSM.16.MT88.4 R40, [R197+0x100] ;  /* 0x00010000c528783b */ /* 0x000fe20000004200 */
[----:B------:R-:W-:Y:S01]  /*4200*/  FSEL R10, R21, -INF , !P6 ;  /* 0xff800000150a7808 */ /* 0x000fe20007000000 */
[----:B------:R-:W-:Y:S01]  /*4210*/  ULDC.64 UR4, c[0x0][0x2c8] ;  /* 0x0000b20000047ab9 */ /* 0x000fe20000000a00 */
[----:B------:R-:W-:Y:S01]  /*4220*/  ISETP.GT.AND P6, PT, R0, 0x10, P0 ;  /* 0x000000100000780c */ /* 0x000fe200007c4270 */
[----:B------:R-:W-:Y:S01]  /*4230*/  LDSM.16.MT88.4 R52, [R197+0x4100] ;  /* 0x00410000c534783b */ /* 0x000fe20000004200 */
[----:B------:R-:W-:Y:S01]  /*4240*/  FMNMX.FTZ R132, R18, R132, !PT ;  /* 0x0000008412847209 */ /* 0x000fe20007810000 */
[----:B------:R-:W-:Y:S01]  /*4250*/  UIMAD.WIDE.U32 UR14, UR8, UR4, URZ ;  /* 0x00000004080e72a5 */ /* 0x000fe2000f8e003f */
[C---:B------:R-:W-:Y:S01]  /*4260*/  ISETP.LT.OR P5, PT, R3.reuse, 0x2, P5 ;  /* 0x000000020300780c */ /* 0x040fe20002fa1670 */
[----:B------:R-:W-:Y:S01]  /*4270*/  LDSM.16.MT88.4 R44, [R200+0x4100] ;  /* 0x00410000c82c783b */ /* 0x000fe20000004200 */
[----:B------:R-:W-:-:S02]  /*4280*/  ISETP.LT.OR P6, PT, R3, 0x11, P6 ;  /* 0x000000110300780c */ /* 0x000fc400037c1670 */
[----:B------:R-:W-:Y:S02]  /*4290*/  FMNMX.FTZ R132, R19, R132, !PT ;  /* 0x0000008413847209 */ /* 0x000fe40007810000 */
[----:B------:R-:W-:Y:S01]  /*42a0*/  FSEL R11, R11, -INF , !P5 ;  /* 0xff8000000b0b7808 */ /* 0x000fe20006800000 */
[----:B------:R-:W-:Y:S01]  /*42b0*/  @UP2 UMOV UR7, UR15 ;  /* 0x0000000f00072c82 */ /* 0x000fe20008000000 */
[----:B------:R-:W-:Y:S01]  /*42c0*/  ISETP.GT.AND P5, PT, R0, 0x9, P0 ;  /* 0x000000090000780c */ /* 0x000fe200007a4270 */
[----:B------:R-:W-:Y:S01]  /*42d0*/  @UP2 USHF.R.U32.HI UR9, URZ, UR5, UR7 ;  /* 0x000000053f092299 */ /* 0x000fe20008011607 */
[----:B------:R-:W-:Y:S02]  /*42e0*/  FSEL R59, R14, -INF , !P6 ;  /* 0xff8000000e3b7808 */ /* 0x000fe40007000000 */
[----:B------:R-:W-:Y:S01]  /*42f0*/  FMNMX.FTZ R132, R60, R132, !PT ;  /* 0x000000843c847209 */ /* 0x000fe20007810000 */
[----:B------:R-:W-:Y:S01]  /*4300*/  UIADD3 UR9, UR11, UR9, URZ ;  /* 0x000000090b097290 */ /* 0x000fe2000fffe03f */
[----:B------:R-:W-:Y:S01]  /*4310*/  ISETP.GT.AND P6, PT, R0, RZ, P0 ;  /* 0x000000ff0000720c */ /* 0x000fe200007c4270 */
[----:B------:R-:W-:Y:S01]  /*4320*/  ULDC UR7, c[0x0][0x328] ;  /* 0x0000ca0000077ab9 */ /* 0x000fe20000000800 */
[----:B------:R-:W-:Y:S01]  /*4330*/  ISETP.LT.OR P5, PT, R3, 0xa, P5 ;  /* 0x0000000a0300780c */ /* 0x000fe20002fa1670 */
[----:B------:R-:W-:Y:S01]  /*4340*/  UIADD3 UR7, UR9, UR7, URZ ;  /* 0x0000000709077290 */ /* 0x000fe2000fffe03f */
[----:B------:R-:W-:-:S02]  /*4350*/  FMNMX.FTZ R132, R62, R132, !PT ;  /* 0x000000843e847209 */ /* 0x000fc40007810000 */
[----:B------:R-:W-:Y:S02]  /*4360*/  ISETP.LT.OR P6, PT, R3, 0x1, P6 ;  /* 0x000000010300780c */ /* 0x000fe400037c1670 */
[----:B------:R-:W-:Y:S02]  /*4370*/  FSEL R24, R24, -INF , !P5 ;  /* 0xff80000018187808 */ /* 0x000fe40006800000 */
[----:B------:R-:W-:Y:S02]  /*4380*/  ISETP.GT.AND P5, PT, R0, 0x11, P0 ;  /* 0x000000110000780c */ /* 0x000fe400007a4270 */
[----:B------:R-:W-:Y:S02]  /*4390*/  FMNMX.FTZ R132, R61, R132, !PT ;  /* 0x000000843d847209 */ /* 0x000fe40007810000 */
[----:B------:R-:W-:Y:S02]  /*43a0*/  FSEL R9, R57, -INF , !P6 ;  /* 0xff80000039097808 */ /* 0x000fe40007000000 */
[----:B------:R-:W-:-:S02]  /*43b0*/  ISETP.LT.OR P5, PT, R3, 0x12, P5 ;  /* 0x000000120300780c */ /* 0x000fc40002fa1670 */
[----:B------:R-:W-:Y:S02]  /*43c0*/  FMNMX.FTZ R132, R63, R132, !PT ;  /* 0x000000843f847209 */ /* 0x000fe40007810000 */
[----:B------:R-:W-:Y:S02]  /*43d0*/  FMNMX.FTZ R6, R9, R11, !PT ;  /* 0x0000000b09067209 */ /* 0x000fe40007810000 */
[----:B------:R-:W-:Y:S02]  /*43e0*/  FSEL R56, R12, -INF , !P5 ;  /* 0xff8000000c387808 */ /* 0x000fe40006800000 */
[----:B------:R-:W-:Y:S02]  /*43f0*/  FMNMX.FTZ R132, R157, R132, !PT ;  /* 0x000000849d847209 */ /* 0x000fe40007810000 */
[----:B------:R-:W-:Y:S02]  /*4400*/  ISETP.GT.AND P5, PT, R0, 0x18, P0 ;  /* 0x000000180000780c */ /* 0x000fe400007a4270 */
[----:B------:R-:W-:-:S02]  /*4410*/  FMNMX.FTZ R6, R10, R6, !PT ;  /* 0x000000060a067209 */ /* 0x000fc40007810000 */
[----:B------:R-:W-:Y:S02]  /*4420*/  FMNMX.FTZ R132, R158, R132, !PT ;  /* 0x000000849e847209 */ /* 0x000fe40007810000 */
[----:B------:R-:W-:Y:S02]  /*4430*/  ISETP.LT.OR P5, PT, R3, 0x19, P5 ;  /* 0x000000190300780c */ /* 0x000fe40002fa1670 */
[----:B------:R-:W-:Y:S02]  /*4440*/  FMNMX.FTZ R6, R24, R6, !PT ;  /* 0x0000000618067209 */ /* 0x000fe40007810000 */
[----:B------:R-:W-:Y:S02]  /*4450*/  ISETP.GT.AND P6, PT, R0, 0x19, P0 ;  /* 0x000000190000780c */ /* 0x000fe400007c4270 */
[----:B------:R-:W-:Y:S02]  /*4460*/  FMNMX.FTZ R132, R159, R132, !PT ;  /* 0x000000849f847209 */ /* 0x000fe40007810000 */
[----:B------:R-:W-:-:S02]  /*4470*/  FSEL R58, R26, -INF , !P5 ;  /* 0xff8000001a3a7808 */ /* 0x000fc40006800000 */
[----:B------:R-:W-:Y:S02]  /*4480*/  FMNMX.FTZ R6, R59, R6, !PT ;  /* 0x000000063b067209 */ /* 0x000fe40007810000 */
[----:B------:R-:W-:Y:S02]  /*4490*/  ISETP.GT.AND P5, PT, R0, 0x20, P0 ;  /* 0x000000200000780c */ /* 0x000fe400007a4270 */
[C---:B------:R-:W-:Y:S02]  /*44a0*/  ISETP.LT.OR P6, PT, R3.reuse, 0x1a, P6 ;  /* 0x0000001a0300780c */ /* 0x040fe400037c1670 */
[----:B------:R-:W-:Y:S02]  /*44b0*/  FMNMX.FTZ R132, R168, R132, !PT ;  /* 0x00000084a8847209 */ /* 0x000fe40007810000 */
[----:B------:R-:W-:Y:S02]  /*44c0*/  FMNMX.FTZ R6, R56, R6, !PT ;  /* 0x0000000638067209 */ /* 0x000fe40007810000 */
[----:B------:R-:W-:-:S02]  /*44d0*/  ISETP.LT.OR P5, PT, R3, 0x21, P5 ;  /* 0x000000210300780c */ /* 0x000fc40002fa1670 */
[----:B------:R-:W-:Y:S02]  /*44e0*/  FSEL R57, R25, -INF , !P6 ;  /* 0xff80000019397808 */ /* 0x000fe40007000000 */
[----:B------:R-:W-:Y:S02]  /*44f0*/  ISETP.GT.AND P6, PT, R0, 0x21, P0 ;  /* 0x000000210000780c */ /* 0x000fe400007c4270 */
[----:B------:R-:W-:Y:S02]  /*4500*/  FMNMX.FTZ R132, R227, R132, !PT ;  /* 0x00000084e3847209 */ /* 0x000fe40007810000 */
[----:B------:R-:W-:Y:S02]  /*4510*/  FMNMX.FTZ R6, R58, R6, !PT ;  /* 0x000000063a067209 */ /* 0x000fe40007810000 */
[----:B------:R-:W-:Y:S02]  /*4520*/  FSEL R133, R13, -INF , !P5 ;  /* 0xff8000000d857808 */ /* 0x000fe40006800000 */
[----:B------:R-:W-:-:S02]  /*4530*/  ISETP.GT.AND P5, PT, R0, 0x28, P0 ;  /* 0x000000280000780c */ /* 0x000fc400007a4270 */
[----:B------:R-:W-:Y:S02]  /*4540*/  ISETP.LT.OR P6, PT, R3, 0x22, P6 ;  /* 0x000000220300780c */ /* 0x000fe400037c1670 */
[----:B------:R-:W-:Y:S02]  /*4550*/  FMNMX.FTZ R132, R229, R132, !PT ;  /* 0x00000084e5847209 */ /* 0x000fe40007810000 */
[----:B------:R-:W-:Y:S02]  /*4560*/  FMNMX.FTZ R6, R57, R6, !PT ;  /* 0x0000000639067209 */ /* 0x000fe40007810000 */
[----:B------:R-:W-:Y:S02]  /*4570*/  ISETP.LT.OR P5, PT, R3, 0x29, P5 ;  /* 0x000000290300780c */ /* 0x000fe40002fa1670 */
[----:B------:R-:W-:Y:S02]  /*4580*/  FSEL R134, R15, -INF , !P6 ;  /* 0xff8000000f867808 */ /* 0x000fe40007000000 */
[----:B------:R-:W-:-:S02]  /*4590*/  ISETP.GT.AND P6, PT, R0, 0x29, P0 ;  /* 0x000000290000780c */ /* 0x000fc400007c4270 */
[----:B------:R-:W-:Y:S02]  /*45a0*/  FMNMX.FTZ R132, R228, R132, !PT ;  /* 0x00000084e4847209 */ /* 0x000fe40007810000 */
[----:B------:R-:W-:Y:S02]  /*45b0*/  FMNMX.FTZ R6, R133, R6, !PT ;  /* 0x0000000685067209 */ /* 0x000fe40007810000 */
[----:B------:R-:W-:Y:S02]  /*45c0*/  FSEL R156, R33, -INF , !P5 ;  /* 0xff800000219c7808 */ /* 0x000fe40006800000 */
[----:B------:R-:W-:Y:S02]  /*45d0*/  ISETP.GT.AND P5, PT, R0, 0x30, P0 ;  /* 0x000000300000780c */ /* 0x000fe400007a4270 */
[----:B------:R-:W-:Y:S02]  /*45e0*/  ISETP.LT.OR P6, PT, R3, 0x2a, P6 ;  /* 0x0000002a0300780c */ /* 0x000fe400037c1670 */
[----:B------:R-:W-:-:S02]  /*45f0*/  FMNMX.FTZ R132, R230, R132, !PT ;  /* 0x00000084e6847209 */ /* 0x000fc40007810000 */
[----:B------:R-:W-:Y:S02]  /*4600*/  FMNMX.FTZ R6, R134, R6, !PT ;  /* 0x0000000686067209 */ /* 0x000fe40007810000 */
[----:B------:R-:W-:Y:S01]  /*4610*/  ISETP.LT.OR P5, PT, R3, 0x31, P5 ;  /* 0x000000310300780c */ /* 0x000fe20002fa1670 */
[----:B------:R-:W1:Y:S01]  /*4620*/  SHFL.BFLY PT, R7, R132, 0x2, 0x1f ;  /* 0x0c401f0084077f89 */ /* 0x000e6200000e0000 */
[----:B------:R-:W-:Y:S02]  /*4630*/  FSEL R135, R38, -INF , !P6 ;  /* 0xff80000026877808 */ /* 0x000fe40007000000 */
[----:B------:R-:W-:Y:S02]  /*4640*/  ISETP.GT.AND P6, PT, R0, 0x31, P0 ;  /* 0x000000310000780c */ /* 0x000fe400007c4270 */
[----:B------:R-:W-:Y:S02]  /*4650*/  FMNMX.FTZ R6, R156, R6, !PT ;  /* 0x000000069c067209 */ /* 0x000fe40007810000 */
[----:B------:R-:W-:-:S02]  /*4660*/  FSEL R169, R32, -INF , !P5 ;  /* 0xff80000020a97808 */ /* 0x000fc40006800000 */
[C---:B------:R-:W-:Y:S01]  /*4670*/  ISETP.GT.AND P5, PT, R0.reuse, 0x38, P0 ;  /* 0x000000380000780c */ /* 0x040fe200007a4270 */
[----:B------:R-:W-:Y:S01]  /*4680*/  LDSM.16.MT88.4 R32, [R197+0x2100] ;  /* 0x00210000c520783b */ /* 0x000fe20000004200 */
[----:B------:R-:W-:Y:S02]  /*4690*/  ISETP.LT.OR P6, PT, R3, 0x32, P6 ;  /* 0x000000320300780c */ /* 0x000fe400037c1670 */
[----:B------:R-:W-:Y:S02]  /*46a0*/  FMNMX.FTZ R6, R135, R6, !PT ;  /* 0x0000000687067209 */ /* 0x000fe40007810000 */
[----:B------:R-:W-:Y:S02]  /*46b0*/  ISETP.GT.AND P0, PT, R0, 0x39, P0 ;  /* 0x000000390000780c */ /* 0x000fe40000704270 */
[----:B------:R-:W-:Y:S02]  /*46c0*/  ISETP.LT.OR P5, PT, R3, 0x39, P5 ;  /* 0x000000390300780c */ /* 0x000fe40002fa1670 */
[----:B------:R-:W-:-:S02]  /*46d0*/  FSEL R170, R30, -INF , !P6 ;  /* 0xff8000001eaa7808 */ /* 0x000fc40007000000 */
[----:B------:R-:W-:Y:S02]  /*46e0*/  FMNMX.FTZ R0, R169, R6, !PT ;  /* 0x00000006a9007209 */ /* 0x000fe40007810000 */
[----:B------:R-:W-:Y:S02]  /*46f0*/  ISETP.LT.OR P0, PT, R3, 0x3a, P0 ;  /* 0x0000003a0300780c */ /* 0x000fe40000701670 */
[----:B------:R-:W-:Y:S02]  /*4700*/  FSEL R226, R22, -INF , !P5 ;  /* 0xff80000016e27808 */ /* 0x000fe40006800000 */
[----:B------:R-:W-:Y:S02]  /*4710*/  FMNMX.FTZ R0, R170, R0, !PT ;  /* 0x00000000aa007209 */ /* 0x000fe40007810000 */
[----:B------:R-:W-:Y:S02]  /*4720*/  FSEL R171, R20, -INF , !P0 ;  /* 0xff80000014ab7808 */ /* 0x000fe40004000000 */
[----:B------:R-:W-:-:S02]  /*4730*/  FMNMX.FTZ R0, R226, R0, !PT ;  /* 0x00000000e2007209 */ /* 0x000fc40007810000 */
[----:B-1----:R-:W-:Y:S02]  /*4740*/  FMNMX.FTZ R132, R132, R7, !PT ;  /* 0x0000000784847209 */ /* 0x002fe40007810000 */
[----:B------:R-:W-:Y:S02]  /*4750*/  FMNMX.FTZ R0, R171, R0, !PT ;  /* 0x00000000ab007209 */ /* 0x000fe40007810000 */
[----:B------:R-:W-:Y:S01]  /*4760*/  LEA R198, R4, R197, 0x1 ;  /* 0x000000c504c67211 */ /* 0x000fe200078e08ff */
[----:B------:R-:W1:Y:S03]  /*4770*/  SHFL.BFLY PT, R6, R132, 0x1, 0x1f ;  /* 0x0c201f0084067f89 */ /* 0x000e6600000e0000 */
[----:B------:R-:W-:Y:S01]  /*4780*/  LEA R199, R2, R198, 0x1 ;  /* 0x000000c602c77211 */ /* 0x000fe200078e08ff */
[----:B------:R-:W2:Y:S04]  /*4790*/  SHFL.BFLY PT, R3, R0, 0x2, 0x1f ;  /* 0x0c401f0000037f89 */ /* 0x000ea800000e0000 */
[----:B------:R-:W-:Y:S04]  /*47a0*/  LDSM.16.MT88.4 R12, [R199+0x100] ;  /* 0x00010000c70c783b */ /* 0x000fe80000004200 */
[----:B------:R-:W-:Y:S04]  /*47b0*/  LDSM.16.MT88.4 R28, [R198+0x2100] ;  /* 0x00210000c61c783b */ /* 0x000fe80000004200 */
[----:B------:R-:W-:Y:S04]  /*47c0*/  LDSM.16.MT88.4 R36, [R199+0x2100] ;  /* 0x00210000c724783b */ /* 0x000fe80000004200 */
[----:B------:R-:W-:Y:S01]  /*47d0*/  LDSM.16.MT88.4 R48, [R198+0x4100] ;  /* 0x00410000c630783b */ /* 0x000fe20000004200 */
[----:B-1----:R-:W-:-:S02]  /*47e0*/  FMNMX.FTZ R132, R132, R6, !PT ;  /* 0x0000000684847209 */ /* 0x002fc40007810000 */
[----:B--2---:R-:W-:-:S03]  /*47f0*/  FMNMX.FTZ R0, R0, R3, !PT ;  /* 0x0000000300007209 */ /* 0x004fc60007810000 */
[C---:B------:R-:W-:Y:S01]  /*4800*/  FMUL.FTZ R8, R132.reuse, c[0x0][0x2d0] ;  /* 0x0000b40084087a20 */ /* 0x040fe20000410000 */
[----:B------:R-:W-:Y:S01]  /*4810*/  FSETP.NEU.FTZ.AND P0, PT, R132, -INF , PT ;  /* 0xff8000008400780b */ /* 0x000fe20003f1d000 */
[----:B------:R-:W1:Y:S03]  /*4820*/  SHFL.BFLY PT, R6, R0, 0x1, 0x1f ;  /* 0x0c201f0000067f89 */ /* 0x000e6600000e0000 */
[----:B------:R-:W-:-:S05]  /*4830*/  FSEL R8, R8, RZ, P0 ;  /* 0x000000ff08087208 */ /* 0x000fca0000000000 */
[----:B------:R-:W-:-:S04]  /*4840*/  FFMA.FTZ R3, R16, c[0x0][0x2d0], -R8 ;  /* 0x0000b40010037a23 */ /* 0x000fc80000010808 */
[----:B------:R2:W-:Y:S02]  /*4850*/  MUFU.EX2 R187, R3 ;  /* 0x0000000300bb7308 */ /* 0x0005e40000000800 */
[----:B--2---:R-:W-:-:S06]  /*4860*/  FFMA.FTZ R3, R17, c[0x0][0x2d0], -R8 ;  /* 0x0000b40011037a23 */ /* 0x004fcc0000010808 */
[----:B------:R1:W-:Y:S02]  /*4870*/  MUFU.EX2 R23, R3 ;  /* 0x0000000300177308 */ /* 0x0003e40000000800 */
[----:B-1----:R-:W-:Y:S01]  /*4880*/  FMNMX.FTZ R3, R0, R6, !PT ;  /* 0x0000000600037209 */ /* 0x002fe20007810000 */
[--C-:B------:R-:W-:Y:S02]  /*4890*/  FFMA.FTZ R0, R18, c[0x0][0x2d0], -R8.reuse ;  /* 0x0000b40012007a23 */ /* 0x100fe40000010808 */
[----:B------:R-:W-:Y:S01]  /*48a0*/  FFMA.FTZ R6, R19, c[0x0][0x2d0], -R8 ;  /* 0x0000b40013067a23 */ /* 0x000fe20000010808 */
[C---:B------:R-:W-:Y:S02]  /*48b0*/  FSETP.NEU.FTZ.AND P0, PT, R3.reuse, -INF , PT ;  /* 0xff8000000300780b */ /* 0x040fe40003f1d000 */
[----:B------:R1:W2:Y:S01]  /*48c0*/  MUFU.EX2 R27, R0 ;  /* 0x00000000001b7308 */ /* 0x0002a20000000800 */
[----:B------:R-:W-:Y:S07]  /*48d0*/  LDSM.16.MT88.4 R16, [R200+0x100] ;  /* 0x00010000c810783b */ /* 0x000fee0000004200 */
[----:B------:R3:W4:Y:S01]  /*48e0*/  MUFU.EX2 R175, R6 ;  /* 0x0000000600af7308 */ /* 0x0007220000000800 */
[----:B-1----:R-:W-:-:S05]  /*48f0*/  FMUL.FTZ R0, R3, c[0x0][0x2d0] ;  /* 0x0000b40003007a20 */ /* 0x002fca0000410000 */
[----:B------:R-:W-:Y:S02]  /*4900*/  FSEL R0, R0, RZ, P0 ;  /* 0x000000ff00007208 */ /* 0x000fe40000000000 */
[----:B------:R-:W-:-:S03]  /*4910*/  PLOP3.LUT P0, PT, PT, PT, UP1, 0x40, 0x0 ;  /* 0x000000000000781c */ /* 0x000fc60003f0e818 */
[--C-:B---3--:R-:W-:Y:S02]  /*4920*/  FFMA.FTZ R6, R9, c[0x0][0x2d0], -R0.reuse ;  /* 0x0000b40009067a23 */ /* 0x108fe40000010800 */
[--C-:B------:R-:W-:Y:S02]  /*4930*/  FFMA.FTZ R5, R11, c[0x0][0x2d0], -R0.reuse ;  /* 0x0000b4000b057a23 */ /* 0x100fe40000010800 */
[--C-:B------:R-:W-:Y:S01]  /*4940*/  FFMA.FTZ R4, R10, c[0x0][0x2d0], -R0.reuse ;  /* 0x0000b4000a047a23 */ /* 0x100fe20000010800 */
[----:B------:R4:W-:Y:S01]  /*4950*/  MUFU.EX2 R9, R6 ;  /* 0x0000000600097308 */ /* 0x0009e20000000800 */
[----:B------:R-:W-:Y:S02]  /*4960*/  FFMA.FTZ R2, R24, c[0x0][0x2d0], -R0 ;  /* 0x0000b40018027a23 */ /* 0x000fe40000010800 */
[----:B--2---:R-:W-:Y:S02]  /*4970*/  IMAD.MOV.U32 R11, RZ, RZ, R27 ;  /* 0x000000ffff0b7224 */ /* 0x004fe400078e001b */
[----:B------:R-:W-:Y:S01]  /*4980*/  IMAD.MOV.U32 R10, RZ, RZ, R23 ;  /* 0x000000ffff0a7224 */ /* 0x000fe200078e0017 */
[----:B------:R-:W-:Y:S02]  /*4990*/  LDSM.16.MT88.4 R24, [R200+0x2100] ;  /* 0x00210000c818783b */ /* 0x000fe40000004200 */
[----:B------:R-:W1:Y:S02]  /*49a0*/  MUFU.EX2 R236, R5 ;  /* 0x0000000500ec7308 */ /* 0x000e640000000800 */
[----:B------:R-:W2:Y:S06]  /*49b0*/  LDSM.16.MT88.4 R20, [R198+0x100] ;  /* 0x00010000c614783b */ /* 0x000eac0000004200 */
[----:B------:R3:W-:Y:S01]  /*49c0*/  MUFU.EX2 R174, R4 ;  /* 0x0000000400ae7308 */ /* 0x0007e20000000800 */
[----:B----4-:R-:W-:-:S07]  /*49d0*/  F2FP.BF16.PACK_AB R6, R175, R11 ;  /* 0x0000000baf06723e */ /* 0x010fce00000010ff */
[----:B------:R-:W4:Y:S01]  /*49e0*/  MUFU.EX2 R184, R2 ;  /* 0x0000000200b87308 */ /* 0x000f220000000800 */
[----:B-1----:R-:W-:Y:S02]  /*49f0*/  F2FP.BF16.PACK_AB R5, R236, R9 ;  /* 0x00000009ec05723e */ /* 0x002fe400000010ff */
[----:B---3--:R-:W-:Y:S02]  /*4a00*/  F2FP.BF16.PACK_AB R4, R10, R187 ;  /* 0x000000bb0a04723e */ /* 0x008fe400000010ff */
[----:B----4-:R-:W-:Y:S01]  /*4a10*/  F2FP.BF16.PACK_AB R7, R184, R174 ;  /* 0x000000aeb807723e */ /* 0x010fe200000010ff */
[----:B------:R-:W-:-:S04]  /*4a20*/  FFMA.FTZ R2, R60, c[0x0][0x2d0], -R8 ;  /* 0x0000b4003c027a23 */ /* 0x000fc80000010808 */
[----:B------:R1:W-:Y:S02]  /*4a30*/  MUFU.EX2 R185, R2 ;  /* 0x0000000200b97308 */ /* 0x0003e40000000800 */
[C---:B------:R-:W-:Y:S08]  /*4a40*/  HMMA.16816.F32.BF16 R104, R4.reuse, R12, RZ ;  /* 0x0000000c0468723c */ /* 0x040ff000000418ff */
[----:B------:R-:W-:Y:S01]  /*4a50*/  HMMA.16816.F32.BF16 R80, R4, R14, RZ ;  /* 0x0000000e0450723c */ /* 0x000fe200000418ff */
[----:B------:R-:W3:Y:S01]  /*4a60*/  LDSM.16.MT88.4 R12, [R199+0x4100] ;  /* 0x00410000c70c783b */ /* 0x000ee20000004200 */
[----:B-1----:R-:W-:-:S06]  /*4a70*/  FFMA.FTZ R2, R62, c[0x0][0x2d0], -R8 ;  /* 0x0000b4003e027a23 */ /* 0x002fcc0000010808 */
[C---:B--2---:R-:W-:Y:S01]  /*4a80*/  HMMA.16816.F32.BF16 R112, R4.reuse, R20, RZ ;  /* 0x000000140470723c */ /* 0x044fe200000418ff */
[----:B------:R1:W2:Y:S07]  /*4a90*/  MUFU.EX2 R165, R2 ;  /* 0x0000000200a57308 */ /* 0x0002ae0000000800 */
[C---:B------:R-:W-:Y:S01]  /*4aa0*/  HMMA.16816.F32.BF16 R84, R4.reuse, R22, RZ ;  /* 0x000000160454723c */ /* 0x040fe200000418ff */
[----:B------:R-:W-:Y:S07]  /*4ab0*/  LDSM.16.MT88.4 R20, [R200+0x6100] ;  /* 0x00610000c814783b */ /* 0x000fee0000004200 */
[----:B------:R-:W-:Y:S01]  /*4ac0*/  HMMA.16816.F32.BF16 R108, R4, R16, RZ ;  /* 0x00000010046c723c */ /* 0x000fe200000418ff */
[----:B-1----:R-:W-:-:S04]  /*4ad0*/  FFMA.FTZ R2, R61, c[0x0][0x2d0], -R8 ;  /* 0x0000b4003d027a23 */ /* 0x002fc80000010808 */
[----:B------:R1:W-:Y:S03]  /*4ae0*/  MUFU.EX2 R164, R2 ;  /* 0x0000000200a47308 */ /* 0x0003e60000000800 */
[C---:B------:R-:W-:Y:S01]  /*4af0*/  HMMA.16816.F32.BF16 R124, R4.reuse, R18, RZ ;  /* 0x00000012047c723c */ /* 0x040fe200000418ff */
[----:B------:R-:W4:Y:S07]  /*4b00*/  LDSM.16.MT88.4 R16, [R197+0x6100] ;  /* 0x00610000c510783b */ /* 0x000f2e0000004200 */
[----:B------:R-:W-:Y:S01]  /*4b10*/  HMMA.16816.F32.BF16 R100, R4, R24, RZ ;  /* 0x000000180464723c */ /* 0x000fe200000418ff */
[----:B-1----:R-:W-:-:S07]  /*4b20*/  FFMA.FTZ R2, R63, c[0x0][0x2d0], -R8 ;  /* 0x0000b4003f027a23 */ /* 0x002fce0000010808 */
[C---:B------:R-:W-:Y:S01]  /*4b30*/  HMMA.16816.F32.BF16 R68, R4.reuse, R26, RZ ;  /* 0x0000001a0444723c */ /* 0x040fe200000418ff */
[----:B------:R-:W1:Y:S01]  /*4b40*/  LDSM.16.MT88.4 R24, [R198+0x6100] ;  /* 0x00610000c618783b */ /* 0x000e620000004200 */
[----:B------:R5:W1:Y:S06]  /*4b50*/  MUFU.EX2 R167, R2 ;  /* 0x0000000200a77308 */ /* 0x000a6c0000000800 */
[C---:B---3--:R-:W-:Y:S08]  /*4b60*/  HMMA.16816.F32.BF16 R140, R4.reuse, R12, RZ ;  /* 0x0000000c048c723c */ /* 0x048ff000000418ff */
[----:B------:R-:W-:Y:S01]  /*4b70*/  HMMA.16816.F32.BF16 R136, R4, R14, RZ ;  /* 0x0000000e0488723c */ /* 0x000fe200000418ff */
[----:B------:R-:W3:Y:S01]  /*4b80*/  LDSM.16.MT88.4 R12, [R199+0x6100] ;  /* 0x00610000c70c783b */ /* 0x000ee20000004200 */
[----:B-----5:R-:W-:-:S04]  /*4b90*/  FFMA.FTZ R2, R59, c[0x0][0x2d0], -R0 ;  /* 0x0000b4003b027a23 */ /* 0x020fc80000010800 */
[----:B------:R5:W-:Y:S02]  /*4ba0*/  MUFU.EX2 R173, R2 ;  /* 0x0000000200ad7308 */ /* 0x000be40000000800 */
[C---:B------:R-:W-:Y:S08]  /*4bb0*/  HMMA.16816.F32.BF16 R64, R4.reuse, R32, RZ ;  /* 0x000000200440723c */ /* 0x040ff000000418ff */
[----:B------:R-:W-:Y:S01]  /*4bc0*/  HMMA.16816.F32.BF16 R76, R4, R34, RZ ;  /* 0x00000022044c723c */ /* 0x000fe200000418ff */
[----:B------:R-:W1:Y:S01]  /*4bd0*/  LDSM.16.MT88.4 R32, [R197+0x900] ;  /* 0x00090000c520783b */ /* 0x000e620000004200 */
[----:B-----5:R-:W-:-:S06]  /*4be0*/  FFMA.FTZ R2, R56, c[0x0][0x2d0], -R0 ;  /* 0x0000b40038027a23 */ /* 0x020fcc0000010800 */
[C---:B------:R-:W-:Y:S01]  /*4bf0*/  HMMA.16816.F32.BF16 R116, R4.reuse, R40, RZ ;  /* 0x000000280474723c */ /* 0x040fe200000418ff */
[----:B------:R5:W1:Y:S07]  /*4c00*/  MUFU.EX2 R186, R2 ;  /* 0x0000000200ba7308 */ /* 0x000a6e0000000800 */
[C---:B------:R-:W-:Y:S08]  /*4c10*/  HMMA.16816.F32.BF16 R128, R4.reuse, R42, RZ ;  /* 0x0000002a0480723c */ /* 0x040ff000000418ff */
[----:B------:R-:W-:Y:S01]  /*4c20*/  HMMA.16816.F32.BF16 R40, R4, R28, RZ ;  /* 0x0000001c0428723c */ /* 0x000fe200000418ff */
[----:B-----5:R-:W-:-:S04]  /*4c30*/  FFMA.FTZ R2, R58, c[0x0][0x2d0], -R0 ;  /* 0x0000b4003a027a23 */ /* 0x020fc80000010800 */
[----:B------:R5:W-:Y:S03]  /*4c40*/  MUFU.EX2 R166, R2 ;  /* 0x0000000200a67308 */ /* 0x000be60000000800 */
[C---:B------:R-:W-:Y:S01]  /*4c50*/  HMMA.16816.F32.BF16 R72, R4.reuse, R30, RZ ;  /* 0x0000001e0448723c */ /* 0x040fe200000418ff */
[----:B------:R-:W1:Y:S07]  /*4c60*/  LDSM.16.MT88.4 R28, [R198+0x900] ;  /* 0x00090000c61c783b */ /* 0x000e6e0000004200 */
[----:B------:R-:W-:Y:S01]  /*4c70*/  HMMA.16816.F32.BF16 R96, R4, R36, RZ ;  /* 0x000000240460723c */ /* 0x000fe200000418ff */
[----:B-----5:R-:W-:-:S07]  /*4c80*/  FFMA.FTZ R2, R57, c[0x0][0x2d0], -R0 ;  /* 0x0000b40039027a23 */ /* 0x020fce0000010800 */
[C---:B------:R-:W-:Y:S01]  /*4c90*/  HMMA.16816.F32.BF16 R120, R4.reuse, R38, RZ ;  /* 0x000000260478723c */ /* 0x040fe200000418ff */
[----:B------:R-:W5:Y:S07]  /*4ca0*/  MUFU.EX2 R252, R2 ;  /* 0x0000000200fc7308 */ /* 0x000f6e0000000800 */
[C---:B------:R-:W-:Y:S08]  /*4cb0*/  HMMA.16816.F32.BF16 R92, R4.reuse, R52, RZ ;  /* 0x00000034045c723c */ /* 0x040ff000000418ff */
[C---:B------:R-:W-:Y:S08]  /*4cc0*/  HMMA.16816.F32.BF16 R88, R4.reuse, R48, RZ ;  /* 0x000000300458723c */ /* 0x040ff000000418ff */
[C---:B------:R-:W-:Y:S08]  /*4cd0*/  HMMA.16816.F32.BF16 R36, R4.reuse, R44, RZ ;  /* 0x0000002c0424723c */ /* 0x040ff000000418ff */
[C---:B------:R-:W-:Y:S08]  /*4ce0*/  HMMA.16816.F32.BF16 R52, R4.reuse, R54, RZ ;  /* 0x000000360434723c */ /* 0x040ff000000418ff */
[C---:B------:R-:W-:Y:S08]  /*4cf0*/  HMMA.16816.F32.BF16 R48, R4.reuse, R50, RZ ;  /* 0x000000320430723c */ /* 0x040ff000000418ff */
[C---:B------:R-:W-:Y:S08]  /*4d00*/  HMMA.16816.F32.BF16 R44, R4.reuse, R46, RZ ;  /* 0x0000002e042c723c */ /* 0x040ff000000418ff */
[C---:B----4-:R-:W-:Y:S08]  /*4d10*/  HMMA.16816.F32.BF16 R144, R4.reuse, R16, RZ ;  /* 0x000000100490723c */ /* 0x050ff000000418ff */
[C---:B------:R-:W-:Y:S01]  /*4d20*/  HMMA.16816.F32.BF16 R60, R4.reuse, R18, RZ ;  /* 0x00000012043c723c */ /* 0x040fe200000418ff */
[----:B------:R-:W-:Y:S07]  /*4d30*/  LDSM.16.MT88.4 R16, [R199+0x900] ;  /* 0x00090000c710783b */ /* 0x000fee0000004200 */
[C---:B-1----:R-:W-:Y:S08]  /*4d40*/  HMMA.16816.F32.BF16 R148, R4.reuse, R24, RZ ;  /* 0x000000180494723c */ /* 0x042ff000000418ff */
[C---:B------:R-:W-:Y:S01]  /*4d50*/  HMMA.16816.F32.BF16 R152, R4.reuse, R26, RZ ;  /* 0x0000001a0498723c */ /* 0x040fe200000418ff */
[----:B------:R-:W-:Y:S07]  /*4d60*/  LDSM.16.MT88.4 R24, [R198+0x2900] ;  /* 0x00290000c618783b */ /* 0x000fee0000004200 */
[C---:B------:R-:W-:Y:S08]  /*4d70*/  HMMA.16816.F32.BF16 R160, R4.reuse, R20, RZ ;  /* 0x0000001404a0723c */ /* 0x040ff000000418ff */
[C---:B------:R-:W-:Y:S01]  /*4d80*/  HMMA.16816.F32.BF16 R56, R4.reuse, R22, RZ ;  /* 0x000000160438723c */ /* 0x040fe200000418ff */
[----:B------:R-:W1:Y:S07]  /*4d90*/  LDSM.16.MT88.4 R20, [R200+0x900] ;  /* 0x00090000c814783b */ /* 0x000e6e0000004200 */
[C---:B---3--:R-:W-:Y:S08]  /*4da0*/  HMMA.16816.F32.BF16 R180, R4.reuse, R12, RZ ;  /* 0x0000000c04b4723c */ /* 0x048ff000000418ff */
[----:B------:R-:W-:Y:S01]  /*4db0*/  HMMA.16816.F32.BF16 R248, R4, R14, RZ ;  /* 0x0000000e04f8723c */ /* 0x000fe200000418ff */
[----:B------:R-:W3:Y:S06]  /*4dc0*/  LDSM.16.MT88.4 R12, [R197+0x2900] ;  /* 0x00290000c50c783b */ /* 0x000eec0000004200 */
[----:B--2---:R-:W-:-:S02]  /*4dd0*/  F2FP.BF16.PACK_AB R4, R165, R185 ;  /* 0x000000b9a504723e */ /* 0x004fc400000010ff */
[----:B------:R-:W-:Y:S02]  /*4de0*/  F2FP.BF16.PACK_AB R6, R167, R164 ;  /* 0x000000a4a706723e */ /* 0x000fe400000010ff */
[----:B------:R-:W-:Y:S02]  /*4df0*/  F2FP.BF16.PACK_AB R5, R186, R173 ;  /* 0x000000adba05723e */ /* 0x000fe400000010ff */
[----:B-----5:R-:W-:-:S07]  /*4e00*/  F2FP.BF16.PACK_AB R7, R252, R166 ;  /* 0x000000a6fc07723e */ /* 0x020fce00000010ff */
[C---:B------:R-:W-:Y:S08]  /*4e10*/  HMMA.16816.F32.BF16 R188, R4.reuse, R32, R116 ;  /* 0x0000002004bc723c */ /* 0x040ff00000041874 */
[C---:B------:R-:W-:Y:S08]  /*4e20*/  HMMA.16816.F32.BF16 R232, R4.reuse, R28, R112 ;  /* 0x0000001c04e8723c */ /* 0x040ff00000041870 */
[C---:B------:R-:W-:Y:S08]  /*4e30*/  HMMA.16816.F32.BF16 R32, R4.reuse, R34, R128 ;  /* 0x000000220420723c */ /* 0x040ff00000041880 */
[----:B------:R-:W-:Y:S01]  /*4e40*/  IMAD.MOV.U32 R179, RZ, RZ, R190 ;  /* 0x000000ffffb37224 */ /* 0x000fe200078e00be */
[----:B------:R-:W-:Y:S01]  /*4e50*/  MOV R177, R189 ;  /* 0x000000bd00b17202 */ /* 0x000fe20000000f00 */
[----:B------:R-:W-:Y:S01]  /*4e60*/  IMAD.MOV.U32 R178, RZ, RZ, R191 ;  /* 0x000000ffffb27224 */ /* 0x000fe200078e00bf */
[----:B-1----:R-:W-:Y:S01]  /*4e70*/  HMMA.16816.F32.BF16 R192, R4, R20, R108 ;  /* 0x0000001404c0723c */ /* 0x002fe2000004186c */
[----:B------:R-:W-:-:S07]  /*4e80*/  IMAD.MOV.U32 R176, RZ, RZ, R188 ;  /* 0x000000ffffb07224 */ /* 0x000fce00078e00bc */
[C---:B------:R-:W-:Y:S01]  /*4e90*/  HMMA.16816.F32.BF16 R188, R4.reuse, R30, R84 ;  /* 0x0000001e04bc723c */ /* 0x040fe20000041854 */
[----:B------:R-:W1:Y:S04]  /*4ea0*/  LDSM.16.MT88.4 R28, [R200+0x2900] ;  /* 0x00290000c81c783b */ /* 0x000e680000004200 */
[----:B------:R-:W-:Y:S01]  /*4eb0*/  IMAD.MOV.U32 R128, RZ, RZ, R35 ;  /* 0x000000ffff807224 */ /* 0x000fe200078e0023 */
[----:B------:R-:W-:Y:S01]  /*4ec0*/  MOV R224, R32 ;  /* 0x0000002000e07202 */ /* 0x000fe20000000f00 */
[----:B------:R-:W-:Y:S01]  /*4ed0*/  IMAD.MOV.U32 R223, RZ, RZ, R33 ;  /* 0x000000ffffdf7224 */ /* 0x000fe200078e0021 */
[C---:B------:R-:W-:Y:S01]  /*4ee0*/  HMMA.16816.F32.BF16 R244, R4.reuse, R22, R124 ;  /* 0x0000001604f4723c */ /* 0x040fe2000004187c */
[----:B------:R-:W-:Y:S01]  /*4ef0*/  IMAD.MOV.U32 R2, RZ, RZ, R34 ;  /* 0x000000ffff027224 */ /* 0x000fe200078e0022 */
[----:B------:R-:W-:Y:S04]  /*4f00*/  LDSM.16.MT88.4 R20, [R197+0x4900] ;  /* 0x00490000c514783b */ /* 0x000fe80000004200 */
[----:B------:R-:W2:Y:S02]  /*4f10*/  LDSM.16.MT88.4 R32, [R199+0x2900] ;  /* 0x00290000c720783b */ /* 0x000ea40000004200 */
[C---:B------:R-:W-:Y:S08]  /*4f20*/  HMMA.16816.F32.BF16 R124, R4.reuse, R16, R104 ;  /* 0x00000010047c723c */ /* 0x040ff00000041868 */
[C---:B------:R-:W-:Y:S01]  /*4f30*/  HMMA.16816.F32.BF16 R104, R4.reuse, R18, R80 ;  /* 0x000000120468723c */ /* 0x040fe20000041850 */
[----:B------:R-:W4:Y:S06]  /*4f40*/  LDSM.16.MT88.4 R16, [R198+0x4900] ;  /* 0x00490000c610783b */ /* 0x000f2c0000004200 */
[----:B------:R-:W-:Y:S01]  /*4f50*/  IMAD.MOV.U32 R81, RZ, RZ, R187 ;  /* 0x000000ffff517224 */ /* 0x000fe200078e00bb */
[----:B---3--:R-:W-:Y:S01]  /*4f60*/  HMMA.16816.F32.BF16 R108, R4, R12, R64 ;  /* 0x0000000c046c723c */ /* 0x008fe20000041840 */
[----:B------:R-:W-:Y:S01]  /*4f70*/  IMAD.MOV.U32 R80, RZ, RZ, R186 ;  /* 0x000000ffff507224 */ /* 0x000fe200078e00ba */
[----:B------:R-:W-:-:S02]  /*4f80*/  MOV R83, R179 ;  /* 0x000000b300537202 */ /* 0x000fc40000000f00 */
[----:B------:R-:W-:-:S04]  /*4f90*/  MOV R82, R236 ;  /* 0x000000ec00527202 */ /* 0x000fc80000000f00 */
[C---:B------:R-:W-:Y:S01]  /*4fa0*/  HMMA.16816.F32.BF16 R112, R4.reuse, R14, R76 ;  /* 0x0000000e0470723c */ /* 0x040fe2000004184c */
[----:B------:R-:W3:Y:S07]  /*4fb0*/  LDSM.16.MT88.4 R12, [R200+0x4900] ;  /* 0x00490000c80c783b */ /* 0x000eee0000004200 */
[C---:B-1----:R-:W-:Y:S07]  /*4fc0*/  HMMA.16816.F32.BF16 R84, R4.reuse, R28, R100 ;  /* 0x0000001c0454723c */ /* 0x042fee0000041864 */
[----:B------:R-:W-:Y:S01]  /*4fd0*/  IMAD.MOV.U32 R101, RZ, RZ, R185 ;  /* 0x000000ffff657224 */ /* 0x000fe200078e00b9 */
[----:B------:R-:W-:Y:S01]  /*4fe0*/  HMMA.16816.F32.BF16 R116, R4, R24, R40 ;  /* 0x000000180474723c */ /* 0x000fe20000041828 */
[----:B------:R-:W-:Y:S01]  /*4ff0*/  IMAD.MOV.U32 R100, RZ, RZ, R184 ;  /* 0x000000ffff647224 */ /* 0x000fe200078e00b8 */
[----:B------:R-:W-:Y:S01]  /*5000*/  MOV R103, R82 ;  /* 0x0000005200677202 */ /* 0x000fe20000000f00 */
[----:B------:R-:W-:-:S05]  /*5010*/  IMAD.MOV.U32 R102, RZ, RZ, R81 ;  /* 0x000000ffff667224 */ /* 0x000fca00078e0051 */
[C---:B------:R-:W-:Y:S01]  /*5020*/  HMMA.16816.F32.BF16 R240, R4.reuse, R26, R72 ;  /* 0x0000001a04f0723c */ /* 0x040fe20000041848 */
[----:B------:R-:W1:Y:S07]  /*5030*/  LDSM.16.MT88.4 R24, [R199+0x4900] ;  /* 0x00490000c718783b */ /* 0x000e6e0000004200 */
[----:B------:R-:W-:Y:S01]  /*5040*/  MOV R43, R86 ;  /* 0x00000056002b7202 */ /* 0x000fe20000000f00 */
[----:B------:R-:W-:Y:S01]  /*5050*/  IMAD.MOV.U32 R41, RZ, RZ, R85 ;  /* 0x000000ffff297224 */ /* 0x000fe200078e0055 */
[----:B------:R-:W-:Y:S01]  /*5060*/  MOV R40, R84 ;  /* 0x0000005400287202 */ /* 0x000fe20000000f00 */
[----:B------:R-:W-:Y:S01]  /*5070*/  IMAD.MOV.U32 R84, RZ, RZ, R178 ;  /* 0x000000ffff547224 */ /* 0x000fe200078e00b2 */
[----:B------:R-:W-:Y:S01]  /*5080*/  MOV R85, R177 ;  /* 0x000000b100557202 */ /* 0x000fe20000000f00 */
[----:B------:R-:W-:Y:S01]  /*5090*/  IMAD.MOV.U32 R86, RZ, RZ, R176 ;  /* 0x000000ffff567224 */ /* 0x000fe200078e00b0 */
[----:B--2---:R-:W-:Y:S01]  /*50a0*/  HMMA.16816.F32.BF16 R184, R4, R32, R96 ;  /* 0x0000002004b8723c */ /* 0x004fe20000041860 */
[----:B------:R-:W-:-:S02]  /*50b0*/  IMAD.MOV.U32 R42, RZ, RZ, R87 ;  /* 0x000000ffff2a7224 */ /* 0x000fc400078e0057 */
[----:B------:R-:W-:-:S04]  /*50c0*/  IMAD.MOV.U32 R87, RZ, RZ, R128 ;  /* 0x000000ffff577224 */ /* 0x000fc800078e0080 */
[----:B------:R-:W-:Y:S01]  /*50d0*/  IMAD.MOV.U32 R99, RZ, RZ, R175 ;  /* 0x000000ffff637224 */ /* 0x000fe200078e00af */
[----:B------:R-:W-:Y:S01]  /*50e0*/  HMMA.16816.F32.BF16 R176, R4, R34, R120 ;  /* 0x0000002204b0723c */ /* 0x000fe20000041878 */
[----:B------:R-:W-:Y:S01]  /*50f0*/  MOV R98, R174 ;  /* 0x000000ae00627202 */ /* 0x000fe20000000f00 */
[----:B------:R-:W-:Y:S01]  /*5100*/  IMAD.MOV.U32 R97, RZ, RZ, R173 ;  /* 0x000000ffff617224 */ /* 0x000fe200078e00ad */
[----:B------:R-:W-:Y:S01]  /*5110*/  LDSM.16.MT88.4 R32, [R199+0x6900] ;  /* 0x00690000c720783b */ /* 0x000fe20000004200 */
[----:B------:R-:W-:-:S03]  /*5120*/  IMAD.MOV.U32 R96, RZ, RZ, R167 ;  /* 0x000000ffff607224 */ /* 0x000fc600078e00a7 */
[----:B------:R-:W-:Y:S01]  /*5130*/  MOV R123, R172 ;  /* 0x000000ac007b7202 */ /* 0x000fe20000000f00 */
[----:B------:R-:W-:Y:S01]  /*5140*/  IMAD.MOV.U32 R122, RZ, RZ, R166 ;  /* 0x000000ffff7a7224 */ /* 0x000fe200078e00a6 */
[----:B------:R-:W-:Y:S01]  /*5150*/  MOV R120, R164 ;  /* 0x000000a400787202 */ /* 0x000fe20000000f00 */
[----:B------:R-:W-:Y:S01]  /*5160*/  IMAD.MOV.U32 R121, RZ, RZ, R165 ;  /* 0x000000ffff797224 */ /* 0x000fe200078e00a5 */
[C---:B------:R-:W-:Y:S08]  /*5170*/  HMMA.16816.F32.BF16 R172, R4.reuse, R20, R92 ;  /* 0x0000001404ac723c */ /* 0x040ff0000004185c */
[C---:B------:R-:W-:Y:S01]  /*5180*/  HMMA.16816.F32.BF16 R164, R4.reuse, R22, R52 ;  /* 0x0000001604a4723c */ /* 0x040fe20000041834 */
[----:B------:R-:W2:Y:S07]  /*5190*/  LDSM.16.MT88.4 R20, [R198+0x6900] ;  /* 0x00690000c614783b */ /* 0x000eae0000004200 */
[C---:B------:R-:W-:Y:S01]  /*51a0*/  HMMA.16816.F32.BF16 R236, R4.reuse, R30, R68 ;  /* 0x0000001e04ec723c */ /* 0x040fe20000041844 */
[----:B------:R-:W5:Y:S07]  /*51b0*/  LDSM.16.MT88.4 R28, [R197+0x6900] ;  /* 0x00690000c51c783b */ /* 0x000f6e0000004200 */
[C---:B----4-:R-:W-:Y:S07]  /*51c0*/  HMMA.16816.F32.BF16 R128, R4.reuse, R16, R88 ;  /* 0x000000100480723c */ /* 0x050fee0000041858 */
[----:B------:R-:W-:Y:S01]  /*51d0*/  IMAD.MOV.U32 R17, RZ, RZ, R80 ;  /* 0x000000ffff117224 */ /* 0x000fe200078e0050 */
[C---:B---3--:R-:W-:Y:S07]  /*51e0*/  HMMA.16816.F32.BF16 R88, R4.reuse, R12, R36 ;  /* 0x0000000c0458723c */ /* 0x048fee0000041824 */
[----:B------:R-:W-:Y:S01]  /*51f0*/  IMAD.MOV.U32 R36, RZ, RZ, R83 ;  /* 0x000000ffff247224 */ /* 0x000fe200078e0053 */
[----:B------:R-:W-:Y:S01]  /*5200*/  HMMA.16816.F32.BF16 R72, R4, R14, R44 ;  /* 0x0000000e0448723c */ /* 0x000fe2000004182c */
[----:B------:R-:W3:Y:S01]  /*5210*/  LDSM.16.MT88.4 R12, [R200+0x6900] ;  /* 0x00690000c80c783b */ /* 0x000ee20000004200 */
[----:B------:R-:W-:Y:S01]  /*5220*/  MOV R37, R84 ;  /* 0x0000005400257202 */ /* 0x000fe20000000f00 */
[----:B------:R-:W-:Y:S01]  /*5230*/  IMAD.MOV.U32 R38, RZ, RZ, R40 ;  /* 0x000000ffff267224 */ /* 0x000fe200078e0028 */
[----:B------:R-:W-:-:S03]  /*5240*/  MOV R39, R41 ;  /* 0x0000002900277202 */ /* 0x000fc60000000f00 */
[----:B------:R-:W-:Y:S01]  /*5250*/  IMAD.MOV.U32 R46, RZ, RZ, R85 ;  /* 0x000000ffff2e7224 */ /* 0x000fe200078e0055 */
[----:B-1----:R-:W-:Y:S01]  /*5260*/  HMMA.16816.F32.BF16 R52, R4, R24, R140 ;  /* 0x000000180434723c */ /* 0x002fe2000004188c */
[----:B------:R-:W-:Y:S01]  /*5270*/  IMAD.MOV.U32 R45, RZ, RZ, R86 ;  /* 0x000000ffff2d7224 */ /* 0x000fe200078e0056 */
[----:B------:R-:W-:-:S05]  /*5280*/  MOV R44, R87 ;  /* 0x00000057002c7202 */ /* 0x000fca0000000f00 */
[----:B------:R-:W-:Y:S01]  /*5290*/  MOV R143, R2 ;  /* 0x00000002008f7202 */ /* 0x000fe20000000f00 */
[----:B------:R-:W-:Y:S01]  /*52a0*/  FFMA.FTZ R2, R157, c[0x0][0x2d0], -R8 ;  /* 0x0000b4009d027a23 */ /* 0x000fe20000010808 */
[C---:B--2---:R-:W-:Y:S01]  /*52b0*/  HMMA.16816.F32.BF16 R64, R4.reuse, R20, R148 ;  /* 0x000000140440723c */ /* 0x044fe20000041894 */
[----:B------:R-:W-:Y:S02]  /*52c0*/  IMAD.MOV.U32 R141, RZ, RZ, R224 ;  /* 0x000000ffff8d7224 */ /* 0x000fe400078e00e0 */
[----:B------:R1:W-:Y:S01]  /*52d0*/  MUFU.EX2 R47, R2 ;  /* 0x00000002002f7308 */ /* 0x0003e20000000800 */
[----:B------:R-:W-:Y:S02]  /*52e0*/  IMAD.MOV.U32 R142, RZ, RZ, R223 ;  /* 0x000000ffff8e7224 */ /* 0x000fe400078e00df */
[----:B------:R-:W-:Y:S01]  /*52f0*/  IMAD.MOV.U32 R157, RZ, RZ, R38 ;  /* 0x000000ffff9d7224 */ /* 0x000fe200078e0026 */
[----:B------:R-:W-:Y:S01]  /*5300*/  MOV R149, R121 ;  /* 0x0000007900957202 */ /* 0x000fe20000000f00 */
[----:B------:R-:W-:Y:S01]  /*5310*/  HMMA.16816.F32.BF16 R80, R4, R26, R136 ;  /* 0x0000001a0450723c */ /* 0x000fe20000041888 */
[----:B------:R-:W2:Y:S01]  /*5320*/  LDSM.16.MT88.4 R24, [R197+0x1100] ;  /* 0x00110000c518783b */ /* 0x000ea20000004200 */
[----:B------:R-:W-:-:S05]  /*5330*/  IMAD.MOV.U32 R150, RZ, RZ, R97 ;  /* 0x000000ffff967224 */ /* 0x000fca00078e0061 */
[----:B------:R-:W-:Y:S01]  /*5340*/  IMAD.MOV.U32 R138, RZ, RZ, R36 ;  /* 0x000000ffff8a7224 */ /* 0x000fe200078e0024 */
[C---:B-----5:R-:W-:Y:S01]  /*5350*/  HMMA.16816.F32.BF16 R76, R4.reuse, R30, R60 ;  /* 0x0000001e044c723c */ /* 0x060fe2000004183c */
[----:B------:R-:W-:Y:S01]  /*5360*/  MOV R139, R37 ;  /* 0x00000025008b7202 */ /* 0x000fe20000000f00 */
[----:B------:R-:W-:Y:S01]  /*5370*/  IMAD.MOV.U32 R36, RZ, RZ, R39 ;  /* 0x000000ffff247224 */ /* 0x000fe200078e0027 */
[----:B------:R-:W-:Y:S01]  /*5380*/  MOV R39, R17 ;  /* 0x0000001100277202 */ /* 0x000fe20000000f00 */
[----:B-1----:R-:W-:Y:S01]  /*5390*/  FFMA.FTZ R2, R158, c[0x0][0x2d0], -R8 ;  /* 0x0000b4009e027a23 */ /* 0x002fe20000010808 */
[----:B------:R-:W-:Y:S01]  /*53a0*/  MOV R136, R45 ;  /* 0x0000002d00887202 */ /* 0x000fe20000000f00 */
[----:B------:R-:W-:Y:S02]  /*53b0*/  IMAD.MOV.U32 R137, RZ, RZ, R46 ;  /* 0x000000ffff897224 */ /* 0x000fe400078e002e */
[----:B------:R1:W4:Y:S01]  /*53c0*/  MUFU.EX2 R16, R2 ;  /* 0x0000000200107308 */ /* 0x0003220000000800 */
[----:B---3--:R-:W-:Y:S01]  /*53d0*/  HMMA.16816.F32.BF16 R60, R4, R12, R160 ;  /* 0x0000000c043c723c */ /* 0x008fe200000418a0 */
[----:B------:R-:W-:-:S02]  /*53e0*/  IMAD.MOV.U32 R148, RZ, RZ, R39 ;  /* 0x000000ffff947224 */ /* 0x000fc400078e0027 */
[----:B------:R-:W-:-:S05]  /*53f0*/  IMAD.MOV.U32 R158, RZ, RZ, R100 ;  /* 0x000000ffff9e7224 */ /* 0x000fca00078e0064 */
[----:B------:R-:W-:Y:S01]  /*5400*/  HMMA.16816.F32.BF16 R84, R4, R14, R56 ;  /* 0x0000000e0454723c */ /* 0x000fe20000041838 */
[----:B------:R-:W3:Y:S01]  /*5410*/  LDSM.16.MT88.4 R12, [R197+0x3100] ;  /* 0x00310000c50c783b */ /* 0x000ee20000004200 */
[----:B-1----:R-:W-:-:S06]  /*5420*/  FFMA.FTZ R2, R159, c[0x0][0x2d0], -R8 ;  /* 0x0000b4009f027a23 */ /* 0x002fcc0000010808 */
[C---:B------:R-:W-:Y:S01]  /*5430*/  HMMA.16816.F32.BF16 R92, R4.reuse, R18, R48 ;  /* 0x00000012045c723c */ /* 0x040fe20000041830 */
[----:B------:R-:W-:Y:S01]  /*5440*/  IMAD.MOV.U32 R159, RZ, RZ, R101 ;  /* 0x000000ffff9f7224 */ /* 0x000fe200078e0065 */
[----:B------:R1:W5:Y:S05]  /*5450*/  MUFU.EX2 R140, R2 ;  /* 0x00000002008c7308 */ /* 0x00036a0000000800 */
[----:B------:R-:W-:Y:S01]  /*5460*/  IMAD.MOV.U32 R18, RZ, RZ, R43 ;  /* 0x000000ffff127224 */ /* 0x000fe200078e002b */
[----:B------:R-:W-:Y:S01]  /*5470*/  HMMA.16816.F32.BF16 R56, R4, R32, R180 ;  /* 0x000000200438723c */ /* 0x000fe200000418b4 */
[----:B------:R-:W-:Y:S02]  /*5480*/  IMAD.MOV.U32 R19, RZ, RZ, R42 ;  /* 0x000000ffff137224 */ /* 0x000fe400078e002a */
[----:B------:R-:W-:Y:S01]  /*5490*/  LDSM.16.MT88.4 R40, [R200+0x1100] ;  /* 0x00110000c828783b */ /* 0x000fe20000004200 */
[----:B------:R-:W-:Y:S01]  /*54a0*/  MOV R37, R18 ;  /* 0x0000001200257202 */ /* 0x000fe20000000f00 */
[----:B------:R-:W-:-:S02]  /*54b0*/  IMAD.MOV.U32 R38, RZ, RZ, R19 ;  /* 0x000000ffff267224 */ /* 0x000fc400078e0013 */
[----:B----4-:R-:W-:Y:S01]  /*54c0*/  IMAD.MOV.U32 R180, RZ, RZ, R16 ;  /* 0x000000ffffb47224 */ /* 0x010fe200078e0010 */
[C---:B------:R-:W-:Y:S01]  /*54d0*/  HMMA.16816.F32.BF16 R68, R4.reuse, R28, R144 ;  /* 0x0000001c0444723c */ /* 0x040fe20000041890 */
[----:B------:R-:W-:Y:S01]  /*54e0*/  LDSM.16.MT88.4 R16, [R199+0x1100] ;  /* 0x00110000c710783b */ /* 0x000fe20000004200 */
[----:B------:R-:W-:Y:S01]  /*54f0*/  IMAD.MOV.U32 R183, RZ, RZ, R122 ;  /* 0x000000ffffb77224 */ /* 0x000fe200078e007a */
[----:B------:R-:W-:Y:S01]  /*5500*/  MOV R181, R96 ;  /* 0x0000006000b57202 */ /* 0x000fe20000000f00 */
[----:B-1----:R-:W-:Y:S01]  /*5510*/  FFMA.FTZ R2, R168, c[0x0][0x2d0], -R8 ;  /* 0x0000b400a8027a23 */ /* 0x002fe20000010808 */
[----:B------:R-:W-:Y:S01]  /*5520*/  LDSM.16.MT88.4 R28, [R200+0x3100] ;  /* 0x00310000c81c783b */ /* 0x000fe20000004200 */
[----:B------:R-:W-:Y:S02]  /*5530*/  IMAD.MOV.U32 R168, RZ, RZ, R120 ;  /* 0x000000ffffa87224 */ /* 0x000fe400078e0078 */
[----:B------:R1:W4:Y:S01]  /*5540*/  MUFU.EX2 R151, R2 ;  /* 0x0000000200977308 */ /* 0x0003220000000800 */
[----:B------:R-:W-:Y:S01]  /*5550*/  HMMA.16816.F32.BF16 R48, R4, R22, R152 ;  /* 0x000000160430723c */ /* 0x000fe20000041898 */
[----:B------:R-:W-:Y:S01]  /*5560*/  LDSM.16.MT88.4 R20, [R198+0x1100] ;  /* 0x00110000c614783b */ /* 0x000fe20000004200 */
[----:B------:R-:W-:-:S02]  /*5570*/  IMAD.MOV.U32 R182, RZ, RZ, R123 ;  /* 0x000000ffffb67224 */ /* 0x000fc400078e007b */
[----:B-1----:R-:W-:-:S04]  /*5580*/  FFMA.FTZ R2, R133, c[0x0][0x2d0], -R0 ;  /* 0x0000b40085027a23 */ /* 0x002fc80000010800 */
[----:B------:R1:W-:Y:S02]  /*5590*/  MUFU.EX2 R224, R2 ;  /* 0x0000000200e07308 */ /* 0x0003e40000000800 */
[----:B-1----:R-:W-:-:S06]  /*55a0*/  FFMA.FTZ R2, R134, c[0x0][0x2d0], -R0 ;  /* 0x0000b40086027a23 */ /* 0x002fcc0000010800 */
[----:B------:R1:W1:Y:S02]  /*55b0*/  MUFU.EX2 R223, R2 ;  /* 0x0000000200df7308 */ /* 0x0002640000000800 */
[----:B-1----:R-:W-:Y:S02]  /*55c0*/  FFMA.FTZ R2, R156, c[0x0][0x2d0], -R0 ;  /* 0x0000b4009c027a23 */ /* 0x002fe40000010800 */
[----:B-----5:R-:W-:-:S04]  /*55d0*/  IMAD.MOV.U32 R156, RZ, RZ, R140 ;  /* 0x000000ffff9c7224 */ /* 0x020fc800078e008c */
[----:B------:R1:W-:Y:S01]  /*55e0*/  MUFU.EX2 R134, R2 ;  /* 0x0000000200867308 */ /* 0x0003e20000000800 */
[----:B------:R-:W-:Y:S01]  /*55f0*/  IMAD.MOV.U32 R140, RZ, RZ, R141 ;  /* 0x000000ffff8c7224 */ /* 0x000fe200078e008d */
[----:B------:R-:W-:Y:S01]  /*5600*/  MOV R141, R142 ;  /* 0x0000008e008d7202 */ /* 0x000fe20000000f00 */
[----:B------:R-:W-:Y:S02]  /*5610*/  IMAD.MOV.U32 R142, RZ, RZ, R143 ;  /* 0x000000ffff8e7224 */ /* 0x000fe400078e008f */
[----:B------:R-:W-:Y:S02]  /*5620*/  IMAD.MOV.U32 R143, RZ, RZ, R44 ;  /* 0x000000ffff8f7224 */ /* 0x000fe400078e002c */
[----:B-1----:R-:W-:-:S04]  /*5630*/  FFMA.FTZ R2, R135, c[0x0][0x2d0], -R0 ;  /* 0x0000b40087027a23 */ /* 0x002fc80000010800 */
[----:B------:R1:W5:Y:S02]  /*5640*/  MUFU.EX2 R133, R2 ;  /* 0x0000000200857308 */ /* 0x0003640000000800 */
[----:B-1----:R-:W-:Y:S02]  /*5650*/  IMAD.MOV.U32 R2, RZ, RZ, R47 ;  /* 0x000000ffff027224 */ /* 0x002fe400078e002f */
[----:B------:R-:W-:Y:S01]  /*5660*/  HMMA.16816.F32.BF16 R44, R4, R34, R248 ;  /* 0x00000022042c723c */ /* 0x000fe200000418f8 */
[----:B------:R-:W1:Y:S06]  /*5670*/  LDSM.16.MT88.4 R32, [R198+0x3100] ;  /* 0x00310000c620783b */ /* 0x000e6c0000004200 */
[----:B------:R-:W-:Y:S01]  /*5680*/  MOV R249, R36 ;  /* 0x0000002400f97202 */ /* 0x000fe20000000f00 */
[----:B------:R-:W-:Y:S01]  /*5690*/  IMAD.MOV.U32 R250, RZ, RZ, R37 ;  /* 0x000000fffffa7224 */ /* 0x000fe200078e0025 */
[----:B------:R-:W-:Y:S01]  /*56a0*/  F2FP.BF16.PACK_AB R4, R180, R2 ;  /* 0x00000002b404723e */ /* 0x000fe200000010ff */
[----:B------:R-:W-:Y:S01]  /*56b0*/  IMAD.MOV.U32 R251, RZ, RZ, R38 ;  /* 0x000000fffffb7224 */ /* 0x000fe200078e0026 */
[----:B----4-:R-:W-:Y:S01]  /*56c0*/  F2FP.BF16.PACK_AB R6, R151, R156 ;  /* 0x0000009c9706723e */ /* 0x010fe200000010ff */
[----:B------:R-:W4:Y:S01]  /*56d0*/  LDSM.16.MT88.4 R36, [R199+0x3100] ;  /* 0x00310000c724783b */ /* 0x000f220000004200 */
[----:B------:R-:W-:Y:S01]  /*56e0*/  F2FP.BF16.PACK_AB R5, R223, R224 ;  /* 0x000000e0df05723e */ /* 0x000fe200000010ff */
[----:B------:R-:W-:Y:S01]  /*56f0*/  IMAD.MOV.U32 R248, RZ, RZ, R157 ;  /* 0x000000fffff87224 */ /* 0x000fe200078e009d */
[----:B-----5:R-:W-:-:S02]  /*5700*/  F2FP.BF16.PACK_AB R7, R133, R134 ;  /* 0x000000868507723e */ /* 0x020fc400000010ff */
[----:B------:R-:W-:-:S05]  /*5710*/  MOV R157, R99 ;  /* 0x00000063009d7202 */ /* 0x000fca0000000f00 */
[C---:B--2---:R-:W-:Y:S08]  /*5720*/  HMMA.16816.F32.BF16 R136, R4.reuse, R24, R136 ;  /* 0x000000180488723c */ /* 0x044ff00000041888 */
[C---:B------:R-:W-:Y:S07]  /*5730*/  HMMA.16816.F32.BF16 R24, R4.reuse, R26, R140 ;  /* 0x0000001a0418723c */ /* 0x040fee000004188c */
[----:B------:R-:W-:Y:S01]  /*5740*/  IMAD.MOV.U32 R143, RZ, RZ, R98 ;  /* 0x000000ffff8f7224 */ /* 0x000fe200078e0062 */
[C---:B---3--:R-:W-:Y:S08]  /*5750*/  HMMA.16816.F32.BF16 R108, R4.reuse, R12, R108 ;  /* 0x0000000c046c723c */ /* 0x048ff0000004186c */
[C---:B------:R-:W-:Y:S01]  /*5760*/  HMMA.16816.F32.BF16 R112, R4.reuse, R14, R112 ;  /* 0x0000000e0470723c */ /* 0x040fe20000041870 */
[----:B------:R-:W2:Y:S07]  /*5770*/  LDSM.16.MT88.4 R12, [R200+0x5100] ;  /* 0x00510000c80c783b */ /* 0x000eae0000004200 */
[----:B-1----:R-:W-:Y:S01]  /*5780*/  HMMA.16816.F32.BF16 R116, R4, R32, R116 ;  /* 0x000000200474723c */ /* 0x002fe20000041874 */
[----:B------:R-:W-:Y:S01]  /*5790*/  MOV R142, R24 ;  /* 0x00000018008e7202 */ /* 0x000fe20000000f00 */
[----:B------:R-:W-:Y:S01]  /*57a0*/  IMAD.MOV.U32 R141, RZ, RZ, R25 ;  /* 0x000000ffff8d7224 */ /* 0x000fe200078e0019 */
[----:B------:R-:W-:Y:S01]  /*57b0*/  MOV R135, R27 ;  /* 0x0000001b00877202 */ /* 0x000fe20000000f00 */
[----:B------:R-:W-:-:S02]  /*57c0*/  IMAD.MOV.U32 R140, RZ, RZ, R26 ;  /* 0x000000ffff8c7224 */ /* 0x000fc400078e001a */
[----:B------:R-:W1:Y:S02]  /*57d0*/  LDSM.16.MT88.4 R24, [R197+0x5100] ;  /* 0x00510000c518783b */ /* 0x000e640000004200 */
[C---:B------:R-:W-:Y:S08]  /*57e0*/  HMMA.16816.F32.BF16 R120, R4.reuse, R34, R240 ;  /* 0x000000220478723c */ /* 0x040ff000000418f0 */
[C---:B------:R-:W-:Y:S08]  /*57f0*/  HMMA.16816.F32.BF16 R160, R4.reuse, R16, R124 ;  /* 0x0000001004a0723c */ /* 0x040ff0000004187c */
[C---:B----4-:R-:W-:Y:S07]  /*5800*/  HMMA.16816.F32.BF16 R32, R4.reuse, R38, R176 ;  /* 0x000000260420723c */ /* 0x050fee00000418b0 */
[----:B------:R-:W-:Y:S01]  /*5810*/  IMAD.MOV.U32 R39, RZ, RZ, R2 ;  /* 0x000000ffff277224 */ /* 0x000fe200078e0002 */
[----:B------:R-:W-:Y:S01]  /*5820*/  HMMA.16816.F32.BF16 R124, R4, R28, R248 ;  /* 0x0000001c047c723c */ /* 0x000fe200000418f8 */
[----:B------:R-:W-:Y:S01]  /*5830*/  FFMA.FTZ R2, R227, c[0x0][0x2d0], -R8 ;  /* 0x0000b400e3027a23 */ /* 0x000fe20000010808 */
[----:B------:R-:W-:Y:S01]  /*5840*/  MOV R176, R180 ;  /* 0x000000b400b07202 */ /* 0x000fe20000000f00 */
[----:B------:R-:W-:Y:S01]  /*5850*/  IMAD.MOV.U32 R177, RZ, RZ, R181 ;  /* 0x000000ffffb17224 */ /* 0x000fe200078e00b5 */
[----:B------:R-:W-:Y:S01]  /*5860*/  MOV R179, R183 ;  /* 0x000000b700b37202 */ /* 0x000fe20000000f00 */
[----:B------:R3:W4:Y:S01]  /*5870*/  MUFU.EX2 R38, R2 ;  /* 0x0000000200267308 */ /* 0x0007220000000800 */
[----:B------:R-:W-:-:S02]  /*5880*/  IMAD.MOV.U32 R178, RZ, RZ, R182 ;  /* 0x000000ffffb27224 */ /* 0x000fc400078e00b6 */
[C---:B------:R-:W-:Y:S01]  /*5890*/  HMMA.16816.F32.BF16 R236, R4.reuse, R30, R236 ;  /* 0x0000001e04ec723c */ /* 0x040fe200000418ec */
[----:B------:R-:W5:Y:S07]  /*58a0*/  LDSM.16.MT88.4 R28, [R197+0x7100] ;  /* 0x00710000c51c783b */ /* 0x000f6e0000004200 */
[----:B------:R-:W-:Y:S01]  /*58b0*/  HMMA.16816.F32.BF16 R144, R4, R20, R232 ;  /* 0x000000140490723c */ /* 0x000fe200000418e8 */
[----:B---3--:R-:W-:-:S06]  /*58c0*/  FFMA.FTZ R2, R229, c[0x0][0x2d0], -R8 ;  /* 0x0000b400e5027a23 */ /* 0x008fcc0000010808 */
[----:B------:R-:W-:Y:S01]  /*58d0*/  MOV R234, R102 ;  /* 0x0000006600ea7202 */ /* 0x000fe20000000f00 */
[C---:B------:R-:W-:Y:S01]  /*58e0*/  HMMA.16816.F32.BF16 R96, R4.reuse, R22, R188 ;  /* 0x000000160460723c */ /* 0x040fe200000418bc */
[----:B------:R-:W3:Y:S01]  /*58f0*/  LDSM.16.MT88.4 R20, [R199+0x5100] ;  /* 0x00510000c714783b */ /* 0x000ee20000004200 */
[----:B------:R-:W-:Y:S01]  /*5900*/  IMAD.MOV.U32 R235, RZ, RZ, R103 ;  /* 0x000000ffffeb7224 */ /* 0x000fe200078e0067 */
[----:B------:R1:W1:Y:S05]  /*5910*/  MUFU.EX2 R229, R2 ;  /* 0x0000000200e57308 */ /* 0x00026a0000000800 */
[C---:B------:R-:W-:Y:S01]  /*5920*/  HMMA.16816.F32.BF16 R104, R4.reuse, R18, R104 ;  /* 0x000000120468723c */ /* 0x040fe20000041868 */
[----:B------:R-:W3:Y:S07]  /*5930*/  LDSM.16.MT88.4 R16, [R198+0x5100] ;  /* 0x00510000c610783b */ /* 0x000eee0000004200 */
[----:B------:R-:W-:Y:S01]  /*5940*/  HMMA.16816.F32.BF16 R248, R4, R36, R184 ;  /* 0x0000002404f8723c */ /* 0x000fe200000418b8 */
[----:B-1----:R-:W-:-:S06]  /*5950*/  FFMA.FTZ R2, R228, c[0x0][0x2d0], -R8 ;  /* 0x0000b400e4027a23 */ /* 0x002fcc0000010808 */
[----:B------:R-:W-:Y:S01]  /*5960*/  MOV R37, R234 ;  /* 0x000000ea00257202 */ /* 0x000fe20000000f00 */
[C---:B--2---:R-:W-:Y:S01]  /*5970*/  HMMA.16816.F32.BF16 R188, R4.reuse, R12, R88 ;  /* 0x0000000c04bc723c */ /* 0x044fe20000041858 */
[----:B------:R-:W-:Y:S01]  /*5980*/  IMAD.MOV.U32 R36, RZ, RZ, R235 ;  /* 0x000000ffff247224 */ /* 0x000fe200078e00eb */
[----:B------:R1:W-:Y:S05]  /*5990*/  MUFU.EX2 R227, R2 ;  /* 0x0000000200e37308 */ /* 0x0003ea0000000800 */
[----:B------:R-:W-:Y:S01]  /*59a0*/  IMAD.MOV.U32 R91, RZ, RZ, R10 ;  /* 0x000000ffff5b7224 */ /* 0x000fe200078e000a */
[----:B------:R-:W-:Y:S01]  /*59b0*/  HMMA.16816.F32.BF16 R184, R4, R14, R72 ;  /* 0x0000000e04b8723c */ /* 0x000fe20000041848 */
[----:B------:R-:W2:Y:S01]  /*59c0*/  LDSM.16.MT88.4 R12, [R199+0x7100] ;  /* 0x00710000c70c783b */ /* 0x000ea20000004200 */
[----:B------:R-:W-:Y:S01]  /*59d0*/  MOV R90, R177 ;  /* 0x000000b1005a7202 */ /* 0x000fe20000000f00 */
[----:B------:R-:W-:-:S02]  /*59e0*/  IMAD.MOV.U32 R89, RZ, RZ, R178 ;  /* 0x000000ffff597224 */ /* 0x000fc400078e00b2 */
[----:B------:R-:W-:Y:S02]  /*59f0*/  IMAD.MOV.U32 R88, RZ, RZ, R179 ;  /* 0x000000ffff587224 */ /* 0x000fe400078e00b3 */
[----:B------:R-:W-:Y:S01]  /*5a00*/  IMAD.MOV.U32 R73, RZ, RZ, R148 ;  /* 0x000000ffff497224 */ /* 0x000fe200078e0094 */
[C---:B------:R-:W-:Y:S01]  /*5a10*/  HMMA.16816.F32.BF16 R152, R4.reuse, R40, R192 ;  /* 0x000000280498723c */ /* 0x040fe200000418c0 */
[----:B------:R-:W-:Y:S01]  /*5a20*/  MOV R72, R149 ;  /* 0x0000009500487202 */ /* 0x000fe20000000f00 */
[----:B-1----:R-:W-:Y:S01]  /*5a30*/  FFMA.FTZ R2, R230, c[0x0][0x2d0], -R8 ;  /* 0x0000b400e6027a23 */ /* 0x002fe20000010808 */
[----:B------:R-:W-:Y:S01]  /*5a40*/  MOV R75, R156 ;  /* 0x0000009c004b7202 */ /* 0x000fe20000000f00 */
[----:B----4-:R-:W-:Y:S02]  /*5a50*/  IMAD.MOV.U32 R230, RZ, RZ, R38 ;  /* 0x000000ffffe67224 */ /* 0x010fe400078e0026 */
[----:B------:R-:W-:Y:S02]  /*5a60*/  IMAD.MOV.U32 R38, RZ, RZ, R176 ;  /* 0x000000ffff267224 */ /* 0x000fe400078e00b0 */
[----:B------:R-:W-:Y:S01]  /*5a70*/  HMMA.16816.F32.BF16 R100, R4, R42, R244 ;  /* 0x0000002a0464723c */ /* 0x000fe200000418f4 */
[----:B------:R-:W-:-:S02]  /*5a80*/  IMAD.MOV.U32 R41, RZ, RZ, R35 ;  /* 0x000000ffff297224 */ /* 0x000fc400078e0023 */
[----:B------:R-:W-:Y:S02]  /*5a90*/  IMAD.MOV.U32 R40, RZ, RZ, R32 ;  /* 0x000000ffff287224 */ /* 0x000fe400078e0020 */
[----:B------:R-:W-:Y:S02]  /*5aa0*/  IMAD.MOV.U32 R74, RZ, RZ, R168 ;  /* 0x000000ffff4a7224 */ /* 0x000fe400078e00a8 */
[----:B------:R-:W-:Y:S01]  /*5ab0*/  IMAD.MOV.U32 R43, RZ, RZ, R33 ;  /* 0x000000ffff2b7224 */ /* 0x000fe200078e0021 */
[----:B------:R-:W-:Y:S01]  /*5ac0*/  MOV R42, R34 ;  /* 0x00000022002a7202 */ /* 0x000fe20000000f00 */
[C---:B------:R-:W-:Y:S01]  /*5ad0*/  HMMA.16816.F32.BF16 R244, R4.reuse, R24, R172 ;  /* 0x0000001804f4723c */ /* 0x040fe200000418ac */
[----:B------:R-:W1:Y:S07]  /*5ae0*/  LDSM.16.MT88.4 R32, [R198+0x7100] ;  /* 0x00710000c620783b */ /* 0x000e6e0000004200 */
[C---:B------:R-:W-:Y:S01]  /*5af0*/  HMMA.16816.F32.BF16 R232, R4.reuse, R26, R164 ;  /* 0x0000001a04e8723c */ /* 0x040fe200000418a4 */
[----:B------:R-:W-:Y:S07]  /*5b00*/  LDSM.16.MT88.4 R164, [R199+0x1900] ;  /* 0x00190000c7a4783b */ /* 0x000fee0000004200 */
[C---:B-----5:R-:W-:Y:S07]  /*5b10*/  HMMA.16816.F32.BF16 R24, R4.reuse, R28, R68 ;  /* 0x0000001c0418723c */ /* 0x060fee0000041844 */
[----:B------:R-:W-:Y:S01]  /*5b20*/  MOV R68, R11 ;  /* 0x0000000b00447202 */ /* 0x000fe20000000f00 */
[----:B---3--:R-:W-:Y:S01]  /*5b30*/  HMMA.16816.F32.BF16 R180, R4, R22, R80 ;  /* 0x0000001604b4723c */ /* 0x008fe20000041850 */
[----:B------:R-:W-:Y:S01]  /*5b40*/  IMAD.MOV.U32 R71, RZ, RZ, R43 ;  /* 0x000000ffff477224 */ /* 0x000fe200078e002b */
[----:B------:R-:W-:Y:S01]  /*5b50*/  MOV R70, R40 ;  /* 0x0000002800467202 */ /* 0x000fe20000000f00 */
[----:B------:R-:W-:-:S02]  /*5b60*/  IMAD.MOV.U32 R69, RZ, RZ, R9 ;  /* 0x000000ffff457224 */ /* 0x000fc400078e0009 */
[----:B------:R-:W-:Y:S02]  /*5b70*/  IMAD.MOV.U32 R228, RZ, RZ, R71 ;  /* 0x000000ffffe47224 */ /* 0x000fe400078e0047 */
[----:B------:R-:W-:Y:S01]  /*5b80*/  MOV R82, R143 ;  /* 0x0000008f00527202 */ /* 0x000fe20000000f00 */
[C---:B------:R-:W-:Y:S01]  /*5b90*/  HMMA.16816.F32.BF16 R28, R4.reuse, R30, R76 ;  /* 0x0000001e041c723c */ /* 0x040fe2000004184c */
[----:B------:R-:W-:Y:S01]  /*5ba0*/  MOV R80, R42 ;  /* 0x0000002a00507202 */ /* 0x000fe20000000f00 */
[----:B------:R-:W-:Y:S02]  /*5bb0*/  IMAD.MOV.U32 R81, RZ, RZ, R41 ;  /* 0x000000ffff517224 */ /* 0x000fe400078e0029 */
[----:B------:R-:W-:Y:S01]  /*5bc0*/  LDSM.16.MT88.4 R40, [R197+0x3900] ;  /* 0x00390000c528783b */ /* 0x000fe20000004200 */
[----:B------:R-:W-:Y:S02]  /*5bd0*/  IMAD.MOV.U32 R83, RZ, RZ, R157 ;  /* 0x000000ffff537224 */ /* 0x000fe400078e009d */
[----:B------:R-:W-:Y:S01]  /*5be0*/  IMAD.MOV.U32 R76, RZ, RZ, R142 ;  /* 0x000000ffff4c7224 */ /* 0x000fe200078e008e */
[----:B------:R-:W-:Y:S01]  /*5bf0*/  MOV R77, R141 ;  /* 0x0000008d004d7202 */ /* 0x000fe20000000f00 */
[----:B------:R-:W-:Y:S01]  /*5c00*/  IMAD.MOV.U32 R78, RZ, RZ, R140 ;  /* 0x000000ffff4e7224 */ /* 0x000fe200078e008c */
[----:B------:R-:W-:Y:S01]  /*5c10*/  MOV R79, R135 ;  /* 0x00000087004f7202 */ /* 0x000fe20000000f00 */
[----:B------:R-:W-:Y:S01]  /*5c20*/  LDSM.16.MT88.4 R140, [R197+0x1900] ;  /* 0x00190000c58c783b */ /* 0x000fe20000004200 */
[----:B------:R3:W4:Y:S01]  /*5c30*/  MUFU.EX2 R135, R2 ;  /* 0x0000000200877308 */ /* 0x0007220000000800 */
[----:B------:R-:W-:Y:S01]  /*5c40*/  HMMA.16816.F32.BF16 R240, R4, R16, R128 ;  /* 0x0000001004f0723c */ /* 0x000fe20000041880 */
[----:B------:R-:W-:-:S06]  /*5c50*/  IMAD.MOV.U32 R71, RZ, RZ, R83 ;  /* 0x000000ffff477224 */ /* 0x000fcc00078e0053 */
[----:B------:R-:W-:Y:S01]  /*5c60*/  F2FP.BF16.PACK_AB R128, R229, R230 ;  /* 0x000000e6e580723e */ /* 0x000fe200000010ff */
[----:B------:R-:W-:Y:S01]  /*5c70*/  HMMA.16816.F32.BF16 R192, R4, R18, R92 ;  /* 0x0000001204c0723c */ /* 0x000fe2000004185c */
[----:B------:R-:W5:Y:S01]  /*5c80*/  LDSM.16.MT88.4 R16, [R200+0x7100] ;  /* 0x00710000c810783b */ /* 0x000f620000004200 */
[----:B---3--:R-:W-:-:S06]  /*5c90*/  FFMA.FTZ R2, R169, c[0x0][0x2d0], -R0 ;  /* 0x0000b400a9027a23 */ /* 0x008fcc0000010800 */
[C---:B--2---:R-:W-:Y:S01]  /*5ca0*/  HMMA.16816.F32.BF16 R176, R4.reuse, R12, R56 ;  /* 0x0000000c04b0723c */ /* 0x044fe20000041838 */
[----:B------:R-:W-:Y:S01]  /*5cb0*/  LDSM.16.MT88.4 R56, [R200+0x3900] ;  /* 0x00390000c838783b */ /* 0x000fe20000004200 */
[----:B----4-:R-:W-:Y:S01]  /*5cc0*/  F2FP.BF16.PACK_AB R130, R135, R227 ;  /* 0x000000e38782723e */ /* 0x010fe200000010ff */
[----:B------:R2:W-:Y:S05]  /*5cd0*/  MUFU.EX2 R11, R2 ;  /* 0x00000002000b7308 */ /* 0x0005ea0000000800 */
[C---:B------:R-:W-:Y:S07]  /*5ce0*/  HMMA.16816.F32.BF16 R92, R4.reuse, R20, R52 ;  /* 0x00000014045c723c */ /* 0x040fee0000041834 */
[----:B------:R-:W-:Y:S01]  /*5cf0*/  IMAD.MOV.U32 R55, RZ, RZ, R150 ;  /* 0x000000ffff377224 */ /* 0x000fe200078e0096 */
[----:B-1----:R-:W-:Y:S01]  /*5d00*/  HMMA.16816.F32.BF16 R20, R4, R32, R64 ;  /* 0x000000200414723c */ /* 0x002fe20000041840 */
[----:B------:R-:W1:Y:S01]  /*5d10*/  LDSM.16.MT88.4 R64, [R199+0x3900] ;  /* 0x00390000c740783b */ /* 0x000e620000004200 */
[----:B------:R-:W-:Y:S01]  /*5d20*/  IMAD.MOV.U32 R54, RZ, RZ, R151 ;  /* 0x000000ffff367224 */ /* 0x000fe200078e0097 */
[----:B------:R-:W-:Y:S01]  /*5d30*/  MOV R53, R159 ;  /* 0x0000009f00357202 */ /* 0x000fe20000000f00 */
[----:B--2---:R-:W-:Y:S01]  /*5d40*/  FFMA.FTZ R2, R170, c[0x0][0x2d0], -R0 ;  /* 0x0000b400aa027a23 */ /* 0x004fe20000010800 */
[----:B------:R-:W-:Y:S01]  /*5d50*/  LDSM.16.MT88.4 R148, [R198+0x1900] ;  /* 0x00190000c694783b */ /* 0x000fe20000004200 */
[----:B------:R-:W-:-:S02]  /*5d60*/  IMAD.MOV.U32 R52, RZ, RZ, R158 ;  /* 0x000000ffff347224 */ /* 0x000fc400078e009e */
[----:B------:R2:W3:Y:S01]  /*5d70*/  MUFU.EX2 R10, R2 ;  /* 0x00000002000a7308 */ /* 0x0004e20000000800 */
[C---:B------:R-:W-:Y:S01]  /*5d80*/  HMMA.16816.F32.BF16 R32, R4.reuse, R34, R48 ;  /* 0x000000220420723c */ /* 0x040fe20000041830 */
[----:B------:R-:W4:Y:S01]  /*5d90*/  LDSM.16.MT88.4 R48, [R198+0x3900] ;  /* 0x00390000c630783b */ /* 0x000f220000004200 */
[----:B------:R-:W-:Y:S02]  /*5da0*/  IMAD.MOV.U32 R83, RZ, RZ, R55 ;  /* 0x000000ffff537224 */ /* 0x000fe400078e0037 */
[----:B------:R-:W-:Y:S01]  /*5db0*/  IMAD.MOV.U32 R55, RZ, RZ, R75 ;  /* 0x000000ffff377224 */ /* 0x000fe200078e004b */
[----:B------:R-:W1:Y:S01]  /*5dc0*/  LDSM.16.MT88.4 R156, [R200+0x1900] ;  /* 0x00190000c89c783b */ /* 0x000e620000004200 */
[----:B------:R-:W-:Y:S02]  /*5dd0*/  IMAD.MOV.U32 R75, RZ, RZ, R38 ;  /* 0x000000ffff4b7224 */ /* 0x000fe400078e0026 */
[----:B-----5:R-:W-:Y:S01]  /*5de0*/  HMMA.16816.F32.BF16 R172, R4, R16, R60 ;  /* 0x0000001004ac723c */ /* 0x020fe2000004183c */
[--C-:B--2---:R-:W-:Y:S01]  /*5df0*/  FFMA.FTZ R2, R226, c[0x0][0x2d0], -R0.reuse ;  /* 0x0000b400e2027a23 */ /* 0x104fe20000010800 */
[----:B---3--:R-:W-:Y:S01]  /*5e00*/  F2FP.BF16.PACK_AB R129, R10, R11 ;  /* 0x0000000b0a81723e */ /* 0x008fe200000010ff */
[----:B------:R-:W-:-:S02]  /*5e10*/  FFMA.FTZ R0, R171, c[0x0][0x2d0], -R0 ;  /* 0x0000b400ab007a23 */ /* 0x000fc40000010800 */
[----:B------:R-:W-:Y:S03]  /*5e20*/  MUFU.EX2 R9, R2 ;  /* 0x0000000200097308 */ /* 0x000fe60000000800 */
[C---:B------:R-:W-:Y:S05]  /*5e30*/  HMMA.16816.F32.BF16 R168, R4.reuse, R18, R84 ;  /* 0x0000001204a8723c */ /* 0x040fea0000041854 */
[----:B------:R-:W2:Y:S03]  /*5e40*/  MUFU.EX2 R8, R0 ;  /* 0x0000000000087308 */ /* 0x000ea60000000800 */
[----:B------:R-:W-:Y:S01]  /*5e50*/  HMMA.16816.F32.BF16 R16, R4, R14, R44 ;  /* 0x0000000e0410723c */ /* 0x000fe2000004182c */
[----:B------:R-:W-:-:S02]  /*5e60*/  MOV R84, R71 ;  /* 0x0000004700547202 */ /* 0x000fc40000000f00 */
[----:B------:R-:W-:-:S04]  /*5e70*/  MOV R87, R83 ;  /* 0x0000005300577202 */ /* 0x000fc80000000f00 */
[----:B------:R-:W-:Y:S02]  /*5e80*/  MOV R5, R228 ;  /* 0x000000e400057202 */ /* 0x000fe40000000f00 */
[----:B--2---:R-:W-:-:S07]  /*5e90*/  F2FP.BF16.PACK_AB R131, R8, R9 ;  /* 0x000000090883723e */ /* 0x004fce00000010ff */
[C---:B------:R-:W-:Y:S08]  /*5ea0*/  HMMA.16816.F32.BF16 R136, R128.reuse, R140, R136 ;  /* 0x0000008c8088723c */ /* 0x040ff00000041888 */
[C---:B------:R-:W-:Y:S07]  /*5eb0*/  HMMA.16816.F32.BF16 R140, R128.reuse, R142, R76 ;  /* 0x0000008e808c723c */ /* 0x040fee000004184c */
        /* <DEDUP_REMOVED lines=20> */
[C---:B-1----:R-:W-:Y:S01]  /*6000*/  HMMA.16816.F32.BF16 R60, R128.reuse, R64, R248 ;  /* 0x00000040803c723c */ /* 0x042fe200000418f8 */
[----:B------:R-:W-:Y:S01]  /*6010*/  MOV R72, R88 ;  /* 0x0000005800487202 */ /* 0x000fe20000000f00 */
[----:B------:R-:W-:Y:S01]  /*6020*/  IMAD.MOV.U32 R76, RZ, RZ, R52 ;  /* 0x000000ffff4c7224 */ /* 0x000fe200078e0034 */
[----:B------:R-:W-:Y:S01]  /*6030*/  MOV R88, R39 ;  /* 0x0000002700587202 */ /* 0x000fe20000000f00 */
[----:B------:R-:W-:Y:S01]  /*6040*/  IMAD.MOV.U32 R2, RZ, RZ, R90 ;  /* 0x000000ffff027224 */ /* 0x000fe200078e005a */
[----:B------:R-:W-:Y:S01]  /*6050*/  MOV R0, R78 ;  /* 0x0000004e00007202 */ /* 0x000fe20000000f00 */
[----:B------:R-:W-:Y:S01]  /*6060*/  IMAD.MOV.U32 R78, RZ, RZ, R54 ;  /* 0x000000ffff4e7224 */ /* 0x000fe200078e0036 */
[----:B------:R-:W-:Y:S01]  /*6070*/  MOV R79, R55 ;  /* 0x00000037004f7202 */ /* 0x000fe20000000f00 */
[C---:B------:R-:W-:Y:S01]  /*6080*/  HMMA.16816.F32.BF16 R36, R128.reuse, R40, R108 ;  /* 0x000000288024723c */ /* 0x040fe2000004186c */
        /* <DEDUP_REMOVED lines=11> */
[----:B------:R-:W-:Y:S01]  /*6140*/  FADD.FTZ R2, R2, R109 ;  /* 0x0000006d02027221 */ /* 0x000fe20000010000 */
[----:B------:R-:W-:Y:S01]  /*6150*/  MOV R70, R75 ;  /* 0x0000004b00467202 */ /* 0x000fe20000000f00 */
[----:B------:R-:W-:Y:S01]  /*6160*/  FADD.FTZ R0, R0, R110 ;  /* 0x0000006e00007221 */ /* 0x000fe20000010000 */
[----:B------:R-:W1:Y:S01]  /*6170*/  LDSM.16.MT88.4 R72, [R197+0x5900] ;  /* 0x00590000c548783b */ /* 0x000e620000004200 */
[----:B------:R-:W-:Y:S01]  /*6180*/  FADD.FTZ R2, R111, R2 ;  /* 0x000000026f027221 */ /* 0x000fe20000010000 */
[----:B------:R-:W-:Y:S01]  /*6190*/  MOV R4, R86 ;  /* 0x0000005600047202 */ /* 0x000fe20000000f00 */
[----:B------:R-:W-:Y:S01]  /*61a0*/  HMMA.16816.F32.BF16 R52, R128, R56, R124 ;  /* 0x000000388034723c */ /* 0x000fe2000004187c */
[----:B------:R-:W-:Y:S01]  /*61b0*/  IMAD.MOV.U32 R71, RZ, RZ, R88 ;  /* 0x000000ffff477224 */ /* 0x000fe200078e0058 */
[----:B------:R-:W2:Y:S01]  /*61c0*/  LDSM.16.MT88.4 R80, [R198+0x5900] ;  /* 0x00590000c650783b */ /* 0x000ea20000004200 */
[----:B------:R-:W-:-:S02]  /*61d0*/  IMAD.MOV.U32 R6, RZ, RZ, R70 ;  /* 0x000000ffff067224 */ /* 0x000fc400078e0046 */
[----:B------:R-:W-:Y:S01]  /*61e0*/  IMAD.MOV.U32 R7, RZ, RZ, R79 ;  /* 0x000000ffff077224 */ /* 0x000fe200078e004f */
[----:B------:R-:W3:Y:S01]  /*61f0*/  LDSM.16.MT88.4 R88, [R200+0x5900] ;  /* 0x00590000c858783b */ /* 0x000ee20000004200 */
[----:B------:R-:W-:Y:S01]  /*6200*/  MOV R124, R84 ;  /* 0x00000054007c7202 */ /* 0x000fe20000000f00 */
[C---:B------:R-:W-:Y:S01]  /*6210*/  HMMA.16816.F32.BF16 R56, R128.reuse, R58, R236 ;  /* 0x0000003a8038723c */ /* 0x040fe200000418ec */
[----:B------:R-:W-:Y:S01]  /*6220*/  IMAD.MOV.U32 R125, RZ, RZ, R85 ;  /* 0x000000ffff7d7224 */ /* 0x000fe200078e0055 */
[----:B------:R-:W-:Y:S01]  /*6230*/  MOV R126, R228 ;  /* 0x000000e4007e7202 */ /* 0x000fe20000000f00 */
[----:B------:R-:W-:Y:S01]  /*6240*/  IMAD.MOV.U32 R228, RZ, RZ, R68 ;  /* 0x000000ffffe47224 */ /* 0x000fe200078e0044 */
[----:B------:R-:W-:Y:S01]  /*6250*/  MOV R127, R69 ;  /* 0x00000045007f7202 */ /* 0x000fe20000000f00 */
[----:B------:R-:W-:Y:S01]  /*6260*/  FADD.FTZ R2, R124, R2 ;  /* 0x000000027c027221 */ /* 0x000fe20000010000 */
[----:B------:R-:W-:Y:S01]  /*6270*/  MOV R5, R71 ;  /* 0x0000004700057202 */ /* 0x000fe20000000f00 */
[----:B------:R-:W-:Y:S01]  /*6280*/  IMAD.MOV.U32 R239, RZ, RZ, R13 ;  /* 0x000000ffffef7224 */ /* 0x000fe200078e000d */
[----:B----4-:R-:W-:Y:S01]  /*6290*/  HMMA.16816.F32.BF16 R44, R128, R48, R116 ;  /* 0x00000030802c723c */ /* 0x010fe20000041874 */
[----:B------:R-:W-:Y:S01]  /*62a0*/  FADD.FTZ R4, R4, R2 ;  /* 0x0000000204047221 */ /* 0x000fe20000010000 */
[----:B------:R-:W-:Y:S01]  /*62b0*/  LDSM.16.MT88.4 R12, [R199+0x7900] ;  /* 0x00790000c70c783b */ /* 0x000fe20000004200 */
[----:B------:R-:W-:-:S04]  /*62c0*/  FADD.FTZ R0, R239, R0 ;  /* 0x00000000ef007221 */ /* 0x000fc80000010000 */
[----:B------:R-:W-:Y:S01]  /*62d0*/  IMAD.MOV.U32 R116, RZ, RZ, R87 ;  /* 0x000000ffff747224 */ /* 0x000fe200078e0057 */
[C---:B------:R-:W-:Y:S01]  /*62e0*/  HMMA.16816.F32.BF16 R144, R128.reuse, R148, R144 ;  /* 0x000000948090723c */ /* 0x040fe20000041890 */
[----:B------:R-:W-:Y:S01]  /*62f0*/  FADD.FTZ R0, R125, R0 ;  /* 0x000000007d007221 */ /* 0x000fe20000010000 */
[----:B------:R-:W-:Y:S01]  /*6300*/  MOV R117, R76 ;  /* 0x0000004c00757202 */ /* 0x000fe20000000f00 */
[----:B------:R-:W-:Y:S01]  /*6310*/  IMAD.MOV.U32 R118, RZ, RZ, R77 ;  /* 0x000000ffff767224 */ /* 0x000fe200078e004d */
[----:B------:R-:W-:Y:S01]  /*6320*/  MOV R119, R78 ;  /* 0x0000004e00777202 */ /* 0x000fe20000000f00 */
[----:B------:R-:W-:Y:S02]  /*6330*/  FADD.FTZ R2, R116, R0 ;  /* 0x0000000074027221 */ /* 0x000fe40000010000 */
[----:B------:R-:W-:Y:S01]  /*6340*/  FADD.FTZ R0, R117, R4 ;  /* 0x0000000475007221 */ /* 0x000fe20000010000 */
[----:B------:R-:W-:Y:S01]  /*6350*/  HMMA.16816.F32.BF16 R160, R128, R164, R160 ;  /* 0x000000a480a0723c */ /* 0x000fe200000418a0 */
[----:B------:R-:W-:-:S02]  /*6360*/  FADD.FTZ R2, R118, R2 ;  /* 0x0000000276027221 */ /* 0x000fc40000010000 */
[----:B------:R-:W-:Y:S02]  /*6370*/  FADD.FTZ R0, R119, R0 ;  /* 0x0000000077007221 */ /* 0x000fe40000010000 */
[----:B------:R-:W-:Y:S02]  /*6380*/  FADD.FTZ R2, R126, R2 ;  /* 0x000000027e027221 */ /* 0x000fe40000010000 */
[----:B------:R-:W-:Y:S01]  /*6390*/  FADD.FTZ R0, R127, R0 ;  /* 0x000000007f007221 */ /* 0x000fe20000010000 */
[----:B------:R-:W-:Y:S01]  /*63a0*/  HMMA.16816.F32.BF16 R148, R128, R150, R96 ;  /* 0x000000968094723c */ /* 0x000fe20000041860 */
[----:B------:R-:W4:Y:S01]  /*63b0*/  LDSM.16.MT88.4 R96, [R199+0x5900] ;  /* 0x00590000c760783b */ /* 0x000f220000004200 */
[----:B------:R-:W-:Y:S02]  /*63c0*/  FADD.FTZ R2, R252, R2 ;  /* 0x00000002fc027221 */ /* 0x000fe40000010000 */
[----:B------:R-:W-:Y:S02]  /*63d0*/  FADD.FTZ R0, R5, R0 ;  /* 0x0000000005007221 */ /* 0x000fe40000010000 */
[----:B------:R-:W-:-:S02]  /*63e0*/  FADD.FTZ R2, R224, R2 ;  /* 0x00000002e0027221 */ /* 0x000fc40000010000 */
[C---:B------:R-:W-:Y:S01]  /*63f0*/  HMMA.16816.F32.BF16 R164, R128.reuse, R166, R104 ;  /* 0x000000a680a4723c */ /* 0x040fe20000041868 */
[----:B------:R-:W5:Y:S01]  /*6400*/  LDSM.16.MT88.4 R104, [R197+0x7900] ;  /* 0x00790000c568783b */ /* 0x000f620000004200 */
[----:B------:R-:W-:Y:S02]  /*6410*/  FADD.FTZ R0, R6, R0 ;  /* 0x0000000006007221 */ /* 0x000fe40000010000 */
[----:B------:R-:W-:Y:S01]  /*6420*/  FADD.FTZ R2, R223, R2 ;  /* 0x00000002df027221 */ /* 0x000fe20000010000 */
[----:B------:R-:W-:Y:S01]  /*6430*/  IADD3 R223, R228, -0x2, RZ ;  /* 0xfffffffee4df7810 */ /* 0x000fe20007ffe0ff */
[----:B------:R-:W-:Y:S02]  /*6440*/  FADD.FTZ R0, R7, R0 ;  /* 0x0000000007007221 */ /* 0x000fe40000010000 */
[----:B------:R-:W-:Y:S01]  /*6450*/  HMMA.16816.F32.BF16 R40, R128, R42, R112 ;  /* 0x0000002a8028723c */ /* 0x000fe20000041870 */
[----:B------:R-:W2:Y:S01]  /*6460*/  LDSM.16.MT88.4 R112, [R198+0x7900] ;  /* 0x00790000c670783b */ /* 0x000ea20000004200 */
[----:B------:R-:W-:-:S02]  /*6470*/  FADD.FTZ R2, R134, R2 ;  /* 0x0000000286027221 */ /* 0x000fc40000010000 */
[----:B------:R-:W-:Y:S02]  /*6480*/  FADD.FTZ R0, R226, R0 ;  /* 0x00000000e2007221 */ /* 0x000fe40000010000 */
[----:B------:R-:W-:Y:S02]  /*6490*/  FADD.FTZ R4, R133, R2 ;  /* 0x0000000285047221 */ /* 0x000fe40000010000 */
[----:B------:R-:W-:Y:S01]  /*64a0*/  HMMA.16816.F32.BF16 R48, R128, R50, R120 ;  /* 0x000000328030723c */ /* 0x000fe20000041878 */
[----:B------:R-:W3:Y:S01]  /*64b0*/  LDSM.16.MT88.4 R120, [R200+0x7900] ;  /* 0x00790000c878783b */ /* 0x000ee20000004200 */
[----:B------:R-:W-:Y:S02]  /*64c0*/  FADD.FTZ R2, R230, R0 ;  /* 0x00000000e6027221 */ /* 0x000fe40000010000 */
[----:B------:R-:W-:Y:S02]  /*64d0*/  FADD.FTZ R0, R11, R4 ;  /* 0x000000040b007221 */ /* 0x000fe40000010000 */
[----:B------:R-:W-:-:S02]  /*64e0*/  FADD.FTZ R248, R229, R2 ;  /* 0x00000002e5f87221 */ /* 0x000fc40000010000 */
[----:B------:R-:W-:Y:S01]  /*64f0*/  FADD.FTZ R0, R10, R0 ;  /* 0x000000000a007221 */ /* 0x000fe20000010000 */
[C---:B------:R-:W-:Y:S01]  /*6500*/  HMMA.16816.F32.BF16 R152, R128.reuse, R156, R152 ;  /* 0x0000009c8098723c */ /* 0x040fe20000041898 */
[----:B------:R-:W-:Y:S02]  /*6510*/  FADD.FTZ R248, R227, R248 ;  /* 0x000000f8e3f87221 */ /* 0x000fe40000010000 */
[----:B------:R-:W-:Y:S02]  /*6520*/  FADD.FTZ R0, R9, R0 ;  /* 0x0000000009007221 */ /* 0x000fe40000010000 */
[----:B------:R-:W-:Y:S02]  /*6530*/  FADD.FTZ R248, R135, R248 ;  /* 0x000000f887f87221 */ /* 0x000fe40000010000 */
[----:B------:R-:W-:Y:S01]  /*6540*/  FADD.FTZ R249, R8, R0 ;  /* 0x0000000008f97221 */ /* 0x000fe20000010000 */
[C---:B------:R-:W-:Y:S08]  /*6550*/  HMMA.16816.F32.BF16 R156, R128.reuse, R158, R100 ;  /* 0x0000009e809c723c */ /* 0x040ff00000041864 */
[C---:B-1----:R-:W-:Y:S08]  /*6560*/  HMMA.16816.F32.BF16 R68, R128.reuse, R72, R244 ;  /* 0x000000488044723c */ /* 0x042ff000000418f4 */
[C---:B--2---:R-:W-:Y:S08]  /*6570*/  HMMA.16816.F32.BF16 R76, R128.reuse, R80, R240 ;  /* 0x00000050804c723c */ /* 0x044ff000000418f0 */
[C---:B---3--:R-:W-:Y:S08]  /*6580*/  HMMA.16816.F32.BF16 R84, R128.reuse, R88, R188 ;  /* 0x000000588054723c */ /* 0x048ff000000418bc */
[C---:B----4-:R-:W-:Y:S08]  /*6590*/  HMMA.16816.F32.BF16 R92, R128.reuse, R96, R92 ;  /* 0x00000060805c723c */ /* 0x050ff0000004185c */
[C---:B-----5:R-:W-:Y:S08]  /*65a0*/  HMMA.16816.F32.BF16 R100, R128.reuse, R104, R24 ;  /* 0x000000688064723c */ /* 0x060ff00000041818 */
[C---:B------:R-:W-:Y:S08]  /*65b0*/  HMMA.16816.F32.BF16 R108, R128.reuse, R112, R20 ;  /* 0x00000070806c723c */ /* 0x040ff00000041814 */
        /* <DEDUP_REMOVED lines=10> */
[----:B------:R-:W-:Y:S07]  /*6660*/  @P0 BRA `(.L_x_1601) ;  /* 0x0000013000000947 */ /* 0x000fee0003800000 */
[----:B------:R-:W-:Y:S01]  /*6670*/  ISETP.LT.AND P0, PT, RZ, UR9, PT ;  /* 0x00000009ff007c0c */ /* 0x000fe2000bf01270 */
[----:B------:R-:W-:Y:S01]  /*6680*/  UIADD3 UR4, UR9, -0x1, URZ ;  /* 0xffffffff09047890 */ /* 0x000fe2000fffe03f */
[----:B------:R-:W-:-:S05]  /*6690*/  IMAD.MOV.U32 R228, RZ, RZ, 0x1 ;  /* 0x00000001ffe47424 */ /* 0x000fca00078e00ff */
[----:B------:R-:W-:-:S06]  /*66a0*/  MOV R0, UR4 ;  /* 0x0000000400007c02 */ /* 0x000fcc0008000f00 */
[----:B------:R-:W-:Y:S05]  /*66b0*/  @P0 BRA `(.L_x_1602) ;  /* 0x0000006000000947 */ /* 0x000fea0003800000 */
[----:B------:R-:W-:Y:S01]  /*66c0*/  ISETP.NE.AND P0, PT, R228, c[0x0][0x32c], PT ;  /* 0x0000cb00e4007a0c */ /* 0x000fe20003f05270 */
[----:B------:R-:W-:-:S12]  /*66d0*/  IMAD R0, RZ, RZ, -UR9 ;  /* 0x80000009ff007e24 */ /* 0x000fd8000f8e02ff */
[----:B------:R-:W-:-:S05]  /*66e0*/  @P0 IMAD.HI.U32 R2, R0, c[0x0][0x330], RZ ;  /* 0x0000cc0000020a27 */ /* 0x000fca00078e00ff */
[----:B------:R-:W-:-:S04]  /*66f0*/  @P0 SHF.R.U32.HI R0, RZ, c[0x0][0x334], R2 ;  /* 0x0000cd00ff000a19 */ /* 0x000fc80000011602 */
[----:B------:R-:W-:Y:S01]  /*6700*/  LOP3.LUT R0, RZ, R0, RZ, 0x33, !PT ;  /* 0x00000000ff007212 */ /* 0x000fe200078e33ff */
[----:B------:R-:W-:Y:S05]  /*6710*/  BRA `(.L_x_1603) ;  /* 0x0000003000007947 */ /* 0x000fea0003800000 */
.L_x_1602:
[----:B------:R-:W-:-:S13]  /*6720*/  ISETP.NE.AND P0, PT, R228, c[0x0][0x32c], PT ;  /* 0x0000cb00e4007a0c */ /* 0x000fda0003f05270 */
[----:B------:R-:W-:-:S05]  /*6730*/  @P0 IMAD.HI.U32 R2, R0, c[0x0][0x330], RZ ;  /* 0x0000cc0000020a27 */ /* 0x000fca00078e00ff */
[----:B------:R-:W-:Y:S02]  /*6740*/  @P0 SHF.R.U32.HI R0, RZ, c[0x0][0x334], R2 ;  /* 0x0000cd00ff000a19 */ /* 0x000fe40000011602 */
.L_x_1603:
[----:B------:R-:W-:-:S05]  /*6750*/  MOV R2, c[0x0][0x32c] ;  /* 0x0000cb0000027a02 */ /* 0x000fca0000000f00 */
[----:B------:R-:W-:-:S04]  /*6760*/  IMAD R0, R0, R2, c[0x0][0x32c] ;  /* 0x0000cb0000007624 */ /* 0x000fc800078e0202 */
[----:B------:R-:W1:Y:S02]  /*6770*/  R2UR UR4, R0 ;  /* 0x00000000000473c2 */ /* 0x000e6400000e0000 */
[----:B-1----:R-:W-:-:S04]  /*6780*/  UISETP.LT.AND UP0, UPT, UR7, UR4, UPT ;  /* 0x000000040700728c */ /* 0x002fc8000bf01270 */
[----:B------:R-:W-:-:S03]  /*6790*/  USEL UR7, UR7, UR4, UP0 ;  /* 0x0000000407077287 */ /* 0x000fc60008000000 */
.L_x_1601:
[----:B------:R-:W1:Y:S01]  /*67a0*/  R2UR UR4, R231 ;  /* 0x00000000e70473c2 */ /* 0x000e6200000e0000 */
[----:B------:R-:W-:-:S04]  /*67b0*/  USHF.R.S32.HI UR5, URZ, 0x1f, UR7 ;  /* 0x0000001f3f057899 */ /* 0x000fc80008011407 */
[----:B------:R-:W-:-:S04]  /*67c0*/  ULEA.HI UR5, UR5, UR7, URZ, 0x6 ;  /* 0x0000000705057291 */ /* 0x000fc8000f8f303f */
[----:B------:R-:W-:-:S04]  /*67d0*/  USHF.R.S32.HI UR5, URZ, 0x6, UR5 ;  /* 0x000000063f057899 */ /* 0x000fc80008011405 */
[----:B-1----:R-:W-:-:S04]  /*67e0*/  UISETP.LT.AND UP0, UPT, UR4, UR5, UPT ;  /* 0x000000050400728c */ /* 0x002fc8000bf01270 */
[----:B------:R-:W-:-:S06]  /*67f0*/  USEL UR4, UR4, UR5, !UP0 ;  /* 0x0000000504047287 */ /* 0x000fcc000c000000 */
[----:B------:R-:W-:-:S13]  /*6800*/  ISETP.GE.AND P0, PT, R223, UR4, PT ;  /* 0x00000004df007c0c */ /* 0x000fda000bf06270 */
[----:B------:R-:W-:Y:S05]  /*6810*/  @!P0 BRA `(.L_x_1604) ;  /* 0x000043e000008947 */ /* 0x000fea0003800000 */
[----:B------:R-:W2:Y:S04]  /*6820*/  LDL R0, [R1+0x4c] ;  /* 0x00004c0001007983 */ /* 0x000ea80000100800 */
[----:B------:R-:W3:Y:S04]  /*6830*/  LDL.64 R10, [R1+0x40] ;  /* 0x00004000010a7983 */ /* 0x000ee80000100a00 */
[----:B------:R-:W4:Y:S04]  /*6840*/  LDL.64 R8, [R1+0x28] ;  /* 0x0000280001087983 */ /* 0x000f280000100a00 */
[----:B------:R-:W5:Y:S04]  /*6850*/  LDL.64 R6, [R1+0x38] ;  /* 0x0000380001067983 */ /* 0x000f680000100a00 */
[----:B------:R-:W5:Y:S01]  /*6860*/  LDL.64 R4, [R1+0x30] ;  /* 0x0000300001047983 */ /* 0x000f620000100a00 */
[----:B------:R-:W-:Y:S01]  /*6870*/  PLOP3.LUT P0, PT, PT, PT, UP2, 0x80, 0x0 ;  /* 0x000000000000781c */ /* 0x000fe20003f0f028 */
[----:B------:R-:W-:Y:S01]  /*6880*/  IMAD.MOV.U32 R133, RZ, RZ, R132 ;  /* 0x000000ffff857224 */ /* 0x000fe200078e0084 */
[----:B------:R-:W-:Y:S01]  /*6890*/  MOV R134, R3 ;  /* 0x0000000300867202 */ /* 0x000fe20000000f00 */
[----:B------:R-:W-:-:S10]  /*68a0*/  IMAD.MOV.U32 R224, RZ, RZ, R223 ;  /* 0x000000ffffe07224 */ /* 0x000fd400078e00df */
[----:B--2---:R-:W-:Y:S01]  /*68b0*/  @P0 IMAD.HI.U32 R0, R0, c[0x0][0x2c8], RZ ;  /* 0x0000b20000000a27 */ /* 0x004fe200078e00ff */
[----:B------:R-:W-:Y:S02]  /*68c0*/  PLOP3.LUT P0, PT, PT, PT, UP2, 0x80, 0x0 ;  /* 0x000000000000781c */ /* 0x000fe40003f0f028 */
[C---:B---3--:R-:W-:Y:S02]  /*68d0*/  IADD3 R2, P6, R10.reuse, 0x40, RZ ;  /* 0x000000400a027810 */ /* 0x048fe40007fde0ff */
[----:B------:R-:W-:-:S03]  /*68e0*/  IADD3 R252, P5, R10, 0x80, RZ ;  /* 0x000000800afc7810 */ /* 0x000fc60007fbe0ff */
[----:B------:R1:W-:Y:S02]  /*68f0*/  STL [R1+0x4], R2 ;  /* 0x0000040201007387 */ /* 0x0003e40000100800 */
[----:B----4-:R-:W-:Y:S01]  /*6900*/  IMAD.X R251, RZ, RZ, R9, P5 ;  /* 0x000000fffffb7224 */ /* 0x010fe200028e0609 */
[----:B-----5:R-:W-:-:S03]  /*6910*/  IADD3 R246, P5, R6, 0x40, RZ ;  /* 0x0000004006f67810 */ /* 0x020fc60007fbe0ff */
[----:B------:R-:W-:Y:S02]  /*6920*/  @P0 SHF.R.U32.HI R0, RZ, c[0x0][0x2cc], R0 ;  /* 0x0000b300ff000a19 */ /* 0x000fe40000011600 */
[----:B------:R-:W-:Y:S01]  /*6930*/  IMAD.X R245, RZ, RZ, R5, P5 ;  /* 0x000000fffff57224 */ /* 0x000fe200028e0605 */
[----:B------:R-:W-:-:S05]  /*6940*/  IADD3 R242, P5, R6, 0xc0, RZ ;  /* 0x000000c006f27810 */ /* 0x000fca0007fbe0ff */
[----:B------:R-:W-:Y:S02]  /*6950*/  IMAD.X R241, RZ, RZ, R5, P5 ;  /* 0x000000fffff17224 */ /* 0x000fe400028e0605 */
[----:B-1----:R-:W-:Y:S01]  /*6960*/  IMAD.X R2, RZ, RZ, R9, P6 ;  /* 0x000000ffff027224 */ /* 0x002fe200030e0609 */
[----:B------:R-:W-:-:S04]  /*6970*/  IADD3 R250, P6, R10, 0xc0, RZ ;  /* 0x000000c00afa7810 */ /* 0x000fc80007fde0ff */
[----:B------:R1:W-:Y:S01]  /*6980*/  STL [R1], R2 ;  /* 0x0000000201007387 */ /* 0x0003e20000100800 */
[----:B------:R-:W-:Y:S01]  /*6990*/  IMAD.X R247, RZ, RZ, R9, P6 ;  /* 0x000000fffff77224 */ /* 0x000fe200030e0609 */
[----:B------:R-:W-:Y:S02]  /*69a0*/  IADD3 R244, P6, R6, 0x80, RZ ;  /* 0x0000008006f47810 */ /* 0x000fe40007fde0ff */
[----:B------:R1:W-:Y:S02]  /*69b0*/  @P0 STL [R1+0x8], R0 ;  /* 0x0000080001000387 */ /* 0x0003e40000100800 */
[----:B------:R-:W-:Y:S02]  /*69c0*/  IADD3.X R243, RZ, R5, RZ, P6, !PT ;  /* 0x00000005fff37210 */ /* 0x000fe400037fe4ff */
.L_x_1613:
[----:B------:R-:W2:Y:S01]  /*69d0*/  LDL.64 R232, [R1+0x40] ;  /* 0x0000400001e87983 */ /* 0x000ea20000100a00 */
[----:B------:R-:W-:Y:S05]  /*69e0*/  DEPBAR.LE SB0, 0x0 ;  /* 0x000080000000791a */ /* 0x000fea0000000000 */
[----:B------:R-:W-:Y:S01]  /*69f0*/  BAR.SYNC.DEFER_BLOCKING 0x0 ;  /* 0x0000000000007b1d */ /* 0x000fe20000010000 */
[----:B------:R-:W-:Y:S01]  /*6a00*/  ISETP.GT.AND P6, PT, R231, R224, PT ;  /* 0x000000e0e700720c */ /* 0x000fe20003fc4270 */
[----:B------:R-:W-:Y:S02]  /*6a10*/  IMAD.MOV.U32 R229, RZ, RZ, c[0x0][0x208] ;  /* 0x00008200ffe57624 */ /* 0x000fe400078e00ff */
[----:B------:R-:W-:Y:S10]  /*6a20*/  IMAD.MOV.U32 R230, RZ, RZ, c[0x0][0x20c] ;  /* 0x00008300ffe67624 */ /* 0x000ff400078e00ff */
[----:B-1----:R-:W-:Y:S01]  /*6a30*/  @!P6 SHF.R.S32.HI R0, RZ, 0x1f, R224 ;  /* 0x0000001fff00e819 */ /* 0x002fe200000114e0 */
[----:B------:R-:W-:Y:S04]  /*6a40*/  @!P6 IMAD.WIDE.U32 R2, R224, c[0x0][0x208], RZ ;  /* 0x00008200e002ea25 */ /* 0x000fe800078e00ff */
[----:B------:R-:W-:Y:S04]  /*6a50*/  @!P6 IMAD R0, R0, c[0x0][0x208], RZ ;  /* 0x000082000000ea24 */ /* 0x000fe800078e02ff */
[----:B------:R-:W-:Y:S01]  /*6a60*/  @!P6 IMAD R20, R224, c[0x0][0x20c], R0 ;  /* 0x00008300e014ea24 */ /* 0x000fe200078e0200 */
[----:B------:R-:W3:Y:S01]  /*6a70*/  LDL.64 R226, [R1+0x28] ;  /* 0x0000280001e27983 */ /* 0x000ee20000100a00 */
[C---:B------:R-:W-:Y:S02]  /*6a80*/  @!P6 IMAD.SHL.U32 R0, R2.reuse, 0x40, RZ ;  /* 0x000000400200e824 */ /* 0x040fe400078e00ff */
[----:B------:R-:W-:Y:S03]  /*6a90*/  @!P6 IMAD.IADD R28, R3, 0x1, R20 ;  /* 0x00000001031ce824 */ /* 0x000fe600078e0214 */
[----:B------:R-:W4:Y:S02]  /*6aa0*/  LDL R228, [R1+0x4] ;  /* 0x0000040001e47983 */ /* 0x000f240000100800 */
[----:B------:R-:W-:Y:S04]  /*6ab0*/  @!P6 SHF.L.U64.HI R2, R2, 0x6, R28 ;  /* 0x000000060202e819 */ /* 0x000fe8000001021c */
[----:B------:R-:W5:Y:S06]  /*6ac0*/  LDL R223, [R1] ;  /* 0x0000000001df7983 */ /* 0x000f6c0000100800 */
[----:B------:R-:W-:Y:S06]  /*6ad0*/  LDSM.16.M88.4 R32, [R203+0x10100] ;  /* 0x01010000cb20783b */ /* 0x000fec0000000200 */
[----:B------:R-:W1:Y:S06]  /*6ae0*/  LDSM.16.M88.4 R8, [R196+0x8100] ;  /* 0x00810000c408783b */ /* 0x000e6c0000000200 */
[----:B------:R-:W1:Y:S06]  /*6af0*/  LDSM.16.M88.4 R16, [R196+0x8900] ;  /* 0x00890000c410783b */ /* 0x000e6c0000000200 */
[----:B------:R-:W1:Y:S06]  /*6b00*/  LDSM.16.M88.4 R24, [R196+0x9100] ;  /* 0x00910000c418783b */ /* 0x000e6c0000000200 */
[----:B------:R-:W2:Y:S06]  /*6b10*/  LDSM.16.M88.4 R168, [R196+0x9900] ;  /* 0x00990000c4a8783b */ /* 0x000eac0000000200 */
[----:B------:R-:W-:Y:S06]  /*6b20*/  LDSM.16.M88.4 R172, [R204+0x10100] ;  /* 0x01010000ccac783b */ /* 0x000fec0000000200 */
[----:B------:R-:W2:Y:S06]  /*6b30*/  LDSM.16.M88.4 R176, [R207] ;  /* 0x00000000cfb0783b */ /* 0x000eac0000000200 */
[----:B------:R-:W2:Y:S01]  /*6b40*/  LDSM.16.M88.4 R180, [R222] ;  /* 0x00000000deb4783b */ /* 0x000ea20000000200 */
[C---:B-1----:R-:W-:Y:S05]  /*6b50*/  HMMA.16816.F32.BF16 R4, R32.reuse, R8, RZ ;  /* 0x000000082004723c */ /* 0x042fea00000418ff */
[----:B------:R-:W1:Y:S03]  /*6b60*/  LDSM.16.M88.4 R184, [R221] ;  /* 0x00000000ddb8783b */ /* 0x000e660000000200 */
[C---:B------:R-:W-:Y:S03]  /*6b70*/  HMMA.16816.F32.BF16 R8, R32.reuse, R10, RZ ;  /* 0x0000000a2008723c */ /* 0x040fe600000418ff */
[----:B------:R-:W1:Y:S05]  /*6b80*/  LDSM.16.M88.4 R188, [R220] ;  /* 0x00000000dcbc783b */ /* 0x000e6a0000000200 */
[C---:B------:R-:W-:Y:S08]  /*6b90*/  HMMA.16816.F32.BF16 R12, R32.reuse, R16, RZ ;  /* 0x00000010200c723c */ /* 0x040ff000000418ff */
[C---:B------:R-:W-:Y:S08]  /*6ba0*/  HMMA.16816.F32.BF16 R16, R32.reuse, R18, RZ ;  /* 0x000000122010723c */ /* 0x040ff000000418ff */
[C---:B------:R-:W-:Y:S08]  /*6bb0*/  HMMA.16816.F32.BF16 R20, R32.reuse, R24, RZ ;  /* 0x000000182014723c */ /* 0x040ff000000418ff */
[C---:B------:R-:W-:Y:S01]  /*6bc0*/  HMMA.16816.F32.BF16 R24, R32.reuse, R26, RZ ;  /* 0x0000001a2018723c */ /* 0x040fe200000418ff */
[----:B--2---:R-:W-:Y:S04]  /*6bd0*/  @!P6 IADD3 R3, P5, R0, R232, RZ ;  /* 0x000000e80003e210 */ /* 0x004fe80007fbe0ff */
[C---:B------:R-:W-:Y:S01]  /*6be0*/  @!P6 LEA R192, P0, R3.reuse, c[0x0][0x1f8], 0x1 ;  /* 0x00007e0003c0ea11 */ /* 0x040fe200078008ff */
[----:B---3--:R-:W-:Y:S06]  /*6bf0*/  @!P6 IMAD.X R28, R2, 0x1, R227, P5 ;  /* 0x00000001021ce824 */ /* 0x008fec00028e06e3 */
[----:B------:R-:W-:Y:S02]  /*6c00*/  @!P6 LEA.HI.X R193, R3, c[0x0][0x1fc], R28, 0x1, P0 ;  /* 0x00007f0003c1ea11 */ /* 0x000fe400000f0c1c */
[C---:B------:R-:W-:Y:S01]  /*6c10*/  HMMA.16816.F32.BF16 R28, R32.reuse, R168, RZ ;  /* 0x000000a8201c723c */ /* 0x040fe200000418ff */
[----:B----4-:R-:W-:Y:S02]  /*6c20*/  @!P6 IADD3 R3, P0, R0, R228, RZ ;  /* 0x000000e40003e210 */ /* 0x010fe40007f1e0ff */
[----:B------:R-:W-:Y:S01]  /*6c30*/  @!PT LDS RZ, [RZ] ;  /* 0x00000000fffff984 */ /* 0x000fe20000000800 */
[----:B------:R-:W-:Y:S01]  /*6c40*/  @!PT LDS RZ, [RZ] ;  /* 0x00000000fffff984 */ /* 0x000fe20000000800 */
[----:B------:R-:W-:Y:S01]  /*6c50*/  @!PT LDS RZ, [RZ] ;  /* 0x00000000fffff984 */ /* 0x000fe20000000800 */
[----:B------:R2:W-:Y:S02]  /*6c60*/  @!P6 LDGSTS.E.BYPASS.LTC128B.128 [R225+0x100], [R192.64], !P4 ;  /* 0x00100000c0e1efae */ /* 0x0005e4000e101d4c */
[C---:B------:R-:W-:Y:S01]  /*6c70*/  @!P6 LEA R194, P5, R3.reuse, c[0x0][0x1f8], 0x1 ;  /* 0x00007e0003c2ea11 */ /* 0x040fe200078a08ff */
[----:B-----5:R-:W-:Y:S01]  /*6c80*/  @!P6 IMAD.X R135, R2, 0x1, R223, P0 ;  /* 0x000000010287e824 */ /* 0x020fe200000e06df */
[----:B------:R-:W-:Y:S01]  /*6c90*/  @!P6 IADD3 R132, P0, R0, R252, RZ ;  /* 0x000000fc0084e210 */ /* 0x000fe20007f1e0ff */
[----:B------:R-:W-:Y:S04]  /*6ca0*/  HMMA.16816.F32.BF16 R32, R32, R170, RZ ;  /* 0x000000aa2020723c */ /* 0x000fe800000418ff */
[----:B------:R-:W-:Y:S01]  /*6cb0*/  @!P6 LEA.HI.X R195, R3, c[0x0][0x1fc], R135, 0x1, P5 ;  /* 0x00007f0003c3ea11 */ /* 0x000fe200028f0c87 */
[----:B------:R-:W-:Y:S01]  /*6cc0*/  @!P6 IMAD.X R169, R2, 0x1, R251, P0 ;  /* 0x0000000102a9e824 */ /* 0x000fe200000e06fb */
[C---:B------:R-:W-:Y:S02]  /*6cd0*/  @!P6 LEA R168, P0, R132.reuse, c[0x0][0x1f8], 0x1 ;  /* 0x00007e0084a8ea11 */ /* 0x040fe400078008ff */
[C---:B------:R-:W-:Y:S01]  /*6ce0*/  HMMA.16816.F32.BF16 R4, R172.reuse, R176, R4 ;  /* 0x000000b0ac04723c */ /* 0x040fe20000041804 */
[----:B------:R3:W-:Y:S04]  /*6cf0*/  @!P6 LDGSTS.E.BYPASS.LTC128B.128 [R225+0x2100], [R194.64], !P3 ;  /* 0x02100000c2e1efae */ /* 0x0007e8000d901d4c */
[----:B------:R-:W-:Y:S02]  /*6d00*/  @!P6 LEA.HI.X R169, R132, c[0x0][0x1fc], R169, 0x1, P0 ;  /* 0x00007f0084a9ea11 */ /* 0x000fe400000f0ca9 */
[----:B------:R-:W-:Y:S01]  /*6d10*/  @!P6 IADD3 R3, P5, R0, R250, RZ ;  /* 0x000000fa0003e210 */ /* 0x000fe20007fbe0ff */
[C---:B------:R-:W-:Y:S02]  /*6d20*/  HMMA.16816.F32.BF16 R8, R172.reuse, R178, R8 ;  /* 0x000000b2ac08723c */ /* 0x040fe40000041808 */
[----:B------:R4:W-:Y:S02]  /*6d30*/  @!P6 LDGSTS.E.BYPASS.LTC128B.128 [R225+0x4100], [R168.64], !P2 ;  /* 0x04100000a8e1efae */ /* 0x0009e4000d101d4c */
[----:B------:R-:W-:Y:S01]  /*6d40*/  @!P6 IMAD.X R135, R2, 0x1, R247, P5 ;  /* 0x000000010287e824 */ /* 0x000fe200028e06f7 */
[----:B------:R-:W-:Y:S02]  /*6d50*/  @!P6 LEA R0, P0, R229, R0, 0x5 ;  /* 0x00000000e500e211 */ /* 0x000fe400078028ff */
[C---:B--2---:R-:W-:Y:S01]  /*6d60*/  @!P6 LEA R192, P5, R3.reuse, c[0x0][0x1f8], 0x1 ;  /* 0x00007e0003c0ea11 */ /* 0x044fe200078a08ff */
[C---:B------:R-:W-:Y:S04]  /*6d70*/  HMMA.16816.F32.BF16 R12, R172.reuse, R180, R12 ;  /* 0x000000b4ac0c723c */ /* 0x040fe8000004180c */
[----:B------:R-:W-:Y:S02]  /*6d80*/  @!P6 LEA.HI.X R193, R3, c[0x0][0x1fc], R135, 0x1, P5 ;  /* 0x00007f0003c1ea11 */ /* 0x000fe400028f0c87 */
[----:B------:R-:W-:Y:S01]  /*6d90*/  @!P6 LEA.HI.X R2, R229, R2, R230, 0x5, P0 ;  /* 0x00000002e502e211 */ /* 0x000fe200000f2ce6 */
[----:B------:R-:W-:Y:S01]  /*6da0*/  IMAD.MOV.U32 R230, RZ, RZ, 0x5 ;  /* 0x00000005ffe67424 */ /* 0x000fe200078e00ff */
[C---:B------:R-:W-:Y:S01]  /*6db0*/  HMMA.16816.F32.BF16 R16, R172.reuse, R182, R16 ;  /* 0x000000b6ac10723c */ /* 0x040fe20000041810 */
[----:B------:R3:W-:Y:S03]  /*6dc0*/  @!P6 LDGSTS.E.BYPASS.LTC128B.128 [R225+0x6100], [R192.64], !P1 ;  /* 0x06100000c0e1efae */ /* 0x0007e6000c901d4c */
[C---:B------:R-:W-:Y:S02]  /*6dd0*/  @!P6 IADD3 R132, P5, R0.reuse, R232, RZ ;  /* 0x000000e80084e210 */ /* 0x040fe40007fbe0ff */
[----:B------:R-:W-:Y:S02]  /*6de0*/  @!P6 IADD3 R3, P0, R0, R228, RZ ;  /* 0x000000e40003e210 */ /* 0x000fe40007f1e0ff */
[C---:B-1----:R-:W-:Y:S01]  /*6df0*/  HMMA.16816.F32.BF16 R20, R172.reuse, R184, R20 ;  /* 0x000000b8ac14723c */ /* 0x042fe20000041814 */
[----:B------:R-:W2:Y:S03]  /*6e00*/  LDL.64 R228, [R1+0x38] ;  /* 0x0000380001e47983 */ /* 0x000ea60000100a00 */
[----:B------:R-:W-:Y:S01]  /*6e10*/  @!P6 IMAD.X R135, R2, 0x1, R227, P5 ;  /* 0x000000010287e824 */ /* 0x000fe200028e06e3 */
[----:B------:R-:W-:Y:S01]  /*6e20*/  @!P6 LEA R176, P5, R132, c[0x0][0x1f8], 0x1 ;  /* 0x00007e0084b0ea11 */ /* 0x000fe200078a08ff */
[----:B----4-:R-:W-:Y:S01]  /*6e30*/  @!P6 IMAD.X R168, R2, 0x1, R223, P0 ;  /* 0x0000000102a8e824 */ /* 0x010fe200000e06df */
[C---:B------:R-:W-:Y:S01]  /*6e40*/  @!P6 LEA R170, P0, R3.reuse, c[0x0][0x1f8], 0x1 ;  /* 0x00007e0003aaea11 */ /* 0x040fe200078008ff */
[C---:B------:R-:W-:Y:S01]  /*6e50*/  HMMA.16816.F32.BF16 R24, R172.reuse, R186, R24 ;  /* 0x000000baac18723c */ /* 0x040fe20000041818 */
[----:B------:R-:W4:Y:S03]  /*6e60*/  LDL.64 R226, [R1+0x30] ;  /* 0x0000300001e27983 */ /* 0x000f260000100a00 */
[----:B------:R-:W-:Y:S01]  /*6e70*/  @!P6 LEA.HI.X R177, R132, c[0x0][0x1fc], R135, 0x1, P5 ;  /* 0x00007f0084b1ea11 */ /* 0x000fe200028f0c87 */
[----:B------:R-:W-:Y:S01]  /*6e80*/  IMAD.MOV.U32 R223, RZ, RZ, c[0x0][0x1e0] ;  /* 0x00007800ffdf7624 */ /* 0x000fe200078e00ff */
[----:B------:R-:W-:Y:S02]  /*6e90*/  @!P6 IADD3 R132, P5, R0, R252, RZ ;  /* 0x000000fc0084e210 */ /* 0x000fe40007fbe0ff */
[C---:B------:R-:W-:Y:S01]  /*6ea0*/  HMMA.16816.F32.BF16 R28, R172.reuse, R188, R28 ;  /* 0x000000bcac1c723c */ /* 0x040fe2000004181c */
[----:B------:R1:W-:Y:S03]  /*6eb0*/  @!P6 LDGSTS.E.BYPASS.LTC128B.128 [R225+0x1100], [R176.64], !P4 ;  /* 0x01100000b0e1efae */ /* 0x0003e6000e101d4c */
[----:B------:R-:W-:Y:S02]  /*6ec0*/  @!P6 LEA.HI.X R171, R3, c[0x0][0x1fc], R168, 0x1, P0 ;  /* 0x00007f0003abea11 */ /* 0x000fe400000f0ca8 */
[----:B------:R-:W-:Y:S02]  /*6ed0*/  @!P6 IADD3.X R135, R2, R251, RZ, P5, !PT ;  /* 0x000000fb0287e210 */ /* 0x000fe40002ffe4ff */
[----:B------:R-:W-:Y:S01]  /*6ee0*/  HMMA.16816.F32.BF16 R32, R172, R190, R32 ;  /* 0x000000beac20723c */ /* 0x000fe20000041820 */
[----:B------:R5:W-:Y:S03]  /*6ef0*/  @!P6 LDGSTS.E.BYPASS.LTC128B.128 [R225+0x3100], [R170.64], !P3 ;  /* 0x03100000aae1efae */ /* 0x000be6000d901d4c */
[----:B------:R-:W-:Y:S02]  /*6f00*/  @!P6 LEA R168, P5, R132, c[0x0][0x1f8], 0x1 ;  /* 0x00007e0084a8ea11 */ /* 0x000fe400078a08ff */
[----:B------:R-:W-:Y:S02]  /*6f10*/  @!P6 IADD3 R0, P0, R0, R250, RZ ;  /* 0x000000fa0000e210 */ /* 0x000fe40007f1e0ff */
[----:B------:R-:W-:Y:S04]  /*6f20*/  @!P6 LEA.HI.X R169, R132, c[0x0][0x1fc], R135, 0x1, P5 ;  /* 0x00007f0084a9ea11 */ /* 0x000fe800028f0c87 */
[----:B------:R-:W-:Y:S01]  /*6f30*/  @!P6 IMAD.X R3, R2, 0x1, R247, P0 ;  /* 0x000000010203e824 */ /* 0x000fe200000e06f7 */
[----:B------:R5:W-:Y:S01]  /*6f40*/  @!P6 LDGSTS.E.BYPASS.LTC128B.128 [R225+0x5100], [R168.64], !P2 ;  /* 0x05100000a8e1efae */ /* 0x000be2000d101d4c */
[C---:B------:R-:W-:Y:S02]  /*6f50*/  @!P6 LEA R2, P0, R0.reuse, c[0x0][0x1f8], 0x1 ;  /* 0x00007e000002ea11 */ /* 0x040fe400078008ff */
[----:B------:R-:W-:Y:S02]  /*6f60*/  SHF.L.U32 R223, R223, 0x5, RZ ;  /* 0x00000005dfdf7819 */ /* 0x000fe400000006ff */
[----:B------:R-:W-:Y:S05]  /*6f70*/  @!P6 LEA.HI.X R3, R0, c[0x0][0x1fc], R3, 0x1, P0 ;  /* 0x00007f000003ea11 */ /* 0x000fea00000f0c03 */
[----:B------:R5:W-:Y:S01]  /*6f80*/  @!P6 LDGSTS.E.BYPASS.LTC128B.128 [R225+0x7100], [R2.64], !P1 ;  /* 0x0710000002e1efae */ /* 0x000be2000c901d4c */
[C---:B------:R-:W-:Y:S05]  /*6f90*/  ISETP.GT.AND P6, PT, R224.reuse, R231, PT ;  /* 0x000000e7e000720c */ /* 0x040fea0003fc4270 */
[----:B-1----:R-:W-:Y:S06]  /*6fa0*/  LDSM.16.M88.4 R176, [R202+0x8100] ;  /* 0x00810000cab0783b */ /* 0x002fec0000000200 */
[----:B---3--:R-:W-:Y:S02]  /*6fb0*/  LDSM.16.M88.4 R192, [R202+0x8900] ;  /* 0x00890000cac0783b */ /* 0x008fe40000000200 */
[----:B------:R-:W-:Y:S04]  /*6fc0*/  @P6 IADD3 R0, R224, -0x1, RZ ;  /* 0xffffffffe0006810 */ /* 0x000fe80007ffe0ff */
[----:B-----5:R-:W1:Y:S06]  /*6fd0*/  LDSM.16.M88.4 R168, [R206+0x10100] ;  /* 0x01010000cea8783b */ /* 0x020e6c0000000200 */
[----:B------:R-:W3:Y:S01]  /*6fe0*/  LDSM.16.M88.4 R180, [R202+0x9100] ;  /* 0x00910000cab4783b */ /* 0x000ee20000000200 */
[----:B------:R-:W-:Y:S05]  /*6ff0*/  @P6 IMAD.WIDE.U32 R2, R0, c[0x0][0x1e0], RZ ;  /* 0x0000780000026a25 */ /* 0x000fea00078e00ff */
[----:B------:R-:W0:Y:S06]  /*7000*/  LDGDEPBAR ;  /* 0x00000000000079af */ /* 0x000e2c0000000000 */
[----:B------:R-:W5:Y:S06]  /*7010*/  LDSM.16.M88.4 R184, [R202+0x9900] ;  /* 0x00990000cab8783b */ /* 0x000f6c0000000200 */
[----:B------:R-:W-:Y:S06]  /*7020*/  LDSM.16.M88.4 R172, [R205+0x10100] ;  /* 0x01010000cdac783b */ /* 0x000fec0000000200 */
[----:B------:R-:W-:Y:S01]  /*7030*/  LDSM.16.M88.4 R188, [R201+0x800] ;  /* 0x00080000c9bc783b */ /* 0x000fe20000000200 */
[C---:B-1----:R-:W-:Y:S08]  /*7040*/  HMMA.16816.F32.BF16 R4, R168.reuse, R176, R4 ;  /* 0x000000b0a804723c */ /* 0x042ff00000041804 */
[C---:B------:R-:W-:Y:S01]  /*7050*/  HMMA.16816.F32.BF16 R8, R168.reuse, R178, R8 ;  /* 0x000000b2a808723c */ /* 0x040fe20000041808 */
[----:B------:R-:W1:Y:S07]  /*7060*/  LDSM.16.M88.4 R176, [R201] ;  /* 0x00000000c9b0783b */ /* 0x000e6e0000000200 */
[C---:B------:R-:W-:Y:S08]  /*7070*/  HMMA.16816.F32.BF16 R12, R168.reuse, R192, R12 ;  /* 0x000000c0a80c723c */ /* 0x040ff0000004180c */
[C---:B------:R-:W-:Y:S01]  /*7080*/  HMMA.16816.F32.BF16 R16, R168.reuse, R194, R16 ;  /* 0x000000c2a810723c */ /* 0x040fe20000041810 */
[----:B------:R-:W1:Y:S07]  /*7090*/  LDSM.16.M88.4 R192, [R201+0x1000] ;  /* 0x00100000c9c0783b */ /* 0x000e6e0000000200 */
[C---:B---3--:R-:W-:Y:S08]  /*70a0*/  HMMA.16816.F32.BF16 R20, R168.reuse, R180, R20 ;  /* 0x000000b4a814723c */ /* 0x048ff00000041814 */
[C---:B------:R-:W-:Y:S01]  /*70b0*/  HMMA.16816.F32.BF16 R24, R168.reuse, R182, R24 ;  /* 0x000000b6a818723c */ /* 0x040fe20000041818 */
[----:B------:R-:W3:Y:S07]  /*70c0*/  LDSM.16.M88.4 R180, [R201+0x1800] ;  /* 0x00180000c9b4783b */ /* 0x000eee0000000200 */
[C---:B-----5:R-:W-:Y:S08]  /*70d0*/  HMMA.16816.F32.BF16 R28, R168.reuse, R184, R28 ;  /* 0x000000b8a81c723c */ /* 0x060ff0000004181c */
[----:B------:R-:W-:Y:S01]  /*70e0*/  HMMA.16816.F32.BF16 R32, R168, R186, R32 ;  /* 0x000000baa820723c */ /* 0x000fe20000041820 */
[----:B------:R-:W-:Y:S06]  /*70f0*/  LDSM.16.M88.4 R168, [R203+0x14100] ;  /* 0x01410000cba8783b */ /* 0x000fec0000000200 */
[----:B------:R-:W5:Y:S01]  /*7100*/  LDSM.16.M88.4 R184, [R196+0xa100] ;  /* 0x00a10000c4b8783b */ /* 0x000f620000000200 */
        /* <DEDUP_REMOVED lines=8> */
[----:B------:R-:W-:Y:S07]  /*7190*/  LDSM.16.M88.4 R192, [R219] ;  /* 0x00000000dbc0783b */ /* 0x000fee0000000200 */
[C---:B---3--:R-:W-:Y:S08]  /*71a0*/  HMMA.16816.F32.BF16 R28, R172.reuse, R180, R28 ;  /* 0x000000b4ac1c723c */ /* 0x048ff0000004181c */
[----:B------:R-:W-:Y:S01]  /*71b0*/  HMMA.16816.F32.BF16 R32, R172, R182, R32 ;  /* 0x000000b6ac20723c */ /* 0x000fe20000041820 */
[----:B------:R-:W3:Y:S06]  /*71c0*/  LDSM.16.M88.4 R172, [R196+0xb900] ;  /* 0x00b90000c4ac783b */ /* 0x000eec0000000200 */
[----:B------:R-:W3:Y:S01]  /*71d0*/  LDSM.16.M88.4 R180, [R204+0x14100] ;  /* 0x01410000ccb4783b */ /* 0x000ee20000000200 */
[C---:B-----5:R-:W-:Y:S08]  /*71e0*/  HMMA.16816.F32.BF16 R4, R168.reuse, R184, R4 ;  /* 0x000000b8a804723c */ /* 0x060ff00000041804 */
[C---:B------:R-:W-:Y:S01]  /*71f0*/  HMMA.16816.F32.BF16 R8, R168.reuse, R186, R8 ;  /* 0x000000baa808723c */ /* 0x040fe20000041808 */
[----:B------:R-:W5:Y:S07]  /*7200*/  LDSM.16.M88.4 R184, [R218] ;  /* 0x00000000dab8783b */ /* 0x000f6e0000000200 */
[C---:B-1----:R-:W-:Y:S08]  /*7210*/  HMMA.16816.F32.BF16 R12, R168.reuse, R176, R12 ;  /* 0x000000b0a80c723c */ /* 0x042ff0000004180c */
[C---:B------:R-:W-:Y:S01]  /*7220*/  HMMA.16816.F32.BF16 R16, R168.reuse, R178, R16 ;  /* 0x000000b2a810723c */ /* 0x040fe20000041810 */
[----:B------:R-:W-:Y:S07]  /*7230*/  LDSM.16.M88.4 R176, [R206+0x14100] ;  /* 0x01410000ceb0783b */ /* 0x000fee0000000200 */
[C---:B------:R-:W-:Y:S08]  /*7240*/  HMMA.16816.F32.BF16 R20, R168.reuse, R188, R20 ;  /* 0x000000bca814723c */ /* 0x040ff00000041814 */
[C---:B------:R-:W-:Y:S01]  /*7250*/  HMMA.16816.F32.BF16 R24, R168.reuse, R190, R24 ;  /* 0x000000bea818723c */ /* 0x040fe20000041818 */
[----:B------:R-:W-:Y:S07]  /*7260*/  LDSM.16.M88.4 R188, [R202+0xa100] ;  /* 0x00a10000cabc783b */ /* 0x000fee0000000200 */
[C---:B---3--:R-:W-:Y:S08]  /*7270*/  HMMA.16816.F32.BF16 R28, R168.reuse, R172, R28 ;  /* 0x000000aca81c723c */ /* 0x048ff0000004181c */
[----:B------:R-:W-:Y:S01]  /*7280*/  HMMA.16816.F32.BF16 R32, R168, R174, R32 ;  /* 0x000000aea820723c */ /* 0x000fe20000041820 */
[----:B------:R-:W1:Y:S06]  /*7290*/  LDSM.16.M88.4 R168, [R217] ;  /* 0x00000000d9a8783b */ /* 0x000e6c0000000200 */
[----:B------:R-:W3:Y:S01]  /*72a0*/  LDSM.16.M88.4 R172, [R216] ;  /* 0x00000000d8ac783b */ /* 0x000ee20000000200 */
[C---:B------:R-:W-:Y:S08]  /*72b0*/  HMMA.16816.F32.BF16 R4, R180.reuse, R192, R4 ;  /* 0x000000c0b404723c */ /* 0x040ff00000041804 */
[C---:B------:R-:W-:Y:S01]  /*72c0*/  HMMA.16816.F32.BF16 R8, R180.reuse, R194, R8 ;  /* 0x000000c2b408723c */ /* 0x040fe20000041808 */
[----:B------:R-:W2:Y:S07]  /*72d0*/  LDSM.16.M88.4 R192, [R202+0xa900] ;  /* 0x00a90000cac0783b */ /* 0x000eae0000000200 */
[C---:B-----5:R-:W-:Y:S08]  /*72e0*/  HMMA.16816.F32.BF16 R12, R180.reuse, R184, R12 ;  /* 0x000000b8b40c723c */ /* 0x060ff0000004180c */
[C---:B------:R-:W-:Y:S01]  /*72f0*/  HMMA.16816.F32.BF16 R16, R180.reuse, R186, R16 ;  /* 0x000000bab410723c */ /* 0x040fe20000041810 */
[----:B------:R-:W5:Y:S07]  /*7300*/  LDSM.16.M88.4 R184, [R202+0xb100] ;  /* 0x00b10000cab8783b */ /* 0x000f6e0000000200 */
[C---:B-1----:R-:W-:Y:S08]  /*7310*/  HMMA.16816.F32.BF16 R20, R180.reuse, R168, R20 ;  /* 0x000000a8b414723c */ /* 0x042ff00000041814 */
[C---:B------:R-:W-:Y:S01]  /*7320*/  HMMA.16816.F32.BF16 R24, R180.reuse, R170, R24 ;  /* 0x000000aab418723c */ /* 0x040fe20000041818 */
[----:B------:R-:W1:Y:S07]  /*7330*/  LDSM.16.M88.4 R168, [R202+0xb900] ;  /* 0x00b90000caa8783b */ /* 0x000e6e0000000200 */
[C---:B---3--:R-:W-:Y:S08]  /*7340*/  HMMA.16816.F32.BF16 R28, R180.reuse, R172, R28 ;  /* 0x000000acb41c723c */ /* 0x048ff0000004181c */
[----:B------:R-:W-:Y:S01]  /*7350*/  HMMA.16816.F32.BF16 R32, R180, R174, R32 ;  /* 0x000000aeb420723c */ /* 0x000fe20000041820 */
[----:B------:R-:W-:Y:S06]  /*7360*/  LDSM.16.M88.4 R172, [R205+0x14100] ;  /* 0x01410000cdac783b */ /* 0x000fec0000000200 */
[----:B------:R-:W3:Y:S01]  /*7370*/  LDSM.16.M88.4 R180, [R201+0x2000] ;  /* 0x00200000c9b4783b */ /* 0x000ee20000000200 */
[C---:B------:R-:W-:Y:S08]  /*7380*/  HMMA.16816.F32.BF16 R4, R176.reuse, R188, R4 ;  /* 0x000000bcb004723c */ /* 0x040ff00000041804 */
[C---:B------:R-:W-:Y:S01]  /*7390*/  HMMA.16816.F32.BF16 R8, R176.reuse, R190, R8 ;  /* 0x000000beb008723c */ /* 0x040fe20000041808 */
[----:B------:R-:W3:Y:S07]  /*73a0*/  LDSM.16.M88.4 R188, [R201+0x2800] ;  /* 0x00280000c9bc783b */ /* 0x000eee0000000200 */
[C---:B--2---:R-:W-:Y:S08]  /*73b0*/  HMMA.16816.F32.BF16 R12, R176.reuse, R192, R12 ;  /* 0x000000c0b00c723c */ /* 0x044ff0000004180c */
[C---:B------:R-:W-:Y:S01]  /*73c0*/  HMMA.16816.F32.BF16 R16, R176.reuse, R194, R16 ;  /* 0x000000c2b010723c */ /* 0x040fe20000041810 */
[----:B------:R-:W2:Y:S07]  /*73d0*/  LDSM.16.M88.4 R192, [R201+0x3000] ;  /* 0x00300000c9c0783b */ /* 0x000eae0000000200 */
[C---:B-----5:R-:W-:Y:S08]  /*73e0*/  HMMA.16816.F32.BF16 R20, R176.reuse, R184, R20 ;  /* 0x000000b8b014723c */ /* 0x060ff00000041814 */
[C---:B------:R-:W-:Y:S01]  /*73f0*/  HMMA.16816.F32.BF16 R24, R176.reuse, R186, R24 ;  /* 0x000000bab018723c */ /* 0x040fe20000041818 */
[----:B------:R-:W5:Y:S07]  /*7400*/  LDSM.16.M88.4 R184, [R201+0x3800] ;  /* 0x00380000c9b8783b */ /* 0x000f6e0000000200 */
[C---:B-1----:R-:W-:Y:S08]  /*7410*/  HMMA.16816.F32.BF16 R28, R176.reuse, R168, R28 ;  /* 0x000000a8b01c723c */ /* 0x042ff0000004181c */
[----:B------:R-:W-:Y:S01]  /*7420*/  HMMA.16816.F32.BF16 R32, R176, R170, R32 ;  /* 0x000000aab020723c */ /* 0x000fe20000041820 */
[----:B------:R-:W-:Y:S06]  /*7430*/  LDSM.16.M88.4 R168, [R203+0x18100] ;  /* 0x01810000cba8783b */ /* 0x000fec0000000200 */
[----:B------:R-:W1:Y:S01]  /*7440*/  LDSM.16.M88.4 R176, [R196+0xc100] ;  /* 0x00c10000c4b0783b */ /* 0x000e620000000200 */
[C---:B---3--:R-:W-:Y:S08]  /*7450*/  HMMA.16816.F32.BF16 R4, R172.reuse, R180, R4 ;  /* 0x000000b4ac04723c */ /* 0x048ff00000041804 */
[C---:B------:R-:W-:Y:S01]  /*7460*/  HMMA.16816.F32.BF16 R8, R172.reuse, R182, R8 ;  /* 0x000000b6ac08723c */ /* 0x040fe20000041808 */
[----:B------:R-:W3:Y:S07]  /*7470*/  LDSM.16.M88.4 R180, [R196+0xc900] ;  /* 0x00c90000c4b4783b */ /* 0x000eee0000000200 */
[C---:B------:R-:W-:Y:S08]  /*7480*/  HMMA.16816.F32.BF16 R12, R172.reuse, R188, R12 ;  /* 0x000000bcac0c723c */ /* 0x040ff0000004180c */
[C---:B------:R-:W-:Y:S01]  /*7490*/  HMMA.16816.F32.BF16 R16, R172.reuse, R190, R16 ;  /* 0x000000beac10723c */ /* 0x040fe20000041810 */
[----:B------:R-:W3:Y:S07]  /*74a0*/  LDSM.16.M88.4 R188, [R196+0xd100] ;  /* 0x00d10000c4bc783b */ /* 0x000eee0000000200 */
[C---:B--2---:R-:W-:Y:S08]  /*74b0*/  HMMA.16816.F32.BF16 R20, R172.reuse, R192, R20 ;  /* 0x000000c0ac14723c */ /* 0x044ff00000041814 */
[C---:B------:R-:W-:Y:S01]  /*74c0*/  HMMA.16816.F32.BF16 R24, R172.reuse, R194, R24 ;  /* 0x000000c2ac18723c */ /* 0x040fe20000041818 */
[----:B------:R-:W2:Y:S07]  /*74d0*/  LDSM.16.M88.4 R192, [R196+0xd900] ;  /* 0x00d90000c4c0783b */ /* 0x000eae0000000200 */
[C---:B-----5:R-:W-:Y:S08]  /*74e0*/  HMMA.16816.F32.BF16 R28, R172.reuse, R184, R28 ;  /* 0x000000b8ac1c723c */ /* 0x060ff0000004181c */
[----:B------:R-:W-:Y:S01]  /*74f0*/  HMMA.16816.F32.BF16 R32, R172, R186, R32 ;  /* 0x000000baac20723c */ /* 0x000fe20000041820 */
[----:B------:R-:W-:Y:S06]  /*7500*/  LDSM.16.M88.4 R172, [R204+0x18100] ;  /* 0x01810000ccac783b */ /* 0x000fec0000000200 */
[----:B------:R-:W5:Y:S01]  /*7510*/  LDSM.16.M88.4 R184, [R215] ;  /* 0x00000000d7b8783b */ /* 0x000f620000000200 */
[C---:B-1----:R-:W-:Y:S08]  /*7520*/  HMMA.16816.F32.BF16 R4, R168.reuse, R176, R4 ;  /* 0x000000b0a804723c */ /* 0x042ff00000041804 */
[C---:B------:R-:W-:Y:S01]  /*7530*/  HMMA.16816.F32.BF16 R8, R168.reuse, R178, R8 ;  /* 0x000000b2a808723c */ /* 0x040fe20000041808 */
[----:B------:R-:W1:Y:S07]  /*7540*/  LDSM.16.M88.4 R176, [R214] ;  /* 0x00000000d6b0783b */ /* 0x000e6e0000000200 */
[C---:B---3--:R-:W-:Y:S08]  /*7550*/  HMMA.16816.F32.BF16 R12, R168.reuse, R180, R12 ;  /* 0x000000b4a80c723c */ /* 0x048ff0000004180c */
[C---:B------:R-:W-:Y:S01]  /*7560*/  HMMA.16816.F32.BF16 R16, R168.reuse, R182, R16 ;  /* 0x000000b6a810723c */ /* 0x040fe20000041810 */
[----:B------:R-:W3:Y:S07]  /*7570*/  LDSM.16.M88.4 R180, [R213] ;  /* 0x00000000d5b4783b */ /* 0x000eee0000000200 */
[C---:B------:R-:W-:Y:S08]  /*7580*/  HMMA.16816.F32.BF16 R20, R168.reuse, R188, R20 ;  /* 0x000000bca814723c */ /* 0x040ff00000041814 */
[C---:B------:R-:W-:Y:S01]  /*7590*/  HMMA.16816.F32.BF16 R24, R168.reuse, R190, R24 ;  /* 0x000000bea818723c */ /* 0x040fe20000041818 */
[----:B------:R-:W-:Y:S07]  /*75a0*/  LDSM.16.M88.4 R188, [R206+0x18100] ;  /* 0x01810000cebc783b */ /* 0x000fee0000000200 */
[C---:B--2---:R-:W-:Y:S08]  /*75b0*/  HMMA.16816.F32.BF16 R28, R168.reuse, R192, R28 ;  /* 0x000000c0a81c723c */ /* 0x044ff0000004181c */
[----:B------:R-:W-:Y:S01]  /*75c0*/  HMMA.16816.F32.BF16 R32, R168, R194, R32 ;  /* 0x000000c2a820723c */ /* 0x000fe20000041820 */
[----:B------:R-:W2:Y:S06]  /*75d0*/  LDSM.16.M88.4 R168, [R212] ;  /* 0x00000000d4a8783b */ /* 0x000eac0000000200 */
[----:B------:R-:W2:Y:S01]  /*75e0*/  LDSM.16.M88.4 R192, [R202+0xc100] ;  /* 0x00c10000cac0783b */ /* 0x000ea20000000200 */
[C---:B-----5:R-:W-:Y:S08]  /*75f0*/  HMMA.16816.F32.BF16 R4, R172.reuse, R184, R4 ;  /* 0x000000b8ac04723c */ /* 0x060ff00000041804 */
[C---:B------:R-:W-:Y:S01]  /*7600*/  HMMA.16816.F32.BF16 R8, R172.reuse, R186, R8 ;  /* 0x000000baac08723c */ /* 0x040fe20000041808 */
[----:B------:R-:W5:Y:S07]  /*7610*/  LDSM.16.M88.4 R184, [R202+0xc900] ;  /* 0x00c90000cab8783b */ /* 0x000f6e0000000200 */
[C---:B-1----:R-:W-:Y:S08]  /*7620*/  HMMA.16816.F32.BF16 R12, R172.reuse, R176, R12 ;  /* 0x000000b0ac0c723c */ /* 0x042ff0000004180c */
[C---:B------:R-:W-:Y:S01]  /*7630*/  HMMA.16816.F32.BF16 R16, R172.reuse, R178, R16 ;  /* 0x000000b2ac10723c */ /* 0x040fe20000041810 */
[----:B------:R-:W-:Y:S07]  /*7640*/  LDSM.16.M88.4 R176, [R205+0x18100] ;  /* 0x01810000cdb0783b */ /* 0x000fee0000000200 */
[C---:B---3--:R-:W-:Y:S08]  /*7650*/  HMMA.16816.F32.BF16 R20, R172.reuse, R180, R20 ;  /* 0x000000b4ac14723c */ /* 0x048ff00000041814 */
[C---:B------:R-:W-:Y:S01]  /*7660*/  HMMA.16816.F32.BF16 R24, R172.reuse, R182, R24 ;  /* 0x000000b6ac18723c */ /* 0x040fe20000041818 */
[----:B------:R-:W-:Y:S07]  /*7670*/  LDSM.16.M88.4 R180, [R201+0x4000] ;  /* 0x00400000c9b4783b */ /* 0x000fee0000000200 */
[C---:B--2---:R-:W-:Y:S08]  /*7680*/  HMMA.16816.F32.BF16 R28, R172.reuse, R168, R28 ;  /* 0x000000a8ac1c723c */ /* 0x044ff0000004181c */
[----:B------:R-:W-:Y:S01]  /*7690*/  HMMA.16816.F32.BF16 R32, R172, R170, R32 ;  /* 0x000000aaac20723c */ /* 0x000fe20000041820 */
[----:B------:R-:W1:Y:S06]  /*76a0*/  LDSM.16.M88.4 R168, [R202+0xd100] ;  /* 0x00d10000caa8783b */ /* 0x000e6c0000000200 */
[----:B------:R-:W2:Y:S01]  /*76b0*/  LDSM.16.M88.4 R172, [R202+0xd900] ;  /* 0x00d90000caac783b */ /* 0x000ea20000000200 */
[C---:B------:R-:W-:Y:S08]  /*76c0*/  HMMA.16816.F32.BF16 R4, R188.reuse, R192, R4 ;  /* 0x000000c0bc04723c */ /* 0x040ff00000041804 */
[C---:B------:R-:W-:Y:S01]  /*76d0*/  HMMA.16816.F32.BF16 R8, R188.reuse, R194, R8 ;  /* 0x000000c2bc08723c */ /* 0x040fe20000041808 */
[----:B------:R-:W3:Y:S07]  /*76e0*/  LDSM.16.M88.4 R192, [R201+0x4800] ;  /* 0x00480000c9c0783b */ /* 0x000eee0000000200 */
[C---:B-----5:R-:W-:Y:S08]  /*76f0*/  HMMA.16816.F32.BF16 R12, R188.reuse, R184, R12 ;  /* 0x000000b8bc0c723c */ /* 0x060ff0000004180c */
[C---:B------:R-:W-:Y:S01]  /*7700*/  HMMA.16816.F32.BF16 R16, R188.reuse, R186, R16 ;  /* 0x000000babc10723c */ /* 0x040fe20000041810 */
[----:B------:R-:W5:Y:S07]  /*7710*/  LDSM.16.M88.4 R184, [R201+0x5000] ;  /* 0x00500000c9b8783b */ /* 0x000f6e0000000200 */
[C---:B-1----:R-:W-:Y:S08]  /*7720*/  HMMA.16816.F32.BF16 R20, R188.reuse, R168, R20 ;  /* 0x000000a8bc14723c */ /* 0x042ff00000041814 */
[C---:B------:R-:W-:Y:S01]  /*7730*/  HMMA.16816.F32.BF16 R24, R188.reuse, R170, R24 ;  /* 0x000000aabc18723c */ /* 0x040fe20000041818 */
[----:B------:R-:W1:Y:S07]  /*7740*/  LDSM.16.M88.4 R168, [R201+0x5800] ;  /* 0x00580000c9a8783b */ /* 0x000e6e0000000200 */
[C---:B--2---:R-:W-:Y:S08]  /*7750*/  HMMA.16816.F32.BF16 R28, R188.reuse, R172, R28 ;  /* 0x000000acbc1c723c */ /* 0x044ff0000004181c */
[----:B------:R-:W-:Y:S01]  /*7760*/  HMMA.16816.F32.BF16 R32, R188, R174, R32 ;  /* 0x000000aebc20723c */ /* 0x000fe20000041820 */
[----:B------:R-:W-:Y:S06]  /*7770*/  LDSM.16.M88.4 R172, [R203+0x1c100] ;  /* 0x01c10000cbac783b */ /* 0x000fec0000000200 */
[----:B------:R-:W-:Y:S01]  /*7780*/  LDSM.16.M88.4 R188, [R196+0xe900] ;  /* 0x00e90000c4bc783b */ /* 0x000fe20000000200 */
[C---:B------:R-:W-:Y:S08]  /*7790*/  HMMA.16816.F32.BF16 R4, R176.reuse, R180, R4 ;  /* 0x000000b4b004723c */ /* 0x040ff00000041804 */
[C---:B------:R-:W-:Y:S01]  /*77a0*/  HMMA.16816.F32.BF16 R8, R176.reuse, R182, R8 ;  /* 0x000000b6b008723c */ /* 0x040fe20000041808 */
[----:B------:R-:W2:Y:S07]  /*77b0*/  LDSM.16.M88.4 R180, [R196+0xe100] ;  /* 0x00e10000c4b4783b */ /* 0x000eae0000000200 */
[C---:B---3--:R-:W-:Y:S08]  /*77c0*/  HMMA.16816.F32.BF16 R12, R176.reuse, R192, R12 ;  /* 0x000000c0b00c723c */ /* 0x048ff0000004180c */
[C---:B------:R-:W-:Y:S01]  /*77d0*/  HMMA.16816.F32.BF16 R16, R176.reuse, R194, R16 ;  /* 0x000000c2b010723c */ /* 0x040fe20000041810 */
[----:B------:R-:W3:Y:S07]  /*77e0*/  LDSM.16.M88.4 R192, [R196+0xf100] ;  /* 0x00f10000c4c0783b */ /* 0x000eee0000000200 */
[C---:B-----5:R-:W-:Y:S08]  /*77f0*/  HMMA.16816.F32.BF16 R20, R176.reuse, R184, R20 ;  /* 0x000000b8b014723c */ /* 0x060ff00000041814 */
[C---:B------:R-:W-:Y:S01]  /*7800*/  HMMA.16816.F32.BF16 R24, R176.reuse, R186, R24 ;  /* 0x000000bab018723c */ /* 0x040fe20000041818 */
[----:B------:R-:W5:Y:S07]  /*7810*/  LDSM.16.M88.4 R184, [R196+0xf900] ;  /* 0x00f90000c4b8783b */ /* 0x000f6e0000000200 */
[C---:B-1----:R-:W-:Y:S08]  /*7820*/  HMMA.16816.F32.BF16 R28, R176.reuse, R168, R28 ;  /* 0x000000a8b01c723c */ /* 0x042ff0000004181c */
[----:B------:R-:W-:Y:S01]  /*7830*/  HMMA.16816.F32.BF16 R32, R176, R170, R32 ;  /* 0x000000aab020723c */ /* 0x000fe20000041820 */
[----:B------:R-:W-:Y:S06]  /*7840*/  LDSM.16.M88.4 R168, [R204+0x1c100] ;  /* 0x01c10000cca8783b */ /* 0x000fec0000000200 */
[----:B------:R-:W1:Y:S01]  /*7850*/  LDSM.16.M88.4 R176, [R211] ;  /* 0x00000000d3b0783b */ /* 0x000e620000000200 */
[C---:B--2---:R-:W-:Y:S08]  /*7860*/  HMMA.16816.F32.BF16 R4, R172.reuse, R180, R4 ;  /* 0x000000b4ac04723c */ /* 0x044ff00000041804 */
[C---:B------:R-:W-:Y:S01]  /*7870*/  HMMA.16816.F32.BF16 R8, R172.reuse, R182, R8 ;  /* 0x000000b6ac08723c */ /* 0x040fe20000041808 */
[----:B------:R-:W2:Y:S07]  /*7880*/  LDSM.16.M88.4 R180, [R210] ;  /* 0x00000000d2b4783b */ /* 0x000eae0000000200 */
[C---:B------:R-:W-:Y:S08]  /*7890*/  HMMA.16816.F32.BF16 R12, R172.reuse, R188, R12 ;  /* 0x000000bcac0c723c */ /* 0x040ff0000004180c */
[C---:B------:R-:W-:Y:S01]  /*78a0*/  HMMA.16816.F32.BF16 R16, R172.reuse, R190, R16 ;  /* 0x000000beac10723c */ /* 0x040fe20000041810 */
[----:B------:R-:W2:Y:S07]  /*78b0*/  LDSM.16.M88.4 R188, [R209] ;  /* 0x00000000d1bc783b */ /* 0x000eae0000000200 */
[C---:B---3--:R-:W-:Y:S08]  /*78c0*/  HMMA.16816.F32.BF16 R20, R172.reuse, R192, R20 ;  /* 0x000000c0ac14723c */ /* 0x048ff00000041814 */
[C---:B------:R-:W-:Y:S01]  /*78d0*/  HMMA.16816.F32.BF16 R24, R172.reuse, R194, R24 ;  /* 0x000000c2ac18723c */ /* 0x040fe20000041818 */
[----:B------:R-:W3:Y:S07]  /*78e0*/  LDSM.16.M88.4 R192, [R208] ;  /* 0x00000000d0c0783b */ /* 0x000eee0000000200 */
[C---:B-----5:R-:W-:Y:S08]  /*78f0*/  HMMA.16816.F32.BF16 R28, R172.reuse, R184, R28 ;  /* 0x000000b8ac1c723c */ /* 0x060ff0000004181c */
[----:B------:R-:W-:Y:S01]  /*7900*/  HMMA.16816.F32.BF16 R32, R172, R186, R32 ;  /* 0x000000baac20723c */ /* 0x000fe20000041820 */
[----:B------:R-:W-:Y:S06]  /*7910*/  LDSM.16.M88.4 R172, [R206+0x1c100] ;  /* 0x01c10000ceac783b */ /* 0x000fec0000000200 */
[----:B------:R-:W5:Y:S01]  /*7920*/  LDSM.16.M88.4 R184, [R202+0xe100] ;  /* 0x00e10000cab8783b */ /* 0x000f620000000200 */
[C---:B-1----:R-:W-:Y:S08]  /*7930*/  HMMA.16816.F32.BF16 R4, R168.reuse, R176, R4 ;  /* 0x000000b0a804723c */ /* 0x042ff00000041804 */
[C---:B------:R-:W-:Y:S01]  /*7940*/  HMMA.16816.F32.BF16 R8, R168.reuse, R178, R8 ;  /* 0x000000b2a808723c */ /* 0x040fe20000041808 */
[----:B------:R-:W1:Y:S07]  /*7950*/  LDSM.16.M88.4 R176, [R202+0xe900] ;  /* 0x00e90000cab0783b */ /* 0x000e6e0000000200 */
[C---:B--2---:R-:W-:Y:S08]  /*7960*/  HMMA.16816.F32.BF16 R12, R168.reuse, R180, R12 ;  /* 0x000000b4a80c723c */ /* 0x044ff0000004180c */
[C---:B------:R-:W-:Y:S01]  /*7970*/  HMMA.16816.F32.BF16 R16, R168.reuse, R182, R16 ;  /* 0x000000b6a810723c */ /* 0x040fe20000041810 */
[----:B------:R-:W2:Y:S07]  /*7980*/  LDSM.16.M88.4 R180, [R202+0xf100] ;  /* 0x00f10000cab4783b */ /* 0x000eae0000000200 */
[C---:B------:R-:W-:Y:S08]  /*7990*/  HMMA.16816.F32.BF16 R20, R168.reuse, R188, R20 ;  /* 0x000000bca814723c */ /* 0x040ff00000041814 */
[C---:B------:R-:W-:Y:S01]  /*79a0*/  HMMA.16816.F32.BF16 R24, R168.reuse, R190, R24 ;  /* 0x000000bea818723c */ /* 0x040fe20000041818 */
[----:B------:R-:W-:Y:S07]  /*79b0*/  LDSM.16.M88.4 R188, [R205+0x1c100] ;  /* 0x01c10000cdbc783b */ /* 0x000fee0000000200 */
[C---:B---3--:R-:W-:Y:S08]  /*79c0*/  HMMA.16816.F32.BF16 R28, R168.reuse, R192, R28 ;  /* 0x000000c0a81c723c */ /* 0x048ff0000004181c */
[----:B------:R-:W-:Y:S01]  /*79d0*/  HMMA.16816.F32.BF16 R32, R168, R194, R32 ;  /* 0x000000c2a820723c */ /* 0x000fe20000041820 */
[----:B------:R-:W3:Y:S06]  /*79e0*/  LDSM.16.M88.4 R168, [R202+0xf900] ;  /* 0x00f90000caa8783b */ /* 0x000eec0000000200 */
[----:B------:R-:W3:Y:S01]  /*79f0*/  LDSM.16.M88.4 R192, [R201+0x6000] ;  /* 0x00600000c9c0783b */ /* 0x000ee20000000200 */
[C---:B-----5:R-:W-:Y:S08]  /*7a00*/  HMMA.16816.F32.BF16 R4, R172.reuse, R184, R4 ;  /* 0x000000b8ac04723c */ /* 0x060ff00000041804 */
[C---:B------:R-:W-:Y:S08]  /*7a10*/  HMMA.16816.F32.BF16 R8, R172.reuse, R186, R8 ;  /* 0x000000baac08723c */ /* 0x040ff00000041808 */
[C---:B-1----:R-:W-:Y:S08]  /*7a20*/  HMMA.16816.F32.BF16 R12, R172.reuse, R176, R12 ;  /* 0x000000b0ac0c723c */ /* 0x042ff0000004180c */
[C---:B------:R-:W-:Y:S08]  /*7a30*/  HMMA.16816.F32.BF16 R16, R172.reuse, R178, R16 ;  /* 0x000000b2ac10723c */ /* 0x040ff00000041810 */
[C---:B--2---:R-:W-:Y:S08]  /*7a40*/  HMMA.16816.F32.BF16 R20, R172.reuse, R180, R20 ;  /* 0x000000b4ac14723c */ /* 0x044ff00000041814 */
[C---:B------:R-:W-:Y:S08]  /*7a50*/  HMMA.16816.F32.BF16 R24, R172.reuse, R182, R24 ;  /* 0x000000b6ac18723c */ /* 0x040ff00000041818 */
[C---:B---3--:R-:W-:Y:S08]  /*7a60*/  HMMA.16816.F32.BF16 R28, R172.reuse, R168, R28 ;  /* 0x000000a8ac1c723c */ /* 0x048ff0000004181c */
[----:B------:R-:W-:Y:S01]  /*7a70*/  HMMA.16816.F32.BF16 R32, R172, R170, R32 ;  /* 0x000000aaac20723c */ /* 0x000fe20000041820 */
[----:B------:R-:W1:Y:S07]  /*7a80*/  LDSM.16.M88.4 R168, [R201+0x6800] ;  /* 0x00680000c9a8783b */ /* 0x000e6e0000000200 */
[C---:B------:R-:W-:Y:S08]  /*7a90*/  HMMA.16816.F32.BF16 R4, R188.reuse, R192, R4 ;  /* 0x000000c0bc04723c */ /* 0x040ff00000041804 */
[C---:B------:R-:W-:Y:S11]  /*7aa0*/  HMMA.16816.F32.BF16 R8, R188.reuse, R194, R8 ;  /* 0x000000c2bc08723c */ /* 0x040ff60000041808 */
[----:B------:R-:W-:Y:S05]  /*7ab0*/  @!UPT UIADD3 URZ, URZ, URZ, URZ ;  /* 0x0000003f3f3ff290 */ /* 0x000fea000fffe03f */
[----:B------:R-:W-:Y:S02]  /*7ac0*/  FMUL.FTZ R4, R4, c[0x0][0x320] ;  /* 0x0000c80004047a20 */ /* 0x000fe40000410000 */
[----:B------:R-:W-:Y:S02]  /*7ad0*/  FMUL.FTZ R5, R5, c[0x0][0x320] ;  /* 0x0000c80005057a20 */ /* 0x000fe40000410000 */
[----:B------:R-:W2:Y:S01]  /*7ae0*/  MUFU.TANH R180, R4 ;  /* 0x0000000400b47308 */ /* 0x000ea20000002400 */
[----:B------:R-:W-:Y:S02]  /*7af0*/  FMUL.FTZ R6, R6, c[0x0][0x320] ;  /* 0x0000c80006067a20 */ /* 0x000fe40000410000 */
[----:B------:R-:W-:Y:S02]  /*7b00*/  FMUL.FTZ R7, R7, c[0x0][0x320] ;  /* 0x0000c80007077a20 */ /* 0x000fe40000410000 */
[----:B------:R-:W-:Y:S01]  /*7b10*/  FMUL.FTZ R8, R8, c[0x0][0x320] ;  /* 0x0000c80008087a20 */ /* 0x000fe20000410000 */
[C---:B-1----:R-:W-:Y:S03]  /*7b20*/  HMMA.16816.F32.BF16 R12, R188.reuse, R168, R12 ;  /* 0x000000a8bc0c723c */ /* 0x042fe6000004180c */
[----:B------:R-:W-:Y:S01]  /*7b30*/  FMUL.FTZ R9, R9, c[0x0][0x320] ;  /* 0x0000c80009097a20 */ /* 0x000fe20000410000 */
[----:B------:R-:W1:Y:S01]  /*7b40*/  MUFU.TANH R179, R5 ;  /* 0x0000000500b37308 */ /* 0x000e620000002400 */
[----:B------:R-:W-:Y:S02]  /*7b50*/  FMUL.FTZ R10, R10, c[0x0][0x320] ;  /* 0x0000c8000a0a7a20 */ /* 0x000fe40000410000 */
[----:B------:R-:W-:Y:S01]  /*7b60*/  FMUL.FTZ R11, R11, c[0x0][0x320] ;  /* 0x0000c8000b0b7a20 */ /* 0x000fe20000410000 */
[C---:B------:R-:W-:Y:S06]  /*7b70*/  HMMA.16816.F32.BF16 R16, R188.reuse, R170, R16 ;  /* 0x000000aabc10723c */ /* 0x040fec0000041810 */
[----:B------:R-:W3:Y:S10]  /*7b80*/  MUFU.TANH R192, R6 ;  /* 0x0000000600c07308 */ /* 0x000ef40000002400 */
[----:B------:R5:W1:Y:S01]  /*7b90*/  MUFU.TANH R193, R7 ;  /* 0x0000000700c17308 */ /* 0x000a620000002400 */
[----:B------:R-:W-:Y:S02]  /*7ba0*/  FMUL.FTZ R14, R14, c[0x0][0x320] ;  /* 0x0000c8000e0e7a20 */ /* 0x000fe40000410000 */
[----:B------:R-:W-:Y:S02]  /*7bb0*/  FMUL.FTZ R15, R15, c[0x0][0x320] ;  /* 0x0000c8000f0f7a20 */ /* 0x000fe40000410000 */
[----:B------:R-:W-:Y:S02]  /*7bc0*/  FMUL.FTZ R12, R12, c[0x0][0x320] ;  /* 0x0000c8000c0c7a20 */ /* 0x000fe40000410000 */
[----:B------:R-:W-:Y:S02]  /*7bd0*/  FMUL.FTZ R13, R13, c[0x0][0x320] ;  /* 0x0000c8000d0d7a20 */ /* 0x000fe40000410000 */
[----:B------:R-:W-:Y:S01]  /*7be0*/  FMUL.FTZ R16, R16, c[0x0][0x320] ;  /* 0x0000c80010107a20 */ /* 0x000fe20000410000 */
[----:B------:R-:W1:Y:S01]  /*7bf0*/  MUFU.TANH R184, R14 ;  /* 0x0000000e00b87308 */ /* 0x000e620000002400 */
[----:B------:R-:W-:Y:S02]  /*7c00*/  FMUL.FTZ R18, R18, c[0x0][0x320] ;  /* 0x0000c80012127a20 */ /* 0x000fe40000410000 */
[----:B------:R-:W-:Y:S02]  /*7c10*/  FMUL.FTZ R17, R17, c[0x0][0x320] ;  /* 0x0000c80011117a20 */ /* 0x000fe40000410000 */
[----:B------:R-:W-:Y:S05]  /*7c20*/  FMUL.FTZ R19, R19, c[0x0][0x320] ;  /* 0x0000c80013137a20 */ /* 0x000fea0000410000 */
[----:B------:R-:W1:Y:S01]  /*7c30*/  MUFU.TANH R177, R8 ;  /* 0x0000000800b17308 */ /* 0x000e620000002400 */
[----:B-----5:R-:W5:Y:S09]  /*7c40*/  LDSM.16.M88.4 R4, [R201+0x7000] ;  /* 0x00700000c904783b */ /* 0x020f720000000200 */
[----:B------:R-:W1:Y:S10]  /*7c50*/  MUFU.TANH R171, R16 ;  /* 0x0000001000ab7308 */ /* 0x000e740000002400 */
[----:B------:R-:W1:Y:S10]  /*7c60*/  MUFU.TANH R176, R9 ;  /* 0x0000000900b07308 */ /* 0x000e740000002400 */
[----:B------:R-:W1:Y:S10]  /*7c70*/  MUFU.TANH R182, R18 ;  /* 0x0000001200b67308 */ /* 0x000e740000002400 */
[----:B------:R-:W1:Y:S01]  /*7c80*/  MUFU.TANH R186, R10 ;  /* 0x0000000a00ba7308 */ /* 0x000e620000002400 */
[C---:B-----5:R-:W-:Y:S09]  /*7c90*/  HMMA.16816.F32.BF16 R20, R188.reuse, R4, R20 ;  /* 0x00000004bc14723c */ /* 0x060ff20000041814 */
[----:B------:R-:W1:Y:S03]  /*7ca0*/  MUFU.TANH R170, R17 ;  /* 0x0000001100aa7308 */ /* 0x000e660000002400 */
[----:B------:R-:W-:Y:S01]  /*7cb0*/  @P6 SHF.R.S32.HI R4, RZ, 0x1f, R0 ;  /* 0x0000001fff046819 */ /* 0x000fe20000011400 */
[C---:B------:R-:W-:Y:S04]  /*7cc0*/  HMMA.16816.F32.BF16 R24, R188.reuse, R6, R24 ;  /* 0x00000006bc18723c */ /* 0x040fe80000041818 */
[----:B------:R-:W-:Y:S02]  /*7cd0*/  @P6 IMAD R4, R4, c[0x0][0x1e0], RZ ;  /* 0x0000780004046a24 */ /* 0x000fe400078e02ff */
[----:B------:R5:W1:Y:S02]  /*7ce0*/  MUFU.TANH R187, R11 ;  /* 0x0000000b00bb7308 */ /* 0x000a640000002400 */
[----:B------:R-:W-:Y:S04]  /*7cf0*/  @P6 IMAD R4, R0, c[0x0][0x1e4], R4 ;  /* 0x0000790000046a24 */ /* 0x000fe800078e0204 */
[----:B------:R-:W-:Y:S02]  /*7d00*/  @P6 IMAD.SHL.U32 R0, R2, 0x40, RZ ;  /* 0x0000004002006824 */ /* 0x000fe400078e00ff */
[----:B------:R-:W-:Y:S02]  /*7d10*/  @P6 IMAD.IADD R3, R3, 0x1, R4 ;  /* 0x0000000103036824 */ /* 0x000fe400078e0204 */
[----:B------:R-:W-:Y:S01]  /*7d20*/  FMUL.FTZ R20, R20, c[0x0][0x320] ;  /* 0x0000c80014147a20 */ /* 0x000fe20000410000 */
[----:B------:R-:W-:Y:S01]  /*7d30*/  @P6 IADD3 R4, P0, R0, R228, RZ ;  /* 0x000000e400046210 */ /* 0x000fe20007f1e0ff */
[----:B------:R-:W1:Y:S01]  /*7d40*/  MUFU.TANH R183, R19 ;  /* 0x0000001300b77308 */ /* 0x000e620000002400 */
[----:B------:R-:W-:Y:S01]  /*7d50*/  FMUL.FTZ R21, R21, c[0x0][0x320] ;  /* 0x0000c80015157a20 */ /* 0x000fe20000410000 */
[----:B------:R-:W-:Y:S01]  /*7d60*/  @P6 SHF.L.U64.HI R2, R2, 0x6, R3 ;  /* 0x0000000602026819 */ /* 0x000fe20000010203 */
[----:B------:R-:W-:Y:S02]  /*7d70*/  FMUL.FTZ R23, R23, c[0x0][0x320] ;  /* 0x0000c80017177a20 */ /* 0x000fe40000410000 */
[----:B------:R-:W-:Y:S02]  /*7d80*/  FMUL.FTZ R22, R22, c[0x0][0x320] ;  /* 0x0000c80016167a20 */ /* 0x000fe40000410000 */
[----:B----4-:R-:W-:Y:S01]  /*7d90*/  @P6 IMAD.X R5, R2, 0x1, R227, P0 ;  /* 0x0000000102056824 */ /* 0x010fe200000e06e3 */
[----:B------:R-:W-:Y:S01]  /*7da0*/  @P6 IADD3 R3, P0, R0, R246, RZ ;  /* 0x000000f600036210 */ /* 0x000fe20007f1e0ff */
[----:B------:R-:W-:Y:S01]  /*7db0*/  FMUL.FTZ R24, R24, c[0x0][0x320] ;  /* 0x0000c80018187a20 */ /* 0x000fe20000410000 */
[----:B------:R4:W1:Y:S01]  /*7dc0*/  MUFU.TANH R169, R20 ;  /* 0x0000001400a97308 */ /* 0x0008620000002400 */
[----:B------:R-:W-:Y:S02]  /*7dd0*/  FMUL.FTZ R26, R26, c[0x0][0x320] ;  /* 0x0000c8001a1a7a20 */ /* 0x000fe40000410000 */
[----:B------:R-:W-:Y:S01]  /*7de0*/  FMUL.FTZ R27, R27, c[0x0][0x320] ;  /* 0x0000c8001b1b7a20 */ /* 0x000fe20000410000 */
[----:B-----5:R-:W5:Y:S01]  /*7df0*/  LDSM.16.M88.4 R8, [R201+0x7800] ;  /* 0x00780000c908783b */ /* 0x020f620000000200 */
[----:B------:R-:W-:Y:S04]  /*7e00*/  DEPBAR.LE SB0, 0x0 ;  /* 0x000080000000791a */ /* 0x000fe80000000000 */
[----:B------:R-:W-:Y:S01]  /*7e10*/  FMUL.FTZ R25, R25, c[0x0][0x320] ;  /* 0x0000c80019197a20 */ /* 0x000fe20000410000 */
[----:B------:R1:W1:Y:S01]  /*7e20*/  MUFU.TANH R168, R21 ;  /* 0x0000001500a87308 */ /* 0x0002620000002400 */
[----:B------:R-:W-:Y:S09]  /*7e30*/  BAR.SYNC.DEFER_BLOCKING 0x0 ;  /* 0x0000000000007b1d */ /* 0x000ff20000010000 */
[----:B------:R2:W2:Y:S01]  /*7e40*/  MUFU.TANH R185, R15 ;  /* 0x0000000f00b97308 */ /* 0x0004a20000002400 */
[C---:B----4-:R-:W-:Y:S09]  /*7e50*/  @P6 LEA R20, P5, R4.reuse, c[0x0][0x1c8], 0x1 ;  /* 0x0000720004146a11 */ /* 0x050ff200078a08ff */
[----:B------:R-:W4:Y:S01]  /*7e60*/  MUFU.TANH R173, R12 ;  /* 0x0000000c00ad7308 */ /* 0x000f220000002400 */
[----:B-1----:R-:W-:Y:S01]  /*7e70*/  @P6 LEA.HI.X R21, R4, c[0x0][0x1cc], R5, 0x1, P5 ;  /* 0x0000730004156a11 */ /* 0x002fe200028f0c05 */
[----:B------:R-:W-:Y:S01]  /*7e80*/  @P6 IMAD.X R5, R2, 0x1, R245, P0 ;  /* 0x0000000102056824 */ /* 0x000fe200000e06f5 */
[----:B------:R-:W-:Y:S02]  /*7e90*/  @P6 IADD3 R4, P5, R0, R244, RZ ;  /* 0x000000f400046210 */ /* 0x000fe40007fbe0ff */
[C---:B------:R-:W-:Y:S01]  /*7ea0*/  @P6 LEA R16, P0, R3.reuse, c[0x0][0x1c8], 0x1 ;  /* 0x0000720003106a11 */ /* 0x040fe200078008ff */
[----:B------:R-:W-:Y:S01]  /*7eb0*/  @!PT LDS RZ, [RZ] ;  /* 0x00000000fffff984 */ /* 0x000fe20000000800 */
[----:B------:R-:W-:Y:S01]  /*7ec0*/  @!PT LDS RZ, [RZ] ;  /* 0x00000000fffff984 */ /* 0x000fe20000000800 */
[----:B------:R-:W-:Y:S01]  /*7ed0*/  @!PT LDS RZ, [RZ] ;  /* 0x00000000fffff984 */ /* 0x000fe20000000800 */
[----:B------:R1:W-:Y:S04]  /*7ee0*/  @P6 LDGSTS.E.BYPASS.LTC128B.128 [R225+0x8100], [R20.64], !P4 ;  /* 0x0810000014e16fae */ /* 0x0003e8000e101d4c */
[----:B------:R-:W1:Y:S01]  /*7ef0*/  MUFU.TANH R172, R13 ;  /* 0x0000000d00ac7308 */ /* 0x000e620000002400 */
[----:B------:R-:W-:Y:S01]  /*7f00*/  @P6 IMAD.X R6, R2, 0x1, R243, P5 ;  /* 0x0000000102066824 */ /* 0x000fe200028e06f3 */
[C---:B------:R-:W-:Y:S02]  /*7f10*/  @P6 LEA R18, P5, R4.reuse, c[0x0][0x1c8], 0x1 ;  /* 0x0000720004126a11 */ /* 0x040fe400078a08ff */
[----:B------:R-:W-:Y:S01]  /*7f20*/  @P6 LEA.HI.X R17, R3, c[0x0][0x1cc], R5, 0x1, P0 ;  /* 0x0000730003116a11 */ /* 0x000fe200000f0c05 */
[C---:B-----5:R-:W-:Y:S04]  /*7f30*/  HMMA.16816.F32.BF16 R28, R188.reuse, R8, R28 ;  /* 0x00000008bc1c723c */ /* 0x060fe8000004181c */
[----:B------:R2:W-:Y:S01]  /*7f40*/  @P6 LDGSTS.E.BYPASS.LTC128B.128 [R225+0xa100], [R16.64], !P3 ;  /* 0x0a10000010e16fae */ /* 0x0005e2000d901d4c */
[----:B------:R1:W1:Y:S01]  /*7f50*/  MUFU.TANH R181, R23 ;  /* 0x0000001700b57308 */ /* 0x0002620000002400 */
[----:B------:R-:W-:Y:S02]  /*7f60*/  @P6 LEA.HI.X R19, R4, c[0x0][0x1cc], R6, 0x1, P5 ;  /* 0x0000730004136a11 */ /* 0x000fe400028f0c06 */
[----:B------:R-:W-:Y:S01]  /*7f70*/  @P6 IADD3 R5, P0, R0, R242, RZ ;  /* 0x000000f200056210 */ /* 0x000fe20007f1e0ff */
[----:B------:R-:W-:Y:S02]  /*7f80*/  HMMA.16816.F32.BF16 R32, R188, R10, R32 ;  /* 0x0000000abc20723c */ /* 0x000fe40000041820 */
[----:B------:R3:W-:Y:S01]  /*7f90*/  @P6 LDGSTS.E.BYPASS.LTC128B.128 [R225+0xc100], [R18.64], !P2 ;  /* 0x0c10000012e16fae */ /* 0x0007e2000d101d4c */
[----:B------:R-:W-:Y:S01]  /*7fa0*/  @P6 IADD3 R0, P5, R223, R0, RZ ;  /* 0x00000000df006210 */ /* 0x000fe20007fbe0ff */
[----:B------:R-:W-:Y:S02]  /*7fb0*/  IMAD.MOV.U32 R223, RZ, RZ, c[0x0][0x1e0] ;  /* 0x00007800ffdf7624 */ /* 0x000fe400078e00ff */
[----:B------:R3:W3:Y:S01]  /*7fc0*/  MUFU.TANH R132, R24 ;  /* 0x0000001800847308 */ /* 0x0006e20000002400 */
[----:B------:R-:W-:Y:S01]  /*7fd0*/  @P6 IMAD.X R4, R2, 0x1, R241, P0 ;  /* 0x0000000102046824 */ /* 0x000fe200000e06f1 */
[----:B------:R-:W-:Y:S04]  /*7fe0*/  @P6 LEA R14, P0, R5, c[0x0][0x1c8], 0x1 ;  /* 0x00007200050e6a11 */ /* 0x000fe800078008ff */
[----:B------:R-:W-:Y:S02]  /*7ff0*/  SHF.L.U64.HI R223, R223, R230, c[0x0][0x1e4] ;  /* 0x00007900dfdf7619 */ /* 0x000fe400000102e6 */
[----:B--2---:R-:W-:Y:S02]  /*8000*/  @P6 LEA.HI.X R15, R5, c[0x0][0x1cc], R4, 0x1, P0 ;  /* 0x00007300050f6a11 */ /* 0x004fe400000f0c04 */
[----:B------:R2:W2:Y:S01]  /*8010*/  MUFU.TANH R178, R22 ;  /* 0x0000001600b27308 */ /* 0x0004a20000002400 */
[----:B------:R-:W-:Y:S01]  /*8020*/  @P6 IMAD.X R2, R223, 0x1, R2, P5 ;  /* 0x00000001df026824 */ /* 0x000fe200028e0602 */
[C---:B------:R-:W-:Y:S01]  /*8030*/  @P6 IADD3 R3, P5, R0.reuse, R228, RZ ;  /* 0x000000e400036210 */ /* 0x040fe20007fbe0ff */
[----:B------:R4:W-:Y:S01]  /*8040*/  @P6 LDGSTS.E.BYPASS.LTC128B.128 [R225+0xe100], [R14.64], !P1 ;  /* 0x0e1000000ee16fae */ /* 0x0009e2000c901d4c */
[----:B------:R-:W-:Y:S01]  /*8050*/  @P6 IADD3 R4, P0, R0, R246, RZ ;  /* 0x000000f600046210 */ /* 0x000fe20007f1e0ff */
[----:B-1----:R-:W-:Y:S02]  /*8060*/  FMUL.FTZ R23, R29, c[0x0][0x320] ;  /* 0x0000c8001d177a20 */ /* 0x002fe40000410000 */
[C---:B------:R-:W-:Y:S01]  /*8070*/  @P6 IMAD.X R5, R2.reuse, 0x1, R227, P5 ;  /* 0x0000000102056824 */ /* 0x040fe200028e06e3 */
[C---:B------:R-:W-:Y:S01]  /*8080*/  @P6 LEA R12, P5, R3.reuse, c[0x0][0x1c8], 0x1 ;  /* 0x00007200030c6a11 */ /* 0x040fe200078a08ff */
[----:B------:R-:W-:Y:S01]  /*8090*/  @P6 IMAD.X R6, R2, 0x1, R245, P0 ;  /* 0x0000000102066824 */ /* 0x000fe200000e06f5 */
[----:B------:R1:W1:Y:S01]  /*80a0*/  MUFU.TANH R175, R26 ;  /* 0x0000001a00af7308 */ /* 0x0002620000002400 */
[----:B------:R-:W-:Y:S01]  /*80b0*/  @P6 LEA R10, P0, R4, c[0x0][0x1c8], 0x1 ;  /* 0x00007200040a6a11 */ /* 0x000fe200078008ff */
[----:B------:R-:W5:Y:S01]  /*80c0*/  LDL R29, [R1+0x8] ;  /* 0x00000800011d7983 */ /* 0x000f620000100800 */
[----:B------:R-:W-:Y:S01]  /*80d0*/  @P6 LEA.HI.X R13, R3, c[0x0][0x1cc], R5, 0x1, P5 ;  /* 0x00007300030d6a11 */ /* 0x000fe200028f0c05 */
[----:B---3--:R-:W-:Y:S01]  /*80e0*/  FMUL.FTZ R24, R28, c[0x0][0x320] ;  /* 0x0000c8001c187a20 */ /* 0x008fe20000410000 */
[----:B------:R-:W-:Y:S01]  /*80f0*/  @P6 IADD3 R3, P5, R0, R244, RZ ;  /* 0x000000f400036210 */ /* 0x000fe20007fbe0ff */
[----:B------:R-:W-:Y:S01]  /*8100*/  FMUL.FTZ R33, R33, c[0x0][0x320] ;  /* 0x0000c80021217a20 */ /* 0x000fe20000410000 */
[----:B------:R-:W-:Y:S01]  /*8110*/  @P6 LEA.HI.X R11, R4, c[0x0][0x1cc], R6, 0x1, P0 ;  /* 0x00007300040b6a11 */ /* 0x000fe200000f0c06 */
[----:B------:R-:W3:Y:S01]  /*8120*/  LDL R28, [R1+0x24] ;  /* 0x00002400011c7983 */ /* 0x000ee20000100800 */
[----:B------:R-:W-:Y:S01]  /*8130*/  @P6 IADD3.X R4, R2, R243, RZ, P5, !PT ;  /* 0x000000f302046210 */ /* 0x000fe20002ffe4ff */
[----:B------:R1:W1:Y:S01]  /*8140*/  MUFU.TANH R174, R27 ;  /* 0x0000001b00ae7308 */ /* 0x0002620000002400 */
[----:B------:R-:W-:Y:S01]  /*8150*/  @P6 LEA R8, P5, R3, c[0x0][0x1c8], 0x1 ;  /* 0x0000720003086a11 */ /* 0x000fe200078a08ff */
[----:B------:R-:W-:Y:S01]  /*8160*/  FMUL.FTZ R35, R35, c[0x0][0x320] ;  /* 0x0000c80023237a20 */ /* 0x000fe20000410000 */
[----:B------:R-:W-:Y:S01]  /*8170*/  @P6 IADD3 R0, P0, R0, R242, RZ ;  /* 0x000000f200006210 */ /* 0x000fe20007f1e0ff */
[----:B------:R3:W-:Y:S01]  /*8180*/  @P6 LDGSTS.E.BYPASS.LTC128B.128 [R225+0x9100], [R12.64], !P4 ;  /* 0x091000000ce16fae */ /* 0x0007e2000e101d4c */
[----:B------:R-:W-:Y:S01]  /*8190*/  @P6 LEA.HI.X R9, R3, c[0x0][0x1cc], R4, 0x1, P5 ;  /* 0x0000730003096a11 */ /* 0x000fe200028f0c04 */
[----:B--2---:R-:W-:Y:S02]  /*81a0*/  FMUL.FTZ R22, R32, c[0x0][0x320] ;  /* 0x0000c80020167a20 */ /* 0x004fe40000410000 */
[----:B------:R-:W-:Y:S01]  /*81b0*/  @P6 IMAD.X R2, R2, 0x1, R241, P0 ;  /* 0x0000000102026824 */ /* 0x000fe200000e06f1 */
[----:B------:R-:W-:Y:S01]  /*81c0*/  @P6 LEA R6, P0, R0, c[0x0][0x1c8], 0x1 ;  /* 0x0000720000066a11 */ /* 0x000fe200078008ff */
[----:B------:R-:W2:Y:S01]  /*81d0*/  MUFU.TANH R25, R25 ;  /* 0x0000001900197308 */ /* 0x000ea20000002400 */
[----:B------:R2:W5:Y:S01]  /*81e0*/  LDL R4, [R1+0x4c] ;  /* 0x00004c0001047983 */ /* 0x0005620000100800 */
[----:B----4-:R-:W-:Y:S01]  /*81f0*/  FMUL.FTZ R14, R34, c[0x0][0x320] ;  /* 0x0000c800220e7a20 */ /* 0x010fe20000410000 */
[----:B------:R-:W-:Y:S01]  /*8200*/  @P6 LEA.HI.X R7, R0, c[0x0][0x1cc], R2, 0x1, P0 ;  /* 0x0000730000076a11 */ /* 0x000fe200000f0c02 */
[----:B-1----:R-:W-:Y:S01]  /*8210*/  FMUL.FTZ R26, R31, c[0x0][0x320] ;  /* 0x0000c8001f1a7a20 */ /* 0x002fe20000410000 */
[----:B------:R-:W-:Y:S01]  /*8220*/  PLOP3.LUT P0, PT, PT, PT, UP2, 0x80, 0x0 ;  /* 0x000000000000781c */ /* 0x000fe20003f0f028 */
[----:B------:R-:W-:Y:S01]  /*8230*/  IMAD.SHL.U32 R5, R224, 0x40, RZ ;  /* 0x00000040e0057824 */ /* 0x000fe200078e00ff */
[----:B------:R1:W-:Y:S03]  /*8240*/  @P6 LDGSTS.E.BYPASS.LTC128B.128 [R225+0xb100], [R10.64], !P3 ;  /* 0x0b1000000ae16fae */ /* 0x0003e6000d901d4c */
[----:B------:R-:W4:Y:S03]  /*8250*/  MUFU.TANH R24, R24 ;  /* 0x0000001800187308 */ /* 0x000f260000002400 */
[----:B------:R1:W-:Y:S01]  /*8260*/  @P6 LDGSTS.E.BYPASS.LTC128B.128 [R225+0xd100], [R8.64], !P2 ;  /* 0x0d10000008e16fae */ /* 0x0003e2000d101d4c */
[----:B------:R-:W-:Y:S05]  /*8270*/  FMUL.FTZ R27, R30, c[0x0][0x320] ;  /* 0x0000c8001e1b7a20 */ /* 0x000fea0000410000 */
[----:B------:R1:W-:Y:S01]  /*8280*/  @P6 LDGSTS.E.BYPASS.LTC128B.128 [R225+0xf100], [R6.64], !P1 ;  /* 0x0f10000006e16fae */ /* 0x0003e2000c901d4c */
[----:B------:R-:W1:Y:S05]  /*8290*/  MUFU.TANH R23, R23 ;  /* 0x0000001700177308 */ /* 0x000e6a0000002400 */
[----:B------:R-:W0:Y:S05]  /*82a0*/  LDGDEPBAR ;  /* 0x00000000000079af */ /* 0x000e2a0000000000 */
[----:B------:R-:W1:Y:S10]  /*82b0*/  MUFU.TANH R27, R27 ;  /* 0x0000001b001b7308 */ /* 0x000e740000002400 */
[----:B------:R-:W1:Y:S10]  /*82c0*/  MUFU.TANH R26, R26 ;  /* 0x0000001a001a7308 */ /* 0x000e740000002400 */
[----:B------:R-:W1:Y:S10]  /*82d0*/  MUFU.TANH R22, R22 ;  /* 0x0000001600167308 */ /* 0x000e740000002400 */
[----:B------:R1:W1:Y:S10]  /*82e0*/  MUFU.TANH R16, R33 ;  /* 0x0000002100107308 */ /* 0x0002740000002400 */
[----:B------:R-:W1:Y:S10]  /*82f0*/  MUFU.TANH R14, R14 ;  /* 0x0000000e000e7308 */ /* 0x000e740000002400 */
[----:B------:R1:W1:Y:S01]  /*8300*/  MUFU.TANH R135, R35 ;  /* 0x0000002300877308 */ /* 0x0002620000002400 */
[----:B---3--:R-:W-:Y:S04]  /*8310*/  IADD3 R0, -R28, 0x1, -R5 ;  /* 0x000000011c007810 */ /* 0x008fe80007ffe905 */
[----:B------:R-:W-:Y:S04]  /*8320*/  IADD3 R0, R0, c[0x0][0x1d0], RZ ;  /* 0x0000740000007a10 */ /* 0x000fe80007ffe0ff */
[----:B------:R-:W-:Y:S04]  /*8330*/  IADD3 R0, R0, -c[0x0][0x168], RZ ;  /* 0x80005a0000007a10 */ /* 0x000fe80007ffe0ff */
[C---:B-1----:R-:W-:Y:S01]  /*8340*/  IADD3 R7, R0.reuse, c[0x0][0x328], RZ ;  /* 0x0000ca0000077a10 */ /* 0x042fe20007ffe0ff */
[----:B-----5:R-:W-:Y:S01]  /*8350*/  @P0 IMAD.MOV.U32 R4, RZ, RZ, R29 ;  /* 0x000000ffff040224 */ /* 0x020fe200078e001d */
[----:B------:R-:W-:Y:S02]  /*8360*/  PLOP3.LUT P0, PT, PT, PT, UP1, 0x40, 0x0 ;  /* 0x000000000000781c */ /* 0x000fe40003f0e818 */
[----:B------:R-:W-:Y:S02]  /*8370*/  IADD3 R6, R0, UR6, RZ ;  /* 0x0000000600067c10 */ /* 0x000fe4000fffe0ff */
[----:B------:R-:W1:Y:S02]  /*8380*/  SHFL.IDX PT, R3, R4, RZ, 0x1c1f ;  /* 0x001c1fff04037589 */ /* 0x000e6400000e0000 */
[--C-:B-1----:R-:W-:Y:S02]  /*8390*/  IMAD.IADD R2, R7, 0x1, R3.reuse ;  /* 0x0000000107027824 */ /* 0x102fe400078e0203 */
[----:B------:R-:W-:Y:S05]  /*83a0*/  IMAD.IADD R0, R6, 0x1, R3 ;  /* 0x0000000106007824 */ /* 0x000fea00078e0203 */
[----:B------:R-:W-:-:S05]  /*83b0*/  @P0 BRA `(.L_x_1605) ;  /* 0x0000019000000947 */ /* 0x000fca0003800000 */
[----:B--2-4-:R-:W-:Y:S01]  /*83c0*/  IADD3 R3, R3, c[0x0][0x1d0], RZ ;  /* 0x0000740003037a10 */ /* 0x014fe20007ffe0ff */
        /* <DEDUP_REMOVED lines=13> */
.L_x_1607:
[----:B------:R-:W-:Y:S04]  /*84a0*/  MOV R8, c[0x0][0x32c] ;  /* 0x0000cb0000087a02 */ /* 0x000fe80000000f00 */
[----:B------:R-:W-:Y:S11]  /*84b0*/  ISETP.NE.AND P0, PT, R8, 0x1, PT ;  /* 0x000000010800780c */ /* 0x000ff60003f05270 */
[----:B------:R-:W-:Y:S02]  /*84c0*/  @!UPT UIADD3 URZ, URZ, URZ, URZ ;  /* 0x0000003f3f3ff290 */ /* 0x000fe4000fffe03f */
[----:B------:R-:W-:Y:S05]  /*84d0*/  @P0 IMAD.HI.U32 R8, R3, c[0x0][0x330], RZ ;  /* 0x0000cc0003080a27 */ /* 0x000fea00078e00ff */
[----:B------:R-:W-:Y:S02]  /*84e0*/  @P0 SHF.R.U32.HI R3, RZ, c[0x0][0x334], R8 ;  /* 0x0000cd00ff030a19 */ /* 0x000fe40000011608 */
.L_x_1608:
[----:B------:R-:W-:Y:S05]  /*84f0*/  BSYNC B0 ;  /* 0x0000000000007941 */ /* 0x000fea0003800000 */
.L_x_1606:
[----:B------:R-:W-:Y:S04]  /*8500*/  IMAD R3, R3, c[0x0][0x32c], -R5 ;  /* 0x0000cb0003037a24 */ /* 0x000fe800078e0a05 */
[----:B------:R-:W-:Y:S05]  /*8510*/  IMAD.IADD R3, R3, 0x1, -R28 ;  /* 0x0000000103037824 */ /* 0x000fea00078e0a1c */
[----:B------:R-:W-:Y:S02]  /*8520*/  IADD3 R8, R3, c[0x0][0x32c], RZ ;  /* 0x0000cb0003087a10 */ /* 0x000fe40007ffe0ff */
[----:B------:R-:W-:Y:S02]  /*8530*/  IMNMX R0, R0, R3, !PT ;  /* 0x0000000300007217 */ /* 0x000fe40007800200 */
[----:B------:R-:W-:Y:S02]  /*8540*/  IMNMX R2, R2, R8, PT ;  /* 0x0000000802027217 */ /* 0x000fe40003800200 */
.L_x_1605:
[----:B--2-4-:R-:W-:Y:S01]  /*8550*/  ISETP.GT.AND P0, PT, R224, -0x1, PT ;  /* 0xffffffffe000780c */ /* 0x014fe20003f04270 */
[----:B------:R-:W1:Y:S03]  /*8560*/  SHFL.IDX PT, R3, R4, 0x1, 0x1c1f ;  /* 0x003c1f0004037f89 */ /* 0x000e6600000e0000 */
[C---:B------:R-:W-:Y:S02]  /*8570*/  ISETP.GT.AND P5, PT, R0.reuse, RZ, P0 ;  /* 0x000000ff0000720c */ /* 0x040fe400007a4270 */
[----:B------:R-:W-:Y:S02]  /*8580*/  ISETP.GT.AND P6, PT, R0, 0x1, P0 ;  /* 0x000000010000780c */ /* 0x000fe400007c4270 */
[C---:B------:R-:W-:Y:S02]  /*8590*/  ISETP.LT.OR P5, PT, R2.reuse, 0x1, P5 ;  /* 0x000000010200780c */ /* 0x040fe40002fa1670 */
[----:B------:R-:W-:Y:S02]  /*85a0*/  ISETP.LT.OR P6, PT, R2, 0x2, P6 ;  /* 0x000000020200780c */ /* 0x000fe400037c1670 */
[----:B------:R-:W-:Y:S02]  /*85b0*/  FSEL R8, R180, -INF , !P5 ;  /* 0xff800000b4087808 */ /* 0x000fe40006800000 */
[----:B------:R-:W-:Y:S02]  /*85c0*/  ISETP.GT.AND P5, PT, R0, 0x8, P0 ;  /* 0x000000080000780c */ /* 0x000fe400007a4270 */
[----:B------:R-:W-:Y:S02]  /*85d0*/  FSEL R10, R179, -INF , !P6 ;  /* 0xff800000b30a7808 */ /* 0x000fe40007000000 */
[----:B------:R-:W-:Y:S02]  /*85e0*/  ISETP.LT.OR P5, PT, R2, 0x9, P5 ;  /* 0x000000090200780c */ /* 0x000fe40002fa1670 */
[C---:B------:R-:W-:Y:S02]  /*85f0*/  ISETP.GT.AND P6, PT, R0.reuse, 0x9, P0 ;  /* 0x000000090000780c */ /* 0x040fe400007c4270 */
[----:B------:R-:W-:Y:S02]  /*8600*/  FSEL R9, R177, -INF , !P5 ;  /* 0xff800000b1097808 */ /* 0x000fe40006800000 */
[----:B------:R-:W-:Y:S02]  /*8610*/  ISETP.GT.AND P5, PT, R0, 0x10, P0 ;  /* 0x000000100000780c */ /* 0x000fe400007a4270 */
[C---:B------:R-:W-:Y:S02]  /*8620*/  ISETP.LT.OR P6, PT, R2.reuse, 0xa, P6 ;  /* 0x0000000a0200780c */ /* 0x040fe400037c1670 */
[----:B------:R-:W-:Y:S02]  /*8630*/  ISETP.LT.OR P5, PT, R2, 0x11, P5 ;  /* 0x000000110200780c */ /* 0x000fe40002fa1670 */
[----:B------:R-:W-:Y:S02]  /*8640*/  FSEL R11, R176, -INF , !P6 ;  /* 0xff800000b00b7808 */ /* 0x000fe40007000000 */
[----:B------:R-:W-:Y:S02]  /*8650*/  FSEL R173, R173, -INF , !P5 ;  /* 0xff800000adad7808 */ /* 0x000fe40006800000 */
[C---:B------:R-:W-:Y:S02]  /*8660*/  ISETP.GT.AND P5, PT, R0.reuse, 0x18, P0 ;  /* 0x000000180000780c */ /* 0x040fe400007a4270 */
        /* <DEDUP_REMOVED lines=13> */
[----:B------:R-:W-:Y:S02]  /*8740*/  ISETP.GT.AND P6, PT, R0, 0x21, P0 ;  /* 0x000000210000780c */ /* 0x000fe400007c4270 */
        /* <DEDUP_REMOVED lines=13> */
[----:B------:R-:W-:Y:S02]  /*8820*/  PLOP3.LUT P5, PT, PT, PT, UP1, 0x40, 0x0 ;  /* 0x000000000000781c */ /* 0x000fe40003fae818 */
[----:B------:R-:W-:Y:S04]  /*8830*/  ISETP.LT.OR P6, PT, R2, 0x32, P6 ;  /* 0x000000320200780c */ /* 0x000fe800037c1670 */
[----:B------:R-:W-:Y:S02]  /*8840*/  FSEL R195, R23, -INF , !P6 ;  /* 0xff80000017c37808 */ /* 0x000fe40007000000 */
[----:B------:R-:W-:Y:S01]  /*8850*/  ISETP.GT.AND P6, PT, R0, 0x39, P0 ;  /* 0x000000390000780c */ /* 0x000fe200007c4270 */
[--C-:B-1----:R-:W-:Y:S03]  /*8860*/  IMAD.IADD R0, R6, 0x1, R3.reuse ;  /* 0x0000000106007824 */ /* 0x102fe600078e0203 */
[----:B------:R-:W-:Y:S01]  /*8870*/  ISETP.LT.OR P6, PT, R2, 0x3a, P6 ;  /* 0x0000003a0200780c */ /* 0x000fe200037c1670 */
[----:B------:R-:W-:Y:S03]  /*8880*/  IMAD.IADD R2, R7, 0x1, R3 ;  /* 0x0000000107027824 */ /* 0x000fe600078e0203 */
[----:B------:R-:W-:Y:S01]  /*8890*/  FSEL R226, R16, -INF , !P6 ;  /* 0xff80000010e27808 */ /* 0x000fe20007000000 */
        /* <DEDUP_REMOVED lines=15> */
.L_x_1611:
[----:B------:R-:W-:Y:S04]  /*8990*/  MOV R4, c[0x0][0x32c] ;  /* 0x0000cb0000047a02 */ /* 0x000fe80000000f00 */
[----:B------:R-:W-:Y:S11]  /*89a0*/  ISETP.NE.AND P5, PT, R4, 0x1, PT ;  /* 0x000000010400780c */ /* 0x000ff60003fa5270 */
[----:B------:R-:W-:Y:S02]  /*89b0*/  @!UPT UIADD3 URZ, URZ, URZ, URZ ;  /* 0x0000003f3f3ff290 */ /* 0x000fe4000fffe03f */
[----:B------:R-:W-:Y:S05]  /*89c0*/  @P5 IMAD.HI.U32 R4, R3, c[0x0][0x330], RZ ;  /* 0x0000cc0003045a27 */ /* 0x000fea00078e00ff */
[----:B------:R-:W-:Y:S02]  /*89d0*/  @P5 SHF.R.U32.HI R3, RZ, c[0x0][0x334], R4 ;  /* 0x0000cd00ff035a19 */ /* 0x000fe40000011604 */
.L_x_1612:
[----:B------:R-:W-:Y:S05]  /*89e0*/  BSYNC B0 ;  /* 0x0000000000007941 */ /* 0x000fea0003800000 */
.L_x_1610:
[----:B------:R-:W-:Y:S04]  /*89f0*/  IMAD R5, R3, c[0x0][0x32c], -R5 ;  /* 0x0000cb0003057a24 */ /* 0x000fe800078e0a05 */
[----:B------:R-:W-:Y:S05]  /*8a00*/  IMAD.IADD R5, R5, 0x1, -R28 ;  /* 0x0000000105057824 */ /* 0x000fea00078e0a1c */
[----:B------:R-:W-:Y:S02]  /*8a10*/  IADD3 R3, R5, c[0x0][0x32c], RZ ;  /* 0x0000cb0005037a10 */ /* 0x000fe40007ffe0ff */
[----:B------:R-:W-:Y:S02]  /*8a20*/  IMNMX R0, R0, R5, !PT ;  /* 0x0000000500007217 */ /* 0x000fe40007800200 */
[----:B------:R-:W-:Y:S02]  /*8a30*/  IMNMX R2, R2, R3, PT ;  /* 0x0000000302027217 */ /* 0x000fe40003800200 */
.L_x_1609:
[----:B------:R-:W-:Y:S01]  /*8a40*/  FMNMX.FTZ R3, R8, R133, !PT ;  /* 0x0000008508037209 */ /* 0x000fe20007810000 */
[----:B------:R-:W-:Y:S01]  /*8a50*/  LDSM.16.MT88.4 R20, [R198+0x100] ;  /* 0x00010000c614783b */ /* 0x000fe20000004200 */
[----:B------:R-:W-:Y:S02]  /*8a60*/  ISETP.GT.AND P5, PT, R0, RZ, P0 ;  /* 0x000000ff0000720c */ /* 0x000fe400007a4270 */
[----:B------:R-:W-:Y:S02]  /*8a70*/  FMNMX.FTZ R3, R10, R3, !PT ;  /* 0x000000030a037209 */ /* 0x000fe40007810000 */
[----:B------:R-:W-:Y:S02]  /*8a80*/  ISETP.GT.AND P6, PT, R0, 0x1, P0 ;  /* 0x000000010000780c */ /* 0x000fe400007c4270 */
[----:B------:R-:W-:Y:S01]  /*8a90*/  FMNMX.FTZ R3, R9, R3, !PT ;  /* 0x0000000309037209 */ /* 0x000fe20007810000 */
[----:B------:R-:W-:Y:S01]  /*8aa0*/  LDSM.16.MT88.4 R28, [R200+0x100] ;  /* 0x00010000c81c783b */ /* 0x000fe20000004200 */
[----:B------:R-:W-:Y:S02]  /*8ab0*/  ISETP.LT.OR P5, PT, R2, 0x1, P5 ;  /* 0x000000010200780c */ /* 0x000fe40002fa1670 */
[----:B------:R-:W-:Y:S02]  /*8ac0*/  FMNMX.FTZ R3, R11, R3, !PT ;  /* 0x000000030b037209 */ /* 0x000fe40007810000 */
[----:B------:R-:W-:Y:S02]  /*8ad0*/  FSEL R4, R192, -INF , !P5 ;  /* 0xff800000c0047808 */ /* 0x000fe40006800000 */
[----:B------:R-:W-:Y:S02]  /*8ae0*/  FMNMX.FTZ R3, R173, R3, !PT ;  /* 0x00000003ad037209 */ /* 0x000fe40007810000 */
[----:B------:R-:W-:Y:S02]  /*8af0*/  ISETP.GT.AND P5, PT, R0, 0x8, P0 ;  /* 0x000000080000780c */ /* 0x000fe400007a4270 */
[----:B------:R-:W-:Y:S02]  /*8b00*/  FMNMX.FTZ R3, R176, R3, !PT ;  /* 0x00000003b0037209 */ /* 0x000fe40007810000 */
[C---:B------:R-:W-:Y:S02]  /*8b10*/  ISETP.LT.OR P6, PT, R2.reuse, 0x2, P6 ;  /* 0x000000020200780c */ /* 0x040fe400037c1670 */
[----:B------:R-:W-:Y:S02]  /*8b20*/  FMNMX.FTZ R3, R177, R3, !PT ;  /* 0x00000003b1037209 */ /* 0x000fe40007810000 */
[----:B------:R-:W-:Y:S02]  /*8b30*/  ISETP.LT.OR P5, PT, R2, 0x9, P5 ;  /* 0x000000090200780c */ /* 0x000fe40002fa1670 */
[----:B------:R-:W-:Y:S02]  /*8b40*/  FSEL R6, R193, -INF , !P6 ;  /* 0xff800000c1067808 */ /* 0x000fe40007000000 */
[----:B------:R-:W-:Y:S02]  /*8b50*/  ISETP.GT.AND P6, PT, R0, 0x9, P0 ;  /* 0x000000090000780c */ /* 0x000fe400007c4270 */
[----:B------:R-:W-:Y:S02]  /*8b60*/  FMNMX.FTZ R12, R4, R134, !PT ;  /* 0x00000086040c7209 */ /* 0x000fe40007810000 */
[----:B------:R-:W-:Y:S02]  /*8b70*/  FMNMX.FTZ R3, R179, R3, !PT ;  /* 0x00000003b3037209 */ /* 0x000fe40007810000 */
[----:B------:R-:W-:Y:S02]  /*8b80*/  FSEL R5, R186, -INF , !P5 ;  /* 0xff800000ba057808 */ /* 0x000fe40006800000 */
[----:B------:R-:W-:Y:S02]  /*8b90*/  ISETP.GT.AND P5, PT, R0, 0x10, P0 ;  /* 0x000000100000780c */ /* 0x000fe400007a4270 */
[----:B------:R-:W-:Y:S02]  /*8ba0*/  ISETP.LT.OR P6, PT, R2, 0xa, P6 ;  /* 0x0000000a0200780c */ /* 0x000fe400037c1670 */
[----:B------:R-:W-:Y:S02]  /*8bb0*/  FMNMX.FTZ R12, R6, R12, !PT ;  /* 0x0000000c060c7209 */ /* 0x000fe40007810000 */
        /* <DEDUP_REMOVED lines=8> */
[C---:B------:R-:W-:Y:S02]  /*8c40*/  ISETP.LT.OR P6, PT, R2.reuse, 0x12, P6 ;  /* 0x000000120200780c */ /* 0x040fe400037c1670 */
        /* <DEDUP_REMOVED lines=28> */
[----:B------:R-:W-:Y:S01]  /*8e10*/  ISETP.GT.AND P5, PT, R0, 0x30, P0 ;  /* 0x000000300000780c */ /* 0x000fe200007a4270 */
        /* <DEDUP_REMOVED lines=10> */
[----:B------:R-:W-:Y:S02]  /*8ec0*/  ISETP.LT.OR P6, PT, R2, 0x32, P6 ;  /* 0x000000320200780c */ /* 0x000fe400037c1670 */
[----:B------:R-:W-:Y:S02]  /*8ed0*/  ISETP.GT.AND P0, PT, R0, 0x39, P0 ;  /* 0x000000390000780c */ /* 0x000fe40000704270 */
[----:B------:R-:W-:Y:S02]  /*8ee0*/  FMNMX.FTZ R0, R187, R12, !PT ;  /* 0x0000000cbb007209 */ /* 0x000fe40007810000 */
[----:B------:R-:W-:Y:S02]  /*8ef0*/  ISETP.LT.OR P5, PT, R2, 0x39, P5 ;  /* 0x000000390200780c */ /* 0x000fe40002fa1670 */
[----:B------:R-:W-:Y:S02]  /*8f00*/  FSEL R191, R26, -INF , !P6 ;  /* 0xff8000001abf7808 */ /* 0x000fe40007000000 */
[----:B------:R-:W-:Y:S02]  /*8f10*/  FSEL R192, R14, -INF , !P5 ;  /* 0xff8000000ec07808 */ /* 0x000fe40006800000 */
[----:B------:R-:W-:Y:S02]  /*8f20*/  ISETP.LT.OR P0, PT, R2, 0x3a, P0 ;  /* 0x0000003a0200780c */ /* 0x000fe40000701670 */
[----:B------:R-:W-:Y:S02]  /*8f30*/  FMNMX.FTZ R0, R191, R0, !PT ;  /* 0x00000000bf007209 */ /* 0x000fe40007810000 */
[----:B------:R-:W-:Y:S02]  /*8f40*/  FSEL R135, R135, -INF , !P0 ;  /* 0xff80000087877808 */ /* 0x000fe40004000000 */
[----:B------:R-:W-:Y:S02]  /*8f50*/  FMNMX.FTZ R0, R192, R0, !PT ;  /* 0x00000000c0007209 */ /* 0x000fe40007810000 */
[----:B-1----:R-:W-:Y:S02]  /*8f60*/  FMNMX.FTZ R3, R3, R13, !PT ;  /* 0x0000000d03037209 */ /* 0x002fe40007810000 */
[----:B------:R-:W-:Y:S01]  /*8f70*/  FMNMX.FTZ R0, R135, R0, !PT ;  /* 0x0000000087007209 */ /* 0x000fe20007810000 */
[----:B------:R-:W-:Y:S08]  /*8f80*/  LDSM.16.MT88.4 R12, [R197+0x100] ;  /* 0x00010000c50c783b */ /* 0x000ff00000004200 */
[----:B------:R-:W1:Y:S08]  /*8f90*/  SHFL.BFLY PT, R2, R0, 0x2, 0x1f ;  /* 0x0c401f0000027f89 */ /* 0x000e7000000e0000 */
[----:B------:R-:W2:Y:S01]  /*8fa0*/  SHFL.BFLY PT, R132, R3, 0x1, 0x1f ;  /* 0x0c201f0003847f89 */ /* 0x000ea200000e0000 */
[----:B-1----:R-:W-:Y:S02]  /*8fb0*/  FMNMX.FTZ R2, R0, R2, !PT ;  /* 0x0000000200027209 */ /* 0x002fe40007810000 */
[----:B--2---:R-:W-:Y:S05]  /*8fc0*/  FMNMX.FTZ R132, R3, R132, !PT ;  /* 0x0000008403847209 */ /* 0x004fea0007810000 */
[----:B------:R-:W1:Y:S01]  /*8fd0*/  SHFL.BFLY PT, R3, R2, 0x1, 0x1f ;  /* 0x0c201f0002037f89 */ /* 0x000e6200000e0000 */
[C---:B------:R-:W-:Y:S01]  /*8fe0*/  FSETP.NEU.FTZ.AND P0, PT, R132.reuse, -INF , PT ;  /* 0xff8000008400780b */ /* 0x040fe20003f1d000 */
[C---:B------:R-:W-:Y:S03]  /*8ff0*/  FMUL.FTZ R172, R132.reuse, c[0x0][0x2d0] ;  /* 0x0000b40084ac7a20 */ /* 0x040fe60000410000 */
[----:B------:R-:W-:Y:S02]  /*9000*/  FSEL R0, R132, RZ, P0 ;  /* 0x000000ff84007208 */ /* 0x000fe40000000000 */
[----:B------:R-:W-:Y:S03]  /*9010*/  FSEL R172, R172, RZ, P0 ;  /* 0x000000ffacac7208 */ /* 0x000fe60000000000 */
[----:B------:R-:W-:Y:S02]  /*9020*/  FADD.FTZ R0, -R0, R133 ;  /* 0x0000008500007221 */ /* 0x000fe40000010100 */
[--C-:B------:R-:W-:Y:S02]  /*9030*/  FFMA.FTZ R8, R8, c[0x0][0x2d0], -R172.reuse ;  /* 0x0000b40008087a23 */ /* 0x100fe400000108ac */
[----:B------:R-:W-:Y:S02]  /*9040*/  FMUL.FTZ R0, R0, c[0x0][0x2d0] ;  /* 0x0000b40000007a20 */ /* 0x000fe40000410000 */
[--C-:B------:R-:W-:Y:S01]  /*9050*/  FFMA.FTZ R10, R10, c[0x0][0x2d0], -R172.reuse ;  /* 0x0000b4000a0a7a23 */ /* 0x100fe200000108ac */
[----:B------:R-:W-:Y:S01]  /*9060*/  MUFU.EX2 R237, R8 ;  /* 0x0000000800ed7308 */ /* 0x000fe20000000800 */
[--C-:B------:R-:W-:Y:S02]  /*9070*/  FFMA.FTZ R9, R9, c[0x0][0x2d0], -R172.reuse ;  /* 0x0000b40009097a23 */ /* 0x100fe400000108ac */
[----:B------:R-:W-:Y:S01]  /*9080*/  FFMA.FTZ R11, R11, c[0x0][0x2d0], -R172 ;  /* 0x0000b4000b0b7a23 */ /* 0x000fe200000108ac */
[----:B-1----:R-:W-:Y:S06]  /*9090*/  FMNMX.FTZ R3, R2, R3, !PT ;  /* 0x0000000302037209 */ /* 0x002fec0007810000 */
[----:B------:R1:W2:Y:S01]  /*90a0*/  MUFU.EX2 R2, R0 ;  /* 0x0000000000027308 */ /* 0x0002a20000000800 */
[C---:B------:R-:W-:Y:S01]  /*90b0*/  FSETP.NEU.FTZ.AND P0, PT, R3.reuse, -INF , PT ;  /* 0xff8000000300780b */ /* 0x040fe20003f1d000 */
[----:B------:R-:W-:Y:S05]  /*90c0*/  FMUL.FTZ R133, R3, c[0x0][0x2d0] ;  /* 0x0000b40003857a20 */ /* 0x000fea0000410000 */
[----:B------:R-:W-:Y:S03]  /*90d0*/  FSEL R133, R133, RZ, P0 ;  /* 0x000000ff85857208 */ /* 0x000fe60000000000 */
[----:B------:R-:W3:Y:S02]  /*90e0*/  MUFU.EX2 R240, R10 ;  /* 0x0000000a00f07308 */ /* 0x000ee40000000800 */
[--C-:B------:R-:W-:Y:S02]  /*90f0*/  FFMA.FTZ R4, R4, c[0x0][0x2d0], -R133.reuse ;  /* 0x0000b40004047a23 */ /* 0x100fe40000010885 */
[--C-:B------:R-:W-:Y:S02]  /*9100*/  FFMA.FTZ R6, R6, c[0x0][0x2d0], -R133.reuse ;  /* 0x0000b40006067a23 */ /* 0x100fe40000010885 */
[--C-:B------:R-:W-:Y:S02]  /*9110*/  FFMA.FTZ R5, R5, c[0x0][0x2d0], -R133.reuse ;  /* 0x0000b40005057a23 */ /* 0x100fe40000010885 */
[--C-:B------:R-:W-:Y:S02]  /*9120*/  FFMA.FTZ R7, R7, c[0x0][0x2d0], -R133.reuse ;  /* 0x0000b40007077a23 */ /* 0x100fe40000010885 */
[----:B------:R4:W-:Y:S01]  /*9130*/  MUFU.EX2 R239, R9 ;  /* 0x0000000900ef7308 */ /* 0x0009e20000000800 */
[----:B-1----:R-:W-:Y:S01]  /*9140*/  FSEL R0, R3, RZ, P0 ;  /* 0x000000ff03007208 */ /* 0x002fe20000000000 */
[----:B--2---:R-:W-:Y:S01]  /*9150*/  FMUL.FTZ R8, R2, R140 ;  /* 0x0000008c02087220 */ /* 0x004fe20000410000 */
[----:B------:R-:W-:Y:S01]  /*9160*/  ISETP.GT.AND P0, PT, R224, UR4, PT ;  /* 0x00000004e0007c0c */ /* 0x000fe2000bf04270 */
[----:B------:R-:W-:Y:S02]  /*9170*/  FMUL.FTZ R16, R2, R148 ;  /* 0x0000009402107220 */ /* 0x000fe40000410000 */
[----:B------:R-:W-:Y:S04]  /*9180*/  FADD.FTZ R0, -R0, R134 ;  /* 0x0000008600007221 */ /* 0x000fe80000010100 */
[----:B------:R-:W1:Y:S01]  /*9190*/  MUFU.EX2 R238, R11 ;  /* 0x0000000b00ee7308 */ /* 0x000e620000000800 */
[----:B------:R-:W-:Y:S02]  /*91a0*/  FMUL.FTZ R17, R2, R149 ;  /* 0x0000009502117220 */ /* 0x000fe40000410000 */
[----:B------:R-:W-:Y:S01]  /*91b0*/  FMUL.FTZ R0, R0, c[0x0][0x2d0] ;  /* 0x0000b40000007a20 */ /* 0x000fe20000410000 */
[----:B---3--:R-:W-:Y:S01]  /*91c0*/  F2FP.BF16.PACK_AB R168, R240, R237 ;  /* 0x000000edf0a8723e */ /* 0x008fe200000010ff */
[C---:B------:R-:W-:Y:S02]  /*91d0*/  FMUL.FTZ R24, R2.reuse, R156 ;  /* 0x0000009c02187220 */ /* 0x040fe40000410000 */
[C---:B------:R-:W-:Y:S02]  /*91e0*/  FMUL.FTZ R25, R2.reuse, R157 ;  /* 0x0000009d02197220 */ /* 0x040fe40000410000 */
[C---:B------:R-:W-:Y:S01]  /*91f0*/  FMUL.FTZ R32, R2.reuse, R164 ;  /* 0x000000a402207220 */ /* 0x040fe20000410000 */
[----:B------:R2:W-:Y:S01]  /*9200*/  MUFU.EX2 R229, R4 ;  /* 0x0000000400e57308 */ /* 0x0005e20000000800 */
[C---:B------:R-:W-:Y:S02]  /*9210*/  FMUL.FTZ R33, R2.reuse, R165 ;  /* 0x000000a502217220 */ /* 0x040fe40000410000 */
[C---:B------:R-:W-:Y:S02]  /*9220*/  FMUL.FTZ R36, R2.reuse, R36 ;  /* 0x0000002402247220 */ /* 0x040fe40000410000 */
[C---:B----4-:R-:W-:Y:S02]  /*9230*/  FMUL.FTZ R9, R2.reuse, R141 ;  /* 0x0000008d02097220 */ /* 0x050fe40000410000 */
[C---:B------:R-:W-:Y:S02]  /*9240*/  FMUL.FTZ R37, R2.reuse, R37 ;  /* 0x0000002502257220 */ /* 0x040fe40000410000 */
[C---:B------:R-:W-:Y:S01]  /*9250*/  FMUL.FTZ R40, R2.reuse, R40 ;  /* 0x0000002802287220 */ /* 0x040fe20000410000 */
[----:B------:R-:W3:Y:S01]  /*9260*/  MUFU.EX2 R228, R6 ;  /* 0x0000000600e47308 */ /* 0x000ee20000000800 */
[C---:B------:R-:W-:Y:S02]  /*9270*/  FMUL.FTZ R41, R2.reuse, R41 ;  /* 0x0000002902297220 */ /* 0x040fe40000410000 */
[----:B------:R-:W-:Y:S01]  /*9280*/  FMUL.FTZ R44, R2, R44 ;  /* 0x0000002c022c7220 */ /* 0x000fe20000410000 */
[----:B-1----:R-:W-:Y:S01]  /*9290*/  F2FP.BF16.PACK_AB R170, R238, R239 ;  /* 0x000000efeeaa723e */ /* 0x002fe200000010ff */
[C---:B------:R-:W-:Y:S02]  /*92a0*/  FMUL.FTZ R45, R2.reuse, R45 ;  /* 0x0000002d022d7220 */ /* 0x040fe40000410000 */
[C---:B------:R-:W-:Y:S02]  /*92b0*/  FMUL.FTZ R48, R2.reuse, R48 ;  /* 0x0000003002307220 */ /* 0x040fe40000410000 */
[C---:B------:R-:W-:Y:S01]  /*92c0*/  FMUL.FTZ R49, R2.reuse, R49 ;  /* 0x0000003102317220 */ /* 0x040fe20000410000 */
[----:B------:R1:W-:Y:S01]  /*92d0*/  MUFU.EX2 R227, R5 ;  /* 0x0000000500e37308 */ /* 0x0003e20000000800 */
[C---:B------:R-:W-:Y:S02]  /*92e0*/  FMUL.FTZ R52, R2.reuse, R52 ;  /* 0x0000003402347220 */ /* 0x040fe40000410000 */
[C---:B------:R-:W-:Y:S02]  /*92f0*/  FMUL.FTZ R53, R2.reuse, R53 ;  /* 0x0000003502357220 */ /* 0x040fe40000410000 */
[C---:B--2---:R-:W-:Y:S02]  /*9300*/  FMUL.FTZ R4, R2.reuse, R136 ;  /* 0x0000008802047220 */ /* 0x044fe40000410000 */
[C---:B------:R-:W-:Y:S02]  /*9310*/  FMUL.FTZ R56, R2.reuse, R56 ;  /* 0x0000003802387220 */ /* 0x040fe40000410000 */
[C---:B------:R-:W-:Y:S01]  /*9320*/  FMUL.FTZ R57, R2.reuse, R57 ;  /* 0x0000003902397220 */ /* 0x040fe20000410000 */
[----:B------:R-:W2:Y:S01]  /*9330*/  MUFU.EX2 R193, R7 ;  /* 0x0000000700c17308 */ /* 0x000ea20000000800 */
[C---:B------:R-:W-:Y:S02]  /*9340*/  FMUL.FTZ R60, R2.reuse, R60 ;  /* 0x0000003c023c7220 */ /* 0x040fe40000410000 */
[----:B------:R-:W-:Y:S01]  /*9350*/  FMUL.FTZ R61, R2, R61 ;  /* 0x0000003d023d7220 */ /* 0x000fe20000410000 */
[----:B---3--:R-:W-:Y:S01]  /*9360*/  F2FP.BF16.PACK_AB R169, R228, R229 ;  /* 0x000000e5e4a9723e */ /* 0x008fe200000010ff */
[C---:B------:R-:W-:Y:S02]  /*9370*/  FMUL.FTZ R64, R2.reuse, R64 ;  /* 0x0000004002407220 */ /* 0x040fe40000410000 */
[C---:B------:R-:W-:Y:S02]  /*9380*/  FMUL.FTZ R65, R2.reuse, R65 ;  /* 0x0000004102417220 */ /* 0x040fe40000410000 */
[C---:B------:R-:W-:Y:S01]  /*9390*/  FMUL.FTZ R68, R2.reuse, R68 ;  /* 0x0000004402447220 */ /* 0x040fe20000410000 */
[----:B------:R-:W3:Y:S01]  /*93a0*/  MUFU.EX2 R0, R0 ;  /* 0x0000000000007308 */ /* 0x000ee20000000800 */
[C---:B------:R-:W-:Y:S02]  /*93b0*/  FMUL.FTZ R69, R2.reuse, R69 ;  /* 0x0000004502457220 */ /* 0x040fe40000410000 */
[C---:B------:R-:W-:Y:S02]  /*93c0*/  FMUL.FTZ R72, R2.reuse, R72 ;  /* 0x0000004802487220 */ /* 0x040fe40000410000 */
[C---:B-1----:R-:W-:Y:S02]  /*93d0*/  FMUL.FTZ R5, R2.reuse, R137 ;  /* 0x0000008902057220 */ /* 0x042fe40000410000 */
[C---:B------:R-:W-:Y:S02]  /*93e0*/  FMUL.FTZ R73, R2.reuse, R73 ;  /* 0x0000004902497220 */ /* 0x040fe40000410000 */
[C---:B------:R-:W-:Y:S02]  /*93f0*/  FMUL.FTZ R76, R2.reuse, R76 ;  /* 0x0000004c024c7220 */ /* 0x040fe40000410000 */
[C---:B------:R-:W-:Y:S02]  /*9400*/  FMUL.FTZ R77, R2.reuse, R77 ;  /* 0x0000004d024d7220 */ /* 0x040fe40000410000 */
[C---:B------:R-:W-:Y:S01]  /*9410*/  FMUL.FTZ R80, R2.reuse, R80 ;  /* 0x0000005002507220 */ /* 0x040fe20000410000 */
[----:B--2---:R-:W-:Y:S01]  /*9420*/  F2FP.BF16.PACK_AB R171, R193, R227 ;  /* 0x000000e3c1ab723e */ /* 0x004fe200000010ff */
[C---:B------:R-:W-:Y:S02]  /*9430*/  FMUL.FTZ R81, R2.reuse, R81 ;  /* 0x0000005102517220 */ /* 0x040fe40000410000 */
[C---:B------:R-:W-:Y:S02]  /*9440*/  FMUL.FTZ R84, R2.reuse, R84 ;  /* 0x0000005402547220 */ /* 0x040fe40000410000 */
[C---:B------:R-:W-:Y:S02]  /*9450*/  FMUL.FTZ R85, R2.reuse, R85 ;  /* 0x0000005502557220 */ /* 0x040fe40000410000 */
[C---:B------:R-:W-:Y:S02]  /*9460*/  FMUL.FTZ R88, R2.reuse, R88 ;  /* 0x0000005802587220 */ /* 0x040fe40000410000 */
[----:B------:R-:W-:Y:S02]  /*9470*/  FMUL.FTZ R89, R2, R89 ;  /* 0x0000005902597220 */ /* 0x000fe40000410000 */
[C---:B---3--:R-:W-:Y:S02]  /*9480*/  FMUL.FTZ R6, R0.reuse, R138 ;  /* 0x0000008a00067220 */ /* 0x048fe40000410000 */
[C---:B------:R-:W-:Y:S02]  /*9490*/  FMUL.FTZ R7, R0.reuse, R139 ;  /* 0x0000008b00077220 */ /* 0x040fe40000410000 */
[----:B------:R-:W1:Y:S01]  /*94a0*/  LDSM.16.MT88.4 R136, [R199+0x100] ;  /* 0x00010000c788783b */ /* 0x000e620000004200 */
[C---:B------:R-:W-:Y:S02]  /*94b0*/  FMUL.FTZ R10, R0.reuse, R142 ;  /* 0x0000008e000a7220 */ /* 0x040fe40000410000 */
[C---:B------:R-:W-:Y:S02]  /*94c0*/  FMUL.FTZ R11, R0.reuse, R143 ;  /* 0x0000008f000b7220 */ /* 0x040fe40000410000 */
[C---:B------:R-:W-:Y:S03]  /*94d0*/  HMMA.16816.F32.BF16 R4, R168.reuse, R12, R4 ;  /* 0x0000000ca804723c */ /* 0x040fe60000041804 */
[----:B------:R-:W2:Y:S02]  /*94e0*/  LDSM.16.MT88.4 R140, [R197+0x2100] ;  /* 0x00210000c58c783b */ /* 0x000ea40000004200 */
        /* <DEDUP_REMOVED lines=14> */
[----:B------:R-:W-:Y:S01]  /*95d0*/  FMUL.FTZ R38, R0, R38 ;  /* 0x0000002600267220 */ /* 0x000fe20000410000 */
[----:B------:R-:W-:Y:S01]  /*95e0*/  LDSM.16.MT88.4 R156, [R197+0x2900] ;  /* 0x00290000c59c783b */ /* 0x000fe20000004200 */
[C---:B------:R-:W-:Y:S01]  /*95f0*/  FMUL.FTZ R20, R2.reuse, R152 ;  /* 0x0000009802147220 */ /* 0x040fe20000410000 */
[C---:B------:R-:W-:Y:S04]  /*9600*/  HMMA.16816.F32.BF16 R16, R168.reuse, R22, R16 ;  /* 0x00000016a810723c */ /* 0x040fe80000041810 */
[----:B------:R-:W-:Y:S02]  /*9610*/  FMUL.FTZ R21, R2, R153 ;  /* 0x0000009902157220 */ /* 0x000fe40000410000 */
[--C-:B------:R-:W-:Y:S01]  /*9620*/  FFMA.FTZ R134, R173, c[0x0][0x2d0], -R172.reuse ;  /* 0x0000b400ad867a23 */ /* 0x100fe200000108ac */
[----:B------:R-:W-:Y:S01]  /*9630*/  LDSM.16.MT88.4 R164, [R199+0x1900] ;  /* 0x00190000c7a4783b */ /* 0x000fe20000004200 */
[C---:B------:R-:W-:Y:S02]  /*9640*/  FMUL.FTZ R22, R0.reuse, R154 ;  /* 0x0000009a00167220 */ /* 0x040fe40000410000 */
[----:B------:R4:W-:Y:S02]  /*9650*/  MUFU.EX2 R236, R134 ;  /* 0x0000008600ec7308 */ /* 0x0009e40000000800 */
[C---:B------:R-:W-:Y:S02]  /*9660*/  FMUL.FTZ R23, R0.reuse, R155 ;  /* 0x0000009b00177220 */ /* 0x040fe40000410000 */
[C---:B------:R-:W-:Y:S01]  /*9670*/  FMUL.FTZ R39, R0.reuse, R39 ;  /* 0x0000002700277220 */ /* 0x040fe20000410000 */
[----:B------:R-:W-:Y:S01]  /*9680*/  LDSM.16.MT88.4 R152, [R199+0x900] ;  /* 0x00090000c798783b */ /* 0x000fe20000004200 */
[C---:B------:R-:W-:Y:S02]  /*9690*/  FMUL.FTZ R42, R0.reuse, R42 ;  /* 0x0000002a002a7220 */ /* 0x040fe40000410000 */
[C---:B------:R-:W-:Y:S01]  /*96a0*/  FMUL.FTZ R43, R0.reuse, R43 ;  /* 0x0000002b002b7220 */ /* 0x040fe20000410000 */
[C---:B------:R-:W-:Y:S03]  /*96b0*/  HMMA.16816.F32.BF16 R20, R168.reuse, R28, R20 ;  /* 0x0000001ca814723c */ /* 0x040fe60000041814 */
[C---:B------:R-:W-:Y:S02]  /*96c0*/  FMUL.FTZ R46, R0.reuse, R46 ;  /* 0x0000002e002e7220 */ /* 0x040fe40000410000 */
[----:B------:R-:W-:Y:S02]  /*96d0*/  FMUL.FTZ R47, R0, R47 ;  /* 0x0000002f002f7220 */ /* 0x000fe40000410000 */
[C---:B------:R-:W-:Y:S01]  /*96e0*/  FMUL.FTZ R28, R2.reuse, R160 ;  /* 0x000000a0021c7220 */ /* 0x040fe20000410000 */
[C---:B------:R-:W-:Y:S04]  /*96f0*/  HMMA.16816.F32.BF16 R24, R168.reuse, R30, R24 ;  /* 0x0000001ea818723c */ /* 0x040fe80000041818 */
[----:B------:R-:W-:Y:S02]  /*9700*/  FMUL.FTZ R29, R2, R161 ;  /* 0x000000a1021d7220 */ /* 0x000fe40000410000 */
[C---:B------:R-:W-:Y:S02]  /*9710*/  FMUL.FTZ R50, R0.reuse, R50 ;  /* 0x0000003200327220 */ /* 0x040fe40000410000 */
[C---:B------:R-:W-:Y:S04]  /*9720*/  FMUL.FTZ R30, R0.reuse, R162 ;  /* 0x000000a2001e7220 */ /* 0x040fe80000410000 */
[C---:B------:R-:W-:Y:S02]  /*9730*/  FMUL.FTZ R31, R0.reuse, R163 ;  /* 0x000000a3001f7220 */ /* 0x040fe40000410000 */
[----:B------:R-:W-:Y:S01]  /*9740*/  LDSM.16.MT88.4 R160, [R200+0x1900] ;  /* 0x00190000c8a0783b */ /* 0x000fe20000004200 */
[C---:B------:R-:W-:Y:S02]  /*9750*/  FMUL.FTZ R51, R0.reuse, R51 ;  /* 0x0000003300337220 */ /* 0x040fe40000410000 */
[C---:B------:R-:W-:Y:S02]  /*9760*/  FMUL.FTZ R54, R0.reuse, R54 ;  /* 0x0000003600367220 */ /* 0x040fe40000410000 */
[C---:B-1----:R-:W-:Y:S03]  /*9770*/  HMMA.16816.F32.BF16 R28, R168.reuse, R136, R28 ;  /* 0x00000088a81c723c */ /* 0x042fe6000004181c */
[C---:B------:R-:W-:Y:S02]  /*9780*/  FMUL.FTZ R55, R0.reuse, R55 ;  /* 0x0000003700377220 */ /* 0x040fe40000410000 */
[C---:B------:R-:W-:Y:S02]  /*9790*/  FMUL.FTZ R58, R0.reuse, R58 ;  /* 0x0000003a003a7220 */ /* 0x040fe40000410000 */
[----:B------:R-:W-:Y:S01]  /*97a0*/  FMUL.FTZ R59, R0, R59 ;  /* 0x0000003b003b7220 */ /* 0x000fe20000410000 */
[C---:B------:R-:W-:Y:S01]  /*97b0*/  HMMA.16816.F32.BF16 R32, R168.reuse, R138, R32 ;  /* 0x0000008aa820723c */ /* 0x040fe20000041820 */
[----:B------:R-:W1:Y:S03]  /*97c0*/  LDSM.16.MT88.4 R136, [R200+0x2100] ;  /* 0x00210000c888783b */ /* 0x000e660000004200 */
[--C-:B----4-:R-:W-:Y:S02]  /*97d0*/  FFMA.FTZ R134, R176, c[0x0][0x2d0], -R172.reuse ;  /* 0x0000b400b0867a23 */ /* 0x110fe400000108ac */
[C---:B------:R-:W-:Y:S02]  /*97e0*/  FMUL.FTZ R62, R0.reuse, R62 ;  /* 0x0000003e003e7220 */ /* 0x040fe40000410000 */
[C---:B--2---:R-:W-:Y:S01]  /*97f0*/  HMMA.16816.F32.BF16 R36, R168.reuse, R140, R36 ;  /* 0x0000008ca824723c */ /* 0x044fe20000041824 */
[----:B------:R2:W4:Y:S03]  /*9800*/  MUFU.EX2 R235, R134 ;  /* 0x0000008600eb7308 */ /* 0x0005260000000800 */
[C---:B------:R-:W-:Y:S02]  /*9810*/  FMUL.FTZ R63, R0.reuse, R63 ;  /* 0x0000003f003f7220 */ /* 0x040fe40000410000 */
[C---:B------:R-:W-:Y:S02]  /*9820*/  FMUL.FTZ R66, R0.reuse, R66 ;  /* 0x0000004200427220 */ /* 0x040fe40000410000 */
[C---:B------:R-:W-:Y:S01]  /*9830*/  HMMA.16816.F32.BF16 R40, R168.reuse, R142, R40 ;  /* 0x0000008ea828723c */ /* 0x040fe20000041828 */
[----:B------:R-:W5:Y:S03]  /*9840*/  LDSM.16.MT88.4 R140, [R199+0x2100] ;  /* 0x00210000c78c783b */ /* 0x000f660000004200 */
[C---:B------:R-:W-:Y:S02]  /*9850*/  FMUL.FTZ R67, R0.reuse, R67 ;  /* 0x0000004300437220 */ /* 0x040fe40000410000 */
[C---:B------:R-:W-:Y:S02]  /*9860*/  FMUL.FTZ R70, R0.reuse, R70 ;  /* 0x0000004600467220 */ /* 0x040fe40000410000 */
[C---:B---3--:R-:W-:Y:S04]  /*9870*/  HMMA.16816.F32.BF16 R44, R168.reuse, R144, R44 ;  /* 0x00000090a82c723c */ /* 0x048fe8000004182c */
[C---:B------:R-:W-:Y:S02]  /*9880*/  FMUL.FTZ R71, R0.reuse, R71 ;  /* 0x0000004700477220 */ /* 0x040fe40000410000 */
[C---:B------:R-:W-:Y:S02]  /*9890*/  FMUL.FTZ R74, R0.reuse, R74 ;  /* 0x0000004a004a7220 */ /* 0x040fe40000410000 */
[C---:B------:R-:W-:Y:S01]  /*98a0*/  HMMA.16816.F32.BF16 R48, R168.reuse, R146, R48 ;  /* 0x00000092a830723c */ /* 0x040fe20000041830 */
[----:B------:R-:W3:Y:S03]  /*98b0*/  LDSM.16.MT88.4 R144, [R197+0x4100] ;  /* 0x00410000c590783b */ /* 0x000ee60000004200 */
[--C-:B--2---:R-:W-:Y:S02]  /*98c0*/  FFMA.FTZ R134, R177, c[0x0][0x2d0], -R172.reuse ;  /* 0x0000b400b1867a23 */ /* 0x104fe400000108ac */
[C---:B------:R-:W-:Y:S02]  /*98d0*/  FMUL.FTZ R75, R0.reuse, R75 ;  /* 0x0000004b004b7220 */ /* 0x040fe40000410000 */
[----:B------:R2:W-:Y:S01]  /*98e0*/  MUFU.EX2 R234, R134 ;  /* 0x0000008600ea7308 */ /* 0x0005e20000000800 */
[C---:B-1----:R-:W-:Y:S03]  /*98f0*/  HMMA.16816.F32.BF16 R52, R168.reuse, R136, R52 ;  /* 0x00000088a834723c */ /* 0x042fe60000041834 */
[C---:B------:R-:W-:Y:S02]  /*9900*/  FMUL.FTZ R78, R0.reuse, R78 ;  /* 0x0000004e004e7220 */ /* 0x040fe40000410000 */
[C---:B------:R-:W-:Y:S02]  /*9910*/  FMUL.FTZ R79, R0.reuse, R79 ;  /* 0x0000004f004f7220 */ /* 0x040fe40000410000 */
[C---:B------:R-:W-:Y:S01]  /*9920*/  FMUL.FTZ R82, R0.reuse, R82 ;  /* 0x0000005200527220 */ /* 0x040fe20000410000 */
[C---:B------:R-:W-:Y:S01]  /*9930*/  HMMA.16816.F32.BF16 R56, R168.reuse, R138, R56 ;  /* 0x0000008aa838723c */ /* 0x040fe20000041838 */
[----:B------:R-:W1:Y:S03]  /*9940*/  LDSM.16.MT88.4 R136, [R198+0x4100] ;  /* 0x00410000c688783b */ /* 0x000e660000004200 */
[C---:B------:R-:W-:Y:S02]  /*9950*/  FMUL.FTZ R83, R0.reuse, R83 ;  /* 0x0000005300537220 */ /* 0x040fe40000410000 */
[C---:B------:R-:W-:Y:S02]  /*9960*/  FMUL.FTZ R86, R0.reuse, R86 ;  /* 0x0000005600567220 */ /* 0x040fe40000410000 */
[C---:B-----5:R-:W-:Y:S04]  /*9970*/  HMMA.16816.F32.BF16 R60, R168.reuse, R140, R60 ;  /* 0x0000008ca83c723c */ /* 0x060fe8000004183c */
[C---:B------:R-:W-:Y:S02]  /*9980*/  FMUL.FTZ R87, R0.reuse, R87 ;  /* 0x0000005700577220 */ /* 0x040fe40000410000 */
[C---:B------:R-:W-:Y:S02]  /*9990*/  FMUL.FTZ R90, R0.reuse, R90 ;  /* 0x0000005a005a7220 */ /* 0x040fe40000410000 */
[C---:B------:R-:W-:Y:S01]  /*99a0*/  HMMA.16816.F32.BF16 R64, R168.reuse, R142, R64 ;  /* 0x0000008ea840723c */ /* 0x040fe20000041840 */
[----:B------:R-:W5:Y:S03]  /*99b0*/  LDSM.16.MT88.4 R140, [R200+0x4100] ;  /* 0x00410000c88c783b */ /* 0x000f660000004200 */
[--C-:B--2---:R-:W-:Y:S02]  /*99c0*/  FFMA.FTZ R134, R179, c[0x0][0x2d0], -R172.reuse ;  /* 0x0000b400b3867a23 */ /* 0x104fe400000108ac */
[----:B------:R-:W-:Y:S02]  /*99d0*/  FMUL.FTZ R91, R0, R91 ;  /* 0x0000005b005b7220 */ /* 0x000fe40000410000 */
[C---:B---3--:R-:W-:Y:S01]  /*99e0*/  HMMA.16816.F32.BF16 R68, R168.reuse, R144, R68 ;  /* 0x00000090a844723c */ /* 0x048fe20000041844 */
[----:B------:R2:W-:Y:S03]  /*99f0*/  MUFU.EX2 R233, R134 ;  /* 0x0000008600e97308 */ /* 0x0005e60000000800 */
        /* <DEDUP_REMOVED lines=13> */
[--C-:B--2---:R-:W-:Y:S02]  /*9ad0*/  FFMA.FTZ R134, R184, c[0x0][0x2d0], -R133.reuse ;  /* 0x0000b400b8867a23 */ /* 0x104fe40000010885 */
[C---:B------:R-:W-:Y:S02]  /*9ae0*/  FMUL.FTZ R100, R2.reuse, R100 ;  /* 0x0000006402647220 */ /* 0x040fe40000410000 */
[C---:B-----5:R-:W-:Y:S01]  /*9af0*/  HMMA.16816.F32.BF16 R84, R168.reuse, R140, R84 ;  /* 0x0000008ca854723c */ /* 0x060fe20000041854 */
[----:B------:R2:W-:Y:S03]  /*9b00*/  MUFU.EX2 R186, R134 ;  /* 0x0000008600ba7308 */ /* 0x0005e60000000800 */
[----:B------:R-:W-:Y:S02]  /*9b10*/  FMUL.FTZ R101, R2, R101 ;  /* 0x0000006502657220 */ /* 0x000fe40000410000 */
[C---:B------:R-:W-:Y:S02]  /*9b20*/  FMUL.FTZ R102, R0.reuse, R102 ;  /* 0x0000006600667220 */ /* 0x040fe40000410000 */
[C---:B------:R-:W-:Y:S01]  /*9b30*/  HMMA.16816.F32.BF16 R88, R168.reuse, R142, R88 ;  /* 0x0000008ea858723c */ /* 0x040fe20000041858 */
[----:B------:R-:W5:Y:S03]  /*9b40*/  LDSM.16.MT88.4 R140, [R198+0x6100] ;  /* 0x00610000c68c783b */ /* 0x000f660000004200 */
[----:B------:R-:W-:Y:S02]  /*9b50*/  FMUL.FTZ R103, R0, R103 ;  /* 0x0000006700677220 */ /* 0x000fe40000410000 */
[C---:B------:R-:W-:Y:S02]  /*9b60*/  FMUL.FTZ R104, R2.reuse, R104 ;  /* 0x0000006802687220 */ /* 0x040fe40000410000 */
[C---:B---3--:R-:W-:Y:S04]  /*9b70*/  HMMA.16816.F32.BF16 R92, R168.reuse, R144, R92 ;  /* 0x00000090a85c723c */ /* 0x048fe8000004185c */
[----:B------:R-:W-:Y:S02]  /*9b80*/  FMUL.FTZ R105, R2, R105 ;  /* 0x0000006902697220 */ /* 0x000fe40000410000 */
[C---:B------:R-:W-:Y:S02]  /*9b90*/  FMUL.FTZ R106, R0.reuse, R106 ;  /* 0x0000006a006a7220 */ /* 0x040fe40000410000 */
[C---:B------:R-:W-:Y:S01]  /*9ba0*/  HMMA.16816.F32.BF16 R96, R168.reuse, R146, R96 ;  /* 0x00000092a860723c */ /* 0x040fe20000041860 */
[----:B------:R-:W3:Y:S03]  /*9bb0*/  LDSM.16.MT88.4 R144, [R200+0x6100] ;  /* 0x00610000c890783b */ /* 0x000ee60000004200 */
[--C-:B--2---:R-:W-:Y:S02]  /*9bc0*/  FFMA.FTZ R134, R185, c[0x0][0x2d0], -R133.reuse ;  /* 0x0000b400b9867a23 */ /* 0x104fe40000010885 */
[----:B------:R-:W-:Y:S02]  /*9bd0*/  FMUL.FTZ R107, R0, R107 ;  /* 0x0000006b006b7220 */ /* 0x000fe40000410000 */
[----:B------:R2:W2:Y:S01]  /*9be0*/  MUFU.EX2 R184, R134 ;  /* 0x0000008600b87308 */ /* 0x0004a20000000800 */
        /* <DEDUP_REMOVED lines=8> */
[----:B------:R-:W-:Y:S03]  /*9c70*/  FMUL.FTZ R113, R2, R113 ;  /* 0x0000007102717220 */ /* 0x000fe60000410000 */
[C---:B-----5:R-:W-:Y:S03]  /*9c80*/  HMMA.16816.F32.BF16 R108, R168.reuse, R140, R108 ;  /* 0x0000008ca86c723c */ /* 0x060fe6000004186c */
[----:B------:R-:W-:Y:S02]  /*9c90*/  FMUL.FTZ R114, R0, R114 ;  /* 0x0000007200727220 */ /* 0x000fe40000410000 */
[--C-:B--2---:R-:W-:Y:S02]  /*9ca0*/  FFMA.FTZ R134, R182, c[0x0][0x2d0], -R133.reuse ;  /* 0x0000b400b6867a23 */ /* 0x104fe40000010885 */
[----:B------:R-:W-:Y:S02]  /*9cb0*/  FMUL.FTZ R115, R0, R115 ;  /* 0x0000007300737220 */ /* 0x000fe40000410000 */
[----:B------:R2:W-:Y:S03]  /*9cc0*/  MUFU.EX2 R182, R134 ;  /* 0x0000008600b67308 */ /* 0x0005e60000000800 */
[C---:B------:R-:W-:Y:S02]  /*9cd0*/  FMUL.FTZ R116, R2.reuse, R116 ;  /* 0x0000007402747220 */ /* 0x040fe40000410000 */
[C---:B------:R-:W-:Y:S01]  /*9ce0*/  HMMA.16816.F32.BF16 R112, R168.reuse, R142, R112 ;  /* 0x0000008ea870723c */ /* 0x040fe20000041870 */
[----:B------:R-:W5:Y:S02]  /*9cf0*/  LDSM.16.MT88.4 R140, [R197+0x900] ;  /* 0x00090000c58c783b */ /* 0x000f640000004200 */
[----:B------:R-:W-:Y:S02]  /*9d00*/  FMUL.FTZ R117, R2, R117 ;  /* 0x0000007502757220 */ /* 0x000fe40000410000 */
[C---:B------:R-:W-:Y:S02]  /*9d10*/  FMUL.FTZ R118, R0.reuse, R118 ;  /* 0x0000007600767220 */ /* 0x040fe40000410000 */
[----:B------:R-:W-:Y:S02]  /*9d20*/  FMUL.FTZ R119, R0, R119 ;  /* 0x0000007700777220 */ /* 0x000fe40000410000 */
[C---:B------:R-:W-:Y:S03]  /*9d30*/  FMUL.FTZ R120, R2.reuse, R120 ;  /* 0x0000007802787220 */ /* 0x040fe60000410000 */
[----:B------:R-:W-:Y:S02]  /*9d40*/  FMUL.FTZ R121, R2, R121 ;  /* 0x0000007902797220 */ /* 0x000fe40000410000 */
[C---:B---3--:R-:W-:Y:S03]  /*9d50*/  HMMA.16816.F32.BF16 R116, R168.reuse, R144, R116 ;  /* 0x00000090a874723c */ /* 0x048fe60000041874 */
[C---:B------:R-:W-:Y:S02]  /*9d60*/  FMUL.FTZ R122, R0.reuse, R122 ;  /* 0x0000007a007a7220 */ /* 0x040fe40000410000 */
[----:B------:R-:W-:Y:S02]  /*9d70*/  FMUL.FTZ R123, R0, R123 ;  /* 0x0000007b007b7220 */ /* 0x000fe40000410000 */
[--C-:B--2---:R-:W-:Y:S02]  /*9d80*/  FFMA.FTZ R134, R183, c[0x0][0x2d0], -R133.reuse ;  /* 0x0000b400b7867a23 */ /* 0x104fe40000010885 */
[C---:B------:R-:W-:Y:S02]  /*9d90*/  FMUL.FTZ R124, R2.reuse, R124 ;  /* 0x0000007c027c7220 */ /* 0x040fe40000410000 */
[----:B------:R2:W3:Y:S01]  /*9da0*/  MUFU.EX2 R179, R134 ;  /* 0x0000008600b37308 */ /* 0x0004e20000000800 */
[C---:B------:R-:W-:Y:S01]  /*9db0*/  HMMA.16816.F32.BF16 R120, R168.reuse, R146, R120 ;  /* 0x00000092a878723c */ /* 0x040fe20000041878 */
[----:B------:R-:W5:Y:S02]  /*9dc0*/  LDSM.16.MT88.4 R144, [R198+0x900] ;  /* 0x00090000c690783b */ /* 0x000f640000004200 */
[----:B------:R-:W-:Y:S02]  /*9dd0*/  FMUL.FTZ R125, R2, R125 ;  /* 0x0000007d027d7220 */ /* 0x000fe40000410000 */
[C---:B------:R-:W-:Y:S02]  /*9de0*/  FMUL.FTZ R126, R0.reuse, R126 ;  /* 0x0000007e007e7220 */ /* 0x040fe40000410000 */
[----:B------:R-:W-:Y:S02]  /*9df0*/  FMUL.FTZ R127, R0, R127 ;  /* 0x0000007f007f7220 */ /* 0x000fe40000410000 */
[C---:B------:R-:W-:Y:S03]  /*9e00*/  FMUL.FTZ R128, R2.reuse, R128 ;  /* 0x0000008002807220 */ /* 0x040fe60000410000 */
[----:B------:R-:W-:Y:S02]  /*9e10*/  FMUL.FTZ R129, R2, R129 ;  /* 0x0000008102817220 */ /* 0x000fe40000410000 */
[C---:B-1----:R-:W-:Y:S03]  /*9e20*/  HMMA.16816.F32.BF16 R124, R168.reuse, R136, R124 ;  /* 0x00000088a87c723c */ /* 0x042fe6000004187c */
[C---:B------:R-:W-:Y:S02]  /*9e30*/  FMUL.FTZ R130, R0.reuse, R130 ;  /* 0x0000008200827220 */ /* 0x040fe40000410000 */
[----:B------:R-:W-:Y:S02]  /*9e40*/  FMUL.FTZ R131, R0, R131 ;  /* 0x0000008300837220 */ /* 0x000fe40000410000 */
[----:B----4-:R-:W-:Y:S02]  /*9e50*/  F2FP.BF16.PACK_AB R136, R235, R236 ;  /* 0x000000eceb88723e */ /* 0x010fe400000010ff */
[----:B------:R-:W-:Y:S03]  /*9e60*/  F2FP.BF16.PACK_AB R137, R184, R186 ;  /* 0x000000bab889723e */ /* 0x000fe600000010ff */
[----:B------:R-:W-:Y:S03]  /*9e70*/  HMMA.16816.F32.BF16 R128, R168, R138, R128 ;  /* 0x0000008aa880723c */ /* 0x000fe60000041880 */
[--C-:B--2---:R-:W-:Y:S04]  /*9e80*/  FFMA.FTZ R134, R180, c[0x0][0x2d0], -R172.reuse ;  /* 0x0000b400b4867a23 */ /* 0x104fe800000108ac */
[----:B------:R-:W-:Y:S01]  /*9e90*/  F2FP.BF16.PACK_AB R138, R233, R234 ;  /* 0x000000eae98a723e */ /* 0x000fe200000010ff */
[----:B------:R1:W-:Y:S01]  /*9ea0*/  MUFU.EX2 R232, R134 ;  /* 0x0000008600e87308 */ /* 0x0003e20000000800 */
[----:B---3--:R-:W-:Y:S07]  /*9eb0*/  F2FP.BF16.PACK_AB R139, R179, R182 ;  /* 0x000000b6b38b723e */ /* 0x008fee00000010ff */
[C---:B-----5:R-:W-:Y:S08]  /*9ec0*/  HMMA.16816.F32.BF16 R4, R136.reuse, R140, R4 ;  /* 0x0000008c8804723c */ /* 0x060ff00000041804 */
[C---:B------:R-:W-:Y:S01]  /*9ed0*/  HMMA.16816.F32.BF16 R8, R136.reuse, R142, R8 ;  /* 0x0000008e8808723c */ /* 0x040fe20000041808 */
[----:B------:R-:W2:Y:S07]  /*9ee0*/  LDSM.16.MT88.4 R140, [R198+0x2900] ;  /* 0x00290000c68c783b */ /* 0x000eae0000004200 */
[C---:B------:R-:W-:Y:S04]  /*9ef0*/  HMMA.16816.F32.BF16 R12, R136.reuse, R144, R12 ;  /* 0x00000090880c723c */ /* 0x040fe8000004180c */
[--C-:B-1----:R-:W-:Y:S04]  /*9f00*/  FFMA.FTZ R134, R188, c[0x0][0x2d0], -R172.reuse ;  /* 0x0000b400bc867a23 */ /* 0x102fe800000108ac */
[C---:B------:R-:W-:Y:S01]  /*9f10*/  HMMA.16816.F32.BF16 R16, R136.reuse, R146, R16 ;  /* 0x000000928810723c */ /* 0x040fe20000041810 */
[----:B------:R-:W1:Y:S01]  /*9f20*/  LDSM.16.MT88.4 R144, [R200+0x2900] ;  /* 0x00290000c890783b */ /* 0x000e620000004200 */
[----:B------:R3:W4:Y:S06]  /*9f30*/  MUFU.EX2 R230, R134 ;  /* 0x0000008600e67308 */ /* 0x00072c0000000800 */
[C---:B------:R-:W-:Y:S08]  /*9f40*/  HMMA.16816.F32.BF16 R20, R136.reuse, R148, R20 ;  /* 0x000000948814723c */ /* 0x040ff00000041814 */
[C---:B------:R-:W-:Y:S01]  /*9f50*/  HMMA.16816.F32.BF16 R24, R136.reuse, R150, R24 ;  /* 0x000000968818723c */ /* 0x040fe20000041818 */
[----:B------:R-:W5:Y:S07]  /*9f60*/  LDSM.16.MT88.4 R148, [R199+0x2900] ;  /* 0x00290000c794783b */ /* 0x000f6e0000004200 */
[C---:B------:R-:W-:Y:S04]  /*9f70*/  HMMA.16816.F32.BF16 R28, R136.reuse, R152, R28 ;  /* 0x00000098881c723c */ /* 0x040fe8000004181c */
[--C-:B---3--:R-:W-:Y:S04]  /*9f80*/  FFMA.FTZ R134, R189, c[0x0][0x2d0], -R172.reuse ;  /* 0x0000b400bd867a23 */ /* 0x108fe800000108ac */
[C---:B------:R-:W-:Y:S01]  /*9f90*/  HMMA.16816.F32.BF16 R32, R136.reuse, R154, R32 ;  /* 0x0000009a8820723c */ /* 0x040fe20000041820 */
[----:B------:R-:W3:Y:S01]  /*9fa0*/  LDSM.16.MT88.4 R152, [R197+0x4900] ;  /* 0x00490000c598783b */ /* 0x000ee20000004200 */
[----:B------:R1:W-:Y:S06]  /*9fb0*/  MUFU.EX2 R188, R134 ;  /* 0x0000008600bc7308 */ /* 0x0003ec0000000800 */
[C---:B------:R-:W-:Y:S08]  /*9fc0*/  HMMA.16816.F32.BF16 R36, R136.reuse, R156, R36 ;  /* 0x0000009c8824723c */ /* 0x040ff00000041824 */
[C---:B------:R-:W-:Y:S01]  /*9fd0*/  HMMA.16816.F32.BF16 R40, R136.reuse, R158, R40 ;  /* 0x0000009e8828723c */ /* 0x040fe20000041828 */
[----:B------:R-:W3:Y:S07]  /*9fe0*/  LDSM.16.MT88.4 R156, [R198+0x4900] ;  /* 0x00490000c69c783b */ /* 0x000eee0000004200 */
[C---:B--2---:R-:W-:Y:S04]  /*9ff0*/  HMMA.16816.F32.BF16 R44, R136.reuse, R140, R44 ;  /* 0x0000008c882c723c */ /* 0x044fe8000004182c */
[--C-:B-1----:R-:W-:Y:S04]  /*a000*/  FFMA.FTZ R134, R190, c[0x0][0x2d0], -R172.reuse ;  /* 0x0000b400be867a23 */ /* 0x102fe800000108ac */
[C---:B------:R-:W-:Y:S01]  /*a010*/  HMMA.16816.F32.BF16 R48, R136.reuse, R142, R48 ;  /* 0x0000008e8830723c */ /* 0x040fe20000041830 */
[----:B------:R-:W1:Y:S01]  /*a020*/  LDSM.16.MT88.4 R140, [R200+0x4900] ;  /* 0x00490000c88c783b */ /* 0x000e620000004200 */
[----:B------:R2:W1:Y:S06]  /*a030*/  MUFU.EX2 R185, R134 ;  /* 0x0000008600b97308 */ /* 0x00046c0000000800 */
[C---:B------:R-:W-:Y:S08]  /*a040*/  HMMA.16816.F32.BF16 R52, R136.reuse, R144, R52 ;  /* 0x000000908834723c */ /* 0x040ff00000041834 */
[C---:B------:R-:W-:Y:S01]  /*a050*/  HMMA.16816.F32.BF16 R56, R136.reuse, R146, R56 ;  /* 0x000000928838723c */ /* 0x040fe20000041838 */
[----:B------:R-:W1:Y:S07]  /*a060*/  LDSM.16.MT88.4 R144, [R199+0x4900] ;  /* 0x00490000c790783b */ /* 0x000e6e0000004200 */
[C---:B-----5:R-:W-:Y:S04]  /*a070*/  HMMA.16816.F32.BF16 R60, R136.reuse, R148, R60 ;  /* 0x00000094883c723c */ /* 0x060fe8000004183c */
[--C-:B--2---:R-:W-:Y:S04]  /*a080*/  FFMA.FTZ R134, R181, c[0x0][0x2d0], -R133.reuse ;  /* 0x0000b400b5867a23 */ /* 0x104fe80000010885 */
[C---:B------:R-:W-:Y:S01]  /*a090*/  HMMA.16816.F32.BF16 R64, R136.reuse, R150, R64 ;  /* 0x000000968840723c */ /* 0x040fe20000041840 */
[----:B------:R-:W2:Y:S01]  /*a0a0*/  LDSM.16.MT88.4 R148, [R197+0x6900] ;  /* 0x00690000c594783b */ /* 0x000ea20000004200 */
[----:B------:R5:W-:Y:S06]  /*a0b0*/  MUFU.EX2 R176, R134 ;  /* 0x0000008600b07308 */ /* 0x000bec0000000800 */
[C---:B---3--:R-:W-:Y:S08]  /*a0c0*/  HMMA.16816.F32.BF16 R68, R136.reuse, R152, R68 ;  /* 0x000000988844723c */ /* 0x048ff00000041844 */
[C---:B------:R-:W-:Y:S01]  /*a0d0*/  HMMA.16816.F32.BF16 R72, R136.reuse, R154, R72 ;  /* 0x0000009a8848723c */ /* 0x040fe20000041848 */
[----:B------:R-:W3:Y:S07]  /*a0e0*/  LDSM.16.MT88.4 R152, [R198+0x6900] ;  /* 0x00690000c698783b */ /* 0x000eee0000004200 */
[C---:B------:R-:W-:Y:S04]  /*a0f0*/  HMMA.16816.F32.BF16 R76, R136.reuse, R156, R76 ;  /* 0x0000009c884c723c */ /* 0x040fe8000004184c */
[--C-:B-----5:R-:W-:Y:S03]  /*a100*/  FFMA.FTZ R134, R175, c[0x0][0x2d0], -R133.reuse ;  /* 0x0000b400af867a23 */ /* 0x120fe60000010885 */
[--C-:B------:R-:W-:Y:S01]  /*a110*/  FFMA.FTZ R156, R178, c[0x0][0x2d0], -R133.reuse ;  /* 0x0000b400b29c7a23 */ /* 0x100fe20000010885 */
[C---:B------:R-:W-:Y:S01]  /*a120*/  HMMA.16816.F32.BF16 R80, R136.reuse, R158, R80 ;  /* 0x0000009e8850723c */ /* 0x040fe20000041850 */
[----:B------:R5:W-:Y:S07]  /*a130*/  MUFU.EX2 R175, R134 ;  /* 0x0000008600af7308 */ /* 0x000bee0000000800 */
[C---:B-1----:R-:W-:Y:S03]  /*a140*/  HMMA.16816.F32.BF16 R84, R136.reuse, R140, R84 ;  /* 0x0000008c8854723c */ /* 0x042fe60000041854 */
[----:B------:R1:W1:Y:S05]  /*a150*/  MUFU.EX2 R177, R156 ;  /* 0x0000009c00b17308 */ /* 0x00026a0000000800 */
[C---:B------:R-:W-:Y:S01]  /*a160*/  HMMA.16816.F32.BF16 R88, R136.reuse, R142, R88 ;  /* 0x0000008e8858723c */ /* 0x040fe20000041858 */
[----:B------:R-:W4:Y:S07]  /*a170*/  LDSM.16.MT88.4 R140, [R200+0x6900] ;  /* 0x00690000c88c783b */ /* 0x000f2e0000004200 */
[C---:B------:R-:W-:Y:S04]  /*a180*/  HMMA.16816.F32.BF16 R92, R136.reuse, R144, R92 ;  /* 0x00000090885c723c */ /* 0x040fe8000004185c */
[--C-:B-----5:R-:W-:Y:S04]  /*a190*/  FFMA.FTZ R134, R174, c[0x0][0x2d0], -R133.reuse ;  /* 0x0000b400ae867a23 */ /* 0x120fe80000010885 */
[C---:B------:R-:W-:Y:S01]  /*a1a0*/  HMMA.16816.F32.BF16 R96, R136.reuse, R146, R96 ;  /* 0x000000928860723c */ /* 0x040fe20000041860 */
[----:B------:R-:W5:Y:S01]  /*a1b0*/  LDSM.16.MT88.4 R144, [R199+0x6900] ;  /* 0x00690000c790783b */ /* 0x000f620000004200 */
[----:B------:R4:W4:Y:S06]  /*a1c0*/  MUFU.EX2 R174, R134 ;  /* 0x0000008600ae7308 */ /* 0x00092c0000000800 */
[C---:B--2---:R-:W-:Y:S01]  /*a1d0*/  HMMA.16816.F32.BF16 R100, R136.reuse, R148, R100 ;  /* 0x000000948864723c */ /* 0x044fe20000041864 */
[----:B-1----:R-:W-:Y:S07]  /*a1e0*/  LDSM.16.MT88.4 R156, [R200+0x1100] ;  /* 0x00110000c89c783b */ /* 0x002fee0000004200 */
[C---:B------:R-:W-:Y:S01]  /*a1f0*/  HMMA.16816.F32.BF16 R104, R136.reuse, R150, R104 ;  /* 0x000000968868723c */ /* 0x040fe20000041868 */
[----:B------:R-:W1:Y:S07]  /*a200*/  LDSM.16.MT88.4 R148, [R197+0x1100] ;  /* 0x00110000c594783b */ /* 0x000e6e0000004200 */
[C---:B---3--:R-:W-:Y:S04]  /*a210*/  HMMA.16816.F32.BF16 R108, R136.reuse, R152, R108 ;  /* 0x00000098886c723c */ /* 0x048fe8000004186c */
[--C-:B----4-:R-:W-:Y:S04]  /*a220*/  FFMA.FTZ R134, R194, c[0x0][0x2d0], -R172.reuse ;  /* 0x0000b400c2867a23 */ /* 0x110fe800000108ac */
[C---:B------:R-:W-:Y:S01]  /*a230*/  HMMA.16816.F32.BF16 R112, R136.reuse, R154, R112 ;  /* 0x0000009a8870723c */ /* 0x040fe20000041870 */
[----:B------:R-:W2:Y:S01]  /*a240*/  LDSM.16.MT88.4 R152, [R198+0x1100] ;  /* 0x00110000c698783b */ /* 0x000ea20000004200 */
[----:B------:R3:W-:Y:S06]  /*a250*/  MUFU.EX2 R183, R134 ;  /* 0x0000008600b77308 */ /* 0x0007ec0000000800 */
[C---:B------:R-:W-:Y:S08]  /*a260*/  HMMA.16816.F32.BF16 R116, R136.reuse, R140, R116 ;  /* 0x0000008c8874723c */ /* 0x040ff00000041874 */
[C---:B------:R-:W-:Y:S01]  /*a270*/  HMMA.16816.F32.BF16 R120, R136.reuse, R142, R120 ;  /* 0x0000008e8878723c */ /* 0x040fe20000041878 */
[----:B------:R-:W4:Y:S07]  /*a280*/  LDSM.16.MT88.4 R140, [R199+0x1100] ;  /* 0x00110000c78c783b */ /* 0x000f2e0000004200 */
[C---:B-----5:R-:W-:Y:S04]  /*a290*/  HMMA.16816.F32.BF16 R124, R136.reuse, R144, R124 ;  /* 0x00000090887c723c */ /* 0x060fe8000004187c */
[--C-:B---3--:R-:W-:Y:S04]  /*a2a0*/  FFMA.FTZ R134, R195, c[0x0][0x2d0], -R172.reuse ;  /* 0x0000b400c3867a23 */ /* 0x108fe800000108ac */
[----:B------:R-:W-:Y:S01]  /*a2b0*/  HMMA.16816.F32.BF16 R128, R136, R146, R128 ;  /* 0x000000928880723c */ /* 0x000fe20000041880 */
[----:B------:R-:W3:Y:S01]  /*a2c0*/  LDSM.16.MT88.4 R144, [R197+0x3100] ;  /* 0x00310000c590783b */ /* 0x000ee20000004200 */
[----:B------:R-:W5:Y:S05]  /*a2d0*/  MUFU.EX2 R181, R134 ;  /* 0x0000008600b57308 */ /* 0x000f6a0000000800 */
[----:B------:R-:W-:Y:S02]  /*a2e0*/  F2FP.BF16.PACK_AB R136, R230, R232 ;  /* 0x000000e8e688723e */ /* 0x000fe400000010ff */
[----:B------:R-:W-:Y:S03]  /*a2f0*/  F2FP.BF16.PACK_AB R138, R185, R188 ;  /* 0x000000bcb98a723e */ /* 0x000fe600000010ff */
[----:B------:R-:W-:Y:S02]  /*a300*/  F2FP.BF16.PACK_AB R137, R176, R177 ;  /* 0x000000b1b089723e */ /* 0x000fe400000010ff */
[----:B------:R-:W-:Y:S07]  /*a310*/  F2FP.BF16.PACK_AB R139, R174, R175 ;  /* 0x000000afae8b723e */ /* 0x000fee00000010ff */
[C---:B-1----:R-:W-:Y:S03]  /*a320*/  HMMA.16816.F32.BF16 R4, R136.reuse, R148, R4 ;  /* 0x000000948804723c */ /* 0x042fe60000041804 */
[----:B-----5:R-:W-:Y:S01]  /*a330*/  F2FP.BF16.PACK_AB R168, R181, R183 ;  /* 0x000000b7b5a8723e */ /* 0x020fe200000010ff */
[--C-:B------:R-:W-:Y:S01]  /*a340*/  FFMA.FTZ R134, R223, c[0x0][0x2d0], -R172.reuse ;  /* 0x0000b400df867a23 */ /* 0x100fe200000108ac */
[----:B------:R-:W-:Y:S03]  /*a350*/  IADD3 R223, R224, -0x1, RZ ;  /* 0xffffffffe0df7810 */ /* 0x000fe60007ffe0ff */
[C---:B------:R-:W-:Y:S01]  /*a360*/  HMMA.16816.F32.BF16 R8, R136.reuse, R150, R8 ;  /* 0x000000968808723c */ /* 0x040fe20000041808 */
[----:B------:R-:W1:Y:S01]  /*a370*/  LDSM.16.MT88.4 R148, [R198+0x3100] ;  /* 0x00310000c694783b */ /* 0x000e620000004200 */
[----:B------:R5:W-:Y:S02]  /*a380*/  MUFU.EX2 R180, R134 ;  /* 0x0000008600b47308 */ /* 0x000be40000000800 */
[----:B------:R-:W-:Y:S01]  /*a390*/  FFMA.FTZ R172, R226, c[0x0][0x2d0], -R172 ;  /* 0x0000b400e2ac7a23 */ /* 0x000fe200000108ac */
[----:B------:R-:W-:Y:S03]  /*a3a0*/  MOV R224, R223 ;  /* 0x000000df00e07202 */ /* 0x000fe60000000f00 */
[C---:B--2---:R-:W-:Y:S04]  /*a3b0*/  HMMA.16816.F32.BF16 R12, R136.reuse, R152, R12 ;  /* 0x00000098880c723c */ /* 0x044fe8000004180c */
[----:B------:R-:W2:Y:S04]  /*a3c0*/  MUFU.EX2 R178, R172 ;  /* 0x000000ac00b27308 */ /* 0x000ea80000000800 */
[C---:B------:R-:W-:Y:S01]  /*a3d0*/  HMMA.16816.F32.BF16 R16, R136.reuse, R154, R16 ;  /* 0x0000009a8810723c */ /* 0x040fe20000041810 */
[----:B------:R-:W1:Y:S07]  /*a3e0*/  LDSM.16.MT88.4 R152, [R200+0x3100] ;  /* 0x00310000c898783b */ /* 0x000e6e0000004200 */
[C---:B------:R-:W-:Y:S04]  /*a3f0*/  HMMA.16816.F32.BF16 R20, R136.reuse, R156, R20 ;  /* 0x0000009c8814723c */ /* 0x040fe80000041814 */
[--C-:B-----5:R-:W-:Y:S04]  /*a400*/  FFMA.FTZ R134, R187, c[0x0][0x2d0], -R133.reuse ;  /* 0x0000b400bb867a23 */ /* 0x120fe80000010885 */
[C---:B------:R-:W-:Y:S01]  /*a410*/  HMMA.16816.F32.BF16 R24, R136.reuse, R158, R24 ;  /* 0x0000009e8818723c */ /* 0x040fe20000041818 */
[----:B------:R-:W-:Y:S01]  /*a420*/  LDSM.16.MT88.4 R156, [R197+0x5100] ;  /* 0x00510000c59c783b */ /* 0x000fe20000004200 */
[----:B------:R5:W-:Y:S02]  /*a430*/  MUFU.EX2 R173, R134 ;  /* 0x0000008600ad7308 */ /* 0x000be40000000800 */
[----:B--2---:R-:W-:Y:S04]  /*a440*/  F2FP.BF16.PACK_AB R170, R178, R180 ;  /* 0x000000b4b2aa723e */ /* 0x004fe800000010ff */
[C---:B----4-:R-:W-:Y:S08]  /*a450*/  HMMA.16816.F32.BF16 R28, R136.reuse, R140, R28 ;  /* 0x0000008c881c723c */ /* 0x050ff0000004181c */
[C---:B------:R-:W-:Y:S01]  /*a460*/  HMMA.16816.F32.BF16 R32, R136.reuse, R142, R32 ;  /* 0x0000008e8820723c */ /* 0x040fe20000041820 */
[----:B------:R-:W2:Y:S07]  /*a470*/  LDSM.16.MT88.4 R140, [R199+0x3100] ;  /* 0x00310000c78c783b */ /* 0x000eae0000004200 */
[C---:B---3--:R-:W-:Y:S04]  /*a480*/  HMMA.16816.F32.BF16 R36, R136.reuse, R144, R36 ;  /* 0x000000908824723c */ /* 0x048fe80000041824 */
[--C-:B-----5:R-:W-:Y:S04]  /*a490*/  FFMA.FTZ R134, R191, c[0x0][0x2d0], -R133.reuse ;  /* 0x0000b400bf867a23 */ /* 0x120fe80000010885 */
[C---:B------:R-:W-:Y:S01]  /*a4a0*/  HMMA.16816.F32.BF16 R40, R136.reuse, R146, R40 ;  /* 0x000000928828723c */ /* 0x040fe20000041828 */
[----:B------:R-:W3:Y:S01]  /*a4b0*/  LDSM.16.MT88.4 R144, [R198+0x5100] ;  /* 0x00510000c690783b */ /* 0x000ee20000004200 */
[----:B------:R-:W4:Y:S06]  /*a4c0*/  MUFU.EX2 R172, R134 ;  /* 0x0000008600ac7308 */ /* 0x000f2c0000000800 */
[C---:B-1----:R-:W-:Y:S08]  /*a4d0*/  HMMA.16816.F32.BF16 R44, R136.reuse, R148, R44 ;  /* 0x00000094882c723c */ /* 0x042ff0000004182c */
[C---:B------:R-:W-:Y:S01]  /*a4e0*/  HMMA.16816.F32.BF16 R48, R136.reuse, R150, R48 ;  /* 0x000000968830723c */ /* 0x040fe20000041830 */
[----:B------:R-:W1:Y:S07]  /*a4f0*/  LDSM.16.MT88.4 R148, [R200+0x5100] ;  /* 0x00510000c894783b */ /* 0x000e6e0000004200 */
[C---:B------:R-:W-:Y:S04]  /*a500*/  HMMA.16816.F32.BF16 R52, R136.reuse, R152, R52 ;  /* 0x000000988834723c */ /* 0x040fe80000041834 */
[----:B----4-:R-:W-:Y:S01]  /*a510*/  F2FP.BF16.PACK_AB R169, R172, R173 ;  /* 0x000000adaca9723e */ /* 0x010fe200000010ff */
[--C-:B------:R-:W-:Y:S02]  /*a520*/  FFMA.FTZ R134, R192, c[0x0][0x2d0], -R133.reuse ;  /* 0x0000b400c0867a23 */ /* 0x100fe40000010885 */
[----:B------:R-:W-:Y:S01]  /*a530*/  FFMA.FTZ R133, R135, c[0x0][0x2d0], -R133 ;  /* 0x0000b40087857a23 */ /* 0x000fe20000010885 */
[C---:B------:R-:W-:Y:S01]  /*a540*/  HMMA.16816.F32.BF16 R56, R136.reuse, R154, R56 ;  /* 0x0000009a8838723c */ /* 0x040fe20000041838 */
[----:B------:R-:W4:Y:S02]  /*a550*/  LDSM.16.MT88.4 R152, [R199+0x5100] ;  /* 0x00510000c798783b */ /* 0x000f240000004200 */
[----:B------:R-:W-:Y:S05]  /*a560*/  MUFU.EX2 R134, R134 ;  /* 0x0000008600867308 */ /* 0x000fea0000000800 */
[C---:B--2---:R-:W-:Y:S05]  /*a570*/  HMMA.16816.F32.BF16 R60, R136.reuse, R140, R60 ;  /* 0x0000008c883c723c */ /* 0x044fea000004183c */
[----:B------:R-:W2:Y:S03]  /*a580*/  MUFU.EX2 R133, R133 ;  /* 0x0000008500857308 */ /* 0x000ea60000000800 */
[C---:B------:R-:W-:Y:S01]  /*a590*/  HMMA.16816.F32.BF16 R64, R136.reuse, R142, R64 ;  /* 0x0000008e8840723c */ /* 0x040fe20000041840 */
[----:B------:R-:W5:Y:S07]  /*a5a0*/  LDSM.16.MT88.4 R140, [R197+0x7100] ;  /* 0x00710000c58c783b */ /* 0x000f6e0000004200 */
[C---:B------:R-:W-:Y:S08]  /*a5b0*/  HMMA.16816.F32.BF16 R68, R136.reuse, R156, R68 ;  /* 0x0000009c8844723c */ /* 0x040ff00000041844 */
[C---:B------:R-:W-:Y:S01]  /*a5c0*/  HMMA.16816.F32.BF16 R72, R136.reuse, R158, R72 ;  /* 0x0000009e8848723c */ /* 0x040fe20000041848 */
[----:B------:R-:W-:Y:S03]  /*a5d0*/  LDSM.16.MT88.4 R156, [R198+0x1900] ;  /* 0x00190000c69c783b */ /* 0x000fe60000004200 */
[----:B--2---:R-:W-:Y:S04]  /*a5e0*/  F2FP.BF16.PACK_AB R171, R133, R134 ;  /* 0x0000008685ab723e */ /* 0x004fe800000010ff */
[C---:B---3--:R-:W-:Y:S08]  /*a5f0*/  HMMA.16816.F32.BF16 R76, R136.reuse, R144, R76 ;  /* 0x00000090884c723c */ /* 0x048ff0000004184c */
[C---:B------:R-:W-:Y:S01]  /*a600*/  HMMA.16816.F32.BF16 R80, R136.reuse, R146, R80 ;  /* 0x000000928850723c */ /* 0x040fe20000041850 */
[----:B------:R-:W2:Y:S07]  /*a610*/  LDSM.16.MT88.4 R144, [R198+0x7100] ;  /* 0x00710000c690783b */ /* 0x000eae0000004200 */
[C---:B-1----:R-:W-:Y:S08]  /*a620*/  HMMA.16816.F32.BF16 R84, R136.reuse, R148, R84 ;  /* 0x000000948854723c */ /* 0x042ff00000041854 */
[C---:B------:R-:W-:Y:S01]  /*a630*/  HMMA.16816.F32.BF16 R88, R136.reuse, R150, R88 ;  /* 0x000000968858723c */ /* 0x040fe20000041858 */
[----:B------:R-:W1:Y:S07]  /*a640*/  LDSM.16.MT88.4 R148, [R200+0x7100] ;  /* 0x00710000c894783b */ /* 0x000e6e0000004200 */
[C---:B----4-:R-:W-:Y:S08]  /*a650*/  HMMA.16816.F32.BF16 R92, R136.reuse, R152, R92 ;  /* 0x00000098885c723c */ /* 0x050ff0000004185c */
[C---:B------:R-:W-:Y:S01]  /*a660*/  HMMA.16816.F32.BF16 R96, R136.reuse, R154, R96 ;  /* 0x0000009a8860723c */ /* 0x040fe20000041860 */
[----:B------:R-:W3:Y:S07]  /*a670*/  LDSM.16.MT88.4 R152, [R199+0x7100] ;  /* 0x00710000c798783b */ /* 0x000eee0000004200 */
[C---:B-----5:R-:W-:Y:S08]  /*a680*/  HMMA.16816.F32.BF16 R100, R136.reuse, R140, R100 ;  /* 0x0000008c8864723c */ /* 0x060ff00000041864 */
[C---:B------:R-:W-:Y:S01]  /*a690*/  HMMA.16816.F32.BF16 R104, R136.reuse, R142, R104 ;  /* 0x0000008e8868723c */ /* 0x040fe20000041868 */
[----:B------:R-:W4:Y:S07]  /*a6a0*/  LDSM.16.MT88.4 R140, [R197+0x1900] ;  /* 0x00190000c58c783b */ /* 0x000f2e0000004200 */
[C---:B--2---:R-:W-:Y:S08]  /*a6b0*/  HMMA.16816.F32.BF16 R108, R136.reuse, R144, R108 ;  /* 0x00000090886c723c */ /* 0x044ff0000004186c */
[C---:B------:R-:W-:Y:S08]  /*a6c0*/  HMMA.16816.F32.BF16 R112, R136.reuse, R146, R112 ;  /* 0x000000928870723c */ /* 0x040ff00000041870 */
[C---:B-1----:R-:W-:Y:S08]  /*a6d0*/  HMMA.16816.F32.BF16 R116, R136.reuse, R148, R116 ;  /* 0x000000948874723c */ /* 0x042ff00000041874 */
[C---:B------:R-:W-:Y:S08]  /*a6e0*/  HMMA.16816.F32.BF16 R120, R136.reuse, R150, R120 ;  /* 0x000000968878723c */ /* 0x040ff00000041878 */
[C---:B---3--:R-:W-:Y:S08]  /*a6f0*/  HMMA.16816.F32.BF16 R124, R136.reuse, R152, R124 ;  /* 0x00000098887c723c */ /* 0x048ff0000004187c */
[----:B------:R-:W-:Y:S08]  /*a700*/  HMMA.16816.F32.BF16 R128, R136, R154, R128 ;  /* 0x0000009a8880723c */ /* 0x000ff00000041880 */
[C---:B----4-:R-:W-:Y:S01]  /*a710*/  HMMA.16816.F32.BF16 R136, R168.reuse, R140, R4 ;  /* 0x0000008ca888723c */ /* 0x050fe20000041804 */
[----:B------:R-:W1:Y:S07]  /*a720*/  LDSM.16.MT88.4 R4, [R197+0x3900] ;  /* 0x00390000c504783b */ /* 0x000e6e0000004200 */
[C---:B------:R-:W-:Y:S01]  /*a730*/  HMMA.16816.F32.BF16 R140, R168.reuse, R142, R8 ;  /* 0x0000008ea88c723c */ /* 0x040fe20000041808 */
[----:B------:R-:W2:Y:S07]  /*a740*/  LDSM.16.MT88.4 R8, [R198+0x3900] ;  /* 0x00390000c608783b */ /* 0x000eae0000004200 */
[C---:B------:R-:W-:Y:S01]  /*a750*/  HMMA.16816.F32.BF16 R144, R168.reuse, R156, R12 ;  /* 0x0000009ca890723c */ /* 0x040fe2000004180c */
[----:B------:R-:W3:Y:S07]  /*a760*/  LDSM.16.MT88.4 R12, [R200+0x3900] ;  /* 0x00390000c80c783b */ /* 0x000eee0000004200 */
[C---:B------:R-:W-:Y:S01]  /*a770*/  HMMA.16816.F32.BF16 R148, R168.reuse, R158, R16 ;  /* 0x0000009ea894723c */ /* 0x040fe20000041810 */
[----:B------:R-:W4:Y:S07]  /*a780*/  LDSM.16.MT88.4 R16, [R199+0x3900] ;  /* 0x00390000c710783b */ /* 0x000f2e0000004200 */
[C---:B------:R-:W-:Y:S01]  /*a790*/  HMMA.16816.F32.BF16 R152, R168.reuse, R160, R20 ;  /* 0x000000a0a898723c */ /* 0x040fe20000041814 */
[----:B------:R-:W5:Y:S07]  /*a7a0*/  LDSM.16.MT88.4 R20, [R197+0x5900] ;  /* 0x00590000c514783b */ /* 0x000f6e0000004200 */
[C---:B------:R-:W-:Y:S01]  /*a7b0*/  HMMA.16816.F32.BF16 R156, R168.reuse, R162, R24 ;  /* 0x000000a2a89c723c */ /* 0x040fe20000041818 */
[----:B------:R-:W-:Y:S07]  /*a7c0*/  LDSM.16.MT88.4 R24, [R197+0x7900] ;  /* 0x00790000c518783b */ /* 0x000fee0000004200 */
        /* <DEDUP_REMOVED lines=14> */
[C---:B-----5:R-:W-:Y:S08]  /*a8b0*/  HMMA.16816.F32.BF16 R68, R168.reuse, R20, R68 ;  /* 0x00000014a844723c */ /* 0x060ff00000041844 */
[C---:B------:R-:W-:Y:S01]  /*a8c0*/  HMMA.16816.F32.BF16 R72, R168.reuse, R22, R72 ;  /* 0x00000016a848723c */ /* 0x040fe20000041848 */
[----:B------:R-:W5:Y:S07]  /*a8d0*/  LDSM.16.MT88.4 R20, [R200+0x7900] ;  /* 0x00790000c814783b */ /* 0x000f6e0000004200 */
[C---:B-1----:R-:W-:Y:S08]  /*a8e0*/  HMMA.16816.F32.BF16 R76, R168.reuse, R4, R76 ;  /* 0x00000004a84c723c */ /* 0x042ff0000004184c */
[C---:B------:R-:W-:Y:S01]  /*a8f0*/  HMMA.16816.F32.BF16 R80, R168.reuse, R6, R80 ;  /* 0x00000006a850723c */ /* 0x040fe20000041850 */
[----:B------:R-:W1:Y:S07]  /*a900*/  LDSM.16.MT88.4 R4, [R199+0x7900] ;  /* 0x00790000c704783b */ /* 0x000e6e0000004200 */
[C---:B--2---:R-:W-:Y:S07]  /*a910*/  HMMA.16816.F32.BF16 R84, R168.reuse, R8, R84 ;  /* 0x00000008a854723c */ /* 0x044fee0000041854 */
[----:B------:R-:W-:Y:S01]  /*a920*/  FFMA.FTZ R8, R2, R248, R237 ;  /* 0x000000f802087223 */ /* 0x000fe200000100ed */
[C---:B------:R-:W-:Y:S04]  /*a930*/  HMMA.16816.F32.BF16 R88, R168.reuse, R10, R88 ;  /* 0x0000000aa858723c */ /* 0x040fe80000041858 */
[----:B------:R-:W-:Y:S02]  /*a940*/  FFMA.FTZ R2, R0, R249, R229 ;  /* 0x000000f900027223 */ /* 0x000fe400000100e5 */
[----:B------:R-:W-:Y:S02]  /*a950*/  FADD.FTZ R0, R240, R8 ;  /* 0x00000008f0007221 */ /* 0x000fe40000010000 */
[C---:B---3--:R-:W-:Y:S04]  /*a960*/  HMMA.16816.F32.BF16 R92, R168.reuse, R12, R92 ;  /* 0x0000000ca85c723c */ /* 0x048fe8000004185c */
[----:B------:R-:W-:Y:S02]  /*a970*/  FADD.FTZ R2, R228, R2 ;  /* 0x00000002e4027221 */ /* 0x000fe40000010000 */
[----:B------:R-:W-:Y:S02]  /*a980*/  FADD.FTZ R0, R239, R0 ;  /* 0x00000000ef007221 */ /* 0x000fe40000010000 */
[C---:B------:R-:W-:Y:S04]  /*a990*/  HMMA.16816.F32.BF16 R96, R168.reuse, R14, R96 ;  /* 0x0000000ea860723c */ /* 0x040fe80000041860 */
        /* <DEDUP_REMOVED lines=14> */
[----:B------:R-:W-:Y:S01]  /*aa80*/  FADD.FTZ R2, R179, R2 ;  /* 0x00000002b3027221 */ /* 0x000fe20000010000 */
[C---:B-----5:R-:W-:Y:S03]  /*aa90*/  HMMA.16816.F32.BF16 R116, R168.reuse, R20, R116 ;  /* 0x00000014a874723c */ /* 0x060fe60000041874 */
[----:B------:R-:W-:Y:S02]  /*aaa0*/  FADD.FTZ R0, R232, R0 ;  /* 0x00000000e8007221 */ /* 0x000fe40000010000 */
[----:B------:R-:W-:Y:S02]  /*aab0*/  FADD.FTZ R2, R177, R2 ;  /* 0x00000002b1027221 */ /* 0x000fe40000010000 */
[----:B------:R-:W-:Y:S01]  /*aac0*/  FADD.FTZ R0, R230, R0 ;  /* 0x00000000e6007221 */ /* 0x000fe20000010000 */
[C---:B------:R-:W-:Y:S04]  /*aad0*/  HMMA.16816.F32.BF16 R120, R168.reuse, R22, R120 ;  /* 0x00000016a878723c */ /* 0x040fe80000041878 */
[----:B------:R-:W-:Y:S02]  /*aae0*/  FADD.FTZ R2, R176, R2 ;  /* 0x00000002b0027221 */ /* 0x000fe40000010000 */
[----:B------:R-:W-:Y:S02]  /*aaf0*/  FADD.FTZ R0, R188, R0 ;  /* 0x00000000bc007221 */ /* 0x000fe40000010000 */
[----:B------:R-:W-:Y:S01]  /*ab00*/  FADD.FTZ R2, R175, R2 ;  /* 0x00000002af027221 */ /* 0x000fe20000010000 */
[C---:B-1----:R-:W-:Y:S03]  /*ab10*/  HMMA.16816.F32.BF16 R124, R168.reuse, R4, R124 ;  /* 0x00000004a87c723c */ /* 0x042fe6000004187c */
[----:B------:R-:W-:Y:S04]  /*ab20*/  FADD.FTZ R0, R185, R0 ;  /* 0x00000000b9007221 */ /* 0x000fe80000010000 */
        /* <DEDUP_REMOVED lines=13> */
.L_x_1604:
[----:B------:R-:W1:Y:S01]  /*ac00*/  S2UR UR8, SR_CTAID.X ;  /* 0x00000000000879c3 */ /* 0x000e620000002500 */
[----:B------:R-:W-:Y:S01]  /*ac10*/  ULDC.64 UR4, c[0x0][0x2c8] ;  /* 0x0000b20000047ab9 */ /* 0x000fe20000000a00 */
[----:B------:R-:W-:Y:S01]  /*ac20*/  PLOP3.LUT P0, PT, PT, PT, UP1, 0x40, 0x0 ;  /* 0x000000000000781c */ /* 0x000fe20003f0e818 */
[----:B------:R-:W-:-:S02]  /*ac30*/  UMOV UR7, 0x1 ;  /* 0x0000000100077882 */ /* 0x000fc40000000000 */
[----:B-1----:R-:W-:-:S04]  /*ac40*/  ULEA UR8, UR8, 0x7f, 0x7 ;  /* 0x0000007f08087891 */ /* 0x002fc8000f8e383f */
[----:B------:R-:W-:-:S03]  /*ac50*/  UIMAD.WIDE.U32 UR14, UR8, UR4, URZ ;  /* 0x00000004080e72a5 */ /* 0x000fc6000f8e003f */
[----:B------:R-:W-:Y:S02]  /*ac60*/  ULDC UR4, c[0x0][0x168] ;  /* 0x00005a0000047ab9 */ /* 0x000fe40000000800 */
[----:B------:R-:W-:Y:S02]  /*ac70*/  UIADD3 UR4, UR7, -UR4, URZ ;  /* 0x8000000407047290 */ /* 0x000fe4000fffe03f */
[----:B------:R-:W-:-:S03]  /*ac80*/  @UP2 USHF.R.U32.HI UR8, URZ, UR5, UR15 ;  /* 0x000000053f082299 */ /* 0x000fc6000801160f */
[----:B------:R-:W-:Y:S02]  /*ac90*/  ULDC UR5, c[0x0][0x1d0] ;  /* 0x0000740000057ab9 */ /* 0x000fe40000000800 */
[----:B------:R-:W-:-:S03]  /*aca0*/  UIADD3 UR5, UR8, UR5, UR4 ;  /* 0x0000000508057290 */ /* 0x000fc6000fffe004 */
[----:B------:R-:W-:Y:S02]  /*acb0*/  ULDC UR4, c[0x0][0x324] ;  /* 0x0000c90000047ab9 */ /* 0x000fe40000000800 */
[----:B------:R-:W-:-:S06]  /*acc0*/  UIADD3 UR4, UR5, -UR4, URZ ;  /* 0x8000000405047290 */ /* 0x000fcc000fffe03f */
        /* <DEDUP_REMOVED lines=12> */
.L_x_1615:
[----:B------:R-:W-:-:S04]  /*ad90*/  MOV R4, c[0x0][0x32c] ;  /* 0x0000cb0000047a02 */ /* 0x000fc80000000f00 */
[----:B------:R-:W-:-:S13]  /*ada0*/  ISETP.NE.AND P0, PT, R4, 0x1, PT ;  /* 0x000000010400780c */ /* 0x000fda0003f05270 */
[----:B------:R-:W-:-:S05]  /*adb0*/  @P0 IMAD.HI.U32 R4, R0, c[0x0][0x330], RZ ;  /* 0x0000cc0000040a27 */ /* 0x000fca00078e00ff */
[----:B------:R-:W-:-:S05]  /*adc0*/  @P0 SHF.R.U32.HI R0, RZ, c[0x0][0x334], R4 ;  /* 0x0000cd00ff000a19 */ /* 0x000fca0000011604 */
.L_x_1616:
[----:B------:R-:W-:-:S05]  /*add0*/  IMAD R0, R0, c[0x0][0x32c], RZ ;  /* 0x0000cb0000007a24 */ /* 0x000fca00078e02ff */
[----:B------:R-:W-:-:S04]  /*ade0*/  IMNMX R2, R2, R0, !PT ;  /* 0x0000000002027217 */ /* 0x000fc80007800200 */
.L_x_1614:
[----:B------:R-:W-:-:S04]  /*adf0*/  IADD3 R2, R2, 0x3f, RZ ;  /* 0x0000003f02027810 */ /* 0x000fc80007ffe0ff */
[----:B------:R-:W-:-:S04]  /*ae00*/  SHF.R.S32.HI R0, RZ, 0x1f, R2 ;  /* 0x0000001fff007819 */ /* 0x000fc80000011402 */
[----:B------:R-:W-:-:S04]  /*ae10*/  LEA.HI R0, R0, R2, RZ, 0x6 ;  /* 0x0000000200007211 */ /* 0x000fc800078f30ff */
[----:B------:R-:W-:-:S04]  /*ae20*/  SHF.R.S32.HI R0, RZ, 0x6, R0 ;  /* 0x00000006ff007819 */ /* 0x000fc80000011400 */
[----:B------:R-:W-:-:S04]  /*ae30*/  IMNMX R4, R231, R0, !PT ;  /* 0x00000000e7047217 */ /* 0x000fc80007800200 */
[----:B------:R-:W-:Y:S01]  /*ae40*/  ISETP.GE.AND P0, PT, R223, R4, PT ;  /* 0x00000004df00720c */ /* 0x000fe20003f06270 */
[----:B------:R1:W-:-:S12]  /*ae50*/  STL [R1+0x48], R4 ;  /* 0x0000480401007387 */ /* 0x0003d80000100800 */
[----:B------:R-:W-:Y:S05]  /*ae60*/  @!P0 BRA `(.L_x_1617) ;  /* 0x0000393000008947 */ /* 0x000fea0003800000 */
[----:B------:R-:W2:Y:S04]  /*ae70*/  LDL.64 R10, [R1+0x40] ;  /* 0x00004000010a7983 */ /* 0x000ea80000100a00 */
[----:B------:R-:W3:Y:S04]  /*ae80*/  LDL.64 R8, [R1+0x28] ;  /* 0x0000280001087983 */ /* 0x000ee80000100a00 */
[----:B------:R-:W4:Y:S04]  /*ae90*/  LDL.64 R6, [R1+0x38] ;  /* 0x0000380001067983 */ /* 0x000f280000100a00 */
[----:B-1----:R-:W5:Y:S01]  /*aea0*/  LDL.64 R4, [R1+0x30] ;  /* 0x0000300001047983 */ /* 0x002f620000100a00 */
[----:B------:R-:W-:Y:S01]  /*aeb0*/  MOV R134, R3 ;  /* 0x0000000300867202 */ /* 0x000fe20000000f00 */
[----:B------:R-:W-:-:S02]  /*aec0*/  IMAD.MOV.U32 R133, RZ, RZ, R132 ;  /* 0x000000ffff857224 */ /* 0x000fc400078e0084 */
[----:B------:R-:W-:Y:S01]  /*aed0*/  IMAD.MOV.U32 R224, RZ, RZ, R223 ;  /* 0x000000ffffe07224 */ /* 0x000fe200078e00df */
[C---:B--2---:R-:W-:Y:S02]  /*aee0*/  IADD3 R2, P6, R10.reuse, 0x40, RZ ;  /* 0x000000400a027810 */ /* 0x044fe40007fde0ff */
[C---:B------:R-:W-:Y:S02]  /*aef0*/  IADD3 R0, P5, R10.reuse, 0x80, RZ ;  /* 0x000000800a007810 */ /* 0x040fe40007fbe0ff */
[----:B------:R-:W-:Y:S01]  /*af00*/  IADD3 R10, P0, R10, 0xc0, RZ ;  /* 0x000000c00a0a7810 */ /* 0x000fe20007f1e0ff */
[----:B------:R3:W-:Y:S04]  /*af10*/  STL [R1+0x20], R2 ;  /* 0x0000200201007387 */ /* 0x0007e80000100800 */
[----:B------:R4:W-:Y:S04]  /*af20*/  STL [R1+0x18], R0 ;  /* 0x0000180001007387 */ /* 0x0009e80000100800 */
[----:B------:R1:W-:Y:S01]  /*af30*/  STL [R1+0x10], R10 ;  /* 0x0000100a01007387 */ /* 0x0003e20000100800 */
[----:B---3--:R-:W-:Y:S01]  /*af40*/  IMAD.X R2, RZ, RZ, R9, P6 ;  /* 0x000000ffff027224 */ /* 0x008fe200030e0609 */
[----:B----4-:R-:W-:-:S04]  /*af50*/  IADD3 R0, P6, R6, 0x40, RZ ;  /* 0x0000004006007810 */ /* 0x010fc80007fde0ff */
[----:B------:R2:W-:Y:S01]  /*af60*/  STL [R1+0x1c], R2 ;  /* 0x00001c0201007387 */ /* 0x0005e20000100800 */
[----:B-1----:R-:W-:-:S03]  /*af70*/  IMAD.X R10, RZ, RZ, R9, P5 ;  /* 0x000000ffff0a7224 */ /* 0x002fc600028e0609 */
[----:B------:R1:W-:Y:S04]  /*af80*/  STL [R1+0x8], R0 ;  /* 0x0000080001007387 */ /* 0x0003e80000100800 */
[----:B------:R-:W-:Y:S01]  /*af90*/  STL [R1+0x14], R10 ;  /* 0x0000140a01007387 */ /* 0x000fe20000100800 */
[----:B--2---:R-:W-:Y:S01]  /*afa0*/  IADD3 R2, P5, R6, 0x80, RZ ;  /* 0x0000008006027810 */ /* 0x004fe20007fbe0ff */
[----:B-1----:R-:W-:-:S04]  /*afb0*/  IMAD.X R0, RZ, RZ, R9, P0 ;  /* 0x000000ffff007224 */ /* 0x002fc800000e0609 */
[----:B------:R-:W-:Y:S04]  /*afc0*/  STL [R1], R2 ;  /* 0x0000000201007387 */ /* 0x000fe80000100800 */
[----:B------:R5:W-:Y:S01]  /*afd0*/  STL [R1+0xc], R0 ;  /* 0x00000c0001007387 */ /* 0x000be20000100800 */
[----:B------:R-:W-:Y:S02]  /*afe0*/  IADD3 R251, P0, R6, 0xc0, RZ ;  /* 0x000000c006fb7810 */ /* 0x000fe40007f1e0ff */
[----:B-----5:R-:W-:-:S05]  /*aff0*/  IADD3.X R0, RZ, R5, RZ, P6, !PT ;  /* 0x00000005ff007210 */ /* 0x020fca00037fe4ff */
[----:B------:R1:W-:Y:S01]  /*b000*/  STL [R1+0x4], R0 ;  /* 0x0000040001007387 */ /* 0x0003e20000100800 */
[----:B------:R-:W-:Y:S01]  /*b010*/  IMAD.X R252, RZ, RZ, R5, P5 ;  /* 0x000000fffffc7224 */ /* 0x000fe200028e0605 */
[----:B------:R-:W-:Y:S02]  /*b020*/  IADD3.X R250, RZ, R5, RZ, P0, !PT ;  /* 0x00000005fffa7210 */ /* 0x000fe400007fe4ff */
.L_x_1618:
[----:B------:R-:W2:Y:S01]  /*b030*/  LDL.64 R236, [R1+0x40] ;  /* 0x0000400001ec7983 */ /* 0x000ea20000100a00 */
[----:B------:R-:W-:Y:S04]  /*b040*/  DEPBAR.LE SB0, 0x0 ;  /* 0x000080000000791a */ /* 0x000fe80000000000 */
[----:B------:R-:W-:Y:S01]  /*b050*/  ISETP.GT.AND P6, PT, R231, R224, PT ;  /* 0x000000e0e700720c */ /* 0x000fe20003fc4270 */
[----:B------:R-:W3:Y:S01]  /*b060*/  LDL.64 R232, [R1+0x28] ;  /* 0x0000280001e87983 */ /* 0x000ee20000100a00 */
[----:B------:R-:W-:Y:S02]  /*b070*/  MOV R234, c[0x0][0x208] ;  /* 0x0000820000ea7a02 */ /* 0x000fe40000000f00 */
[----:B------:R-:W-:Y:S03]  /*b080*/  MOV R235, c[0x0][0x20c] ;  /* 0x0000830000eb7a02 */ /* 0x000fe60000000f00 */
[----:B------:R-:W4:Y:S04]  /*b090*/  LDL R230, [R1+0x20] ;  /* 0x0000200001e67983 */ /* 0x000f280000100800 */
[----:B------:R-:W5:Y:S02]  /*b0a0*/  LDL R229, [R1+0x1c] ;  /* 0x00001c0001e57983 */ /* 0x000f640000100800 */
[----:B-1----:R-:W-:Y:S01]  /*b0b0*/  @!P6 SHF.R.S32.HI R0, RZ, 0x1f, R224 ;  /* 0x0000001fff00e819 */ /* 0x002fe200000114e0 */
[----:B------:R-:W-:Y:S01]  /*b0c0*/  @!P6 IMAD.WIDE.U32 R2, R224, c[0x0][0x208], RZ ;  /* 0x00008200e002ea25 */ /* 0x000fe200078e00ff */
[----:B------:R-:W5:Y:S03]  /*b0d0*/  LDL R228, [R1+0x18] ;  /* 0x0000180001e47983 */ /* 0x000f660000100800 */
[----:B------:R-:W-:Y:S01]  /*b0e0*/  @!P6 IMAD R0, R0, c[0x0][0x208], RZ ;  /* 0x000082000000ea24 */ /* 0x000fe200078e02ff */
[----:B------:R-:W5:Y:S03]  /*b0f0*/  LDL R226, [R1+0x14] ;  /* 0x0000140001e27983 */ /* 0x000f660000100800 */
[----:B------:R-:W-:Y:S01]  /*b100*/  @!P6 IMAD R20, R224, c[0x0][0x20c], R0 ;  /* 0x00008300e014ea24 */ /* 0x000fe200078e0200 */
[----:B------:R-:W5:Y:S01]  /*b110*/  LDL R227, [R1+0x10] ;  /* 0x0000100001e37983 */ /* 0x000f620000100800 */
[C---:B------:R-:W-:Y:S03]  /*b120*/  @!P6 SHF.L.U32 R0, R2.reuse, 0x6, RZ ;  /* 0x000000060200e819 */ /* 0x040fe600000006ff */
[----:B------:R-:W5:Y:S01]  /*b130*/  LDL R223, [R1+0xc] ;  /* 0x00000c0001df7983 */ /* 0x000f620000100800 */
[----:B------:R-:W-:Y:S03]  /*b140*/  @!P6 IADD3 R28, R3, R20, RZ ;  /* 0x00000014031ce210 */ /* 0x000fe60007ffe0ff */
[----:B------:R-:W-:Y:S01]  /*b150*/  BAR.SYNC.DEFER_BLOCKING 0x0 ;  /* 0x0000000000007b1d */ /* 0x000fe20000010000 */
[----:B------:R-:W-:Y:S07]  /*b160*/  @!P6 SHF.L.U64.HI R2, R2, 0x6, R28 ;  /* 0x000000060202e819 */ /* 0x000fee000001021c */
[----:B------:R-:W-:Y:S08]  /*b170*/  LDSM.16.M88.4 R32, [R203+0x10100] ;  /* 0x01010000cb20783b */ /* 0x000ff00000000200 */
[----:B------:R-:W1:Y:S08]  /*b180*/  LDSM.16.M88.4 R8, [R196+0x8100] ;  /* 0x00810000c408783b */ /* 0x000e700000000200 */
[----:B------:R-:W1:Y:S08]  /*b190*/  LDSM.16.M88.4 R16, [R196+0x8900] ;  /* 0x00890000c410783b */ /* 0x000e700000000200 */
[----:B------:R-:W1:Y:S08]  /*b1a0*/  LDSM.16.M88.4 R24, [R196+0x9100] ;  /* 0x00910000c418783b */ /* 0x000e700000000200 */
[----:B------:R-:W2:Y:S08]  /*b1b0*/  LDSM.16.M88.4 R168, [R196+0x9900] ;  /* 0x00990000c4a8783b */ /* 0x000eb00000000200 */
[----:B------:R-:W-:Y:S01]  /*b1c0*/  LDSM.16.M88.4 R172, [R204+0x10100] ;  /* 0x01010000ccac783b */ /* 0x000fe20000000200 */
[C---:B-1----:R-:W-:Y:S07]  /*b1d0*/  HMMA.16816.F32.BF16 R4, R32.reuse, R8, RZ ;  /* 0x000000082004723c */ /* 0x042fee00000418ff */
[----:B------:R-:W1:Y:S01]  /*b1e0*/  LDSM.16.M88.4 R176, [R207] ;  /* 0x00000000cfb0783b */ /* 0x000e620000000200 */
[C---:B------:R-:W-:Y:S07]  /*b1f0*/  HMMA.16816.F32.BF16 R8, R32.reuse, R10, RZ ;  /* 0x0000000a2008723c */ /* 0x040fee00000418ff */
[----:B------:R-:W1:Y:S01]  /*b200*/  LDSM.16.M88.4 R180, [R222] ;  /* 0x00000000deb4783b */ /* 0x000e620000000200 */
[C---:B------:R-:W-:Y:S07]  /*b210*/  HMMA.16816.F32.BF16 R12, R32.reuse, R16, RZ ;  /* 0x00000010200c723c */ /* 0x040fee00000418ff */
[----:B------:R-:W1:Y:S01]  /*b220*/  LDSM.16.M88.4 R184, [R221] ;  /* 0x00000000ddb8783b */ /* 0x000e620000000200 */
[C---:B------:R-:W-:Y:S07]  /*b230*/  HMMA.16816.F32.BF16 R16, R32.reuse, R18, RZ ;  /* 0x000000122010723c */ /* 0x040fee00000418ff */
[----:B------:R-:W1:Y:S01]  /*b240*/  LDSM.16.M88.4 R188, [R220] ;  /* 0x00000000dcbc783b */ /* 0x000e620000000200 */
[C---:B------:R-:W-:Y:S08]  /*b250*/  HMMA.16816.F32.BF16 R20, R32.reuse, R24, RZ ;  /* 0x000000182014723c */ /* 0x040ff000000418ff */
[C---:B------:R-:W-:Y:S01]  /*b260*/  HMMA.16816.F32.BF16 R24, R32.reuse, R26, RZ ;  /* 0x0000001a2018723c */ /* 0x040fe200000418ff */
[----:B--2---:R-:W-:Y:S04]  /*b270*/  @!P6 IADD3 R3, P5, R0, R236, RZ ;  /* 0x000000ec0003e210 */ /* 0x004fe80007fbe0ff */
[C---:B------:R-:W-:Y:S02]  /*b280*/  @!P6 LEA R192, P0, R3.reuse, c[0x0][0x1f8], 0x1 ;  /* 0x00007e0003c0ea11 */ /* 0x040fe400078008ff */
[----:B---3--:R-:W-:Y:S01]  /*b290*/  @!P6 IADD3.X R28, R2, R233, RZ, P5, !PT ;  /* 0x000000e9021ce210 */ /* 0x008fe20002ffe4ff */
[----:B------:R-:W2:Y:S04]  /*b2a0*/  LDL R232, [R1+0x50] ;  /* 0x0000500001e87983 */ /* 0x000ea80000100800 */
[----:B------:R-:W-:Y:S02]  /*b2b0*/  @!P6 LEA.HI.X R193, R3, c[0x0][0x1fc], R28, 0x1, P0 ;  /* 0x00007f0003c1ea11 */ /* 0x000fe400000f0c1c */
[C---:B------:R-:W-:Y:S01]  /*b2c0*/  HMMA.16816.F32.BF16 R28, R32.reuse, R168, RZ ;  /* 0x000000a8201c723c */ /* 0x040fe200000418ff */
[----:B----4-:R-:W-:Y:S02]  /*b2d0*/  @!P6 IADD3 R3, P0, R0, R230, RZ ;  /* 0x000000e60003e210 */ /* 0x010fe40007f1e0ff */
[----:B------:R-:W-:Y:S01]  /*b2e0*/  @!PT LDS RZ, [RZ] ;  /* 0x00000000fffff984 */ /* 0x000fe20000000800 */
[----:B------:R-:W-:Y:S01]  /*b2f0*/  @!PT LDS RZ, [RZ] ;  /* 0x00000000fffff984 */ /* 0x000fe20000000800 */
[----:B------:R-:W-:Y:S01]  /*b300*/  @!PT LDS RZ, [RZ] ;  /* 0x00000000fffff984 */ /* 0x000fe20000000800 */
[----:B------:R3:W-:Y:S02]  /*b310*/  @!P6 LDGSTS.E.BYPASS.LTC128B.128 [R225+0x100], [R192.64], !P4 ;  /* 0x00100000c0e1efae */ /* 0x0007e4000e101d4c */
[C---:B------:R-:W-:Y:S02]  /*b320*/  @!P6 LEA R194, P5, R3.reuse, c[0x0][0x1f8], 0x1 ;  /* 0x00007e0003c2ea11 */ /* 0x040fe400078a08ff */
[----:B-----5:R-:W-:Y:S01]  /*b330*/  @!P6 IADD3.X R135, R2, R229, RZ, P0, !PT ;  /* 0x000000e50287e210 */ /* 0x020fe200007fe4ff */
[----:B------:R-:W-:Y:S01]  /*b340*/  HMMA.16816.F32.BF16 R32, R32, R170, RZ ;  /* 0x000000aa2020723c */ /* 0x000fe200000418ff */
[----:B------:R-:W-:Y:S03]  /*b350*/  @!P6 IADD3 R132, P0, R0, R228, RZ ;  /* 0x000000e40084e210 */ /* 0x000fe60007f1e0ff */
[----:B------:R-:W-:Y:S02]  /*b360*/  @!P6 LEA.HI.X R195, R3, c[0x0][0x1fc], R135, 0x1, P5 ;  /* 0x00007f0003c3ea11 */ /* 0x000fe400028f0c87 */
[----:B------:R-:W-:Y:S02]  /*b370*/  @!P6 IADD3.X R169, R2, R226, RZ, P0, !PT ;  /* 0x000000e202a9e210 */ /* 0x000fe400007fe4ff */
[C---:B-1----:R-:W-:Y:S01]  /*b380*/  HMMA.16816.F32.BF16 R4, R172.reuse, R176, R4 ;  /* 0x000000b0ac04723c */ /* 0x042fe20000041804 */
[----:B------:R1:W-:Y:S04]  /*b390*/  @!P6 LDGSTS.E.BYPASS.LTC128B.128 [R225+0x2100], [R194.64], !P3 ;  /* 0x02100000c2e1efae */ /* 0x0003e8000d901d4c */
[----:B------:R-:W-:Y:S02]  /*b3a0*/  @!P6 LEA R168, P0, R132, c[0x0][0x1f8], 0x1 ;  /* 0x00007e0084a8ea11 */ /* 0x000fe400078008ff */
[----:B------:R-:W-:Y:S01]  /*b3b0*/  @!P6 IADD3 R3, P5, R0, R227, RZ ;  /* 0x000000e30003e210 */ /* 0x000fe20007fbe0ff */
[C---:B------:R-:W-:Y:S04]  /*b3c0*/  HMMA.16816.F32.BF16 R8, R172.reuse, R178, R8 ;  /* 0x000000b2ac08723c */ /* 0x040fe80000041808 */
[----:B------:R-:W-:Y:S02]  /*b3d0*/  @!P6 LEA.HI.X R169, R132, c[0x0][0x1fc], R169, 0x1, P0 ;  /* 0x00007f0084a9ea11 */ /* 0x000fe400000f0ca9 */
[----:B------:R-:W-:Y:S02]  /*b3e0*/  @!P6 IADD3.X R135, R2, R223, RZ, P5, !PT ;  /* 0x000000df0287e210 */ /* 0x000fe40002ffe4ff */
[C---:B------:R-:W-:Y:S01]  /*b3f0*/  HMMA.16816.F32.BF16 R12, R172.reuse, R180, R12 ;  /* 0x000000b4ac0c723c */ /* 0x040fe2000004180c */
[----:B------:R4:W-:Y:S03]  /*b400*/  @!P6 LDGSTS.E.BYPASS.LTC128B.128 [R225+0x4100], [R168.64], !P2 ;  /* 0x04100000a8e1efae */ /* 0x0009e6000d101d4c */
[C---:B---3--:R-:W-:Y:S02]  /*b410*/  @!P6 LEA R192, P5, R3.reuse, c[0x0][0x1f8], 0x1 ;  /* 0x00007e0003c0ea11 */ /* 0x048fe400078a08ff */
[----:B------:R-:W-:Y:S02]  /*b420*/  @!P6 LEA R0, P0, R234, R0, 0x5 ;  /* 0x00000000ea00e211 */ /* 0x000fe400078028ff */
[C---:B------:R-:W-:Y:S04]  /*b430*/  HMMA.16816.F32.BF16 R16, R172.reuse, R182, R16 ;  /* 0x000000b6ac10723c */ /* 0x040fe80000041810 */
[----:B------:R-:W-:Y:S02]  /*b440*/  @!P6 LEA.HI.X R193, R3, c[0x0][0x1fc], R135, 0x1, P5 ;  /* 0x00007f0003c1ea11 */ /* 0x000fe400028f0c87 */
[----:B------:R-:W-:Y:S02]  /*b450*/  @!P6 IADD3 R132, P5, R0, R236, RZ ;  /* 0x000000ec0084e210 */ /* 0x000fe40007fbe0ff */
[C---:B------:R-:W-:Y:S01]  /*b460*/  HMMA.16816.F32.BF16 R20, R172.reuse, R184, R20 ;  /* 0x000000b8ac14723c */ /* 0x040fe20000041814 */
[----:B------:R1:W-:Y:S03]  /*b470*/  @!P6 LDGSTS.E.BYPASS.LTC128B.128 [R225+0x6100], [R192.64], !P1 ;  /* 0x06100000c0e1efae */ /* 0x0003e6000c901d4c */
[----:B------:R-:W-:Y:S02]  /*b480*/  @!P6 LEA.HI.X R2, R234, R2, R235, 0x5, P0 ;  /* 0x00000002ea02e211 */ /* 0x000fe400000f2ceb */
[----:B------:R-:W-:Y:S02]  /*b490*/  @!P6 IADD3 R3, P0, R0, R230, RZ ;  /* 0x000000e60003e210 */ /* 0x000fe40007f1e0ff */
[C---:B------:R-:W-:Y:S01]  /*b4a0*/  HMMA.16816.F32.BF16 R24, R172.reuse, R186, R24 ;  /* 0x000000baac18723c */ /* 0x040fe20000041818 */
[----:B------:R-:W3:Y:S03]  /*b4b0*/  LDL R230, [R1+0x8] ;  /* 0x0000080001e67983 */ /* 0x000ee60000100800 */
[----:B------:R-:W-:Y:S02]  /*b4c0*/  @!P6 IADD3.X R135, R2, R233, RZ, P5, !PT ;  /* 0x000000e90287e210 */ /* 0x000fe40002ffe4ff */
[C---:B------:R-:W-:Y:S02]  /*b4d0*/  @!P6 LEA R176, P5, R132.reuse, c[0x0][0x1f8], 0x1 ;  /* 0x00007e0084b0ea11 */ /* 0x040fe400078a08ff */
[C---:B------:R-:W-:Y:S04]  /*b4e0*/  HMMA.16816.F32.BF16 R28, R172.reuse, R188, R28 ;  /* 0x000000bcac1c723c */ /* 0x040fe8000004181c */
[----:B------:R-:W-:Y:S02]  /*b4f0*/  @!P6 LEA.HI.X R177, R132, c[0x0][0x1fc], R135, 0x1, P5 ;  /* 0x00007f0084b1ea11 */ /* 0x000fe400028f0c87 */
[----:B----4-:R-:W-:Y:S02]  /*b500*/  @!P6 IADD3.X R168, R2, R229, RZ, P0, !PT ;  /* 0x000000e502a8e210 */ /* 0x010fe400007fe4ff */
[----:B------:R-:W-:Y:S01]  /*b510*/  HMMA.16816.F32.BF16 R32, R172, R190, R32 ;  /* 0x000000beac20723c */ /* 0x000fe20000041820 */
[----:B------:R4:W-:Y:S03]  /*b520*/  @!P6 LDGSTS.E.BYPASS.LTC128B.128 [R225+0x1100], [R176.64], !P4 ;  /* 0x01100000b0e1efae */ /* 0x0009e6000e101d4c */
[C---:B------:R-:W-:Y:S02]  /*b530*/  @!P6 LEA R170, P0, R3.reuse, c[0x0][0x1f8], 0x1 ;  /* 0x00007e0003aaea11 */ /* 0x040fe400078008ff */
[----:B------:R-:W-:Y:S02]  /*b540*/  @!P6 IADD3 R132, P5, R0, R228, RZ ;  /* 0x000000e40084e210 */ /* 0x000fe40007fbe0ff */
[----:B------:R-:W-:Y:S01]  /*b550*/  @!P6 LEA.HI.X R171, R3, c[0x0][0x1fc], R168, 0x1, P0 ;  /* 0x00007f0003abea11 */ /* 0x000fe200000f0ca8 */
[----:B------:R-:W5:Y:S03]  /*b560*/  LDL R229, [R1+0x4] ;  /* 0x0000040001e57983 */ /* 0x000f660000100800 */
[----:B------:R-:W-:Y:S01]  /*b570*/  @!P6 IADD3.X R135, R2, R226, RZ, P5, !PT ;  /* 0x000000e20287e210 */ /* 0x000fe20002ffe4ff */
[----:B------:R1:W-:Y:S01]  /*b580*/  @!P6 LDGSTS.E.BYPASS.LTC128B.128 [R225+0x3100], [R170.64], !P3 ;  /* 0x03100000aae1efae */ /* 0x0003e2000d901d4c */
[----:B------:R-:W-:Y:S02]  /*b590*/  @!P6 LEA R168, P5, R132, c[0x0][0x1f8], 0x1 ;  /* 0x00007e0084a8ea11 */ /* 0x000fe400078a08ff */
[----:B------:R-:W-:Y:S02]  /*b5a0*/  @!P6 IADD3 R0, P0, R0, R227, RZ ;  /* 0x000000e30000e210 */ /* 0x000fe40007f1e0ff */
[----:B------:R-:W-:Y:S02]  /*b5b0*/  @!P6 LEA.HI.X R169, R132, c[0x0][0x1fc], R135, 0x1, P5 ;  /* 0x00007f0084a9ea11 */ /* 0x000fe400028f0c87 */
[----:B------:R-:W-:Y:S01]  /*b5c0*/  @!P6 IADD3.X R3, R2, R223, RZ, P0, !PT ;  /* 0x000000df0203e210 */ /* 0x000fe200007fe4ff */
[----:B------:R-:W2:Y:S01]  /*b5d0*/  LDL R226, [R1] ;  /* 0x0000000001e27983 */ /* 0x000ea20000100800 */
[----:B------:R-:W-:Y:S02]  /*b5e0*/  @!P6 LEA R2, P0, R0, c[0x0][0x1f8], 0x1 ;  /* 0x00007e000002ea11 */ /* 0x000fe400078008ff */
[----:B------:R-:W-:Y:S01]  /*b5f0*/  IADD3 R223, R224, -0x1, RZ ;  /* 0xffffffffe0df7810 */ /* 0x000fe20007ffe0ff */
[----:B------:R1:W-:Y:S01]  /*b600*/  @!P6 LDGSTS.E.BYPASS.LTC128B.128 [R225+0x5100], [R168.64], !P2 ;  /* 0x05100000a8e1efae */ /* 0x0003e2000d101d4c */
[----:B------:R-:W-:Y:S07]  /*b610*/  @!P6 LEA.HI.X R3, R0, c[0x0][0x1fc], R3, 0x1, P0 ;  /* 0x00007f000003ea11 */ /* 0x000fee00000f0c03 */
[----:B------:R2:W-:Y:S01]  /*b620*/  @!P6 LDGSTS.E.BYPASS.LTC128B.128 [R225+0x7100], [R2.64], !P1 ;  /* 0x0710000002e1efae */ /* 0x0005e2000c901d4c */
[----:B------:R-:W-:Y:S07]  /*b630*/  ISETP.GT.AND P6, PT, R224, R231, PT ;  /* 0x000000e7e000720c */ /* 0x000fee0003fc4270 */
[----:B----4-:R-:W-:Y:S08]  /*b640*/  LDSM.16.M88.4 R176, [R202+0x8100] ;  /* 0x00810000cab0783b */ /* 0x010ff00000000200 */
[----:B-1----:R-:W-:Y:S08]  /*b650*/  LDSM.16.M88.4 R192, [R202+0x8900] ;  /* 0x00890000cac0783b */ /* 0x002ff00000000200 */
[----:B------:R-:W1:Y:S08]  /*b660*/  LDSM.16.M88.4 R168, [R206+0x10100] ;  /* 0x01010000cea8783b */ /* 0x000e700000000200 */
[----:B------:R-:W4:Y:S08]  /*b670*/  LDSM.16.M88.4 R180, [R202+0x9100] ;  /* 0x00910000cab4783b */ /* 0x000f300000000200 */
[----:B------:R-:W0:Y:S08]  /*b680*/  LDGDEPBAR ;  /* 0x00000000000079af */ /* 0x000e300000000000 */
[----:B------:R-:W4:Y:S08]  /*b690*/  LDSM.16.M88.4 R184, [R202+0x9900] ;  /* 0x00990000cab8783b */ /* 0x000f300000000200 */
[----:B------:R-:W-:Y:S01]  /*b6a0*/  LDSM.16.M88.4 R172, [R205+0x10100] ;  /* 0x01010000cdac783b */ /* 0x000fe20000000200 */
[C---:B-1----:R-:W-:Y:S07]  /*b6b0*/  HMMA.16816.F32.BF16 R4, R168.reuse, R176, R4 ;  /* 0x000000b0a804723c */ /* 0x042fee0000041804 */
[----:B------:R-:W-:Y:S01]  /*b6c0*/  LDSM.16.M88.4 R188, [R201+0x800] ;  /* 0x00080000c9bc783b */ /* 0x000fe20000000200 */
[C---:B------:R-:W-:Y:S07]  /*b6d0*/  HMMA.16816.F32.BF16 R8, R168.reuse, R178, R8 ;  /* 0x000000b2a808723c */ /* 0x040fee0000041808 */
[----:B------:R-:W1:Y:S01]  /*b6e0*/  LDSM.16.M88.4 R176, [R201] ;  /* 0x00000000c9b0783b */ /* 0x000e620000000200 */
[C---:B------:R-:W-:Y:S08]  /*b6f0*/  HMMA.16816.F32.BF16 R12, R168.reuse, R192, R12 ;  /* 0x000000c0a80c723c */ /* 0x040ff0000004180c */
[C---:B------:R-:W-:Y:S01]  /*b700*/  HMMA.16816.F32.BF16 R16, R168.reuse, R194, R16 ;  /* 0x000000c2a810723c */ /* 0x040fe20000041810 */
[----:B------:R-:W1:Y:S07]  /*b710*/  LDSM.16.M88.4 R192, [R201+0x1000] ;  /* 0x00100000c9c0783b */ /* 0x000e6e0000000200 */
[C---:B----4-:R-:W-:Y:S08]  /*b720*/  HMMA.16816.F32.BF16 R20, R168.reuse, R180, R20 ;  /* 0x000000b4a814723c */ /* 0x050ff00000041814 */
[C---:B------:R-:W-:Y:S01]  /*b730*/  HMMA.16816.F32.BF16 R24, R168.reuse, R182, R24 ;  /* 0x000000b6a818723c */ /* 0x040fe20000041818 */
[----:B------:R-:W4:Y:S07]  /*b740*/  LDSM.16.M88.4 R180, [R201+0x1800] ;  /* 0x00180000c9b4783b */ /* 0x000f2e0000000200 */
[C---:B------:R-:W-:Y:S08]  /*b750*/  HMMA.16816.F32.BF16 R28, R168.reuse, R184, R28 ;  /* 0x000000b8a81c723c */ /* 0x040ff0000004181c */
[----:B------:R-:W-:Y:S01]  /*b760*/  HMMA.16816.F32.BF16 R32, R168, R186, R32 ;  /* 0x000000baa820723c */ /* 0x000fe20000041820 */
[----:B------:R-:W-:Y:S07]  /*b770*/  LDSM.16.M88.4 R168, [R203+0x14100] ;  /* 0x01410000cba8783b */ /* 0x000fee0000000200 */
[C---:B-1----:R-:W-:Y:S01]  /*b780*/  HMMA.16816.F32.BF16 R4, R172.reuse, R176, R4 ;  /* 0x000000b0ac04723c */ /* 0x042fe20000041804 */
[----:B------:R-:W1:Y:S07]  /*b790*/  LDSM.16.M88.4 R184, [R196+0xa100] ;  /* 0x00a10000c4b8783b */ /* 0x000e6e0000000200 */
        /* <DEDUP_REMOVED lines=8> */
[C---:B----4-:R-:W-:Y:S08]  /*b820*/  HMMA.16816.F32.BF16 R28, R172.reuse, R180, R28 ;  /* 0x000000b4ac1c723c */ /* 0x050ff0000004181c */
[----:B------:R-:W-:Y:S01]  /*b830*/  HMMA.16816.F32.BF16 R32, R172, R182, R32 ;  /* 0x000000b6ac20723c */ /* 0x000fe20000041820 */
[----:B------:R-:W4:Y:S07]  /*b840*/  LDSM.16.M88.4 R172, [R196+0xb900] ;  /* 0x00b90000c4ac783b */ /* 0x000f2e0000000200 */
[C---:B-1----:R-:W-:Y:S01]  /*b850*/  HMMA.16816.F32.BF16 R4, R168.reuse, R184, R4 ;  /* 0x000000b8a804723c */ /* 0x042fe20000041804 */
[----:B------:R-:W1:Y:S07]  /*b860*/  LDSM.16.M88.4 R180, [R204+0x14100] ;  /* 0x01410000ccb4783b */ /* 0x000e6e0000000200 */
[C---:B------:R-:W-:Y:S01]  /*b870*/  HMMA.16816.F32.BF16 R8, R168.reuse, R186, R8 ;  /* 0x000000baa808723c */ /* 0x040fe20000041808 */
[----:B------:R-:W1:Y:S07]  /*b880*/  LDSM.16.M88.4 R184, [R218] ;  /* 0x00000000dab8783b */ /* 0x000e6e0000000200 */
[C---:B------:R-:W-:Y:S08]  /*b890*/  HMMA.16816.F32.BF16 R12, R168.reuse, R176, R12 ;  /* 0x000000b0a80c723c */ /* 0x040ff0000004180c */
[C---:B------:R-:W-:Y:S01]  /*b8a0*/  HMMA.16816.F32.BF16 R16, R168.reuse, R178, R16 ;  /* 0x000000b2a810723c */ /* 0x040fe20000041810 */
[----:B------:R-:W-:Y:S07]  /*b8b0*/  LDSM.16.M88.4 R176, [R206+0x14100] ;  /* 0x01410000ceb0783b */ /* 0x000fee0000000200 */
[C---:B------:R-:W-:Y:S08]  /*b8c0*/  HMMA.16816.F32.BF16 R20, R168.reuse, R188, R20 ;  /* 0x000000bca814723c */ /* 0x040ff00000041814 */
[C---:B------:R-:W-:Y:S01]  /*b8d0*/  HMMA.16816.F32.BF16 R24, R168.reuse, R190, R24 ;  /* 0x000000bea818723c */ /* 0x040fe20000041818 */
[----:B------:R-:W-:Y:S07]  /*b8e0*/  LDSM.16.M88.4 R188, [R202+0xa100] ;  /* 0x00a10000cabc783b */ /* 0x000fee0000000200 */
[C---:B----4-:R-:W-:Y:S08]  /*b8f0*/  HMMA.16816.F32.BF16 R28, R168.reuse, R172, R28 ;  /* 0x000000aca81c723c */ /* 0x050ff0000004181c */
[----:B------:R-:W-:Y:S01]  /*b900*/  HMMA.16816.F32.BF16 R32, R168, R174, R32 ;  /* 0x000000aea820723c */ /* 0x000fe20000041820 */
[----:B------:R-:W4:Y:S07]  /*b910*/  LDSM.16.M88.4 R168, [R217] ;  /* 0x00000000d9a8783b */ /* 0x000f2e0000000200 */
[C---:B-1----:R-:W-:Y:S01]  /*b920*/  HMMA.16816.F32.BF16 R4, R180.reuse, R192, R4 ;  /* 0x000000c0b404723c */ /* 0x042fe20000041804 */
[----:B------:R-:W1:Y:S07]  /*b930*/  LDSM.16.M88.4 R172, [R216] ;  /* 0x00000000d8ac783b */ /* 0x000e6e0000000200 */
[C---:B------:R-:W-:Y:S01]  /*b940*/  HMMA.16816.F32.BF16 R8, R180.reuse, R194, R8 ;  /* 0x000000c2b408723c */ /* 0x040fe20000041808 */
[----:B------:R-:W1:Y:S07]  /*b950*/  LDSM.16.M88.4 R192, [R202+0xa900] ;  /* 0x00a90000cac0783b */ /* 0x000e6e0000000200 */
[C---:B------:R-:W-:Y:S08]  /*b960*/  HMMA.16816.F32.BF16 R12, R180.reuse, R184, R12 ;  /* 0x000000b8b40c723c */ /* 0x040ff0000004180c */
[C---:B------:R-:W-:Y:S01]  /*b970*/  HMMA.16816.F32.BF16 R16, R180.reuse, R186, R16 ;  /* 0x000000bab410723c */ /* 0x040fe20000041810 */
[----:B------:R-:W2:Y:S07]  /*b980*/  LDSM.16.M88.4 R184, [R202+0xb100] ;  /* 0x00b10000cab8783b */ /* 0x000eae0000000200 */
[C---:B----4-:R-:W-:Y:S08]  /*b990*/  HMMA.16816.F32.BF16 R20, R180.reuse, R168, R20 ;  /* 0x000000a8b414723c */ /* 0x050ff00000041814 */
[C---:B------:R-:W-:Y:S01]  /*b9a0*/  HMMA.16816.F32.BF16 R24, R180.reuse, R170, R24 ;  /* 0x000000aab418723c */ /* 0x040fe20000041818 */
[----:B------:R-:W4:Y:S07]  /*b9b0*/  LDSM.16.M88.4 R168, [R202+0xb900] ;  /* 0x00b90000caa8783b */ /* 0x000f2e0000000200 */
[C---:B-1----:R-:W-:Y:S08]  /*b9c0*/  HMMA.16816.F32.BF16 R28, R180.reuse, R172, R28 ;  /* 0x000000acb41c723c */ /* 0x042ff0000004181c */
[----:B------:R-:W-:Y:S01]  /*b9d0*/  HMMA.16816.F32.BF16 R32, R180, R174, R32 ;  /* 0x000000aeb420723c */ /* 0x000fe20000041820 */
[----:B------:R-:W-:Y:S07]  /*b9e0*/  LDSM.16.M88.4 R172, [R205+0x14100] ;  /* 0x01410000cdac783b */ /* 0x000fee0000000200 */
[C---:B------:R-:W-:Y:S01]  /*b9f0*/  HMMA.16816.F32.BF16 R4, R176.reuse, R188, R4 ;  /* 0x000000bcb004723c */ /* 0x040fe20000041804 */
[----:B------:R-:W1:Y:S07]  /*ba00*/  LDSM.16.M88.4 R180, [R201+0x2000] ;  /* 0x00200000c9b4783b */ /* 0x000e6e0000000200 */
[C---:B------:R-:W-:Y:S01]  /*ba10*/  HMMA.16816.F32.BF16 R8, R176.reuse, R190, R8 ;  /* 0x000000beb008723c */ /* 0x040fe20000041808 */
[----:B------:R-:W1:Y:S07]  /*ba20*/  LDSM.16.M88.4 R188, [R201+0x2800] ;  /* 0x00280000c9bc783b */ /* 0x000e6e0000000200 */
[C---:B------:R-:W-:Y:S08]  /*ba30*/  HMMA.16816.F32.BF16 R12, R176.reuse, R192, R12 ;  /* 0x000000c0b00c723c */ /* 0x040ff0000004180c */
[C---:B------:R-:W-:Y:S01]  /*ba40*/  HMMA.16816.F32.BF16 R16, R176.reuse, R194, R16 ;  /* 0x000000c2b010723c */ /* 0x040fe20000041810 */
[----:B------:R-:W3:Y:S07]  /*ba50*/  LDSM.16.M88.4 R192, [R201+0x3000] ;  /* 0x00300000c9c0783b */ /* 0x000eee0000000200 */
[C---:B--2---:R-:W-:Y:S08]  /*ba60*/  HMMA.16816.F32.BF16 R20, R176.reuse, R184, R20 ;  /* 0x000000b8b014723c */ /* 0x044ff00000041814 */
[C---:B------:R-:W-:Y:S01]  /*ba70*/  HMMA.16816.F32.BF16 R24, R176.reuse, R186, R24 ;  /* 0x000000bab018723c */ /* 0x040fe20000041818 */
[----:B------:R-:W2:Y:S07]  /*ba80*/  LDSM.16.M88.4 R184, [R201+0x3800] ;  /* 0x00380000c9b8783b */ /* 0x000eae0000000200 */
[C---:B----4-:R-:W-:Y:S08]  /*ba90*/  HMMA.16816.F32.BF16 R28, R176.reuse, R168, R28 ;  /* 0x000000a8b01c723c */ /* 0x050ff0000004181c */
[----:B------:R-:W-:Y:S01]  /*baa0*/  HMMA.16816.F32.BF16 R32, R176, R170, R32 ;  /* 0x000000aab020723c */ /* 0x000fe20000041820 */
[----:B------:R-:W-:Y:S07]  /*bab0*/  LDSM.16.M88.4 R168, [R203+0x18100] ;  /* 0x01810000cba8783b */ /* 0x000fee0000000200 */
[C---:B-1----:R-:W-:Y:S01]  /*bac0*/  HMMA.16816.F32.BF16 R4, R172.reuse, R180, R4 ;  /* 0x000000b4ac04723c */ /* 0x042fe20000041804 */
[----:B------:R-:W1:Y:S07]  /*bad0*/  LDSM.16.M88.4 R176, [R196+0xc100] ;  /* 0x00c10000c4b0783b */ /* 0x000e6e0000000200 */
[C---:B------:R-:W-:Y:S01]  /*bae0*/  HMMA.16816.F32.BF16 R8, R172.reuse, R182, R8 ;  /* 0x000000b6ac08723c */ /* 0x040fe20000041808 */
[----:B------:R-:W4:Y:S07]  /*baf0*/  LDSM.16.M88.4 R180, [R196+0xc900] ;  /* 0x00c90000c4b4783b */ /* 0x000f2e0000000200 */
[C---:B------:R-:W-:Y:S08]  /*bb00*/  HMMA.16816.F32.BF16 R12, R172.reuse, R188, R12 ;  /* 0x000000bcac0c723c */ /* 0x040ff0000004180c */
[C---:B------:R-:W-:Y:S01]  /*bb10*/  HMMA.16816.F32.BF16 R16, R172.reuse, R190, R16 ;  /* 0x000000beac10723c */ /* 0x040fe20000041810 */
[----:B------:R-:W4:Y:S07]  /*bb20*/  LDSM.16.M88.4 R188, [R196+0xd100] ;  /* 0x00d10000c4bc783b */ /* 0x000f2e0000000200 */
[C---:B---3--:R-:W-:Y:S08]  /*bb30*/  HMMA.16816.F32.BF16 R20, R172.reuse, R192, R20 ;  /* 0x000000c0ac14723c */ /* 0x048ff00000041814 */
[C---:B------:R-:W-:Y:S01]  /*bb40*/  HMMA.16816.F32.BF16 R24, R172.reuse, R194, R24 ;  /* 0x000000c2ac18723c */ /* 0x040fe20000041818 */
[----:B------:R-:W3:Y:S07]  /*bb50*/  LDSM.16.M88.4 R192, [R196+0xd900] ;  /* 0x00d90000c4c0783b */ /* 0x000eee0000000200 */
[C---:B--2---:R-:W-:Y:S08]  /*bb60*/  HMMA.16816.F32.BF16 R28, R172.reuse, R184, R28 ;  /* 0x000000b8ac1c723c */ /* 0x044ff0000004181c */
[----:B------:R-:W-:Y:S01]  /*bb70*/  HMMA.16816.F32.BF16 R32, R172, R186, R32 ;  /* 0x000000baac20723c */ /* 0x000fe20000041820 */
[----:B------:R-:W-:Y:S07]  /*bb80*/  LDSM.16.M88.4 R172, [R204+0x18100] ;  /* 0x01810000ccac783b */ /* 0x000fee0000000200 */
[C---:B-1----:R-:W-:Y:S01]  /*bb90*/  HMMA.16816.F32.BF16 R4, R168.reuse, R176, R4 ;  /* 0x000000b0a804723c */ /* 0x042fe20000041804 */
[----:B------:R-:W1:Y:S07]  /*bba0*/  LDSM.16.M88.4 R184, [R215] ;  /* 0x00000000d7b8783b */ /* 0x000e6e0000000200 */
[C---:B------:R-:W-:Y:S01]  /*bbb0*/  HMMA.16816.F32.BF16 R8, R168.reuse, R178, R8 ;  /* 0x000000b2a808723c */ /* 0x040fe20000041808 */
[----:B------:R-:W2:Y:S07]  /*bbc0*/  LDSM.16.M88.4 R176, [R214] ;  /* 0x00000000d6b0783b */ /* 0x000eae0000000200 */
[C---:B----4-:R-:W-:Y:S08]  /*bbd0*/  HMMA.16816.F32.BF16 R12, R168.reuse, R180, R12 ;  /* 0x000000b4a80c723c */ /* 0x050ff0000004180c */
[C---:B------:R-:W-:Y:S01]  /*bbe0*/  HMMA.16816.F32.BF16 R16, R168.reuse, R182, R16 ;  /* 0x000000b6a810723c */ /* 0x040fe20000041810 */
[----:B------:R-:W4:Y:S07]  /*bbf0*/  LDSM.16.M88.4 R180, [R213] ;  /* 0x00000000d5b4783b */ /* 0x000f2e0000000200 */
[C---:B------:R-:W-:Y:S08]  /*bc00*/  HMMA.16816.F32.BF16 R20, R168.reuse, R188, R20 ;  /* 0x000000bca814723c */ /* 0x040ff00000041814 */
[C---:B------:R-:W-:Y:S01]  /*bc10*/  HMMA.16816.F32.BF16 R24, R168.reuse, R190, R24 ;  /* 0x000000bea818723c */ /* 0x040fe20000041818 */
[----:B------:R-:W-:Y:S07]  /*bc20*/  LDSM.16.M88.4 R188, [R206+0x18100] ;  /* 0x01810000cebc783b */ /* 0x000fee0000000200 */
[C---:B---3--:R-:W-:Y:S08]  /*bc30*/  HMMA.16816.F32.BF16 R28, R168.reuse, R192, R28 ;  /* 0x000000c0a81c723c */ /* 0x048ff0000004181c */
[----:B------:R-:W-:Y:S01]  /*bc40*/  HMMA.16816.F32.BF16 R32, R168, R194, R32 ;  /* 0x000000c2a820723c */ /* 0x000fe20000041820 */
[----:B------:R-:W3:Y:S07]  /*bc50*/  LDSM.16.M88.4 R168, [R212] ;  /* 0x00000000d4a8783b */ /* 0x000eee0000000200 */
[C---:B-1----:R-:W-:Y:S01]  /*bc60*/  HMMA.16816.F32.BF16 R4, R172.reuse, R184, R4 ;  /* 0x000000b8ac04723c */ /* 0x042fe20000041804 */
[----:B------:R-:W1:Y:S07]  /*bc70*/  LDSM.16.M88.4 R192, [R202+0xc100] ;  /* 0x00c10000cac0783b */ /* 0x000e6e0000000200 */
[C---:B------:R-:W-:Y:S01]  /*bc80*/  HMMA.16816.F32.BF16 R8, R172.reuse, R186, R8 ;  /* 0x000000baac08723c */ /* 0x040fe20000041808 */
[----:B------:R-:W1:Y:S07]  /*bc90*/  LDSM.16.M88.4 R184, [R202+0xc900] ;  /* 0x00c90000cab8783b */ /* 0x000e6e0000000200 */
[C---:B--2---:R-:W-:Y:S08]  /*bca0*/  HMMA.16816.F32.BF16 R12, R172.reuse, R176, R12 ;  /* 0x000000b0ac0c723c */ /* 0x044ff0000004180c */
[C---:B------:R-:W-:Y:S01]  /*bcb0*/  HMMA.16816.F32.BF16 R16, R172.reuse, R178, R16 ;  /* 0x000000b2ac10723c */ /* 0x040fe20000041810 */
[----:B------:R-:W-:Y:S07]  /*bcc0*/  LDSM.16.M88.4 R176, [R205+0x18100] ;  /* 0x01810000cdb0783b */ /* 0x000fee0000000200 */
[C---:B----4-:R-:W-:Y:S08]  /*bcd0*/  HMMA.16816.F32.BF16 R20, R172.reuse, R180, R20 ;  /* 0x000000b4ac14723c */ /* 0x050ff00000041814 */
[C---:B------:R-:W-:Y:S01]  /*bce0*/  HMMA.16816.F32.BF16 R24, R172.reuse, R182, R24 ;  /* 0x000000b6ac18723c */ /* 0x040fe20000041818 */
[----:B------:R-:W-:Y:S07]  /*bcf0*/  LDSM.16.M88.4 R180, [R201+0x4000] ;  /* 0x00400000c9b4783b */ /* 0x000fee0000000200 */
[C---:B---3--:R-:W-:Y:S08]  /*bd00*/  HMMA.16816.F32.BF16 R28, R172.reuse, R168, R28 ;  /* 0x000000a8ac1c723c */ /* 0x048ff0000004181c */
[----:B------:R-:W-:Y:S01]  /*bd10*/  HMMA.16816.F32.BF16 R32, R172, R170, R32 ;  /* 0x000000aaac20723c */ /* 0x000fe20000041820 */
[----:B------:R-:W2:Y:S07]  /*bd20*/  LDSM.16.M88.4 R168, [R202+0xd100] ;  /* 0x00d10000caa8783b */ /* 0x000eae0000000200 */
[C---:B-1----:R-:W-:Y:S01]  /*bd30*/  HMMA.16816.F32.BF16 R4, R188.reuse, R192, R4 ;  /* 0x000000c0bc04723c */ /* 0x042fe20000041804 */
[----:B------:R-:W1:Y:S07]  /*bd40*/  LDSM.16.M88.4 R172, [R202+0xd900] ;  /* 0x00d90000caac783b */ /* 0x000e6e0000000200 */
[C---:B------:R-:W-:Y:S01]  /*bd50*/  HMMA.16816.F32.BF16 R8, R188.reuse, R194, R8 ;  /* 0x000000c2bc08723c */ /* 0x040fe20000041808 */
[----:B------:R-:W3:Y:S07]  /*bd60*/  LDSM.16.M88.4 R192, [R201+0x4800] ;  /* 0x00480000c9c0783b */ /* 0x000eee0000000200 */
        /* <DEDUP_REMOVED lines=8> */
[----:B------:R-:W-:Y:S07]  /*bdf0*/  LDSM.16.M88.4 R172, [R203+0x1c100] ;  /* 0x01c10000cbac783b */ /* 0x000fee0000000200 */
[C---:B------:R-:W-:Y:S01]  /*be00*/  HMMA.16816.F32.BF16 R4, R176.reuse, R180, R4 ;  /* 0x000000b4b004723c */ /* 0x040fe20000041804 */
[----:B------:R-:W-:Y:S07]  /*be10*/  LDSM.16.M88.4 R188, [R196+0xe900] ;  /* 0x00e90000c4bc783b */ /* 0x000fee0000000200 */
[C---:B------:R-:W-:Y:S01]  /*be20*/  HMMA.16816.F32.BF16 R8, R176.reuse, R182, R8 ;  /* 0x000000b6b008723c */ /* 0x040fe20000041808 */
[----:B------:R-:W1:Y:S07]  /*be30*/  LDSM.16.M88.4 R180, [R196+0xe100] ;  /* 0x00e10000c4b4783b */ /* 0x000e6e0000000200 */
[C---:B---3--:R-:W-:Y:S08]  /*be40*/  HMMA.16816.F32.BF16 R12, R176.reuse, R192, R12 ;  /* 0x000000c0b00c723c */ /* 0x048ff0000004180c */
[C---:B------:R-:W-:Y:S01]  /*be50*/  HMMA.16816.F32.BF16 R16, R176.reuse, R194, R16 ;  /* 0x000000c2b010723c */ /* 0x040fe20000041810 */
[----:B------:R-:W3:Y:S07]  /*be60*/  LDSM.16.M88.4 R192, [R196+0xf100] ;  /* 0x00f10000c4c0783b */ /* 0x000eee0000000200 */
[C---:B----4-:R-:W-:Y:S08]  /*be70*/  HMMA.16816.F32.BF16 R20, R176.reuse, R184, R20 ;  /* 0x000000b8b014723c */ /* 0x050ff00000041814 */
[C---:B------:R-:W-:Y:S01]  /*be80*/  HMMA.16816.F32.BF16 R24, R176.reuse, R186, R24 ;  /* 0x000000bab018723c */ /* 0x040fe20000041818 */
[----:B------:R-:W4:Y:S07]  /*be90*/  LDSM.16.M88.4 R184, [R196+0xf900] ;  /* 0x00f90000c4b8783b */ /* 0x000f2e0000000200 */
[C---:B--2---:R-:W-:Y:S08]  /*bea0*/  HMMA.16816.F32.BF16 R28, R176.reuse, R168, R28 ;  /* 0x000000a8b01c723c */ /* 0x044ff0000004181c */
[----:B------:R-:W-:Y:S01]  /*beb0*/  HMMA.16816.F32.BF16 R32, R176, R170, R32 ;  /* 0x000000aab020723c */ /* 0x000fe20000041820 */
[----:B------:R-:W-:Y:S07]  /*bec0*/  LDSM.16.M88.4 R168, [R204+0x1c100] ;  /* 0x01c10000cca8783b */ /* 0x000fee0000000200 */
[C---:B-1----:R-:W-:Y:S01]  /*bed0*/  HMMA.16816.F32.BF16 R4, R172.reuse, R180, R4 ;  /* 0x000000b4ac04723c */ /* 0x042fe20000041804 */
[----:B------:R-:W1:Y:S07]  /*bee0*/  LDSM.16.M88.4 R176, [R211] ;  /* 0x00000000d3b0783b */ /* 0x000e6e0000000200 */
        /* <DEDUP_REMOVED lines=8> */
[C---:B----4-:R-:W-:Y:S08]  /*bf70*/  HMMA.16816.F32.BF16 R28, R172.reuse, R184, R28 ;  /* 0x000000b8ac1c723c */ /* 0x050ff0000004181c */
[----:B------:R-:W-:Y:S01]  /*bf80*/  HMMA.16816.F32.BF16 R32, R172, R186, R32 ;  /* 0x000000baac20723c */ /* 0x000fe20000041820 */
[----:B------:R-:W-:Y:S07]  /*bf90*/  LDSM.16.M88.4 R172, [R206+0x1c100] ;  /* 0x01c10000ceac783b */ /* 0x000fee0000000200 */
[C---:B-1----:R-:W-:Y:S01]  /*bfa0*/  HMMA.16816.F32.BF16 R4, R168.reuse, R176, R4 ;  /* 0x000000b0a804723c */ /* 0x042fe20000041804 */
[----:B------:R-:W1:Y:S07]  /*bfb0*/  LDSM.16.M88.4 R184, [R202+0xe100] ;  /* 0x00e10000cab8783b */ /* 0x000e6e0000000200 */
[C---:B------:R-:W-:Y:S01]  /*bfc0*/  HMMA.16816.F32.BF16 R8, R168.reuse, R178, R8 ;  /* 0x000000b2a808723c */ /* 0x040fe20000041808 */
[----:B------:R-:W4:Y:S07]  /*bfd0*/  LDSM.16.M88.4 R176, [R202+0xe900] ;  /* 0x00e90000cab0783b */ /* 0x000f2e0000000200 */
        /* <DEDUP_REMOVED lines=8> */
[----:B------:R-:W3:Y:S07]  /*c060*/  LDSM.16.M88.4 R168, [R202+0xf900] ;  /* 0x00f90000caa8783b */ /* 0x000eee0000000200 */
[C---:B-1----:R-:W-:Y:S01]  /*c070*/  HMMA.16816.F32.BF16 R4, R172.reuse, R184, R4 ;  /* 0x000000b8ac04723c */ /* 0x042fe20000041804 */
[----:B------:R-:W5:Y:S06]  /*c080*/  LDL.64 R184, [R1+0x30] ;  /* 0x0000300001b87983 */ /* 0x000f6c0000100a00 */
[----:B------:R-:W1:Y:S01]  /*c090*/  LDSM.16.M88.4 R192, [R201+0x6000] ;  /* 0x00600000c9c0783b */ /* 0x000e620000000200 */
[C---:B------:R-:W-:Y:S07]  /*c0a0*/  HMMA.16816.F32.BF16 R8, R172.reuse, R186, R8 ;  /* 0x000000baac08723c */ /* 0x040fee0000041808 */
[----:B------:R-:W5:Y:S01]  /*c0b0*/  LDL.64 R186, [R1+0x38] ;  /* 0x0000380001ba7983 */ /* 0x000f620000100a00 */
[C---:B----4-:R-:W-:Y:S08]  /*c0c0*/  HMMA.16816.F32.BF16 R12, R172.reuse, R176, R12 ;  /* 0x000000b0ac0c723c */ /* 0x050ff0000004180c */
[C---:B------:R-:W-:Y:S08]  /*c0d0*/  HMMA.16816.F32.BF16 R16, R172.reuse, R178, R16 ;  /* 0x000000b2ac10723c */ /* 0x040ff00000041810 */
[C---:B--2---:R-:W-:Y:S08]  /*c0e0*/  HMMA.16816.F32.BF16 R20, R172.reuse, R180, R20 ;  /* 0x000000b4ac14723c */ /* 0x044ff00000041814 */
[C---:B------:R-:W-:Y:S07]  /*c0f0*/  HMMA.16816.F32.BF16 R24, R172.reuse, R182, R24 ;  /* 0x000000b6ac18723c */ /* 0x040fee0000041818 */
[----:B------:R-:W-:Y:S01]  /*c100*/  MOV R183, c[0x0][0x1e0] ;  /* 0x0000780000b77a02 */ /* 0x000fe20000000f00 */
[C---:B---3--:R-:W-:Y:S04]  /*c110*/  HMMA.16816.F32.BF16 R28, R172.reuse, R168, R28 ;  /* 0x000000a8ac1c723c */ /* 0x048fe8000004181c */
[----:B------:R-:W-:Y:S04]  /*c120*/  SHF.L.U32 R183, R183, 0x5, RZ ;  /* 0x00000005b7b77819 */ /* 0x000fe800000006ff */
[----:B------:R-:W-:Y:S01]  /*c130*/  HMMA.16816.F32.BF16 R32, R172, R170, R32 ;  /* 0x000000aaac20723c */ /* 0x000fe20000041820 */
[----:B------:R-:W2:Y:S07]  /*c140*/  LDSM.16.M88.4 R168, [R201+0x6800] ;  /* 0x00680000c9a8783b */ /* 0x000eae0000000200 */
[C---:B-1----:R-:W-:Y:S08]  /*c150*/  HMMA.16816.F32.BF16 R4, R188.reuse, R192, R4 ;  /* 0x000000c0bc04723c */ /* 0x042ff00000041804 */
[C---:B------:R-:W-:Y:S11]  /*c160*/  HMMA.16816.F32.BF16 R8, R188.reuse, R194, R8 ;  /* 0x000000c2bc08723c */ /* 0x040ff60000041808 */
[----:B------:R-:W-:Y:S05]  /*c170*/  @!UPT UIADD3 URZ, URZ, URZ, URZ ;  /* 0x0000003f3f3ff290 */ /* 0x000fea000fffe03f */
[----:B------:R-:W-:Y:S02]  /*c180*/  FMUL.FTZ R4, R4, c[0x0][0x320] ;  /* 0x0000c80004047a20 */ /* 0x000fe40000410000 */
[----:B------:R-:W-:Y:S02]  /*c190*/  FMUL.FTZ R5, R5, c[0x0][0x320] ;  /* 0x0000c80005057a20 */ /* 0x000fe40000410000 */
[----:B------:R-:W-:Y:S01]  /*c1a0*/  FMUL.FTZ R6, R6, c[0x0][0x320] ;  /* 0x0000c80006067a20 */ /* 0x000fe20000410000 */
[----:B------:R-:W1:Y:S01]  /*c1b0*/  MUFU.TANH R172, R4 ;  /* 0x0000000400ac7308 */ /* 0x000e620000002400 */
[----:B------:R-:W-:Y:S02]  /*c1c0*/  FMUL.FTZ R7, R7, c[0x0][0x320] ;  /* 0x0000c80007077a20 */ /* 0x000fe40000410000 */
[----:B------:R-:W-:Y:S01]  /*c1d0*/  FMUL.FTZ R8, R8, c[0x0][0x320] ;  /* 0x0000c80008087a20 */ /* 0x000fe20000410000 */
[C---:B--2---:R-:W-:Y:S03]  /*c1e0*/  HMMA.16816.F32.BF16 R12, R188.reuse, R168, R12 ;  /* 0x000000a8bc0c723c */ /* 0x044fe6000004180c */
[----:B------:R-:W-:Y:S02]  /*c1f0*/  FMUL.FTZ R9, R9, c[0x0][0x320] ;  /* 0x0000c80009097a20 */ /* 0x000fe40000410000 */
[----:B------:R-:W-:Y:S01]  /*c200*/  FMUL.FTZ R10, R10, c[0x0][0x320] ;  /* 0x0000c8000a0a7a20 */ /* 0x000fe20000410000 */
[----:B------:R-:W2:Y:S01]  /*c210*/  MUFU.TANH R173, R5 ;  /* 0x0000000500ad7308 */ /* 0x000ea20000002400 */
[----:B------:R-:W-:Y:S01]  /*c220*/  FMUL.FTZ R11, R11, c[0x0][0x320] ;  /* 0x0000c8000b0b7a20 */ /* 0x000fe20000410000 */
[C---:B------:R-:W-:Y:S08]  /*c230*/  HMMA.16816.F32.BF16 R16, R188.reuse, R170, R16 ;  /* 0x000000aabc10723c */ /* 0x040ff00000041810 */
[----:B------:R-:W3:Y:S01]  /*c240*/  MUFU.TANH R178, R6 ;  /* 0x0000000600b27308 */ /* 0x000ee20000002400 */
[----:B-1----:R-:W-:Y:S07]  /*c250*/  FMNMX.FTZ R0, R172, R133, !PT ;  /* 0x00000085ac007209 */ /* 0x002fee0007810000 */
[----:B------:R-:W-:Y:S02]  /*c260*/  FMUL.FTZ R12, R12, c[0x0][0x320] ;  /* 0x0000c8000c0c7a20 */ /* 0x000fe40000410000 */
[----:B------:R1:W4:Y:S01]  /*c270*/  MUFU.TANH R177, R7 ;  /* 0x0000000700b17308 */ /* 0x0003220000002400 */
[----:B------:R-:W-:Y:S02]  /*c280*/  FMUL.FTZ R13, R13, c[0x0][0x320] ;  /* 0x0000c8000d0d7a20 */ /* 0x000fe40000410000 */
[----:B------:R-:W-:Y:S01]  /*c290*/  FMUL.FTZ R14, R14, c[0x0][0x320] ;  /* 0x0000c8000e0e7a20 */ /* 0x000fe20000410000 */
[----:B--2---:R-:W-:Y:S01]  /*c2a0*/  FMNMX.FTZ R0, R173, R0, !PT ;  /* 0x00000000ad007209 */ /* 0x004fe20007810000 */
[----:B------:R-:W-:Y:S02]  /*c2b0*/  FMUL.FTZ R15, R15, c[0x0][0x320] ;  /* 0x0000c8000f0f7a20 */ /* 0x000fe40000410000 */
[----:B------:R-:W-:Y:S02]  /*c2c0*/  FMUL.FTZ R16, R16, c[0x0][0x320] ;  /* 0x0000c80010107a20 */ /* 0x000fe40000410000 */
[----:B------:R-:W-:Y:S01]  /*c2d0*/  FMUL.FTZ R17, R17, c[0x0][0x320] ;  /* 0x0000c80011117a20 */ /* 0x000fe20000410000 */
[----:B------:R-:W2:Y:S01]  /*c2e0*/  MUFU.TANH R174, R8 ;  /* 0x0000000800ae7308 */ /* 0x000ea20000002400 */
[----:B------:R-:W-:Y:S02]  /*c2f0*/  FMUL.FTZ R18, R18, c[0x0][0x320] ;  /* 0x0000c80012127a20 */ /* 0x000fe40000410000 */
[----:B------:R-:W-:Y:S01]  /*c300*/  FMUL.FTZ R19, R19, c[0x0][0x320] ;  /* 0x0000c80013137a20 */ /* 0x000fe20000410000 */
[----:B---3--:R-:W-:Y:S06]  /*c310*/  FMNMX.FTZ R2, R178, R134, !PT ;  /* 0x00000086b2027209 */ /* 0x008fec0007810000 */
[----:B------:R-:W3:Y:S01]  /*c320*/  MUFU.TANH R169, R9 ;  /* 0x0000000900a97308 */ /* 0x000ee20000002400 */
[----:B-1----:R-:W1:Y:S01]  /*c330*/  LDSM.16.M88.4 R4, [R201+0x7000] ;  /* 0x00700000c904783b */ /* 0x002e620000000200 */
[----:B----4-:R-:W-:Y:S08]  /*c340*/  FMNMX.FTZ R2, R177, R2, !PT ;  /* 0x00000002b1027209 */ /* 0x010ff00007810000 */
[----:B------:R-:W4:Y:S01]  /*c350*/  MUFU.TANH R175, R10 ;  /* 0x0000000a00af7308 */ /* 0x000f220000002400 */
[----:B--2---:R-:W-:Y:S09]  /*c360*/  FMNMX.FTZ R0, R174, R0, !PT ;  /* 0x00000000ae007209 */ /* 0x004ff20007810000 */
[----:B------:R2:W1:Y:S01]  /*c370*/  MUFU.TANH R176, R11 ;  /* 0x0000000b00b07308 */ /* 0x0004620000002400 */
[----:B---3--:R-:W-:Y:S09]  /*c380*/  FMNMX.FTZ R0, R169, R0, !PT ;  /* 0x00000000a9007209 */ /* 0x008ff20007810000 */
[----:B------:R-:W-:Y:S01]  /*c390*/  MUFU.TANH R227, R18 ;  /* 0x0000001200e37308 */ /* 0x000fe20000002400 */
[----:B----4-:R-:W-:Y:S09]  /*c3a0*/  FMNMX.FTZ R2, R175, R2, !PT ;  /* 0x00000002af027209 */ /* 0x010ff20007810000 */
[----:B------:R-:W3:Y:S01]  /*c3b0*/  MUFU.TANH R171, R12 ;  /* 0x0000000c00ab7308 */ /* 0x000ee20000002400 */
[C---:B-1----:R-:W-:Y:S01]  /*c3c0*/  HMMA.16816.F32.BF16 R20, R188.reuse, R4, R20 ;  /* 0x00000004bc14723c */ /* 0x042fe20000041814 */
[----:B--2---:R-:W1:Y:S01]  /*c3d0*/  LDSM.16.M88.4 R8, [R201+0x7800] ;  /* 0x00780000c908783b */ /* 0x004e620000000200 */
[----:B------:R-:W-:Y:S07]  /*c3e0*/  DEPBAR.LE SB0, 0x0 ;  /* 0x000080000000791a */ /* 0x000fee0000000000 */
[----:B------:R-:W2:Y:S03]  /*c3f0*/  MUFU.TANH R179, R13 ;  /* 0x0000000d00b37308 */ /* 0x000ea60000002400 */
[----:B------:R-:W-:Y:S01]  /*c400*/  FMNMX.FTZ R2, R176, R2, !PT ;  /* 0x00000002b0027209 */ /* 0x000fe20007810000 */
[C---:B------:R-:W-:Y:S01]  /*c410*/  HMMA.16816.F32.BF16 R24, R188.reuse, R6, R24 ;  /* 0x00000006bc18723c */ /* 0x040fe20000041818 */
[----:B------:R-:W-:Y:S04]  /*c420*/  BAR.SYNC.DEFER_BLOCKING 0x0 ;  /* 0x0000000000007b1d */ /* 0x000fe80000010000 */
[----:B---3--:R-:W-:Y:S07]  /*c430*/  FMNMX.FTZ R0, R171, R0, !PT ;  /* 0x00000000ab007209 */ /* 0x008fee0007810000 */
[----:B------:R-:W-:Y:S02]  /*c440*/  FMUL.FTZ R23, R23, c[0x0][0x320] ;  /* 0x0000c80017177a20 */ /* 0x000fe40000410000 */
[----:B------:R-:W-:Y:S02]  /*c450*/  FMUL.FTZ R20, R20, c[0x0][0x320] ;  /* 0x0000c80014147a20 */ /* 0x000fe40000410000 */
[----:B------:R-:W-:Y:S02]  /*c460*/  FMUL.FTZ R22, R22, c[0x0][0x320] ;  /* 0x0000c80016167a20 */ /* 0x000fe40000410000 */
[----:B------:R-:W-:Y:S01]  /*c470*/  FMUL.FTZ R21, R21, c[0x0][0x320] ;  /* 0x0000c80015157a20 */ /* 0x000fe20000410000 */
[----:B--2---:R-:W-:Y:S05]  /*c480*/  FMNMX.FTZ R0, R179, R0, !PT ;  /* 0x00000000b3007209 */ /* 0x004fea0007810000 */
[----:B------:R-:W-:Y:S01]  /*c490*/  FMUL.FTZ R24, R24, c[0x0][0x320] ;  /* 0x0000c80018187a20 */ /* 0x000fe20000410000 */
[----:B------:R-:W2:Y:S01]  /*c4a0*/  MUFU.TANH R180, R14 ;  /* 0x0000000e00b47308 */ /* 0x000ea20000002400 */
[----:B------:R-:W-:Y:S02]  /*c4b0*/  FMUL.FTZ R25, R25, c[0x0][0x320] ;  /* 0x0000c80019197a20 */ /* 0x000fe40000410000 */
[----:B------:R-:W-:Y:S02]  /*c4c0*/  FMUL.FTZ R26, R26, c[0x0][0x320] ;  /* 0x0000c8001a1a7a20 */ /* 0x000fe40000410000 */
[----:B------:R-:W-:Y:S01]  /*c4d0*/  FMUL.FTZ R27, R27, c[0x0][0x320] ;  /* 0x0000c8001b1b7a20 */ /* 0x000fe20000410000 */
[C---:B-1----:R-:W-:Y:S04]  /*c4e0*/  HMMA.16816.F32.BF16 R28, R188.reuse, R8, R28 ;  /* 0x00000008bc1c723c */ /* 0x042fe8000004181c */
[----:B------:R-:W1:Y:S03]  /*c4f0*/  MUFU.TANH R182, R16 ;  /* 0x0000001000b67308 */ /* 0x000e660000002400 */
[----:B------:R-:W-:Y:S01]  /*c500*/  @P6 IMAD.WIDE.U32 R8, R223, c[0x0][0x1e0], RZ ;  /* 0x00007800df086a25 */ /* 0x000fe200078e00ff */
[----:B------:R-:W-:Y:S06]  /*c510*/  HMMA.16816.F32.BF16 R32, R188, R10, R32 ;  /* 0x0000000abc20723c */ /* 0x000fec0000041820 */
[----:B------:R-:W3:Y:S01]  /*c520*/  MUFU.TANH R181, R15 ;  /* 0x0000000f00b57308 */ /* 0x000ee20000002400 */
[----:B------:R-:W-:Y:S02]  /*c530*/  @P6 SHF.L.U32 R5, R8, 0x6, RZ ;  /* 0x0000000608056819 */ /* 0x000fe400000006ff */
[----:B--2---:R-:W-:Y:S07]  /*c540*/  FMNMX.FTZ R2, R180, R2, !PT ;  /* 0x00000002b4027209 */ /* 0x004fee0007810000 */
[----:B------:R-:W2:Y:S01]  /*c550*/  MUFU.TANH R192, R17 ;  /* 0x0000001100c07308 */ /* 0x000ea20000002400 */
[----:B------:R-:W-:Y:S01]  /*c560*/  FMUL.FTZ R28, R28, c[0x0][0x320] ;  /* 0x0000c8001c1c7a20 */ /* 0x000fe20000410000 */
[----:B-1----:R-:W-:Y:S01]  /*c570*/  FMNMX.FTZ R0, R182, R0, !PT ;  /* 0x00000000b6007209 */ /* 0x002fe20007810000 */
[----:B------:R-:W-:Y:S02]  /*c580*/  FMUL.FTZ R29, R29, c[0x0][0x320] ;  /* 0x0000c8001d1d7a20 */ /* 0x000fe40000410000 */
[----:B------:R-:W-:Y:S02]  /*c590*/  FMUL.FTZ R30, R30, c[0x0][0x320] ;  /* 0x0000c8001e1e7a20 */ /* 0x000fe40000410000 */
[----:B------:R-:W-:Y:S03]  /*c5a0*/  FMUL.FTZ R31, R31, c[0x0][0x320] ;  /* 0x0000c8001f1f7a20 */ /* 0x000fe60000410000 */
[----:B------:R-:W1:Y:S01]  /*c5b0*/  MUFU.TANH R234, R20 ;  /* 0x0000001400ea7308 */ /* 0x000e620000002400 */
[----:B------:R-:W-:Y:S02]  /*c5c0*/  FMUL.FTZ R32, R32, c[0x0][0x320] ;  /* 0x0000c80020207a20 */ /* 0x000fe40000410000 */
[----:B------:R-:W-:Y:S01]  /*c5d0*/  FMUL.FTZ R33, R33, c[0x0][0x320] ;  /* 0x0000c80021217a20 */ /* 0x000fe20000410000 */
[----:B---3--:R-:W-:Y:S01]  /*c5e0*/  FMNMX.FTZ R2, R181, R2, !PT ;  /* 0x00000002b5027209 */ /* 0x008fe20007810000 */
[----:B------:R-:W-:Y:S03]  /*c5f0*/  FMUL.FTZ R34, R34, c[0x0][0x320] ;  /* 0x0000c80022227a20 */ /* 0x000fe60000410000 */
[----:B------:R-:W-:Y:S02]  /*c600*/  FMNMX.FTZ R2, R227, R2, !PT ;  /* 0x00000002e3027209 */ /* 0x000fe40007810000 */
[----:B------:R-:W-:Y:S01]  /*c610*/  MUFU.TANH R235, R21 ;  /* 0x0000001500eb7308 */ /* 0x000fe20000002400 */
[----:B--2---:R-:W-:Y:S09]  /*c620*/  FMNMX.FTZ R0, R192, R0, !PT ;  /* 0x00000000c0007209 */ /* 0x004ff20007810000 */
[----:B------:R-:W2:Y:S01]  /*c630*/  MUFU.TANH R228, R19 ;  /* 0x0000001300e47308 */ /* 0x000ea20000002400 */
[----:B-1----:R-:W-:Y:S09]  /*c640*/  FMNMX.FTZ R0, R234, R0, !PT ;  /* 0x00000000ea007209 */ /* 0x002ff20007810000 */
[----:B------:R-:W1:Y:S10]  /*c650*/  MUFU.TANH R238, R24 ;  /* 0x0000001800ee7308 */ /* 0x000e740000002400 */
[----:B------:R-:W3:Y:S01]  /*c660*/  MUFU.TANH R239, R25 ;  /* 0x0000001900ef7308 */ /* 0x000ee20000002400 */
[----:B--2---:R-:W-:Y:S02]  /*c670*/  FMNMX.FTZ R3, R228, R2, !PT ;  /* 0x00000002e4037209 */ /* 0x004fe40007810000 */
[----:B------:R-:W-:Y:S01]  /*c680*/  FMNMX.FTZ R2, R235, R0, !PT ;  /* 0x00000000eb027209 */ /* 0x000fe20007810000 */
[----:B------:R-:W-:Y:S06]  /*c690*/  FMUL.FTZ R0, R35, c[0x0][0x320] ;  /* 0x0000c80023007a20 */ /* 0x000fec0000410000 */
[----:B------:R-:W2:Y:S01]  /*c6a0*/  MUFU.TANH R242, R28 ;  /* 0x0000001c00f27308 */ /* 0x000ea20000002400 */
[----:B-1----:R-:W-:Y:S02]  /*c6b0*/  FMNMX.FTZ R2, R238, R2, !PT ;  /* 0x00000002ee027209 */ /* 0x002fe40007810000 */
[----:B-----5:R-:W-:Y:S07]  /*c6c0*/  @P6 IADD3 R6, P5, R5, R186, RZ ;  /* 0x000000ba05066210 */ /* 0x020fee0007fbe0ff */
[----:B------:R3:W-:Y:S01]  /*c6d0*/  MUFU.TANH R168, R0 ;  /* 0x0000000000a87308 */ /* 0x0007e20000002400 */
[----:B------:R-:W-:Y:S09]  /*c6e0*/  @P6 LEA R20, P0, R6, c[0x0][0x1c8], 0x1 ;  /* 0x0000720006146a11 */ /* 0x000ff200078008ff */
[----:B------:R-:W1:Y:S10]  /*c6f0*/  MUFU.TANH R243, R29 ;  /* 0x0000001d00f37308 */ /* 0x000e740000002400 */
[----:B------:R-:W4:Y:S01]  /*c700*/  MUFU.TANH R236, R22 ;  /* 0x0000001600ec7308 */ /* 0x000f220000002400 */
[----:B---3--:R-:W-:Y:S04]  /*c710*/  FMNMX.FTZ R0, R239, R2, !PT ;  /* 0x00000002ef007209 */ /* 0x008fe80007810000 */
[----:B--2---:R-:W-:Y:S05]  /*c720*/  FMNMX.FTZ R0, R242, R0, !PT ;  /* 0x00000000f2007209 */ /* 0x004fea0007810000 */
[----:B------:R-:W2:Y:S01]  /*c730*/  MUFU.TANH R237, R23 ;  /* 0x0000001700ed7308 */ /* 0x000ea20000002400 */
[----:B-1----:R-:W-:Y:S09]  /*c740*/  FMNMX.FTZ R0, R243, R0, !PT ;  /* 0x00000000f3007209 */ /* 0x002ff20007810000 */
[----:B------:R-:W1:Y:S01]  /*c750*/  MUFU.TANH R246, R32 ;  /* 0x0000002000f67308 */ /* 0x000e620000002400 */
[----:B----4-:R-:W-:Y:S09]  /*c760*/  FMNMX.FTZ R3, R236, R3, !PT ;  /* 0x00000003ec037209 */ /* 0x010ff20007810000 */
[----:B------:R-:W3:Y:S01]  /*c770*/  MUFU.TANH R240, R26 ;  /* 0x0000001a00f07308 */ /* 0x000ee20000002400 */
[----:B--2---:R-:W-:Y:S09]  /*c780*/  FMNMX.FTZ R3, R237, R3, !PT ;  /* 0x00000003ed037209 */ /* 0x004ff20007810000 */
[----:B------:R-:W2:Y:S01]  /*c790*/  MUFU.TANH R247, R33 ;  /* 0x0000002100f77308 */ /* 0x000ea20000002400 */
[----:B-1----:R-:W-:Y:S09]  /*c7a0*/  FMNMX.FTZ R132, R246, R0, !PT ;  /* 0x00000000f6847209 */ /* 0x002ff20007810000 */
[----:B------:R-:W1:Y:S01]  /*c7b0*/  MUFU.TANH R241, R27 ;  /* 0x0000001b00f17308 */ /* 0x000e620000002400 */
[----:B---3--:R-:W-:Y:S09]  /*c7c0*/  FMNMX.FTZ R2, R240, R3, !PT ;  /* 0x00000003f0027209 */ /* 0x008ff20007810000 */
[----:B------:R-:W3:Y:S01]  /*c7d0*/  MUFU.TANH R244, R30 ;  /* 0x0000001e00f47308 */ /* 0x000ee20000002400 */
[----:B--2---:R-:W-:Y:S05]  /*c7e0*/  FMNMX.FTZ R132, R247, R132, !PT ;  /* 0x00000084f7847209 */ /* 0x004fea0007810000 */
[----:B------:R-:W2:Y:S04]  /*c7f0*/  SHFL.BFLY PT, R3, R132, 0x2, 0x1f ;  /* 0x0c401f0084037f89 */ /* 0x000ea800000e0000 */
[----:B------:R-:W4:Y:S01]  /*c800*/  MUFU.TANH R245, R31 ;  /* 0x0000001f00f57308 */ /* 0x000f220000002400 */
[----:B-1----:R-:W-:Y:S09]  /*c810*/  FMNMX.FTZ R2, R241, R2, !PT ;  /* 0x00000002f1027209 */ /* 0x002ff20007810000 */
[----:B------:R-:W1:Y:S01]  /*c820*/  MUFU.TANH R135, R34 ;  /* 0x0000002200877308 */ /* 0x000e620000002400 */
[----:B---3--:R-:W-:Y:S02]  /*c830*/  FMNMX.FTZ R2, R244, R2, !PT ;  /* 0x00000002f4027209 */ /* 0x008fe40007810000 */
[----:B--2---:R-:W-:Y:S02]  /*c840*/  FMNMX.FTZ R132, R132, R3, !PT ;  /* 0x0000000384847209 */ /* 0x004fe40007810000 */
[----:B----4-:R-:W-:Y:S03]  /*c850*/  FMNMX.FTZ R0, R245, R2, !PT ;  /* 0x00000002f5007209 */ /* 0x010fe60007810000 */
[----:B------:R-:W2:Y:S01]  /*c860*/  SHFL.BFLY PT, R4, R132, 0x1, 0x1f ;  /* 0x0c201f0084047f89 */ /* 0x000ea200000e0000 */
[----:B-1----:R-:W-:Y:S04]  /*c870*/  FMNMX.FTZ R0, R135, R0, !PT ;  /* 0x0000000087007209 */ /* 0x002fe80007810000 */
[----:B------:R-:W-:Y:S05]  /*c880*/  FMNMX.FTZ R0, R168, R0, !PT ;  /* 0x00000000a8007209 */ /* 0x000fea0007810000 */
[----:B------:R-:W1:Y:S01]  /*c890*/  SHFL.BFLY PT, R2, R0, 0x2, 0x1f ;  /* 0x0c401f0000027f89 */ /* 0x000e6200000e0000 */
[----:B--2---:R-:W-:Y:S05]  /*c8a0*/  FMNMX.FTZ R132, R132, R4, !PT ;  /* 0x0000000484847209 */ /* 0x004fea0007810000 */
[----:B------:R-:W-:Y:S04]  /*c8b0*/  FMUL.FTZ R170, R132, c[0x0][0x2d0] ;  /* 0x0000b40084aa7a20 */ /* 0x000fe80000410000 */
[--C-:B------:R-:W-:Y:S02]  /*c8c0*/  FFMA.FTZ R10, R172, c[0x0][0x2d0], -R170.reuse ;  /* 0x0000b400ac0a7a23 */ /* 0x100fe400000108aa */
[----:B------:R-:W-:Y:S02]  /*c8d0*/  FFMA.FTZ R22, R169, c[0x0][0x2d0], -R170 ;  /* 0x0000b400a9167a23 */ /* 0x000fe400000108aa */
[----:B------:R2:W-:Y:S01]  /*c8e0*/  MUFU.EX2 R233, R10 ;  /* 0x0000000a00e97308 */ /* 0x0005e20000000800 */
[----:B-1----:R-:W-:Y:S02]  /*c8f0*/  FMNMX.FTZ R0, R0, R2, !PT ;  /* 0x0000000200007209 */ /* 0x002fe40007810000 */
[----:B------:R-:W-:Y:S03]  /*c900*/  @P6 SHF.R.S32.HI R2, RZ, 0x1f, R223 ;  /* 0x0000001fff026819 */ /* 0x000fe600000114df */
[----:B------:R-:W1:Y:S02]  /*c910*/  SHFL.BFLY PT, R3, R0, 0x1, 0x1f ;  /* 0x0c201f0000037f89 */ /* 0x000e6400000e0000 */
[----:B------:R-:W-:Y:S04]  /*c920*/  @P6 IMAD R2, R2, c[0x0][0x1e0], RZ ;  /* 0x0000780002026a24 */ /* 0x000fe800078e02ff */
[----:B------:R-:W-:Y:S02]  /*c930*/  @P6 IMAD R4, R223, c[0x0][0x1e4], R2 ;  /* 0x00007900df046a24 */ /* 0x000fe400078e0202 */
[----:B------:R-:W-:Y:S03]  /*c940*/  FADD.FTZ R2, -R132, R133 ;  /* 0x0000008584027221 */ /* 0x000fe60000010100 */
[----:B------:R-:W-:Y:S04]  /*c950*/  @P6 IADD3 R4, R9, R4, RZ ;  /* 0x0000000409046210 */ /* 0x000fe80007ffe0ff */
[----:B------:R-:W-:Y:S04]  /*c960*/  @P6 SHF.L.U64.HI R4, R8, 0x6, R4 ;  /* 0x0000000608046819 */ /* 0x000fe80000010204 */
[----:B------:R-:W-:Y:S04]  /*c970*/  @P6 IADD3.X R7, R4, R185, RZ, P5, !PT ;  /* 0x000000b904076210 */ /* 0x000fe80002ffe4ff */
[----:B------:R-:W-:Y:S02]  /*c980*/  @P6 LEA.HI.X R21, R6, c[0x0][0x1cc], R7, 0x1, P0 ;  /* 0x0000730006156a11 */ /* 0x000fe400000f0c07 */
[C---:B------:R-:W-:Y:S02]  /*c990*/  @P6 IADD3 R7, P0, R5.reuse, R230, RZ ;  /* 0x000000e605076210 */ /* 0x040fe40007f1e0ff */
[----:B------:R-:W-:Y:S01]  /*c9a0*/  @P6 IADD3 R6, P5, R5, R226, RZ ;  /* 0x000000e205066210 */ /* 0x000fe20007fbe0ff */
[----:B------:R3:W-:Y:S01]  /*c9b0*/  @P6 LDGSTS.E.BYPASS.LTC128B.128 [R225+0x8100], [R20.64], !P4 ;  /* 0x0810000014e16fae */ /* 0x0007e2000e101d4c */
[C---:B------:R-:W-:Y:S02]  /*c9c0*/  @P6 IADD3.X R8, R4.reuse, R229, RZ, P0, !PT ;  /* 0x000000e504086210 */ /* 0x040fe400007fe4ff */
[C---:B------:R-:W-:Y:S02]  /*c9d0*/  @P6 LEA R16, P0, R7.reuse, c[0x0][0x1c8], 0x1 ;  /* 0x0000720007106a11 */ /* 0x040fe400078008ff */
[----:B------:R-:W-:Y:S02]  /*c9e0*/  @P6 IADD3.X R9, R4, R252, RZ, P5, !PT ;  /* 0x000000fc04096210 */ /* 0x000fe40002ffe4ff */
[C---:B------:R-:W-:Y:S02]  /*c9f0*/  @P6 LEA R14, P5, R6.reuse, c[0x0][0x1c8], 0x1 ;  /* 0x00007200060e6a11 */ /* 0x040fe400078a08ff */
[----:B------:R-:W-:Y:S02]  /*ca00*/  @P6 LEA.HI.X R17, R7, c[0x0][0x1cc], R8, 0x1, P0 ;  /* 0x0000730007116a11 */ /* 0x000fe400000f0c08 */
[----:B------:R-:W-:Y:S01]  /*ca10*/  @P6 LEA.HI.X R15, R6, c[0x0][0x1cc], R9, 0x1, P5 ;  /* 0x00007300060f6a11 */ /* 0x000fe200028f0c09 */
[----:B------:R-:W-:Y:S01]  /*ca20*/  FFMA.FTZ R9, R173, c[0x0][0x2d0], -R170 ;  /* 0x0000b400ad097a23 */ /* 0x000fe200000108aa */
[----:B------:R-:W-:Y:S01]  /*ca30*/  @P6 IADD3 R7, P0, R5, R251, RZ ;  /* 0x000000fb05076210 */ /* 0x000fe20007f1e0ff */
[----:B------:R4:W-:Y:S01]  /*ca40*/  @P6 LDGSTS.E.BYPASS.LTC128B.128 [R225+0xa100], [R16.64], !P3 ;  /* 0x0a10000010e16fae */ /* 0x0009e2000d901d4c */
[----:B------:R-:W-:Y:S02]  /*ca50*/  @P6 IADD3 R5, P5, R183, R5, RZ ;  /* 0x00000005b7056210 */ /* 0x000fe40007fbe0ff */
[----:B------:R-:W-:Y:S02]  /*ca60*/  @P6 IADD3.X R8, R4, R250, RZ, P0, !PT ;  /* 0x000000fa04086210 */ /* 0x000fe400007fe4ff */
[----:B------:R-:W-:Y:S02]  /*ca70*/  @P6 IADD3.X R4, R232, R4, RZ, P5, !PT ;  /* 0x00000004e8046210 */ /* 0x000fe40002ffe4ff */
[----:B------:R5:W-:Y:S01]  /*ca80*/  MUFU.EX2 R232, R9 ;  /* 0x0000000900e87308 */ /* 0x000be20000000800 */
[----:B------:R-:W-:Y:S01]  /*ca90*/  @P6 LEA R12, P0, R7, c[0x0][0x1c8], 0x1 ;  /* 0x00007200070c6a11 */ /* 0x000fe200078008ff */
[----:B------:R3:W-:Y:S01]  /*caa0*/  @P6 LDGSTS.E.BYPASS.LTC128B.128 [R225+0xc100], [R14.64], !P2 ;  /* 0x0c1000000ee16fae */ /* 0x0007e2000d101d4c */
[----:B------:R-:W-:Y:S02]  /*cab0*/  @P6 IADD3 R6, P5, R5, R186, RZ ;  /* 0x000000ba05066210 */ /* 0x000fe40007fbe0ff */
[----:B------:R-:W-:Y:S02]  /*cac0*/  @P6 LEA.HI.X R13, R7, c[0x0][0x1cc], R8, 0x1, P0 ;  /* 0x00007300070d6a11 */ /* 0x000fe400000f0c08 */
[----:B------:R-:W-:Y:S02]  /*cad0*/  @P6 IADD3.X R8, R4, R185, RZ, P5, !PT ;  /* 0x000000b904086210 */ /* 0x000fe40002ffe4ff */
[----:B------:R-:W-:Y:S01]  /*cae0*/  @P6 IADD3 R7, P5, R5, R230, RZ ;  /* 0x000000e605076210 */ /* 0x000fe20007fbe0ff */
[----:B------:R3:W-:Y:S01]  /*caf0*/  @P6 LDGSTS.E.BYPASS.LTC128B.128 [R225+0xe100], [R12.64], !P1 ;  /* 0x0e1000000ce16fae */ /* 0x0007e2000c901d4c */
[----:B--2---:R-:W-:Y:S02]  /*cb00*/  @P6 LEA R10, P0, R6, c[0x0][0x1c8], 0x1 ;  /* 0x00007200060a6a11 */ /* 0x004fe400078008ff */
[----:B-1----:R-:W-:Y:S01]  /*cb10*/  FMNMX.FTZ R3, R0, R3, !PT ;  /* 0x0000000300037209 */ /* 0x002fe20007810000 */
[----:B------:R-:W-:Y:S01]  /*cb20*/  FMUL.FTZ R0, R2, c[0x0][0x2d0] ;  /* 0x0000b40002007a20 */ /* 0x000fe20000410000 */
[----:B------:R-:W-:Y:S02]  /*cb30*/  @P6 LEA.HI.X R11, R6, c[0x0][0x1cc], R8, 0x1, P0 ;  /* 0x00007300060b6a11 */ /* 0x000fe400000f0c08 */
[----:B------:R-:W-:Y:S01]  /*cb40*/  @P6 LEA R8, P0, R7, c[0x0][0x1c8], 0x1 ;  /* 0x0000720007086a11 */ /* 0x000fe200078008ff */
[----:B------:R1:W2:Y:S01]  /*cb50*/  MUFU.EX2 R2, R0 ;  /* 0x0000000000027308 */ /* 0x0002a20000000800 */
[----:B------:R-:W-:Y:S01]  /*cb60*/  @P6 IADD3.X R6, R4, R229, RZ, P5, !PT ;  /* 0x000000e504066210 */ /* 0x000fe20002ffe4ff */
[----:B------:R3:W-:Y:S01]  /*cb70*/  @P6 LDGSTS.E.BYPASS.LTC128B.128 [R225+0x9100], [R10.64], !P4 ;  /* 0x091000000ae16fae */ /* 0x0007e2000e101d4c */
[----:B------:R-:W-:Y:S01]  /*cb80*/  @P6 IADD3 R18, P5, R5, R226, RZ ;  /* 0x000000e205126210 */ /* 0x000fe20007fbe0ff */
[----:B------:R-:W-:Y:S02]  /*cb90*/  FMUL.FTZ R133, R3, c[0x0][0x2d0] ;  /* 0x0000b40003857a20 */ /* 0x000fe40000410000 */
[----:B-----5:R-:W-:Y:S02]  /*cba0*/  FFMA.FTZ R9, R174, c[0x0][0x2d0], -R170 ;  /* 0x0000b400ae097a23 */ /* 0x020fe400000108aa */
[--C-:B----4-:R-:W-:Y:S02]  /*cbb0*/  FFMA.FTZ R16, R177, c[0x0][0x2d0], -R133.reuse ;  /* 0x0000b400b1107a23 */ /* 0x110fe40000010885 */
[----:B------:R4:W-:Y:S01]  /*cbc0*/  MUFU.EX2 R230, R9 ;  /* 0x0000000900e67308 */ /* 0x0009e20000000800 */
[----:B------:R-:W-:Y:S09]  /*cbd0*/  FFMA.FTZ R135, R135, c[0x0][0x2d0], -R133 ;  /* 0x0000b40087877a23 */ /* 0x000ff20000010885 */
[----:B------:R-:W-:Y:S01]  /*cbe0*/  MUFU.EX2 R229, R22 ;  /* 0x0000001600e57308 */ /* 0x000fe20000000800 */
[----:B-1----:R-:W-:Y:S02]  /*cbf0*/  FADD.FTZ R0, -R3, R134 ;  /* 0x0000008603007221 */ /* 0x002fe40000010100 */
[----:B--2---:R-:W-:Y:S02]  /*cc00*/  FMUL.FTZ R17, R2, R149 ;  /* 0x0000009502117220 */ /* 0x004fe40000410000 */
[----:B------:R-:W-:Y:S05]  /*cc10*/  FMUL.FTZ R0, R0, c[0x0][0x2d0] ;  /* 0x0000b40000007a20 */ /* 0x000fea0000410000 */
[----:B------:R1:W-:Y:S01]  /*cc20*/  MUFU.EX2 R187, R16 ;  /* 0x0000001000bb7308 */ /* 0x0003e20000000800 */
[C---:B------:R-:W-:Y:S02]  /*cc30*/  FMUL.FTZ R24, R2.reuse, R156 ;  /* 0x0000009c02187220 */ /* 0x040fe40000410000 */
[C---:B------:R-:W-:Y:S01]  /*cc40*/  FMUL.FTZ R25, R2.reuse, R157 ;  /* 0x0000009d02197220 */ /* 0x040fe20000410000 */
[----:B----4-:R-:W-:Y:S01]  /*cc50*/  @P6 LEA.HI.X R9, R7, c[0x0][0x1cc], R6, 0x1, P0 ;  /* 0x0000730007096a11 */ /* 0x010fe200000f0c06 */
[----:B------:R-:W-:Y:S01]  /*cc60*/  FMUL.FTZ R32, R2, R164 ;  /* 0x000000a402207220 */ /* 0x000fe20000410000 */
[----:B------:R-:W-:Y:S01]  /*cc70*/  @P6 IADD3.X R7, R4, R252, RZ, P5, !PT ;  /* 0x000000fc04076210 */ /* 0x000fe20002ffe4ff */
[----:B------:R-:W-:Y:S01]  /*cc80*/  FMUL.FTZ R33, R2, R165 ;  /* 0x000000a502217220 */ /* 0x000fe20000410000 */
[C---:B------:R-:W-:Y:S01]  /*cc90*/  @P6 LEA R6, P5, R18.reuse, c[0x0][0x1c8], 0x1 ;  /* 0x0000720012066a11 */ /* 0x040fe200078a08ff */
[----:B------:R2:W-:Y:S01]  /*cca0*/  @P6 LDGSTS.E.BYPASS.LTC128B.128 [R225+0xb100], [R8.64], !P3 ;  /* 0x0b10000008e16fae */ /* 0x0005e2000d901d4c */
[----:B------:R-:W-:Y:S01]  /*ccb0*/  @P6 IADD3 R5, P0, R5, R251, RZ ;  /* 0x000000fb05056210 */ /* 0x000fe20007f1e0ff */
[----:B------:R-:W4:Y:S01]  /*ccc0*/  MUFU.EX2 R0, R0 ;  /* 0x0000000000007308 */ /* 0x000f220000000800 */
[----:B------:R-:W-:Y:S01]  /*ccd0*/  @P6 LEA.HI.X R7, R18, c[0x0][0x1cc], R7, 0x1, P5 ;  /* 0x0000730012076a11 */ /* 0x000fe200028f0c07 */
[----:B------:R-:W-:Y:S01]  /*cce0*/  FFMA.FTZ R18, R178, c[0x0][0x2d0], -R133 ;  /* 0x0000b400b2127a23 */ /* 0x000fe20000010885 */
[----:B------:R-:W-:Y:S01]  /*ccf0*/  @P6 IADD3.X R19, R4, R250, RZ, P0, !PT ;  /* 0x000000fa04136210 */ /* 0x000fe200007fe4ff */
[C---:B------:R-:W-:Y:S01]  /*cd00*/  FMUL.FTZ R36, R2.reuse, R36 ;  /* 0x0000002402247220 */ /* 0x040fe20000410000 */
[C---:B------:R-:W-:Y:S01]  /*cd10*/  @P6 LEA R4, P0, R5.reuse, c[0x0][0x1c8], 0x1 ;  /* 0x0000720005046a11 */ /* 0x040fe200078008ff */
[----:B------:R5:W-:Y:S01]  /*cd20*/  @P6 LDGSTS.E.BYPASS.LTC128B.128 [R225+0xd100], [R6.64], !P2 ;  /* 0x0d10000006e16fae */ /* 0x000be2000d101d4c */
[C---:B------:R-:W-:Y:S02]  /*cd30*/  FMUL.FTZ R37, R2.reuse, R37 ;  /* 0x0000002502257220 */ /* 0x040fe40000410000 */
[----:B------:R-:W-:Y:S01]  /*cd40*/  @P6 LEA.HI.X R5, R5, c[0x0][0x1cc], R19, 0x1, P0 ;  /* 0x0000730005056a11 */ /* 0x000fe200000f0c13 */
[----:B------:R5:W5:Y:S01]  /*cd50*/  MUFU.EX2 R189, R18 ;  /* 0x0000001200bd7308 */ /* 0x000b620000000800 */
[C---:B------:R-:W-:Y:S02]  /*cd60*/  FMUL.FTZ R40, R2.reuse, R40 ;  /* 0x0000002802287220 */ /* 0x040fe40000410000 */
[C---:B-1----:R-:W-:Y:S01]  /*cd70*/  FMUL.FTZ R16, R2.reuse, R148 ;  /* 0x0000009402107220 */ /* 0x042fe20000410000 */
[----:B------:R1:W-:Y:S01]  /*cd80*/  @P6 LDGSTS.E.BYPASS.LTC128B.128 [R225+0xf100], [R4.64], !P1 ;  /* 0x0f10000004e16fae */ /* 0x0003e2000c901d4c */
[C---:B------:R-:W-:Y:S02]  /*cd90*/  FMUL.FTZ R41, R2.reuse, R41 ;  /* 0x0000002902297220 */ /* 0x040fe40000410000 */
[C---:B------:R-:W-:Y:S02]  /*cda0*/  FMUL.FTZ R44, R2.reuse, R44 ;  /* 0x0000002c022c7220 */ /* 0x040fe40000410000 */
[C---:B------:R-:W-:Y:S01]  /*cdb0*/  FMUL.FTZ R45, R2.reuse, R45 ;  /* 0x0000002d022d7220 */ /* 0x040fe20000410000 */
[----:B------:R-:W-:Y:S01]  /*cdc0*/  MUFU.EX2 R135, R135 ;  /* 0x0000008700877308 */ /* 0x000fe20000000800 */
[C---:B------:R-:W-:Y:S01]  /*cdd0*/  FMUL.FTZ R48, R2.reuse, R48 ;  /* 0x0000003002307220 */ /* 0x040fe20000410000 */
[----:B---3--:R-:W3:Y:S01]  /*cde0*/  LDSM.16.MT88.4 R12, [R197+0x100] ;  /* 0x00010000c50c783b */ /* 0x008ee20000004200 */
[C---:B------:R-:W-:Y:S02]  /*cdf0*/  FMUL.FTZ R49, R2.reuse, R49 ;  /* 0x0000003102317220 */ /* 0x040fe40000410000 */
[--C-:B--2---:R-:W-:Y:S02]  /*ce00*/  FFMA.FTZ R8, R175, c[0x0][0x2d0], -R133.reuse ;  /* 0x0000b400af087a23 */ /* 0x104fe40000010885 */
[----:B------:R-:W-:Y:S02]  /*ce10*/  FMUL.FTZ R9, R2, R141 ;  /* 0x0000008d02097220 */ /* 0x000fe40000410000 */
[C---:B----4-:R-:W-:Y:S01]  /*ce20*/  FMUL.FTZ R10, R0.reuse, R142 ;  /* 0x0000008e000a7220 */ /* 0x050fe20000410000 */
[----:B------:R2:W-:Y:S01]  /*ce30*/  MUFU.EX2 R186, R8 ;  /* 0x0000000800ba7308 */ /* 0x0005e20000000800 */
[----:B------:R-:W4:Y:S01]  /*ce40*/  LDSM.16.MT88.4 R20, [R198+0x100] ;  /* 0x00010000c614783b */ /* 0x000f220000004200 */
[C---:B------:R-:W-:Y:S02]  /*ce50*/  FMUL.FTZ R11, R0.reuse, R143 ;  /* 0x0000008f000b7220 */ /* 0x040fe40000410000 */
[C---:B-----5:R-:W-:Y:S01]  /*ce60*/  FMUL.FTZ R6, R0.reuse, R138 ;  /* 0x0000008a00067220 */ /* 0x060fe20000410000 */
[----:B------:R-:W-:Y:S01]  /*ce70*/  F2FP.BF16.PACK_AB R138, R229, R230 ;  /* 0x000000e6e58a723e */ /* 0x000fe200000010ff */
[C---:B------:R-:W-:Y:S02]  /*ce80*/  FMUL.FTZ R7, R0.reuse, R139 ;  /* 0x0000008b00077220 */ /* 0x040fe40000410000 */
[C---:B------:R-:W-:Y:S01]  /*ce90*/  FMUL.FTZ R18, R0.reuse, R150 ;  /* 0x0000009600127220 */ /* 0x040fe20000410000 */
[----:B------:R-:W5:Y:S01]  /*cea0*/  LDSM.16.MT88.4 R28, [R200+0x100] ;  /* 0x00010000c81c783b */ /* 0x000f620000004200 */
[----:B------:R-:W-:Y:S02]  /*ceb0*/  FMUL.FTZ R19, R0, R151 ;  /* 0x0000009700137220 */ /* 0x000fe40000410000 */
[--C-:B-1----:R-:W-:Y:S02]  /*cec0*/  FFMA.FTZ R4, R176, c[0x0][0x2d0], -R133.reuse ;  /* 0x0000b400b0047a23 */ /* 0x102fe40000010885 */
[----:B------:R-:W-:Y:S01]  /*ced0*/  FMUL.FTZ R5, R2, R137 ;  /* 0x0000008902057220 */ /* 0x000fe20000410000 */
[----:B------:R-:W-:Y:S01]  /*cee0*/  F2FP.BF16.PACK_AB R137, R187, R189 ;  /* 0x000000bdbb89723e */ /* 0x000fe200000010ff */
[----:B------:R-:W1:Y:S01]  /*cef0*/  MUFU.EX2 R185, R4 ;  /* 0x0000000400b97308 */ /* 0x000e620000000800 */
[----:B------:R-:W-:Y:S01]  /*cf00*/  LDSM.16.MT88.4 R148, [R198+0x2100] ;  /* 0x00210000c694783b */ /* 0x000fe20000004200 */
[C---:B------:R-:W-:Y:S02]  /*cf10*/  FMUL.FTZ R26, R0.reuse, R158 ;  /* 0x0000009e001a7220 */ /* 0x040fe40000410000 */
[C---:B------:R-:W-:Y:S02]  /*cf20*/  FMUL.FTZ R27, R0.reuse, R159 ;  /* 0x0000009f001b7220 */ /* 0x040fe40000410000 */
[----:B------:R-:W-:Y:S02]  /*cf30*/  FMUL.FTZ R34, R0, R166 ;  /* 0x000000a600227220 */ /* 0x000fe40000410000 */
[----:B--2---:R-:W-:Y:S01]  /*cf40*/  FMUL.FTZ R8, R2, R140 ;  /* 0x0000008c02087220 */ /* 0x004fe20000410000 */
[----:B------:R-:W-:Y:S01]  /*cf50*/  LDSM.16.MT88.4 R156, [R198+0x2900] ;  /* 0x00290000c69c783b */ /* 0x000fe20000004200 */
[C---:B------:R-:W-:Y:S02]  /*cf60*/  FMUL.FTZ R35, R0.reuse, R167 ;  /* 0x000000a700237220 */ /* 0x040fe40000410000 */
[C---:B------:R-:W-:Y:S02]  /*cf70*/  FMUL.FTZ R38, R0.reuse, R38 ;  /* 0x0000002600267220 */ /* 0x040fe40000410000 */
[C---:B------:R-:W-:Y:S02]  /*cf80*/  FMUL.FTZ R39, R0.reuse, R39 ;  /* 0x0000002700277220 */ /* 0x040fe40000410000 */
[C---:B------:R-:W-:Y:S01]  /*cf90*/  FMUL.FTZ R42, R0.reuse, R42 ;  /* 0x0000002a002a7220 */ /* 0x040fe20000410000 */
[----:B------:R-:W2:Y:S01]  /*cfa0*/  LDSM.16.MT88.4 R140, [R199+0x100] ;  /* 0x00010000c78c783b */ /* 0x000ea20000004200 */
[C---:B------:R-:W-:Y:S02]  /*cfb0*/  FMUL.FTZ R43, R0.reuse, R43 ;  /* 0x0000002b002b7220 */ /* 0x040fe40000410000 */
[C---:B------:R-:W-:Y:S02]  /*cfc0*/  FMUL.FTZ R46, R0.reuse, R46 ;  /* 0x0000002e002e7220 */ /* 0x040fe40000410000 */
[----:B------:R-:W-:Y:S01]  /*cfd0*/  FMUL.FTZ R47, R0, R47 ;  /* 0x0000002f002f7220 */ /* 0x000fe20000410000 */
[----:B-1----:R-:W-:Y:S01]  /*cfe0*/  F2FP.BF16.PACK_AB R139, R185, R186 ;  /* 0x000000bab98b723e */ /* 0x002fe200000010ff */
[----:B------:R-:W-:Y:S01]  /*cff0*/  FMUL.FTZ R4, R2, R136 ;  /* 0x0000008802047220 */ /* 0x000fe20000410000 */
[----:B------:R-:W-:Y:S01]  /*d000*/  F2FP.BF16.PACK_AB R136, R232, R233 ;  /* 0x000000e9e888723e */ /* 0x000fe200000010ff */
[----:B------:R-:W-:Y:S01]  /*d010*/  LDSM.16.MT88.4 R164, [R199+0x1900] ;  /* 0x00190000c7a4783b */ /* 0x000fe20000004200 */
[C---:B------:R-:W-:Y:S02]  /*d020*/  FMUL.FTZ R50, R0.reuse, R50 ;  /* 0x0000003200327220 */ /* 0x040fe40000410000 */
[----:B------:R-:W-:Y:S02]  /*d030*/  FMUL.FTZ R51, R0, R51 ;  /* 0x0000003300337220 */ /* 0x000fe40000410000 */
[C---:B------:R-:W-:Y:S01]  /*d040*/  FMUL.FTZ R52, R2.reuse, R52 ;  /* 0x0000003402347220 */ /* 0x040fe20000410000 */
[C---:B---3--:R-:W-:Y:S02]  /*d050*/  HMMA.16816.F32.BF16 R4, R136.reuse, R12, R4 ;  /* 0x0000000c8804723c */ /* 0x048fe40000041804 */
[----:B------:R-:W0:Y:S03]  /*d060*/  LDGDEPBAR ;  /* 0x00000000000079af */ /* 0x000e260000000000 */
[C---:B------:R-:W-:Y:S02]  /*d070*/  FMUL.FTZ R53, R2.reuse, R53 ;  /* 0x0000003502357220 */ /* 0x040fe40000410000 */
[C---:B------:R-:W-:Y:S01]  /*d080*/  FMUL.FTZ R12, R2.reuse, R144 ;  /* 0x00000090020c7220 */ /* 0x040fe20000410000 */
[C---:B------:R-:W-:Y:S04]  /*d090*/  HMMA.16816.F32.BF16 R8, R136.reuse, R14, R8 ;  /* 0x0000000e8808723c */ /* 0x040fe80000041808 */
[----:B------:R-:W-:Y:S02]  /*d0a0*/  FMUL.FTZ R13, R2, R145 ;  /* 0x00000091020d7220 */ /* 0x000fe40000410000 */
[--C-:B------:R-:W-:Y:S02]  /*d0b0*/  FFMA.FTZ R134, R171, c[0x0][0x2d0], -R170.reuse ;  /* 0x0000b400ab867a23 */ /* 0x100fe400000108aa */
[C---:B------:R-:W-:Y:S02]  /*d0c0*/  FMUL.FTZ R14, R0.reuse, R146 ;  /* 0x00000092000e7220 */ /* 0x040fe40000410000 */
[----:B------:R1:W-:Y:S02]  /*d0d0*/  MUFU.EX2 R226, R134 ;  /* 0x0000008600e27308 */ /* 0x0003e40000000800 */
[C---:B------:R-:W-:Y:S02]  /*d0e0*/  FMUL.FTZ R15, R0.reuse, R147 ;  /* 0x00000093000f7220 */ /* 0x040fe40000410000 */
[----:B------:R-:W3:Y:S01]  /*d0f0*/  LDSM.16.MT88.4 R144, [R197+0x2100] ;  /* 0x00210000c590783b */ /* 0x000ee20000004200 */
[C---:B------:R-:W-:Y:S02]  /*d100*/  FMUL.FTZ R54, R0.reuse, R54 ;  /* 0x0000003600367220 */ /* 0x040fe40000410000 */
[----:B------:R-:W-:Y:S02]  /*d110*/  FMUL.FTZ R55, R0, R55 ;  /* 0x0000003700377220 */ /* 0x000fe40000410000 */
[C---:B----4-:R-:W-:Y:S03]  /*d120*/  HMMA.16816.F32.BF16 R12, R136.reuse, R20, R12 ;  /* 0x00000014880c723c */ /* 0x050fe6000004180c */
[C---:B------:R-:W-:Y:S02]  /*d130*/  FMUL.FTZ R56, R2.reuse, R56 ;  /* 0x0000003802387220 */ /* 0x040fe40000410000 */
[C---:B------:R-:W-:Y:S02]  /*d140*/  FMUL.FTZ R57, R2.reuse, R57 ;  /* 0x0000003902397220 */ /* 0x040fe40000410000 */
[C---:B------:R-:W-:Y:S01]  /*d150*/  FMUL.FTZ R20, R2.reuse, R152 ;  /* 0x0000009802147220 */ /* 0x040fe20000410000 */
[C---:B------:R-:W-:Y:S04]  /*d160*/  HMMA.16816.F32.BF16 R16, R136.reuse, R22, R16 ;  /* 0x000000168810723c */ /* 0x040fe80000041810 */
[----:B------:R-:W-:Y:S02]  /*d170*/  FMUL.FTZ R21, R2, R153 ;  /* 0x0000009902157220 */ /* 0x000fe40000410000 */
[C---:B------:R-:W-:Y:S02]  /*d180*/  FMUL.FTZ R58, R0.reuse, R58 ;  /* 0x0000003a003a7220 */ /* 0x040fe40000410000 */
[C---:B------:R-:W-:Y:S04]  /*d190*/  FMUL.FTZ R22, R0.reuse, R154 ;  /* 0x0000009a00167220 */ /* 0x040fe80000410000 */
[C---:B------:R-:W-:Y:S02]  /*d1a0*/  FMUL.FTZ R23, R0.reuse, R155 ;  /* 0x0000009b00177220 */ /* 0x040fe40000410000 */
[----:B------:R-:W-:Y:S01]  /*d1b0*/  LDSM.16.MT88.4 R152, [R200+0x900] ;  /* 0x00090000c898783b */ /* 0x000fe20000004200 */
[----:B------:R-:W-:Y:S02]  /*d1c0*/  FMUL.FTZ R59, R0, R59 ;  /* 0x0000003b003b7220 */ /* 0x000fe40000410000 */
[C---:B------:R-:W-:Y:S02]  /*d1d0*/  FMUL.FTZ R60, R2.reuse, R60 ;  /* 0x0000003c023c7220 */ /* 0x040fe40000410000 */
[C---:B-----5:R-:W-:Y:S03]  /*d1e0*/  HMMA.16816.F32.BF16 R20, R136.reuse, R28, R20 ;  /* 0x0000001c8814723c */ /* 0x060fe60000041814 */
[----:B------:R-:W-:Y:S02]  /*d1f0*/  FMUL.FTZ R61, R2, R61 ;  /* 0x0000003d023d7220 */ /* 0x000fe40000410000 */
[----:B------:R-:W-:Y:S02]  /*d200*/  FMUL.FTZ R62, R0, R62 ;  /* 0x0000003e003e7220 */ /* 0x000fe40000410000 */
[C---:B------:R-:W-:Y:S01]  /*d210*/  FMUL.FTZ R28, R2.reuse, R160 ;  /* 0x000000a0021c7220 */ /* 0x040fe20000410000 */
[C---:B------:R-:W-:Y:S04]  /*d220*/  HMMA.16816.F32.BF16 R24, R136.reuse, R30, R24 ;  /* 0x0000001e8818723c */ /* 0x040fe80000041818 */
[----:B------:R-:W-:Y:S02]  /*d230*/  FMUL.FTZ R29, R2, R161 ;  /* 0x000000a1021d7220 */ /* 0x000fe40000410000 */
[--C-:B-1----:R-:W-:Y:S02]  /*d240*/  FFMA.FTZ R134, R179, c[0x0][0x2d0], -R170.reuse ;  /* 0x0000b400b3867a23 */ /* 0x102fe400000108aa */
[C---:B------:R-:W-:Y:S02]  /*d250*/  FMUL.FTZ R30, R0.reuse, R162 ;  /* 0x000000a2001e7220 */ /* 0x040fe40000410000 */
[----:B------:R1:W4:Y:S02]  /*d260*/  MUFU.EX2 R195, R134 ;  /* 0x0000008600c37308 */ /* 0x0003240000000800 */
[C---:B------:R-:W-:Y:S02]  /*d270*/  FMUL.FTZ R31, R0.reuse, R163 ;  /* 0x000000a3001f7220 */ /* 0x040fe40000410000 */
[----:B------:R-:W-:Y:S01]  /*d280*/  LDSM.16.MT88.4 R160, [R200+0x1900] ;  /* 0x00190000c8a0783b */ /* 0x000fe20000004200 */
[----:B------:R-:W-:Y:S02]  /*d290*/  FMUL.FTZ R63, R0, R63 ;  /* 0x0000003f003f7220 */ /* 0x000fe40000410000 */
[C---:B------:R-:W-:Y:S02]  /*d2a0*/  FMUL.FTZ R64, R2.reuse, R64 ;  /* 0x0000004002407220 */ /* 0x040fe40000410000 */
        /* <DEDUP_REMOVED lines=15> */
[C---:B------:R-:W-:Y:S04]  /*d3a0*/  HMMA.16816.F32.BF16 R44, R136.reuse, R148, R44 ;  /* 0x00000094882c723c */ /* 0x040fe8000004182c */
[--C-:B-1----:R-:W-:Y:S02]  /*d3b0*/  FFMA.FTZ R134, R180, c[0x0][0x2d0], -R133.reuse ;  /* 0x0000b400b4867a23 */ /* 0x102fe40000010885 */
[C---:B------:R-:W-:Y:S02]  /*d3c0*/  FMUL.FTZ R74, R0.reuse, R74 ;  /* 0x0000004a004a7220 */ /* 0x040fe40000410000 */
[C---:B------:R-:W-:Y:S01]  /*d3d0*/  HMMA.16816.F32.BF16 R48, R136.reuse, R150, R48 ;  /* 0x000000968830723c */ /* 0x040fe20000041830 */
[----:B------:R-:W1:Y:S01]  /*d3e0*/  LDSM.16.MT88.4 R148, [R197+0x4100] ;  /* 0x00410000c594783b */ /* 0x000e620000004200 */
[----:B------:R5:W-:Y:S02]  /*d3f0*/  MUFU.EX2 R184, R134 ;  /* 0x0000008600b87308 */ /* 0x000be40000000800 */
        /* <DEDUP_REMOVED lines=11> */
[C---:B---3--:R-:W-:Y:S04]  /*d4b0*/  HMMA.16816.F32.BF16 R60, R136.reuse, R144, R60 ;  /* 0x00000090883c723c */ /* 0x048fe8000004183c */
[--C-:B-----5:R-:W-:Y:S02]  /*d4c0*/  FFMA.FTZ R134, R181, c[0x0][0x2d0], -R133.reuse ;  /* 0x0000b400b5867a23 */ /* 0x120fe40000010885 */
[----:B------:R-:W-:Y:S02]  /*d4d0*/  FMUL.FTZ R83, R0, R83 ;  /* 0x0000005300537220 */ /* 0x000fe40000410000 */
[C---:B------:R-:W-:Y:S01]  /*d4e0*/  HMMA.16816.F32.BF16 R64, R136.reuse, R146, R64 ;  /* 0x000000928840723c */ /* 0x040fe20000041840 */
[----:B------:R3:W5:Y:S01]  /*d4f0*/  MUFU.EX2 R183, R134 ;  /* 0x0000008600b77308 */ /* 0x0007620000000800 */
[----:B------:R-:W4:Y:S02]  /*d500*/  LDSM.16.MT88.4 R144, [R200+0x4100] ;  /* 0x00410000c890783b */ /* 0x000f240000004200 */
[C---:B------:R-:W-:Y:S02]  /*d510*/  FMUL.FTZ R84, R2.reuse, R84 ;  /* 0x0000005402547220 */ /* 0x040fe40000410000 */
[----:B------:R-:W-:Y:S02]  /*d520*/  FMUL.FTZ R85, R2, R85 ;  /* 0x0000005502557220 */ /* 0x000fe40000410000 */
[C---:B-1----:R-:W-:Y:S04]  /*d530*/  HMMA.16816.F32.BF16 R68, R136.reuse, R148, R68 ;  /* 0x000000948844723c */ /* 0x042fe80000041844 */
[C---:B------:R-:W-:Y:S02]  /*d540*/  FMUL.FTZ R86, R0.reuse, R86 ;  /* 0x0000005600567220 */ /* 0x040fe40000410000 */
[----:B------:R-:W-:Y:S02]  /*d550*/  FMUL.FTZ R87, R0, R87 ;  /* 0x0000005700577220 */ /* 0x000fe40000410000 */
[C---:B------:R-:W-:Y:S01]  /*d560*/  HMMA.16816.F32.BF16 R72, R136.reuse, R150, R72 ;  /* 0x000000968848723c */ /* 0x040fe20000041848 */
[----:B------:R-:W1:Y:S03]  /*d570*/  LDSM.16.MT88.4 R148, [R199+0x4100] ;  /* 0x00410000c794783b */ /* 0x000e660000004200 */
[C---:B------:R-:W-:Y:S02]  /*d580*/  FMUL.FTZ R88, R2.reuse, R88 ;  /* 0x0000005802587220 */ /* 0x040fe40000410000 */
[----:B------:R-:W-:Y:S02]  /*d590*/  FMUL.FTZ R89, R2, R89 ;  /* 0x0000005902597220 */ /* 0x000fe40000410000 */
[----:B------:R-:W-:Y:S01]  /*d5a0*/  FMUL.FTZ R90, R0, R90 ;  /* 0x0000005a005a7220 */ /* 0x000fe20000410000 */
[C---:B--2---:R-:W-:Y:S03]  /*d5b0*/  HMMA.16816.F32.BF16 R76, R136.reuse, R140, R76 ;  /* 0x0000008c884c723c */ /* 0x044fe6000004184c */
[--C-:B---3--:R-:W-:Y:S02]  /*d5c0*/  FFMA.FTZ R134, R182, c[0x0][0x2d0], -R170.reuse ;  /* 0x0000b400b6867a23 */ /* 0x108fe400000108aa */
[----:B------:R-:W-:Y:S02]  /*d5d0*/  FMUL.FTZ R91, R0, R91 ;  /* 0x0000005b005b7220 */ /* 0x000fe40000410000 */
[----:B------:R2:W-:Y:S01]  /*d5e0*/  MUFU.EX2 R194, R134 ;  /* 0x0000008600c27308 */ /* 0x0005e20000000800 */
[C---:B------:R-:W-:Y:S01]  /*d5f0*/  HMMA.16816.F32.BF16 R80, R136.reuse, R142, R80 ;  /* 0x0000008e8850723c */ /* 0x040fe20000041850 */
[----:B------:R-:W3:Y:S03]  /*d600*/  LDSM.16.MT88.4 R140, [R197+0x6100] ;  /* 0x00610000c58c783b */ /* 0x000ee60000004200 */
        /* <DEDUP_REMOVED lines=9> */
[----:B------:R-:W-:Y:S02]  /*d6a0*/  FMUL.FTZ R98, R0, R98 ;  /* 0x0000006200627220 */ /* 0x000fe40000410000 */
[--C-:B--2---:R-:W-:Y:S02]  /*d6b0*/  FFMA.FTZ R134, R192, c[0x0][0x2d0], -R170.reuse ;  /* 0x0000b400c0867a23 */ /* 0x104fe400000108aa */
[C---:B-1----:R-:W-:Y:S02]  /*d6c0*/  HMMA.16816.F32.BF16 R92, R136.reuse, R148, R92 ;  /* 0x00000094885c723c */ /* 0x042fe4000004185c */
[----:B------:R1:W2:Y:S02]  /*d6d0*/  MUFU.EX2 R193, R134 ;  /* 0x0000008600c17308 */ /* 0x0002a40000000800 */
[----:B------:R-:W-:Y:S02]  /*d6e0*/  FMUL.FTZ R99, R0, R99 ;  /* 0x0000006300637220 */ /* 0x000fe40000410000 */
[C---:B------:R-:W-:Y:S02]  /*d6f0*/  FMUL.FTZ R100, R2.reuse, R100 ;  /* 0x0000006402647220 */ /* 0x040fe40000410000 */
[----:B------:R-:W-:Y:S03]  /*d700*/  FMUL.FTZ R101, R2, R101 ;  /* 0x0000006502657220 */ /* 0x000fe60000410000 */
[C---:B------:R-:W-:Y:S01]  /*d710*/  HMMA.16816.F32.BF16 R96, R136.reuse, R150, R96 ;  /* 0x000000968860723c */ /* 0x040fe20000041860 */
[----:B------:R-:W2:Y:S02]  /*d720*/  LDSM.16.MT88.4 R148, [R200+0x6100] ;  /* 0x00610000c894783b */ /* 0x000ea40000004200 */
[C---:B------:R-:W-:Y:S02]  /*d730*/  FMUL.FTZ R102, R0.reuse, R102 ;  /* 0x0000006600667220 */ /* 0x040fe40000410000 */
[----:B------:R-:W-:Y:S02]  /*d740*/  FMUL.FTZ R103, R0, R103 ;  /* 0x0000006700677220 */ /* 0x000fe40000410000 */
[C---:B------:R-:W-:Y:S02]  /*d750*/  FMUL.FTZ R104, R2.reuse, R104 ;  /* 0x0000006802687220 */ /* 0x040fe40000410000 */
[----:B------:R-:W-:Y:S03]  /*d760*/  FMUL.FTZ R105, R2, R105 ;  /* 0x0000006902697220 */ /* 0x000fe60000410000 */
[C---:B---3--:R-:W-:Y:S03]  /*d770*/  HMMA.16816.F32.BF16 R100, R136.reuse, R140, R100 ;  /* 0x0000008c8864723c */ /* 0x048fe60000041864 */
[C---:B------:R-:W-:Y:S02]  /*d780*/  FMUL.FTZ R106, R0.reuse, R106 ;  /* 0x0000006a006a7220 */ /* 0x040fe40000410000 */
[----:B------:R-:W-:Y:S02]  /*d790*/  FMUL.FTZ R107, R0, R107 ;  /* 0x0000006b006b7220 */ /* 0x000fe40000410000 */
[--C-:B-1----:R-:W-:Y:S02]  /*d7a0*/  FFMA.FTZ R134, R227, c[0x0][0x2d0], -R133.reuse ;  /* 0x0000b400e3867a23 */ /* 0x102fe40000010885 */
[----:B------:R-:W3:Y:S02]  /*d7b0*/  LDL R227, [R1+0x48] ;  /* 0x0000480001e37983 */ /* 0x000ee40000100800 */
[----:B------:R1:W-:Y:S01]  /*d7c0*/  MUFU.EX2 R182, R134 ;  /* 0x0000008600b67308 */ /* 0x0003e20000000800 */
[C---:B------:R-:W-:Y:S01]  /*d7d0*/  HMMA.16816.F32.BF16 R104, R136.reuse, R142, R104 ;  /* 0x0000008e8868723c */ /* 0x040fe20000041868 */
[----:B------:R-:W1:Y:S02]  /*d7e0*/  LDSM.16.MT88.4 R140, [R199+0x6100] ;  /* 0x00610000c78c783b */ /* 0x000e640000004200 */
[C---:B------:R-:W-:Y:S02]  /*d7f0*/  FMUL.FTZ R108, R2.reuse, R108 ;  /* 0x0000006c026c7220 */ /* 0x040fe40000410000 */
[----:B------:R-:W-:Y:S02]  /*d800*/  FMUL.FTZ R109, R2, R109 ;  /* 0x0000006d026d7220 */ /* 0x000fe40000410000 */
[C---:B------:R-:W-:Y:S02]  /*d810*/  FMUL.FTZ R110, R0.reuse, R110 ;  /* 0x0000006e006e7220 */ /* 0x040fe40000410000 */
[----:B------:R-:W-:Y:S03]  /*d820*/  FMUL.FTZ R111, R0, R111 ;  /* 0x0000006f006f7220 */ /* 0x000fe60000410000 */
[C---:B------:R-:W-:Y:S02]  /*d830*/  FMUL.FTZ R112, R2.reuse, R112 ;  /* 0x0000007002707220 */ /* 0x040fe40000410000 */
[----:B------:R-:W-:Y:S02]  /*d840*/  FMUL.FTZ R113, R2, R113 ;  /* 0x0000007102717220 */ /* 0x000fe40000410000 */
[C---:B----4-:R-:W-:Y:S03]  /*d850*/  HMMA.16816.F32.BF16 R108, R136.reuse, R144, R108 ;  /* 0x00000090886c723c */ /* 0x050fe6000004186c */
[C---:B------:R-:W-:Y:S02]  /*d860*/  FMUL.FTZ R114, R0.reuse, R114 ;  /* 0x0000007200727220 */ /* 0x040fe40000410000 */
[----:B------:R-:W-:Y:S02]  /*d870*/  FMUL.FTZ R115, R0, R115 ;  /* 0x0000007300737220 */ /* 0x000fe40000410000 */
[C---:B------:R-:W-:Y:S02]  /*d880*/  FMUL.FTZ R116, R2.reuse, R116 ;  /* 0x0000007402747220 */ /* 0x040fe40000410000 */
[----:B------:R-:W-:Y:S03]  /*d890*/  FMUL.FTZ R117, R2, R117 ;  /* 0x0000007502757220 */ /* 0x000fe60000410000 */
        /* <DEDUP_REMOVED lines=9> */
[----:B-1----:R-:W-:Y:S02]  /*d930*/  FFMA.FTZ R134, R228, c[0x0][0x2d0], -R133 ;  /* 0x0000b400e4867a23 */ /* 0x002fe40000010885 */
[C---:B------:R-:W-:Y:S02]  /*d940*/  FMUL.FTZ R124, R2.reuse, R124 ;  /* 0x0000007c027c7220 */ /* 0x040fe40000410000 */
[----:B------:R1:W2:Y:S01]  /*d950*/  MUFU.EX2 R181, R134 ;  /* 0x0000008600b57308 */ /* 0x0002a20000000800 */
[C---:B------:R-:W-:Y:S01]  /*d960*/  HMMA.16816.F32.BF16 R120, R136.reuse, R150, R120 ;  /* 0x000000968878723c */ /* 0x040fe20000041878 */
[----:B------:R-:W4:Y:S02]  /*d970*/  LDSM.16.MT88.4 R148, [R198+0x900] ;  /* 0x00090000c694783b */ /* 0x000f240000004200 */
[----:B------:R-:W-:Y:S02]  /*d980*/  FMUL.FTZ R125, R2, R125 ;  /* 0x0000007d027d7220 */ /* 0x000fe40000410000 */
[C---:B------:R-:W-:Y:S02]  /*d990*/  FMUL.FTZ R126, R0.reuse, R126 ;  /* 0x0000007e007e7220 */ /* 0x040fe40000410000 */
[----:B------:R-:W-:Y:S02]  /*d9a0*/  FMUL.FTZ R127, R0, R127 ;  /* 0x0000007f007f7220 */ /* 0x000fe40000410000 */
[C---:B------:R-:W-:Y:S03]  /*d9b0*/  FMUL.FTZ R128, R2.reuse, R128 ;  /* 0x0000008002807220 */ /* 0x040fe60000410000 */
[----:B------:R-:W-:Y:S02]  /*d9c0*/  FMUL.FTZ R129, R2, R129 ;  /* 0x0000008102817220 */ /* 0x000fe40000410000 */
[C---:B------:R-:W-:Y:S03]  /*d9d0*/  HMMA.16816.F32.BF16 R124, R136.reuse, R140, R124 ;  /* 0x0000008c887c723c */ /* 0x040fe6000004187c */
[C---:B------:R-:W-:Y:S02]  /*d9e0*/  FMUL.FTZ R130, R0.reuse, R130 ;  /* 0x0000008200827220 */ /* 0x040fe40000410000 */
[----:B------:R-:W-:Y:S02]  /*d9f0*/  FMUL.FTZ R131, R0, R131 ;  /* 0x0000008300837220 */ /* 0x000fe40000410000 */
[----:B------:R-:W-:Y:S02]  /*da00*/  FFMA.FTZ R2, R2, R248, R233 ;  /* 0x000000f802027223 */ /* 0x000fe400000100e9 */
[----:B-1----:R-:W-:Y:S03]  /*da10*/  FFMA.FTZ R134, R234, c[0x0][0x2d0], -R170 ;  /* 0x0000b400ea867a23 */ /* 0x002fe600000108aa */
[----:B------:R-:W-:Y:S01]  /*da20*/  HMMA.16816.F32.BF16 R128, R136, R142, R128 ;  /* 0x0000008e8880723c */ /* 0x000fe20000041880 */
[----:B------:R-:W1:Y:S01]  /*da30*/  LDSM.16.MT88.4 R140, [R199+0x900] ;  /* 0x00090000c78c783b */ /* 0x000e620000004200 */
[----:B------:R4:W1:Y:S01]  /*da40*/  MUFU.EX2 R192, R134 ;  /* 0x0000008600c07308 */ /* 0x0008620000000800 */
[----:B------:R-:W-:Y:S02]  /*da50*/  FFMA.FTZ R0, R0, R249, R189 ;  /* 0x000000f900007223 */ /* 0x000fe400000100bd */
[----:B------:R-:W-:Y:S02]  /*da60*/  FADD.FTZ R2, R232, R2 ;  /* 0x00000002e8027221 */ /* 0x000fe40000010000 */
[----:B------:R-:W-:Y:S01]  /*da70*/  F2FP.BF16.PACK_AB R136, R195, R226 ;  /* 0x000000e2c388723e */ /* 0x000fe200000010ff */
[----:B------:R-:W-:Y:S01]  /*da80*/  FADD.FTZ R0, R187, R0 ;  /* 0x00000000bb007221 */ /* 0x000fe20000010000 */
[----:B-----5:R-:W-:Y:S03]  /*da90*/  F2FP.BF16.PACK_AB R137, R183, R184 ;  /* 0x000000b8b789723e */ /* 0x020fe600000010ff */
[----:B------:R-:W-:Y:S01]  /*daa0*/  F2FP.BF16.PACK_AB R138, R193, R194 ;  /* 0x000000c2c18a723e */ /* 0x000fe200000010ff */
[----:B------:R-:W-:Y:S01]  /*dab0*/  FADD.FTZ R2, R230, R2 ;  /* 0x00000002e6027221 */ /* 0x000fe20000010000 */
[----:B--2---:R-:W-:Y:S01]  /*dac0*/  F2FP.BF16.PACK_AB R139, R181, R182 ;  /* 0x000000b6b58b723e */ /* 0x004fe200000010ff */
[----:B------:R-:W-:Y:S02]  /*dad0*/  FADD.FTZ R0, R186, R0 ;  /* 0x00000000ba007221 */ /* 0x000fe40000010000 */
[----:B------:R-:W-:Y:S02]  /*dae0*/  FADD.FTZ R2, R229, R2 ;  /* 0x00000002e5027221 */ /* 0x000fe40000010000 */
[----:B------:R-:W-:Y:S02]  /*daf0*/  FADD.FTZ R0, R185, R0 ;  /* 0x00000000b9007221 */ /* 0x000fe40000010000 */
[C---:B----4-:R-:W-:Y:S03]  /*db00*/  HMMA.16816.F32.BF16 R4, R136.reuse, R144, R4 ;  /* 0x000000908804723c */ /* 0x050fe60000041804 */
[----:B------:R-:W-:Y:S02]  /*db10*/  FADD.FTZ R2, R226, R2 ;  /* 0x00000002e2027221 */ /* 0x000fe40000010000 */
[----:B------:R-:W-:Y:S02]  /*db20*/  FFMA.FTZ R134, R235, c[0x0][0x2d0], -R170 ;  /* 0x0000b400eb867a23 */ /* 0x000fe400000108aa */
[----:B------:R-:W-:Y:S01]  /*db30*/  FADD.FTZ R0, R184, R0 ;  /* 0x00000000b8007221 */ /* 0x000fe20000010000 */
[C---:B------:R-:W-:Y:S01]  /*db40*/  HMMA.16816.F32.BF16 R8, R136.reuse, R146, R8 ;  /* 0x000000928808723c */ /* 0x040fe20000041808 */
[----:B------:R-:W2:Y:S01]  /*db50*/  LDSM.16.MT88.4 R144, [R197+0x2900] ;  /* 0x00290000c590783b */ /* 0x000ea20000004200 */
[----:B------:R4:W5:Y:S02]  /*db60*/  MUFU.EX2 R191, R134 ;  /* 0x0000008600bf7308 */ /* 0x0009640000000800 */
        /* <DEDUP_REMOVED lines=8> */
[----:B------:R-:W-:Y:S02]  /*dbf0*/  FADD.FTZ R0, R181, R0 ;  /* 0x00000000b5007221 */ /* 0x000fe40000010000 */
[C---:B------:R-:W-:Y:S04]  /*dc00*/  HMMA.16816.F32.BF16 R20, R136.reuse, R152, R20 ;  /* 0x000000988814723c */ /* 0x040fe80000041814 */
[--C-:B----4-:R-:W-:Y:S02]  /*dc10*/  FFMA.FTZ R134, R236, c[0x0][0x2d0], -R133.reuse ;  /* 0x0000b400ec867a23 */ /* 0x110fe40000010885 */
[----:B-1----:R-:W-:Y:S02]  /*dc20*/  FADD.FTZ R2, R192, R2 ;  /* 0x00000002c0027221 */ /* 0x002fe40000010000 */
[C---:B------:R-:W-:Y:S01]  /*dc30*/  HMMA.16816.F32.BF16 R24, R136.reuse, R154, R24 ;  /* 0x0000009a8818723c */ /* 0x040fe20000041818 */
[----:B------:R-:W1:Y:S01]  /*dc40*/  LDSM.16.MT88.4 R152, [R199+0x2900] ;  /* 0x00290000c798783b */ /* 0x000e620000004200 */
[----:B------:R4:W4:Y:S02]  /*dc50*/  MUFU.EX2 R177, R134 ;  /* 0x0000008600b17308 */ /* 0x0009240000000800 */
[----:B-----5:R-:W-:Y:S04]  /*dc60*/  FADD.FTZ R2, R191, R2 ;  /* 0x00000002bf027221 */ /* 0x020fe80000010000 */
[C---:B------:R-:W-:Y:S08]  /*dc70*/  HMMA.16816.F32.BF16 R28, R136.reuse, R140, R28 ;  /* 0x0000008c881c723c */ /* 0x040ff0000004181c */
[C---:B------:R-:W-:Y:S01]  /*dc80*/  HMMA.16816.F32.BF16 R32, R136.reuse, R142, R32 ;  /* 0x0000008e8820723c */ /* 0x040fe20000041820 */
[----:B------:R-:W5:Y:S07]  /*dc90*/  LDSM.16.MT88.4 R140, [R197+0x4900] ;  /* 0x00490000c58c783b */ /* 0x000f6e0000004200 */
[C---:B--2---:R-:W-:Y:S04]  /*dca0*/  HMMA.16816.F32.BF16 R36, R136.reuse, R144, R36 ;  /* 0x000000908824723c */ /* 0x044fe80000041824 */
[--C-:B----4-:R-:W-:Y:S02]  /*dcb0*/  FFMA.FTZ R134, R237, c[0x0][0x2d0], -R133.reuse ;  /* 0x0000b400ed867a23 */ /* 0x110fe40000010885 */
[----:B------:R-:W-:Y:S02]  /*dcc0*/  FADD.FTZ R0, R177, R0 ;  /* 0x00000000b1007221 */ /* 0x000fe40000010000 */
[C---:B------:R-:W-:Y:S01]  /*dcd0*/  HMMA.16816.F32.BF16 R40, R136.reuse, R146, R40 ;  /* 0x000000928828723c */ /* 0x040fe20000041828 */
[----:B------:R-:W2:Y:S01]  /*dce0*/  LDSM.16.MT88.4 R144, [R198+0x4900] ;  /* 0x00490000c690783b */ /* 0x000ea20000004200 */
[----:B------:R4:W1:Y:S06]  /*dcf0*/  MUFU.EX2 R176, R134 ;  /* 0x0000008600b07308 */ /* 0x00086c0000000800 */
[C---:B------:R-:W-:Y:S08]  /*dd00*/  HMMA.16816.F32.BF16 R44, R136.reuse, R156, R44 ;  /* 0x0000009c882c723c */ /* 0x040ff0000004182c */
[C---:B------:R-:W-:Y:S01]  /*dd10*/  HMMA.16816.F32.BF16 R48, R136.reuse, R158, R48 ;  /* 0x0000009e8830723c */ /* 0x040fe20000041830 */
[----:B------:R-:W2:Y:S07]  /*dd20*/  LDSM.16.MT88.4 R156, [R200+0x4900] ;  /* 0x00490000c89c783b */ /* 0x000eae0000004200 */
[C---:B------:R-:W-:Y:S04]  /*dd30*/  HMMA.16816.F32.BF16 R52, R136.reuse, R148, R52 ;  /* 0x000000948834723c */ /* 0x040fe80000041834 */
[----:B----4-:R-:W-:Y:S02]  /*dd40*/  FFMA.FTZ R134, R238, c[0x0][0x2d0], -R170 ;  /* 0x0000b400ee867a23 */ /* 0x010fe400000108aa */
[----:B-1----:R-:W-:Y:S02]  /*dd50*/  FADD.FTZ R0, R176, R0 ;  /* 0x00000000b0007221 */ /* 0x002fe40000010000 */
[C---:B------:R-:W-:Y:S01]  /*dd60*/  HMMA.16816.F32.BF16 R56, R136.reuse, R150, R56 ;  /* 0x000000968838723c */ /* 0x040fe20000041838 */
[----:B------:R-:W1:Y:S01]  /*dd70*/  LDSM.16.MT88.4 R148, [R199+0x4900] ;  /* 0x00490000c794783b */ /* 0x000e620000004200 */
[----:B------:R4:W2:Y:S06]  /*dd80*/  MUFU.EX2 R190, R134 ;  /* 0x0000008600be7308 */ /* 0x0008ac0000000800 */
[C---:B------:R-:W-:Y:S08]  /*dd90*/  HMMA.16816.F32.BF16 R60, R136.reuse, R152, R60 ;  /* 0x00000098883c723c */ /* 0x040ff0000004183c */
[C---:B------:R-:W-:Y:S01]  /*dda0*/  HMMA.16816.F32.BF16 R64, R136.reuse, R154, R64 ;  /* 0x0000009a8840723c */ /* 0x040fe20000041840 */
[----:B------:R-:W-:Y:S07]  /*ddb0*/  LDSM.16.MT88.4 R152, [R200+0x6900] ;  /* 0x00690000c898783b */ /* 0x000fee0000004200 */
[C---:B-----5:R-:W-:Y:S04]  /*ddc0*/  HMMA.16816.F32.BF16 R68, R136.reuse, R140, R68 ;  /* 0x0000008c8844723c */ /* 0x060fe80000041844 */
[----:B----4-:R-:W-:Y:S02]  /*ddd0*/  FFMA.FTZ R134, R239, c[0x0][0x2d0], -R170 ;  /* 0x0000b400ef867a23 */ /* 0x010fe400000108aa */
[----:B--2---:R-:W-:Y:S02]  /*dde0*/  FADD.FTZ R2, R190, R2 ;  /* 0x00000002be027221 */ /* 0x004fe40000010000 */
[C---:B------:R-:W-:Y:S01]  /*ddf0*/  HMMA.16816.F32.BF16 R72, R136.reuse, R142, R72 ;  /* 0x0000008e8848723c */ /* 0x040fe20000041848 */
[----:B------:R-:W2:Y:S01]  /*de00*/  LDSM.16.MT88.4 R140, [R197+0x6900] ;  /* 0x00690000c58c783b */ /* 0x000ea20000004200 */
[----:B------:R4:W5:Y:S06]  /*de10*/  MUFU.EX2 R188, R134 ;  /* 0x0000008600bc7308 */ /* 0x00096c0000000800 */
[C---:B------:R-:W-:Y:S08]  /*de20*/  HMMA.16816.F32.BF16 R76, R136.reuse, R144, R76 ;  /* 0x00000090884c723c */ /* 0x040ff0000004184c */
[C---:B------:R-:W-:Y:S01]  /*de30*/  HMMA.16816.F32.BF16 R80, R136.reuse, R146, R80 ;  /* 0x000000928850723c */ /* 0x040fe20000041850 */
[----:B------:R-:W3:Y:S07]  /*de40*/  LDSM.16.MT88.4 R144, [R198+0x6900] ;  /* 0x00690000c690783b */ /* 0x000eee0000004200 */
[C---:B------:R-:W-:Y:S04]  /*de50*/  HMMA.16816.F32.BF16 R84, R136.reuse, R156, R84 ;  /* 0x0000009c8854723c */ /* 0x040fe80000041854 */
[--C-:B----4-:R-:W-:Y:S02]  /*de60*/  FFMA.FTZ R134, R240, c[0x0][0x2d0], -R133.reuse ;  /* 0x0000b400f0867a23 */ /* 0x110fe40000010885 */
[----:B-----5:R-:W-:Y:S02]  /*de70*/  FADD.FTZ R2, R188, R2 ;  /* 0x00000002bc027221 */ /* 0x020fe40000010000 */
[C---:B------:R-:W-:Y:S01]  /*de80*/  HMMA.16816.F32.BF16 R88, R136.reuse, R158, R88 ;  /* 0x0000009e8858723c */ /* 0x040fe20000041858 */
[----:B------:R-:W-:Y:S01]  /*de90*/  LDSM.16.MT88.4 R156, [R198+0x1100] ;  /* 0x00110000c69c783b */ /* 0x000fe20000004200 */
[----:B------:R4:W5:Y:S06]  /*dea0*/  MUFU.EX2 R175, R134 ;  /* 0x0000008600af7308 */ /* 0x00096c0000000800 */
[C---:B-1----:R-:W-:Y:S08]  /*deb0*/  HMMA.16816.F32.BF16 R92, R136.reuse, R148, R92 ;  /* 0x00000094885c723c */ /* 0x042ff0000004185c */
[C---:B------:R-:W-:Y:S01]  /*dec0*/  HMMA.16816.F32.BF16 R96, R136.reuse, R150, R96 ;  /* 0x000000968860723c */ /* 0x040fe20000041860 */
[----:B------:R-:W1:Y:S07]  /*ded0*/  LDSM.16.MT88.4 R148, [R199+0x6900] ;  /* 0x00690000c794783b */ /* 0x000e6e0000004200 */
[C---:B--2---:R-:W-:Y:S04]  /*dee0*/  HMMA.16816.F32.BF16 R100, R136.reuse, R140, R100 ;  /* 0x0000008c8864723c */ /* 0x044fe80000041864 */
[--C-:B----4-:R-:W-:Y:S02]  /*def0*/  FFMA.FTZ R134, R241, c[0x0][0x2d0], -R133.reuse ;  /* 0x0000b400f1867a23 */ /* 0x110fe40000010885 */
[----:B-----5:R-:W-:Y:S01]  /*df00*/  FADD.FTZ R0, R175, R0 ;  /* 0x00000000af007221 */ /* 0x020fe20000010000 */
[----:B---3--:R-:W-:Y:S01]  /*df10*/  ISETP.GT.AND P0, PT, R224, R227, PT ;  /* 0x000000e3e000720c */ /* 0x008fe20003f04270 */
[C---:B------:R-:W-:Y:S01]  /*df20*/  HMMA.16816.F32.BF16 R104, R136.reuse, R142, R104 ;  /* 0x0000008e8868723c */ /* 0x040fe20000041868 */
[----:B------:R-:W2:Y:S01]  /*df30*/  LDSM.16.MT88.4 R140, [R197+0x1100] ;  /* 0x00110000c58c783b */ /* 0x000ea20000004200 */
[----:B------:R3:W4:Y:S02]  /*df40*/  MUFU.EX2 R174, R134 ;  /* 0x0000008600ae7308 */ /* 0x0007240000000800 */
[----:B------:R-:W-:Y:S04]  /*df50*/  MOV R224, R223 ;  /* 0x000000df00e07202 */ /* 0x000fe80000000f00 */
[C---:B------:R-:W-:Y:S08]  /*df60*/  HMMA.16816.F32.BF16 R108, R136.reuse, R144, R108 ;  /* 0x00000090886c723c */ /* 0x040ff0000004186c */
[C---:B------:R-:W-:Y:S01]  /*df70*/  HMMA.16816.F32.BF16 R112, R136.reuse, R146, R112 ;  /* 0x000000928870723c */ /* 0x040fe20000041870 */
[----:B------:R-:W5:Y:S07]  /*df80*/  LDSM.16.MT88.4 R144, [R200+0x1100] ;  /* 0x00110000c890783b */ /* 0x000f6e0000004200 */
[C---:B------:R-:W-:Y:S04]  /*df90*/  HMMA.16816.F32.BF16 R116, R136.reuse, R152, R116 ;  /* 0x000000988874723c */ /* 0x040fe80000041874 */
[----:B---3--:R-:W-:Y:S02]  /*dfa0*/  FFMA.FTZ R134, R242, c[0x0][0x2d0], -R170 ;  /* 0x0000b400f2867a23 */ /* 0x008fe400000108aa */
[----:B----4-:R-:W-:Y:S02]  /*dfb0*/  FADD.FTZ R0, R174, R0 ;  /* 0x00000000ae007221 */ /* 0x010fe40000010000 */
[C---:B------:R-:W-:Y:S01]  /*dfc0*/  HMMA.16816.F32.BF16 R120, R136.reuse, R154, R120 ;  /* 0x0000009a8878723c */ /* 0x040fe20000041878 */
[----:B------:R-:W-:Y:S01]  /*dfd0*/  LDSM.16.MT88.4 R152, [R198+0x3100] ;  /* 0x00310000c698783b */ /* 0x000fe20000004200 */
[----:B------:R3:W4:Y:S06]  /*dfe0*/  MUFU.EX2 R180, R134 ;  /* 0x0000008600b47308 */ /* 0x00072c0000000800 */
[C---:B-1----:R-:W-:Y:S08]  /*dff0*/  HMMA.16816.F32.BF16 R124, R136.reuse, R148, R124 ;  /* 0x00000094887c723c */ /* 0x042ff0000004187c */
[----:B------:R-:W-:Y:S01]  /*e000*/  HMMA.16816.F32.BF16 R128, R136, R150, R128 ;  /* 0x000000968880723c */ /* 0x000fe20000041880 */
[----:B------:R-:W1:Y:S06]  /*e010*/  LDSM.16.MT88.4 R148, [R199+0x1100] ;  /* 0x00110000c794783b */ /* 0x000e6c0000004200 */
[----:B------:R-:W-:Y:S02]  /*e020*/  F2FP.BF16.PACK_AB R136, R191, R192 ;  /* 0x000000c0bf88723e */ /* 0x000fe400000010ff */
[----:B------:R-:W-:Y:S03]  /*e030*/  F2FP.BF16.PACK_AB R137, R176, R177 ;  /* 0x000000b1b089723e */ /* 0x000fe600000010ff */
[----:B------:R-:W-:Y:S01]  /*e040*/  F2FP.BF16.PACK_AB R138, R188, R190 ;  /* 0x000000bebc8a723e */ /* 0x000fe200000010ff */
[----:B---3--:R-:W-:Y:S01]  /*e050*/  FFMA.FTZ R134, R243, c[0x0][0x2d0], -R170 ;  /* 0x0000b400f3867a23 */ /* 0x008fe200000108aa */
[----:B------:R-:W-:Y:S01]  /*e060*/  F2FP.BF16.PACK_AB R139, R174, R175 ;  /* 0x000000afae8b723e */ /* 0x000fe200000010ff */
[----:B----4-:R-:W-:Y:S02]  /*e070*/  FADD.FTZ R2, R180, R2 ;  /* 0x00000002b4027221 */ /* 0x010fe40000010000 */
[----:B------:R3:W4:Y:S04]  /*e080*/  MUFU.EX2 R179, R134 ;  /* 0x0000008600b37308 */ /* 0x0007280000000800 */
[C---:B--2---:R-:W-:Y:S08]  /*e090*/  HMMA.16816.F32.BF16 R4, R136.reuse, R140, R4 ;  /* 0x0000008c8804723c */ /* 0x044ff00000041804 */
[C---:B------:R-:W-:Y:S01]  /*e0a0*/  HMMA.16816.F32.BF16 R8, R136.reuse, R142, R8 ;  /* 0x0000008e8808723c */ /* 0x040fe20000041808 */
[----:B------:R-:W2:Y:S07]  /*e0b0*/  LDSM.16.MT88.4 R140, [R197+0x3100] ;  /* 0x00310000c58c783b */ /* 0x000eae0000004200 */
[C---:B------:R-:W-:Y:S04]  /*e0c0*/  HMMA.16816.F32.BF16 R12, R136.reuse, R156, R12 ;  /* 0x0000009c880c723c */ /* 0x040fe8000004180c */
[--C-:B---3--:R-:W-:Y:S04]  /*e0d0*/  FFMA.FTZ R134, R244, c[0x0][0x2d0], -R133.reuse ;  /* 0x0000b400f4867a23 */ /* 0x108fe80000010885 */
[C---:B------:R-:W-:Y:S01]  /*e0e0*/  HMMA.16816.F32.BF16 R16, R136.reuse, R158, R16 ;  /* 0x0000009e8810723c */ /* 0x040fe20000041810 */
[----:B------:R-:W3:Y:S01]  /*e0f0*/  LDSM.16.MT88.4 R156, [R200+0x3100] ;  /* 0x00310000c89c783b */ /* 0x000ee20000004200 */
[----:B------:R2:W-:Y:S06]  /*e100*/  MUFU.EX2 R173, R134 ;  /* 0x0000008600ad7308 */ /* 0x0005ec0000000800 */
[C---:B-----5:R-:W-:Y:S08]  /*e110*/  HMMA.16816.F32.BF16 R20, R136.reuse, R144, R20 ;  /* 0x000000908814723c */ /* 0x060ff00000041814 */
[C---:B------:R-:W-:Y:S01]  /*e120*/  HMMA.16816.F32.BF16 R24, R136.reuse, R146, R24 ;  /* 0x000000928818723c */ /* 0x040fe20000041818 */
[----:B------:R-:W5:Y:S07]  /*e130*/  LDSM.16.MT88.4 R144, [R199+0x3100] ;  /* 0x00310000c790783b */ /* 0x000f6e0000004200 */
[C---:B-1----:R-:W-:Y:S04]  /*e140*/  HMMA.16816.F32.BF16 R28, R136.reuse, R148, R28 ;  /* 0x00000094881c723c */ /* 0x042fe8000004181c */
[--C-:B--2---:R-:W-:Y:S02]  /*e150*/  FFMA.FTZ R134, R245, c[0x0][0x2d0], -R133.reuse ;  /* 0x0000b400f5867a23 */ /* 0x104fe40000010885 */
[----:B------:R-:W-:Y:S01]  /*e160*/  FFMA.FTZ R133, R168, c[0x0][0x2d0], -R133 ;  /* 0x0000b400a8857a23 */ /* 0x000fe20000010885 */
[----:B----4-:R-:W-:Y:S01]  /*e170*/  F2FP.BF16.PACK_AB R168, R179, R180 ;  /* 0x000000b4b3a8723e */ /* 0x010fe200000010ff */
[C---:B------:R-:W-:Y:S01]  /*e180*/  HMMA.16816.F32.BF16 R32, R136.reuse, R150, R32 ;  /* 0x000000968820723c */ /* 0x040fe20000041820 */
[----:B------:R-:W-:Y:S01]  /*e190*/  LDSM.16.MT88.4 R148, [R198+0x5100] ;  /* 0x00510000c694783b */ /* 0x000fe20000004200 */
[----:B------:R-:W1:Y:S06]  /*e1a0*/  MUFU.EX2 R172, R134 ;  /* 0x0000008600ac7308 */ /* 0x000e6c0000000800 */
[C---:B------:R-:W-:Y:S04]  /*e1b0*/  HMMA.16816.F32.BF16 R36, R136.reuse, R140, R36 ;  /* 0x0000008c8824723c */ /* 0x040fe80000041824 */
[----:B------:R-:W2:Y:S04]  /*e1c0*/  MUFU.EX2 R133, R133 ;  /* 0x0000008500857308 */ /* 0x000ea80000000800 */
[C---:B------:R-:W-:Y:S01]  /*e1d0*/  HMMA.16816.F32.BF16 R40, R136.reuse, R142, R40 ;  /* 0x0000008e8828723c */ /* 0x040fe20000041828 */
[----:B------:R-:W4:Y:S07]  /*e1e0*/  LDSM.16.MT88.4 R140, [R197+0x5100] ;  /* 0x00510000c58c783b */ /* 0x000f2e0000004200 */
[C---:B------:R-:W-:Y:S04]  /*e1f0*/  HMMA.16816.F32.BF16 R44, R136.reuse, R152, R44 ;  /* 0x00000098882c723c */ /* 0x040fe8000004182c */
[----:B-1----:R-:W-:Y:S01]  /*e200*/  F2FP.BF16.PACK_AB R169, R172, R173 ;  /* 0x000000adaca9723e */ /* 0x002fe200000010ff */
[--C-:B------:R-:W-:Y:S03]  /*e210*/  FFMA.FTZ R134, R246, c[0x0][0x2d0], -R170.reuse ;  /* 0x0000b400f6867a23 */ /* 0x100fe600000108aa */
[C---:B------:R-:W-:Y:S01]  /*e220*/  HMMA.16816.F32.BF16 R48, R136.reuse, R154, R48 ;  /* 0x0000009a8830723c */ /* 0x040fe20000041830 */
[----:B------:R-:W1:Y:S01]  /*e230*/  LDSM.16.MT88.4 R152, [R200+0x5100] ;  /* 0x00510000c898783b */ /* 0x000e620000004200 */
[----:B------:R4:W-:Y:S02]  /*e240*/  MUFU.EX2 R178, R134 ;  /* 0x0000008600b27308 */ /* 0x0009e40000000800 */
[----:B--2---:R-:W-:Y:S04]  /*e250*/  F2FP.BF16.PACK_AB R171, R133, R135 ;  /* 0x0000008785ab723e */ /* 0x004fe800000010ff */
[C---:B---3--:R-:W-:Y:S08]  /*e260*/  HMMA.16816.F32.BF16 R52, R136.reuse, R156, R52 ;  /* 0x0000009c8834723c */ /* 0x048ff00000041834 */
[C---:B------:R-:W-:Y:S01]  /*e270*/  HMMA.16816.F32.BF16 R56, R136.reuse, R158, R56 ;  /* 0x0000009e8838723c */ /* 0x040fe20000041838 */
[----:B------:R-:W2:Y:S07]  /*e280*/  LDSM.16.MT88.4 R156, [R199+0x5100] ;  /* 0x00510000c79c783b */ /* 0x000eae0000004200 */
[C---:B-----5:R-:W-:Y:S04]  /*e290*/  HMMA.16816.F32.BF16 R60, R136.reuse, R144, R60 ;  /* 0x00000090883c723c */ /* 0x060fe8000004183c */
[----:B----4-:R-:W-:Y:S04]  /*e2a0*/  FFMA.FTZ R134, R247, c[0x0][0x2d0], -R170 ;  /* 0x0000b400f7867a23 */ /* 0x010fe800000108aa */
[C---:B------:R-:W-:Y:S01]  /*e2b0*/  HMMA.16816.F32.BF16 R64, R136.reuse, R146, R64 ;  /* 0x000000928840723c */ /* 0x040fe20000041840 */
[----:B------:R-:W-:Y:S01]  /*e2c0*/  LDSM.16.MT88.4 R144, [R198+0x7100] ;  /* 0x00710000c690783b */ /* 0x000fe20000004200 */
[----:B------:R-:W3:Y:S06]  /*e2d0*/  MUFU.EX2 R134, R134 ;  /* 0x0000008600867308 */ /* 0x000eec0000000800 */
[C---:B------:R-:W-:Y:S08]  /*e2e0*/  HMMA.16816.F32.BF16 R68, R136.reuse, R140, R68 ;  /* 0x0000008c8844723c */ /* 0x040ff00000041844 */
[C---:B------:R-:W-:Y:S01]  /*e2f0*/  HMMA.16816.F32.BF16 R72, R136.reuse, R142, R72 ;  /* 0x0000008e8848723c */ /* 0x040fe20000041848 */
[----:B------:R-:W4:Y:S07]  /*e300*/  LDSM.16.MT88.4 R140, [R197+0x7100] ;  /* 0x00710000c58c783b */ /* 0x000f2e0000004200 */
[C---:B------:R-:W-:Y:S04]  /*e310*/  HMMA.16816.F32.BF16 R76, R136.reuse, R148, R76 ;  /* 0x00000094884c723c */ /* 0x040fe8000004184c */
[----:B---3--:R-:W-:Y:S04]  /*e320*/  F2FP.BF16.PACK_AB R170, R134, R178 ;  /* 0x000000b286aa723e */ /* 0x008fe800000010ff */
[C---:B------:R-:W-:Y:S01]  /*e330*/  HMMA.16816.F32.BF16 R80, R136.reuse, R150, R80 ;  /* 0x000000968850723c */ /* 0x040fe20000041850 */
[----:B------:R-:W3:Y:S07]  /*e340*/  LDSM.16.MT88.4 R148, [R200+0x7100] ;  /* 0x00710000c894783b */ /* 0x000eee0000004200 */
[C---:B-1----:R-:W-:Y:S08]  /*e350*/  HMMA.16816.F32.BF16 R84, R136.reuse, R152, R84 ;  /* 0x000000988854723c */ /* 0x042ff00000041854 */
[C---:B------:R-:W-:Y:S01]  /*e360*/  HMMA.16816.F32.BF16 R88, R136.reuse, R154, R88 ;  /* 0x0000009a8858723c */ /* 0x040fe20000041858 */
[----:B------:R-:W1:Y:S07]  /*e370*/  LDSM.16.MT88.4 R152, [R199+0x7100] ;  /* 0x00710000c798783b */ /* 0x000e6e0000004200 */
[C---:B--2---:R-:W-:Y:S08]  /*e380*/  HMMA.16816.F32.BF16 R92, R136.reuse, R156, R92 ;  /* 0x0000009c885c723c */ /* 0x044ff0000004185c */
[C---:B------:R-:W-:Y:S01]  /*e390*/  HMMA.16816.F32.BF16 R96, R136.reuse, R158, R96 ;  /* 0x0000009e8860723c */ /* 0x040fe20000041860 */
[----:B------:R-:W-:Y:S07]  /*e3a0*/  LDSM.16.MT88.4 R156, [R198+0x1900] ;  /* 0x00190000c69c783b */ /* 0x000fee0000004200 */
[C---:B----4-:R-:W-:Y:S08]  /*e3b0*/  HMMA.16816.F32.BF16 R100, R136.reuse, R140, R100 ;  /* 0x0000008c8864723c */ /* 0x050ff00000041864 */
[C---:B------:R-:W-:Y:S01]  /*e3c0*/  HMMA.16816.F32.BF16 R104, R136.reuse, R142, R104 ;  /* 0x0000008e8868723c */ /* 0x040fe20000041868 */
[----:B------:R-:W2:Y:S07]  /*e3d0*/  LDSM.16.MT88.4 R140, [R197+0x1900] ;  /* 0x00190000c58c783b */ /* 0x000eae0000004200 */
[C---:B------:R-:W-:Y:S08]  /*e3e0*/  HMMA.16816.F32.BF16 R108, R136.reuse, R144, R108 ;  /* 0x00000090886c723c */ /* 0x040ff0000004186c */
[C---:B------:R-:W-:Y:S08]  /*e3f0*/  HMMA.16816.F32.BF16 R112, R136.reuse, R146, R112 ;  /* 0x000000928870723c */ /* 0x040ff00000041870 */
[C---:B---3--:R-:W-:Y:S08]  /*e400*/  HMMA.16816.F32.BF16 R116, R136.reuse, R148, R116 ;  /* 0x000000948874723c */ /* 0x048ff00000041874 */
[C---:B------:R-:W-:Y:S08]  /*e410*/  HMMA.16816.F32.BF16 R120, R136.reuse, R150, R120 ;  /* 0x000000968878723c */ /* 0x040ff00000041878 */
[C---:B-1----:R-:W-:Y:S08]  /*e420*/  HMMA.16816.F32.BF16 R124, R136.reuse, R152, R124 ;  /* 0x00000098887c723c */ /* 0x042ff0000004187c */
[----:B------:R-:W-:Y:S08]  /*e430*/  HMMA.16816.F32.BF16 R128, R136, R154, R128 ;  /* 0x0000009a8880723c */ /* 0x000ff00000041880 */
[C---:B--2---:R-:W-:Y:S01]  /*e440*/  HMMA.16816.F32.BF16 R136, R168.reuse, R140, R4 ;  /* 0x0000008ca888723c */ /* 0x044fe20000041804 */
        /* <DEDUP_REMOVED lines=35> */
[C---:B----4-:R-:W-:Y:S08]  /*e680*/  HMMA.16816.F32.BF16 R100, R168.reuse, R16, R100 ;  /* 0x00000010a864723c */ /* 0x050ff00000041864 */
[C---:B------:R-:W-:Y:S08]  /*e690*/  HMMA.16816.F32.BF16 R104, R168.reuse, R18, R104 ;  /* 0x00000012a868723c */ /* 0x040ff00000041868 */
[C---:B-----5:R-:W-:Y:S08]  /*e6a0*/  HMMA.16816.F32.BF16 R108, R168.reuse, R20, R108 ;  /* 0x00000014a86c723c */ /* 0x060ff0000004186c */
        /* <DEDUP_REMOVED lines=8> */
[----:B------:R-:W-:Y:S02]  /*e730*/  FADD.FTZ R0, R135, R4 ;  /* 0x0000000487007221 */ /* 0x000fe40000010000 */
[----:B------:R-:W-:Y:S04]  /*e740*/  HMMA.16816.F32.BF16 R128, R168, R10, R128 ;  /* 0x0000000aa880723c */ /* 0x000fe80000041880 */
[----:B------:R-:W-:Y:S01]  /*e750*/  FADD.FTZ R248, R134, R2 ;  /* 0x0000000286f87221 */ /* 0x000fe20000010000 */
[----:B------:R-:W-:Y:S01]  /*e760*/  MOV R134, R3 ;  /* 0x0000000300867202 */ /* 0x000fe20000000f00 */
[----:B------:R-:W-:Y:S01]  /*e770*/  FADD.FTZ R249, R133, R0 ;  /* 0x0000000085f97221 */ /* 0x000fe20000010000 */
[----:B------:R-:W-:Y:S01]  /*e780*/  MOV R133, R132 ;  /* 0x0000008400857202 */ /* 0x000fe20000000f00 */
[----:B------:R-:W-:-:S05]  /*e790*/  @P0 BRA `(.L_x_1618) ;  /* 0xffffc89000000947 */ /* 0x000fca000383ffff */
.L_x_1617:
[----:B------:R-:W-:-:S13]  /*e7a0*/  ISETP.GE.AND P0, PT, R223, R231, PT ;  /* 0x000000e7df00720c */ /* 0x000fda0003f06270 */
[----:B------:R-:W-:Y:S05]  /*e7b0*/  @!P0 BRA `(.L_x_1619) ;  /* 0x000043b000008947 */ /* 0x000fea0003800000 */
[----:B------:R-:W2:Y:S01]  /*e7c0*/  LDL.64 R6, [R1+0x40] ;  /* 0x0000400001067983 */ /* 0x000ea20000100a00 */
[----:B------:R-:W-:-:S03]  /*e7d0*/  ULDC.64 UR4, c[0x0][0x208] ;  /* 0x0000820000047ab9 */ /* 0x000fc60000000a00 */
[----:B-1----:R-:W3:Y:S04]  /*e7e0*/  LDL.64 R4, [R1+0x28] ;  /* 0x0000280001047983 */ /* 0x002ee80000100a00 */
[----:B------:R-:W4:Y:S04]  /*e7f0*/  LDL.64 R10, [R1+0x38] ;  /* 0x00003800010a7983 */ /* 0x000f280000100a00 */
[----:B------:R-:W5:Y:S01]  /*e800*/  LDL.64 R8, [R1+0x30] ;  /* 0x0000300001087983 */ /* 0x000f620000100a00 */
[----:B------:R-:W-:Y:S01]  /*e810*/  MOV R134, R3 ;  /* 0x0000000300867202 */ /* 0x000fe20000000f00 */
[----:B------:R-:W-:Y:S01]  /*e820*/  IMAD.MOV.U32 R133, RZ, RZ, R132 ;  /* 0x000000ffff857224 */ /* 0x000fe200078e0084 */
[----:B------:R-:W-:-:S02]  /*e830*/  USHF.L.U64.HI UR5, UR4, 0x5, UR5 ;  /* 0x0000000504057899 */ /* 0x000fc40008010205 */
[----:B------:R-:W-:Y:S01]  /*e840*/  USHF.L.U32 UR4, UR4, 0x5, URZ ;  /* 0x0000000504047899 */ /* 0x000fe2000800063f */
[----:B--2---:R-:W-:-:S05]  /*e850*/  IADD3 R238, P6, R6, 0x40, RZ ;  /* 0x0000004006ee7810 */ /* 0x004fca0007fde0ff */
[----:B---3--:R-:W-:Y:S01]  /*e860*/  IMAD.X R239, RZ, RZ, R5, P6 ;  /* 0x000000ffffef7224 */ /* 0x008fe200030e0605 */
[----:B----4-:R-:W-:Y:S02]  /*e870*/  IADD3 R0, P6, R10, 0x40, RZ ;  /* 0x000000400a007810 */ /* 0x010fe40007fde0ff */
[----:B------:R-:W-:-:S03]  /*e880*/  MOV R4, R6 ;  /* 0x0000000600047202 */ /* 0x000fc60000000f00 */
[----:B------:R5:W-:Y:S01]  /*e890*/  STL [R1+0x4], R0 ;  /* 0x0000040001007387 */ /* 0x000be20000100800 */
[C---:B------:R-:W-:Y:S02]  /*e8a0*/  IADD3 R234, P0, R6.reuse, 0xc0, RZ ;  /* 0x000000c006ea7810 */ /* 0x040fe40007f1e0ff */
[----:B------:R-:W-:Y:S01]  /*e8b0*/  IADD3 R236, P5, R6, 0x80, RZ ;  /* 0x0000008006ec7810 */ /* 0x000fe20007fbe0ff */
[----:B-----5:R-:W-:-:S05]  /*e8c0*/  IMAD.X R0, RZ, RZ, R9, P6 ;  /* 0x000000ffff007224 */ /* 0x020fca00030e0609 */
[----:B------:R1:W-:Y:S04]  /*e8d0*/  STL [R1], R0 ;  /* 0x0000000001007387 */ /* 0x0003e80000100800 */
[----:B------:R1:W-:Y:S01]  /*e8e0*/  STL.64 [R1+0x28], R4 ;  /* 0x0000280401007387 */ /* 0x0003e20000100a00 */
[--C-:B------:R-:W-:Y:S01]  /*e8f0*/  IMAD.X R235, RZ, RZ, R5.reuse, P0 ;  /* 0x000000ffffeb7224 */ /* 0x100fe200000e0605 */
[C---:B------:R-:W-:Y:S01]  /*e900*/  IADD3 R250, P0, R10.reuse, 0xc0, RZ ;  /* 0x000000c00afa7810 */ /* 0x040fe20007f1e0ff */
[----:B------:R-:W-:Y:S01]  /*e910*/  IMAD.X R237, RZ, RZ, R5, P5 ;  /* 0x000000ffffed7224 */ /* 0x000fe200028e0605 */
[----:B------:R-:W-:-:S03]  /*e920*/  IADD3 R252, P5, R10, 0x80, RZ ;  /* 0x000000800afc7810 */ /* 0x000fc60007fbe0ff */
[----:B------:R-:W-:Y:S01]  /*e930*/  IMAD.X R247, RZ, RZ, R9, P0 ;  /* 0x000000fffff77224 */ /* 0x000fe200000e0609 */
[----:B------:R-:W-:Y:S02]  /*e940*/  IADD3.X R251, RZ, R9, RZ, P5, !PT ;  /* 0x00000009fffb7210 */ /* 0x000fe40002ffe4ff */
.L_x_1628:
[----:B------:R-:W2:Y:S01]  /*e950*/  LDL.64 R24, [R1+0x28] ;  /* 0x0000280001187983 */ /* 0x000ea20000100a00 */
[----:B------:R-:W-:Y:S04]  /*e960*/  DEPBAR.LE SB0, 0x0 ;  /* 0x000080000000791a */ /* 0x000fe80000000000 */
[----:B------:R-:W-:Y:S01]  /*e970*/  IMAD.MOV.U32 R2, RZ, RZ, 0x6 ;  /* 0x00000006ff027424 */ /* 0x000fe200078e00ff */
[----:B------:R-:W3:Y:S01]  /*e980*/  LDL.64 R16, [R1+0x40] ;  /* 0x0000400001107983 */ /* 0x000ee20000100a00 */
[----:B-1----:R-:W-:Y:S01]  /*e990*/  IMAD.MOV.U32 R0, RZ, RZ, c[0x0][0x208] ;  /* 0x00008200ff007624 */ /* 0x002fe200078e00ff */
[----:B------:R-:W-:Y:S01]  /*e9a0*/  SHF.R.S32.HI R4, RZ, 0x1f, R223 ;  /* 0x0000001fff047819 */ /* 0x000fe200000114df */
[----:B------:R-:W-:Y:S02]  /*e9b0*/  IMAD.MOV.U32 R18, RZ, RZ, c[0x0][0x208] ;  /* 0x00008200ff127624 */ /* 0x000fe400078e00ff */
[----:B------:R-:W-:Y:S01]  /*e9c0*/  IMAD.MOV.U32 R232, RZ, RZ, 0x5 ;  /* 0x00000005ffe87424 */ /* 0x000fe200078e00ff */
[----:B------:R-:W-:Y:S01]  /*e9d0*/  BAR.SYNC.DEFER_BLOCKING 0x0 ;  /* 0x0000000000007b1d */ /* 0x000fe20000010000 */
[----:B------:R-:W-:Y:S01]  /*e9e0*/  SHF.L.U64.HI R0, R0, R2, c[0x0][0x20c] ;  /* 0x0000830000007619 */ /* 0x000fe20000010202 */
[----:B------:R-:W-:Y:S04]  /*e9f0*/  IMAD.SHL.U32 R18, R18, 0x40, RZ ;  /* 0x0000004012127824 */ /* 0x000fe800078e00ff */
[----:B------:R-:W-:Y:S02]  /*ea00*/  IMAD R0, R0, R223, RZ ;  /* 0x000000df00007224 */ /* 0x000fe400078e02ff */
[CC--:B------:R-:W-:Y:S04]  /*ea10*/  IMAD.WIDE.U32 R12, R223.reuse, R18.reuse, UR4 ;  /* 0x00000004df0c7e25 */ /* 0x0c0fe8000f8e0012 */
[-C--:B------:R-:W-:Y:S02]  /*ea20*/  IMAD R0, R4, R18.reuse, R0 ;  /* 0x0000001204007224 */ /* 0x080fe400078e0200 */
[CC--:B------:R-:W-:Y:S04]  /*ea30*/  IMAD.WIDE.U32 R4, R223.reuse, R18.reuse, R238 ;  /* 0x00000012df047225 */ /* 0x0c0fe800078e00ee */
[CC--:B------:R-:W-:Y:S04]  /*ea40*/  IMAD.WIDE.U32 R6, R223.reuse, R18.reuse, R236 ;  /* 0x00000012df067225 */ /* 0x0c0fe800078e00ec */
[----:B------:R-:W-:Y:S01]  /*ea50*/  IMAD.IADD R7, R0, 0x1, R7 ;  /* 0x0000000100077824 */ /* 0x000fe200078e0207 */
[C---:B------:R-:W-:Y:S01]  /*ea60*/  LEA R22, P6, R6.reuse, c[0x0][0x1f8], 0x1 ;  /* 0x00007e0006167a11 */ /* 0x040fe200078c08ff */
[----:B------:R-:W-:Y:S03]  /*ea70*/  LDSM.16.M88.4 R32, [R203+0x10100] ;  /* 0x01010000cb20783b */ /* 0x000fe60000000200 */
[----:B------:R-:W-:Y:S03]  /*ea80*/  LEA.HI.X R23, R6, c[0x0][0x1fc], R7, 0x1, P6 ;  /* 0x00007f0006177a11 */ /* 0x000fe600030f0c07 */
[----:B------:R-:W1:Y:S06]  /*ea90*/  LDSM.16.M88.4 R8, [R196+0x8100] ;  /* 0x00810000c408783b */ /* 0x000e6c0000000200 */
[----:B------:R-:W-:Y:S06]  /*eaa0*/  LDSM.16.M88.4 R168, [R196+0x9900] ;  /* 0x00990000c4a8783b */ /* 0x000fec0000000200 */
[----:B------:R-:W-:Y:S06]  /*eab0*/  LDSM.16.M88.4 R172, [R204+0x10100] ;  /* 0x01010000ccac783b */ /* 0x000fec0000000200 */
[----:B------:R-:W-:Y:S06]  /*eac0*/  LDSM.16.M88.4 R176, [R207] ;  /* 0x00000000cfb0783b */ /* 0x000fec0000000200 */
[----:B------:R-:W-:Y:S06]  /*ead0*/  LDSM.16.M88.4 R180, [R222] ;  /* 0x00000000deb4783b */ /* 0x000fec0000000200 */
[----:B------:R-:W-:Y:S06]  /*eae0*/  LDSM.16.M88.4 R184, [R221] ;  /* 0x00000000ddb8783b */ /* 0x000fec0000000200 */
[----:B------:R-:W-:Y:S06]  /*eaf0*/  LDSM.16.M88.4 R188, [R220] ;  /* 0x00000000dcbc783b */ /* 0x000fec0000000200 */
[----:B------:R-:W4:Y:S06]  /*eb00*/  LDL R230, [R1+0x4c] ;  /* 0x00004c0001e67983 */ /* 0x000f2c0000100800 */
[----:B------:R-:W5:Y:S06]  /*eb10*/  LDL.64 R228, [R1+0x38] ;  /* 0x0000380001e47983 */ /* 0x000f6c0000100a00 */
[----:B------:R-:W4:Y:S06]  /*eb20*/  LDL.64 R226, [R1+0x30] ;  /* 0x0000300001e27983 */ /* 0x000f2c0000100a00 */
[----:B------:R-:W4:Y:S06]  /*eb30*/  LDL R224, [R1+0x4] ;  /* 0x0000040001e07983 */ /* 0x000f2c0000100800 */
[----:B------:R-:W4:Y:S01]  /*eb40*/  LDL R135, [R1] ;  /* 0x0000000001877983 */ /* 0x000f220000100800 */
[----:B--2---:R-:W-:Y:S05]  /*eb50*/  IMAD.WIDE.U32 R2, R223, R18, R24 ;  /* 0x00000012df027225 */ /* 0x004fea00078e0018 */
[C---:B------:R-:W-:Y:S02]  /*eb60*/  LEA R20, P0, R2.reuse, c[0x0][0x1f8], 0x1 ;  /* 0x00007e0002147a11 */ /* 0x040fe400078008ff */
[----:B------:R-:W-:Y:S04]  /*eb70*/  IADD3 R3, R3, R0, RZ ;  /* 0x0000000003037210 */ /* 0x000fe80007ffe0ff */
[----:B------:R-:W-:Y:S01]  /*eb80*/  LEA.HI.X R21, R2, c[0x0][0x1fc], R3, 0x1, P0 ;  /* 0x00007f0002157a11 */ /* 0x000fe200000f0c03 */
[----:B------:R-:W-:Y:S01]  /*eb90*/  IMAD.IADD R2, R0, 0x1, R5 ;  /* 0x0000000100027824 */ /* 0x000fe200078e0205 */
[C---:B------:R-:W-:Y:S04]  /*eba0*/  LEA R14, P0, R4.reuse, c[0x0][0x1f8], 0x1 ;  /* 0x00007e00040e7a11 */ /* 0x040fe800078008ff */
[----:B------:R-:W-:Y:S01]  /*ebb0*/  LEA.HI.X R15, R4, c[0x0][0x1fc], R2, 0x1, P0 ;  /* 0x00007f00040f7a11 */ /* 0x000fe200000f0c02 */
[----:B------:R-:W-:Y:S01]  /*ebc0*/  IMAD.WIDE.U32 R4, R223, R18, R234 ;  /* 0x00000012df047225 */ /* 0x000fe200078e00ea */
[-C--:B---3--:R-:W-:Y:S02]  /*ebd0*/  IADD3 R3, P0, R16, R12.reuse, RZ ;  /* 0x0000000c10037210 */ /* 0x088fe40007f1e0ff */
[----:B------:R-:W2:Y:S01]  /*ebe0*/  LDSM.16.M88.4 R16, [R196+0x8900] ;  /* 0x00890000c410783b */ /* 0x000ea20000000200 */
[C---:B------:R-:W-:Y:S01]  /*ebf0*/  IMAD.IADD R2, R0.reuse, 0x1, R13 ;  /* 0x0000000100027824 */ /* 0x040fe200078e020d */
[----:B------:R-:W-:Y:S02]  /*ec00*/  IADD3 R0, R0, R5, RZ ;  /* 0x0000000500007210 */ /* 0x000fe40007ffe0ff */
[----:B------:R-:W-:Y:S01]  /*ec10*/  LEA R28, P5, R4, c[0x0][0x1f8], 0x1 ;  /* 0x00007e00041c7a11 */ /* 0x000fe200078a08ff */
[----:B------:R-:W-:Y:S01]  /*ec20*/  IMAD.X R5, R2, 0x1, R25, P0 ;  /* 0x0000000102057824 */ /* 0x000fe200000e0619 */
[C---:B------:R-:W-:Y:S01]  /*ec30*/  LEA R192, P0, R3.reuse, c[0x0][0x1f8], 0x1 ;  /* 0x00007e0003c07a11 */ /* 0x040fe200078008ff */
[----:B------:R-:W3:Y:S01]  /*ec40*/  LDSM.16.M88.4 R24, [R196+0x9100] ;  /* 0x00910000c418783b */ /* 0x000ee20000000200 */
[----:B------:R-:W-:Y:S02]  /*ec50*/  LEA.HI.X R29, R4, c[0x0][0x1fc], R0, 0x1, P5 ;  /* 0x00007f00041d7a11 */ /* 0x000fe400028f0c00 */
[----:B------:R-:W-:Y:S02]  /*ec60*/  LEA.HI.X R193, R3, c[0x0][0x1fc], R5, 0x1, P0 ;  /* 0x00007f0003c17a11 */ /* 0x000fe400000f0c05 */
[-C--:B------:R-:W-:Y:S01]  /*ec70*/  IADD3 R0, P6, R238, R12.reuse, RZ ;  /* 0x0000000cee007210 */ /* 0x080fe20007fde0ff */
[----:B------:R-:W-:Y:S01]  /*ec80*/  @!PT LDS RZ, [RZ] ;  /* 0x00000000fffff984 */ /* 0x000fe20000000800 */
[----:B------:R-:W-:Y:S01]  /*ec90*/  @!PT LDS RZ, [RZ] ;  /* 0x00000000fffff984 */ /* 0x000fe20000000800 */
[----:B------:R-:W-:Y:S01]  /*eca0*/  @!PT LDS RZ, [RZ] ;  /* 0x00000000fffff984 */ /* 0x000fe20000000800 */
[----:B------:R3:W-:Y:S01]  /*ecb0*/  LDGSTS.E.BYPASS.LTC128B.128 [R225+0x100], [R20.64], !P4 ;  /* 0x0010000014e17fae */ /* 0x0007e2000e101d4c */
[-C--:B------:R-:W-:Y:S02]  /*ecc0*/  IADD3 R3, P5, R236, R12.reuse, RZ ;  /* 0x0000000cec037210 */ /* 0x080fe40007fbe0ff */
[----:B------:R-:W-:Y:S01]  /*ecd0*/  IADD3 R12, P0, R234, R12, RZ ;  /* 0x0000000cea0c7210 */ /* 0x000fe20007f1e0ff */
[----:B------:R-:W-:Y:S01]  /*ece0*/  IMAD.X R5, R2, 0x1, R239, P6 ;  /* 0x0000000102057824 */ /* 0x000fe200030e06ef */
[----:B------:R-:W-:Y:S01]  /*ecf0*/  LEA R30, P6, R0, c[0x0][0x1f8], 0x1 ;  /* 0x00007e00001e7a11 */ /* 0x000fe200078c08ff */
[----:B------:R2:W-:Y:S01]  /*ed00*/  LDGSTS.E.BYPASS.LTC128B.128 [R225+0x2100], [R14.64], !P3 ;  /* 0x021000000ee17fae */ /* 0x0005e2000d901d4c */
[C---:B------:R-:W-:Y:S01]  /*ed10*/  IMAD.X R6, R2.reuse, 0x1, R237, P5 ;  /* 0x0000000102067824 */ /* 0x040fe200028e06ed */
[C---:B------:R-:W-:Y:S02]  /*ed20*/  LEA R194, P5, R3.reuse, c[0x0][0x1f8], 0x1 ;  /* 0x00007e0003c27a11 */ /* 0x040fe400078a08ff */
[----:B------:R-:W-:Y:S02]  /*ed30*/  IADD3.X R4, R2, R235, RZ, P0, !PT ;  /* 0x000000eb02047210 */ /* 0x000fe400007fe4ff */
[----:B------:R-:W-:Y:S01]  /*ed40*/  LEA R2, P0, R12, c[0x0][0x1f8], 0x1 ;  /* 0x00007e000c027a11 */ /* 0x000fe200078008ff */
[----:B------:R3:W-:Y:S01]  /*ed50*/  LDGSTS.E.BYPASS.LTC128B.128 [R225+0x4100], [R22.64], !P2 ;  /* 0x0410000016e17fae */ /* 0x0007e2000d101d4c */
[----:B------:R-:W-:Y:S02]  /*ed60*/  LEA.HI.X R31, R0, c[0x0][0x1fc], R5, 0x1, P6 ;  /* 0x00007f00001f7a11 */ /* 0x000fe400030f0c05 */
[----:B------:R-:W-:Y:S02]  /*ed70*/  LEA.HI.X R195, R3, c[0x0][0x1fc], R6, 0x1, P5 ;  /* 0x00007f0003c37a11 */ /* 0x000fe400028f0c06 */
[----:B------:R-:W-:Y:S01]  /*ed80*/  LEA.HI.X R3, R12, c[0x0][0x1fc], R4, 0x1, P0 ;  /* 0x00007f000c037a11 */ /* 0x000fe200000f0c04 */
[----:B------:R3:W-:Y:S01]  /*ed90*/  LDGSTS.E.BYPASS.LTC128B.128 [R225+0x6100], [R28.64], !P1 ;  /* 0x061000001ce17fae */ /* 0x0007e2000c901d4c */
[C---:B-1----:R-:W-:Y:S01]  /*eda0*/  HMMA.16816.F32.BF16 R4, R32.reuse, R8, RZ ;  /* 0x000000082004723c */ /* 0x042fe200000418ff */
[----:B------:R-:W-:Y:S02]  /*edb0*/  PLOP3.LUT P5, PT, PT, PT, UP2, 0x80, 0x0 ;  /* 0x000000000000781c */ /* 0x000fe40003faf028 */
[C---:B------:R-:W-:Y:S02]  /*edc0*/  ISETP.GT.AND P6, PT, R223.reuse, R231, PT ;  /* 0x000000e7df00720c */ /* 0x040fe40003fc4270 */
[----:B------:R1:W-:Y:S01]  /*edd0*/  LDGSTS.E.BYPASS.LTC128B.128 [R225+0x1100], [R192.64], !P4 ;  /* 0x01100000c0e17fae */ /* 0x0003e2000e101d4c */
[----:B------:R-:W-:Y:S02]  /*ede0*/  PLOP3.LUT P0, PT, PT, PT, UP2, 0x80, 0x0 ;  /* 0x000000000000781c */ /* 0x000fe40003f0f028 */
[C---:B------:R-:W-:Y:S03]  /*edf0*/  HMMA.16816.F32.BF16 R8, R32.reuse, R10, RZ ;  /* 0x0000000a2008723c */ /* 0x040fe600000418ff */
[----:B------:R1:W-:Y:S05]  /*ee00*/  LDGSTS.E.BYPASS.LTC128B.128 [R225+0x3100], [R30.64], !P3 ;  /* 0x031000001ee17fae */ /* 0x0003ea000d901d4c */
[C---:B--2---:R-:W-:Y:S01]  /*ee10*/  HMMA.16816.F32.BF16 R12, R32.reuse, R16, RZ ;  /* 0x00000010200c723c */ /* 0x044fe200000418ff */
[----:B------:R2:W-:Y:S06]  /*ee20*/  LDGSTS.E.BYPASS.LTC128B.128 [R225+0x5100], [R194.64], !P2 ;  /* 0x05100000c2e17fae */ /* 0x0005ec000d101d4c */
[----:B------:R2:W-:Y:S01]  /*ee30*/  LDGSTS.E.BYPASS.LTC128B.128 [R225+0x7100], [R2.64], !P1 ;  /* 0x0710000002e17fae */ /* 0x0005e2000c901d4c */
[C---:B------:R-:W-:Y:S05]  /*ee40*/  HMMA.16816.F32.BF16 R16, R32.reuse, R18, RZ ;  /* 0x000000122010723c */ /* 0x040fea00000418ff */
[----:B------:R-:W0:Y:S03]  /*ee50*/  LDGDEPBAR ;  /* 0x00000000000079af */ /* 0x000e260000000000 */
[C---:B---3--:R-:W-:Y:S08]  /*ee60*/  HMMA.16816.F32.BF16 R20, R32.reuse, R24, RZ ;  /* 0x000000182014723c */ /* 0x048ff000000418ff */
[C---:B------:R-:W-:Y:S08]  /*ee70*/  HMMA.16816.F32.BF16 R24, R32.reuse, R26, RZ ;  /* 0x0000001a2018723c */ /* 0x040ff000000418ff */
[C---:B-1----:R-:W-:Y:S01]  /*ee80*/  HMMA.16816.F32.BF16 R28, R32.reuse, R168, RZ ;  /* 0x000000a8201c723c */ /* 0x042fe200000418ff */
[----:B--2---:R-:W-:Y:S07]  /*ee90*/  @P6 IADD3 R2, R223, -0x1, RZ ;  /* 0xffffffffdf026810 */ /* 0x004fee0007ffe0ff */
[----:B------:R-:W-:Y:S01]  /*eea0*/  HMMA.16816.F32.BF16 R32, R32, R170, RZ ;  /* 0x000000aa2020723c */ /* 0x000fe200000418ff */
[----:B------:R-:W-:Y:S03]  /*eeb0*/  LDSM.16.M88.4 R168, [R206+0x10100] ;  /* 0x01010000cea8783b */ /* 0x000fe60000000200 */
[----:B------:R-:W-:Y:S04]  /*eec0*/  @P6 SHF.R.S32.HI R0, RZ, 0x1f, R2 ;  /* 0x0000001fff006819 */ /* 0x000fe80000011402 */
[C---:B------:R-:W-:Y:S05]  /*eed0*/  HMMA.16816.F32.BF16 R4, R172.reuse, R176, R4 ;  /* 0x000000b0ac04723c */ /* 0x040fea0000041804 */
[----:B------:R-:W-:Y:S03]  /*eee0*/  @P6 IMAD R0, R0, c[0x0][0x1e0], RZ ;  /* 0x0000780000006a24 */ /* 0x000fe600078e02ff */
[C---:B------:R-:W-:Y:S01]  /*eef0*/  HMMA.16816.F32.BF16 R8, R172.reuse, R178, R8 ;  /* 0x000000b2ac08723c */ /* 0x040fe20000041808 */
[----:B------:R-:W1:Y:S03]  /*ef00*/  LDSM.16.M88.4 R176, [R202+0x8100] ;  /* 0x00810000cab0783b */ /* 0x000e660000000200 */
[C---:B------:R-:W-:Y:S02]  /*ef10*/  @P6 IMAD R0, R2.reuse, c[0x0][0x1e4], R0 ;  /* 0x0000790002006a24 */ /* 0x040fe400078e0200 */
[----:B------:R-:W-:Y:S02]  /*ef20*/  @P6 IMAD.WIDE.U32 R2, R2, c[0x0][0x1e0], RZ ;  /* 0x0000780002026a25 */ /* 0x000fe400078e00ff */
[C---:B------:R-:W-:Y:S04]  /*ef30*/  HMMA.16816.F32.BF16 R12, R172.reuse, R180, R12 ;  /* 0x000000b4ac0c723c */ /* 0x040fe8000004180c */
[----:B------:R-:W-:Y:S02]  /*ef40*/  @P6 IMAD.IADD R3, R3, 0x1, R0 ;  /* 0x0000000103036824 */ /* 0x000fe400078e0200 */
[C---:B------:R-:W-:Y:S02]  /*ef50*/  @P6 IMAD.SHL.U32 R0, R2.reuse, 0x40, RZ ;  /* 0x0000004002006824 */ /* 0x040fe400078e00ff */
[C---:B------:R-:W-:Y:S01]  /*ef60*/  HMMA.16816.F32.BF16 R16, R172.reuse, R182, R16 ;  /* 0x000000b6ac10723c */ /* 0x040fe20000041810 */
[----:B------:R-:W2:Y:S03]  /*ef70*/  LDSM.16.M88.4 R180, [R202+0x8900] ;  /* 0x00890000cab4783b */ /* 0x000ea60000000200 */
[----:B------:R-:W-:Y:S04]  /*ef80*/  @P6 SHF.L.U64.HI R2, R2, 0x6, R3 ;  /* 0x0000000602026819 */ /* 0x000fe80000010203 */
[C---:B------:R-:W-:Y:S08]  /*ef90*/  HMMA.16816.F32.BF16 R20, R172.reuse, R184, R20 ;  /* 0x000000b8ac14723c */ /* 0x040ff00000041814 */
[C---:B------:R-:W-:Y:S01]  /*efa0*/  HMMA.16816.F32.BF16 R24, R172.reuse, R186, R24 ;  /* 0x000000baac18723c */ /* 0x040fe20000041818 */
[----:B------:R-:W3:Y:S07]  /*efb0*/  LDSM.16.M88.4 R184, [R202+0x9100] ;  /* 0x00910000cab8783b */ /* 0x000eee0000000200 */
[C---:B------:R-:W-:Y:S08]  /*efc0*/  HMMA.16816.F32.BF16 R28, R172.reuse, R188, R28 ;  /* 0x000000bcac1c723c */ /* 0x040ff0000004181c */
[----:B------:R-:W-:Y:S01]  /*efd0*/  HMMA.16816.F32.BF16 R32, R172, R190, R32 ;  /* 0x000000beac20723c */ /* 0x000fe20000041820 */
[----:B------:R-:W4:Y:S06]  /*efe0*/  LDSM.16.M88.4 R172, [R202+0x9900] ;  /* 0x00990000caac783b */ /* 0x000f2c0000000200 */
[----:B------:R-:W-:Y:S01]  /*eff0*/  LDSM.16.M88.4 R188, [R201+0x1000] ;  /* 0x00100000c9bc783b */ /* 0x000fe20000000200 */
[C---:B-1----:R-:W-:Y:S08]  /*f000*/  HMMA.16816.F32.BF16 R4, R168.reuse, R176, R4 ;  /* 0x000000b0a804723c */ /* 0x042ff00000041804 */
[C---:B------:R-:W-:Y:S01]  /*f010*/  HMMA.16816.F32.BF16 R8, R168.reuse, R178, R8 ;  /* 0x000000b2a808723c */ /* 0x040fe20000041808 */
[----:B------:R-:W-:Y:S07]  /*f020*/  LDSM.16.M88.4 R176, [R205+0x10100] ;  /* 0x01010000cdb0783b */ /* 0x000fee0000000200 */
[C---:B--2---:R-:W-:Y:S08]  /*f030*/  HMMA.16816.F32.BF16 R12, R168.reuse, R180, R12 ;  /* 0x000000b4a80c723c */ /* 0x044ff0000004180c */
[C---:B------:R-:W-:Y:S01]  /*f040*/  HMMA.16816.F32.BF16 R16, R168.reuse, R182, R16 ;  /* 0x000000b6a810723c */ /* 0x040fe20000041810 */
[----:B------:R-:W1:Y:S07]  /*f050*/  LDSM.16.M88.4 R180, [R201] ;  /* 0x00000000c9b4783b */ /* 0x000e6e0000000200 */
[C---:B---3--:R-:W-:Y:S08]  /*f060*/  HMMA.16816.F32.BF16 R20, R168.reuse, R184, R20 ;  /* 0x000000b8a814723c */ /* 0x048ff00000041814 */
[C---:B------:R-:W-:Y:S01]  /*f070*/  HMMA.16816.F32.BF16 R24, R168.reuse, R186, R24 ;  /* 0x000000baa818723c */ /* 0x040fe20000041818 */
[----:B------:R-:W2:Y:S07]  /*f080*/  LDSM.16.M88.4 R184, [R201+0x800] ;  /* 0x00080000c9b8783b */ /* 0x000eae0000000200 */
[C---:B----4-:R-:W-:Y:S08]  /*f090*/  HMMA.16816.F32.BF16 R28, R168.reuse, R172, R28 ;  /* 0x000000aca81c723c */ /* 0x050ff0000004181c */
[----:B------:R-:W-:Y:S01]  /*f0a0*/  HMMA.16816.F32.BF16 R32, R168, R174, R32 ;  /* 0x000000aea820723c */ /* 0x000fe20000041820 */
[----:B------:R-:W3:Y:S06]  /*f0b0*/  LDSM.16.M88.4 R168, [R201+0x1800] ;  /* 0x00180000c9a8783b */ /* 0x000eec0000000200 */
[----:B------:R-:W-:Y:S01]  /*f0c0*/  LDSM.16.M88.4 R172, [R203+0x14100] ;  /* 0x01410000cbac783b */ /* 0x000fe20000000200 */
        /* <DEDUP_REMOVED lines=8> */
[----:B------:R-:W4:Y:S07]  /*f150*/  LDSM.16.M88.4 R188, [R196+0xb100] ;  /* 0x00b10000c4bc783b */ /* 0x000f2e0000000200 */
[C---:B---3--:R-:W-:Y:S08]  /*f160*/  HMMA.16816.F32.BF16 R28, R176.reuse, R168, R28 ;  /* 0x000000a8b01c723c */ /* 0x048ff0000004181c */
[----:B------:R-:W-:Y:S01]  /*f170*/  HMMA.16816.F32.BF16 R32, R176, R170, R32 ;  /* 0x000000aab020723c */ /* 0x000fe20000041820 */
[----:B------:R-:W3:Y:S06]  /*f180*/  LDSM.16.M88.4 R168, [R196+0xb900] ;  /* 0x00b90000c4a8783b */ /* 0x000eec0000000200 */
[----:B------:R-:W-:Y:S01]  /*f190*/  LDSM.16.M88.4 R176, [R204+0x14100] ;  /* 0x01410000ccb0783b */ /* 0x000fe20000000200 */
[C---:B-1----:R-:W-:Y:S08]  /*f1a0*/  HMMA.16816.F32.BF16 R4, R172.reuse, R180, R4 ;  /* 0x000000b4ac04723c */ /* 0x042ff00000041804 */
[C---:B------:R-:W-:Y:S01]  /*f1b0*/  HMMA.16816.F32.BF16 R8, R172.reuse, R182, R8 ;  /* 0x000000b6ac08723c */ /* 0x040fe20000041808 */
[----:B------:R-:W1:Y:S07]  /*f1c0*/  LDSM.16.M88.4 R180, [R219] ;  /* 0x00000000dbb4783b */ /* 0x000e6e0000000200 */
[C---:B--2---:R-:W-:Y:S08]  /*f1d0*/  HMMA.16816.F32.BF16 R12, R172.reuse, R184, R12 ;  /* 0x000000b8ac0c723c */ /* 0x044ff0000004180c */
[C---:B------:R-:W-:Y:S01]  /*f1e0*/  HMMA.16816.F32.BF16 R16, R172.reuse, R186, R16 ;  /* 0x000000baac10723c */ /* 0x040fe20000041810 */
[----:B------:R-:W2:Y:S07]  /*f1f0*/  LDSM.16.M88.4 R184, [R218] ;  /* 0x00000000dab8783b */ /* 0x000eae0000000200 */
[C---:B----4-:R-:W-:Y:S08]  /*f200*/  HMMA.16816.F32.BF16 R20, R172.reuse, R188, R20 ;  /* 0x000000bcac14723c */ /* 0x050ff00000041814 */
[C---:B------:R-:W-:Y:S01]  /*f210*/  HMMA.16816.F32.BF16 R24, R172.reuse, R190, R24 ;  /* 0x000000beac18723c */ /* 0x040fe20000041818 */
[----:B------:R-:W4:Y:S07]  /*f220*/  LDSM.16.M88.4 R188, [R217] ;  /* 0x00000000d9bc783b */ /* 0x000f2e0000000200 */
[C---:B---3--:R-:W-:Y:S08]  /*f230*/  HMMA.16816.F32.BF16 R28, R172.reuse, R168, R28 ;  /* 0x000000a8ac1c723c */ /* 0x048ff0000004181c */
[----:B------:R-:W-:Y:S01]  /*f240*/  HMMA.16816.F32.BF16 R32, R172, R170, R32 ;  /* 0x000000aaac20723c */ /* 0x000fe20000041820 */
[----:B------:R-:W3:Y:S06]  /*f250*/  LDSM.16.M88.4 R168, [R216] ;  /* 0x00000000d8a8783b */ /* 0x000eec0000000200 */
[----:B------:R-:W-:Y:S01]  /*f260*/  LDSM.16.M88.4 R172, [R206+0x14100] ;  /* 0x01410000ceac783b */ /* 0x000fe20000000200 */
[C---:B-1----:R-:W-:Y:S08]  /*f270*/  HMMA.16816.F32.BF16 R4, R176.reuse, R180, R4 ;  /* 0x000000b4b004723c */ /* 0x042ff00000041804 */
[C---:B------:R-:W-:Y:S01]  /*f280*/  HMMA.16816.F32.BF16 R8, R176.reuse, R182, R8 ;  /* 0x000000b6b008723c */ /* 0x040fe20000041808 */
[----:B------:R-:W1:Y:S07]  /*f290*/  LDSM.16.M88.4 R180, [R202+0xa100] ;  /* 0x00a10000cab4783b */ /* 0x000e6e0000000200 */
[C---:B--2---:R-:W-:Y:S08]  /*f2a0*/  HMMA.16816.F32.BF16 R12, R176.reuse, R184, R12 ;  /* 0x000000b8b00c723c */ /* 0x044ff0000004180c */
[C---:B------:R-:W-:Y:S01]  /*f2b0*/  HMMA.16816.F32.BF16 R16, R176.reuse, R186, R16 ;  /* 0x000000bab010723c */ /* 0x040fe20000041810 */
[----:B------:R-:W2:Y:S07]  /*f2c0*/  LDSM.16.M88.4 R184, [R202+0xa900] ;  /* 0x00a90000cab8783b */ /* 0x000eae0000000200 */
[C---:B----4-:R-:W-:Y:S08]  /*f2d0*/  HMMA.16816.F32.BF16 R20, R176.reuse, R188, R20 ;  /* 0x000000bcb014723c */ /* 0x050ff00000041814 */
        /* <DEDUP_REMOVED lines=105> */
[----:B------:R-:W-:Y:S07]  /*f970*/  LDSM.16.M88.4 R188, [R201+0x6000] ;  /* 0x00600000c9bc783b */ /* 0x000fee0000000200 */
[C---:B---3--:R-:W-:Y:S08]  /*f980*/  HMMA.16816.F32.BF16 R28, R176.reuse, R168, R28 ;  /* 0x000000a8b01c723c */ /* 0x048ff0000004181c */
[----:B------:R-:W-:Y:S01]  /*f990*/  HMMA.16816.F32.BF16 R32, R176, R170, R32 ;  /* 0x000000aab020723c */ /* 0x000fe20000041820 */
[----:B------:R-:W3:Y:S06]  /*f9a0*/  LDSM.16.M88.4 R168, [R202+0xf100] ;  /* 0x00f10000caa8783b */ /* 0x000eec0000000200 */
[----:B------:R-:W4:Y:S01]  /*f9b0*/  LDSM.16.M88.4 R176, [R202+0xf900] ;  /* 0x00f90000cab0783b */ /* 0x000f220000000200 */
[C---:B-1----:R-:W-:Y:S08]  /*f9c0*/  HMMA.16816.F32.BF16 R4, R172.reuse, R180, R4 ;  /* 0x000000b4ac04723c */ /* 0x042ff00000041804 */
[C---:B------:R-:W-:Y:S01]  /*f9d0*/  HMMA.16816.F32.BF16 R8, R172.reuse, R182, R8 ;  /* 0x000000b6ac08723c */ /* 0x040fe20000041808 */
[----:B------:R-:W1:Y:S07]  /*f9e0*/  LDSM.16.M88.4 R180, [R205+0x1c100] ;  /* 0x01c10000cdb4783b */ /* 0x000e6e0000000200 */
[C---:B--2---:R-:W-:Y:S08]  /*f9f0*/  HMMA.16816.F32.BF16 R12, R172.reuse, R184, R12 ;  /* 0x000000b8ac0c723c */ /* 0x044ff0000004180c */
[C---:B------:R-:W-:Y:S08]  /*fa00*/  HMMA.16816.F32.BF16 R16, R172.reuse, R186, R16 ;  /* 0x000000baac10723c */ /* 0x040ff00000041810 */
[C---:B---3--:R-:W-:Y:S08]  /*fa10*/  HMMA.16816.F32.BF16 R20, R172.reuse, R168, R20 ;  /* 0x000000a8ac14723c */ /* 0x048ff00000041814 */
[C---:B------:R-:W-:Y:S01]  /*fa20*/  HMMA.16816.F32.BF16 R24, R172.reuse, R170, R24 ;  /* 0x000000aaac18723c */ /* 0x040fe20000041818 */
[----:B------:R-:W2:Y:S07]  /*fa30*/  LDSM.16.M88.4 R168, [R201+0x6800] ;  /* 0x00680000c9a8783b */ /* 0x000eae0000000200 */
[C---:B----4-:R-:W-:Y:S08]  /*fa40*/  HMMA.16816.F32.BF16 R28, R172.reuse, R176, R28 ;  /* 0x000000b0ac1c723c */ /* 0x050ff0000004181c */
[----:B------:R-:W-:Y:S08]  /*fa50*/  HMMA.16816.F32.BF16 R32, R172, R178, R32 ;  /* 0x000000b2ac20723c */ /* 0x000ff00000041820 */
[C---:B-1----:R-:W-:Y:S08]  /*fa60*/  HMMA.16816.F32.BF16 R4, R180.reuse, R188, R4 ;  /* 0x000000bcb404723c */ /* 0x042ff00000041804 */
[C---:B------:R-:W-:Y:S08]  /*fa70*/  HMMA.16816.F32.BF16 R8, R180.reuse, R190, R8 ;  /* 0x000000beb408723c */ /* 0x040ff00000041808 */
[C---:B--2---:R-:W-:Y:S08]  /*fa80*/  HMMA.16816.F32.BF16 R12, R180.reuse, R168, R12 ;  /* 0x000000a8b40c723c */ /* 0x044ff0000004180c */
[----:B------:R-:W-:Y:S01]  /*fa90*/  FMUL.FTZ R4, R4, c[0x0][0x320] ;  /* 0x0000c80004047a20 */ /* 0x000fe20000410000 */
[C---:B------:R-:W-:Y:S03]  /*faa0*/  HMMA.16816.F32.BF16 R16, R180.reuse, R170, R16 ;  /* 0x000000aab410723c */ /* 0x040fe60000041810 */
[----:B------:R-:W1:Y:S01]  /*fab0*/  MUFU.TANH R184, R4 ;  /* 0x0000000400b87308 */ /* 0x000e620000002400 */
[----:B------:R-:W-:Y:S02]  /*fac0*/  FMUL.FTZ R5, R5, c[0x0][0x320] ;  /* 0x0000c80005057a20 */ /* 0x000fe40000410000 */
[----:B------:R-:W-:Y:S02]  /*fad0*/  FMUL.FTZ R6, R6, c[0x0][0x320] ;  /* 0x0000c80006067a20 */ /* 0x000fe40000410000 */
[----:B------:R-:W-:Y:S04]  /*fae0*/  FMUL.FTZ R7, R7, c[0x0][0x320] ;  /* 0x0000c80007077a20 */ /* 0x000fe80000410000 */
[----:B------:R-:W-:Y:S01]  /*faf0*/  FMUL.FTZ R8, R8, c[0x0][0x320] ;  /* 0x0000c80008087a20 */ /* 0x000fe20000410000 */
[----:B------:R-:W2:Y:S01]  /*fb00*/  MUFU.TANH R179, R5 ;  /* 0x0000000500b37308 */ /* 0x000ea20000002400 */
[----:B------:R-:W-:Y:S02]  /*fb10*/  FMUL.FTZ R9, R9, c[0x0][0x320] ;  /* 0x0000c80009097a20 */ /* 0x000fe40000410000 */
[----:B------:R-:W-:Y:S02]  /*fb20*/  FMUL.FTZ R10, R10, c[0x0][0x320] ;  /* 0x0000c8000a0a7a20 */ /* 0x000fe40000410000 */
[----:B------:R-:W-:Y:S02]  /*fb30*/  FMUL.FTZ R11, R11, c[0x0][0x320] ;  /* 0x0000c8000b0b7a20 */ /* 0x000fe40000410000 */
[----:B------:R-:W-:Y:S02]  /*fb40*/  FMUL.FTZ R14, R14, c[0x0][0x320] ;  /* 0x0000c8000e0e7a20 */ /* 0x000fe40000410000 */
[----:B------:R-:W-:Y:S01]  /*fb50*/  FMUL.FTZ R15, R15, c[0x0][0x320] ;  /* 0x0000c8000f0f7a20 */ /* 0x000fe20000410000 */
[----:B------:R-:W3:Y:S01]  /*fb60*/  MUFU.TANH R192, R6 ;  /* 0x0000000600c07308 */ /* 0x000ee20000002400 */
[----:B------:R-:W-:Y:S02]  /*fb70*/  FMUL.FTZ R16, R16, c[0x0][0x320] ;  /* 0x0000c80010107a20 */ /* 0x000fe40000410000 */
[----:B------:R-:W-:Y:S02]  /*fb80*/  FMUL.FTZ R18, R18, c[0x0][0x320] ;  /* 0x0000c80012127a20 */ /* 0x000fe40000410000 */
[----:B------:R-:W-:Y:S02]  /*fb90*/  FMUL.FTZ R17, R17, c[0x0][0x320] ;  /* 0x0000c80011117a20 */ /* 0x000fe40000410000 */
[----:B------:R-:W-:Y:S02]  /*fba0*/  FMUL.FTZ R19, R19, c[0x0][0x320] ;  /* 0x0000c80013137a20 */ /* 0x000fe40000410000 */
[----:B------:R-:W-:Y:S01]  /*fbb0*/  FMUL.FTZ R12, R12, c[0x0][0x320] ;  /* 0x0000c8000c0c7a20 */ /* 0x000fe20000410000 */
[----:B------:R4:W1:Y:S01]  /*fbc0*/  MUFU.TANH R193, R7 ;  /* 0x0000000700c17308 */ /* 0x0008620000002400 */
[----:B------:R-:W-:Y:S09]  /*fbd0*/  FMUL.FTZ R13, R13, c[0x0][0x320] ;  /* 0x0000c8000d0d7a20 */ /* 0x000ff20000410000 */
[----:B------:R-:W1:Y:S10]  /*fbe0*/  MUFU.TANH R177, R8 ;  /* 0x0000000800b17308 */ /* 0x000e740000002400 */
[----:B------:R-:W1:Y:S01]  /*fbf0*/  MUFU.TANH R176, R9 ;  /* 0x0000000900b07308 */ /* 0x000e620000002400 */
[----:B----4-:R-:W4:Y:S09]  /*fc00*/  LDSM.16.M88.4 R4, [R201+0x7000] ;  /* 0x00700000c904783b */ /* 0x010f320000000200 */
[----:B------:R-:W1:Y:S10]  /*fc10*/  MUFU.TANH R190, R10 ;  /* 0x0000000a00be7308 */ /* 0x000e740000002400 */
[----:B------:R1:W1:Y:S10]  /*fc20*/  MUFU.TANH R191, R11 ;  /* 0x0000000b00bf7308 */ /* 0x0002740000002400 */
[----:B------:R-:W2:Y:S10]  /*fc30*/  MUFU.TANH R172, R16 ;  /* 0x0000001000ac7308 */ /* 0x000eb40000002400 */
[----:B------:R-:W2:Y:S01]  /*fc40*/  MUFU.TANH R186, R18 ;  /* 0x0000001200ba7308 */ /* 0x000ea20000002400 */
[----:B-1----:R-:W1:Y:S01]  /*fc50*/  LDSM.16.M88.4 R8, [R201+0x7800] ;  /* 0x00780000c908783b */ /* 0x002e620000000200 */
[C---:B----4-:R-:W-:Y:S01]  /*fc60*/  HMMA.16816.F32.BF16 R20, R180.reuse, R4, R20 ;  /* 0x00000004b414723c */ /* 0x050fe20000041814 */
[----:B------:R-:W-:Y:S07]  /*fc70*/  DEPBAR.LE SB0, 0x0 ;  /* 0x000080000000791a */ /* 0x000fee0000000000 */
[----:B------:R-:W4:Y:S01]  /*fc80*/  MUFU.TANH R171, R17 ;  /* 0x0000001100ab7308 */ /* 0x000f220000002400 */
[----:B------:R-:W-:Y:S03]  /*fc90*/  BAR.SYNC.DEFER_BLOCKING 0x0 ;  /* 0x0000000000007b1d */ /* 0x000fe60000010000 */
[----:B------:R-:W-:Y:S01]  /*fca0*/  @P5 IMAD.HI.U32 R4, R230, c[0x0][0x2c8], RZ ;  /* 0x0000b200e6045a27 */ /* 0x000fe200078e00ff */
[C---:B------:R-:W-:Y:S05]  /*fcb0*/  HMMA.16816.F32.BF16 R24, R180.reuse, R6, R24 ;  /* 0x00000006b418723c */ /* 0x040fea0000041818 */
[----:B-----5:R-:W-:Y:S01]  /*fcc0*/  @P6 IADD3 R3, P5, R0, R228, RZ ;  /* 0x000000e400036210 */ /* 0x020fe20007fbe0ff */
[----:B------:R-:W-:Y:S01]  /*fcd0*/  IMAD.MOV.U32 R5, RZ, RZ, R230 ;  /* 0x000000ffff057224 */ /* 0x000fe200078e00e6 */
[----:B------:R-:W1:Y:S01]  /*fce0*/  MUFU.TANH R187, R19 ;  /* 0x0000001300bb7308 */ /* 0x000e620000002400 */
[----:B------:R-:W-:Y:S01]  /*fcf0*/  @P0 SHF.R.U32.HI R5, RZ, c[0x0][0x2cc], R4 ;  /* 0x0000b300ff050a19 */ /* 0x000fe20000011604 */
[----:B------:R-:W-:Y:S03]  /*fd00*/  IMAD.MOV.U32 R230, RZ, RZ, c[0x0][0x1e0] ;  /* 0x00007800ffe67624 */ /* 0x000fe600078e00ff */
[----:B------:R-:W-:Y:S02]  /*fd10*/  @P6 IADD3.X R6, R2, R227, RZ, P5, !PT ;  /* 0x000000e302066210 */ /* 0x000fe40002ffe4ff */
[----:B------:R-:W-:Y:S01]  /*fd20*/  @P6 IADD3 R4, P0, R0, R224, RZ ;  /* 0x000000e000046210 */ /* 0x000fe20007f1e0ff */
[----:B------:R-:W-:Y:S02]  /*fd30*/  FMUL.FTZ R20, R20, c[0x0][0x320] ;  /* 0x0000c80014147a20 */ /* 0x000fe40000410000 */
[----:B------:R-:W2:Y:S01]  /*fd40*/  MUFU.TANH R188, R14 ;  /* 0x0000000e00bc7308 */ /* 0x000ea20000002400 */
[----:B------:R-:W-:Y:S01]  /*fd50*/  FMUL.FTZ R21, R21, c[0x0][0x320] ;  /* 0x0000c80015157a20 */ /* 0x000fe20000410000 */
[----:B------:R-:W-:Y:S01]  /*fd60*/  SHF.L.U32 R230, R230, 0x5, RZ ;  /* 0x00000005e6e67819 */ /* 0x000fe200000006ff */
[----:B------:R-:W-:Y:S02]  /*fd70*/  FMUL.FTZ R22, R22, c[0x0][0x320] ;  /* 0x0000c80016167a20 */ /* 0x000fe40000410000 */
[----:B------:R-:W-:Y:S02]  /*fd80*/  FMUL.FTZ R23, R23, c[0x0][0x320] ;  /* 0x0000c80017177a20 */ /* 0x000fe40000410000 */
[----:B------:R-:W-:Y:S02]  /*fd90*/  FMUL.FTZ R24, R24, c[0x0][0x320] ;  /* 0x0000c80018187a20 */ /* 0x000fe40000410000 */
[----:B------:R-:W-:Y:S01]  /*fda0*/  FMUL.FTZ R25, R25, c[0x0][0x320] ;  /* 0x0000c80019197a20 */ /* 0x000fe20000410000 */
[----:B------:R5:W2:Y:S01]  /*fdb0*/  MUFU.TANH R170, R20 ;  /* 0x0000001400aa7308 */ /* 0x000aa20000002400 */
[----:B------:R-:W-:Y:S02]  /*fdc0*/  FMUL.FTZ R26, R26, c[0x0][0x320] ;  /* 0x0000c8001a1a7a20 */ /* 0x000fe40000410000 */
[----:B------:R-:W-:Y:S01]  /*fdd0*/  FMUL.FTZ R27, R27, c[0x0][0x320] ;  /* 0x0000c8001b1b7a20 */ /* 0x000fe20000410000 */
[C---:B-1----:R-:W-:Y:S06]  /*fde0*/  HMMA.16816.F32.BF16 R28, R180.reuse, R8, R28 ;  /* 0x00000008b41c723c */ /* 0x042fec000004181c */
[----:B------:R1:W1:Y:S02]  /*fdf0*/  MUFU.TANH R168, R24 ;  /* 0x0000001800a87308 */ /* 0x0002640000002400 */
[----:B------:R-:W-:Y:S08]  /*fe00*/  HMMA.16816.F32.BF16 R32, R180, R10, R32 ;  /* 0x0000000ab420723c */ /* 0x000ff00000041820 */
[----:B------:R2:W2:Y:S01]  /*fe10*/  MUFU.TANH R169, R21 ;  /* 0x0000001500a97308 */ /* 0x0004a20000002400 */
[----:B-----5:R-:W-:Y:S09]  /*fe20*/  @P6 LEA R20, P5, R3, c[0x0][0x1c8], 0x1 ;  /* 0x0000720003146a11 */ /* 0x020ff200078a08ff */
[----:B------:R5:W3:Y:S01]  /*fe30*/  MUFU.TANH R189, R15 ;  /* 0x0000000f00bd7308 */ /* 0x000ae20000002400 */
[----:B-1----:R-:W-:Y:S02]  /*fe40*/  FMUL.FTZ R24, R28, c[0x0][0x320] ;  /* 0x0000c8001c187a20 */ /* 0x002fe40000410000 */
[----:B------:R-:W3:Y:S03]  /*fe50*/  LDL R28, [R1+0x24] ;  /* 0x00002400011c7983 */ /* 0x000ee60000100800 */
[----:B------:R-:W-:Y:S02]  /*fe60*/  FMUL.FTZ R33, R33, c[0x0][0x320] ;  /* 0x0000c80021217a20 */ /* 0x000fe40000410000 */
[----:B------:R-:W-:Y:S02]  /*fe70*/  FMUL.FTZ R35, R35, c[0x0][0x320] ;  /* 0x0000c80023237a20 */ /* 0x000fe40000410000 */
[----:B------:R1:W1:Y:S01]  /*fe80*/  MUFU.TANH R174, R12 ;  /* 0x0000000c00ae7308 */ /* 0x0002620000002400 */
[----:B--2---:R-:W-:Y:S01]  /*fe90*/  @P6 LEA.HI.X R21, R3, c[0x0][0x1cc], R6, 0x1, P5 ;  /* 0x0000730003156a11 */ /* 0x004fe200028f0c06 */
[----:B------:R-:W-:Y:S01]  /*fea0*/  @P6 IMAD.X R6, R2, 0x1, R135, P0 ;  /* 0x0000000102066824 */ /* 0x000fe200000e0687 */
[----:B------:R-:W-:Y:S02]  /*feb0*/  @P6 LEA R18, P0, R4, c[0x0][0x1c8], 0x1 ;  /* 0x0000720004126a11 */ /* 0x000fe400078008ff */
[----:B------:R-:W-:Y:S01]  /*fec0*/  @P6 IADD3 R3, P5, R0, R252, RZ ;  /* 0x000000fc00036210 */ /* 0x000fe20007fbe0ff */
[----:B------:R-:W-:Y:S01]  /*fed0*/  @!PT LDS RZ, [RZ] ;  /* 0x00000000fffff984 */ /* 0x000fe20000000800 */
[----:B------:R-:W-:Y:S01]  /*fee0*/  @!PT LDS RZ, [RZ] ;  /* 0x00000000fffff984 */ /* 0x000fe20000000800 */
[----:B------:R-:W-:Y:S01]  /*fef0*/  @!PT LDS RZ, [RZ] ;  /* 0x00000000fffff984 */ /* 0x000fe20000000800 */
[----:B------:R2:W-:Y:S04]  /*ff00*/  @P6 LDGSTS.E.BYPASS.LTC128B.128 [R225+0x8100], [R20.64], !P4 ;  /* 0x0810000014e16fae */ /* 0x0005e8000e101d4c */
[----:B------:R-:W1:Y:S01]  /*ff10*/  MUFU.TANH R173, R13 ;  /* 0x0000000d00ad7308 */ /* 0x000e620000002400 */
[----:B------:R-:W-:Y:S01]  /*ff20*/  @P6 LEA.HI.X R19, R4, c[0x0][0x1cc], R6, 0x1, P0 ;  /* 0x0000730004136a11 */ /* 0x000fe200000f0c06 */
[----:B------:R-:W-:Y:S01]  /*ff30*/  @P6 IMAD.X R7, R2, 0x1, R251, P5 ;  /* 0x0000000102076824 */ /* 0x000fe200028e06fb */
[C---:B------:R-:W-:Y:S03]  /*ff40*/  @P6 LEA R16, P5, R3.reuse, c[0x0][0x1c8], 0x1 ;  /* 0x0000720003106a11 */ /* 0x040fe600078a08ff */
[----:B------:R1:W-:Y:S01]  /*ff50*/  @P6 LDGSTS.E.BYPASS.LTC128B.128 [R225+0xa100], [R18.64], !P3 ;  /* 0x0a10000012e16fae */ /* 0x0003e2000d901d4c */
[----:B------:R-:W-:Y:S02]  /*ff60*/  @P6 IADD3 R6, P0, R0, R250, RZ ;  /* 0x000000fa00066210 */ /* 0x000fe40007f1e0ff */
[----:B------:R-:W-:Y:S01]  /*ff70*/  @P6 LEA.HI.X R17, R3, c[0x0][0x1cc], R7, 0x1, P5 ;  /* 0x0000730003116a11 */ /* 0x000fe200028f0c07 */
[----:B------:R1:W1:Y:S01]  /*ff80*/  MUFU.TANH R178, R22 ;  /* 0x0000001600b27308 */ /* 0x0002620000002400 */
[----:B------:R-:W-:Y:S01]  /*ff90*/  @P6 IADD3 R0, P5, R230, R0, RZ ;  /* 0x00000000e6006210 */ /* 0x000fe20007fbe0ff */
[----:B------:R-:W-:Y:S01]  /*ffa0*/  @P6 IMAD.X R3, R2, 0x1, R247, P0 ;  /* 0x0000000102036824 */ /* 0x000fe200000e06f7 */
[C---:B------:R-:W-:Y:S01]  /*ffb0*/  @P6 LEA R14, P0, R6.reuse, c[0x0][0x1c8], 0x1 ;  /* 0x00007200060e6a11 */ /* 0x040fe200078008ff */
[----:B------:R2:W-:Y:S01]  /*ffc0*/  @P6 LDGSTS.E.BYPASS.LTC128B.128 [R225+0xc100], [R16.64], !P2 ;  /* 0x0c10000010e16fae */ /* 0x0005e2000d101d4c */
[----:B------:R-:W-:Y:S02]  /*ffd0*/  IMAD.MOV.U32 R230, RZ, RZ, c[0x0][0x1e0] ;  /* 0x00007800ffe67624 */ /* 0x000fe400078e00ff */
[----:B-----5:R-:W-:Y:S02]  /*ffe0*/  @P6 LEA.HI.X R15, R6, c[0x0][0x1cc], R3, 0x1, P0 ;  /* 0x00007300060f6a11 */ /* 0x020fe400000f0c03 */
[----:B------:R-:W-:Y:S01]  /*fff0*/  @P6 IADD3 R3, P0, R0, R224, RZ ;  /* 0x000000e000036210 */ /* 0x000fe20007f1e0ff */
[----:B------:R5:W2:Y:S01]  /*10000*/  MUFU.TANH R185, R23 ;  /* 0x0000001700b97308 */ /* 0x000aa20000002400 */
[----:B------:R-:W-:Y:S01]  /*10010*/  SHF.L.U64.HI R230, R230, R232, c[0x0][0x1e4] ;  /* 0x00007900e6e67619 */ /* 0x000fe200000102e8 */
[----:B------:R2:W-:Y:S03]  /*10020*/  @P6 LDGSTS.E.BYPASS.LTC128B.128 [R225+0xe100], [R14.64], !P1 ;  /* 0x0e1000000ee16fae */ /* 0x0005e6000c901d4c */
[----:B------:R-:W-:Y:S02]  /*10030*/  @P6 IADD3.X R2, R230, R2, RZ, P5, !PT ;  /* 0x00000002e6026210 */ /* 0x000fe40002ffe4ff */
[----:B------:R-:W-:Y:S03]  /*10040*/  @P6 IADD3 R4, P5, R0, R228, RZ ;  /* 0x000000e400046210 */ /* 0x000fe60007fbe0ff */
[----:B------:R4:W3:Y:S01]  /*10050*/  MUFU.TANH R132, R25 ;  /* 0x0000001900847308 */ /* 0x0008e20000002400 */
[C---:B------:R-:W-:Y:S01]  /*10060*/  @P6 IMAD.X R7, R2.reuse, 0x1, R135, P0 ;  /* 0x0000000102076824 */ /* 0x040fe200000e0687 */
[C---:B------:R-:W-:Y:S01]  /*10070*/  @P6 LEA R10, P0, R3.reuse, c[0x0][0x1c8], 0x1 ;  /* 0x00007200030a6a11 */ /* 0x040fe200078008ff */
[----:B------:R-:W-:Y:S01]  /*10080*/  @P6 IMAD.X R6, R2, 0x1, R227, P5 ;  /* 0x0000000102066824 */ /* 0x000fe200028e06e3 */
[----:B-1----:R-:W-:Y:S01]  /*10090*/  @P6 LEA R12, P5, R4, c[0x0][0x1c8], 0x1 ;  /* 0x00007200040c6a11 */ /* 0x002fe200078a08ff */
[----:B------:R-:W-:Y:S01]  /*100a0*/  FMUL.FTZ R22, R32, c[0x0][0x320] ;  /* 0x0000c80020167a20 */ /* 0x000fe20000410000 */
[----:B------:R-:W-:Y:S02]  /*100b0*/  @P6 LEA.HI.X R11, R3, c[0x0][0x1cc], R7, 0x1, P0 ;  /* 0x00007300030b6a11 */ /* 0x000fe400000f0c07 */
[----:B------:R-:W-:Y:S02]  /*100c0*/  @P6 LEA.HI.X R13, R4, c[0x0][0x1cc], R6, 0x1, P5 ;  /* 0x00007300040d6a11 */ /* 0x000fe400028f0c06 */
[----:B------:R1:W1:Y:S01]  /*100d0*/  MUFU.TANH R175, R26 ;  /* 0x0000001a00af7308 */ /* 0x0002620000002400 */
[C---:B------:R-:W-:Y:S02]  /*100e0*/  @P6 IADD3 R4, P5, R0.reuse, R252, RZ ;  /* 0x000000fc00046210 */ /* 0x040fe40007fbe0ff */
[----:B------:R3:W-:Y:S01]  /*100f0*/  @P6 LDGSTS.E.BYPASS.LTC128B.128 [R225+0x9100], [R12.64], !P4 ;  /* 0x091000000ce16fae */ /* 0x0007e2000e101d4c */
[----:B------:R-:W-:Y:S01]  /*10100*/  @P6 IADD3 R0, P0, R0, R250, RZ ;  /* 0x000000fa00006210 */ /* 0x000fe20007f1e0ff */
[----:B-----5:R-:W-:Y:S01]  /*10110*/  FMUL.FTZ R23, R29, c[0x0][0x320] ;  /* 0x0000c8001d177a20 */ /* 0x020fe20000410000 */
[----:B------:R-:W-:Y:S02]  /*10120*/  @P6 IADD3.X R3, R2, R251, RZ, P5, !PT ;  /* 0x000000fb02036210 */ /* 0x000fe40002ffe4ff */
[----:B------:R-:W-:Y:S01]  /*10130*/  @P6 LEA R8, P5, R4, c[0x0][0x1c8], 0x1 ;  /* 0x0000720004086a11 */ /* 0x000fe200078a08ff */
[----:B------:R3:W-:Y:S01]  /*10140*/  @P6 LDGSTS.E.BYPASS.LTC128B.128 [R225+0xb100], [R10.64], !P3 ;  /* 0x0b1000000ae16fae */ /* 0x0007e2000d901d4c */
[----:B------:R-:W3:Y:S01]  /*10150*/  MUFU.TANH R27, R27 ;  /* 0x0000001b001b7308 */ /* 0x000ee20000002400 */
[----:B------:R-:W-:Y:S01]  /*10160*/  @P6 IMAD.X R2, R2, 0x1, R247, P0 ;  /* 0x0000000102026824 */ /* 0x000fe200000e06f7 */
[----:B------:R-:W-:Y:S01]  /*10170*/  @P6 LEA.HI.X R9, R4, c[0x0][0x1cc], R3, 0x1, P5 ;  /* 0x0000730004096a11 */ /* 0x000fe200028f0c03 */
[----:B--2---:R-:W-:Y:S01]  /*10180*/  FMUL.FTZ R14, R34, c[0x0][0x320] ;  /* 0x0000c800220e7a20 */ /* 0x004fe20000410000 */
[C---:B------:R-:W-:Y:S01]  /*10190*/  @P6 LEA R6, P0, R0.reuse, c[0x0][0x1c8], 0x1 ;  /* 0x0000720000066a11 */ /* 0x040fe200078008ff */
[----:B----4-:R-:W-:Y:S01]  /*101a0*/  FMUL.FTZ R25, R31, c[0x0][0x320] ;  /* 0x0000c8001f197a20 */ /* 0x010fe20000410000 */
[----:B------:R-:W2:Y:S01]  /*101b0*/  SHFL.IDX PT, R3, R5, RZ, 0x1c1f ;  /* 0x001c1fff05037589 */ /* 0x000ea200000e0000 */
[----:B------:R-:W-:Y:S01]  /*101c0*/  IMAD.SHL.U32 R4, R223, 0x40, RZ ;  /* 0x00000040df047824 */ /* 0x000fe200078e00ff */
[----:B------:R-:W-:Y:S02]  /*101d0*/  @P6 LEA.HI.X R7, R0, c[0x0][0x1cc], R2, 0x1, P0 ;  /* 0x0000730000076a11 */ /* 0x000fe400000f0c02 */
[----:B------:R-:W4:Y:S01]  /*101e0*/  MUFU.TANH R24, R24 ;  /* 0x0000001800187308 */ /* 0x000f220000002400 */
[----:B------:R-:W-:Y:S01]  /*101f0*/  PLOP3.LUT P0, PT, PT, PT, UP1, 0x40, 0x0 ;  /* 0x000000000000781c */ /* 0x000fe20003f0e818 */
[----:B------:R2:W-:Y:S01]  /*10200*/  @P6 LDGSTS.E.BYPASS.LTC128B.128 [R225+0xd100], [R8.64], !P2 ;  /* 0x0d10000008e16fae */ /* 0x0005e2000d101d4c */
[----:B-1----:R-:W-:Y:S05]  /*10210*/  FMUL.FTZ R26, R30, c[0x0][0x320] ;  /* 0x0000c8001e1a7a20 */ /* 0x002fea0000410000 */
[----:B------:R1:W-:Y:S02]  /*10220*/  @P6 LDGSTS.E.BYPASS.LTC128B.128 [R225+0xf100], [R6.64], !P1 ;  /* 0x0f10000006e16fae */ /* 0x0003e4000c901d4c */
[----:B------:R-:W1:Y:S04]  /*10230*/  MUFU.TANH R23, R23 ;  /* 0x0000001700177308 */ /* 0x000e680000002400 */
[----:B------:R-:W0:Y:S06]  /*10240*/  LDGDEPBAR ;  /* 0x00000000000079af */ /* 0x000e2c0000000000 */
        /* <DEDUP_REMOVED lines=9> */
[C---:B-1----:R-:W-:Y:S02]  /*102e0*/  IADD3 R6, R0.reuse, UR6, RZ ;  /* 0x0000000600067c10 */ /* 0x042fe4000fffe0ff */
[----:B------:R-:W-:Y:S03]  /*102f0*/  IADD3 R7, R0, c[0x0][0x328], RZ ;  /* 0x0000ca0000077a10 */ /* 0x000fe60007ffe0ff */
[----:B--2---:R-:W-:Y:S01]  /*10300*/  IMAD.IADD R0, R6, 0x1, R3 ;  /* 0x0000000106007824 */ /* 0x004fe200078e0203 */
[----:B------:R-:W-:Y:S01]  /*10310*/  IADD3 R2, R7, R3, RZ ;  /* 0x0000000307027210 */ /* 0x000fe20007ffe0ff */
[----:B------:R-:W-:-:S05]  /*10320*/  @P0 BRA `(.L_x_1620) ;  /* 0x0000019000000947 */ /* 0x000fca0003800000 */
[----:B----4-:R-:W-:Y:S01]  /*10330*/  IADD3 R3, R3, c[0x0][0x1d0], RZ ;  /* 0x0000740003037a10 */ /* 0x010fe20007ffe0ff */
        /* <DEDUP_REMOVED lines=13> */
.L_x_1622:
[----:B------:R-:W-:Y:S04]  /*10410*/  MOV R8, c[0x0][0x32c] ;  /* 0x0000cb0000087a02 */ /* 0x000fe80000000f00 */
[----:B------:R-:W-:Y:S11]  /*10420*/  ISETP.NE.AND P0, PT, R8, 0x1, PT ;  /* 0x000000010800780c */ /* 0x000ff60003f05270 */
[----:B------:R-:W-:Y:S02]  /*10430*/  @!UPT UIADD3 URZ, URZ, URZ, URZ ;  /* 0x0000003f3f3ff290 */ /* 0x000fe4000fffe03f */
[----:B------:R-:W-:Y:S05]  /*10440*/  @P0 IMAD.HI.U32 R8, R3, c[0x0][0x330], RZ ;  /* 0x0000cc0003080a27 */ /* 0x000fea00078e00ff */
[----:B------:R-:W-:Y:S02]  /*10450*/  @P0 SHF.R.U32.HI R3, RZ, c[0x0][0x334], R8 ;  /* 0x0000cd00ff030a19 */ /* 0x000fe40000011608 */
.L_x_1623:
[----:B------:R-:W-:Y:S05]  /*10460*/  BSYNC B0 ;  /* 0x0000000000007941 */ /* 0x000fea0003800000 */
.L_x_1621:
[----:B------:R-:W-:Y:S04]  /*10470*/  IMAD R3, R3, c[0x0][0x32c], -R4 ;  /* 0x0000cb0003037a24 */ /* 0x000fe800078e0a04 */
[----:B------:R-:W-:Y:S05]  /*10480*/  IMAD.IADD R3, R3, 0x1, -R28 ;  /* 0x0000000103037824 */ /* 0x000fea00078e0a1c */
[----:B------:R-:W-:Y:S02]  /*10490*/  IADD3 R8, R3, c[0x0][0x32c], RZ ;  /* 0x0000cb0003087a10 */ /* 0x000fe40007ffe0ff */
[----:B------:R-:W-:Y:S02]  /*104a0*/  IMNMX R0, R0, R3, !PT ;  /* 0x0000000300007217 */ /* 0x000fe40007800200 */
[----:B------:R-:W-:Y:S02]  /*104b0*/  IMNMX R2, R2, R8, PT ;  /* 0x0000000802027217 */ /* 0x000fe40003800200 */
.L_x_1620:
[----:B----4-:R-:W-:Y:S01]  /*104c0*/  ISETP.GT.AND P0, PT, R223, -0x1, PT ;  /* 0xffffffffdf00780c */ /* 0x010fe20003f04270 */
        /* <DEDUP_REMOVED lines=67> */
.L_x_1626:
[----:B------:R-:W-:Y:S04]  /*10900*/  MOV R5, c[0x0][0x32c] ;  /* 0x0000cb0000057a02 */ /* 0x000fe80000000f00 */
[----:B------:R-:W-:Y:S11]  /*10910*/  ISETP.NE.AND P5, PT, R5, 0x1, PT ;  /* 0x000000010500780c */ /* 0x000ff60003fa5270 */
[----:B------:R-:W-:Y:S02]  /*10920*/  @!UPT UIADD3 URZ, URZ, URZ, URZ ;  /* 0x0000003f3f3ff290 */ /* 0x000fe4000fffe03f */
[----:B------:R-:W-:Y:S05]  /*10930*/  @P5 IMAD.HI.U32 R5, R3, c[0x0][0x330], RZ ;  /* 0x0000cc0003055a27 */ /* 0x000fea00078e00ff */
[----:B------:R-:W-:Y:S02]  /*10940*/  @P5 SHF.R.U32.HI R3, RZ, c[0x0][0x334], R5 ;  /* 0x0000cd00ff035a19 */ /* 0x000fe40000011605 */
.L_x_1627:
[----:B------:R-:W-:Y:S05]  /*10950*/  BSYNC B0 ;  /* 0x0000000000007941 */ /* 0x000fea0003800000 */
.L_x_1625:
[----:B------:R-:W-:Y:S04]  /*10960*/  IMAD R4, R3, c[0x0][0x32c], -R4 ;  /* 0x0000cb0003047a24 */ /* 0x000fe800078e0a04 */
[----:B------:R-:W-:Y:S05]  /*10970*/  IMAD.IADD R4, R4, 0x1, -R28 ;  /* 0x0000000104047824 */ /* 0x000fea00078e0a1c */
[----:B------:R-:W-:Y:S02]  /*10980*/  IADD3 R3, R4, c[0x0][0x32c], RZ ;  /* 0x0000cb0004037a10 */ /* 0x000fe40007ffe0ff */
[----:B------:R-:W-:Y:S02]  /*10990*/  IMNMX R0, R0, R4, !PT ;  /* 0x0000000400007217 */ /* 0x000fe40007800200 */
[----:B------:R-:W-:Y:S02]  /*109a0*/  IMNMX R2, R2, R3, PT ;  /* 0x0000000302027217 */ /* 0x000fe40003800200 */
.L_x_1624:
        /* <DEDUP_REMOVED lines=13> */
[----:B------:R-:W-:Y:S02]  /*10a80*/  ISETP.LT.OR P6, PT, R2, 0x2, P6 ;  /* 0x000000020200780c */ /* 0x000fe400037c1670 */
[----:B------:R-:W-:Y:S02]  /*10a90*/  FMNMX.FTZ R3, R176, R3, !PT ;  /* 0x00000003b0037209 */ /* 0x000fe40007810000 */
[----:B------:R-:W-:Y:S02]  /*10aa0*/  FSEL R6, R193, -INF , !P6 ;  /* 0xff800000c1067808 */ /* 0x000fe40007000000 */
[----:B------:R-:W-:Y:S02]  /*10ab0*/  ISETP.GT.AND P6, PT, R0, 0x9, P0 ;  /* 0x000000090000780c */ /* 0x000fe400007c4270 */
[----:B------:R-:W-:Y:S02]  /*10ac0*/  ISETP.LT.OR P5, PT, R2, 0x9, P5 ;  /* 0x000000090200780c */ /* 0x000fe40002fa1670 */
        /* <DEDUP_REMOVED lines=95> */
[C---:B--2---:R-:W-:Y:S01]  /*110c0*/  FMUL.FTZ R8, R2.reuse, R140 ;  /* 0x0000008c02087220 */ /* 0x044fe20000410000 */
[----:B------:R-:W-:Y:S01]  /*110d0*/  ISETP.GT.AND P0, PT, R223, R231, PT ;  /* 0x000000e7df00720c */ /* 0x000fe20003f04270 */
        /* <DEDUP_REMOVED lines=30> */
[C---:B------:R-:W-:Y:S01]  /*112c0*/  FMUL.FTZ R61, R2.reuse, R61 ;  /* 0x0000003d023d7220 */ /* 0x040fe20000410000 */
        /* <DEDUP_REMOVED lines=68> */
[C---:B------:R-:W-:Y:S01]  /*11710*/  FMUL.FTZ R59, R0.reuse, R59 ;  /* 0x0000003b003b7220 */ /* 0x040fe20000410000 */
        /* <DEDUP_REMOVED lines=14> */
[----:B------:R-:W-:Y:S02]  /*11800*/  FMUL.FTZ R74, R0, R74 ;  /* 0x0000004a004a7220 */ /* 0x000fe40000410000 */
        /* <DEDUP_REMOVED lines=114> */
[C---:B--2---:R-:W-:Y:S08]  /*11f30*/  HMMA.16816.F32.BF16 R36, R136.reuse, R140, R36 ;  /* 0x0000008c8824723c */ /* 0x044ff00000041824 */
[C---:B------:R-:W-:Y:S01]  /*11f40*/  HMMA.16816.F32.BF16 R40, R136.reuse, R142, R40 ;  /* 0x0000008e8828723c */ /* 0x040fe20000041828 */
[----:B------:R-:W2:Y:S07]  /*11f50*/  LDSM.16.MT88.4 R140, [R197+0x4900] ;  /* 0x00490000c58c783b */ /* 0x000eae0000004200 */
[C---:B-1----:R-:W-:Y:S04]  /*11f60*/  HMMA.16816.F32.BF16 R44, R136.reuse, R144, R44 ;  /* 0x00000090882c723c */ /* 0x042fe8000004182c */
[--C-:B----4-:R-:W-:Y:S04]  /*11f70*/  FFMA.FTZ R134, R183, c[0x0][0x2d0], -R172.reuse ;  /* 0x0000b400b7867a23 */ /* 0x110fe800000108ac */
[C---:B------:R-:W-:Y:S01]  /*11f80*/  HMMA.16816.F32.BF16 R48, R136.reuse, R146, R48 ;  /* 0x000000928830723c */ /* 0x040fe20000041830 */
[----:B------:R-:W1:Y:S01]  /*11f90*/  LDSM.16.MT88.4 R144, [R198+0x4900] ;  /* 0x00490000c690783b */ /* 0x000e620000004200 */
[----:B------:R4:W1:Y:S06]  /*11fa0*/  MUFU.EX2 R182, R134 ;  /* 0x0000008600b67308 */ /* 0x00086c0000000800 */
[C---:B-----5:R-:W-:Y:S08]  /*11fb0*/  HMMA.16816.F32.BF16 R52, R136.reuse, R148, R52 ;  /* 0x000000948834723c */ /* 0x060ff00000041834 */
[C---:B------:R-:W-:Y:S01]  /*11fc0*/  HMMA.16816.F32.BF16 R56, R136.reuse, R150, R56 ;  /* 0x000000968838723c */ /* 0x040fe20000041838 */
[----:B------:R-:W5:Y:S07]  /*11fd0*/  LDSM.16.MT88.4 R148, [R200+0x4900] ;  /* 0x00490000c894783b */ /* 0x000f6e0000004200 */
[C---:B---3--:R-:W-:Y:S04]  /*11fe0*/  HMMA.16816.F32.BF16 R60, R136.reuse, R152, R60 ;  /* 0x00000098883c723c */ /* 0x048fe8000004183c */
[--C-:B----4-:R-:W-:Y:S04]  /*11ff0*/  FFMA.FTZ R134, R178, c[0x0][0x2d0], -R133.reuse ;  /* 0x0000b400b2867a23 */ /* 0x110fe80000010885 */
        /* <DEDUP_REMOVED lines=32> */
[----:B------:R-:W-:Y:S01]  /*12200*/  HMMA.16816.F32.BF16 R128, R136, R154, R128 ;  /* 0x0000009a8880723c */ /* 0x000fe20000041880 */
[----:B------:R-:W3:Y:S01]  /*12210*/  LDSM.16.MT88.4 R152, [R199+0x1100] ;  /* 0x00110000c798783b */ /* 0x000ee20000004200 */
[----:B------:R4:W-:Y:S05]  /*12220*/  MUFU.EX2 R181, R134 ;  /* 0x0000008600b57308 */ /* 0x0009ea0000000800 */
[----:B------:R-:W-:Y:S02]  /*12230*/  F2FP.BF16.PACK_AB R136, R189, R232 ;  /* 0x000000e8bd88723e */ /* 0x000fe400000010ff */
[----:B------:R-:W-:Y:S03]  /*12240*/  F2FP.BF16.PACK_AB R138, R182, R187 ;  /* 0x000000bbb68a723e */ /* 0x000fe600000010ff */
[----:B------:R-:W-:Y:S02]  /*12250*/  F2FP.BF16.PACK_AB R137, R176, R177 ;  /* 0x000000b1b089723e */ /* 0x000fe400000010ff */
[----:B-1----:R-:W-:Y:S07]  /*12260*/  F2FP.BF16.PACK_AB R139, R174, R175 ;  /* 0x000000afae8b723e */ /* 0x002fee00000010ff */
[C---:B--2---:R-:W-:Y:S03]  /*12270*/  HMMA.16816.F32.BF16 R4, R136.reuse, R140, R4 ;  /* 0x0000008c8804723c */ /* 0x044fe60000041804 */
[--C-:B----4-:R-:W-:Y:S05]  /*12280*/  FFMA.FTZ R134, R195, c[0x0][0x2d0], -R172.reuse ;  /* 0x0000b400c3867a23 */ /* 0x110fea00000108ac */
[C---:B------:R-:W-:Y:S01]  /*12290*/  HMMA.16816.F32.BF16 R8, R136.reuse, R142, R8 ;  /* 0x0000008e8808723c */ /* 0x040fe20000041808 */
[----:B------:R-:W1:Y:S01]  /*122a0*/  LDSM.16.MT88.4 R140, [R197+0x3100] ;  /* 0x00310000c58c783b */ /* 0x000e620000004200 */
[----:B------:R-:W2:Y:S06]  /*122b0*/  MUFU.EX2 R180, R134 ;  /* 0x0000008600b47308 */ /* 0x000eac0000000800 */
[C---:B------:R-:W-:Y:S08]  /*122c0*/  HMMA.16816.F32.BF16 R12, R136.reuse, R144, R12 ;  /* 0x00000090880c723c */ /* 0x040ff0000004180c */
[C---:B------:R-:W-:Y:S01]  /*122d0*/  HMMA.16816.F32.BF16 R16, R136.reuse, R146, R16 ;  /* 0x000000928810723c */ /* 0x040fe20000041810 */
[----:B------:R-:W4:Y:S07]  /*122e0*/  LDSM.16.MT88.4 R144, [R198+0x3100] ;  /* 0x00310000c690783b */ /* 0x000f2e0000004200 */
[C---:B-----5:R-:W-:Y:S04]  /*122f0*/  HMMA.16816.F32.BF16 R20, R136.reuse, R148, R20 ;  /* 0x000000948814723c */ /* 0x060fe80000041814 */
[----:B--2---:R-:W-:Y:S01]  /*12300*/  F2FP.BF16.PACK_AB R168, R180, R181 ;  /* 0x000000b5b4a8723e */ /* 0x004fe200000010ff */
[--C-:B------:R-:W-:Y:S02]  /*12310*/  FFMA.FTZ R134, R224, c[0x0][0x2d0], -R172.reuse ;  /* 0x0000b400e0867a23 */ /* 0x100fe400000108ac */
[----:B------:R-:W-:Y:S01]  /*12320*/  FFMA.FTZ R172, R226, c[0x0][0x2d0], -R172 ;  /* 0x0000b400e2ac7a23 */ /* 0x000fe200000108ac */
[C---:B------:R-:W-:Y:S01]  /*12330*/  HMMA.16816.F32.BF16 R24, R136.reuse, R150, R24 ;  /* 0x000000968818723c */ /* 0x040fe20000041818 */
[----:B------:R-:W2:Y:S01]  /*12340*/  LDSM.16.MT88.4 R148, [R200+0x3100] ;  /* 0x00310000c894783b */ /* 0x000ea20000004200 */
[----:B------:R5:W-:Y:S06]  /*12350*/  MUFU.EX2 R179, R134 ;  /* 0x0000008600b37308 */ /* 0x000bec0000000800 */
[C---:B---3--:R-:W-:Y:S04]  /*12360*/  HMMA.16816.F32.BF16 R28, R136.reuse, R152, R28 ;  /* 0x00000098881c723c */ /* 0x048fe8000004181c */
[----:B------:R-:W3:Y:S04]  /*12370*/  MUFU.EX2 R178, R172 ;  /* 0x000000ac00b27308 */ /* 0x000ee80000000800 */
[C---:B------:R-:W-:Y:S01]  /*12380*/  HMMA.16816.F32.BF16 R32, R136.reuse, R154, R32 ;  /* 0x0000009a8820723c */ /* 0x040fe20000041820 */
[----:B------:R-:W2:Y:S07]  /*12390*/  LDSM.16.MT88.4 R152, [R199+0x3100] ;  /* 0x00310000c798783b */ /* 0x000eae0000004200 */
[C---:B-1----:R-:W-:Y:S04]  /*123a0*/  HMMA.16816.F32.BF16 R36, R136.reuse, R140, R36 ;  /* 0x0000008c8824723c */ /* 0x042fe80000041824 */
[--C-:B-----5:R-:W-:Y:S04]  /*123b0*/  FFMA.FTZ R134, R191, c[0x0][0x2d0], -R133.reuse ;  /* 0x0000b400bf867a23 */ /* 0x120fe80000010885 */
[C---:B------:R-:W-:Y:S01]  /*123c0*/  HMMA.16816.F32.BF16 R40, R136.reuse, R142, R40 ;  /* 0x0000008e8828723c */ /* 0x040fe20000041828 */
[----:B------:R-:W1:Y:S01]  /*123d0*/  LDSM.16.MT88.4 R140, [R197+0x5100] ;  /* 0x00510000c58c783b */ /* 0x000e620000004200 */
[----:B------:R5:W-:Y:S02]  /*123e0*/  MUFU.EX2 R173, R134 ;  /* 0x0000008600ad7308 */ /* 0x000be40000000800 */
[----:B---3--:R-:W-:Y:S04]  /*123f0*/  F2FP.BF16.PACK_AB R170, R178, R179 ;  /* 0x000000b3b2aa723e */ /* 0x008fe800000010ff */
[C---:B----4-:R-:W-:Y:S08]  /*12400*/  HMMA.16816.F32.BF16 R44, R136.reuse, R144, R44 ;  /* 0x00000090882c723c */ /* 0x050ff0000004182c */
[C---:B------:R-:W-:Y:S01]  /*12410*/  HMMA.16816.F32.BF16 R48, R136.reuse, R146, R48 ;  /* 0x000000928830723c */ /* 0x040fe20000041830 */
[----:B------:R-:W3:Y:S07]  /*12420*/  LDSM.16.MT88.4 R144, [R198+0x5100] ;  /* 0x00510000c690783b */ /* 0x000eee0000004200 */
[C---:B--2---:R-:W-:Y:S04]  /*12430*/  HMMA.16816.F32.BF16 R52, R136.reuse, R148, R52 ;  /* 0x000000948834723c */ /* 0x044fe80000041834 */
[--C-:B-----5:R-:W-:Y:S04]  /*12440*/  FFMA.FTZ R134, R192, c[0x0][0x2d0], -R133.reuse ;  /* 0x0000b400c0867a23 */ /* 0x120fe80000010885 */
[C---:B------:R-:W-:Y:S01]  /*12450*/  HMMA.16816.F32.BF16 R56, R136.reuse, R150, R56 ;  /* 0x000000968838723c */ /* 0x040fe20000041838 */
[----:B------:R-:W2:Y:S01]  /*12460*/  LDSM.16.MT88.4 R148, [R200+0x5100] ;  /* 0x00510000c894783b */ /* 0x000ea20000004200 */
[----:B------:R-:W4:Y:S06]  /*12470*/  MUFU.EX2 R172, R134 ;  /* 0x0000008600ac7308 */ /* 0x000f2c0000000800 */
[C---:B------:R-:W-:Y:S08]  /*12480*/  HMMA.16816.F32.BF16 R60, R136.reuse, R152, R60 ;  /* 0x00000098883c723c */ /* 0x040ff0000004183c */
[C---:B------:R-:W-:Y:S01]  /*12490*/  HMMA.16816.F32.BF16 R64, R136.reuse, R154, R64 ;  /* 0x0000009a8840723c */ /* 0x040fe20000041840 */
[----:B------:R-:W5:Y:S07]  /*124a0*/  LDSM.16.MT88.4 R152, [R199+0x5100] ;  /* 0x00510000c798783b */ /* 0x000f6e0000004200 */
[C---:B-1----:R-:W-:Y:S04]  /*124b0*/  HMMA.16816.F32.BF16 R68, R136.reuse, R140, R68 ;  /* 0x0000008c8844723c */ /* 0x042fe80000041844 */
[----:B----4-:R-:W-:Y:S01]  /*124c0*/  F2FP.BF16.PACK_AB R169, R172, R173 ;  /* 0x000000adaca9723e */ /* 0x010fe200000010ff */
[--C-:B------:R-:W-:Y:S02]  /*124d0*/  FFMA.FTZ R134, R193, c[0x0][0x2d0], -R133.reuse ;  /* 0x0000b400c1867a23 */ /* 0x100fe40000010885 */
[----:B------:R-:W-:Y:S01]  /*124e0*/  FFMA.FTZ R133, R135, c[0x0][0x2d0], -R133 ;  /* 0x0000b40087857a23 */ /* 0x000fe20000010885 */
[C---:B------:R-:W-:Y:S01]  /*124f0*/  HMMA.16816.F32.BF16 R72, R136.reuse, R142, R72 ;  /* 0x0000008e8848723c */ /* 0x040fe20000041848 */
[----:B------:R-:W1:Y:S02]  /*12500*/  LDSM.16.MT88.4 R140, [R197+0x7100] ;  /* 0x00710000c58c783b */ /* 0x000e640000004200 */
[----:B------:R-:W-:Y:S05]  /*12510*/  MUFU.EX2 R134, R134 ;  /* 0x0000008600867308 */ /* 0x000fea0000000800 */
[C---:B---3--:R-:W-:Y:S05]  /*12520*/  HMMA.16816.F32.BF16 R76, R136.reuse, R144, R76 ;  /* 0x00000090884c723c */ /* 0x048fea000004184c */
[----:B------:R-:W3:Y:S03]  /*12530*/  MUFU.EX2 R133, R133 ;  /* 0x0000008500857308 */ /* 0x000ee60000000800 */
[C---:B------:R-:W-:Y:S01]  /*12540*/  HMMA.16816.F32.BF16 R80, R136.reuse, R146, R80 ;  /* 0x000000928850723c */ /* 0x040fe20000041850 */
[----:B------:R-:W4:Y:S07]  /*12550*/  LDSM.16.MT88.4 R144, [R198+0x7100] ;  /* 0x00710000c690783b */ /* 0x000f2e0000004200 */
[C---:B--2---:R-:W-:Y:S08]  /*12560*/  HMMA.16816.F32.BF16 R84, R136.reuse, R148, R84 ;  /* 0x000000948854723c */ /* 0x044ff00000041854 */
[C---:B------:R-:W-:Y:S01]  /*12570*/  HMMA.16816.F32.BF16 R88, R136.reuse, R150, R88 ;  /* 0x000000968858723c */ /* 0x040fe20000041858 */
[----:B------:R-:W2:Y:S03]  /*12580*/  LDSM.16.MT88.4 R148, [R200+0x7100] ;  /* 0x00710000c894783b */ /* 0x000ea60000004200 */
[----:B---3--:R-:W-:Y:S04]  /*12590*/  F2FP.BF16.PACK_AB R171, R133, R134 ;  /* 0x0000008685ab723e */ /* 0x008fe800000010ff */
[C---:B-----5:R-:W-:Y:S08]  /*125a0*/  HMMA.16816.F32.BF16 R92, R136.reuse, R152, R92 ;  /* 0x00000098885c723c */ /* 0x060ff0000004185c */
[C---:B------:R-:W-:Y:S01]  /*125b0*/  HMMA.16816.F32.BF16 R96, R136.reuse, R154, R96 ;  /* 0x0000009a8860723c */ /* 0x040fe20000041860 */
[----:B------:R-:W3:Y:S07]  /*125c0*/  LDSM.16.MT88.4 R152, [R199+0x7100] ;  /* 0x00710000c798783b */ /* 0x000eee0000004200 */
[C---:B-1----:R-:W-:Y:S08]  /*125d0*/  HMMA.16816.F32.BF16 R100, R136.reuse, R140, R100 ;  /* 0x0000008c8864723c */ /* 0x042ff00000041864 */
[C---:B------:R-:W-:Y:S01]  /*125e0*/  HMMA.16816.F32.BF16 R104, R136.reuse, R142, R104 ;  /* 0x0000008e8868723c */ /* 0x040fe20000041868 */
[----:B------:R-:W1:Y:S07]  /*125f0*/  LDSM.16.MT88.4 R140, [R197+0x1900] ;  /* 0x00190000c58c783b */ /* 0x000e6e0000004200 */
[C---:B----4-:R-:W-:Y:S08]  /*12600*/  HMMA.16816.F32.BF16 R108, R136.reuse, R144, R108 ;  /* 0x00000090886c723c */ /* 0x050ff0000004186c */
[C---:B------:R-:W-:Y:S08]  /*12610*/  HMMA.16816.F32.BF16 R112, R136.reuse, R146, R112 ;  /* 0x000000928870723c */ /* 0x040ff00000041870 */
[C---:B--2---:R-:W-:Y:S08]  /*12620*/  HMMA.16816.F32.BF16 R116, R136.reuse, R148, R116 ;  /* 0x000000948874723c */ /* 0x044ff00000041874 */
[C---:B------:R-:W-:Y:S08]  /*12630*/  HMMA.16816.F32.BF16 R120, R136.reuse, R150, R120 ;  /* 0x000000968878723c */ /* 0x040ff00000041878 */
[C---:B---3--:R-:W-:Y:S08]  /*12640*/  HMMA.16816.F32.BF16 R124, R136.reuse, R152, R124 ;  /* 0x00000098887c723c */ /* 0x048ff0000004187c */
[----:B------:R-:W-:Y:S08]  /*12650*/  HMMA.16816.F32.BF16 R128, R136, R154, R128 ;  /* 0x0000009a8880723c */ /* 0x000ff00000041880 */
[C---:B-1----:R-:W-:Y:S01]  /*12660*/  HMMA.16816.F32.BF16 R136, R168.reuse, R140, R4 ;  /* 0x0000008ca888723c */ /* 0x042fe20000041804 */
[----:B------:R-:W1:Y:S07]  /*12670*/  LDSM.16.MT88.4 R4, [R197+0x3900] ;  /* 0x00390000c504783b */ /* 0x000e6e0000004200 */
[C---:B------:R-:W-:Y:S01]  /*12680*/  HMMA.16816.F32.BF16 R140, R168.reuse, R142, R8 ;  /* 0x0000008ea88c723c */ /* 0x040fe20000041808 */
[----:B------:R-:W2:Y:S07]  /*12690*/  LDSM.16.MT88.4 R8, [R198+0x3900] ;  /* 0x00390000c608783b */ /* 0x000eae0000004200 */
[C---:B------:R-:W-:Y:S01]  /*126a0*/  HMMA.16816.F32.BF16 R144, R168.reuse, R156, R12 ;  /* 0x0000009ca890723c */ /* 0x040fe2000004180c */
        /* <DEDUP_REMOVED lines=29> */
[----:B------:R-:W-:Y:S01]  /*12880*/  FFMA.FTZ R16, R2, R248, R243 ;  /* 0x000000f802107223 */ /* 0x000fe200000100f3 */
[C---:B------:R-:W-:Y:S04]  /*12890*/  HMMA.16816.F32.BF16 R96, R168.reuse, R18, R96 ;  /* 0x00000012a860723c */ /* 0x040fe80000041860 */
[----:B------:R-:W-:Y:S02]  /*128a0*/  FFMA.FTZ R2, R0, R249, R230 ;  /* 0x000000f900027223 */ /* 0x000fe400000100e6 */
[----:B------:R-:W-:Y:S02]  /*128b0*/  FADD.FTZ R0, R246, R16 ;  /* 0x00000010f6007221 */ /* 0x000fe40000010000 */
[C---:B-1----:R-:W-:Y:S04]  /*128c0*/  HMMA.16816.F32.BF16 R100, R168.reuse, R4, R100 ;  /* 0x00000004a864723c */ /* 0x042fe80000041864 */
[----:B------:R-:W-:Y:S02]  /*128d0*/  FADD.FTZ R2, R229, R2 ;  /* 0x00000002e5027221 */ /* 0x000fe40000010000 */
[----:B------:R-:W-:Y:S02]  /*128e0*/  FADD.FTZ R0, R245, R0 ;  /* 0x00000000f5007221 */ /* 0x000fe40000010000 */
[C---:B------:R-:W-:Y:S01]  /*128f0*/  HMMA.16816.F32.BF16 R104, R168.reuse, R6, R104 ;  /* 0x00000006a868723c */ /* 0x040fe20000041868 */
[----:B------:R-:W1:Y:S03]  /*12900*/  LDSM.16.MT88.4 R4, [R199+0x7900] ;  /* 0x00790000c704783b */ /* 0x000e660000004200 */
[----:B------:R-:W-:Y:S02]  /*12910*/  FADD.FTZ R2, R228, R2 ;  /* 0x00000002e4027221 */ /* 0x000fe40000010000 */
[----:B------:R-:W-:Y:S02]  /*12920*/  FADD.FTZ R0, R244, R0 ;  /* 0x00000000f4007221 */ /* 0x000fe40000010000 */
[----:B------:R-:W-:Y:S01]  /*12930*/  FADD.FTZ R2, R227, R2 ;  /* 0x00000002e3027221 */ /* 0x000fe20000010000 */
[C---:B--2---:R-:W-:Y:S03]  /*12940*/  HMMA.16816.F32.BF16 R108, R168.reuse, R8, R108 ;  /* 0x00000008a86c723c */ /* 0x044fe6000004186c */
[----:B------:R-:W-:Y:S02]  /*12950*/  FADD.FTZ R0, R242, R0 ;  /* 0x00000000f2007221 */ /* 0x000fe40000010000 */
[----:B------:R-:W-:Y:S02]  /*12960*/  FADD.FTZ R2, R190, R2 ;  /* 0x00000002be027221 */ /* 0x000fe40000010000 */
[----:B------:R-:W-:Y:S01]  /*12970*/  FADD.FTZ R0, R241, R0 ;  /* 0x00000000f1007221 */ /* 0x000fe20000010000 */
[C---:B------:R-:W-:Y:S04]  /*12980*/  HMMA.16816.F32.BF16 R112, R168.reuse, R10, R112 ;  /* 0x0000000aa870723c */ /* 0x040fe80000041870 */
[----:B------:R-:W-:Y:S02]  /*12990*/  FADD.FTZ R2, R188, R2 ;  /* 0x00000002bc027221 */ /* 0x000fe40000010000 */
[----:B------:R-:W-:Y:S02]  /*129a0*/  FADD.FTZ R0, R240, R0 ;  /* 0x00000000f0007221 */ /* 0x000fe40000010000 */
[----:B------:R-:W-:Y:S01]  /*129b0*/  FADD.FTZ R2, R186, R2 ;  /* 0x00000002ba027221 */ /* 0x000fe20000010000 */
[C---:B---3--:R-:W-:Y:S03]  /*129c0*/  HMMA.16816.F32.BF16 R116, R168.reuse, R12, R116 ;  /* 0x0000000ca874723c */ /* 0x048fe60000041874 */
        /* <DEDUP_REMOVED lines=8> */
[----:B------:R-:W-:Y:S02]  /*12a50*/  FADD.FTZ R0, R187, R0 ;  /* 0x00000000bb007221 */ /* 0x000fe40000010000 */
[----:B------:R-:W-:Y:S02]  /*12a60*/  FADD.FTZ R2, R175, R2 ;  /* 0x00000002af027221 */ /* 0x000fe40000010000 */
        /* <DEDUP_REMOVED lines=16> */
.L_x_1619:
[----:B------:R-:W2:Y:S01]  /*12b70*/  SHFL.BFLY PT, R6, R248, 0x2, 0x1f ;  /* 0x0c401f00f8067f89 */ /* 0x000ea200000e0000 */
[----:B------:R-:W-:-:S02]  /*12b80*/  MOV R17, 0xff800000 ;  /* 0xff80000000117802 */ /* 0x000fc40000000f00 */
[----:B------:R-:W-:Y:S01]  /*12b90*/  MOV R18, 0xff800000 ;  /* 0xff80000000127802 */ /* 0x000fe20000000f00 */
[----:B------:R-:W3:Y:S01]  /*12ba0*/  SHFL.BFLY PT, R7, R249, 0x2, 0x1f ;  /* 0x0c401f00f9077f89 */ /* 0x000ee200000e0000 */
[----:B------:R-:W-:Y:S01]  /*12bb0*/  PLOP3.LUT P2, PT, PT, PT, PT, 0x8, 0x0 ;  /* 0x000000000000781c */ /* 0x000fe20003f4e170 */
[----:B--2---:R-:W-:Y:S02]  /*12bc0*/  FADD.FTZ R6, R6, R248 ;  /* 0x000000f806067221 */ /* 0x004fe40000010000 */
[----:B---3--:R-:W-:-:S03]  /*12bd0*/  FADD.FTZ R7, R7, R249 ;  /* 0x000000f907077221 */ /* 0x008fc60000010000 */
[----:B------:R-:W2:Y:S04]  /*12be0*/  SHFL.BFLY PT, R2, R6, 0x1, 0x1f ;  /* 0x0c201f0006027f89 */ /* 0x000ea800000e0000 */
[----:B------:R-:W3:Y:S01]  /*12bf0*/  SHFL.BFLY PT, R0, R7, 0x1, 0x1f ;  /* 0x0c201f0007007f89 */ /* 0x000ee200000e0000 */
[----:B--2---:R-:W-:Y:S01]  /*12c00*/  FADD.FTZ R6, R6, R2 ;  /* 0x0000000206067221 */ /* 0x004fe20000010000 */
[----:B------:R-:W-:Y:S01]  /*12c10*/  MOV R2, RZ ;  /* 0x000000ff00027202 */ /* 0x000fe20000000f00 */
[----:B---3--:R-:W-:-:S03]  /*12c20*/  FADD.FTZ R7, R0, R7 ;  /* 0x0000000700077221 */ /* 0x008fc60000010000 */
[----:B------:R-:W-:Y:S02]  /*12c30*/  FSETP.NE.FTZ.AND P1, PT, R6, RZ, PT ;  /* 0x000000ff0600720b */ /* 0x000fe40003f35000 */
[----:B------:R-:W-:Y:S02]  /*12c40*/  MOV R0, RZ ;  /* 0x000000ff00007202 */ /* 0x000fe40000000f00 */
[----:B------:R-:W-:-:S09]  /*12c50*/  FSETP.NE.FTZ.AND P0, PT, R7, RZ, PT ;  /* 0x000000ff0700720b */ /* 0x000fd20003f15000 */
[----:B------:R-:W2:Y:S01]  /*12c60*/  @P1 MUFU.RCP R2, R6 ;  /* 0x0000000600021308 */ /* 0x000ea20000001000 */
[----:B-1----:R-:W-:-:S05]  /*12c70*/  @P1 MOV R4, 0x3f317218 ;  /* 0x3f31721800041802 */ /* 0x002fca0000000f00 */
[----:B------:R-:W-:Y:S02]  /*12c80*/  @P1 FMUL.FTZ R5, R4, c[0x0][0x2d0] ;  /* 0x0000b40004051a20 */ /* 0x000fe40000410000 */
[----:B------:R-:W-:Y:S08]  /*12c90*/  @P0 MUFU.RCP R0, R7 ;  /* 0x0000000700000308 */ /* 0x000ff00000001000 */
[----:B------:R-:W1:Y:S01]  /*12ca0*/  @P1 MUFU.LG2 R6, R6 ;  /* 0x0000000600061308 */ /* 0x000e620000000c00 */
[----:B--2---:R-:W-:-:S02]  /*12cb0*/  FMUL.FTZ R136, R2, R136 ;  /* 0x0000008802887220 */ /* 0x004fc40000410000 */
[C---:B------:R-:W-:Y:S02]  /*12cc0*/  FMUL.FTZ R137, R2.reuse, R137 ;  /* 0x0000008902897220 */ /* 0x040fe40000410000 */
[C---:B------:R-:W-:Y:S02]  /*12cd0*/  FMUL.FTZ R140, R2.reuse, R140 ;  /* 0x0000008c028c7220 */ /* 0x040fe40000410000 */
[C---:B------:R-:W-:Y:S01]  /*12ce0*/  FMUL.FTZ R141, R2.reuse, R141 ;  /* 0x0000008d028d7220 */ /* 0x040fe20000410000 */
[----:B------:R-:W2:Y:S01]  /*12cf0*/  @P0 MUFU.LG2 R7, R7 ;  /* 0x0000000700070308 */ /* 0x000ea20000000c00 */
        /* <DEDUP_REMOVED lines=61> */
[----:B-1----:R-:W-:Y:S02]  /*130d0*/  @P1 FMUL.FTZ R6, R6, 0.69314718246459960938 ;  /* 0x3f31721806061820 */ /* 0x002fe40000410000 */
[----:B--2---:R-:W-:Y:S02]  /*130e0*/  @P0 FMUL.FTZ R4, R7, 0.69314718246459960938 ;  /* 0x3f31721807040820 */ /* 0x004fe40000410000 */
        /* <DEDUP_REMOVED lines=67> */
.L_x_1586:
        /* <DEDUP_REMOVED lines=310> */
.L_x_1631:
[----:B------:R-:W-:Y:S05]  /*14880*/  BSYNC B0 ;  /* 0x0000000000007941 */ /* 0x000fea0003800000 */
.L_x_1630:
        /* <DEDUP_REMOVED lines=72> */
[----:B-----5:R-:W-:Y:S02]  /*14d10*/  @!P6 LEA.HI R4, R15, R15, RZ, 0x1 ;  /* 0x0000000f0f04e211 */ /* 0x020fe400078f08ff */
        /* <DEDUP_REMOVED lines=13> */
[----:B--2---:R-:W-:Y:S02]  /*14df0*/  @!P2 LEA.HI R7, R10, R10, RZ, 0x1 ;  /* 0x0000000a0a07a211 */ /* 0x004fe400078f08ff */
[----:B------:R-:W-:-:S02]  /*14e00*/  @!P1 LEA.HI R6, R11, R11, RZ, 0x1 ;  /* 0x0000000b0b069211 */ /* 0x000fc400078f08ff */
[----:B---3--:R-:W-:Y:S02]  /*14e10*/  @!P4 LEA.HI R4, R8, R8, RZ, 0x1 ;  /* 0x000000080804c211 */ /* 0x008fe400078f08ff */
        /* <DEDUP_REMOVED lines=39> */
[----:B--2---:R-:W-:-:S02]  /*15090*/  @!P2 LEA.HI R7, R10, R10, RZ, 0x1 ;  /* 0x0000000a0a07a211 */ /* 0x004fc400078f08ff */
[----:B------:R-:W-:Y:S02]  /*150a0*/  @!P1 LEA.HI R6, R11, R11, RZ, 0x1 ;  /* 0x0000000b0b069211 */ /* 0x000fe400078f08ff */
[----:B---3--:R-:W-:Y:S02]  /*150b0*/  @!P4 LEA.HI R4, R8, R8, RZ, 0x1 ;  /* 0x000000080804c211 */ /* 0x008fe400078f08ff */
        /* <DEDUP_REMOVED lines=36> */
[----:B--2---:R-:W-:-:S04]  /*15300*/  @!P2 LEA.HI R7, R10, R10, RZ, 0x1 ;  /* 0x0000000a0a07a211 */ /* 0x004fc800078f08ff */
        /* <DEDUP_REMOVED lines=26> */
.L_x_1629:
        /* <DEDUP_REMOVED lines=50> */
.L_x_1632:
        /* <DEDUP_REMOVED lines=11> */
.L_x_2630:


//--------------------- .text._ZN7cutlass13device_kernelIN5flash19enable_sm80_to_sm89INS1_16FlashAttnFwdSm80INS1_25CollectiveMainloopFwdSm80ILi8ELi1ELb0EN4cute5tupleIJNS5_1CILi128EEENS7_ILi64EEENS7_ILi256EEEEEELi256ENS_10bfloat16_tEfNS_4arch4Sm80ELb0ELb1ELb1ELb1ELb0ELb0ELb1ELb1EEENS1_21CollectiveEpilogueFwdINS6_IJS8_SA_S9_EEENS6_IJNS7_ILi1EEESI_SI_EEESC_SE_Li256ELb1ELb1ELb1ELb0EEENS1_36VarlenDynamicPersistentTileSchedulerILi128ELi64ELi256ELi256ELb1ELb1ELb0ELb1ELb0ELb1EEEEEEEEEvNT_6ParamsE --------------------------
	.section	.text._ZN7cutlass13device_kernelIN5flash19enable_sm80_to_sm89INS1_16FlashAttnFwdSm80INS1_25CollectiveMainloopFwdSm80ILi8ELi1ELb0EN4cute5tupleIJNS5_1CILi128EEENS7_ILi64EEENS7_ILi256EEEEEELi256ENS_10bfloat16_tEfNS_4arch4Sm80ELb0ELb1ELb1ELb1ELb0ELb0ELb1ELb1EEENS1_21CollectiveEpilogueFwdINS6_IJS8_SA_S9_EEENS6_IJNS7_ILi1EEESI_SI_EEESC_SE_Li256ELb1ELb1ELb1ELb0EEENS1_36VarlenDynamicPersistentTileSchedulerILi128ELi64ELi256ELi256ELb1ELb1ELb0ELb1ELb0ELb1EEEEEEEEEvNT_6ParamsE,"ax",@progbits
	.sectioninfo	@"SHI_REGISTERS=255"
	.align	128
.text._ZN7cutlass13device_kernelIN5flash19enable_sm80_to_sm89INS1_16FlashAttnFwdSm80INS1_25CollectiveMainloopFwdSm80ILi8ELi1ELb0EN4cute5tupleIJNS5_1CILi128EEENS7_ILi64EEENS7_ILi256EEEEEELi256ENS_10bfloat16_tEfNS_4arch4Sm80ELb0ELb1ELb1ELb1ELb0ELb0ELb1ELb1EEENS1_21CollectiveEpilogueFwdINS6_IJS8_SA_S9_EEENS6_IJNS7_ILi1EEESI_SI_EEESC_SE_Li256ELb1ELb1ELb1ELb0EEENS1_36VarlenDynamicPersistentTileSchedulerILi128ELi64ELi256ELi256ELb1ELb1ELb0ELb1ELb0ELb1EEEEEEEEEvNT_6ParamsE:
        .type           _ZN7cutlass13device_kernelIN5flash19enable_sm80_to_sm89INS1_16FlashAttnFwdSm80INS1_25CollectiveMainloopFwdSm80ILi8ELi1ELb0EN4cute5tupleIJNS5_1CILi128EEENS7_ILi64EEENS7_ILi256EEEEEELi256ENS_10bfloat16_tEfNS_4arch4Sm80ELb0ELb1ELb1ELb1ELb0ELb0ELb1ELb1EEENS1_21CollectiveEpilogueFwdINS6_IJS8_SA_S9_EEENS6_IJNS7_ILi1EEESI_SI_EEESC_SE_Li256ELb1ELb1ELb1ELb0EEENS1_36VarlenDynamicPersistentTileSchedulerILi128ELi64ELi256ELi256ELb1ELb1ELb0ELb1ELb0ELb1EEEEEEEEEvNT_6ParamsE,@function
        .size           _ZN7cutlass13device_kernelIN5flash19enable_sm80_to_sm89INS1_16FlashAttnFwdSm80INS1_25CollectiveMainloopFwdSm80ILi8ELi1ELb0EN4cute5tupleIJNS5_1CILi128EEENS7_ILi64EEENS7_ILi256EEEEEELi256ENS_10bfloat16_tEfNS_4arch4Sm80ELb0ELb1ELb1ELb1ELb0ELb0ELb1ELb1EEENS1_21CollectiveEpilogueFwdINS6_IJS8_SA_S9_EEENS6_IJNS7_ILi1EEESI_SI_EEESC_SE_Li256ELb1ELb1ELb1ELb0EEENS1_36VarlenDynamicPersistentTileSchedulerILi128ELi64ELi256ELi256ELb1ELb1ELb0ELb1ELb0ELb1EEEEEEEEEvNT_6ParamsE,(.L_x_2631 - _ZN7cutlass13device_kernelIN5flash19enable_sm80_to_sm89INS1_16FlashAttnFwdSm80INS1_25CollectiveMainloopFwdSm80ILi8ELi1ELb0EN4cute5tupleIJNS5_1CILi128EEENS7_ILi64EEENS7_ILi256EEEEEELi256ENS_10bfloat16_tEfNS_4arch4Sm80ELb0ELb1ELb1ELb1ELb0ELb0ELb1ELb1EEENS1_21CollectiveEpilogueFwdINS6_IJS8_SA_S9_EEENS6_IJNS7_ILi1EEESI_SI_EEESC_SE_Li256ELb1ELb1ELb1ELb0EEENS1_36VarlenDynamicPersistentTileSchedulerILi128ELi64ELi256ELi256ELb1ELb1ELb0ELb1ELb0ELb1EEEEEEEEEvNT_6ParamsE)
        .other          _ZN7cutlass13device_kernelIN5flash19enable_sm80_to_sm89INS1_16FlashAttnFwdSm80INS1_25CollectiveMainloopFwdSm80ILi8ELi1ELb0EN4cute5tupleIJNS5_1CILi128EEENS7_ILi64EEENS7_ILi256EEEEEELi256ENS_10bfloat16_tEfNS_4arch4Sm80ELb0ELb1ELb1ELb1ELb0ELb0ELb1ELb1EEENS1_21CollectiveEpilogueFwdINS6_IJS8_SA_S9_EEENS6_IJNS7_ILi1EEESI_SI_EEESC_SE_Li256ELb1ELb1ELb1ELb0EEENS1_36VarlenDynamicPersistentTileSchedulerILi128ELi64ELi256ELi256ELb1ELb1ELb0ELb1ELb0ELb1EEEEEEEEEvNT_6ParamsE,@"STO_CUDA_ENTRY STV_DEFAULT"
_ZN7cutlass13device_kernelIN5flash19enable_sm80_to_sm89INS1_16FlashAttnFwdSm80INS1_25CollectiveMainloopFwdSm80ILi8ELi1ELb0EN4cute5tupleIJNS5_1CILi128EEENS7_ILi64EEENS7_ILi256EEEEEELi256ENS_10bfloat16_tEfNS_4arch4Sm80ELb0ELb1ELb1ELb1ELb0ELb0ELb1ELb1EEENS1_21CollectiveEpilogueFwdINS6_IJS8_SA_S9_EEENS6_IJNS7_ILi1EEESI_SI_EEESC_SE_Li256ELb1ELb1ELb1ELb0EEENS1_36VarlenDynamicPersistentTileSchedulerILi128ELi64ELi256ELi256ELb1ELb1ELb0ELb1ELb0ELb1EEEEEEEEEvNT_6ParamsE:
[----:B------:R-:W-:-:S03]  /*0000*/  MOV R1, c[0x0][0x28] ;  /* 0x00000a0000017a02 */ /* 0x000fc60000000f00 */
[----:B------:R-:W1:Y:S01]  /*0010*/  S2R R2, SR_TID.X ;  /* 0x0000000000027919 */ /* 0x000e620000002100 */
[----:B------:R-:W-:Y:S01]  /*0020*/  IADD3 R1, R1, -0xb0, RZ ;  /* 0xffffff5001017810 */ /* 0x000fe20007ffe0ff */
[----:B------:R-:W-:Y:S01]  /*0030*/  ULDC.64 UR6, c[0x0][0x118] ;  /* 0x0000460000067ab9 */ /* 0x000fe20000000a00 */
[----:B-1----:R-:W-:-:S06]  /*0040*/  SHF.R.U32.HI R0, RZ, 0x5, R2 ;  /* 0x00000005ff007819 */ /* 0x002fcc0000011602 */
[----:B------:R-:W1:Y:S02]  /*0050*/  SHFL.IDX PT, R0, R0, RZ, 0x1f ;  /* 0x00001fff00007589 */ /* 0x000e6400000e0000 */
[----:B-1----:R-:W1:Y:S02]  /*0060*/  R2UR UR5, R0 ;  /* 0x00000000000573c2 */ /* 0x002e6400000e0000 */
[----:B-1----:R-:W-:-:S13]  /*0070*/  ISETP.NE.AND P0, PT, RZ, UR5, PT ;  /* 0x00000005ff007c0c */ /* 0x002fda000bf05270 */
        /* <DEDUP_REMOVED lines=46> */
.L_x_1638:
        /* <DEDUP_REMOVED lines=16> */
.L_x_1777:
        /* <DEDUP_REMOVED lines=16> */
.L_x_1778:
[----:B--2---:R-:W-:-:S05]  /*0560*/  IMAD R0, R0, c[0x0][0x538], RZ ;  /* 0x00014e0000007a24 */ /* 0x004fca00078e02ff */
[----:B------:R-:W-:-:S04]  /*0570*/  IADD3 R7, R0, R7, RZ ;  /* 0x0000000700077210 */ /* 0x000fc80007ffe0ff */
[----:B------:R-:W-:-:S13]  /*0580*/  ISETP.GT.AND P0, PT, R7, UR4, PT ;  /* 0x0000000407007c0c */ /* 0x000fda000bf04270 */
[----:B-1----:R-:W-:Y:S05]  /*0590*/  @!P0 BRA `(.L_x_1638) ;  /* 0xfffffdc000008947 */ /* 0x002fea000383ffff */
.L_x_1634:
[----:B------:R-:W-:-:S05]  /*05a0*/  IADD3 R11, -R0, R7, RZ ;  /* 0x00000007000b7210 */ /* 0x000fca0007ffe1ff */
[----:B------:R-:W-:-:S05]  /*05b0*/  IMAD R0, R4, c[0x0][0x538], R11 ;  /* 0x00014e0004007a24 */ /* 0x000fca00078e020b */
[----:B------:R-:W-:Y:S01]  /*05c0*/  ISETP.GT.AND P0, PT, R0, UR4, PT ;  /* 0x0000000400007c0c */ /* 0x000fe2000bf04270 */
[----:B------:R-:W-:-:S12]  /*05d0*/  BRA.DIV ~URZ, `(.L_x_1639) ;  /* 0x000194a27f007947 */ /* 0x000fd8000b800000 */
[----:B------:R-:W-:-:S04]  /*05e0*/  VOTE.ANY R10, PT, !P0 ;  /* 0x00000000000a7806 */ /* 0x000fc800040e0100 */
.L_x_1779:
[----:B------:R-:W1:Y:S02]  /*05f0*/  POPC R7, R10 ;  /* 0x0000000a00077309 */ /* 0x000e640000000000 */
[----:B-1----:R-:W-:-:S05]  /*0600*/  IADD3 R0, R7, R6, RZ ;  /* 0x0000000607007210 */ /* 0x002fca0007ffe0ff */
[----:B------:R1:W-:Y:S01]  /*0610*/  STL [R1+0x34], R0 ;  /* 0x0000340001007387 */ /* 0x0003e20000100800 */
[----:B------:R-:W-:Y:S05]  /*0620*/  BRA.DIV ~URZ, `(.L_x_1640) ;  /* 0x000194a27f007947 */ /* 0x000fea000b800000 */
[----:B------:R2:W3:Y:S01]  /*0630*/  SHFL.IDX PT, R12, R9, R7, 0x1f ;  /* 0x00001f07090c7589 */ /* 0x0004e200000e0000 */
[----:B------:R-:W-:-:S03]  /*0640*/  MOV R6, RZ ;  /* 0x000000ff00067202 */ /* 0x000fc60000000f00 */
[----:B------:R2:W4:Y:S04]  /*0650*/  SHFL.IDX PT, R9, R8, R7, 0x1f ;  /* 0x00001f0708097589 */ /* 0x00052800000e0000 */
.L_x_1780:
[----:B------:R-:W-:Y:S01]  /*0660*/  ISETP.NE.AND P0, PT, R10, RZ, PT ;  /* 0x000000ff0a00720c */ /* 0x000fe20003f05270 */
[----:B------:R-:W-:-:S12]  /*0670*/  BSSY B0, `(.L_x_1641) ;  /* 0x0000005000007945 */ /* 0x000fd80003800000 */
[----:B------:R-:W-:Y:S05]  /*0680*/  @!P0 BRA `(.L_x_1642) ;  /* 0x0000003000008947 */ /* 0x000fea0003800000 */
[----:B------:R-:W-:Y:S01]  /*0690*/  IADD3 R3, R7, -0x1, RZ ;  /* 0xffffffff07037810 */ /* 0x000fe20007ffe0ff */
[----:B------:R-:W-:Y:S05]  /*06a0*/  BRA.DIV ~URZ, `(.L_x_1643) ;  /* 0x000195027f007947 */ /* 0x000fea000b800000 */
[----:B------:R1:W2:Y:S02]  /*06b0*/  SHFL.IDX PT, R6, R4, R3, 0x1f ;  /* 0x00001f0304067589 */ /* 0x0002a400000e0000 */
.L_x_1642:
[----:B------:R-:W-:Y:S05]  /*06c0*/  BSYNC B0 ;  /* 0x0000000000007941 */ /* 0x000fea0003800000 */
.L_x_1641:
        /* <DEDUP_REMOVED lines=69> */
.L_x_1645:
        /* <DEDUP_REMOVED lines=70> */
.L_x_1646:
[----:B------:R-:W-:Y:S05]  /*0f80*/  BSYNC B0 ;  /* 0x0000000000007941 */ /* 0x000fea0003800000 */
.L_x_1644:
[----:B------:R-:W-:-:S04]  /*0f90*/  LOP3.LUT R0, RZ, R0, RZ, 0x33, !PT ;  /* 0x00000000ff007212 */ /* 0x000fc800078e33ff */
[----:B------:R-:W-:-:S05]  /*0fa0*/  IADD3 R0, R0, R12, RZ ;  /* 0x0000000c00007210 */ /* 0x000fca0007ffe0ff */
[----:B------:R2:W-:Y:S01]  /*0fb0*/  STL [R1+0x2c], R0 ;  /* 0x00002c0001007387 */ /* 0x0005e20000100800 */
[----:B------:R-:W-:Y:S05]  /*0fc0*/  BRA `(.L_x_1647) ;  /* 0x0000006000007947 */ /* 0x000fea0003800000 */
.L_x_1635:
[----:B------:R-:W-:Y:S01]  /*0fd0*/  MOV R0, UR4 ;  /* 0x0000000400007c02 */ /* 0x000fe20008000f00 */
[----:B------:R-:W-:Y:S04]  /*0fe0*/  STL [R1+0x2c], RZ ;  /* 0x00002cff01007387 */ /* 0x000fe80000100800 */
[----:B------:R-:W-:Y:S04]  /*0ff0*/  STL [R1+0x30], RZ ;  /* 0x000030ff01007387 */ /* 0x000fe80000100800 */
[----:B------:R1:W-:Y:S02]  /*1000*/  STL [R1+0x28], R0 ;  /* 0x0000280001007387 */ /* 0x0003e40000100800 */
[----:B-1----:R-:W-:-:S05]  /*1010*/  MOV R0, c[0x0][0x53c] ;  /* 0x00014f0000007a02 */ /* 0x002fca0000000f00 */
[----:B------:R1:W-:Y:S02]  /*1020*/  STL [R1+0x34], R0 ;  /* 0x0000340001007387 */ /* 0x0003e40000100800 */
.L_x_1647:
        /* <DEDUP_REMOVED lines=8> */
.L_x_1633:
[----:B-12---:R-:W2:Y:S02]  /*10b0*/  LDL R0, [R1+0x34] ;  /* 0x0000340001007983 */ /* 0x006ea40000100800 */
[----:B--2---:R-:W-:-:S13]  /*10c0*/  ISETP.GE.AND P0, PT, R0, c[0x0][0x53c], PT ;  /* 0x00014f0000007a0c */ /* 0x004fda0003f06270 */
[----:B------:R-:W-:Y:S05]  /*10d0*/  @P0 EXIT ;  /* 0x000000000000094d */ /* 0x000fea0003800000 */
[----:B------:R-:W1:Y:S02]  /*10e0*/  S2R R16, SR_TID.X ;  /* 0x0000000000107919 */ /* 0x000e640000002100 */
[----:B-1----:R-:W-:-:S04]  /*10f0*/  SHF.R.S32.HI R11, RZ, 0x1f, R16 ;  /* 0x0000001fff0b7819 */ /* 0x002fc80000011410 */
[CC--:B------:R-:W-:Y:S02]  /*1100*/  LEA.HI R2, R11.reuse, R16.reuse, RZ, 0x4 ;  /* 0x000000100b027211 */ /* 0x0c0fe400078f20ff */
[----:B------:R-:W-:Y:S02]  /*1110*/  LEA.HI R8, R11, R16, RZ, 0x3 ;  /* 0x000000100b087211 */ /* 0x000fe400078f18ff */
[----:B------:R-:W-:Y:S02]  /*1120*/  SHF.R.S32.HI R3, RZ, 0x4, R2 ;  /* 0x00000004ff037819 */ /* 0x000fe40000011402 */
[----:B---3--:R-:W-:Y:S02]  /*1130*/  LOP3.LUT R5, R8, 0xfffffff8, RZ, 0xc0, !PT ;  /* 0xfffffff808057812 */ /* 0x008fe400078ec0ff */
        /* <DEDUP_REMOVED lines=25> */
[----:B------:R-:W-:Y:S02]  /*12d0*/  LOP3.LUT R4, R13, 0xfffffff8, RZ, 0xc0, !PT ;  /* 0xfffffff80d047812 */ /* 0x000fe400078ec0ff */
[----:B------:R-:W-:-:S02]  /*12e0*/  LEA.HI R6, R11, R16, RZ, 0x5 ;  /* 0x000000100b067211 */ /* 0x000fc400078f28ff */
[----:B------:R-:W-:Y:S02]  /*12f0*/  LOP3.LUT R15, R3, R0, RZ, 0x3c, !PT ;  /* 0x00000000030f7212 */ /* 0x000fe400078e3cff */
[----:B------:R-:W-:Y:S01]  /*1300*/  LEA.HI R7, R11, R16, RZ, 0x6 ;  /* 0x000000100b077211 */ /* 0x000fe200078f30ff */
[----:B------:R-:W-:Y:S01]  /*1310*/  IMAD.IADD R11, R2, 0x1, -R4 ;  /* 0x00000001020b7824 */ /* 0x000fe200078e0a04 */
[----:B------:R-:W-:Y:S02]  /*1320*/  LOP3.LUT R0, R6, 0xffffffe0, RZ, 0xc0, !PT ;  /* 0xffffffe006007812 */ /* 0x000fe400078ec0ff */
[--C-:B------:R-:W-:Y:S01]  /*1330*/  SHF.R.S32.HI R8, RZ, 0x5, R6.reuse ;  /* 0x00000005ff087819 */ /* 0x100fe20000011406 */
[----:B------:R-:W-:Y:S01]  /*1340*/  IMAD.SHL.U32 R4, R7, 0x8, RZ ;  /* 0x0000000807047824 */ /* 0x000fe200078e00ff */
[----:B------:R-:W-:Y:S01]  /*1350*/  SHF.R.S32.HI R2, RZ, 0x1f, R6 ;  /* 0x0000001fff027819 */ /* 0x000fe20000011406 */
[----:B------:R-:W-:Y:S01]  /*1360*/  IMAD.IADD R17, R16, 0x1, -R0 ;  /* 0x0000000110117824 */ /* 0x000fe200078e0a00 */
[----:B------:R-:W-:-:S02]  /*1370*/  LOP3.LUT R3, R12, 0xfffffffc, RZ, 0xc0, !PT ;  /* 0xfffffffc0c037812 */ /* 0x000fc400078ec0ff */
[----:B------:R-:W-:Y:S01]  /*1380*/  LEA.HI R0, R2, R8, RZ, 0x3 ;  /* 0x0000000802007211 */ /* 0x000fe200078f18ff */
[----:B------:R-:W-:Y:S01]  /*1390*/  IMAD.SHL.U32 R2, R11, 0x40, RZ ;  /* 0x000000400b027824 */ /* 0x000fe200078e00ff */
[----:B------:R-:W-:Y:S01]  /*13a0*/  LOP3.LUT R219, R5, 0x7ffffe00, R4, 0xf8, !PT ;  /* 0x7ffffe0005db7812 */ /* 0x000fe200078ef804 */
[----:B------:R-:W-:Y:S01]  /*13b0*/  IMAD.SHL.U32 R5, R14, 0x8, RZ ;  /* 0x000000080e057824 */ /* 0x000fe200078e00ff */
[----:B------:R-:W-:Y:S01]  /*13c0*/  SHF.R.S32.HI R12, RZ, 0x1f, R17 ;  /* 0x0000001fff0c7819 */ /* 0x000fe20000011411 */
[----:B------:R-:W-:Y:S01]  /*13d0*/  IMAD.IADD R7, R16, 0x1, -R3 ;  /* 0x0000000110077824 */ /* 0x000fe200078e0a03 */
[----:B------:R-:W-:Y:S01]  /*13e0*/  LOP3.LUT R2, R2, 0x1c0, RZ, 0xc0, !PT ;  /* 0x000001c002027812 */ /* 0x000fe200078ec0ff */
[----:B------:R-:W-:Y:S01]  /*13f0*/  IMAD.SHL.U32 R219, R219, 0x2, RZ ;  /* 0x00000002dbdb7824 */ /* 0x000fe200078e00ff */
[----:B------:R-:W-:Y:S02]  /*1400*/  LOP3.LUT R0, R0, 0xffffff8, RZ, 0xc0, !PT ;  /* 0x0ffffff800007812 */ /* 0x000fe400078ec0ff */
[----:B------:R-:W-:-:S02]  /*1410*/  LEA.HI R12, R12, R17, RZ, 0x2 ;  /* 0x000000110c0c7211 */ /* 0x000fc400078f10ff */
[----:B------:R-:W-:Y:S01]  /*1420*/  LOP3.LUT R5, R2, 0x8, R5, 0xf8, !PT ;  /* 0x0000000802057812 */ /* 0x000fe200078ef805 */
[----:B------:R-:W-:Y:S01]  /*1430*/  IMAD.IADD R3, R8, 0x1, -R0 ;  /* 0x0000000108037824 */ /* 0x000fe200078e0a00 */
[----:B------:R-:W-:Y:S02]  /*1440*/  SHF.R.U32.HI R2, RZ, 0x3, R2 ;  /* 0x00000003ff027819 */ /* 0x000fe40000011602 */
[----:B------:R-:W-:Y:S02]  /*1450*/  SHF.R.S32.HI R0, RZ, 0x2, R12 ;  /* 0x00000002ff007819 */ /* 0x000fe4000001140c */
[----:B------:R-:W-:Y:S01]  /*1460*/  LOP3.LUT R6, R5, R2, RZ, 0x3c, !PT ;  /* 0x0000000205067212 */ /* 0x000fe200078e3cff */
[C---:B------:R-:W-:Y:S01]  /*1470*/  IMAD.SHL.U32 R2, R9.reuse, 0x40, RZ ;  /* 0x0000004009027824 */ /* 0x040fe200078e00ff */
[----:B------:R-:W-:Y:S01]  /*1480*/  LOP3.LUT R4, R9, 0x1, RZ, 0xc0, !PT ;  /* 0x0000000109047812 */ /* 0x000fe200078ec0ff */
[----:B------:R-:W-:Y:S01]  /*1490*/  IMAD R16, R3, 0x10, R0 ;  /* 0x0000001003107824 */ /* 0x000fe200078e0200 */
[----:B------:R-:W-:Y:S01]  /*14a0*/  LEA.HI R0, R7, R7, RZ, 0x1 ;  /* 0x0000000707007211 */ /* 0x000fe200078f08ff */
[----:B------:R-:W-:Y:S01]  /*14b0*/  IMAD.SHL.U32 R3, R13, 0x40, RZ ;  /* 0x000000400d037824 */ /* 0x000fe200078e00ff */
[----:B------:R-:W-:Y:S01]  /*14c0*/  ISETP.NE.U32.AND P0, PT, R4, 0x1, PT ;  /* 0x000000010400780c */ /* 0x000fe20003f05070 */
[----:B------:R-:W-:Y:S01]  /*14d0*/  IMAD.SHL.U32 R4, R8, 0x400, RZ ;  /* 0x0000040008047824 */ /* 0x000fe200078e00ff */
[----:B------:R-:W-:Y:S01]  /*14e0*/  LOP3.LUT R2, R2, 0x1c0, RZ, 0xc0, !PT ;  /* 0x000001c002027812 */ /* 0x000fe200078ec0ff */
[----:B------:R-:W-:Y:S01]  /*14f0*/  STL [R1+0xac], R16 ;  /* 0x0000ac1001007387 */ /* 0x000fe20000100800 */
[----:B------:R-:W-:Y:S01]  /*1500*/  LOP3.LUT R0, R0, 0x1ffffffe, RZ, 0xc0, !PT ;  /* 0x1ffffffe00007812 */ /* 0x000fe200078ec0ff */
[----:B------:R-:W-:Y:S01]  /*1510*/  IMAD R5, R7, 0x2, R4 ;  /* 0x0000000207057824 */ /* 0x000fe200078e0204 */
[----:B------:R-:W-:Y:S01]  /*1520*/  LEA.HI R2, R2, R2, RZ, 0x1d ;  /* 0x0000000202027211 */ /* 0x000fe200078fe8ff */
[----:B------:R-:W-:Y:S01]  /*1530*/  IMAD.MOV.U32 R13, RZ, RZ, 0x20 ;  /* 0x00000020ff0d7424 */ /* 0x000fe200078e00ff */
[----:B------:R-:W-:-:S02]  /*1540*/  LOP3.LUT R3, R3, 0xfffffe00, RZ, 0xc0, !PT ;  /* 0xfffffe0003037812 */ /* 0x000fc400078ec0ff */
[----:B------:R-:W-:Y:S01]  /*1550*/  R2P PR, R9, 0x6 ;  /* 0x0000000609007804 */ /* 0x000fe20000000000 */
[----:B------:R-:W-:Y:S01]  /*1560*/  IMAD.IADD R9, R7, 0x1, -R0 ;  /* 0x0000000107097824 */ /* 0x000fe200078e0a00 */
[CC--:B------:R-:W-:Y:S01]  /*1570*/  IADD3 R4, R6.reuse, R3.reuse, R4 ;  /* 0x0000000306047210 */ /* 0x0c0fe20007ffe004 */
[----:B------:R-:W-:Y:S01]  /*1580*/  IMAD.IADD R7, R5, 0x1, R2 ;  /* 0x0000000105077824 */ /* 0x000fe200078e0202 */
[----:B------:R-:W-:Y:S01]  /*1590*/  LOP3.LUT R5, R6, R3, RZ, 0xfc, !PT ;  /* 0x0000000306057212 */ /* 0x000fe200078efcff */
[----:B------:R-:W-:Y:S01]  /*15a0*/  IMAD R3, R10, 0x20, R20 ;  /* 0x000000200a037824 */ /* 0x000fe200078e0214 */
[----:B------:R-:W-:Y:S01]  /*15b0*/  SHF.R.S32.HI R19, RZ, 0x1f, R18 ;  /* 0x0000001fff137819 */ /* 0x000fe20000011412 */
[----:B------:R-:W-:Y:S01]  /*15c0*/  IMAD R0, R14, 0x200, R15 ;  /* 0x000002000e007824 */ /* 0x000fe200078e020f */
[----:B------:R-:W-:Y:S01]  /*15d0*/  IADD3 R14, R18, 0x40, RZ ;  /* 0x00000040120e7810 */ /* 0x000fe20007ffe0ff */
[----:B------:R-:W-:Y:S01]  /*15e0*/  IMAD R9, R9, 0x8, R16 ;  /* 0x0000000809097824 */ /* 0x000fe200078e0210 */
[C---:B------:R-:W-:Y:S01]  /*15f0*/  LOP3.LUT P3, RZ, R10.reuse, 0x4, RZ, 0xc0, !PT ;  /* 0x000000040aff7812 */ /* 0x040fe2000786c0ff */
[----:B------:R1:W-:Y:S01]  /*1600*/  STL [R1+0x90], R3 ;  /* 0x0000900301007387 */ /* 0x0003e20000100800 */
[----:B------:R-:W-:-:S02]  /*1610*/  LOP3.LUT P4, RZ, R10, 0x2, RZ, 0xc0, !PT ;  /* 0x000000020aff7812 */ /* 0x000fc4000788c0ff */
[C---:B------:R-:W-:Y:S01]  /*1620*/  IADD3 R8, R18.reuse, 0x80, RZ ;  /* 0x0000008012087810 */ /* 0x040fe20007ffe0ff */
[----:B------:R-:W-:Y:S01]  /*1630*/  STL.64 [R1+0x20], R18 ;  /* 0x0000201201007387 */ /* 0x000fe20000100a00 */
[----:B------:R-:W-:Y:S02]  /*1640*/  SHF.R.S32.HI R10, RZ, 0x1f, R14 ;  /* 0x0000001fff0a7819 */ /* 0x000fe4000001140e */
[----:B------:R-:W-:Y:S01]  /*1650*/  IADD3 R6, R18, 0xc0, RZ ;  /* 0x000000c012067810 */ /* 0x000fe20007ffe0ff */
[----:B------:R-:W-:Y:S01]  /*1660*/  STL [R1+0x3c], R14 ;  /* 0x00003c0e01007387 */ /* 0x000fe20000100800 */
[C---:B------:R-:W-:Y:S02]  /*1670*/  LOP3.LUT P6, RZ, R11.reuse, 0x2, RZ, 0xc0, !PT ;  /* 0x000000020bff7812 */ /* 0x040fe400078cc0ff */
[----:B------:R-:W-:Y:S01]  /*1680*/  LOP3.LUT P5, RZ, R11, 0x4, RZ, 0xc0, !PT ;  /* 0x000000040bff7812 */ /* 0x000fe200078ac0ff */
[----:B------:R2:W-:Y:S01]  /*1690*/  STL [R1+0x38], R8 ;  /* 0x0000380801007387 */ /* 0x0005e20000100800 */
[----:B------:R-:W-:Y:S01]  /*16a0*/  IMAD.MOV.U32 R11, RZ, RZ, 0x40 ;  /* 0x00000040ff0b7424 */ /* 0x000fe200078e00ff */
[----:B------:R-:W-:-:S02]  /*16b0*/  LEA R192, R0, 0x8100, 0x1 ;  /* 0x0000810000c07811 */ /* 0x000fc400078e08ff */
[----:B------:R3:W-:Y:S01]  /*16c0*/  STL [R1+0x54], R10 ;  /* 0x0000540a01007387 */ /* 0x0007e20000100800 */
[----:B------:R-:W-:Y:S02]  /*16d0*/  LEA R199, R4, 0x10100, 0x1 ;  /* 0x0001010004c77811 */ /* 0x000fe400078e08ff */
[C---:B------:R-:W-:Y:S01]  /*16e0*/  SEL R2, R11.reuse, 0xffffffc0, !P3 ;  /* 0xffffffc00b027807 */ /* 0x040fe20005800000 */
[----:B------:R4:W-:Y:S01]  /*16f0*/  STL [R1+0x40], R6 ;  /* 0x0000400601007387 */ /* 0x0009e20000100800 */
[----:B------:R-:W-:Y:S02]  /*1700*/  SEL R0, R11, 0xffffffc0, !P5 ;  /* 0xffffffc00b007807 */ /* 0x000fe40006800000 */
[C---:B------:R-:W-:Y:S01]  /*1710*/  IADD3 R203, R192.reuse, 0x20, RZ ;  /* 0x00000020c0cb7810 */ /* 0x040fe20007ffe0ff */
[----:B------:R-:W-:Y:S01]  /*1720*/  IMAD.IADD R198, R192, 0x1, R2 ;  /* 0x00000001c0c67824 */ /* 0x000fe200078e0202 */
[----:B-1----:R-:W-:Y:S01]  /*1730*/  LOP3.LUT R3, R12, 0x7ffffffc, RZ, 0xc0, !PT ;  /* 0x7ffffffc0c037812 */ /* 0x002fe200078ec0ff */
[----:B------:R-:W-:Y:S01]  /*1740*/  IMAD.IADD R202, R199, 0x1, R0 ;  /* 0x00000001c7ca7824 */ /* 0x000fe200078e0200 */
[----:B------:R-:W-:-:S02]  /*1750*/  @P4 IADD3 R203, R192, -0x20, RZ ;  /* 0xffffffe0c0cb4810 */ /* 0x000fc40007ffe0ff */
[----:B------:R-:W-:Y:S01]  /*1760*/  LEA R193, R5, 0x100, 0x1 ;  /* 0x0000010005c17811 */ /* 0x000fe200078e08ff */
[----:B------:R-:W-:Y:S01]  /*1770*/  IMAD.IADD R3, R17, 0x1, -R3 ;  /* 0x0000000111037824 */ /* 0x000fe200078e0a03 */
[C---:B------:R-:W-:Y:S01]  /*1780*/  IADD3 R218, R203.reuse, 0x800, RZ ;  /* 0x00000800cbda7810 */ /* 0x040fe20007ffe0ff */
[----:B------:R-:W-:Y:S01]  /*1790*/  IMAD.IADD R195, R2, 0x1, R203 ;  /* 0x0000000102c37824 */ /* 0x000fe200078e02cb */
[C---:B------:R-:W-:Y:S01]  /*17a0*/  IADD3 R217, R203.reuse, 0x1000, RZ ;  /* 0x00001000cbd97810 */ /* 0x040fe20007ffe0ff */
[----:B------:R-:W-:Y:S01]  /*17b0*/  IMAD.IADD R197, R0, 0x1, R193 ;  /* 0x0000000100c57824 */ /* 0x000fe200078e02c1 */
[C---:B------:R-:W-:Y:S02]  /*17c0*/  IADD3 R216, R203.reuse, 0x1800, RZ ;  /* 0x00001800cbd87810 */ /* 0x040fe40007ffe0ff */
[----:B--2---:R-:W-:Y:S02]  /*17d0*/  SHF.R.S32.HI R8, RZ, 0x1f, R8 ;  /* 0x0000001fff087819 */ /* 0x004fe40000011408 */
[----:B------:R-:W-:Y:S01]  /*17e0*/  IADD3 R215, R203, 0x2000, RZ ;  /* 0x00002000cbd77810 */ /* 0x000fe20007ffe0ff */
[----:B---3--:R-:W-:-:S02]  /*17f0*/  IMAD.SHL.U32 R10, R3, 0x2, RZ ;  /* 0x00000002030a7824 */ /* 0x008fc400078e00ff */
[----:B------:R1:W-:Y:S01]  /*1800*/  STL [R1+0x50], R8 ;  /* 0x0000500801007387 */ /* 0x0003e20000100800 */
[----:B------:R-:W-:Y:S02]  /*1810*/  SEL R3, R13, 0xffffffe0, !P6 ;  /* 0xffffffe00d037807 */ /* 0x000fe40007000000 */
[----:B----4-:R-:W-:Y:S02]  /*1820*/  SHF.R.S32.HI R6, RZ, 0x1f, R6 ;  /* 0x0000001fff067819 */ /* 0x010fe40000011406 */
[C---:B------:R-:W-:Y:S01]  /*1830*/  IADD3 R14, R10.reuse, 0x8, RZ ;  /* 0x000000080a0e7810 */ /* 0x040fe20007ffe0ff */
[----:B------:R-:W-:Y:S01]  /*1840*/  IMAD.IADD R200, R199, 0x1, R3 ;  /* 0x00000001c7c87824 */ /* 0x000fe200078e0203 */
[----:B------:R-:W-:Y:S01]  /*1850*/  IADD3 R12, R10, 0xe8, RZ ;  /* 0x000000e80a0c7810 */ /* 0x000fe20007ffe0ff */
[----:B------:R2:W-:Y:S01]  /*1860*/  STL [R1+0x4c], R6 ;  /* 0x00004c0601007387 */ /* 0x0005e20000100800 */
[----:B------:R-:W-:Y:S01]  /*1870*/  IMAD.IADD R194, R3, 0x1, R193 ;  /* 0x0000000103c27824 */ /* 0x000fe200078e02c1 */
[C---:B------:R-:W-:Y:S01]  /*1880*/  IADD3 R214, R203.reuse, 0x2800, RZ ;  /* 0x00002800cbd67810 */ /* 0x040fe20007ffe0ff */
[----:B------:R-:W-:Y:S01]  /*1890*/  IMAD.IADD R201, R200, 0x1, R0 ;  /* 0x00000001c8c97824 */ /* 0x000fe200078e0200 */
[----:B------:R3:W-:Y:S01]  /*18a0*/  STL [R1+0x44], R9 ;  /* 0x0000440901007387 */ /* 0x0007e20000100800 */
[C---:B------:R-:W-:Y:S01]  /*18b0*/  IADD3 R213, R203.reuse, 0x3000, RZ ;  /* 0x00003000cbd57810 */ /* 0x040fe20007ffe0ff */
[----:B------:R-:W-:Y:S01]  /*18c0*/  IMAD.IADD R196, R0, 0x1, R194 ;  /* 0x0000000100c47824 */ /* 0x000fe200078e02c2 */
[C---:B------:R-:W-:Y:S01]  /*18d0*/  IADD3 R212, R203.reuse, 0x3800, RZ ;  /* 0x00003800cbd47810 */ /* 0x040fe20007ffe0ff */
[----:B------:R-:W-:Y:S01]  /*18e0*/  STL [R1+0x4], R10 ;  /* 0x0000040a01007387 */ /* 0x000fe20000100800 */
[----:B------:R-:W-:-:S02]  /*18f0*/  IADD3 R211, R203, 0x4000, RZ ;  /* 0x00004000cbd37810 */ /* 0x000fc40007ffe0ff */
[C---:B------:R-:W-:Y:S02]  /*1900*/  IADD3 R210, R203.reuse, 0x4800, RZ ;  /* 0x00004800cbd27810 */ /* 0x040fe40007ffe0ff */
[C---:B------:R-:W-:Y:S02]  /*1910*/  IADD3 R209, R203.reuse, 0x5000, RZ ;  /* 0x00005000cbd17810 */ /* 0x040fe40007ffe0ff */
[----:B------:R-:W-:Y:S02]  /*1920*/  IADD3 R208, R203, 0x5800, RZ ;  /* 0x00005800cbd07810 */ /* 0x000fe40007ffe0ff */
[----:B-1----:R-:W-:Y:S02]  /*1930*/  SEL R8, R13, 0xffffffe0, !P1 ;  /* 0xffffffe00d087807 */ /* 0x002fe40004800000 */
[----:B------:R-:W-:Y:S02]  /*1940*/  IADD3 R13, R10, 0xe0, RZ ;  /* 0x000000e00a0d7810 */ /* 0x000fe40007ffe0ff */
[----:B------:R-:W-:-:S02]  /*1950*/  IADD3 R207, R203, 0x6000, RZ ;  /* 0x00006000cbcf7810 */ /* 0x000fc40007ffe0ff */
[----:B------:R-:W-:Y:S02]  /*1960*/  IADD3 R206, R203, 0x6800, RZ ;  /* 0x00006800cbce7810 */ /* 0x000fe40007ffe0ff */
[----:B--2---:R-:W-:Y:S02]  /*1970*/  SEL R6, R11, 0xffffffc0, !P2 ;  /* 0xffffffc00b067807 */ /* 0x004fe40005000000 */
[----:B------:R-:W-:Y:S02]  /*1980*/  SHF.R.S32.HI R11, RZ, 0x1f, R10 ;  /* 0x0000001fff0b7819 */ /* 0x000fe4000001140a */
[----:B---3--:R-:W-:Y:S02]  /*1990*/  IADD3 R9, R10, 0x10, RZ ;  /* 0x000000100a097810 */ /* 0x008fe40007ffe0ff */
[C---:B------:R-:W-:Y:S01]  /*19a0*/  IADD3 R205, R203.reuse, 0x7000, RZ ;  /* 0x00007000cbcd7810 */ /* 0x040fe20007ffe0ff */
[----:B------:R1:W-:Y:S01]  /*19b0*/  STL [R1+0xa8], R11 ;  /* 0x0000a80b01007387 */ /* 0x0003e20000100800 */
[----:B------:R-:W-:-:S03]  /*19c0*/  IADD3 R204, R203, 0x7800, RZ ;  /* 0x00007800cbcc7810 */ /* 0x000fc60007ffe0ff */
[----:B------:R2:W-:Y:S04]  /*19d0*/  STL [R1+0x78], R9 ;  /* 0x0000780901007387 */ /* 0x0005e80000100800 */
[----:B------:R-:W-:Y:S04]  /*19e0*/  STL [R1+0x8c], R14 ;  /* 0x00008c0e01007387 */ /* 0x000fe80000100800 */
[----:B------:R3:W-:Y:S04]  /*19f0*/  STL [R1+0x88], R13 ;  /* 0x0000880d01007387 */ /* 0x0007e80000100800 */
[----:B------:R4:W-:Y:S01]  /*1a00*/  STL [R1+0x84], R12 ;  /* 0x0000840c01007387 */ /* 0x0009e20000100800 */
[----:B-1----:R-:W-:-:S02]  /*1a10*/  IADD3 R11, R10, 0xf0, RZ ;  /* 0x000000f00a0b7810 */ /* 0x002fc40007ffe0ff */
[----:B--2---:R-:W-:-:S03]  /*1a20*/  IADD3 R9, R10, 0xf8, RZ ;  /* 0x000000f80a097810 */ /* 0x004fc60007ffe0ff */
[----:B------:R-:W-:Y:S01]  /*1a30*/  STL [R1+0x80], R11 ;  /* 0x0000800b01007387 */ /* 0x000fe20000100800 */
[----:B------:R-:W-:Y:S02]  /*1a40*/  LEA R10, R7, 0x80, 0x1 ;  /* 0x00000080070a7811 */ /* 0x000fe400078e08ff */
[----:B------:R-:W-:Y:S01]  /*1a50*/  SHF.R.S32.HI R7, RZ, 0x1f, R14 ;  /* 0x0000001fff077819 */ /* 0x000fe2000001140e */
[----:B------:R1:W-:Y:S01]  /*1a60*/  STL [R1+0x7c], R9 ;  /* 0x00007c0901007387 */ /* 0x0003e20000100800 */
[----:B---3--:R-:W-:-:S03]  /*1a70*/  SHF.R.S32.HI R13, RZ, 0x1f, R13 ;  /* 0x0000001fff0d7819 */ /* 0x008fc6000001140d */
[----:B------:R-:W-:Y:S01]  /*1a80*/  STL [R1+0x58], R10 ;  /* 0x0000580a01007387 */ /* 0x000fe20000100800 */
[----:B----4-:R-:W-:-:S03]  /*1a90*/  SHF.R.S32.HI R12, RZ, 0x1f, R12 ;  /* 0x0000001fff0c7819 */ /* 0x010fc6000001140c */
[----:B------:R2:W-:Y:S04]  /*1aa0*/  STL [R1+0xa4], R7 ;  /* 0x0000a40701007387 */ /* 0x0005e80000100800 */
[----:B------:R-:W-:Y:S04]  /*1ab0*/  STL [R1+0xa0], R13 ;  /* 0x0000a00d01007387 */ /* 0x000fe80000100800 */
[----:B------:R-:W-:Y:S01]  /*1ac0*/  STL [R1+0x9c], R12 ;  /* 0x00009c0c01007387 */ /* 0x000fe20000100800 */
[----:B-1----:R-:W-:Y:S02]  /*1ad0*/  SHF.R.S32.HI R9, RZ, 0x1f, R9 ;  /* 0x0000001fff097819 */ /* 0x002fe40000011409 */
[----:B--2---:R-:W-:Y:S01]  /*1ae0*/  SHF.R.S32.HI R7, RZ, 0x1f, R11 ;  /* 0x0000001fff077819 */ /* 0x004fe2000001140b */
[----:B------:R-:W-:-:S04]  /*1af0*/  IMAD.IADD R11, R10, 0x1, R6 ;  /* 0x000000010a0b7824 */ /* 0x000fc800078e0206 */
[----:B------:R1:W-:Y:S04]  /*1b00*/  STL [R1+0x98], R7 ;  /* 0x0000980701007387 */ /* 0x0003e80000100800 */
[----:B------:R2:W-:Y:S04]  /*1b10*/  STL [R1+0x94], R9 ;  /* 0x0000940901007387 */ /* 0x0005e80000100800 */
[----:B------:R-:W-:Y:S01]  /*1b20*/  STL [R1+0x74], R11 ;  /* 0x0000740b01007387 */ /* 0x000fe20000100800 */
[C---:B-1----:R-:W-:Y:S02]  /*1b30*/  IADD3 R7, R10.reuse, -0x10, RZ ;  /* 0xfffffff00a077810 */ /* 0x042fe40007ffe0ff */
[C---:B------:R-:W-:Y:S01]  /*1b40*/  @P0 IADD3 R7, R10.reuse, 0x10, RZ ;  /* 0x000000100a070810 */ /* 0x040fe20007ffe0ff */
[----:B--2---:R-:W-:-:S04]  /*1b50*/  IMAD.IADD R9, R10, 0x1, R8 ;  /* 0x000000010a097824 */ /* 0x004fc800078e0208 */
[--C-:B------:R-:W-:Y:S02]  /*1b60*/  IMAD.IADD R4, R6, 0x1, R7.reuse ;  /* 0x0000000106047824 */ /* 0x100fe400078e0207 */
        /* <DEDUP_REMOVED lines=9> */
.L_x_1776:
[----:B------:R-:W2:Y:S01]  /*1c00*/  LDL R122, [R1+0x34] ;  /* 0x00003400017a7983 */ /* 0x000ea20000100800 */
[----:B------:R-:W-:Y:S02]  /*1c10*/  ISETP.NE.U32.AND P0, PT, RZ, c[0x0][0x370], PT ;  /* 0x0000dc00ff007a0c */ /* 0x000fe40003f05070 */
[----:B------:R-:W-:Y:S01]  /*1c20*/  ISETP.NE.U32.AND P2, PT, RZ, c[0x0][0x360], PT ;  /* 0x0000d800ff007a0c */ /* 0x000fe20003f45070 */
[----:B------:R-:W3:Y:S01]  /*1c30*/  LDL R15, [R1+0x30] ;  /* 0x00003000010f7983 */ /* 0x000ee20000100800 */
[----:B------:R-:W-:Y:S02]  /*1c40*/  ISETP.NE.AND.EX P1, PT, RZ, c[0x0][0x374], PT, P0 ;  /* 0x0000dd00ff007a0c */ /* 0x000fe40003f25300 */
[----:B------:R-:W-:Y:S01]  /*1c50*/  ISETP.NE.AND.EX P0, PT, RZ, c[0x0][0x364], PT, P2 ;  /* 0x0000d900ff007a0c */ /* 0x000fe20003f05320 */
[----:B------:R-:W-:Y:S01]  /*1c60*/  IMAD.MOV.U32 R14, RZ, RZ, 0x4 ;  /* 0x00000004ff0e7424 */ /* 0x000fe200078e00ff */
[----:B------:R-:W-:Y:S02]  /*1c70*/  ISETP.NE.U32.AND P3, PT, RZ, c[0x0][0x348], PT ;  /* 0x0000d200ff007a0c */ /* 0x000fe40003f65070 */
[----:B------:R-:W-:-:S02]  /*1c80*/  ISETP.NE.U32.AND P4, PT, RZ, c[0x0][0x350], PT ;  /* 0x0000d400ff007a0c */ /* 0x000fc40003f85070 */
[----:B------:R-:W-:Y:S02]  /*1c90*/  ISETP.NE.AND.EX P3, PT, RZ, c[0x0][0x34c], PT, P3 ;  /* 0x0000d300ff007a0c */ /* 0x000fe40003f65330 */
[----:B------:R-:W-:Y:S01]  /*1ca0*/  ISETP.NE.AND.EX P4, PT, RZ, c[0x0][0x354], PT, P4 ;  /* 0x0000d500ff007a0c */ /* 0x000fe20003f85340 */
[----:B------:R-:W-:Y:S01]  /*1cb0*/  CS2R R4, SRZ ;  /* 0x0000000000047805 */ /* 0x000fe2000001ff00 */
[----:B------:R-:W-:-:S03]  /*1cc0*/  IMAD.MOV.U32 R12, RZ, RZ, RZ ;  /* 0x000000ffff0c7224 */ /* 0x000fc600078e00ff */
[----:B--2---:R-:W-:-:S05]  /*1cd0*/  @P0 IMAD.WIDE R8, R122, R14, c[0x0][0x360] ;  /* 0x0000d8007a080625 */ /* 0x004fca00078e020e */
[----:B------:R-:W2:Y:S01]  /*1ce0*/  @P0 LDG.E R0, [R8.64] ;  /* 0x0000000608000981 */ /* 0x000ea2000c1e1900 */
[----:B------:R-:W-:-:S04]  /*1cf0*/  @P1 IMAD.WIDE R10, R122, R14, c[0x0][0x370] ;  /* 0x0000dc007a0a1625 */ /* 0x000fc800078e020e */
[CC--:B------:R-:W-:Y:S01]  /*1d00*/  IMAD.WIDE R6, R122.reuse, R14.reuse, c[0x0][0x348] ;  /* 0x0000d2007a067625 */ /* 0x0c0fe200078e020e */
[----:B------:R4:W5:Y:S03]  /*1d10*/  @P1 LDG.E R4, [R10.64] ;  /* 0x000000060a041981 */ /* 0x000966000c1e1900 */
[----:B-1----:R-:W-:Y:S01]  /*1d20*/  IMAD.WIDE R2, R122, R14, c[0x0][0x350] ;  /* 0x0000d4007a027625 */ /* 0x002fe200078e020e */
[----:B------:R4:W5:Y:S04]  /*1d30*/  @P3 LDG.E R12, [R6.64] ;  /* 0x00000006060c3981 */ /* 0x000968000c1e1900 */
[----:B------:R4:W5:Y:S01]  /*1d40*/  @P4 LDG.E R5, [R2.64] ;  /* 0x0000000602054981 */ /* 0x000962000c1e1900 */
[----:B---3--:R-:W-:-:S05]  /*1d50*/  LOP3.LUT R115, R15, 0xffff, RZ, 0xc0, !PT ;  /* 0x0000ffff0f737812 */ /* 0x008fca00078ec0ff */
[----:B------:R4:W-:Y:S01]  /*1d60*/  STL [R1+0x48], R115 ;  /* 0x0000487301007387 */ /* 0x0009e20000100800 */
[----:B------:R-:W-:Y:S03]  /*1d70*/  YIELD ;  /* 0x0000000000007946 */ /* 0x000fe60003800000 */
[----:B--2---:R4:W-:Y:S01]  /*1d80*/  @P0 STL [R1+0x10], R0 ;  /* 0x0000100001000387 */ /* 0x0049e20000100800 */
[----:B------:R-:W-:Y:S05]  /*1d90*/  @P0 BRA `(.L_x_1648) ;  /* 0x0000007000000947 */ /* 0x000fea0003800000 */
[----:B----4-:R-:W-:-:S05]  /*1da0*/  MOV R0, c[0x0][0x168] ;  /* 0x00005a0000007a02 */ /* 0x010fca0000000f00 */
[----:B------:R1:W-:Y:S01]  /*1db0*/  STL [R1+0x10], R0 ;  /* 0x0000100001007387 */ /* 0x0003e20000100800 */
[----:B------:R-:W-:Y:S05]  /*1dc0*/  @!P3 BRA `(.L_x_1648) ;  /* 0x000000400000b947 */ /* 0x000fea0003800000 */
[----:B------:R-:W2:Y:S04]  /*1dd0*/  LDG.E R8, [R6.64] ;  /* 0x0000000606087981 */ /* 0x000ea8000c1e1900 */
[----:B-1----:R-:W2:Y:S02]  /*1de0*/  LDG.E R0, [R6.64+0x4] ;  /* 0x0000040606007981 */ /* 0x002ea4000c1e1900 */
[----:B--2---:R-:W-:-:S05]  /*1df0*/  IADD3 R0, -R8, R0, RZ ;  /* 0x0000000008007210 */ /* 0x004fca0007ffe1ff */
[----:B------:R1:W-:Y:S02]  /*1e00*/  STL [R1+0x10], R0 ;  /* 0x0000100001007387 */ /* 0x0003e40000100800 */
.L_x_1648:
[----:B------:R-:W-:-:S04]  /*1e10*/  ISETP.NE.U32.AND P0, PT, RZ, c[0x0][0x368], PT ;  /* 0x0000da00ff007a0c */ /* 0x000fc80003f05070 */
[----:B------:R-:W-:-:S13]  /*1e20*/  ISETP.NE.AND.EX P0, PT, RZ, c[0x0][0x36c], PT, P0 ;  /* 0x0000db00ff007a0c */ /* 0x000fda0003f05300 */
[----:B------:R-:W-:Y:S05]  /*1e30*/  @!P0 BRA `(.L_x_1649) ;  /* 0x0000003000008947 */ /* 0x000fea0003800000 */
[----:B----4-:R-:W-:-:S05]  /*1e40*/  IMAD.WIDE R2, R122, R14, c[0x0][0x368] ;  /* 0x0000da007a027625 */ /* 0x010fca00078e020e */
[----:B-1----:R1:W5:Y:S01]  /*1e50*/  LDG.E R0, [R2.64] ;  /* 0x0000000602007981 */ /* 0x002362000c1e1900 */
[----:B------:R-:W-:Y:S05]  /*1e60*/  BRA `(.L_x_1650) ;  /* 0x0000005000007947 */ /* 0x000fea0003800000 */
.L_x_1649:
[----:B-1--4-:R-:W-:Y:S01]  /*1e70*/  MOV R0, c[0x0][0x1d0] ;  /* 0x0000740000007a02 */ /* 0x012fe20000000f00 */
[----:B------:R-:W-:Y:S05]  /*1e80*/  @!P4 BRA `(.L_x_1650) ;  /* 0x000000300000c947 */ /* 0x000fea0003800000 */
[----:B------:R-:W2:Y:S04]  /*1e90*/  LDG.E R6, [R2.64] ;  /* 0x0000000602067981 */ /* 0x000ea8000c1e1900 */
[----:B------:R-:W2:Y:S02]  /*1ea0*/  LDG.E R0, [R2.64+0x4] ;  /* 0x0000040602007981 */ /* 0x000ea4000c1e1900 */
[----:B--2---:R-:W-:Y:S02]  /*1eb0*/  IADD3 R0, -R6, R0, RZ ;  /* 0x0000000006007210 */ /* 0x004fe40007ffe1ff */
.L_x_1650:
[----:B-1----:R-:W2:Y:S04]  /*1ec0*/  LDL R3, [R1+0x10] ;  /* 0x0000100001037983 */ /* 0x002ea80000100800 */
[----:B------:R-:W3:Y:S04]  /*1ed0*/  LDL.LU R2, [R1+0x2c] ;  /* 0x00002c0001027983 */ /* 0x000ee80000300800 */
[----:B------:R-:W4:Y:S01]  /*1ee0*/  LDL.LU R16, [R1+0x1c] ;  /* 0x00001c0001107983 */ /* 0x000f220000300800 */
[----:B------:R-:W-:-:S05]  /*1ef0*/  IMAD.MOV.U32 R8, RZ, RZ, c[0x0][0x32c] ;  /* 0x0000cb00ff087624 */ /* 0x000fca00078e00ff */
[----:B------:R-:W-:Y:S01]  /*1f00*/  ISETP.GE.AND P1, PT, R8, 0x1, PT ;  /* 0x000000010800780c */ /* 0x000fe20003f26270 */
[--C-:B-----5:R-:W-:Y:S02]  /*1f10*/  IMAD.IADD R7, R0, 0x1, -R4.reuse ;  /* 0x0000000100077824 */ /* 0x120fe400078e0a04 */
[----:B------:R-:W-:Y:S02]  /*1f20*/  IMAD.IADD R13, R5, 0x1, R4 ;  /* 0x00000001050d7824 */ /* 0x000fe400078e0204 */
[----:B--2---:R-:W-:Y:S02]  /*1f30*/  IMAD.MOV.U32 R9, RZ, RZ, R3 ;  /* 0x000000ffff097224 */ /* 0x004fe400078e0003 */
[----:B------:R-:W-:-:S05]  /*1f40*/  IMAD.MOV.U32 R3, RZ, RZ, c[0x0][0x2c4] ;  /* 0x0000b100ff037624 */ /* 0x000fca00078e00ff */
[----:B------:R-:W-:Y:S02]  /*1f50*/  ISETP.NE.AND P5, PT, R3, 0x1, PT ;  /* 0x000000010300780c */ /* 0x000fe40003fa5270 */
[----:B----4-:R-:W-:Y:S01]  /*1f60*/  LOP3.LUT R16, R16, 0xfffffff7, RZ, 0xc0, !PT ;  /* 0xfffffff710107812 */ /* 0x010fe200078ec0ff */
[----:B---3--:R-:W-:-:S10]  /*1f70*/  IMAD.SHL.U32 R114, R2, 0x80, RZ ;  /* 0x0000008002727824 */ /* 0x008fd400078e00ff */
[----:B------:R-:W-:-:S04]  /*1f80*/  @P5 LOP3.LUT R16, R16, 0x8, RZ, 0xfc, !PT ;  /* 0x0000000810105812 */ /* 0x000fc800078efcff */
[----:B------:R-:W-:Y:S01]  /*1f90*/  LOP3.LUT R16, R16, 0xffffffef, RZ, 0xc0, !PT ;  /* 0xffffffef10107812 */ /* 0x000fe200078ec0ff */
[----:B------:R1:W-:Y:S03]  /*1fa0*/  STL [R1+0x18], R114 ;  /* 0x0000187201007387 */ /* 0x0003e60000100800 */
[----:B------:R-:W-:Y:S01]  /*1fb0*/  @P1 LOP3.LUT R16, R16, 0x10, RZ, 0xfc, !PT ;  /* 0x0000001010101812 */ /* 0x000fe200078efcff */
[----:B------:R1:W-:Y:S01]  /*1fc0*/  STL [R1+0xc], R7 ;  /* 0x00000c0701007387 */ /* 0x0003e20000100800 */
[----:B------:R-:W-:-:S03]  /*1fd0*/  IADD3 R2, R114, 0x7f, RZ ;  /* 0x0000007f72027810 */ /* 0x000fc60007ffe0ff */
[----:B------:R1:W-:Y:S02]  /*1fe0*/  STL [R1+0x1c], R16 ;  /* 0x00001c1001007387 */ /* 0x0003e40000100800 */
[----:B------:R-:W-:-:S04]  /*1ff0*/  @P5 IMAD.HI.U32 R3, R2, c[0x0][0x2c8], RZ ;  /* 0x0000b20002035a27 */ /* 0x000fc800078e00ff */
[----:B------:R-:W-:Y:S01]  /*2000*/  IMAD.MOV.U32 R0, RZ, RZ, R2 ;  /* 0x000000ffff007224 */ /* 0x000fe200078e0002 */
[----:B------:R-:W-:Y:S02]  /*2010*/  IADD3 R2, R7, 0x1, -R9 ;  /* 0x0000000107027810 */ /* 0x000fe40007ffe809 */
[----:B------:R-:W-:-:S05]  /*2020*/  @P5 SHF.R.U32.HI R0, RZ, c[0x0][0x2cc], R3 ;  /* 0x0000b300ff005a19 */ /* 0x000fca0000011603 */
        /* <DEDUP_REMOVED lines=13> */
.L_x_1653:
[----:B------:R-:W-:-:S13]  /*2100*/  ISETP.NE.AND P0, PT, R8, 0x1, PT ;  /* 0x000000010800780c */ /* 0x000fda0003f05270 */
[----:B------:R-:W-:-:S05]  /*2110*/  @P0 IMAD.HI.U32 R0, R2, c[0x0][0x330], RZ ;  /* 0x0000cc0002000a27 */ /* 0x000fca00078e00ff */
[----:B------:R-:W-:Y:S02]  /*2120*/  @P0 SHF.R.U32.HI R2, RZ, c[0x0][0x334], R0 ;  /* 0x0000cd00ff020a19 */ /* 0x000fe40000011600 */
.L_x_1654:
[----:B------:R-:W-:Y:S05]  /*2130*/  BSYNC B0 ;  /* 0x0000000000007941 */ /* 0x000fea0003800000 */
.L_x_1652:
[----:B------:R-:W-:-:S05]  /*2140*/  IMAD R2, R2, R8, c[0x0][0x32c] ;  /* 0x0000cb0002027624 */ /* 0x000fca00078e0208 */
[----:B------:R-:W-:-:S04]  /*2150*/  IMNMX R3, R3, R2, PT ;  /* 0x0000000203037217 */ /* 0x000fc80003800200 */
.L_x_1651:
[----:B------:R-:W-:Y:S01]  /*2160*/  IADD3 R3, R3, 0x3f, RZ ;  /* 0x0000003f03037810 */ /* 0x000fe20007ffe0ff */
[----:B------:R-:W-:Y:S01]  /*2170*/  @P5 IMAD.HI.U32 R4, R114, c[0x0][0x2c8], RZ ;  /* 0x0000b20072045a27 */ /* 0x000fe200078e00ff */
[C---:B------:R-:W-:Y:S02]  /*2180*/  IADD3 R2, R7.reuse, 0x3f, RZ ;  /* 0x0000003f07027810 */ /* 0x040fe40007ffe0ff */
[----:B------:R-:W-:Y:S01]  /*2190*/  SHF.R.S32.HI R5, RZ, 0x1f, R3 ;  /* 0x0000001fff057819 */ /* 0x000fe20000011403 */
[----:B------:R-:W-:Y:S01]  /*21a0*/  IMAD.MOV.U32 R0, RZ, RZ, R114 ;  /* 0x000000ffff007224 */ /* 0x000fe200078e0072 */
[----:B------:R-:W-:Y:S02]  /*21b0*/  SHF.R.S32.HI R6, RZ, 0x1f, R2 ;  /* 0x0000001fff067819 */ /* 0x000fe40000011402 */
[----:B------:R-:W-:Y:S01]  /*21c0*/  @P5 SHF.R.U32.HI R0, RZ, c[0x0][0x2cc], R4 ;  /* 0x0000b300ff005a19 */ /* 0x000fe20000011604 */
[----:B------:R-:W-:Y:S01]  /*21d0*/  IMAD.IADD R4, R7, 0x1, -R9 ;  /* 0x0000000107047824 */ /* 0x000fe200078e0a09 */
[----:B------:R-:W-:-:S02]  /*21e0*/  LEA.HI R3, R5, R3, RZ, 0x6 ;  /* 0x0000000305037211 */ /* 0x000fc400078f30ff */
[----:B------:R-:W-:Y:S01]  /*21f0*/  LEA.HI R2, R6, R2, RZ, 0x6 ;  /* 0x0000000206027211 */ /* 0x000fe200078f30ff */
[----:B------:R-:W-:Y:S01]  /*2200*/  IMAD.IADD R0, R4, 0x1, R0 ;  /* 0x0000000104007824 */ /* 0x000fe200078e0200 */
[----:B------:R-:W-:Y:S02]  /*2210*/  SHF.R.S32.HI R3, RZ, 0x6, R3 ;  /* 0x00000006ff037819 */ /* 0x000fe40000011403 */
[----:B-1----:R-:W-:Y:S02]  /*2220*/  SHF.R.S32.HI R7, RZ, 0x6, R2 ;  /* 0x00000006ff077819 */ /* 0x002fe40000011402 */
        /* <DEDUP_REMOVED lines=12> */
.L_x_1657:
[----:B------:R-:W-:-:S13]  /*22f0*/  ISETP.NE.AND P0, PT, R8, 0x1, PT ;  /* 0x000000010800780c */ /* 0x000fda0003f05270 */
[----:B------:R-:W-:-:S05]  /*2300*/  @P0 IMAD.HI.U32 R3, R0, c[0x0][0x330], RZ ;  /* 0x0000cc0000030a27 */ /* 0x000fca00078e00ff */
[----:B------:R-:W-:Y:S02]  /*2310*/  @P0 SHF.R.U32.HI R0, RZ, c[0x0][0x334], R3 ;  /* 0x0000cd00ff000a19 */ /* 0x000fe40000011603 */
.L_x_1658:
[----:B------:R-:W-:Y:S05]  /*2320*/  BSYNC B0 ;  /* 0x0000000000007941 */ /* 0x000fea0003800000 */
.L_x_1656:
[----:B------:R-:W-:-:S05]  /*2330*/  IMAD R0, R0, c[0x0][0x32c], RZ ;  /* 0x0000cb0000007a24 */ /* 0x000fca00078e02ff */
[----:B------:R-:W-:-:S04]  /*2340*/  IMNMX R2, R2, R0, !PT ;  /* 0x0000000002027217 */ /* 0x000fc80007800200 */
.L_x_1655:
[----:B------:R-:W-:Y:S01]  /*2350*/  SHF.R.S32.HI R0, RZ, 0x1f, R2 ;  /* 0x0000001fff007819 */ /* 0x000fe20000011402 */
[----:B------:R-:W-:Y:S01]  /*2360*/  BSSY B0, `(.L_x_1659) ;  /* 0x000002e000007945 */ /* 0x000fe20003800000 */
[C---:B------:R-:W-:Y:S02]  /*2370*/  LOP3.LUT R3, R15.reuse, 0xff000000, RZ, 0xc0, !PT ;  /* 0xff0000000f037812 */ /* 0x040fe400078ec0ff */
[----:B------:R-:W-:Y:S02]  /*2380*/  LEA.HI R0, R0, R2, RZ, 0x6 ;  /* 0x0000000200007211 */ /* 0x000fe400078f30ff */
[----:B------:R-:W-:Y:S02]  /*2390*/  LOP3.LUT R2, R15, 0xff0000, RZ, 0xc0, !PT ;  /* 0x00ff00000f027812 */ /* 0x000fe400078ec0ff */
[----:B------:R-:W-:-:S04]  /*23a0*/  SHF.R.S32.HI R0, RZ, 0x6, R0 ;  /* 0x00000006ff007819 */ /* 0x000fc80000011400 */
[----:B------:R-:W-:Y:S02]  /*23b0*/  IMNMX R6, RZ, R0, !PT ;  /* 0x00000000ff067217 */ /* 0x000fe40007800200 */
[----:B------:R-:W-:Y:S02]  /*23c0*/  SHF.R.U32.HI R0, RZ, 0x8, R3 ;  /* 0x00000008ff007819 */ /* 0x000fe40000011603 */
[----:B------:R-:W-:Y:S02]  /*23d0*/  ISETP.GT.AND P0, PT, R7, R6, PT ;  /* 0x000000060700720c */ /* 0x000fe40003f04270 */
[----:B------:R-:W-:Y:S01]  /*23e0*/  LEA.HI R0, R2, R0, RZ, 0x10 ;  /* 0x0000000002007211 */ /* 0x000fe200078f80ff */
[----:B------:R-:W-:-:S03]  /*23f0*/  IMAD.MOV.U32 R2, RZ, RZ, RZ ;  /* 0x000000ffff027224 */ /* 0x000fc600078e00ff */
[----:B------:R-:W-:Y:S02]  /*2400*/  LOP3.LUT R15, R0, 0xff, RZ, 0xc0, !PT ;  /* 0x000000ff000f7812 */ /* 0x000fe400078ec0ff */
[----:B------:R-:W-:-:S03]  /*2410*/  SHF.R.U32.HI R5, RZ, 0x10, R0 ;  /* 0x00000010ff057819 */ /* 0x000fc60000011600 */
[----:B------:R1:W-:Y:S04]  /*2420*/  STL [R1+0x30], R15 ;  /* 0x0000300f01007387 */ /* 0x0003e80000100800 */
[----:B------:R1:W-:Y:S01]  /*2430*/  STL [R1+0x2c], R5 ;  /* 0x00002c0501007387 */ /* 0x0003e20000100800 */
[----:B------:R-:W-:Y:S05]  /*2440*/  @!P0 BRA `(.L_x_1660) ;  /* 0x000001f000008947 */ /* 0x000fea0003800000 */
[----:B------:R-:W-:-:S04]  /*2450*/  ISETP.NE.AND P0, PT, R5, RZ, PT ;  /* 0x000000ff0500720c */ /* 0x000fc80003f05270 */
[----:B------:R-:W-:-:S04]  /*2460*/  SEL R0, R5, c[0x0][0x338], P0 ;  /* 0x0000ce0005007a07 */ /* 0x000fc80000000000 */
[----:B------:R-:W-:Y:S02]  /*2470*/  IABS R3, R0 ;  /* 0x0000000000037213 */ /* 0x000fe40000000000 */
[----:B------:R-:W-:Y:S02]  /*2480*/  IADD3 R4, R0, -0x1, R7 ;  /* 0xffffffff00047810 */ /* 0x000fe40007ffe007 */
[----:B------:R-:W2:Y:S03]  /*2490*/  I2F.RP R2, R3 ;  /* 0x0000000300027306 */ /* 0x000ea60000209400 */
[----:B------:R-:W-:Y:S02]  /*24a0*/  IMAD.IADD R8, R4, 0x1, -R6 ;  /* 0x0000000104087824 */ /* 0x000fe400078e0a06 */
[----:B------:R-:W-:-:S03]  /*24b0*/  IMAD.MOV.U32 R4, RZ, RZ, RZ ;  /* 0x000000ffff047224 */ /* 0x000fc600078e00ff */
[----:B------:R-:W-:Y:S01]  /*24c0*/  IABS R11, R8 ;  /* 0x00000008000b7213 */ /* 0x000fe20000000000 */
        /* <DEDUP_REMOVED lines=23> */
.L_x_1660:
[----:B------:R-:W-:Y:S05]  /*2640*/  BSYNC B0 ;  /* 0x0000000000007941 */ /* 0x000fea0003800000 */
.L_x_1659:
[----:B------:R-:W-:Y:S01]  /*2650*/  IMAD R230, R15, R2, R6 ;  /* 0x000000020fe67224 */ /* 0x000fe200078e0206 */
[----:B------:R-:W-:Y:S01]  /*2660*/  PRMT R0, RZ, 0x7610, R0 ;  /* 0x00007610ff007816 */ /* 0x000fe20000000000 */
[----:B------:R-:W-:Y:S01]  /*2670*/  CS2R R20, SRZ ;  /* 0x0000000000147805 */ /* 0x000fe2000001ff00 */
[----:B------:R-:W-:Y:S01]  /*2680*/  CS2R R74, SRZ ;  /* 0x00000000004a7805 */ /* 0x000fe2000001ff00 */
[----:B------:R-:W-:Y:S01]  /*2690*/  IMAD.IADD R2, R230, 0x1, R2 ;  /* 0x00000001e6027824 */ /* 0x000fe200078e0202 */
[----:B------:R-:W-:Y:S01]  /*26a0*/  CS2R R84, SRZ ;  /* 0x0000000000547805 */ /* 0x000fe2000001ff00 */
        /* <DEDUP_REMOVED lines=65> */
[----:B------:R-:W2:Y:S01]  /*2ac0*/  LDL R9, [R1+0x90] ;  /* 0x0000900001097983 */ /* 0x000ea20000100800 */
[----:B------:R-:W-:-:S03]  /*2ad0*/  ISETP.NE.U32.AND P0, PT, RZ, c[0x0][0x340], PT ;  /* 0x0000d000ff007a0c */ /* 0x000fc60003f05070 */
[----:B------:R-:W3:Y:S01]  /*2ae0*/  LDL.64 R118, [R1+0x20] ;  /* 0x0000200001767983 */ /* 0x000ee20000100a00 */
[----:B------:R-:W-:-:S03]  /*2af0*/  ISETP.NE.AND.EX P0, PT, RZ, c[0x0][0x344], PT, P0 ;  /* 0x0000d100ff007a0c */ /* 0x000fc60003f05300 */
[----:B------:R-:W4:Y:S04]  /*2b00*/  LDL R110, [R1+0x3c] ;  /* 0x00003c00016e7983 */ /* 0x000f280000100800 */
[----:B------:R-:W5:Y:S04]  /*2b10*/  LDL R20, [R1+0x38] ;  /* 0x0000380001147983 */ /* 0x000f680000100800 */
[----:B------:R-:W4:Y:S02]  /*2b20*/  LDL R19, [R1+0x40] ;  /* 0x0000400001137983 */ /* 0x000f240000100800 */
[----:B------:R-:W-:-:S05]  /*2b30*/  @P0 IMAD.WIDE R2, R122, R14, c[0x0][0x340] ;  /* 0x0000d0007a020625 */ /* 0x000fca00078e020e */
[----:B-1----:R1:W5:Y:S01]  /*2b40*/  @P0 LDG.E R15, [R2.64] ;  /* 0x00000006020f0981 */ /* 0x002362000c1e1900 */
[----:B------:R-:W-:Y:S01]  /*2b50*/  SHF.R.S32.HI R0, RZ, 0x1f, R12 ;  /* 0x0000001fff007819 */ /* 0x000fe2000001140c */
[----:B------:R-:W-:Y:S01]  /*2b60*/  IMAD.MOV.U32 R18, RZ, RZ, R16 ;  /* 0x000000ffff127224 */ /* 0x000fe200078e0010 */
[----:B------:R-:W-:Y:S01]  /*2b70*/  SHF.R.S32.HI R14, RZ, 0x1f, R122 ;  /* 0x0000001fff0e7819 */ /* 0x000fe2000001147a */
[----:B------:R-:W1:Y:S02]  /*2b80*/  S2R R8, SR_TID.X ;  /* 0x0000000000087919 */ /* 0x000e640000002100 */
[----:B------:R-:W-:-:S04]  /*2b90*/  IMAD R0, R0, c[0x0][0x178], RZ ;  /* 0x00005e0000007a24 */ /* 0x000fc800078e02ff */
[----:B------:R-:W-:Y:S01]  /*2ba0*/  IMAD R0, R12, c[0x0][0x17c], R0 ;  /* 0x00005f000c007a24 */ /* 0x000fe200078e0200 */
[----:B------:R-:W-:Y:S02]  /*2bb0*/  SEL R7, R14, RZ, !P3 ;  /* 0x000000ff0e077207 */ /* 0x000fe40005800000 */
[----:B------:R-:W-:Y:S01]  /*2bc0*/  SHF.R.S32.HI R10, RZ, 0x1f, R13 ;  /* 0x0000001fff0a7819 */ /* 0x000fe2000001140d */
[----:B-1----:R-:W-:Y:S01]  /*2bd0*/  IMAD.WIDE.U32 R2, R12, c[0x0][0x178], RZ ;  /* 0x00005e000c027a25 */ /* 0x002fe200078e00ff */
[----:B------:R-:W-:-:S03]  /*2be0*/  SHF.R.S32.HI R111, RZ, 0x1f, R8 ;  /* 0x0000001fff6f7819 */ /* 0x000fc60000011408 */
[----:B------:R-:W-:Y:S02]  /*2bf0*/  IMAD.IADD R5, R3, 0x1, R0 ;  /* 0x0000000103057824 */ /* 0x000fe400078e0200 */
[----:B------:R-:W-:Y:S01]  /*2c00*/  IMAD.MOV.U32 R4, RZ, RZ, R2 ;  /* 0x000000ffff047224 */ /* 0x000fe200078e0002 */
[----:B------:R-:W-:-:S04]  /*2c10*/  LEA.HI R111, R111, R8, RZ, 0x3 ;  /* 0x000000086f6f7211 */ /* 0x000fc800078f18ff */
[----:B------:R-:W-:Y:S01]  /*2c20*/  SHF.R.S32.HI R111, RZ, 0x3, R111 ;  /* 0x00000003ff6f7819 */ /* 0x000fe2000001146f */
[----:B------:R-:W-:-:S03]  /*2c30*/  IMAD.WIDE.U32 R4, R115, c[0x0][0x1b8], R4 ;  /* 0x00006e0073047a25 */ /* 0x000fc600078e0004 */
[----:B------:R-:W-:Y:S01]  /*2c40*/  IADD3 R2, P1, R111, R13, RZ ;  /* 0x0000000d6f027210 */ /* 0x000fe20007f3e0ff */
[----:B------:R-:W-:Y:S01]  /*2c50*/  IMAD R5, R115, c[0x0][0x1bc], R5 ;  /* 0x00006f0073057a24 */ /* 0x000fe200078e0205 */
[----:B------:R-:W-:Y:S01]  /*2c60*/  SEL R3, R122, RZ, !P3 ;  /* 0x000000ff7a037207 */ /* 0x000fe20005800000 */
[----:B------:R-:W-:Y:S01]  /*2c70*/  IMAD R7, R7, c[0x0][0x1c0], RZ ;  /* 0x0000700007077a24 */ /* 0x000fe200078e02ff */
[----:B------:R-:W-:-:S03]  /*2c80*/  LEA.HI.X.SX32 R10, R111, R10, 0x1, P1 ;  /* 0x0000000a6f0a7211 */ /* 0x000fc600008f0eff */
[C---:B------:R-:W-:Y:S02]  /*2c90*/  IMAD R11, R3.reuse, c[0x0][0x1c4], R7 ;  /* 0x00007100030b7a24 */ /* 0x040fe400078e0207 */
[----:B------:R-:W-:-:S04]  /*2ca0*/  IMAD.WIDE.U32 R4, R3, c[0x0][0x1c0], R4 ;  /* 0x0000700003047a25 */ /* 0x000fc800078e0004 */
[C---:B------:R-:W-:Y:S02]  /*2cb0*/  IMAD R7, R10.reuse, c[0x0][0x1e0], RZ ;  /* 0x000078000a077a24 */ /* 0x040fe400078e02ff */
[----:B------:R-:W-:Y:S02]  /*2cc0*/  IMAD R3, R10, c[0x0][0x208], RZ ;  /* 0x000082000a037a24 */ /* 0x000fe400078e02ff */
[C---:B------:R-:W-:Y:S02]  /*2cd0*/  IMAD R16, R2.reuse, c[0x0][0x1e4], R7 ;  /* 0x0000790002107a24 */ /* 0x040fe400078e0207 */
[----:B------:R-:W-:Y:S02]  /*2ce0*/  IMAD R17, R2, c[0x0][0x20c], R3 ;  /* 0x0000830002117a24 */ /* 0x000fe400078e0203 */
[----:B------:R-:W-:Y:S01]  /*2cf0*/  IMAD.IADD R3, R5, 0x1, R11 ;  /* 0x0000000105037824 */ /* 0x000fe200078e020b */
[----:B------:R-:W-:Y:S02]  /*2d00*/  LOP3.LUT R18, R18, 0xfffffffb, RZ, 0xc0, !PT ;  /* 0xfffffffb12127812 */ /* 0x000fe400078ec0ff */
[----:B------:R-:W-:-:S02]  /*2d10*/  IADD3 R96, R238, -0x1, RZ ;  /* 0xffffffffee607810 */ /* 0x000fc40007ffe0ff */
[----:B--2---:R-:W-:-:S05]  /*2d20*/  IADD3 R6, R9, R114, RZ ;  /* 0x0000007209067210 */ /* 0x004fca0007ffe0ff */
[----:B------:R-:W-:-:S04]  /*2d30*/  @P5 IMAD.HI.U32 R8, R6, c[0x0][0x2c8], RZ ;  /* 0x0000b20006085a27 */ /* 0x000fc800078e00ff */
[----:B------:R-:W-:Y:S01]  /*2d40*/  IMAD.MOV.U32 R0, RZ, RZ, R6 ;  /* 0x000000ffff007224 */ /* 0x000fe200078e0006 */
[----:B------:R-:W-:Y:S01]  /*2d50*/  @P5 SHF.R.U32.HI R0, RZ, c[0x0][0x2cc], R8 ;  /* 0x0000b300ff005a19 */ /* 0x000fe20000011608 */
[----:B---3--:R-:W-:-:S04]  /*2d60*/  IMAD.WIDE.U32 R8, R2, c[0x0][0x1e0], R118 ;  /* 0x0000780002087a25 */ /* 0x008fc800078e0076 */
[----:B------:R-:W-:Y:S01]  /*2d70*/  IMAD.WIDE.U32 R12, R2, c[0x0][0x208], R118 ;  /* 0x00008200020c7a25 */ /* 0x000fe200078e0076 */
[----:B------:R-:W-:Y:S02]  /*2d80*/  SHF.R.S32.HI R2, RZ, 0x1f, R0 ;  /* 0x0000001fff027819 */ /* 0x000fe40000011400 */
[----:B------:R-:W-:Y:S02]  /*2d90*/  IADD3 R7, -R0, RZ, RZ ;  /* 0x000000ff00077210 */ /* 0x000fe40007ffe1ff */
[----:B----4-:R-:W-:Y:S01]  /*2da0*/  ISETP.GE.AND P5, PT, R110, c[0x0][0x1d4], PT ;  /* 0x000075006e007a0c */ /* 0x010fe20003fa6270 */
[----:B------:R-:W-:Y:S01]  /*2db0*/  IMAD R5, R2, c[0x0][0x1b0], RZ ;  /* 0x00006c0002057a24 */ /* 0x000fe200078e02ff */
[----:B------:R-:W-:Y:S01]  /*2dc0*/  ISETP.GE.AND P6, PT, R118, c[0x0][0x1d4], PT ;  /* 0x0000750076007a0c */ /* 0x000fe20003fc6270 */
[----:B------:R-:W-:Y:S01]  /*2dd0*/  IMAD R10, R7, c[0x0][0x2c4], R6 ;  /* 0x0000b100070a7a24 */ /* 0x000fe200078e0206 */
[----:B------:R-:W-:Y:S01]  /*2de0*/  SEL R6, RZ, 0xffffffff, P5 ;  /* 0xffffffffff067807 */ /* 0x000fe20002800000 */
[----:B------:R-:W-:Y:S01]  /*2df0*/  IMAD.MOV.U32 R2, RZ, RZ, R4 ;  /* 0x000000ffff027224 */ /* 0x000fe200078e0004 */
[----:B------:R-:W-:Y:S01]  /*2e00*/  SEL R4, RZ, 0x1, P6 ;  /* 0x00000001ff047807 */ /* 0x000fe20003000000 */
[----:B------:R-:W-:Y:S01]  /*2e10*/  IMAD R5, R0, c[0x0][0x1b4], R5 ;  /* 0x00006d0000057a24 */ /* 0x000fe200078e0205 */
[----:B------:R-:W-:Y:S01]  /*2e20*/  SHF.L.U32 R6, R6, 0x1, RZ ;  /* 0x0000000106067819 */ /* 0x000fe200000006ff */
[----:B------:R-:W-:Y:S01]  /*2e30*/  IMAD.WIDE.U32 R2, R0, c[0x0][0x1b0], R2 ;  /* 0x00006c0000027a25 */ /* 0x000fe200078e0002 */
[----:B------:R-:W-:-:S03]  /*2e40*/  SHF.R.S32.HI R0, RZ, 0x1f, R10 ;  /* 0x0000001fff007819 */ /* 0x000fc6000001140a */
[----:B------:R-:W-:Y:S01]  /*2e50*/  IMAD.IADD R9, R9, 0x1, R16 ;  /* 0x0000000109097824 */ /* 0x000fe200078e0210 */
[----:B------:R-:W-:Y:S01]  /*2e60*/  LOP3.LUT R16, R6, 0x2, R4, 0xe2, !PT ;  /* 0x0000000206107812 */ /* 0x000fe200078ee204 */
[----:B------:R-:W-:Y:S01]  /*2e70*/  IMAD R0, R0, c[0x0][0x1a8], RZ ;  /* 0x00006a0000007a24 */ /* 0x000fe200078e02ff */
[----:B------:R-:W-:Y:S01]  /*2e80*/  IADD3 R5, R3, R5, RZ ;  /* 0x0000000503057210 */ /* 0x000fe20007ffe0ff */
[----:B------:R-:W-:Y:S01]  /*2e90*/  IMAD.MOV.U32 R4, RZ, RZ, R2 ;  /* 0x000000ffff047224 */ /* 0x000fe200078e0002 */
[----:B-----5:R-:W-:Y:S01]  /*2ea0*/  @P0 MOV R2, R15 ;  /* 0x0000000f00020202 */ /* 0x020fe20000000f00 */
[----:B------:R-:W-:Y:S01]  /*2eb0*/  @!P0 IMAD.MOV.U32 R2, RZ, RZ, R122 ;  /* 0x000000ffff028224 */ /* 0x000fe200078e007a */
[----:B------:R-:W-:Y:S01]  /*2ec0*/  @P0 SHF.R.S32.HI R3, RZ, 0x1f, R15 ;  /* 0x0000001fff030819 */ /* 0x000fe2000001140f */
[----:B------:R-:W-:Y:S01]  /*2ed0*/  IMAD.IADD R7, R13, 0x1, R17 ;  /* 0x000000010d077824 */ /* 0x000fe200078e0211 */
[----:B------:R-:W-:Y:S01]  /*2ee0*/  @!P0 MOV R3, R14 ;  /* 0x0000000e00038202 */ /* 0x000fe20000000f00 */
[----:B------:R-:W-:-:S02]  /*2ef0*/  IMAD.MOV.U32 R6, RZ, RZ, R12 ;  /* 0x000000ffff067224 */ /* 0x000fc400078e000c */
[C---:B------:R-:W-:Y:S02]  /*2f00*/  IMAD R13, R10.reuse, c[0x0][0x1ac], R0 ;  /* 0x00006b000a0d7a24 */ /* 0x040fe400078e0200 */
[----:B------:R-:W-:Y:S01]  /*2f10*/  IMAD.WIDE.U32 R10, R10, c[0x0][0x1a8], R4 ;  /* 0x00006a000a0a7a25 */ /* 0x000fe200078e0004 */
[----:B------:R-:W-:Y:S02]  /*2f20*/  SEL R12, R2, RZ, !P4 ;  /* 0x000000ff020c7207 */ /* 0x000fe40006000000 */
[----:B------:R-:W-:Y:S01]  /*2f30*/  SEL R0, R3, RZ, !P4 ;  /* 0x000000ff03007207 */ /* 0x000fe20006000000 */
[----:B------:R-:W-:Y:S01]  /*2f40*/  IMAD.WIDE.U32 R2, R115, c[0x0][0x210], R6 ;  /* 0x0000840073027a25 */ /* 0x000fe200078e0006 */
[----:B------:R-:W-:-:S03]  /*2f50*/  LEA R15, P0, R10, c[0x0][0x160], 0x1 ;  /* 0x000058000a0f7a11 */ /* 0x000fc600078008ff */
[----:B------:R-:W-:-:S05]  /*2f60*/  IMAD.IADD R6, R11, 0x1, R13 ;  /* 0x000000010b067824 */ /* 0x000fca00078e020d */
[----:B------:R-:W-:Y:S02]  /*2f70*/  LEA.HI.X R14, R10, c[0x0][0x164], R6, 0x1, P0 ;  /* 0x000059000a0e7a11 */ /* 0x000fe400000f0c06 */
[----:B------:R-:W-:Y:S02]  /*2f80*/  ISETP.GE.AND P0, PT, R110, c[0x0][0x198], PT ;  /* 0x000066006e007a0c */ /* 0x000fe40003f06270 */
[----:B------:R-:W-:-:S11]  /*2f90*/  ISETP.GE.AND P1, PT, R20, c[0x0][0x198], PT ;  /* 0x0000660014007a0c */ /* 0x000fd60003f26270 */
[----:B------:R-:W-:Y:S02]  /*2fa0*/  @P0 LOP3.LUT R18, R18, 0x4, RZ, 0xfc, !PT ;  /* 0x0000000412120812 */ /* 0x000fe400078efcff */
[----:B------:R-:W-:Y:S02]  /*2fb0*/  ISETP.GE.AND P0, PT, R19, c[0x0][0x198], PT ;  /* 0x0000660013007a0c */ /* 0x000fe40003f06270 */
[----:B------:R-:W-:-:S04]  /*2fc0*/  LOP3.LUT R18, R18, 0xfffffffe, RZ, 0xc0, !PT ;  /* 0xfffffffe12127812 */ /* 0x000fc800078ec0ff */
[----:B------:R-:W-:-:S04]  /*2fd0*/  LOP3.LUT R18, R18, 0xfffffffd, RZ, 0xc0, !PT ;  /* 0xfffffffd12127812 */ /* 0x000fc800078ec0ff */
[----:B------:R-:W-:-:S04]  /*2fe0*/  @P1 LOP3.LUT R18, R18, 0x2, RZ, 0xfc, !PT ;  /* 0x0000000212121812 */ /* 0x000fc800078efcff */
[----:B------:R-:W-:-:S05]  /*2ff0*/  @P0 LOP3.LUT R18, R18, 0x1, RZ, 0xfc, !PT ;  /* 0x0000000112120812 */ /* 0x000fca00078efcff */
[----:B------:R1:W-:Y:S01]  /*3000*/  STL [R1+0x1c], R18 ;  /* 0x00001c1201007387 */ /* 0x0003e20000100800 */
[----:B------:R-:W-:Y:S01]  /*3010*/  IMAD.WIDE.U32 R4, R115, c[0x0][0x1e8], R8 ;  /* 0x00007a0073047a25 */ /* 0x000fe200078e0008 */
[----:B------:R-:W-:-:S03]  /*3020*/  ISETP.GE.AND P4, PT, R20, c[0x0][0x1d4], PT ;  /* 0x0000750014007a0c */ /* 0x000fc60003f86270 */
[C---:B------:R-:W-:Y:S01]  /*3030*/  IMAD R6, R0.reuse, c[0x0][0x1f0], RZ ;  /* 0x00007c0000067a24 */ /* 0x040fe200078e02ff */
[----:B------:R-:W-:Y:S01]  /*3040*/  ISETP.GE.AND P3, PT, R19, c[0x0][0x1d4], PT ;  /* 0x0000750013007a0c */ /* 0x000fe20003f66270 */
[C---:B------:R-:W-:Y:S02]  /*3050*/  IMAD R3, R115.reuse, c[0x0][0x214], R3 ;  /* 0x0000850073037a24 */ /* 0x040fe400078e0203 */
[----:B------:R-:W-:Y:S02]  /*3060*/  IMAD R0, R0, c[0x0][0x218], RZ ;  /* 0x0000860000007a24 */ /* 0x000fe400078e02ff */
[----:B------:R-:W-:Y:S01]  /*3070*/  IMAD R5, R115, c[0x0][0x1ec], R5 ;  /* 0x00007b0073057a24 */ /* 0x000fe200078e0205 */
[----:B------:R-:W-:Y:S01]  /*3080*/  SEL R8, RZ, 0x4, P4 ;  /* 0x00000004ff087807 */ /* 0x000fe20002000000 */
[----:B------:R-:W-:Y:S01]  /*3090*/  IMAD.WIDE.U32 R234, R12, c[0x0][0x218], R2 ;  /* 0x000086000cea7a25 */ /* 0x000fe200078e0002 */
[----:B------:R-:W-:-:S03]  /*30a0*/  SEL R7, RZ, 0x8, P3 ;  /* 0x00000008ff077807 */ /* 0x000fc60001800000 */
[C---:B------:R-:W-:Y:S02]  /*30b0*/  IMAD R0, R12.reuse, c[0x0][0x21c], R0 ;  /* 0x000087000c007a24 */ /* 0x040fe400078e0200 */
[----:B------:R-:W-:-:S04]  /*30c0*/  IMAD.WIDE.U32 R232, R12, c[0x0][0x1f0], R4 ;  /* 0x00007c000ce87a25 */ /* 0x000fc800078e0004 */
[----:B------:R-:W-:Y:S01]  /*30d0*/  IMAD R2, R12, c[0x0][0x1f4], R6 ;  /* 0x00007d000c027a24 */ /* 0x000fe200078e0206 */
[----:B------:R-:W-:Y:S02]  /*30e0*/  LOP3.LUT R24, R7, R16, R8, 0xfe, !PT ;  /* 0x0000001007187212 */ /* 0x000fe400078efe08 */
[----:B------:R-:W-:Y:S01]  /*30f0*/  ISETP.GE.AND P2, PT, R118, c[0x0][0x198], PT ;  /* 0x0000660076007a0c */ /* 0x000fe20003f46270 */
[----:B------:R-:W-:Y:S01]  /*3100*/  IMAD.IADD R231, R233, 0x1, R2 ;  /* 0x00000001e9e77824 */ /* 0x000fe200078e0202 */
[----:B------:R-:W-:Y:S02]  /*3110*/  IADD3 R12, R111, R114, RZ ;  /* 0x000000726f0c7210 */ /* 0x000fe40007ffe0ff */
[----:B------:R-:W-:Y:S01]  /*3120*/  IADD3 R236, R235, R0, RZ ;  /* 0x00000000ebec7210 */ /* 0x000fe20007ffe0ff */
[----:B------:R-:W-:Y:S06]  /*3130*/  BRA.DIV ~URZ, `(.L_x_1662) ;  /* 0x00016ad27f007947 */ /* 0x000fec000b800000 */
[----:B-1----:R1:W2:Y:S02]  /*3140*/  SHFL.IDX PT, R4, R14, RZ, 0x181f ;  /* 0x00181fff0e047589 */ /* 0x0022a400000e0000 */
.L_x_1781:
[----:B------:R-:W-:Y:S05]  /*3150*/  BRA.DIV ~URZ, `(.L_x_1663) ;  /* 0x00016b227f007947 */ /* 0x000fea000b800000 */
[----:B------:R3:W4:Y:S02]  /*3160*/  SHFL.IDX PT, R0, R15, RZ, 0x181f ;  /* 0x00181fff0f007589 */ /* 0x00072400000e0000 */
.L_x_1782:
[----:B------:R-:W5:Y:S01]  /*3170*/  LDL R2, [R1+0x10] ;  /* 0x0000100001027983 */ /* 0x000f620000100800 */
[----:B------:R-:W-:Y:S01]  /*3180*/  BSSY B0, `(.L_x_1664) ;  /* 0x0000020000007945 */ /* 0x000fe20003800000 */
[----:B-----5:R-:W-:-:S05]  /*3190*/  IMAD R13, R2, c[0x0][0x2c4], RZ ;  /* 0x0000b100020d7a24 */ /* 0x020fca00078e02ff */
        /* <DEDUP_REMOVED lines=8> */
[----:B------:R-:W2:Y:S04]  /*3220*/  LDL R18, [R1+0x4c] ;  /* 0x00004c0001127983 */ /* 0x000ea80000100800 */
[----:B------:R-:W2:Y:S01]  /*3230*/  LDL R16, [R1+0x1c] ;  /* 0x00001c0001107983 */ /* 0x000ea20000100800 */
[----:B------:R-:W-:-:S02]  /*3240*/  P2R R5, PR, RZ, 0x8 ;  /* 0x00000008ff057803 */ /* 0x000fc40000000000 */
        /* <DEDUP_REMOVED lines=8> */
[----:B--2---:R-:W-:-:S04]  /*32d0*/  LEA R6, P0, R2, R0, 0x1 ;  /* 0x0000000002067211 */ /* 0x004fc800078008ff */
[----:B------:R-:W-:Y:S02]  /*32e0*/  LEA.HI.X R7, R2, R4, R3, 0x1, P0 ;  /* 0x0000000402077211 */ /* 0x000fe400000f0c03 */
[----:B------:R-:W-:-:S04]  /*32f0*/  LEA R2, P0, R17, R0, 0x1 ;  /* 0x0000000011027211 */ /* 0x000fc800078008ff */
[----:B------:R-:W-:Y:S02]  /*3300*/  LEA.HI.X R3, R17, R4, R18, 0x1, P0 ;  /* 0x0000000411037211 */ /* 0x000fe400000f0c12 */
[C---:B------:R-:W-:Y:S02]  /*3310*/  LOP3.LUT P3, RZ, R16.reuse, 0x4, RZ, 0xc0, !PT ;  /* 0x0000000410ff7812 */ /* 0x040fe4000786c0ff */
[C---:B------:R-:W-:Y:S02]  /*3320*/  LOP3.LUT P0, RZ, R16.reuse, 0x2, RZ, 0xc0, !PT ;  /* 0x0000000210ff7812 */ /* 0x040fe4000780c0ff */
[----:B------:R-:W-:-:S09]  /*3330*/  LOP3.LUT P1, RZ, R16, 0x1, RZ, 0xc0, !PT ;  /* 0x0000000110ff7812 */ /* 0x000fd2000782c0ff */
[----:B------:R3:W-:Y:S04]  /*3340*/  LDGSTS.E.BYPASS.LTC128B.128 [R219+0x14100], [R8.64], !P3 ;  /* 0x1410000008db7fae */ /* 0x0007e8000d901d46 */
[----:B------:R3:W-:Y:S04]  /*3350*/  LDGSTS.E.BYPASS.LTC128B.128 [R219+0x18100], [R6.64], !P0 ;  /* 0x1810000006db7fae */ /* 0x0007e8000c101d46 */
[----:B------:R3:W-:Y:S01]  /*3360*/  LDGSTS.E.BYPASS.LTC128B.128 [R219+0x1c100], [R2.64], !P1 ;  /* 0x1c10000002db7fae */ /* 0x0007e2000c901d46 */
[----:B------:R-:W-:-:S08]  /*3370*/  ISETP.NE.AND P3, PT, R5, RZ, PT ;  /* 0x000000ff0500720c */ /* 0x000fd00003f65270 */
.L_x_1665:
[----:B------:R-:W-:Y:S05]  /*3380*/  BSYNC B0 ;  /* 0x0000000000007941 */ /* 0x000fea0003800000 */
.L_x_1664:
[----:B------:R-:W-:Y:S05]  /*3390*/  BRA.DIV ~URZ, `(.L_x_1666) ;  /* 0x000169427f007947 */ /* 0x000fea000b800000 */
[----:B--2---:R2:W1:Y:S04]  /*33a0*/  SHFL.IDX PT, R4, R14, 0x1, 0x181f ;  /* 0x00381f000e047f89 */ /* 0x00446800000e0000 */
[----:B----4-:R2:W4:Y:S02]  /*33b0*/  SHFL.IDX PT, R0, R15, 0x1, 0x181f ;  /* 0x00381f000f007f89 */ /* 0x01052400000e0000 */
.L_x_1783:
[----:B---3--:R-:W-:Y:S01]  /*33c0*/  IADD3 R2, R12, 0x20, RZ ;  /* 0x000000200c027810 */ /* 0x008fe20007ffe0ff */
[----:B------:R-:W-:Y:S03]  /*33d0*/  BSSY B0, `(.L_x_1667) ;  /* 0x000001f000007945 */ /* 0x000fe60003800000 */
[----:B------:R-:W-:-:S13]  /*33e0*/  ISETP.GE.AND P0, PT, R2, R13, PT ;  /* 0x0000000d0200720c */ /* 0x000fda0003f06270 */
[----:B------:R-:W-:Y:S05]  /*33f0*/  @P0 BRA `(.L_x_1668) ;  /* 0x000001c000000947 */ /* 0x000fea0003800000 */
[----:B------:R-:W3:Y:S04]  /*3400*/  LDL.64 R8, [R1+0x20] ;  /* 0x0000200001087983 */ /* 0x000ee80000100a00 */
[----:B------:R-:W5:Y:S04]  /*3410*/  LDL R6, [R1+0x3c] ;  /* 0x00003c0001067983 */ /* 0x000f680000100800 */
[----:B--2---:R-:W2:Y:S04]  /*3420*/  LDL R7, [R1+0x54] ;  /* 0x0000540001077983 */ /* 0x004ea80000100800 */
[----:B----4-:R-:W4:Y:S04]  /*3430*/  LDL R3, [R1+0x38] ;  /* 0x0000380001037983 */ /* 0x010f280000100800 */
[----:B------:R-:W4:Y:S04]  /*3440*/  LDL R19, [R1+0x50] ;  /* 0x0000500001137983 */ /* 0x000f280000100800 */
[----:B------:R-:W4:Y:S04]  /*3450*/  LDL R17, [R1+0x40] ;  /* 0x0000400001117983 */ /* 0x000f280000100800 */
[----:B------:R-:W4:Y:S04]  /*3460*/  LDL R18, [R1+0x4c] ;  /* 0x00004c0001127983 */ /* 0x000f280000100800 */
[----:B------:R-:W4:Y:S01]  /*3470*/  LDL R16, [R1+0x1c] ;  /* 0x00001c0001107983 */ /* 0x000f220000100800 */
[----:B------:R-:W-:-:S02]  /*3480*/  P2R R5, PR, RZ, 0x8 ;  /* 0x00000008ff057803 */ /* 0x000fc40000000000 */
        /* <DEDUP_REMOVED lines=8> */
[----:B----4-:R-:W-:-:S04]  /*3510*/  LEA R6, P0, R3, R0, 0x1 ;  /* 0x0000000003067211 */ /* 0x010fc800078008ff */
        /* <DEDUP_REMOVED lines=10> */
.L_x_1668:
[----:B------:R-:W-:Y:S05]  /*35c0*/  BSYNC B0 ;  /* 0x0000000000007941 */ /* 0x000fea0003800000 */
.L_x_1667:
[----:B------:R-:W-:Y:S05]  /*35d0*/  BRA.DIV ~URZ, `(.L_x_1669) ;  /* 0x000167c27f007947 */ /* 0x000fea000b800000 */
[----:B-1----:R1:W3:Y:S02]  /*35e0*/  SHFL.IDX PT, R4, R14, 0x2, 0x181f ;  /* 0x00581f000e047f89 */ /* 0x0022e400000e0000 */
.L_x_1784:
[----:B------:R-:W-:Y:S05]  /*35f0*/  BRA.DIV ~URZ, `(.L_x_1670) ;  /* 0x000168127f007947 */ /* 0x000fea000b800000 */
[----:B----4-:R4:W1:Y:S02]  /*3600*/  SHFL.IDX PT, R0, R15, 0x2, 0x181f ;  /* 0x00581f000f007f89 */ /* 0x01086400000e0000 */
.L_x_1785:
[----:B------:R-:W-:Y:S01]  /*3610*/  IADD3 R2, R12, 0x40, RZ ;  /* 0x000000400c027810 */ /* 0x000fe20007ffe0ff */
        /* <DEDUP_REMOVED lines=9> */
[----:B------:R-:W3:Y:S04]  /*36b0*/  LDL R18, [R1+0x4c] ;  /* 0x00004c0001127983 */ /* 0x000ee80000100800 */
[----:B------:R-:W3:Y:S01]  /*36c0*/  LDL R16, [R1+0x1c] ;  /* 0x00001c0001107983 */ /* 0x000ee20000100800 */
[----:B------:R-:W-:-:S02]  /*36d0*/  P2R R5, PR, RZ, 0x8 ;  /* 0x00000008ff057803 */ /* 0x000fc40000000000 */
        /* <DEDUP_REMOVED lines=8> */
[----:B---3--:R-:W-:-:S04]  /*3760*/  LEA R6, P0, R3, R0, 0x1 ;  /* 0x0000000003067211 */ /* 0x008fc800078008ff */
        /* <DEDUP_REMOVED lines=10> */
.L_x_1672:
[----:B------:R-:W-:Y:S05]  /*3810*/  BSYNC B0 ;  /* 0x0000000000007941 */ /* 0x000fea0003800000 */
.L_x_1671:
[----:B------:R-:W-:Y:S05]  /*3820*/  BRA.DIV ~URZ, `(.L_x_1673) ;  /* 0x000166427f007947 */ /* 0x000fea000b800000 */
[----:B---3--:R3:W2:Y:S04]  /*3830*/  SHFL.IDX PT, R4, R14, 0x3, 0x181f ;  /* 0x00781f000e047f89 */ /* 0x0086a800000e0000 */
[----:B-1----:R3:W1:Y:S02]  /*3840*/  SHFL.IDX PT, R0, R15, 0x3, 0x181f ;  /* 0x00781f000f007f89 */ /* 0x00266400000e0000 */
.L_x_1786:
[----:B------:R-:W5:Y:S04]  /*3850*/  LDL.64 R8, [R1+0x20] ;  /* 0x0000200001087983 */ /* 0x000f680000100a00 */
[----:B---3--:R-:W3:Y:S04]  /*3860*/  LDL R6, [R1+0x3c] ;  /* 0x00003c0001067983 */ /* 0x008ee80000100800 */
[----:B----4-:R-:W4:Y:S04]  /*3870*/  LDL R7, [R1+0x54] ;  /* 0x0000540001077983 */ /* 0x010f280000100800 */
[----:B--2---:R-:W2:Y:S04]  /*3880*/  LDL R15, [R1+0x38] ;  /* 0x00003800010f7983 */ /* 0x004ea80000100800 */
[----:B------:R-:W2:Y:S04]  /*3890*/  LDL R16, [R1+0x50] ;  /* 0x0000500001107983 */ /* 0x000ea80000100800 */
[----:B------:R-:W2:Y:S04]  /*38a0*/  LDL R11, [R1+0x40] ;  /* 0x00004000010b7983 */ /* 0x000ea80000100800 */
[----:B------:R-:W2:Y:S04]  /*38b0*/  LDL R14, [R1+0x4c] ;  /* 0x00004c00010e7983 */ /* 0x000ea80000100800 */
[----:B------:R-:W2:Y:S04]  /*38c0*/  LDL R10, [R1+0x1c] ;  /* 0x00001c00010a7983 */ /* 0x000ea80000100800 */
[----:B------:R-:W2:Y:S01]  /*38d0*/  LDL R242, [R1+0xc] ;  /* 0x00000c0001f27983 */ /* 0x000ea20000100800 */
[----:B------:R-:W-:-:S04]  /*38e0*/  IADD3 R2, R12, 0x60, RZ ;  /* 0x000000600c027810 */ /* 0x000fc80007ffe0ff */
[----:B------:R-:W-:Y:S02]  /*38f0*/  ISETP.GE.AND P0, PT, R2, R13, PT ;  /* 0x0000000d0200720c */ /* 0x000fe40003f06270 */
[----:B------:R-:W-:Y:S01]  /*3900*/  P2R R5, PR, RZ, 0x8 ;  /* 0x00000008ff057803 */ /* 0x000fe20000000000 */
[----:B------:R-:W-:-:S10]  /*3910*/  IMAD.SHL.U32 R97, R96, 0x40, RZ ;  /* 0x0000004060617824 */ /* 0x000fd400078e00ff */
[----:B-1---5:R-:W-:-:S04]  /*3920*/  @!P0 LEA R2, P1, R8, R0, 0x1 ;  /* 0x0000000008028211 */ /* 0x022fc800078208ff */
[----:B------:R-:W-:Y:S02]  /*3930*/  @!P0 LEA.HI.X R3, R8, R4, R9, 0x1, P1 ;  /* 0x0000000408038211 */ /* 0x000fe400008f0c09 */
[----:B---3--:R-:W-:-:S03]  /*3940*/  @!P0 LEA R8, P1, R6, R0, 0x1 ;  /* 0x0000000006088211 */ /* 0x008fc600078208ff */
[----:B------:R-:W-:Y:S01]  /*3950*/  @!PT LDS RZ, [RZ] ;  /* 0x00000000fffff984 */ /* 0x000fe20000000800 */
[----:B------:R-:W-:Y:S01]  /*3960*/  @!PT LDS RZ, [RZ] ;  /* 0x00000000fffff984 */ /* 0x000fe20000000800 */
[----:B------:R-:W-:Y:S01]  /*3970*/  @!PT LDS RZ, [RZ] ;  /* 0x00000000fffff984 */ /* 0x000fe20000000800 */
[----:B------:R1:W-:Y:S01]  /*3980*/  @!P0 LDGSTS.E.BYPASS.LTC128B.128 [R219+0x13100], [R2.64], !P2 ;  /* 0x1310000002db8fae */ /* 0x0003e2000d101d46 */
[----:B----4-:R-:W-:Y:S02]  /*3990*/  @!P0 LEA.HI.X R9, R6, R4, R7, 0x1, P1 ;  /* 0x0000000406098211 */ /* 0x010fe400008f0c07 */
[----:B--2---:R-:W-:-:S04]  /*39a0*/  @!P0 LEA R6, P1, R15, R0, 0x1 ;  /* 0x000000000f068211 */ /* 0x004fc800078208ff */
[----:B------:R-:W-:Y:S02]  /*39b0*/  @!P0 LEA.HI.X R7, R15, R4, R16, 0x1, P1 ;  /* 0x000000040f078211 */ /* 0x000fe400008f0c10 */
[----:B-1----:R-:W-:-:S04]  /*39c0*/  @!P0 LEA R2, P1, R11, R0, 0x1 ;  /* 0x000000000b028211 */ /* 0x002fc800078208ff */
[----:B------:R-:W-:Y:S02]  /*39d0*/  @!P0 LEA.HI.X R3, R11, R4, R14, 0x1, P1 ;  /* 0x000000040b038211 */ /* 0x000fe400008f0c0e */
[----:B------:R-:W1:Y:S01]  /*39e0*/  S2R R11, SR_TID.X ;  /* 0x00000000000b7919 */ /* 0x000e620000002100 */
[C---:B------:R-:W-:Y:S02]  /*39f0*/  LOP3.LUT P3, RZ, R10.reuse, 0x4, RZ, 0xc0, !PT ;  /* 0x000000040aff7812 */ /* 0x040fe4000786c0ff */
[C---:B------:R-:W-:Y:S02]  /*3a00*/  LOP3.LUT P1, RZ, R10.reuse, 0x2, RZ, 0xc0, !PT ;  /* 0x000000020aff7812 */ /* 0x040fe4000782c0ff */
[----:B------:R-:W-:-:S09]  /*3a10*/  LOP3.LUT P2, RZ, R10, 0x1, RZ, 0xc0, !PT ;  /* 0x000000010aff7812 */ /* 0x000fd2000784c0ff */
[----:B------:R2:W-:Y:S04]  /*3a20*/  @!P0 LDGSTS.E.BYPASS.LTC128B.128 [R219+0x17100], [R8.64], !P3 ;  /* 0x1710000008db8fae */ /* 0x0005e8000d901d46 */
[----:B------:R3:W-:Y:S01]  /*3a30*/  @!P0 LDGSTS.E.BYPASS.LTC128B.128 [R219+0x1b100], [R6.64], !P1 ;  /* 0x1b10000006db8fae */ /* 0x0007e2000c901d46 */
[----:B------:R-:W-:Y:S02]  /*3a40*/  ISETP.NE.AND P3, PT, R5, RZ, PT ;  /* 0x000000ff0500720c */ /* 0x000fe40003f65270 */
[----:B-1----:R-:W-:Y:S01]  /*3a50*/  SHF.R.S32.HI R10, RZ, 0x1f, R11 ;  /* 0x0000001fff0a7819 */ /* 0x002fe2000001140b */
[----:B------:R1:W-:Y:S01]  /*3a60*/  @!P0 LDGSTS.E.BYPASS.LTC128B.128 [R219+0x1f100], [R2.64], !P2 ;  /* 0x1f10000002db8fae */ /* 0x0003e2000d101d46 */
[----:B------:R-:W-:Y:S02]  /*3a70*/  IMAD.WIDE.U32 R4, R96, c[0x0][0x1e0], RZ ;  /* 0x0000780060047a25 */ /* 0x000fe400078e00ff */
[----:B------:R-:W-:Y:S01]  /*3a80*/  LEA.HI R10, R10, R11, RZ, 0x3 ;  /* 0x0000000b0a0a7211 */ /* 0x000fe200078f18ff */
[----:B------:R-:W0:Y:S03]  /*3a90*/  LDGDEPBAR ;  /* 0x00000000000079af */ /* 0x000e260000000000 */
[----:B------:R-:W-:-:S02]  /*3aa0*/  SHF.R.S32.HI R10, RZ, 0x3, R10 ;  /* 0x00000003ff0a7819 */ /* 0x000fc4000001140a */
[----:B---3--:R-:W-:-:S05]  /*3ab0*/  SHF.R.S32.HI R7, RZ, 0x1f, R96 ;  /* 0x0000001fff077819 */ /* 0x008fca0000011460 */
[----:B------:R-:W-:-:S04]  /*3ac0*/  IMAD R0, R7, c[0x0][0x1e0], RZ ;  /* 0x0000780007007a24 */ /* 0x000fc800078e02ff */
[----:B-1----:R-:W-:Y:S01]  /*3ad0*/  IMAD R2, R96, c[0x0][0x1e4], R0 ;  /* 0x0000790060027a24 */ /* 0x002fe200078e0200 */
[----:B------:R-:W-:-:S03]  /*3ae0*/  LEA R0, P0, R4, R232, 0x6 ;  /* 0x000000e804007211 */ /* 0x000fc600078030ff */
[----:B------:R-:W-:Y:S01]  /*3af0*/  IMAD.IADD R3, R5, 0x1, R2 ;  /* 0x0000000105037824 */ /* 0x000fe200078e0202 */
[----:B------:R-:W-:-:S04]  /*3b00*/  IADD3 R2, -R97, R242, -R10 ;  /* 0x000000f261027210 */ /* 0x000fc80007ffe90a */
[----:B------:R-:W-:Y:S02]  /*3b10*/  LEA.HI.X R3, R4, R231, R3, 0x6, P0 ;  /* 0x000000e704037211 */ /* 0x000fe400000f3403 */
[----:B------:R-:W-:Y:S01]  /*3b20*/  ISETP.GE.AND P0, PT, R2, 0x21, PT ;  /* 0x000000210200780c */ /* 0x000fe20003f06270 */
[----:B------:R-:W-:-:S04]  /*3b30*/  IMAD.MOV.U32 R4, RZ, RZ, 0x20 ;  /* 0x00000020ff047424 */ /* 0x000fc800078e00ff */
[----:B--2---:R-:W-:-:S04]  /*3b40*/  IMAD.WIDE.U32 R8, R4, c[0x0][0x1e0], RZ ;  /* 0x0000780004087a25 */ /* 0x004fc800078e00ff */
[----:B------:R-:W-:Y:S01]  /*3b50*/  IMAD R4, R4, c[0x0][0x1e4], RZ ;  /* 0x0000790004047a24 */ /* 0x000fe200078e02ff */
[----:B------:R-:W-:Y:S01]  /*3b60*/  WARPSYNC 0xffffffff ;  /* 0xffffffff00007948 */ /* 0x000fe20003800000 */
[----:B------:R-:W-:Y:S02]  /*3b70*/  BAR.SYNC.DEFER_BLOCKING 0x0 ;  /* 0x0000000000007b1d */ /* 0x000fe40000010000 */
[----:B------:R-:W-:-:S04]  /*3b80*/  @P0 IADD3 R6, P1, R0, R8, RZ ;  /* 0x0000000800060210 */ /* 0x000fc80007f3e0ff */
[----:B------:R-:W-:Y:S02]  /*3b90*/  @P0 IADD3.X R8, R3, R9, R4, P1, !PT ;  /* 0x0000000903080210 */ /* 0x000fe40000ffe404 */
[----:B------:R-:W-:-:S13]  /*3ba0*/  ISETP.GE.AND P1, PT, R2, 0x1, PT ;  /* 0x000000010200780c */ /* 0x000fda0003f26270 */
        /* <DEDUP_REMOVED lines=19> */
[----:B------:R-:W-:Y:S01]  /*3ce0*/  LEA R0, P0, R4, R234, 0x6 ;  /* 0x000000ea04007211 */ /* 0x000fe200078030ff */
[----:B--2---:R-:W-:Y:S01]  /*3cf0*/  IMAD.IADD R3, R5, 0x1, R6 ;  /* 0x0000000105037824 */ /* 0x004fe200078e0206 */
[----:B------:R-:W-:-:S04]  /*3d00*/  DEPBAR.LE SB0, 0x1 ;  /* 0x000080400000791a */ /* 0x000fc80000000000 */
[----:B------:R-:W-:Y:S01]  /*3d10*/  LEA.HI.X R3, R4, R236, R3, 0x6, P0 ;  /* 0x000000ec04037211 */ /* 0x000fe200000f3403 */
[----:B------:R-:W-:-:S04]  /*3d20*/  DEPBAR.LE SB0, 0x0 ;  /* 0x000080000000791a */ /* 0x000fc80000000000 */
[C---:B------:R-:W-:Y:S01]  /*3d30*/  LEA R2, P0, R0.reuse, c[0x0][0x1f8], 0x1 ;  /* 0x00007e0000027a11 */ /* 0x040fe200078008ff */
[----:B------:R-:W-:Y:S01]  /*3d40*/  BAR.SYNC.DEFER_BLOCKING 0x0 ;  /* 0x0000000000007b1d */ /* 0x000fe20000010000 */
[----:B------:R-:W-:Y:S02]  /*3d50*/  IMAD.MOV.U32 R4, RZ, RZ, c[0x0][0x208] ;  /* 0x00008200ff047624 */ /* 0x000fe400078e00ff */
[----:B------:R-:W-:Y:S01]  /*3d60*/  LEA.HI.X R3, R0, c[0x0][0x1fc], R3, 0x1, P0 ;  /* 0x00007f0000037a11 */ /* 0x000fe200000f0c03 */
[----:B------:R-:W-:Y:S01]  /*3d70*/  IMAD.IADD R98, R242, 0x1, -R97 ;  /* 0x00000001f2627824 */ /* 0x000fe200078e0a61 */
[----:B------:R-:W-:Y:S01]  /*3d80*/  LOP3.LUT R0, R24, 0x1, RZ, 0xc0, !PT ;  /* 0x0000000118007812 */ /* 0x000fe200078ec0ff */
[----:B------:R-:W-:Y:S01]  /*3d90*/  IMAD.MOV.U32 R5, RZ, RZ, c[0x0][0x20c] ;  /* 0x00008300ff057624 */ /* 0x000fe200078e00ff */
[----:B------:R-:W-:Y:S02]  /*3da0*/  P2R R14, PR, RZ, 0x40 ;  /* 0x00000040ff0e7803 */ /* 0x000fe40000000000 */
[----:B------:R-:W-:Y:S01]  /*3db0*/  ISETP.NE.U32.AND P6, PT, R0, 0x1, PT ;  /* 0x000000010000780c */ /* 0x000fe20003fc5070 */
[----:B------:R-:W-:Y:S01]  /*3dc0*/  IMAD.IADD R0, R98, 0x1, -R10 ;  /* 0x0000000162007824 */ /* 0x000fe200078e0a0a */
[----:B------:R-:W-:-:S04]  /*3dd0*/  LEA R12, P0, R4, R2, 0x6 ;  /* 0x00000002040c7211 */ /* 0x000fc800078030ff */
        /* <DEDUP_REMOVED lines=21> */
[----:B------:R-:W-:Y:S02]  /*3f30*/  P2R R15, PR, RZ, 0x20 ;  /* 0x00000020ff0f7803 */ /* 0x000fe40000000000 */
[C---:B------:R-:W-:Y:S02]  /*3f40*/  ISETP.LT.OR P6, PT, R0.reuse, 0x21, P6 ;  /* 0x000000210000780c */ /* 0x040fe400037c1670 */
[----:B------:R-:W-:-:S07]  /*3f50*/  ISETP.LT.OR P2, PT, R0, 0x21, !P2 ;  /* 0x000000210000780c */ /* 0x000fce0005741670 */
[----:B------:R2:W-:Y:S01]  /*3f60*/  LDGSTS.E.BYPASS.LTC128B.128 [R219+0x4100], [R2.64+0x100], !P0 ;  /* 0x0410010002db7fae */ /* 0x0005e2000c101d46 */
[----:B------:R-:W-:-:S04]  /*3f70*/  LOP3.LUT P0, RZ, R24, 0x8, RZ, 0xc0, !PT ;  /* 0x0000000818ff7812 */ /* 0x000fc8000780c0ff */
[C---:B------:R-:W-:Y:S02]  /*3f80*/  ISETP.LT.OR P5, PT, R0.reuse, 0x1, !P0 ;  /* 0x000000010000780c */ /* 0x040fe400047a1670 */
[C---:B------:R-:W-:Y:S02]  /*3f90*/  ISETP.LT.OR P1, PT, R0.reuse, 0x21, !P1 ;  /* 0x000000210000780c */ /* 0x040fe40004f21670 */
[----:B------:R-:W-:Y:S01]  /*3fa0*/  ISETP.LT.OR P0, PT, R0, 0x21, !P0 ;  /* 0x000000210000780c */ /* 0x000fe20004701670 */
[C---:B-1----:R-:W-:Y:S08]  /*3fb0*/  HMMA.16816.F32.BF16 R24, R4.reuse, R20, RZ ;  /* 0x000000140418723c */ /* 0x042ff000000418ff */
[----:B------:R1:W-:Y:S01]  /*3fc0*/  LDGSTS.E.BYPASS.LTC128B.128 [R219+0x6100], [R2.64+0x180], !P5 ;  /* 0x0610018002db7fae */ /* 0x0003e2000e901d46 */
[----:B------:R-:W-:Y:S03]  /*3fd0*/  HMMA.16816.F32.BF16 R28, R4, R22, RZ ;  /* 0x00000016041c723c */ /* 0x000fe600000418ff */
[----:B------:R1:W-:Y:S01]  /*3fe0*/  LDGSTS.E.BYPASS.LTC128B.128 [R219+0x1100], [R12.64], !P6 ;  /* 0x011000000cdb7fae */ /* 0x0003e2000f101d46 */
[----:B------:R-:W-:-:S03]  /*3ff0*/  ISETP.NE.AND P5, PT, R15, RZ, PT ;  /* 0x000000ff0f00720c */ /* 0x000fc60003fa5270 */
[----:B------:R1:W-:Y:S01]  /*4000*/  LDGSTS.E.BYPASS.LTC128B.128 [R219+0x3100], [R12.64+0x80], !P2 ;  /* 0x031000800cdb7fae */ /* 0x0003e2000d101d46 */
[C---:B--2---:R-:W-:Y:S01]  /*4010*/  HMMA.16816.F32.BF16 R20, R4.reuse, R16, RZ ;  /* 0x000000100414723c */ /* 0x044fe200000418ff */
[----:B------:R-:W-:Y:S02]  /*4020*/  ISETP.NE.AND P6, PT, R14, RZ, PT ;  /* 0x000000ff0e00720c */ /* 0x000fe40003fc5270 */
        /* <DEDUP_REMOVED lines=17> */
[----:B------:R-:W-:Y:S07]  /*4140*/  LDSM.16.M88.4 R48, [R195+0x1800] ;  /* 0x00180000c330783b */ /* 0x000fee0000000200 */
[C---:B------:R-:W-:Y:S01]  /*4150*/  HMMA.16816.F32.BF16 R32, R8.reuse, R60, R20 ;  /* 0x0000003c0820723c */ /* 0x040fe20000041814 */
[----:B------:R-:W2:Y:S07]  /*4160*/  LDSM.16.M88.4 R20, [R198+0x1800] ;  /* 0x00180000c614783b */ /* 0x000eae0000000200 */
        /* <DEDUP_REMOVED lines=162> */
[----:B------:R-:W2:Y:S07]  /*4b90*/  LDSM.16.M88.4 R60, [R204] ;  /* 0x00000000cc3c783b */ /* 0x000eae0000000200 */
[----:B------:R-:W-:Y:S01]  /*4ba0*/  HMMA.16816.F32.BF16 R64, R16, R72, R88 ;  /* 0x000000481040723c */ /* 0x000fe20000041858 */
[----:B------:R4:W1:Y:S07]  /*4bb0*/  MUFU.TANH R72, R0 ;  /* 0x0000000000487308 */ /* 0x00086e0000002400 */
[----:B---3--:R-:W-:Y:S01]  /*4bc0*/  HMMA.16816.F32.BF16 R36, R4, R52, R36 ;  /* 0x000000340424723c */ /* 0x008fe20000041824 */
[----:B----4-:R-:W-:-:S04]  /*4bd0*/  FMUL.FTZ R0, R50, c[0x0][0x320] ;  /* 0x0000c80032007a20 */ /* 0x010fc80000410000 */
[----:B------:R3:W4:Y:S03]  /*4be0*/  MUFU.TANH R77, R0 ;  /* 0x00000000004d7308 */ /* 0x0007260000002400 */
[----:B------:R-:W-:Y:S01]  /*4bf0*/  HMMA.16816.F32.BF16 R40, R12, R70, R44 ;  /* 0x000000460c28723c */ /* 0x000fe2000004182c */
[----:B------:R-:W-:Y:S01]  /*4c00*/  LDSM.16.M88.4 R44, [R198+0x7800] ;  /* 0x00780000c62c783b */ /* 0x000fe20000000200 */
[----:B---3--:R-:W-:-:S03]  /*4c10*/  FMUL.FTZ R0, R51, c[0x0][0x320] ;  /* 0x0000c80033007a20 */ /* 0x008fc60000410000 */
[----:B------:R-:W3:Y:S01]  /*4c20*/  LDSM.16.M88.4 R48, [R195+0x7000] ;  /* 0x00700000c330783b */ /* 0x000ee20000000200 */
        /* <DEDUP_REMOVED lines=19> */
[----:B-1----:R-:W-:-:S06]  /*4d60*/  FMUL.FTZ R0, R38, c[0x0][0x320] ;  /* 0x0000c80026007a20 */ /* 0x002fcc0000410000 */
[----:B------:R1:W1:Y:S01]  /*4d70*/  MUFU.TANH R53, R0 ;  /* 0x0000000000357308 */ /* 0x0002620000002400 */
        /* <DEDUP_REMOVED lines=55> */
[----:B------:R-:W-:Y:S02]  /*50f0*/  IMAD.MOV.U32 R5, RZ, RZ, c[0x0][0x1e0] ;  /* 0x00007800ff057624 */ /* 0x000fe400078e00ff */
[----:B------:R-:W-:Y:S01]  /*5100*/  IMAD.MOV.U32 R6, RZ, RZ, c[0x0][0x1e4] ;  /* 0x00007900ff067624 */ /* 0x000fe200078e00ff */
[----:B------:R-:W-:-:S05]  /*5110*/  SHF.R.S32.HI R2, RZ, 0x1f, R0 ;  /* 0x0000001fff027819 */ /* 0x000fca0000011400 */
[----:B------:R-:W-:Y:S02]  /*5120*/  IMAD R4, R2, c[0x0][0x1e0], RZ ;  /* 0x0000780002047a24 */ /* 0x000fe400078e02ff */
[----:B------:R-:W-:-:S04]  /*5130*/  IMAD.WIDE.U32 R2, R0, c[0x0][0x1e0], RZ ;  /* 0x0000780000027a25 */ /* 0x000fc800078e00ff */
[----:B------:R-:W-:Y:S01]  /*5140*/  IMAD R4, R0, c[0x0][0x1e4], R4 ;  /* 0x0000790000047a24 */ /* 0x000fe200078e0204 */
[----:B------:R-:W-:-:S03]  /*5150*/  LEA R0, P0, R2, R232, 0x6 ;  /* 0x000000e802007211 */ /* 0x000fc600078030ff */
[----:B------:R-:W-:-:S05]  /*5160*/  IMAD.IADD R3, R3, 0x1, R4 ;  /* 0x0000000103037824 */ /* 0x000fca00078e0204 */
[----:B------:R-:W-:Y:S02]  /*5170*/  LEA.HI.X R3, R2, R231, R3, 0x6, P0 ;  /* 0x000000e702037211 */ /* 0x000fe400000f3403 */
[----:B------:R-:W-:-:S04]  /*5180*/  LEA R2, P0, R0, c[0x0][0x1c8], 0x1 ;  /* 0x0000720000027a11 */ /* 0x000fc800078008ff */
[----:B------:R-:W-:Y:S02]  /*5190*/  LEA.HI.X R3, R0, c[0x0][0x1cc], R3, 0x1, P0 ;  /* 0x0000730000037a11 */ /* 0x000fe400000f0c03 */
[----:B------:R-:W-:-:S03]  /*51a0*/  LEA R4, P0, R5, R2, 0x6 ;  /* 0x0000000205047211 */ /* 0x000fc600078030ff */
[----:B------:R-:W-:Y:S01]  /*51b0*/  @!PT LDS RZ, [RZ] ;  /* 0x00000000fffff984 */ /* 0x000fe20000000800 */
[----:B------:R-:W-:Y:S01]  /*51c0*/  @!PT LDS RZ, [RZ] ;  /* 0x00000000fffff984 */ /* 0x000fe20000000800 */
[----:B------:R-:W-:Y:S01]  /*51d0*/  @!PT LDS RZ, [RZ] ;  /* 0x00000000fffff984 */ /* 0x000fe20000000800 */
[----:B------:R1:W-:Y:S01]  /*51e0*/  LDGSTS.E.BYPASS.LTC128B.128 [R219+0x8100], [R2.64], !P6 ;  /* 0x0810000002db7fae */ /* 0x0003e2000f101d46 */
[----:B------:R-:W-:-:S03]  /*51f0*/  LEA.HI.X R5, R5, R3, R6, 0x6, P0 ;  /* 0x0000000305057211 */ /* 0x000fc600000f3406 */
[----:B------:R1:W-:Y:S04]  /*5200*/  LDGSTS.E.BYPASS.LTC128B.128 [R219+0xa100], [R2.64+0x80], !P5 ;  /* 0x0a10008002db7fae */ /* 0x0003e8000e901d46 */
[----:B------:R1:W-:Y:S04]  /*5210*/  LDGSTS.E.BYPASS.LTC128B.128 [R219+0xc100], [R2.64+0x100], !P4 ;  /* 0x0c10010002db7fae */ /* 0x0003e8000e101d46 */
[----:B------:R1:W-:Y:S04]  /*5220*/  LDGSTS.E.BYPASS.LTC128B.128 [R219+0xe100], [R2.64+0x180], !P3 ;  /* 0x0e10018002db7fae */ /* 0x0003e8000d901d46 */
[----:B------:R1:W-:Y:S04]  /*5230*/  LDGSTS.E.BYPASS.LTC128B.128 [R219+0x9100], [R4.64], !P6 ;  /* 0x0910000004db7fae */ /* 0x0003e8000f101d46 */
[----:B------:R1:W-:Y:S04]  /*5240*/  LDGSTS.E.BYPASS.LTC128B.128 [R219+0xb100], [R4.64+0x80], !P5 ;  /* 0x0b10008004db7fae */ /* 0x0003e8000e901d46 */
[----:B------:R1:W-:Y:S04]  /*5250*/  LDGSTS.E.BYPASS.LTC128B.128 [R219+0xd100], [R4.64+0x100], !P4 ;  /* 0x0d10010004db7fae */ /* 0x0003e8000e101d46 */
[----:B------:R1:W-:Y:S02]  /*5260*/  LDGSTS.E.BYPASS.LTC128B.128 [R219+0xf100], [R4.64+0x180], !P3 ;  /* 0x0f10018004db7fae */ /* 0x0003e4000d901d46 */
.L_x_1675:
[----:B--234-:R-:W-:Y:S05]  /*5270*/  BSYNC B0 ;  /* 0x0000000000007941 */ /* 0x01cfea0003800000 */
.L_x_1674:
[----:B-1----:R-:W2:Y:S01]  /*5280*/  LDL R0, [R1+0x44] ;  /* 0x0000440001007983 */ /* 0x002ea20000100800 */
[----:B------:R-:W-:-:S03]  /*5290*/  IMAD.MOV.U32 R2, RZ, RZ, c[0x0][0x2c4] ;  /* 0x0000b100ff027624 */ /* 0x000fc600078e00ff */
[----:B------:R-:W2:Y:S04]  /*52a0*/  LDL R125, [R1+0x18] ;  /* 0x00001800017d7983 */ /* 0x000ea80000100800 */
[----:B------:R-:W3:Y:S04]  /*52b0*/  LDL R14, [R1+0x4] ;  /* 0x00000400010e7983 */ /* 0x000ee80000100800 */
[----:B------:R-:W3:Y:S01]  /*52c0*/  LDL R243, [R1+0x10] ;  /* 0x0000100001f37983 */ /* 0x000ee20000100800 */
[----:B------:R-:W-:Y:S01]  /*52d0*/  ISETP.NE.AND P0, PT, R2, 0x1, PT ;  /* 0x000000010200780c */ /* 0x000fe20003f05270 */
[----:B------:R-:W-:Y:S01]  /*52e0*/  IMAD.MOV.U32 R8, RZ, RZ, c[0x0][0x32c] ;  /* 0x0000cb00ff087624 */ /* 0x000fe200078e00ff */
[----:B------:R-:W-:Y:S01]  /*52f0*/  ULDC UR4, c[0x0][0x324] ;  /* 0x0000c90000047ab9 */ /* 0x000fe20000000800 */
[----:B------:R-:W0:Y:S03]  /*5300*/  LDGDEPBAR ;  /* 0x00000000000079af */ /* 0x000e260000000000 */
[----:B------:R-:W-:Y:S01]  /*5310*/  ISETP.GE.AND P2, PT, R8, 0x1, PT ;  /* 0x000000010800780c */ /* 0x000fe20003f46270 */
[----:B------:R-:W-:Y:S01]  /*5320*/  ULOP3.LUT UR4, URZ, UR4, URZ, 0x33, !UPT ;  /* 0x000000043f047292 */ /* 0x000fe2000f8e333f */
[----:B--2---:R-:W-:-:S05]  /*5330*/  IMAD.IADD R0, R0, 0x1, R125 ;  /* 0x0000000100007824 */ /* 0x004fca00078e027d */
[----:B------:R-:W-:-:S04]  /*5340*/  @P0 IMAD.HI.U32 R2, R0, c[0x0][0x2c8], RZ ;  /* 0x0000b20000020a27 */ /* 0x000fc800078e00ff */
[----:B------:R-:W-:Y:S01]  /*5350*/  IMAD.MOV.U32 R4, RZ, RZ, R0 ;  /* 0x000000ffff047224 */ /* 0x000fe200078e0000 */
[----:B------:R-:W-:-:S05]  /*5360*/  @P0 SHF.R.U32.HI R4, RZ, c[0x0][0x2cc], R2 ;  /* 0x0000b300ff040a19 */ /* 0x000fca0000011602 */
[----:B------:R-:W1:Y:S01]  /*5370*/  SHFL.IDX PT, R3, R4, RZ, 0x1c1f ;  /* 0x001c1fff04037589 */ /* 0x000e6200000e0000 */
[----:B------:R-:W-:-:S04]  /*5380*/  IADD3 R0, R242, 0x1, -R97 ;  /* 0x00000001f2007810 */ /* 0x000fc80007ffe861 */
[----:B---3--:R-:W-:-:S04]  /*5390*/  IADD3 R0, -R243, R0, -R14 ;  /* 0x00000000f3007210 */ /* 0x008fc80007ffe90e */
[----:B------:R-:W-:Y:S01]  /*53a0*/  IADD3 R5, R0, c[0x0][0x328], RZ ;  /* 0x0000ca0000057a10 */ /* 0x000fe20007ffe0ff */
[----:B------:R-:W-:Y:S01]  /*53b0*/  IMAD.IADD R7, R98, 0x1, -R14 ;  /* 0x0000000162077824 */ /* 0x000fe200078e0a0e */
[----:B------:R-:W-:-:S03]  /*53c0*/  IADD3 R6, R0, UR4, RZ ;  /* 0x0000000400067c10 */ /* 0x000fc6000fffe0ff */
[--C-:B-1----:R-:W-:Y:S02]  /*53d0*/  IMAD.IADD R2, R5, 0x1, R3.reuse ;  /* 0x0000000105027824 */ /* 0x102fe400078e0203 */
[----:B------:R-:W-:-:S03]  /*53e0*/  IMAD.IADD R0, R6, 0x1, R3 ;  /* 0x0000000106007824 */ /* 0x000fc600078e0203 */
        /* <DEDUP_REMOVED lines=13> */
.L_x_1678:
[----:B------:R-:W-:-:S04]  /*54c0*/  MOV R8, c[0x0][0x32c] ;  /* 0x0000cb0000087a02 */ /* 0x000fc80000000f00 */
[----:B------:R-:W-:-:S13]  /*54d0*/  ISETP.NE.AND P0, PT, R8, 0x1, PT ;  /* 0x000000010800780c */ /* 0x000fda0003f05270 */
[----:B------:R-:W-:-:S05]  /*54e0*/  @P0 IMAD.HI.U32 R8, R3, c[0x0][0x330], RZ ;  /* 0x0000cc0003080a27 */ /* 0x000fca00078e00ff */
[----:B------:R-:W-:Y:S02]  /*54f0*/  @P0 SHF.R.U32.HI R3, RZ, c[0x0][0x334], R8 ;  /* 0x0000cd00ff030a19 */ /* 0x000fe40000011608 */
.L_x_1679:
[----:B------:R-:W-:Y:S05]  /*5500*/  BSYNC B0 ;  /* 0x0000000000007941 */ /* 0x000fea0003800000 */
.L_x_1677:
[----:B------:R-:W-:-:S04]  /*5510*/  IMAD R3, R3, c[0x0][0x32c], -R97 ;  /* 0x0000cb0003037a24 */ /* 0x000fc800078e0a61 */
[----:B------:R-:W-:-:S05]  /*5520*/  IMAD.IADD R3, R3, 0x1, -R14 ;  /* 0x0000000103037824 */ /* 0x000fca00078e0a0e */
[----:B------:R-:W-:Y:S02]  /*5530*/  IADD3 R8, R3, c[0x0][0x32c], RZ ;  /* 0x0000cb0003087a10 */ /* 0x000fe40007ffe0ff */
[----:B------:R-:W-:Y:S02]  /*5540*/  IMNMX R0, R0, R3, !PT ;  /* 0x0000000300007217 */ /* 0x000fe40007800200 */
[----:B------:R-:W-:Y:S02]  /*5550*/  IMNMX R2, R2, R8, PT ;  /* 0x0000000802027217 */ /* 0x000fe40003800200 */
.L_x_1676:
[----:B------:R-:W-:Y:S01]  /*5560*/  ISETP.GT.AND P1, PT, R238, RZ, PT ;  /* 0x000000ffee00720c */ /* 0x000fe20003f24270 */
        /* <DEDUP_REMOVED lines=64> */
.L_x_1682:
[----:B------:R-:W-:-:S04]  /*5970*/  MOV R4, c[0x0][0x32c] ;  /* 0x0000cb0000047a02 */ /* 0x000fc80000000f00 */
[----:B------:R-:W-:-:S13]  /*5980*/  ISETP.NE.AND P0, PT, R4, 0x1, PT ;  /* 0x000000010400780c */ /* 0x000fda0003f05270 */
[----:B------:R-:W-:-:S05]  /*5990*/  @P0 IMAD.HI.U32 R4, R3, c[0x0][0x330], RZ ;  /* 0x0000cc0003040a27 */ /* 0x000fca00078e00ff */
[----:B------:R-:W-:Y:S02]  /*59a0*/  @P0 SHF.R.U32.HI R3, RZ, c[0x0][0x334], R4 ;  /* 0x0000cd00ff030a19 */ /* 0x000fe40000011604 */
.L_x_1683:
[----:B------:R-:W-:Y:S05]  /*59b0*/  BSYNC B0 ;  /* 0x0000000000007941 */ /* 0x000fea0003800000 */
.L_x_1681:
[----:B------:R-:W-:-:S04]  /*59c0*/  IMAD R3, R3, c[0x0][0x32c], -R97 ;  /* 0x0000cb0003037a24 */ /* 0x000fc800078e0a61 */
[----:B------:R-:W-:-:S05]  /*59d0*/  IMAD.IADD R3, R3, 0x1, -R14 ;  /* 0x0000000103037824 */ /* 0x000fca00078e0a0e */
[----:B------:R-:W-:Y:S02]  /*59e0*/  IADD3 R4, R3, c[0x0][0x32c], RZ ;  /* 0x0000cb0003047a10 */ /* 0x000fe40007ffe0ff */
[----:B------:R-:W-:Y:S02]  /*59f0*/  IMNMX R0, R0, R3, !PT ;  /* 0x0000000300007217 */ /* 0x000fe40007800200 */
[----:B------:R-:W-:Y:S02]  /*5a00*/  IMNMX R2, R2, R4, PT ;  /* 0x0000000402027217 */ /* 0x000fe40003800200 */
.L_x_1680:
[----:B------:R-:W-:Y:S01]  /*5a10*/  ISETP.GT.AND P0, PT, R0, RZ, P1 ;  /* 0x000000ff0000720c */ /* 0x000fe20000f04270 */
[----:B------:R-:W-:Y:S01]  /*5a20*/  LDSM.16.MT88.4 R36, [R193+0x800] ;  /* 0x00080000c124783b */ /* 0x000fe20000004200 */
[----:B------:R-:W-:Y:S02]  /*5a30*/  FMNMX.FTZ R3, R8, R9, !PT ;  /* 0x0000000908037209 */ /* 0x000fe40007810000 */
[----:B------:R-:W-:Y:S01]  /*5a40*/  ISETP.LT.OR P0, PT, R2, 0x1, P0 ;  /* 0x000000010200780c */ /* 0x000fe20000701670 */
[----:B------:R-:W-:Y:S01]  /*5a50*/  LDSM.16.MT88.4 R48, [R197] ;  /* 0x00000000c530783b */ /* 0x000fe20000004200 */
[----:B------:R-:W-:-:S02]  /*5a60*/  FMNMX.FTZ R3, R11, R3, !PT ;  /* 0x000000030b037209 */ /* 0x000fc40007810000 */
[----:B------:R-:W-:Y:S01]  /*5a70*/  FSEL R6, R77, -INF , !P0 ;  /* 0xff8000004d067808 */ /* 0x000fe20004000000 */
[----:B------:R-:W-:Y:S01]  /*5a80*/  LDSM.16.MT88.4 R60, [R193+0x2000] ;  /* 0x00200000c13c783b */ /* 0x000fe20000004200 */
[----:B------:R-:W-:Y:S02]  /*5a90*/  ISETP.GT.AND P0, PT, R0, 0x1, P1 ;  /* 0x000000010000780c */ /* 0x000fe40000f04270 */
[----:B------:R-:W-:Y:S01]  /*5aa0*/  FMNMX.FTZ R3, R13, R3, !PT ;  /* 0x000000030d037209 */ /* 0x000fe20007810000 */
[----:B------:R-:W-:Y:S01]  /*5ab0*/  LDSM.16.MT88.4 R76, [R197+0x2000] ;  /* 0x00200000c54c783b */ /* 0x000fe20000004200 */
[----:B------:R-:W-:Y:S02]  /*5ac0*/  ISETP.LT.OR P0, PT, R2, 0x2, P0 ;  /* 0x000000020200780c */ /* 0x000fe40000701670 */
[----:B------:R-:W-:Y:S02]  /*5ad0*/  FMNMX.FTZ R3, R15, R3, !PT ;  /* 0x000000030f037209 */ /* 0x000fe40007810000 */
[----:B------:R-:W-:-:S02]  /*5ae0*/  FSEL R7, R73, -INF , !P0 ;  /* 0xff80000049077808 */ /* 0x000fc40004000000 */
[----:B------:R-:W-:Y:S01]  /*5af0*/  ISETP.GT.AND P0, PT, R0, 0x8, P1 ;  /* 0x000000080000780c */ /* 0x000fe20000f04270 */
[----:B------:R-:W-:Y:S01]  /*5b00*/  LDSM.16.MT88.4 R72, [R197+0x800] ;  /* 0x00080000c548783b */ /* 0x000fe20000004200 */
[----:B------:R-:W-:Y:S02]  /*5b10*/  FMNMX.FTZ R3, R22, R3, !PT ;  /* 0x0000000316037209 */ /* 0x000fe40007810000 */
[----:B------:R-:W-:Y:S02]  /*5b20*/  ISETP.LT.OR P0, PT, R2, 0x9, P0 ;  /* 0x000000090200780c */ /* 0x000fe40000701670 */
[----:B------:R-:W-:Y:S02]  /*5b30*/  FMNMX.FTZ R3, R23, R3, !PT ;  /* 0x0000000317037209 */ /* 0x000fe40007810000 */
[----:B------:R-:W-:Y:S02]  /*5b40*/  FSEL R10, R70, -INF , !P0 ;  /* 0xff800000460a7808 */ /* 0x000fe40004000000 */
[----:B------:R-:W-:Y:S01]  /*5b50*/  ISETP.GT.AND P0, PT, R0, 0x9, P1 ;  /* 0x000000090000780c */ /* 0x000fe20000f04270 */
[----:B------:R-:W-:Y:S01]  /*5b60*/  LDSM.16.MT88.4 R68, [R194+0x2000] ;  /* 0x00200000c244783b */ /* 0x000fe20000004200 */
[----:B------:R-:W-:-:S02]  /*5b70*/  FMNMX.FTZ R3, R24, R3, !PT ;  /* 0x0000000318037209 */ /* 0x000fc40007810000 */
[----:B------:R-:W-:Y:S02]  /*5b80*/  ISETP.LT.OR P0, PT, R2, 0xa, P0 ;  /* 0x0000000a0200780c */ /* 0x000fe40000701670 */
[----:B------:R-:W-:Y:S02]  /*5b90*/  FMNMX.FTZ R3, R106, R3, !PT ;  /* 0x000000036a037209 */ /* 0x000fe40007810000 */
[----:B------:R-:W-:Y:S02]  /*5ba0*/  FSEL R14, R56, -INF , !P0 ;  /* 0xff800000380e7808 */ /* 0x000fe40004000000 */
[----:B------:R-:W-:Y:S01]  /*5bb0*/  ISETP.GT.AND P0, PT, R0, 0x10, P1 ;  /* 0x000000100000780c */ /* 0x000fe20000f04270 */
[----:B------:R-:W-:Y:S01]  /*5bc0*/  LDSM.16.MT88.4 R56, [R197+0x2800] ;  /* 0x00280000c538783b */ /* 0x000fe20000004200 */
[----:B------:R-:W-:Y:S02]  /*5bd0*/  FMNMX.FTZ R4, R6, R7, !PT ;  /* 0x0000000706047209 */ /* 0x000fe40007810000 */
[----:B------:R-:W-:-:S02]  /*5be0*/  ISETP.LT.OR P0, PT, R2, 0x11, P0 ;  /* 0x000000110200780c */ /* 0x000fc40000701670 */
[----:B------:R-:W-:Y:S02]  /*5bf0*/  FMNMX.FTZ R3, R105, R3, !PT ;  /* 0x0000000369037209 */ /* 0x000fe40007810000 */
[----:B------:R-:W-:Y:S02]  /*5c00*/  FSEL R20, R53, -INF , !P0 ;  /* 0xff80000035147808 */ /* 0x000fe40004000000 */
[----:B------:R-:W-:Y:S02]  /*5c10*/  ISETP.GT.AND P0, PT, R0, 0x11, P1 ;  /* 0x000000110000780c */ /* 0x000fe40000f04270 */
[----:B------:R-:W-:Y:S02]  /*5c20*/  FMNMX.FTZ R4, R10, R4, !PT ;  /* 0x000000040a047209 */ /* 0x000fe40007810000 */
[----:B------:R-:W-:Y:S02]  /*5c30*/  ISETP.LT.OR P0, PT, R2, 0x12, P0 ;  /* 0x000000120200780c */ /* 0x000fe40000701670 */
[----:B------:R-:W-:-:S02]  /*5c40*/  FMNMX.FTZ R3, R104, R3, !PT ;  /* 0x0000000368037209 */ /* 0x000fc40007810000 */
[----:B------:R-:W-:Y:S02]  /*5c50*/  FSEL R21, R43, -INF , !P0 ;  /* 0xff8000002b157808 */ /* 0x000fe40004000000 */
[----:B------:R-:W-:Y:S02]  /*5c60*/  ISETP.GT.AND P0, PT, R0, 0x18, P1 ;  /* 0x000000180000780c */ /* 0x000fe40000f04270 */
[----:B------:R-:W-:Y:S02]  /*5c70*/  FMNMX.FTZ R4, R14, R4, !PT ;  /* 0x000000040e047209 */ /* 0x000fe40007810000 */
[----:B------:R-:W-:Y:S02]  /*5c80*/  ISETP.LT.OR P0, PT, R2, 0x19, P0 ;  /* 0x000000190200780c */ /* 0x000fe40000701670 */
[----:B------:R-:W-:Y:S02]  /*5c90*/  FMNMX.FTZ R3, R103, R3, !PT ;  /* 0x0000000367037209 */ /* 0x000fe40007810000 */
[----:B------:R-:W-:-:S02]  /*5ca0*/  FSEL R52, R42, -INF , !P0 ;  /* 0xff8000002a347808 */ /* 0x000fc40004000000 */
[----:B------:R-:W-:Y:S02]  /*5cb0*/  ISETP.GT.AND P0, PT, R0, 0x19, P1 ;  /* 0x000000190000780c */ /* 0x000fe40000f04270 */
[----:B------:R-:W-:Y:S02]  /*5cc0*/  FMNMX.FTZ R4, R20, R4, !PT ;  /* 0x0000000414047209 */ /* 0x000fe40007810000 */
[----:B------:R-:W-:Y:S02]  /*5cd0*/  ISETP.LT.OR P0, PT, R2, 0x1a, P0 ;  /* 0x0000001a0200780c */ /* 0x000fe40000701670 */
[----:B------:R-:W-:Y:S02]  /*5ce0*/  FMNMX.FTZ R3, R107, R3, !PT ;  /* 0x000000036b037209 */ /* 0x000fe40007810000 */
[----:B------:R-:W-:Y:S02]  /*5cf0*/  FSEL R53, R40, -INF , !P0 ;  /* 0xff80000028357808 */ /* 0x000fe40004000000 */
[----:B------:R-:W-:-:S02]  /*5d00*/  ISETP.GT.AND P0, PT, R0, 0x20, P1 ;  /* 0x000000200000780c */ /* 0x000fc40000f04270 */
[----:B------:R-:W-:Y:S02]  /*5d10*/  FMNMX.FTZ R4, R21, R4, !PT ;  /* 0x0000000415047209 */ /* 0x000fe40007810000 */
[----:B------:R-:W-:Y:S02]  /*5d20*/  ISETP.LT.OR P0, PT, R2, 0x21, P0 ;  /* 0x000000210200780c */ /* 0x000fe40000701670 */
[----:B------:R-:W-:Y:S02]  /*5d30*/  FMNMX.FTZ R3, R109, R3, !PT ;  /* 0x000000036d037209 */ /* 0x000fe40007810000 */
[----:B------:R-:W-:Y:S02]  /*5d40*/  FSEL R83, R33, -INF , !P0 ;  /* 0xff80000021537808 */ /* 0x000fe40004000000 */
[----:B------:R-:W-:Y:S02]  /*5d50*/  ISETP.GT.AND P0, PT, R0, 0x21, P1 ;  /* 0x000000210000780c */ /* 0x000fe40000f04270 */
        /* <DEDUP_REMOVED lines=10> */
[----:B------:R-:W-:Y:S01]  /*5e00*/  ISETP.GT.AND P0, PT, R0, 0x29, P1 ;  /* 0x000000290000780c */ /* 0x000fe20000f04270 */
[----:B------:R-:W1:Y:S01]  /*5e10*/  SHFL.BFLY PT, R5, R3, 0x2, 0x1f ;  /* 0x0c401f0003057f89 */ /* 0x000e6200000e0000 */
        /* <DEDUP_REMOVED lines=9> */
[----:B------:R-:W-:-:S04]  /*5eb0*/  ISETP.GT.AND P0, PT, R0, 0x31, P1 ;  /* 0x000000310000780c */ /* 0x000fc80000f04270 */
[----:B------:R-:W-:-:S04]  /*5ec0*/  ISETP.LT.OR P0, PT, R2, 0x32, P0 ;  /* 0x000000320200780c */ /* 0x000fc80000701670 */
[----:B------:R-:W-:Y:S02]  /*5ed0*/  FSEL R100, R19, -INF , !P0 ;  /* 0xff80000013647808 */ /* 0x000fe40004000000 */
[----:B------:R-:W-:-:S04]  /*5ee0*/  ISETP.GT.AND P0, PT, R0, 0x38, P1 ;  /* 0x000000380000780c */ /* 0x000fc80000f04270 */
[----:B------:R-:W-:-:S04]  /*5ef0*/  ISETP.LT.OR P0, PT, R2, 0x39, P0 ;  /* 0x000000390200780c */ /* 0x000fc80000701670 */
[----:B------:R-:W-:Y:S02]  /*5f00*/  FSEL R87, R18, -INF , !P0 ;  /* 0xff80000012577808 */ /* 0x000fe40004000000 */
[----:B------:R-:W-:Y:S01]  /*5f10*/  ISETP.GT.AND P0, PT, R0, 0x39, P1 ;  /* 0x000000390000780c */ /* 0x000fe20000f04270 */
[----:B------:R-:W-:Y:S01]  /*5f20*/  LDSM.16.MT88.4 R16, [R193] ;  /* 0x00000000c110783b */ /* 0x000fe20000004200 */
[----:B------:R-:W-:Y:S02]  /*5f30*/  FMNMX.FTZ R0, R101, R4, !PT ;  /* 0x0000000465007209 */ /* 0x000fe40007810000 */
[----:B------:R-:W-:Y:S02]  /*5f40*/  ISETP.LT.OR P0, PT, R2, 0x3a, P0 ;  /* 0x0000003a0200780c */ /* 0x000fe40000701670 */
[----:B------:R-:W-:Y:S02]  /*5f50*/  FMNMX.FTZ R0, R100, R0, !PT ;  /* 0x0000000064007209 */ /* 0x000fe40007810000 */
[----:B------:R-:W-:-:S02]  /*5f60*/  FSEL R82, R29, -INF , !P0 ;  /* 0xff8000001d527808 */ /* 0x000fc40004000000 */
[----:B------:R-:W-:Y:S01]  /*5f70*/  FMNMX.FTZ R2, R87, R0, !PT ;  /* 0x0000000057027209 */ /* 0x000fe20007810000 */
[----:B------:R-:W-:Y:S01]  /*5f80*/  LDSM.16.MT88.4 R28, [R196] ;  /* 0x00000000c41c783b */ /* 0x000fe20000004200 */
[----:B-1----:R-:W-:Y:S02]  /*5f90*/  FMNMX.FTZ R0, R3, R5, !PT ;  /* 0x0000000503007209 */ /* 0x002fe40007810000 */
        /* <DEDUP_REMOVED lines=19> */
[----:B--2---:R-:W-:Y:S01]  /*60d0*/  FFMA.FTZ R3, R11, c[0x0][0x2d0], -R2 ;  /* 0x0000b4000b037a23 */ /* 0x004fe20000010802 */
[----:B---3--:R-:W-:-:S03]  /*60e0*/  F2FP.BF16.PACK_AB R8, R110, R111 ;  /* 0x0000006f6e08723e */ /* 0x008fc600000010ff */
[----:B------:R1:W2:Y:S02]  /*60f0*/  MUFU.EX2 R229, R3 ;  /* 0x0000000300e57308 */ /* 0x0002a40000000800 */
[--C-:B-1----:R-:W-:Y:S02]  /*6100*/  FFMA.FTZ R3, R15, c[0x0][0x2d0], -R2.reuse ;  /* 0x0000b4000f037a23 */ /* 0x102fe40000010802 */
[----:B------:R-:W-:-:S04]  /*6110*/  FFMA.FTZ R15, R102, c[0x0][0x2d0], -R2 ;  /* 0x0000b400660f7a23 */ /* 0x000fc80000010802 */
[----:B------:R1:W-:Y:S08]  /*6120*/  MUFU.EX2 R241, R3 ;  /* 0x0000000300f17308 */ /* 0x0003f00000000800 */
[----:B------:R-:W-:Y:S01]  /*6130*/  MUFU.EX2 R15, R15 ;  /* 0x0000000f000f7308 */ /* 0x000fe20000000800 */
[----:B-1----:R-:W-:-:S07]  /*6140*/  FFMA.FTZ R3, R6, c[0x0][0x2d0], -R0 ;  /* 0x0000b40006037a23 */ /* 0x002fce0000010800 */
[----:B------:R1:W-:Y:S02]  /*6150*/  MUFU.EX2 R80, R3 ;  /* 0x0000000300507308 */ /* 0x0003e40000000800 */
[--C-:B-1----:R-:W-:Y:S02]  /*6160*/  FFMA.FTZ R3, R7, c[0x0][0x2d0], -R0.reuse ;  /* 0x0000b40007037a23 */ /* 0x102fe40000010800 */
[----:B------:R-:W1:Y:S04]  /*6170*/  LDSM.16.MT88.4 R4, [R194] ;  /* 0x00000000c204783b */ /* 0x000e680000004200 */
[----:B------:R3:W4:Y:S02]  /*6180*/  MUFU.EX2 R13, R3 ;  /* 0x00000003000d7308 */ /* 0x0007240000000800 */
[----:B---3--:R-:W-:Y:S01]  /*6190*/  FFMA.FTZ R3, R10, c[0x0][0x2d0], -R0 ;  /* 0x0000b4000a037a23 */ /* 0x008fe20000010800 */
[----:B--2---:R-:W-:-:S02]  /*61a0*/  F2FP.BF16.PACK_AB R10, R240, R229 ;  /* 0x000000e5f00a723e */ /* 0x004fc400000010ff */
[----:B----4-:R-:W-:-:S03]  /*61b0*/  F2FP.BF16.PACK_AB R9, R13, R80 ;  /* 0x000000500d09723e */ /* 0x010fc600000010ff */
[----:B------:R2:W-:Y:S02]  /*61c0*/  MUFU.EX2 R81, R3 ;  /* 0x0000000300517308 */ /* 0x0005e40000000800 */
[--C-:B--2---:R-:W-:Y:S02]  /*61d0*/  FFMA.FTZ R3, R14, c[0x0][0x2d0], -R0.reuse ;  /* 0x0000b4000e037a23 */ /* 0x104fe40000010800 */
[----:B------:R-:W-:-:S04]  /*61e0*/  FFMA.FTZ R14, R87, c[0x0][0x2d0], -R0 ;  /* 0x0000b400570e7a23 */ /* 0x000fc80000010800 */
[----:B------:R2:W3:Y:S02]  /*61f0*/  MUFU.EX2 R228, R3 ;  /* 0x0000000300e47308 */ /* 0x0004e40000000800 */
[----:B--2---:R-:W-:Y:S01]  /*6200*/  FFMA.FTZ R3, R22, c[0x0][0x2d0], -R2 ;  /* 0x0000b40016037a23 */ /* 0x004fe20000010802 */
[----:B---3--:R-:W-:-:S05]  /*6210*/  F2FP.BF16.PACK_AB R11, R228, R81 ;  /* 0x00000051e40b723e */ /* 0x008fca00000010ff */
[----:B------:R2:W3:Y:S02]  /*6220*/  MUFU.EX2 R252, R3 ;  /* 0x0000000300fc7308 */ /* 0x0004e40000000800 */
[C---:B------:R-:W-:Y:S08]  /*6230*/  HMMA.16816.F32.BF16 R40, R8.reuse, R18, RZ ;  /* 0x000000120828723c */ /* 0x040ff000000418ff */
[----:B------:R-:W-:Y:S01]  /*6240*/  HMMA.16816.F32.BF16 R44, R8, R16, RZ ;  /* 0x00000010082c723c */ /* 0x000fe200000418ff */
[----:B--2---:R-:W-:-:S04]  /*6250*/  FFMA.FTZ R3, R23, c[0x0][0x2d0], -R2 ;  /* 0x0000b40017037a23 */ /* 0x004fc80000010802 */
[----:B------:R2:W-:Y:S03]  /*6260*/  MUFU.EX2 R251, R3 ;  /* 0x0000000300fb7308 */ /* 0x0005e60000000800 */
[C---:B------:R-:W-:Y:S08]  /*6270*/  HMMA.16816.F32.BF16 R16, R8.reuse, R48, RZ ;  /* 0x000000300810723c */ /* 0x040ff000000418ff */
[----:B------:R-:W-:Y:S01]  /*6280*/  HMMA.16816.F32.BF16 R64, R8, R50, RZ ;  /* 0x000000320840723c */ /* 0x000fe200000418ff */
[----:B------:R-:W-:Y:S01]  /*6290*/  LDSM.16.MT88.4 R48, [R196+0x800] ;  /* 0x00080000c430783b */ /* 0x000fe20000004200 */
[----:B--2---:R-:W-:-:S06]  /*62a0*/  FFMA.FTZ R3, R24, c[0x0][0x2d0], -R2 ;  /* 0x0000b40018037a23 */ /* 0x004fcc0000010802 */
[----:B-1----:R-:W-:Y:S01]  /*62b0*/  HMMA.16816.F32.BF16 R24, R8, R4, RZ ;  /* 0x000000040818723c */ /* 0x002fe200000418ff */
[----:B------:R1:W2:Y:S06]  /*62c0*/  MUFU.EX2 R124, R3 ;  /* 0x00000003007c7308 */ /* 0x0002ac0000000800 */
[----:B---3--:R-:W-:Y:S01]  /*62d0*/  F2FP.BF16.PACK_AB R4, R252, R241 ;  /* 0x000000f1fc04723e */ /* 0x008fe200000010ff */
[----:B-1----:R-:W-:-:S04]  /*62e0*/  FFMA.FTZ R3, R20, c[0x0][0x2d0], -R0 ;  /* 0x0000b40014037a23 */ /* 0x002fc80000010800 */
[----:B------:R1:W-:Y:S02]  /*62f0*/  MUFU.EX2 R135, R3 ;  /* 0x0000000300877308 */ /* 0x0003e40000000800 */
[--C-:B-1----:R-:W-:Y:S02]  /*6300*/  FFMA.FTZ R3, R21, c[0x0][0x2d0], -R0.reuse ;  /* 0x0000b40015037a23 */ /* 0x102fe40000010800 */
[----:B------:R-:W-:Y:S04]  /*6310*/  HMMA.16816.F32.BF16 R20, R8, R6, RZ ;  /* 0x000000060814723c */ /* 0x000fe800000418ff */
[----:B------:R1:W3:Y:S03]  /*6320*/  MUFU.EX2 R127, R3 ;  /* 0x00000003007f7308 */ /* 0x0002e60000000800 */
[----:B--2---:R-:W-:Y:S01]  /*6330*/  F2FP.BF16.PACK_AB R6, R124, R251 ;  /* 0x000000fb7c06723e */ /* 0x004fe200000010ff */
[----:B-1----:R-:W-:Y:S01]  /*6340*/  FFMA.FTZ R3, R52, c[0x0][0x2d0], -R0 ;  /* 0x0000b40034037a23 */ /* 0x002fe20000010800 */
[----:B---3--:R-:W-:-:S03]  /*6350*/  F2FP.BF16.PACK_AB R5, R127, R135 ;  /* 0x000000877f05723e */ /* 0x008fc600000010ff */
[----:B------:R1:W-:Y:S02]  /*6360*/  MUFU.EX2 R126, R3 ;  /* 0x00000003007e7308 */ /* 0x0003e40000000800 */
[----:B-1----:R-:W-:Y:S02]  /*6370*/  FFMA.FTZ R3, R53, c[0x0][0x2d0], -R0 ;  /* 0x0000b40035037a23 */ /* 0x002fe40000010800 */
[----:B------:R-:W-:Y:S04]  /*6380*/  HMMA.16816.F32.BF16 R52, R8, R28, RZ ;  /* 0x0000001c0834723c */ /* 0x000fe800000418ff */
[----:B------:R-:W1:Y:S02]  /*6390*/  MUFU.EX2 R237, R3 ;  /* 0x0000000300ed7308 */ /* 0x000e640000000800 */
[----:B-1----:R-:W-:Y:S01]  /*63a0*/  F2FP.BF16.PACK_AB R7, R237, R126 ;  /* 0x0000007eed07723e */ /* 0x002fe200000010ff */
[----:B------:R-:W-:-:S02]  /*63b0*/  FFMA.FTZ R3, R106, c[0x0][0x2d0], -R2 ;  /* 0x0000b4006a037a23 */ /* 0x000fc40000010802 */
[----:B------:R-:W-:-:S03]  /*63c0*/  IMAD.MOV.U32 R106, RZ, RZ, R125 ;  /* 0x000000ffff6a7224 */ /* 0x000fc600078e007d */
[----:B------:R1:W-:Y:S01]  /*63d0*/  MUFU.EX2 R248, R3 ;  /* 0x0000000300f87308 */ /* 0x0003e20000000800 */
[C---:B------:R-:W-:Y:S01]  /*63e0*/  HMMA.16816.F32.BF16 R144, R4.reuse, R38, R40 ;  /* 0x000000260490723c */ /* 0x040fe20000041828 */
[----:B------:R-:W2:Y:S07]  /*63f0*/  LDSM.16.MT88.4 R40, [R194+0x2800] ;  /* 0x00280000c228783b */ /* 0x000eae0000004200 */
[----:B------:R-:W-:Y:S01]  /*6400*/  HMMA.16816.F32.BF16 R136, R4, R36, R44 ;  /* 0x000000240488723c */ /* 0x000fe2000004182c */
[----:B------:R-:W3:Y:S01]  /*6410*/  LDSM.16.MT88.4 R44, [R193+0x2800] ;  /* 0x00280000c12c783b */ /* 0x000ee20000004200 */
[----:B-1----:R-:W-:-:S06]  /*6420*/  FFMA.FTZ R3, R105, c[0x0][0x2d0], -R2 ;  /* 0x0000b40069037a23 */ /* 0x002fcc0000010802 */
[C---:B------:R-:W-:Y:S01]  /*6430*/  HMMA.16816.F32.BF16 R224, R4.reuse, R32, R24 ;  /* 0x0000002004e0723c */ /* 0x040fe20000041818 */
[----:B------:R-:W-:Y:S01]  /*6440*/  IMAD.MOV.U32 R105, RZ, RZ, R124 ;  /* 0x000000ffff697224 */ /* 0x000fe200078e007c */
[----:B------:R1:W4:Y:S06]  /*6450*/  MUFU.EX2 R239, R3 ;  /* 0x0000000300ef7308 */ /* 0x00032c0000000800 */
[----:B------:R-:W-:Y:S08]  /*6460*/  HMMA.16816.F32.BF16 R152, R4, R34, R20 ;  /* 0x000000220498723c */ /* 0x000ff00000041814 */
[----:B------:R-:W-:Y:S01]  /*6470*/  HMMA.16816.F32.BF16 R36, R8, R30, RZ ;  /* 0x0000001e0824723c */ /* 0x000fe200000418ff */
[----:B-1----:R-:W-:-:S04]  /*6480*/  FFMA.FTZ R3, R104, c[0x0][0x2d0], -R2 ;  /* 0x0000b40068037a23 */ /* 0x002fc80000010802 */
[----:B------:R1:W-:Y:S03]  /*6490*/  MUFU.EX2 R250, R3 ;  /* 0x0000000300fa7308 */ /* 0x0003e60000000800 */
[C---:B------:R-:W-:Y:S08]  /*64a0*/  HMMA.16816.F32.BF16 R24, R8.reuse, R68, RZ ;  /* 0x000000440818723c */ /* 0x040ff000000418ff */
[----:B------:R-:W-:Y:S01]  /*64b0*/  HMMA.16816.F32.BF16 R20, R8, R70, RZ ;  /* 0x000000460814723c */ /* 0x000fe200000418ff */
[----:B------:R-:W5:Y:S01]  /*64c0*/  LDSM.16.MT88.4 R68, [R196+0x2000] ;  /* 0x00200000c444783b */ /* 0x000f620000004200 */
[----:B-1----:R-:W-:-:S06]  /*64d0*/  FFMA.FTZ R3, R103, c[0x0][0x2d0], -R2 ;  /* 0x0000b40067037a23 */ /* 0x002fcc0000010802 */
[----:B------:R-:W-:Y:S01]  /*64e0*/  HMMA.16816.F32.BF16 R28, R8, R62, RZ ;  /* 0x0000003e081c723c */ /* 0x000fe200000418ff */
[----:B------:R1:W1:Y:S07]  /*64f0*/  MUFU.EX2 R249, R3 ;  /* 0x0000000300f97308 */ /* 0x00026e0000000800 */
[----:B------:R-:W-:Y:S08]  /*6500*/  HMMA.16816.F32.BF16 R220, R4, R72, R16 ;  /* 0x0000004804dc723c */ /* 0x000ff00000041810 */
[----:B------:R-:W-:Y:S01]  /*6510*/  HMMA.16816.F32.BF16 R32, R8, R60, RZ ;  /* 0x0000003c0820723c */ /* 0x000fe200000418ff */
[----:B-1----:R-:W-:-:S04]  /*6520*/  FFMA.FTZ R3, R83, c[0x0][0x2d0], -R0 ;  /* 0x0000b40053037a23 */ /* 0x002fc80000010800 */
[----:B------:R1:W-:Y:S03]  /*6530*/  MUFU.EX2 R125, R3 ;  /* 0x00000003007d7308 */ /* 0x0003e60000000800 */
[C---:B------:R-:W-:Y:S08]  /*6540*/  HMMA.16816.F32.BF16 R16, R8.reuse, R76, RZ ;  /* 0x0000004c0810723c */ /* 0x040ff000000418ff */
[----:B------:R-:W-:Y:S01]  /*6550*/  HMMA.16816.F32.BF16 R60, R8, R78, RZ ;  /* 0x0000004e083c723c */ /* 0x000fe200000418ff */
[----:B-1----:R-:W-:-:S07]  /*6560*/  FADD.FTZ R3, R111, R110 ;  /* 0x0000006e6f037221 */ /* 0x002fce0000010000 */
[----:B------:R-:W-:Y:S01]  /*6570*/  HMMA.16816.F32.BF16 R160, R4, R74, R64 ;  /* 0x0000004a04a0723c */ /* 0x000fe20000041840 */
[----:B------:R-:W1:Y:S01]  /*6580*/  LDSM.16.MT88.4 R64, [R193+0x4000] ;  /* 0x00400000c140783b */ /* 0x000e620000004200 */
[----:B------:R-:W-:Y:S02]  /*6590*/  FADD.FTZ R229, R229, R3 ;  /* 0x00000003e5e57221 */ /* 0x000fe40000010000 */
[----:B------:R-:W-:-:S04]  /*65a0*/  FFMA.FTZ R3, R100, c[0x0][0x2d0], -R0 ;  /* 0x0000b40064037a23 */ /* 0x000fc80000010800 */
[C---:B--2---:R-:W-:Y:S01]  /*65b0*/  HMMA.16816.F32.BF16 R180, R4.reuse, R40, R24 ;  /* 0x0000002804b4723c */ /* 0x044fe20000041818 */
[----:B------:R-:W2:Y:S07]  /*65c0*/  LDSM.16.MT88.4 R24, [R196+0x2800] ;  /* 0x00280000c418783b */ /* 0x000eae0000004200 */
[C---:B---3--:R-:W-:Y:S01]  /*65d0*/  HMMA.16816.F32.BF16 R72, R4.reuse, R46, R28 ;  /* 0x0000002e0448723c */ /* 0x048fe2000004181c */
[----:B------:R-:W3:Y:S07]  /*65e0*/  LDSM.16.MT88.4 R28, [R194+0x4000] ;  /* 0x00400000c21c783b */ /* 0x000eee0000004200 */
[C---:B------:R-:W-:Y:S01]  /*65f0*/  HMMA.16816.F32.BF16 R184, R4.reuse, R44, R32 ;  /* 0x0000002c04b8723c */ /* 0x040fe20000041820 */
[----:B------:R-:W1:Y:S07]  /*6600*/  LDSM.16.MT88.4 R44, [R193+0x4800] ;  /* 0x00480000c12c783b */ /* 0x000e6e0000004200 */
[C---:B------:R-:W-:Y:S08]  /*6610*/  HMMA.16816.F32.BF16 R176, R4.reuse, R56, R16 ;  /* 0x0000003804b0723c */ /* 0x040ff00000041810 */
[C---:B------:R-:W-:Y:S01]  /*6620*/  HMMA.16816.F32.BF16 R168, R4.reuse, R58, R60 ;  /* 0x0000003a04a8723c */ /* 0x040fe2000004183c */
[----:B------:R-:W2:Y:S04]  /*6630*/  LDSM.16.MT88.4 R56, [R197+0x4000] ;  /* 0x00400000c538783b */ /* 0x000ea80000004200 */
[----:B------:R-:W-:Y:S03]  /*6640*/  LDSM.16.MT88.4 R60, [R196+0x4000] ;  /* 0x00400000c43c783b */ /* 0x000fe60000004200 */
[----:B------:R-:W-:Y:S01]  /*6650*/  HMMA.16816.F32.BF16 R76, R4, R42, R20 ;  /* 0x0000002a044c723c */ /* 0x000fe20000041814 */
[----:B------:R-:W2:Y:S07]  /*6660*/  LDSM.16.MT88.4 R40, [R194+0x4800] ;  /* 0x00480000c228783b */ /* 0x000eae0000004200 */
[C---:B-----5:R-:W-:Y:S08]  /*6670*/  HMMA.16816.F32.BF16 R20, R8.reuse, R68, RZ ;  /* 0x000000440814723c */ /* 0x060ff000000418ff */
[----:B------:R-:W-:Y:S08]  /*6680*/  HMMA.16816.F32.BF16 R16, R8, R70, RZ ;  /* 0x000000460810723c */ /* 0x000ff000000418ff */
[----:B------:R-:W-:Y:S08]  /*6690*/  HMMA.16816.F32.BF16 R172, R4, R50, R36 ;  /* 0x0000003204ac723c */ /* 0x000ff00000041824 */
[----:B-1----:R-:W-:Y:S08]  /*66a0*/  HMMA.16816.F32.BF16 R36, R8, R64, RZ ;  /* 0x000000400824723c */ /* 0x002ff000000418ff */
[C---:B------:R-:W-:Y:S01]  /*66b0*/  HMMA.16816.F32.BF16 R188, R4.reuse, R48, R52 ;  /* 0x0000003004bc723c */ /* 0x040fe20000041834 */
[----:B------:R-:W1:Y:S04]  /*66c0*/  LDSM.16.MT88.4 R52, [R197+0x4800] ;  /* 0x00480000c534783b */ /* 0x000e680000004200 */
[----:B------:R-:W-:Y:S03]  /*66d0*/  LDSM.16.MT88.4 R48, [R196+0x4800] ;  /* 0x00480000c430783b */ /* 0x000fe60000004200 */
[----:B--2---:R-:W-:Y:S08]  /*66e0*/  HMMA.16816.F32.BF16 R164, R4, R24, R20 ;  /* 0x0000001804a4723c */ /* 0x004ff00000041814 */
[C---:B------:R-:W-:Y:S01]  /*66f0*/  HMMA.16816.F32.BF16 R32, R8.reuse, R66, RZ ;  /* 0x000000420820723c */ /* 0x040fe200000418ff */
[----:B------:R-:W2:Y:S07]  /*6700*/  LDSM.16.MT88.4 R64, [R193+0x6000] ;  /* 0x00600000c140783b */ /* 0x000eae0000004200 */
[----:B---3--:R-:W-:Y:S08]  /*6710*/  HMMA.16816.F32.BF16 R20, R8, R28, RZ ;  /* 0x0000001c0814723c */ /* 0x008ff000000418ff */
[----:B------:R-:W-:Y:S08]  /*6720*/  HMMA.16816.F32.BF16 R156, R4, R26, R16 ;  /* 0x0000001a049c723c */ /* 0x000ff00000041810 */
[----:B------:R-:W-:Y:S08]  /*6730*/  HMMA.16816.F32.BF16 R16, R8, R30, RZ ;  /* 0x0000001e0810723c */ /* 0x000ff000000418ff */
[----:B------:R-:W-:Y:S01]  /*6740*/  HMMA.16816.F32.BF16 R148, R4, R44, R36 ;  /* 0x0000002c0494723c */ /* 0x000fe20000041824 */
[----:B------:R-:W3:Y:S07]  /*6750*/  LDSM.16.MT88.4 R36, [R194+0x6000] ;  /* 0x00600000c224783b */ /* 0x000eee0000004200 */
[----:B------:R-:W-:Y:S08]  /*6760*/  HMMA.16816.F32.BF16 R28, R8, R58, RZ ;  /* 0x0000003a081c723c */ /* 0x000ff000000418ff */
[C---:B------:R-:W-:Y:S01]  /*6770*/  HMMA.16816.F32.BF16 R128, R4.reuse, R46, R32 ;  /* 0x0000002e0480723c */ /* 0x040fe20000041820 */
[----:B------:R-:W5:Y:S07]  /*6780*/  LDSM.16.MT88.4 R44, [R193+0x6800] ;  /* 0x00680000c12c783b */ /* 0x000f6e0000004200 */
[----:B------:R-:W-:Y:S08]  /*6790*/  HMMA.16816.F32.BF16 R140, R4, R40, R20 ;  /* 0x00000028048c723c */ /* 0x000ff00000041814 */
[C---:B------:R-:W-:Y:S08]  /*67a0*/  HMMA.16816.F32.BF16 R20, R8.reuse, R62, RZ ;  /* 0x0000003e0814723c */ /* 0x040ff000000418ff */
[----:B------:R-:W-:Y:S08]  /*67b0*/  HMMA.16816.F32.BF16 R32, R8, R56, RZ ;  /* 0x000000380820723c */ /* 0x000ff000000418ff */
[C---:B-1----:R-:W-:Y:S01]  /*67c0*/  HMMA.16816.F32.BF16 R112, R4.reuse, R54, R28 ;  /* 0x000000360470723c */ /* 0x042fe2000004181c */
[----:B------:R-:W1:Y:S07]  /*67d0*/  LDSM.16.MT88.4 R28, [R194+0x6800] ;  /* 0x00680000c21c783b */ /* 0x000e6e0000004200 */
[----:B------:R-:W-:Y:S08]  /*67e0*/  HMMA.16816.F32.BF16 R120, R4, R42, R16 ;  /* 0x0000002a0478723c */ /* 0x000ff00000041810 */
[----:B--2---:R-:W-:Y:S08]  /*67f0*/  HMMA.16816.F32.BF16 R16, R8, R64, RZ ;  /* 0x000000400810723c */ /* 0x004ff000000418ff */
[C---:B------:R-:W-:Y:S08]  /*6800*/  HMMA.16816.F32.BF16 R92, R4.reuse, R50, R20 ;  /* 0x00000032045c723c */ /* 0x040ff00000041814 */
[----:B------:R-:W-:Y:S01]  /*6810*/  HMMA.16816.F32.BF16 R116, R4, R52, R32 ;  /* 0x000000340474723c */ /* 0x000fe20000041820 */
[----:B------:R-:W2:Y:S07]  /*6820*/  LDSM.16.MT88.4 R32, [R197+0x6000] ;  /* 0x00600000c520783b */ /* 0x000eae0000004200 */
[C---:B---3--:R-:W-:Y:S08]  /*6830*/  HMMA.16816.F32.BF16 R20, R8.reuse, R36, RZ ;  /* 0x000000240814723c */ /* 0x048ff000000418ff */
[----:B------:R-:W-:Y:S08]  /*6840*/  HMMA.16816.F32.BF16 R24, R8, R60, RZ ;  /* 0x0000003c0818723c */ /* 0x000ff000000418ff */
[----:B-----5:R-:W-:Y:S08]  /*6850*/  HMMA.16816.F32.BF16 R88, R4, R44, R16 ;  /* 0x0000002c0458723c */ /* 0x020ff00000041810 */
[----:B------:R-:W-:Y:S08]  /*6860*/  HMMA.16816.F32.BF16 R16, R8, R38, RZ ;  /* 0x000000260810723c */ /* 0x000ff000000418ff */
[C---:B-1----:R-:W-:Y:S01]  /*6870*/  HMMA.16816.F32.BF16 R56, R4.reuse, R28, R20 ;  /* 0x0000001c0438723c */ /* 0x042fe20000041814 */
[----:B------:R-:W1:Y:S07]  /*6880*/  LDSM.16.MT88.4 R20, [R197+0x6800] ;  /* 0x00680000c514783b */ /* 0x000e6e0000004200 */
[----:B------:R-:W-:Y:S08]  /*6890*/  HMMA.16816.F32.BF16 R96, R4, R48, R24 ;  /* 0x000000300460723c */ /* 0x000ff00000041818 */
[----:B------:R-:W-:Y:S08]  /*68a0*/  HMMA.16816.F32.BF16 R24, R8, R66, RZ ;  /* 0x000000420818723c */ /* 0x000ff000000418ff */
[----:B------:R-:W-:Y:S08]  /*68b0*/  HMMA.16816.F32.BF16 R52, R4, R30, R16 ;  /* 0x0000001e0434723c */ /* 0x000ff00000041810 */
[----:B--2---:R-:W-:Y:S08]  /*68c0*/  HMMA.16816.F32.BF16 R16, R8, R32, RZ ;  /* 0x000000200810723c */ /* 0x004ff000000418ff */
[C---:B------:R-:W-:Y:S11]  /*68d0*/  HMMA.16816.F32.BF16 R60, R4.reuse, R46, R24 ;  /* 0x0000002e043c723c */ /* 0x040ff60000041818 */
[----:B------:R-:W-:Y:S05]  /*68e0*/  @!UPT UIADD3 URZ, URZ, URZ, URZ ;  /* 0x0000003f3f3ff290 */ /* 0x000fea000fffe03f */
[----:B-1----:R-:W-:Y:S08]  /*68f0*/  HMMA.16816.F32.BF16 R44, R4, R20, R16 ;  /* 0x00000014042c723c */ /* 0x002ff00000041810 */
[----:B------:R-:W-:Y:S11]  /*6900*/  HMMA.16816.F32.BF16 R16, R8, R34, RZ ;  /* 0x000000220810723c */ /* 0x000ff600000418ff */
[----:B------:R-:W-:Y:S11]  /*6910*/  @!UPT UIADD3 URZ, URZ, URZ, URZ ;  /* 0x0000003f3f3ff290 */ /* 0x000ff6000fffe03f */
[----:B------:R-:W-:Y:S02]  /*6920*/  @!UPT UIADD3 URZ, URZ, URZ, URZ ;  /* 0x0000003f3f3ff290 */ /* 0x000fe4000fffe03f */
[----:B------:R-:W-:Y:S01]  /*6930*/  HMMA.16816.F32.BF16 R36, R4, R22, R16 ;  /* 0x000000160424723c */ /* 0x000fe20000041810 */
[----:B------:R-:W1:Y:S07]  /*6940*/  LDSM.16.MT88.4 R16, [R196+0x6000] ;  /* 0x00600000c410783b */ /* 0x000e6e0000004200 */
[C---:B-1----:R-:W-:Y:S08]  /*6950*/  HMMA.16816.F32.BF16 R20, R8.reuse, R16, RZ ;  /* 0x000000100814723c */ /* 0x042ff000000418ff */
[----:B------:R-:W-:Y:S01]  /*6960*/  HMMA.16816.F32.BF16 R8, R8, R18, RZ ;  /* 0x000000120808723c */ /* 0x000fe200000418ff */
[----:B------:R-:W1:Y:S11]  /*6970*/  LDSM.16.MT88.4 R16, [R196+0x6800] ;  /* 0x00680000c410783b */ /* 0x000e760000004200 */
[----:B------:R-:W-:Y:S04]  /*6980*/  @!UPT UIADD3 URZ, URZ, URZ, URZ ;  /* 0x0000003f3f3ff290 */ /* 0x000fe8000fffe03f */
[C---:B-1----:R-:W-:Y:S07]  /*6990*/  HMMA.16816.F32.BF16 R28, R4.reuse, R16, R20 ;  /* 0x00000010041c723c */ /* 0x042fee0000041814 */
[----:B------:R-:W-:Y:S01]  /*69a0*/  FFMA.FTZ R17, R108, c[0x0][0x2d0], -R2 ;  /* 0x0000b4006c117a23 */ /* 0x000fe20000010802 */
[----:B------:R-:W-:Y:S01]  /*69b0*/  HMMA.16816.F32.BF16 R20, R4, R18, R8 ;  /* 0x000000120414723c */ /* 0x000fe20000041808 */
[----:B------:R-:W1:Y:S01]  /*69c0*/  LDSM.16.MT88.4 R8, [R193+0x1000] ;  /* 0x00100000c108783b */ /* 0x000e620000004200 */
[----:B------:R-:W-:-:S03]  /*69d0*/  FFMA.FTZ R16, R82, c[0x0][0x2d0], -R0 ;  /* 0x0000b40052107a23 */ /* 0x000fc60000010800 */
[----:B------:R-:W-:Y:S02]  /*69e0*/  MUFU.EX2 R17, R17 ;  /* 0x0000001100117308 */ /* 0x000fe40000000800 */
[--C-:B------:R-:W-:Y:S01]  /*69f0*/  FFMA.FTZ R19, R107, c[0x0][0x2d0], -R2.reuse ;  /* 0x0000b4006b137a23 */ /* 0x100fe20000010802 */
[----:B----4-:R-:W-:Y:S01]  /*6a00*/  F2FP.BF16.PACK_AB R4, R239, R248 ;  /* 0x000000f8ef04723e */ /* 0x010fe200000010ff */
[----:B------:R-:W-:Y:S01]  /*6a10*/  FFMA.FTZ R18, R109, c[0x0][0x2d0], -R2 ;  /* 0x0000b4006d127a23 */ /* 0x000fe20000010802 */
[----:B------:R-:W-:Y:S01]  /*6a20*/  F2FP.BF16.PACK_AB R6, R249, R250 ;  /* 0x000000faf906723e */ /* 0x000fe200000010ff */
[--C-:B------:R-:W-:Y:S02]  /*6a30*/  FFMA.FTZ R2, R84, c[0x0][0x2d0], -R0.reuse ;  /* 0x0000b40054027a23 */ /* 0x100fe40000010800 */
[----:B------:R-:W-:Y:S08]  /*6a40*/  MUFU.EX2 R19, R19 ;  /* 0x0000001300137308 */ /* 0x000ff00000000800 */
[----:B------:R2:W3:Y:S08]  /*6a50*/  MUFU.EX2 R124, R2 ;  /* 0x00000002007c7308 */ /* 0x0004f00000000800 */
[----:B------:R-:W-:Y:S01]  /*6a60*/  MUFU.EX2 R18, R18 ;  /* 0x0000001200127308 */ /* 0x000fe20000000800 */
[----:B--2---:R-:W-:Y:S01]  /*6a70*/  FFMA.FTZ R2, R85, c[0x0][0x2d0], -R0 ;  /* 0x0000b40055027a23 */ /* 0x004fe20000010800 */
[----:B---3--:R-:W-:-:S06]  /*6a80*/  F2FP.BF16.PACK_AB R5, R124, R125 ;  /* 0x0000007d7c05723e */ /* 0x008fcc00000010ff */
[----:B------:R2:W-:Y:S02]  /*6a90*/  MUFU.EX2 R133, R2 ;  /* 0x0000000200857308 */ /* 0x0005e40000000800 */
[----:B--2---:R-:W-:-:S06]  /*6aa0*/  FFMA.FTZ R2, R86, c[0x0][0x2d0], -R0 ;  /* 0x0000b40056027a23 */ /* 0x004fcc0000010800 */
[----:B------:R-:W2:Y:S02]  /*6ab0*/  MUFU.EX2 R134, R2 ;  /* 0x0000000200867308 */ /* 0x000ea40000000800 */
[----:B--2---:R-:W-:Y:S01]  /*6ac0*/  F2FP.BF16.PACK_AB R7, R134, R133 ;  /* 0x000000858607723e */ /* 0x004fe200000010ff */
[----:B------:R-:W-:Y:S02]  /*6ad0*/  FADD.FTZ R2, R80, R13 ;  /* 0x0000000d50027221 */ /* 0x000fe40000010000 */
[----:B------:R-:W-:Y:S02]  /*6ae0*/  FFMA.FTZ R13, R101, c[0x0][0x2d0], -R0 ;  /* 0x0000b400650d7a23 */ /* 0x000fe40000010800 */
[----:B------:R-:W-:Y:S02]  /*6af0*/  FADD.FTZ R0, R81, R2 ;  /* 0x0000000251007221 */ /* 0x000fe40000010000 */
[----:B-1----:R-:W-:Y:S01]  /*6b00*/  HMMA.16816.F32.BF16 R136, R4, R8, R136 ;  /* 0x000000080488723c */ /* 0x002fe20000041888 */
[----:B------:R-:W-:-:S02]  /*6b10*/  IMAD.MOV.U32 R2, RZ, RZ, R240 ;  /* 0x000000ffff027224 */ /* 0x000fc400078e00f0 */
[----:B------:R-:W-:Y:S02]  /*6b20*/  FADD.FTZ R0, R228, R0 ;  /* 0x00000000e4007221 */ /* 0x000fe40000010000 */
[----:B------:R-:W-:Y:S02]  /*6b30*/  FADD.FTZ R2, R2, R229 ;  /* 0x000000e502027221 */ /* 0x000fe40000010000 */
[----:B------:R-:W-:Y:S01]  /*6b40*/  FADD.FTZ R0, R135, R0 ;  /* 0x0000000087007221 */ /* 0x000fe20000010000 */
[----:B------:R-:W-:Y:S01]  /*6b50*/  HMMA.16816.F32.BF16 R24, R4, R10, R144 ;  /* 0x0000000a0418723c */ /* 0x000fe20000041890 */
[----:B------:R-:W1:Y:S02]  /*6b60*/  LDSM.16.MT88.4 R8, [R194+0x1000] ;  /* 0x00100000c208783b */ /* 0x000e640000004200 */
[----:B------:R-:W-:-:S04]  /*6b70*/  FADD.FTZ R0, R127, R0 ;  /* 0x000000007f007221 */ /* 0x000fc80000010000 */
[----:B------:R-:W-:-:S04]  /*6b80*/  FADD.FTZ R0, R126, R0 ;  /* 0x000000007e007221 */ /* 0x000fc80000010000 */
[----:B------:R-:W-:-:S04]  /*6b90*/  FADD.FTZ R0, R237, R0 ;  /* 0x00000000ed007221 */ /* 0x000fc80000010000 */
[----:B------:R-:W-:-:S04]  /*6ba0*/  FADD.FTZ R0, R125, R0 ;  /* 0x000000007d007221 */ /* 0x000fc80000010000 */
[----:B------:R-:W-:-:S04]  /*6bb0*/  FADD.FTZ R0, R124, R0 ;  /* 0x000000007c007221 */ /* 0x000fc80000010000 */
[----:B------:R-:W-:-:S04]  /*6bc0*/  FADD.FTZ R0, R133, R0 ;  /* 0x0000000085007221 */ /* 0x000fc80000010000 */
        /* <DEDUP_REMOVED lines=20> */
[----:B------:R-:W-:Y:S01]  /*6d10*/  IMAD.MOV.U32 R167, RZ, RZ, R105 ;  /* 0x000000ffffa77224 */ /* 0x000fe200078e0069 */
[----:B------:R-:W-:Y:S01]  /*6d20*/  HMMA.16816.F32.BF16 R220, R4, R10, R156 ;  /* 0x0000000a04dc723c */ /* 0x000fe2000004189c */
[----:B------:R-:W1:Y:S01]  /*6d30*/  LDSM.16.MT88.4 R8, [R193+0x5000] ;  /* 0x00500000c108783b */ /* 0x000e620000004200 */
[----:B------:R-:W-:-:S02]  /*6d40*/  IMAD.MOV.U32 R166, RZ, RZ, R106 ;  /* 0x000000ffffa67224 */ /* 0x000fc400078e006a */
[----:B------:R-:W-:Y:S02]  /*6d50*/  IMAD.MOV.U32 R165, RZ, RZ, R243 ;  /* 0x000000ffffa57224 */ /* 0x000fe400078e00f3 */
[----:B------:R-:W-:Y:S02]  /*6d60*/  IMAD.MOV.U32 R164, RZ, RZ, R242 ;  /* 0x000000ffffa47224 */ /* 0x000fe400078e00f2 */
[----:B------:R-:W-:Y:S02]  /*6d70*/  IMAD.MOV.U32 R159, RZ, RZ, R241 ;  /* 0x000000ffff9f7224 */ /* 0x000fe400078e00f1 */
[----:B------:R-:W-:Y:S02]  /*6d80*/  IMAD.MOV.U32 R229, RZ, RZ, R166 ;  /* 0x000000ffffe57224 */ /* 0x000fe400078e00a6 */
[----:B------:R-:W-:Y:S02]  /*6d90*/  FADD.FTZ R2, R159, R2 ;  /* 0x000000029f027221 */ /* 0x000fe40000010000 */
[----:B------:R-:W-:Y:S02]  /*6da0*/  LDSM.16.MT88.4 R156, [R197+0x1800] ;  /* 0x00180000c59c783b */ /* 0x000fe40000004200 */
[----:B------:R-:W-:-:S04]  /*6db0*/  FADD.FTZ R2, R252, R2 ;  /* 0x00000002fc027221 */ /* 0x000fc80000010000 */
[----:B------:R-:W-:Y:S01]  /*6dc0*/  FADD.FTZ R2, R251, R2 ;  /* 0x00000002fb027221 */ /* 0x000fe20000010000 */
[C---:B-1----:R-:W-:Y:S01]  /*6dd0*/  HMMA.16816.F32.BF16 R180, R4.reuse, R8, R148 ;  /* 0x0000000804b4723c */ /* 0x042fe20000041894 */
[----:B------:R-:W-:Y:S07]  /*6de0*/  LDSM.16.MT88.4 R148, [R194+0x1800] ;  /* 0x00180000c294783b */ /* 0x000fee0000004200 */
[----:B------:R-:W-:Y:S01]  /*6df0*/  HMMA.16816.F32.BF16 R100, R4, R10, R128 ;  /* 0x0000000a0464723c */ /* 0x000fe20000041880 */
[----:B------:R-:W1:Y:S06]  /*6e00*/  LDSM.16.MT88.4 R8, [R194+0x5000] ;  /* 0x00500000c208783b */ /* 0x000e6c0000004200 */
[----:B------:R-:W-:-:S02]  /*6e10*/  F2FP.BF16.PACK_AB R128, R18, R19 ;  /* 0x000000131280723e */ /* 0x000fc400000010ff */
[----:B------:R-:W-:Y:S01]  /*6e20*/  F2FP.BF16.PACK_AB R130, R15, R17 ;  /* 0x000000110f82723e */ /* 0x000fe200000010ff */
[C---:B-1----:R-:W-:Y:S01]  /*6e30*/  HMMA.16816.F32.BF16 R104, R4.reuse, R8, R140 ;  /* 0x000000080468723c */ /* 0x042fe2000004188c */
[----:B------:R-:W-:Y:S07]  /*6e40*/  LDSM.16.MT88.4 R140, [R193+0x1800] ;  /* 0x00180000c18c783b */ /* 0x000fee0000004200 */
        /* <DEDUP_REMOVED lines=21> */
[----:B------:R1:W-:Y:S07]  /*6fa0*/  MUFU.EX2 R8, R13 ;  /* 0x0000000d00087308 */ /* 0x0003ee0000000800 */
[----:B------:R-:W-:Y:S01]  /*6fb0*/  HMMA.16816.F32.BF16 R20, R4, R10, R20 ;  /* 0x0000000a0414723c */ /* 0x000fe20000041814 */
[----:B------:R2:W3:Y:S01]  /*6fc0*/  MUFU.EX2 R9, R3 ;  /* 0x0000000300097308 */ /* 0x0004e20000000800 */
[----:B------:R-:W-:Y:S07]  /*6fd0*/  LDSM.16.MT88.4 R4, [R196+0x7800] ;  /* 0x00780000c404783b */ /* 0x000fee0000004200 */
[----:B------:R4:W-:Y:S01]  /*6fe0*/  MUFU.EX2 R10, R14 ;  /* 0x0000000e000a7308 */ /* 0x0009e20000000800 */
[----:B-1----:R-:W-:-:S02]  /*6ff0*/  IMAD.MOV.U32 R13, RZ, RZ, R164 ;  /* 0x000000ffff0d7224 */ /* 0x002fc400078e00a4 */
[----:B--2---:R-:W-:-:S05]  /*7000*/  IMAD.MOV.U32 R3, RZ, RZ, R167 ;  /* 0x000000ffff037224 */ /* 0x004fca00078e00a7 */
[----:B------:R-:W1:Y:S01]  /*7010*/  MUFU.EX2 R11, R16 ;  /* 0x00000010000b7308 */ /* 0x000e620000000800 */
[----:B---3--:R-:W-:Y:S01]  /*7020*/  F2FP.BF16.PACK_AB R129, R9, R8 ;  /* 0x000000080981723e */ /* 0x008fe200000010ff */
[----:B------:R-:W-:Y:S02]  /*7030*/  FADD.FTZ R2, R3, R2 ;  /* 0x0000000203027221 */ /* 0x000fe40000010000 */
[----:B------:R-:W-:Y:S02]  /*7040*/  IMAD.MOV.U32 R3, RZ, RZ, c[0x0][0x2c4] ;  /* 0x0000b100ff037624 */ /* 0x000fe400078e00ff */
[----:B----4-:R-:W-:Y:S02]  /*7050*/  IMAD.MOV.U32 R14, RZ, RZ, R165 ;  /* 0x000000ffff0e7224 */ /* 0x010fe400078e00a5 */
[----:B------:R-:W2:Y:S01]  /*7060*/  LDSM.16.MT88.4 R164, [R196+0x1800] ;  /* 0x00180000c4a4783b */ /* 0x000ea20000004200 */
[----:B------:R-:W-:Y:S01]  /*7070*/  FADD.FTZ R2, R248, R2 ;  /* 0x00000002f8027221 */ /* 0x000fe20000010000 */
[----:B------:R-:W-:-:S03]  /*7080*/  ISETP.NE.AND P1, PT, R3, 0x1, PT ;  /* 0x000000010300780c */ /* 0x000fc60003f25270 */
[----:B------:R-:W-:Y:S01]  /*7090*/  FADD.FTZ R2, R239, R2 ;  /* 0x00000002ef027221 */ /* 0x000fe20000010000 */
[----:B-1----:R-:W-:-:S03]  /*70a0*/  F2FP.BF16.PACK_AB R131, R11, R10 ;  /* 0x0000000a0b83723e */ /* 0x002fc600000010ff */
[----:B------:R-:W-:-:S04]  /*70b0*/  FADD.FTZ R2, R250, R2 ;  /* 0x00000002fa027221 */ /* 0x000fc80000010000 */
[----:B------:R-:W-:Y:S01]  /*70c0*/  FADD.FTZ R2, R249, R2 ;  /* 0x00000002f9027221 */ /* 0x000fe20000010000 */
[C---:B------:R-:W-:Y:S01]  /*70d0*/  HMMA.16816.F32.BF16 R52, R128.reuse, R56, R80 ;  /* 0x000000388034723c */ /* 0x040fe20000041850 */
[----:B------:R-:W-:Y:S02]  /*70e0*/  LDSM.16.MT88.4 R80, [R194+0x5800] ;  /* 0x00580000c250783b */ /* 0x000fe40000004200 */
[----:B------:R-:W-:Y:S02]  /*70f0*/  FADD.FTZ R3, R19, R2 ;  /* 0x0000000213037221 */ /* 0x000fe40000010000 */
[----:B------:R-:W-:Y:S02]  /*7100*/  FADD.FTZ R2, R8, R0 ;  /* 0x0000000008027221 */ /* 0x000fe40000010000 */
[----:B------:R-:W-:Y:S01]  /*7110*/  IMAD.MOV.U32 R0, RZ, RZ, R229 ;  /* 0x000000ffff007224 */ /* 0x000fe200078e00e5 */
[C---:B------:R-:W-:Y:S08]  /*7120*/  HMMA.16816.F32.BF16 R152, R128.reuse, R156, R152 ;  /* 0x0000009c8098723c */ /* 0x040ff00000041898 */
[C---:B------:R-:W-:Y:S01]  /*7130*/  HMMA.16816.F32.BF16 R156, R128.reuse, R158, R40 ;  /* 0x0000009e809c723c */ /* 0x040fe20000041828 */
[----:B------:R-:W1:Y:S07]  /*7140*/  LDSM.16.MT88.4 R40, [R193+0x3800] ;  /* 0x00380000c128783b */ /* 0x000e6e0000004200 */
[C---:B------:R-:W-:Y:S08]  /*7150*/  HMMA.16816.F32.BF16 R92, R128.reuse, R96, R176 ;  /* 0x00000060805c723c */ /* 0x040ff000000418b0 */
[C---:B--2---:R-:W-:Y:S08]  /*7160*/  HMMA.16816.F32.BF16 R160, R128.reuse, R164, R160 ;  /* 0x000000a480a0723c */ /* 0x044ff000000418a0 */
[C---:B------:R-:W-:Y:S01]  /*7170*/  HMMA.16816.F32.BF16 R164, R128.reuse, R166, R48 ;  /* 0x000000a680a4723c */ /* 0x040fe20000041830 */
[----:B------:R-:W2:Y:S07]  /*7180*/  LDSM.16.MT88.4 R48, [R194+0x3800] ;  /* 0x00380000c230783b */ /* 0x000eae0000004200 */
[C---:B------:R-:W-:Y:S01]  /*7190*/  HMMA.16816.F32.BF16 R96, R128.reuse, R98, R120 ;  /* 0x000000628060723c */ /* 0x040fe20000041878 */
[----:B------:R-:W-:Y:S07]  /*71a0*/  LDSM.16.MT88.4 R120, [R197+0x7800] ;  /* 0x00780000c578783b */ /* 0x000fee0000004200 */
[C---:B------:R-:W-:Y:S07]  /*71b0*/  HMMA.16816.F32.BF16 R124, R128.reuse, R4, R28 ;  /* 0x00000004807c723c */ /* 0x040fee000004181c */
[----:B------:R-:W-:Y:S01]  /*71c0*/  @P1 IMAD.HI.U32 R4, R229, c[0x0][0x2c8], RZ ;  /* 0x0000b200e5041a27 */ /* 0x000fe200078e00ff */
[----:B-1----:R-:W-:Y:S01]  /*71d0*/  HMMA.16816.F32.BF16 R36, R128, R40, R64 ;  /* 0x000000288024723c */ /* 0x002fe20000041840 */
[----:B------:R-:W-:Y:S02]  /*71e0*/  LDSM.16.MT88.4 R64, [R196+0x3800] ;  /* 0x00380000c440783b */ /* 0x000fe40000004200 */
[----:B------:R-:W-:Y:S01]  /*71f0*/  FADD.FTZ R5, R18, R3 ;  /* 0x0000000312057221 */ /* 0x000fe20000010000 */
[----:B------:R-:W-:Y:S01]  /*7200*/  @P1 SHF.R.U32.HI R0, RZ, c[0x0][0x2cc], R4 ;  /* 0x0000b300ff001a19 */ /* 0x000fe20000011604 */
[----:B------:R-:W-:-:S02]  /*7210*/  FADD.FTZ R3, R9, R2 ;  /* 0x0000000209037221 */ /* 0x000fc40000010000 */
[----:B------:R-:W-:Y:S01]  /*7220*/  IMAD.IADD R2, R13, 0x1, -R14 ;  /* 0x000000010d027824 */ /* 0x000fe200078e0a0e */
[C---:B------:R-:W-:Y:S01]  /*7230*/  HMMA.16816.F32.BF16 R40, R128.reuse, R42, R68 ;  /* 0x0000002a8028723c */ /* 0x040fe20000041844 */
[----:B------:R-:W-:Y:S02]  /*7240*/  FADD.FTZ R4, R17, R5 ;  /* 0x0000000511047221 */ /* 0x000fe40000010000 */
[----:B------:R-:W-:Y:S02]  /*7250*/  FADD.FTZ R3, R10, R3 ;  /* 0x000000030a037221 */ /* 0x000fe40000010000 */
[----:B------:R-:W-:Y:S02]  /*7260*/  IMAD.IADD R2, R2, 0x1, R0 ;  /* 0x0000000102027824 */ /* 0x000fe400078e0200 */
[----:B------:R-:W-:Y:S01]  /*7270*/  FADD.FTZ R0, R15, R4 ;  /* 0x000000040f007221 */ /* 0x000fe20000010000 */
[----:B------:R-:W-:Y:S01]  /*7280*/  HMMA.16816.F32.BF16 R56, R128, R58, R84 ;  /* 0x0000003a8038723c */ /* 0x000fe20000041854 */
[----:B------:R-:W-:-:S03]  /*7290*/  FADD.FTZ R3, R11, R3 ;  /* 0x000000030b037221 */ /* 0x000fc60000010000 */
[----:B------:R1:W-:Y:S04]  /*72a0*/  STL [R1], R0 ;  /* 0x0000000001007387 */ /* 0x0003e80000100800 */
[C---:B--2---:R-:W-:Y:S01]  /*72b0*/  HMMA.16816.F32.BF16 R44, R128.reuse, R48, R72 ;  /* 0x00000030802c723c */ /* 0x044fe20000041848 */
[----:B------:R-:W2:Y:S04]  /*72c0*/  LDSM.16.MT88.4 R72, [R193+0x5800] ;  /* 0x00580000c148783b */ /* 0x000ea80000004200 */
[----:B------:R-:W-:Y:S03]  /*72d0*/  STL [R1+0x8], R3 ;  /* 0x0000080301007387 */ /* 0x000fe60000100800 */
[C---:B------:R-:W-:Y:S08]  /*72e0*/  HMMA.16816.F32.BF16 R48, R128.reuse, R50, R76 ;  /* 0x000000328030723c */ /* 0x040ff0000004184c */
[----:B------:R-:W-:Y:S01]  /*72f0*/  HMMA.16816.F32.BF16 R76, R128, R80, R104 ;  /* 0x00000050804c723c */ /* 0x000fe20000041868 */
[----:B------:R-:W3:Y:S01]  /*7300*/  LDSM.16.MT88.4 R104, [R193+0x7800] ;  /* 0x00780000c168783b */ /* 0x000ee20000004200 */
[----:B-1----:R-:W-:-:S06]  /*7310*/  IADD3 R0, R2, c[0x0][0x328], RZ ;  /* 0x0000ca0002007a10 */ /* 0x002fcc0007ffe0ff */
[C---:B------:R-:W-:Y:S08]  /*7320*/  HMMA.16816.F32.BF16 R80, R128.reuse, R82, R108 ;  /* 0x000000528050723c */ /* 0x040ff0000004186c */
[C---:B------:R-:W-:Y:S08]  /*7330*/  HMMA.16816.F32.BF16 R136, R128.reuse, R140, R136 ;  /* 0x0000008c8088723c */ /* 0x040ff00000041888 */
[C---:B------:R-:W-:Y:S08]  /*7340*/  HMMA.16816.F32.BF16 R144, R128.reuse, R148, R144 ;  /* 0x000000948090723c */ /* 0x040ff00000041890 */
[C---:B--2---:R-:W-:Y:S08]  /*7350*/  HMMA.16816.F32.BF16 R68, R128.reuse, R72, R180 ;  /* 0x000000488044723c */ /* 0x044ff000000418b4 */
[C---:B------:R-:W-:Y:S08]  /*7360*/  HMMA.16816.F32.BF16 R72, R128.reuse, R74, R100 ;  /* 0x0000004a8048723c */ /* 0x040ff00000041864 */
[C---:B---3--:R-:W-:Y:S08]  /*7370*/  HMMA.16816.F32.BF16 R100, R128.reuse, R104, R116 ;  /* 0x000000688064723c */ /* 0x048ff00000041874 */
        /* <DEDUP_REMOVED lines=8> */
[C---:B------:R-:W-:Y:S07]  /*7400*/  HMMA.16816.F32.BF16 R64, R128.reuse, R66, R220 ;  /* 0x000000428040723c */ /* 0x040fee00000418dc */
[----:B------:R-:W-:Y:S01]  /*7410*/  IADD3 R220, R238, -0x2, RZ ;  /* 0xfffffffeeedc7810 */ /* 0x000fe20007ffe0ff */
        /* <DEDUP_REMOVED lines=16> */
.L_x_1686:
[----:B------:R-:W-:-:S13]  /*7520*/  ISETP.NE.AND P0, PT, R4, 0x1, PT ;  /* 0x000000010400780c */ /* 0x000fda0003f05270 */
[----:B------:R-:W-:-:S05]  /*7530*/  @P0 IMAD.HI.U32 R2, R3, c[0x0][0x330], RZ ;  /* 0x0000cc0003020a27 */ /* 0x000fca00078e00ff */
[----:B------:R-:W-:Y:S02]  /*7540*/  @P0 SHF.R.U32.HI R3, RZ, c[0x0][0x334], R2 ;  /* 0x0000cd00ff030a19 */ /* 0x000fe40000011602 */
.L_x_1687:
[----:B------:R-:W-:Y:S05]  /*7550*/  BSYNC B0 ;  /* 0x0000000000007941 */ /* 0x000fea0003800000 */
.L_x_1685:
[----:B------:R-:W-:-:S05]  /*7560*/  IMAD R3, R3, R4, c[0x0][0x32c] ;  /* 0x0000cb0003037624 */ /* 0x000fca00078e0204 */
[----:B------:R-:W-:-:S04]  /*7570*/  IMNMX R0, R0, R3, PT ;  /* 0x0000000300007217 */ /* 0x000fc80003800200 */
.L_x_1684:
        /* <DEDUP_REMOVED lines=9> */
.L_x_1697:
[----:B------:R-:W-:Y:S01]  /*7610*/  ISETP.GT.AND P0, PT, R230, R222, PT ;  /* 0x000000dee600720c */ /* 0x000fe20003f04270 */
[----:B------:R-:W-:Y:S04]  /*7620*/  DEPBAR.LE SB0, 0x0 ;  /* 0x000080000000791a */ /* 0x000fe80000000000 */
[----:B------:R-:W-:Y:S01]  /*7630*/  WARPSYNC 0xffffffff ;  /* 0xffffffff00007948 */ /* 0x000fe20003800000 */
[----:B------:R-:W-:Y:S01]  /*7640*/  BAR.SYNC.DEFER_BLOCKING 0x0 ;  /* 0x0000000000007b1d */ /* 0x000fe20000010000 */
[----:B------:R-:W-:Y:S05]  /*7650*/  IMAD.MOV.U32 R241, RZ, RZ, c[0x0][0x2c4] ;  /* 0x0000b100fff17624 */ /* 0x000fea00078e00ff */
[----:B------:R-:W-:Y:S01]  /*7660*/  ISETP.NE.AND P2, PT, R241, 0x1, PT ;  /* 0x00000001f100780c */ /* 0x000fe20003f45270 */
[----:B------:R-:W-:Y:S01]  /*7670*/  @!P0 IMAD.WIDE.U32 R4, R222, c[0x0][0x208], RZ ;  /* 0x00008200de048a25 */ /* 0x000fe200078e00ff */
[----:B--2---:R-:W-:Y:S02]  /*7680*/  @!P0 SHF.R.S32.HI R0, RZ, 0x1f, R222 ;  /* 0x0000001fff008819 */ /* 0x004fe400000114de */
[----:B------:R-:W-:Y:S01]  /*7690*/  @!P0 IADD3 R11, P1, R234, 0x40, RZ ;  /* 0x00000040ea0b8810 */ /* 0x000fe20007f3e0ff */
[----:B------:R-:W-:Y:S02]  /*76a0*/  @!P0 IMAD.MOV.U32 R6, RZ, RZ, c[0x0][0x208] ;  /* 0x00008200ff068624 */ /* 0x000fe400078e00ff */
[----:B------:R-:W-:Y:S02]  /*76b0*/  @!P0 IMAD R0, R0, c[0x0][0x208], RZ ;  /* 0x0000820000008a24 */ /* 0x000fe400078e02ff */
[----:B------:R-:W-:Y:S02]  /*76c0*/  @!P0 IMAD.SHL.U32 R3, R4, 0x40, RZ ;  /* 0x0000004004038824 */ /* 0x000fe400078e00ff */
[----:B------:R-:W-:Y:S02]  /*76d0*/  @!P0 IMAD R0, R222, c[0x0][0x20c], R0 ;  /* 0x00008300de008a24 */ /* 0x000fe400078e0200 */
[----:B------:R-:W-:Y:S02]  /*76e0*/  @!P0 IMAD.X R12, RZ, RZ, R236, P1 ;  /* 0x000000ffff0c8224 */ /* 0x000fe400008e06ec */
[----:B------:R-:W-:Y:S01]  /*76f0*/  @!P0 IMAD.IADD R0, R5, 0x1, R0 ;  /* 0x0000000105008824 */ /* 0x000fe200078e0200 */
[----:B------:R-:W-:Y:S01]  /*7700*/  @!P0 LEA R5, P1, R6, R3, 0x5 ;  /* 0x0000000306058211 */ /* 0x000fe200078228ff */
[----:B------:R-:W-:Y:S01]  /*7710*/  LDSM.16.M88.4 R32, [R199] ;  /* 0x00000000c720783b */ /* 0x000fe20000000200 */
[----:B------:R-:W-:Y:S02]  /*7720*/  ULDC UR4, c[0x0][0x324] ;  /* 0x0000c90000047ab9 */ /* 0x000fe40000000800 */
[----:B------:R-:W-:Y:S01]  /*7730*/  @!P0 SHF.L.U64.HI R0, R4, 0x6, R0 ;  /* 0x0000000604008819 */ /* 0x000fe20000010200 */
[----:B------:R-:W-:Y:S01]  /*7740*/  @!P0 IMAD.MOV.U32 R4, RZ, RZ, c[0x0][0x20c] ;  /* 0x00008300ff048624 */ /* 0x000fe200078e00ff */
[----:B------:R-:W-:Y:S01]  /*7750*/  ULOP3.LUT UR4, URZ, UR4, URZ, 0x33, !UPT ;  /* 0x000000043f047292 */ /* 0x000fe2000f8e333f */
[----:B------:R-:W-:Y:S03]  /*7760*/  LDSM.16.M88.4 R16, [R192+0x800] ;  /* 0x00080000c010783b */ /* 0x000fe60000000200 */
[----:B------:R-:W-:Y:S02]  /*7770*/  @!P0 LEA.HI.X R4, R6, R0, R4, 0x5, P1 ;  /* 0x0000000006048211 */ /* 0x000fe400008f2c04 */
[C---:B------:R-:W-:Y:S01]  /*7780*/  @!P0 IADD3 R6, P1, R3.reuse, R234, RZ ;  /* 0x000000ea03068210 */ /* 0x040fe20007f3e0ff */
[----:B------:R-:W-:Y:S04]  /*7790*/  LDSM.16.M88.4 R24, [R192+0x1000] ;  /* 0x00100000c018783b */ /* 0x000fe80000000200 */
[C---:B------:R-:W-:Y:S01]  /*77a0*/  @!P0 IMAD.X R8, R0.reuse, 0x1, R236, P1 ;  /* 0x0000000100088824 */ /* 0x040fe200008e06ec */
[----:B------:R-:W-:Y:S01]  /*77b0*/  @!P0 IADD3 R7, P1, R3, R11, RZ ;  /* 0x0000000b03078210 */ /* 0x000fe20007f3e0ff */
[----:B------:R-:W-:Y:S04]  /*77c0*/  LDSM.16.M88.4 R168, [R192+0x1800] ;  /* 0x00180000c0a8783b */ /* 0x000fe80000000200 */
[----:B------:R-:W-:Y:S01]  /*77d0*/  @!P0 IMAD.X R9, R0, 0x1, R12, P1 ;  /* 0x0000000100098824 */ /* 0x000fe200008e060c */
[C---:B------:R-:W-:Y:S01]  /*77e0*/  @!P0 LEA R134, P1, R6.reuse, c[0x0][0x1f8], 0x1 ;  /* 0x00007e0006868a11 */ /* 0x040fe200078208ff */
[----:B------:R-:W-:Y:S03]  /*77f0*/  LDSM.16.M88.4 R172, [R200] ;  /* 0x00000000c8ac783b */ /* 0x000fe60000000200 */
[----:B------:R-:W-:Y:S02]  /*7800*/  @!P0 LEA.HI.X R135, R6, c[0x0][0x1fc], R8, 0x1, P1 ;  /* 0x00007f0006878a11 */ /* 0x000fe400008f0c08 */
[C---:B------:R-:W-:Y:S01]  /*7810*/  @!P0 LEA R28, P1, R7.reuse, c[0x0][0x1f8], 0x1 ;  /* 0x00007e00071c8a11 */ /* 0x040fe200078208ff */
[----:B------:R-:W-:Y:S03]  /*7820*/  LDSM.16.M88.4 R176, [R203] ;  /* 0x00000000cbb0783b */ /* 0x000fe60000000200 */
[----:B------:R-:W-:Y:S02]  /*7830*/  @!P0 LEA.HI.X R29, R7, c[0x0][0x1fc], R9, 0x1, P1 ;  /* 0x00007f00071d8a11 */ /* 0x000fe400008f0c09 */
[----:B------:R-:W-:Y:S01]  /*7840*/  @!P0 IADD3 R8, P1, R234, 0x80, RZ ;  /* 0x00000080ea088810 */ /* 0x000fe20007f3e0ff */
[----:B------:R-:W-:Y:S04]  /*7850*/  LDSM.16.M88.4 R180, [R218] ;  /* 0x00000000dab4783b */ /* 0x000fe80000000200 */
[----:B------:R-:W-:Y:S01]  /*7860*/  @!P0 IMAD.X R10, RZ, RZ, R236, P1 ;  /* 0x000000ffff0a8224 */ /* 0x000fe200008e06ec */
[CC--:B------:R-:W-:Y:S01]  /*7870*/  @!P0 IADD3 R6, P1, R3.reuse, R8.reuse, RZ ;  /* 0x0000000803068210 */ /* 0x0c0fe20007f3e0ff */
[----:B------:R-:W-:Y:S04]  /*7880*/  LDSM.16.M88.4 R184, [R217] ;  /* 0x00000000d9b8783b */ /* 0x000fe80000000200 */
[----:B------:R-:W-:Y:S01]  /*7890*/  @!P0 IMAD.X R7, R0, 0x1, R10, P1 ;  /* 0x0000000100078824 */ /* 0x000fe200008e060a */
[C---:B------:R-:W-:Y:S01]  /*78a0*/  @!P0 LEA R14, P1, R6.reuse, c[0x0][0x1f8], 0x1 ;  /* 0x00007e00060e8a11 */ /* 0x040fe200078208ff */
[----:B------:R-:W-:Y:S03]  /*78b0*/  LDSM.16.M88.4 R188, [R216] ;  /* 0x00000000d8bc783b */ /* 0x000fe60000000200 */
[----:B------:R-:W-:Y:S02]  /*78c0*/  @!P0 LEA.HI.X R15, R6, c[0x0][0x1fc], R7, 0x1, P1 ;  /* 0x00007f00060f8a11 */ /* 0x000fe400008f0c07 */
[----:B------:R-:W-:Y:S01]  /*78d0*/  @!P0 IADD3 R7, P1, R234, 0xc0, RZ ;  /* 0x000000c0ea078810 */ /* 0x000fe20007f3e0ff */
[----:B------:R-:W2:Y:S04]  /*78e0*/  LDL R239, [R1+0x18] ;  /* 0x0000180001ef7983 */ /* 0x000ea80000100800 */
[----:B------:R-:W-:Y:S01]  /*78f0*/  @!P0 IMAD.X R9, RZ, RZ, R236, P1 ;  /* 0x000000ffff098224 */ /* 0x000fe200008e06ec */
[----:B------:R-:W-:Y:S01]  /*7900*/  @!P0 IADD3 R3, P1, R3, R7, RZ ;  /* 0x0000000703038210 */ /* 0x000fe20007f3e0ff */
[----:B------:R-:W2:Y:S04]  /*7910*/  LDL R238, [R1+0x44] ;  /* 0x0000440001ee7983 */ /* 0x000ea80000100800 */
[--C-:B------:R-:W-:Y:S01]  /*7920*/  @!P0 IMAD.X R0, R0, 0x1, R9.reuse, P1 ;  /* 0x0000000100008824 */ /* 0x100fe200008e0609 */
[C---:B------:R-:W-:Y:S01]  /*7930*/  @!P0 LEA R22, P1, R3.reuse, c[0x0][0x1f8], 0x1 ;  /* 0x00007e0003168a11 */ /* 0x040fe200078208ff */
[----:B------:R-:W3:Y:S03]  /*7940*/  LDL R237, [R1+0x4] ;  /* 0x0000040001ed7983 */ /* 0x000ee60000100800 */
[----:B------:R-:W-:Y:S02]  /*7950*/  @!P0 LEA.HI.X R23, R3, c[0x0][0x1fc], R0, 0x1, P1 ;  /* 0x00007f0003178a11 */ /* 0x000fe400008f0c00 */
[C---:B------:R-:W-:Y:S05]  /*7960*/  @!P0 IADD3 R3, P1, R5.reuse, R11, RZ ;  /* 0x0000000b05038210 */ /* 0x040fea0007f3e0ff */
[C---:B------:R-:W-:Y:S01]  /*7970*/  @!P0 IMAD.X R11, R4.reuse, 0x1, R12, P1 ;  /* 0x00000001040b8824 */ /* 0x040fe200008e060c */
[C---:B------:R-:W-:Y:S04]  /*7980*/  @!P0 IADD3 R6, P1, R5.reuse, R8, RZ ;  /* 0x0000000805068210 */ /* 0x040fe80007f3e0ff */
[C---:B------:R-:W-:Y:S02]  /*7990*/  @!P0 IADD3.X R10, R4.reuse, R10, RZ, P1, !PT ;  /* 0x0000000a040a8210 */ /* 0x040fe40000ffe4ff */
[C---:B------:R-:W-:Y:S05]  /*79a0*/  @!P0 IADD3 R7, P1, R5.reuse, R7, RZ ;  /* 0x0000000705078210 */ /* 0x040fea0007f3e0ff */
[C---:B------:R-:W-:Y:S01]  /*79b0*/  @!P0 IMAD.X R9, R4.reuse, 0x1, R9, P1 ;  /* 0x0000000104098824 */ /* 0x040fe200008e0609 */
[----:B------:R-:W-:Y:S05]  /*79c0*/  @!P0 IADD3 R0, P1, R5, R234, RZ ;  /* 0x000000ea05008210 */ /* 0x000fea0007f3e0ff */
[----:B------:R-:W-:Y:S01]  /*79d0*/  @!P0 IMAD.X R4, R4, 0x1, R236, P1 ;  /* 0x0000000104048824 */ /* 0x000fe200008e06ec */
[C---:B------:R-:W-:Y:S04]  /*79e0*/  @!P0 LEA R12, P1, R0.reuse, c[0x0][0x1f8], 0x1 ;  /* 0x00007e00000c8a11 */ /* 0x040fe800078208ff */
[----:B------:R-:W-:Y:S02]  /*79f0*/  @!P0 LEA.HI.X R13, R0, c[0x0][0x1fc], R4, 0x1, P1 ;  /* 0x00007f00000d8a11 */ /* 0x000fe400008f0c04 */
[C---:B------:R-:W-:Y:S04]  /*7a00*/  @!P0 LEA R20, P1, R3.reuse, c[0x0][0x1f8], 0x1 ;  /* 0x00007e0003148a11 */ /* 0x040fe800078208ff */
[----:B------:R-:W-:Y:S02]  /*7a10*/  @!P0 LEA.HI.X R21, R3, c[0x0][0x1fc], R11, 0x1, P1 ;  /* 0x00007f0003158a11 */ /* 0x000fe400008f0c0b */
[C---:B------:R-:W-:Y:S04]  /*7a20*/  @!P0 LEA R30, P1, R6.reuse, c[0x0][0x1f8], 0x1 ;  /* 0x00007e00061e8a11 */ /* 0x040fe800078208ff */
[----:B------:R-:W-:Y:S02]  /*7a30*/  @!P0 LEA.HI.X R31, R6, c[0x0][0x1fc], R10, 0x1, P1 ;  /* 0x00007f00061f8a11 */ /* 0x000fe400008f0c0a */
[C---:B------:R-:W-:Y:S04]  /*7a40*/  @!P0 LEA R220, P1, R7.reuse, c[0x0][0x1f8], 0x1 ;  /* 0x00007e0007dc8a11 */ /* 0x040fe800078208ff */
[----:B------:R-:W-:Y:S02]  /*7a50*/  @!P0 LEA.HI.X R221, R7, c[0x0][0x1fc], R9, 0x1, P1 ;  /* 0x00007f0007dd8a11 */ /* 0x000fe400008f0c09 */
[----:B------:R-:W1:Y:S06]  /*7a60*/  LDSM.16.M88.4 R8, [R192] ;  /* 0x00000000c008783b */ /* 0x000e6c0000000200 */
[----:B------:R-:W-:Y:S01]  /*7a70*/  @!PT LDS RZ, [RZ] ;  /* 0x00000000fffff984 */ /* 0x000fe20000000800 */
[----:B------:R-:W-:Y:S01]  /*7a80*/  @!PT LDS RZ, [RZ] ;  /* 0x00000000fffff984 */ /* 0x000fe20000000800 */
[----:B------:R-:W-:Y:S01]  /*7a90*/  @!PT LDS RZ, [RZ] ;  /* 0x00000000fffff984 */ /* 0x000fe20000000800 */
[----:B------:R4:W-:Y:S06]  /*7aa0*/  @!P0 LDGSTS.E.BYPASS.LTC128B.128 [R219+0x100], [R134.64], !P6 ;  /* 0x0010000086db8fae */ /* 0x0009ec000f101d46 */
[----:B------:R5:W-:Y:S06]  /*7ab0*/  @!P0 LDGSTS.E.BYPASS.LTC128B.128 [R219+0x2100], [R28.64], !P5 ;  /* 0x021000001cdb8fae */ /* 0x000bec000e901d46 */
[----:B------:R4:W-:Y:S06]  /*7ac0*/  @!P0 LDGSTS.E.BYPASS.LTC128B.128 [R219+0x4100], [R14.64], !P4 ;  /* 0x041000000edb8fae */ /* 0x0009ec000e101d46 */
[----:B------:R4:W-:Y:S06]  /*7ad0*/  @!P0 LDGSTS.E.BYPASS.LTC128B.128 [R219+0x6100], [R22.64], !P3 ;  /* 0x0610000016db8fae */ /* 0x0009ec000d901d46 */
[----:B------:R4:W-:Y:S06]  /*7ae0*/  @!P0 LDGSTS.E.BYPASS.LTC128B.128 [R219+0x1100], [R12.64], !P6 ;  /* 0x011000000cdb8fae */ /* 0x0009ec000f101d46 */
[----:B------:R5:W-:Y:S01]  /*7af0*/  @!P0 LDGSTS.E.BYPASS.LTC128B.128 [R219+0x3100], [R20.64], !P5 ;  /* 0x0310000014db8fae */ /* 0x000be2000e901d46 */
[C---:B-1----:R-:W-:Y:S05]  /*7b00*/  HMMA.16816.F32.BF16 R4, R32.reuse, R8, RZ ;  /* 0x000000082004723c */ /* 0x042fea00000418ff */
[----:B------:R1:W-:Y:S03]  /*7b10*/  @!P0 LDGSTS.E.BYPASS.LTC128B.128 [R219+0x5100], [R30.64], !P4 ;  /* 0x051000001edb8fae */ /* 0x0003e6000e101d46 */
[C---:B------:R-:W-:Y:S03]  /*7b20*/  HMMA.16816.F32.BF16 R8, R32.reuse, R10, RZ ;  /* 0x0000000a2008723c */ /* 0x040fe600000418ff */
[----:B------:R1:W-:Y:S01]  /*7b30*/  @!P0 LDGSTS.E.BYPASS.LTC128B.128 [R219+0x7100], [R220.64], !P3 ;  /* 0x07100000dcdb8fae */ /* 0x0003e2000d901d46 */
[C---:B------:R-:W-:Y:S05]  /*7b40*/  ISETP.GT.AND P0, PT, R222.reuse, R230, PT ;  /* 0x000000e6de00720c */ /* 0x040fea0003f04270 */
[----:B------:R-:W0:Y:S01]  /*7b50*/  LDGDEPBAR ;  /* 0x00000000000079af */ /* 0x000e220000000000 */
[C---:B----4-:R-:W-:Y:S07]  /*7b60*/  HMMA.16816.F32.BF16 R12, R32.reuse, R16, RZ ;  /* 0x00000010200c723c */ /* 0x050fee00000418ff */
[----:B------:R-:W-:Y:S01]  /*7b70*/  @P0 IADD3 R0, R222, -0x1, RZ ;  /* 0xffffffffde000810 */ /* 0x000fe20007ffe0ff */
[----:B------:R-:W-:Y:S01]  /*7b80*/  @P0 IMAD.MOV.U32 R132, RZ, RZ, c[0x0][0x1e4] ;  /* 0x00007900ff840624 */ /* 0x000fe200078e00ff */
[C---:B------:R-:W-:Y:S03]  /*7b90*/  HMMA.16816.F32.BF16 R16, R32.reuse, R18, RZ ;  /* 0x000000122010723c */ /* 0x040fe600000418ff */
[----:B------:R-:W-:Y:S01]  /*7ba0*/  @P0 SHF.R.S32.HI R3, RZ, 0x1f, R0 ;  /* 0x0000001fff030819 */ /* 0x000fe20000011400 */
[C---:B------:R-:W-:Y:S04]  /*7bb0*/  @P0 IMAD.WIDE.U32 R134, R0.reuse, c[0x0][0x1e0], RZ ;  /* 0x0000780000860a25 */ /* 0x040fe800078e00ff */
[C---:B-----5:R-:W-:Y:S01]  /*7bc0*/  HMMA.16816.F32.BF16 R20, R32.reuse, R24, RZ ;  /* 0x000000182014723c */ /* 0x060fe200000418ff */
[----:B------:R-:W-:Y:S04]  /*7bd0*/  @P0 IMAD R3, R3, c[0x0][0x1e0], RZ ;  /* 0x0000780003030a24 */ /* 0x000fe800078e02ff */
[----:B------:R-:W-:Y:S03]  /*7be0*/  @P0 IMAD R3, R0, c[0x0][0x1e4], R3 ;  /* 0x0000790000030a24 */ /* 0x000fe600078e0203 */
[C---:B------:R-:W-:Y:S01]  /*7bf0*/  HMMA.16816.F32.BF16 R24, R32.reuse, R26, RZ ;  /* 0x0000001a2018723c */ /* 0x040fe200000418ff */
[----:B------:R-:W-:Y:S03]  /*7c00*/  @P0 IMAD.IADD R3, R135, 0x1, R3 ;  /* 0x0000000187030824 */ /* 0x000fe600078e0203 */
[C---:B------:R-:W-:Y:S04]  /*7c10*/  @P0 IMAD.SHL.U32 R135, R134.reuse, 0x40, RZ ;  /* 0x0000004086870824 */ /* 0x040fe800078e00ff */
[C---:B-1----:R-:W-:Y:S01]  /*7c20*/  HMMA.16816.F32.BF16 R28, R32.reuse, R168, RZ ;  /* 0x000000a8201c723c */ /* 0x042fe200000418ff */
[C---:B------:R-:W-:Y:S07]  /*7c30*/  @P0 IADD3 R0, P1, R135.reuse, R232, RZ ;  /* 0x000000e887000210 */ /* 0x040fee0007f3e0ff */
[----:B------:R-:W-:Y:S01]  /*7c40*/  HMMA.16816.F32.BF16 R32, R32, R170, RZ ;  /* 0x000000aa2020723c */ /* 0x000fe200000418ff */
[----:B------:R-:W-:Y:S07]  /*7c50*/  LDSM.16.M88.4 R168, [R202] ;  /* 0x00000000caa8783b */ /* 0x000fee0000000200 */
[C---:B------:R-:W-:Y:S07]  /*7c60*/  HMMA.16816.F32.BF16 R4, R172.reuse, R176, R4 ;  /* 0x000000b0ac04723c */ /* 0x040fee0000041804 */
[----:B------:R-:W-:Y:S01]  /*7c70*/  @P0 SHF.L.U64.HI R176, R134, 0x6, R3 ;  /* 0x0000000686b00819 */ /* 0x000fe20000010203 */
[C---:B------:R-:W-:Y:S04]  /*7c80*/  HMMA.16816.F32.BF16 R8, R172.reuse, R178, R8 ;  /* 0x000000b2ac08723c */ /* 0x040fe80000041808 */
[----:B------:R-:W-:Y:S01]  /*7c90*/  @P0 IMAD.X R3, R176, 0x1, R231, P1 ;  /* 0x00000001b0030824 */ /* 0x000fe200008e06e7 */
[C---:B------:R-:W-:Y:S03]  /*7ca0*/  @P0 LEA R228, P1, R0.reuse, c[0x0][0x1c8], 0x1 ;  /* 0x0000720000e40a11 */ /* 0x040fe600078208ff */
[C---:B------:R-:W-:Y:S04]  /*7cb0*/  HMMA.16816.F32.BF16 R12, R172.reuse, R180, R12 ;  /* 0x000000b4ac0c723c */ /* 0x040fe8000004180c */
[----:B------:R-:W-:Y:S02]  /*7cc0*/  @P0 LEA.HI.X R229, R0, c[0x0][0x1cc], R3, 0x1, P1 ;  /* 0x0000730000e50a11 */ /* 0x000fe400008f0c03 */
[----:B------:R-:W-:Y:S02]  /*7cd0*/  @P0 IADD3 R179, P1, R232, 0x40, RZ ;  /* 0x00000040e8b30810 */ /* 0x000fe40007f3e0ff */
[C---:B------:R-:W-:Y:S04]  /*7ce0*/  HMMA.16816.F32.BF16 R16, R172.reuse, R182, R16 ;  /* 0x000000b6ac10723c */ /* 0x040fe80000041810 */
[----:B------:R-:W-:Y:S01]  /*7cf0*/  @P0 IMAD.X R180, RZ, RZ, R231, P1 ;  /* 0x000000ffffb40224 */ /* 0x000fe200008e06e7 */
[C---:B------:R-:W-:Y:S03]  /*7d00*/  @P0 IADD3 R0, P1, R135.reuse, R179, RZ ;  /* 0x000000b387000210 */ /* 0x040fe60007f3e0ff */
        /* <DEDUP_REMOVED lines=9> */
[----:B------:R-:W-:Y:S01]  /*7da0*/  HMMA.16816.F32.BF16 R32, R172, R190, R32 ;  /* 0x000000beac20723c */ /* 0x000fe20000041820 */
[----:B------:R-:W1:Y:S03]  /*7db0*/  LDSM.16.M88.4 R172, [R198] ;  /* 0x00000000c6ac783b */ /* 0x000e660000000200 */
[----:B------:R-:W-:Y:S02]  /*7dc0*/  @P0 IADD3.X R3, R176, R178, RZ, P1, !PT ;  /* 0x000000b2b0030210 */ /* 0x000fe40000ffe4ff */
[C---:B------:R-:W-:Y:S06]  /*7dd0*/  @P0 LEA R224, P1, R0.reuse, c[0x0][0x1c8], 0x1 ;  /* 0x0000720000e00a11 */ /* 0x040fec00078208ff */
[----:B------:R-:W-:Y:S01]  /*7de0*/  @P0 LEA.HI.X R225, R0, c[0x0][0x1cc], R3, 0x1, P1 ;  /* 0x0000730000e10a11 */ /* 0x000fe200008f0c03 */
[----:B------:R-:W-:Y:S05]  /*7df0*/  @P0 IMAD.MOV.U32 R0, RZ, RZ, c[0x0][0x1e0] ;  /* 0x00007800ff000624 */ /* 0x000fea00078e00ff */
[C---:B------:R-:W-:Y:S04]  /*7e00*/  @P0 LEA R3, P1, R0.reuse, R135, 0x5 ;  /* 0x0000008700030211 */ /* 0x040fe800078228ff */
[----:B------:R-:W-:Y:S02]  /*7e10*/  @P0 LEA.HI.X R0, R0, R176, R132, 0x5, P1 ;  /* 0x000000b000000211 */ /* 0x000fe400008f2c84 */
[----:B------:R-:W-:Y:S05]  /*7e20*/  @P0 IADD3 R134, P1, R232, 0xc0, RZ ;  /* 0x000000c0e8860810 */ /* 0x000fea0007f3e0ff */
[----:B------:R-:W-:Y:S01]  /*7e30*/  @P0 IMAD.X R132, RZ, RZ, R231, P1 ;  /* 0x000000ffff840224 */ /* 0x000fe200008e06e7 */
[-C--:B------:R-:W-:Y:S01]  /*7e40*/  @P0 IADD3 R135, P1, R135, R134.reuse, RZ ;  /* 0x0000008687870210 */ /* 0x080fe20007f3e0ff */
        /* <DEDUP_REMOVED lines=11> */
[----:B------:R-:W-:Y:S06]  /*7f00*/  LDSM.16.M88.4 R168, [R201] ;  /* 0x00000000c9a8783b */ /* 0x000fec0000000200 */
[----:B------:R-:W1:Y:S02]  /*7f10*/  LDSM.16.M88.4 R172, [R195] ;  /* 0x00000000c3ac783b */ /* 0x000e640000000200 */
        /* <DEDUP_REMOVED lines=11> */
[----:B------:R-:W-:Y:S06]  /*7fd0*/  LDSM.16.M88.4 R168, [R199+0x4000] ;  /* 0x00400000c7a8783b */ /* 0x000fec0000000200 */
[----:B------:R-:W1:Y:S02]  /*7fe0*/  LDSM.16.M88.4 R172, [R192+0x2000] ;  /* 0x00200000c0ac783b */ /* 0x000e640000000200 */
        /* <DEDUP_REMOVED lines=12> */
[----:B------:R-:W1:Y:S02]  /*80b0*/  LDSM.16.M88.4 R172, [R215] ;  /* 0x00000000d7ac783b */ /* 0x000e640000000200 */
        /* <DEDUP_REMOVED lines=138> */
[----:B------:R-:W1:Y:S01]  /*8960*/  LDSM.16.M88.4 R172, [R195+0x7800] ;  /* 0x00780000c3ac783b */ /* 0x000e620000000200 */
[----:B------:R-:W-:Y:S05]  /*8970*/  DEPBAR.LE SB0, 0x0 ;  /* 0x000080000000791a */ /* 0x000fea0000000000 */
[----:B------:R-:W-:Y:S01]  /*8980*/  BAR.SYNC.DEFER_BLOCKING 0x0 ;  /* 0x0000000000007b1d */ /* 0x000fe20000010000 */
[C---:B-1----:R-:W-:Y:S08]  /*8990*/  HMMA.16816.F32.BF16 R28, R168.reuse, R172, R28 ;  /* 0x000000aca81c723c */ /* 0x042ff0000004181c */
[----:B------:R-:W-:Y:S07]  /*89a0*/  HMMA.16816.F32.BF16 R32, R168, R174, R32 ;  /* 0x000000aea820723c */ /* 0x000fee0000041820 */
[----:B------:R-:W-:Y:S01]  /*89b0*/  @P0 IMAD.X R168, R176, 0x1, R132, P1 ;  /* 0x00000001b0a80824 */ /* 0x000fe200008e0684 */
[C---:B------:R-:W-:Y:S04]  /*89c0*/  @P0 LEA R174, P1, R135.reuse, c[0x0][0x1c8], 0x1 ;  /* 0x0000720087ae0a11 */ /* 0x040fe800078208ff */
[----:B------:R-:W-:Y:S02]  /*89d0*/  @P0 LEA.HI.X R175, R135, c[0x0][0x1cc], R168, 0x1, P1 ;  /* 0x0000730087af0a11 */ /* 0x000fe400008f0ca8 */
[C---:B------:R-:W-:Y:S05]  /*89e0*/  @P0 IADD3 R135, P1, R3.reuse, R179, RZ ;  /* 0x000000b303870210 */ /* 0x040fea0007f3e0ff */
[C---:B------:R-:W-:Y:S01]  /*89f0*/  @P0 IMAD.X R170, R0.reuse, 0x1, R180, P1 ;  /* 0x0000000100aa0824 */ /* 0x040fe200008e06b4 */
[C---:B------:R-:W-:Y:S05]  /*8a00*/  @P0 IADD3 R168, P1, R3.reuse, R177, RZ ;  /* 0x000000b103a80210 */ /* 0x040fea0007f3e0ff */
[C---:B------:R-:W-:Y:S01]  /*8a10*/  @P0 IMAD.X R171, R0.reuse, 0x1, R178, P1 ;  /* 0x0000000100ab0824 */ /* 0x040fe200008e06b2 */
[C---:B------:R-:W-:Y:S05]  /*8a20*/  @P0 IADD3 R169, P1, R3.reuse, R134, RZ ;  /* 0x0000008603a90210 */ /* 0x040fea0007f3e0ff */
[C---:B------:R-:W-:Y:S01]  /*8a30*/  @P0 IMAD.X R132, R0.reuse, 0x1, R132, P1 ;  /* 0x0000000100840824 */ /* 0x040fe200008e0684 */
[----:B------:R-:W-:Y:S04]  /*8a40*/  @P0 IADD3 R3, P1, R3, R232, RZ ;  /* 0x000000e803030210 */ /* 0x000fe80007f3e0ff */
[----:B------:R-:W-:Y:S02]  /*8a50*/  @P0 IADD3.X R0, R0, R231, RZ, P1, !PT ;  /* 0x000000e700000210 */ /* 0x000fe40000ffe4ff */
[C---:B------:R-:W-:Y:S04]  /*8a60*/  @P0 LEA R172, P1, R3.reuse, c[0x0][0x1c8], 0x1 ;  /* 0x0000720003ac0a11 */ /* 0x040fe800078208ff */
[----:B------:R-:W-:Y:S01]  /*8a70*/  @P0 LEA.HI.X R173, R3, c[0x0][0x1cc], R0, 0x1, P1 ;  /* 0x0000730003ad0a11 */ /* 0x000fe200008f0c00 */
[----:B------:R-:W-:Y:S01]  /*8a80*/  FMUL.FTZ R0, R5, c[0x0][0x320] ;  /* 0x0000c80005007a20 */ /* 0x000fe20000410000 */
[C---:B------:R-:W-:Y:S01]  /*8a90*/  @P0 LEA R134, P1, R135.reuse, c[0x0][0x1c8], 0x1 ;  /* 0x0000720087860a11 */ /* 0x040fe200078208ff */
[----:B------:R-:W-:Y:S02]  /*8aa0*/  FMUL.FTZ R3, R4, c[0x0][0x320] ;  /* 0x0000c80004037a20 */ /* 0x000fe40000410000 */
[----:B------:R1:W4:Y:S01]  /*8ab0*/  MUFU.TANH R181, R0 ;  /* 0x0000000000b57308 */ /* 0x0003220000002400 */
[----:B------:R-:W-:Y:S01]  /*8ac0*/  @P0 LEA.HI.X R135, R135, c[0x0][0x1cc], R170, 0x1, P1 ;  /* 0x0000730087870a11 */ /* 0x000fe200008f0caa */
[----:B------:R-:W-:Y:S01]  /*8ad0*/  @!PT LDS RZ, [RZ] ;  /* 0x00000000fffff984 */ /* 0x000fe20000000800 */
[----:B------:R-:W-:Y:S01]  /*8ae0*/  @!PT LDS RZ, [RZ] ;  /* 0x00000000fffff984 */ /* 0x000fe20000000800 */
[----:B------:R-:W-:Y:S01]  /*8af0*/  @!PT LDS RZ, [RZ] ;  /* 0x00000000fffff984 */ /* 0x000fe20000000800 */
[----:B------:R3:W-:Y:S01]  /*8b00*/  @P0 LDGSTS.E.BYPASS.LTC128B.128 [R219+0x8100], [R228.64], !P6 ;  /* 0x08100000e4db0fae */ /* 0x0007e2000f101d46 */
[----:B------:R-:W-:Y:S01]  /*8b10*/  @P0 LEA R170, P1, R168, c[0x0][0x1c8], 0x1 ;  /* 0x00007200a8aa0a11 */ /* 0x000fe200078208ff */
[----:B------:R-:W-:Y:S03]  /*8b20*/  IMAD.SHL.U32 R5, R222, 0x40, RZ ;  /* 0x00000040de057824 */ /* 0x000fe600078e00ff */
[----:B------:R-:W-:Y:S01]  /*8b30*/  @P0 LEA.HI.X R171, R168, c[0x0][0x1cc], R171, 0x1, P1 ;  /* 0x00007300a8ab0a11 */ /* 0x000fe200008f0cab */
[----:B------:R3:W-:Y:S01]  /*8b40*/  @P0 LDGSTS.E.BYPASS.LTC128B.128 [R219+0xa100], [R226.64], !P5 ;  /* 0x0a100000e2db0fae */ /* 0x0007e2000e901d46 */
[C---:B------:R-:W-:Y:S01]  /*8b50*/  @P0 LEA R168, P1, R169.reuse, c[0x0][0x1c8], 0x1 ;  /* 0x00007200a9a80a11 */ /* 0x040fe200078208ff */
[----:B------:R5:W3:Y:S03]  /*8b60*/  MUFU.TANH R182, R3 ;  /* 0x0000000300b67308 */ /* 0x000ae60000002400 */
[----:B------:R-:W-:Y:S01]  /*8b70*/  @P0 LEA.HI.X R169, R169, c[0x0][0x1cc], R132, 0x1, P1 ;  /* 0x00007300a9a90a11 */ /* 0x000fe200008f0c84 */
[----:B------:R3:W-:Y:S06]  /*8b80*/  @P0 LDGSTS.E.BYPASS.LTC128B.128 [R219+0xc100], [R224.64], !P4 ;  /* 0x0c100000e0db0fae */ /* 0x0007ec000e101d46 */
[----:B------:R3:W-:Y:S01]  /*8b90*/  @P0 LDGSTS.E.BYPASS.LTC128B.128 [R219+0xe100], [R174.64], !P3 ;  /* 0x0e100000aedb0fae */ /* 0x0007e2000d901d46 */
[----:B-1----:R-:W-:Y:S05]  /*8ba0*/  FMUL.FTZ R0, R6, c[0x0][0x320] ;  /* 0x0000c80006007a20 */ /* 0x002fea0000410000 */
[----:B------:R1:W-:Y:S01]  /*8bb0*/  @P0 LDGSTS.E.BYPASS.LTC128B.128 [R219+0x9100], [R172.64], !P6 ;  /* 0x09100000acdb0fae */ /* 0x0003e2000f101d46 */
[----:B--2---:R-:W-:Y:S01]  /*8bc0*/  IMAD.IADD R6, R238, 0x1, R239 ;  /* 0x00000001ee067824 */ /* 0x004fe200078e02ef */
[----:B------:R2:W1:Y:S04]  /*8bd0*/  MUFU.TANH R223, R0 ;  /* 0x0000000000df7308 */ /* 0x0004680000002400 */
[----:B------:R1:W-:Y:S01]  /*8be0*/  @P0 LDGSTS.E.BYPASS.LTC128B.128 [R219+0xb100], [R134.64], !P5 ;  /* 0x0b10000086db0fae */ /* 0x0003e2000e901d46 */
[----:B-----5:R-:W-:Y:S05]  /*8bf0*/  FMUL.FTZ R3, R31, c[0x0][0x320] ;  /* 0x0000c8001f037a20 */ /* 0x020fea0000410000 */
[----:B------:R1:W-:Y:S06]  /*8c00*/  @P0 LDGSTS.E.BYPASS.LTC128B.128 [R219+0xd100], [R170.64], !P4 ;  /* 0x0d100000aadb0fae */ /* 0x0003ec000e101d46 */
[----:B------:R1:W-:Y:S06]  /*8c10*/  @P0 LDGSTS.E.BYPASS.LTC128B.128 [R219+0xf100], [R168.64], !P3 ;  /* 0x0f100000a8db0fae */ /* 0x0003ec000d901d46 */
[----:B------:R-:W0:Y:S01]  /*8c20*/  LDGDEPBAR ;  /* 0x00000000000079af */ /* 0x000e220000000000 */
[----:B--2---:R-:W-:Y:S02]  /*8c30*/  FMUL.FTZ R0, R7, c[0x0][0x320] ;  /* 0x0000c80007007a20 */ /* 0x004fe40000410000 */
[----:B------:R-:W-:Y:S02]  /*8c40*/  IMAD.MOV.U32 R7, RZ, RZ, c[0x0][0x32c] ;  /* 0x0000cb00ff077624 */ /* 0x000fe400078e00ff */
        /* <DEDUP_REMOVED lines=38> */
[----:B------:R2:W1:Y:S10]  /*8eb0*/  MUFU.TANH R26, R3 ;  /* 0x00000003001a7308 */ /* 0x0004740000002400 */
[----:B------:R5:W1:Y:S01]  /*8ec0*/  MUFU.TANH R184, R0 ;  /* 0x0000000000b87308 */ /* 0x000a620000002400 */
[----:B--2---:R-:W-:Y:S09]  /*8ed0*/  FMUL.FTZ R3, R32, c[0x0][0x320] ;  /* 0x0000c80020037a20 */ /* 0x004ff20000410000 */
[----:B------:R-:W2:Y:S01]  /*8ee0*/  MUFU.TANH R11, R3 ;  /* 0x00000003000b7308 */ /* 0x000ea20000002400 */
[----:B-----5:R-:W-:Y:S09]  /*8ef0*/  FMUL.FTZ R0, R27, c[0x0][0x320] ;  /* 0x0000c8001b007a20 */ /* 0x020ff20000410000 */
[----:B------:R5:W1:Y:S02]  /*8f00*/  MUFU.TANH R183, R0 ;  /* 0x0000000000b77308 */ /* 0x000a640000002400 */
[----:B-----5:R-:W-:Y:S08]  /*8f10*/  FMUL.FTZ R0, R28, c[0x0][0x320] ;  /* 0x0000c8001c007a20 */ /* 0x020ff00000410000 */
[----:B------:R5:W1:Y:S02]  /*8f20*/  MUFU.TANH R13, R0 ;  /* 0x00000000000d7308 */ /* 0x000a640000002400 */
[----:B-----5:R-:W-:Y:S02]  /*8f30*/  FMUL.FTZ R0, R29, c[0x0][0x320] ;  /* 0x0000c8001d007a20 */ /* 0x020fe40000410000 */
[----:B------:R-:W5:Y:S06]  /*8f40*/  LDL R29, [R1+0x10] ;  /* 0x00001000011d7983 */ /* 0x000f6c0000100800 */
[----:B------:R1:W1:Y:S02]  /*8f50*/  MUFU.TANH R12, R0 ;  /* 0x00000000000c7308 */ /* 0x0002640000002400 */
[----:B-1----:R-:W-:Y:S02]  /*8f60*/  FMUL.FTZ R0, R30, c[0x0][0x320] ;  /* 0x0000c8001e007a20 */ /* 0x002fe40000410000 */
[----:B------:R-:W5:Y:S06]  /*8f70*/  LDL R30, [R1+0xc] ;  /* 0x00000c00011e7983 */ /* 0x000f6c0000100800 */
[----:B------:R1:W1:Y:S02]  /*8f80*/  MUFU.TANH R27, R0 ;  /* 0x00000000001b7308 */ /* 0x0002640000002400 */
[----:B-1----:R-:W-:Y:S05]  /*8f90*/  @P2 IMAD.HI.U32 R0, R6, c[0x0][0x2c8], RZ ;  /* 0x0000b20006002a27 */ /* 0x002fea00078e00ff */
[----:B------:R-:W-:Y:S01]  /*8fa0*/  @P2 SHF.R.U32.HI R6, RZ, c[0x0][0x2cc], R0 ;  /* 0x0000b300ff062a19 */ /* 0x000fe20000011600 */
[----:B------:R-:W-:Y:S01]  /*8fb0*/  FMUL.FTZ R0, R33, c[0x0][0x320] ;  /* 0x0000c80021007a20 */ /* 0x000fe20000410000 */
[----:B------:R-:W-:Y:S03]  /*8fc0*/  ISETP.GE.AND P2, PT, R7, 0x1, PT ;  /* 0x000000010700780c */ /* 0x000fe60003f46270 */
[----:B------:R1:W1:Y:S01]  /*8fd0*/  MUFU.TANH R10, R0 ;  /* 0x00000000000a7308 */ /* 0x0002620000002400 */
[----:B------:R-:W2:Y:S01]  /*8fe0*/  SHFL.IDX PT, R4, R6, RZ, 0x1c1f ;  /* 0x001c1fff06047589 */ /* 0x000ea200000e0000 */
[----:B-1----:R-:W-:Y:S08]  /*8ff0*/  FMUL.FTZ R0, R34, c[0x0][0x320] ;  /* 0x0000c80022007a20 */ /* 0x002ff00000410000 */
[----:B------:R1:W1:Y:S02]  /*9000*/  MUFU.TANH R25, R0 ;  /* 0x0000000000197308 */ /* 0x0002640000002400 */
[----:B-1----:R-:W-:Y:S08]  /*9010*/  FMUL.FTZ R0, R35, c[0x0][0x320] ;  /* 0x0000c80023007a20 */ /* 0x002ff00000410000 */
[----:B------:R3:W1:Y:S02]  /*9020*/  MUFU.TANH R28, R0 ;  /* 0x00000000001c7308 */ /* 0x0006640000002400 */
[----:B---3--:R-:W-:Y:S04]  /*9030*/  IADD3 R0, -R237, 0x1, -R5 ;  /* 0x00000001ed007810 */ /* 0x008fe80007ffe905 */
[----:B-----5:R-:W-:Y:S04]  /*9040*/  IADD3 R0, -R29, R0, R30 ;  /* 0x000000001d007210 */ /* 0x020fe80007ffe11e */
[C---:B------:R-:W-:Y:S02]  /*9050*/  IADD3 R8, R0.reuse, c[0x0][0x328], RZ ;  /* 0x0000ca0000087a10 */ /* 0x040fe40007ffe0ff */
[----:B------:R-:W-:Y:S03]  /*9060*/  IADD3 R7, R0, UR4, RZ ;  /* 0x0000000400077c10 */ /* 0x000fe6000fffe0ff */
[--C-:B--2---:R-:W-:Y:S02]  /*9070*/  IMAD.IADD R3, R8, 0x1, R4.reuse ;  /* 0x0000000108037824 */ /* 0x104fe400078e0204 */
[----:B------:R-:W-:Y:S01]  /*9080*/  IMAD.IADD R0, R7, 0x1, R4 ;  /* 0x0000000107007824 */ /* 0x000fe200078e0204 */
[----:B------:R-:W-:-:S05]  /*9090*/  @!P2 BRA `(.L_x_1689) ;  /* 0x000001800000a947 */ /* 0x000fca0003800000 */
[----:B-1--4-:R-:W-:Y:S01]  /*90a0*/  IADD3 R4, -R29, R30, R4 ;  /* 0x0000001e1d047210 */ /* 0x012fe20007ffe104 */
        /* <DEDUP_REMOVED lines=12> */
.L_x_1691:
[----:B------:R-:W-:Y:S04]  /*9170*/  MOV R9, c[0x0][0x32c] ;  /* 0x0000cb0000097a02 */ /* 0x000fe80000000f00 */
[----:B------:R-:W-:Y:S11]  /*9180*/  ISETP.NE.AND P0, PT, R9, 0x1, PT ;  /* 0x000000010900780c */ /* 0x000ff60003f05270 */
[----:B------:R-:W-:Y:S02]  /*9190*/  @!UPT UIADD3 URZ, URZ, URZ, URZ ;  /* 0x0000003f3f3ff290 */ /* 0x000fe4000fffe03f */
[----:B------:R-:W-:Y:S05]  /*91a0*/  @P0 IMAD.HI.U32 R9, R4, c[0x0][0x330], RZ ;  /* 0x0000cc0004090a27 */ /* 0x000fea00078e00ff */
[----:B------:R-:W-:Y:S02]  /*91b0*/  @P0 SHF.R.U32.HI R4, RZ, c[0x0][0x334], R9 ;  /* 0x0000cd00ff040a19 */ /* 0x000fe40000011609 */
.L_x_1692:
[----:B------:R-:W-:Y:S05]  /*91c0*/  BSYNC B0 ;  /* 0x0000000000007941 */ /* 0x000fea0003800000 */
.L_x_1690:
[----:B------:R-:W-:Y:S04]  /*91d0*/  IMAD R4, R4, c[0x0][0x32c], -R5 ;  /* 0x0000cb0004047a24 */ /* 0x000fe800078e0a05 */
[----:B------:R-:W-:Y:S05]  /*91e0*/  IMAD.IADD R4, R4, 0x1, -R237 ;  /* 0x0000000104047824 */ /* 0x000fea00078e0aed */
[----:B------:R-:W-:Y:S02]  /*91f0*/  IMNMX R0, R0, R4, !PT ;  /* 0x0000000400007217 */ /* 0x000fe40007800200 */
[----:B------:R-:W-:Y:S04]  /*9200*/  IADD3 R4, R4, c[0x0][0x32c], RZ ;  /* 0x0000cb0004047a10 */ /* 0x000fe80007ffe0ff */
[----:B------:R-:W-:Y:S02]  /*9210*/  IMNMX R3, R3, R4, PT ;  /* 0x0000000403037217 */ /* 0x000fe40003800200 */
.L_x_1689:
[----:B-1--4-:R-:W-:Y:S04]  /*9220*/  ISETP.GT.AND P1, PT, R222, -0x1, PT ;  /* 0xffffffffde00780c */ /* 0x012fe80003f24270 */
[----:B------:R-:W-:Y:S04]  /*9230*/  ISETP.GT.AND P0, PT, R0, RZ, P1 ;  /* 0x000000ff0000720c */ /* 0x000fe80000f04270 */
[C---:B------:R-:W-:Y:S04]  /*9240*/  ISETP.LT.OR P0, PT, R3.reuse, 0x1, P0 ;  /* 0x000000010300780c */ /* 0x040fe80000701670 */
[----:B------:R-:W-:Y:S02]  /*9250*/  FSEL R9, R182, -INF , !P0 ;  /* 0xff800000b6097808 */ /* 0x000fe40004000000 */
[C---:B------:R-:W-:Y:S04]  /*9260*/  ISETP.GT.AND P0, PT, R0.reuse, 0x1, P1 ;  /* 0x000000010000780c */ /* 0x040fe80000f04270 */
[----:B------:R-:W-:Y:S04]  /*9270*/  ISETP.LT.OR P0, PT, R3, 0x2, P0 ;  /* 0x000000020300780c */ /* 0x000fe80000701670 */
[----:B------:R-:W-:Y:S02]  /*9280*/  FSEL R24, R181, -INF , !P0 ;  /* 0xff800000b5187808 */ /* 0x000fe40004000000 */
[----:B------:R-:W-:Y:S04]  /*9290*/  ISETP.GT.AND P0, PT, R0, 0x8, P1 ;  /* 0x000000080000780c */ /* 0x000fe80000f04270 */
        /* <DEDUP_REMOVED lines=38> */
[----:B------:R-:W-:Y:S02]  /*9500*/  ISETP.GT.AND P0, PT, R0, 0x39, P1 ;  /* 0x000000390000780c */ /* 0x000fe40000f04270 */
[----:B------:R-:W1:Y:S02]  /*9510*/  SHFL.IDX PT, R0, R6, 0x1, 0x1c1f ;  /* 0x003c1f0006007f89 */ /* 0x000e6400000e0000 */
[----:B------:R-:W-:Y:S04]  /*9520*/  ISETP.LT.OR P0, PT, R3, 0x3a, P0 ;  /* 0x0000003a0300780c */ /* 0x000fe80000701670 */
[----:B------:R-:W-:Y:S01]  /*9530*/  FSEL R10, R10, -INF , !P0 ;  /* 0xff8000000a0a7808 */ /* 0x000fe20004000000 */
[--C-:B-1----:R-:W-:Y:S02]  /*9540*/  IMAD.IADD R4, R8, 0x1, R0.reuse ;  /* 0x0000000108047824 */ /* 0x102fe400078e0200 */
        /* <DEDUP_REMOVED lines=15> */
.L_x_1695:
[----:B------:R-:W-:Y:S04]  /*9640*/  MOV R6, c[0x0][0x32c] ;  /* 0x0000cb0000067a02 */ /* 0x000fe80000000f00 */
[----:B------:R-:W-:Y:S11]  /*9650*/  ISETP.NE.AND P0, PT, R6, 0x1, PT ;  /* 0x000000010600780c */ /* 0x000ff60003f05270 */
[----:B------:R-:W-:Y:S02]  /*9660*/  @!UPT UIADD3 URZ, URZ, URZ, URZ ;  /* 0x0000003f3f3ff290 */ /* 0x000fe4000fffe03f */
[----:B------:R-:W-:Y:S05]  /*9670*/  @P0 IMAD.HI.U32 R6, R0, c[0x0][0x330], RZ ;  /* 0x0000cc0000060a27 */ /* 0x000fea00078e00ff */
[----:B------:R-:W-:Y:S02]  /*9680*/  @P0 SHF.R.U32.HI R0, RZ, c[0x0][0x334], R6 ;  /* 0x0000cd00ff000a19 */ /* 0x000fe40000011606 */
.L_x_1696:
[----:B------:R-:W-:Y:S05]  /*9690*/  BSYNC B0 ;  /* 0x0000000000007941 */ /* 0x000fea0003800000 */
.L_x_1694:
[----:B------:R-:W-:Y:S04]  /*96a0*/  IMAD R5, R0, c[0x0][0x32c], -R5 ;  /* 0x0000cb0000057a24 */ /* 0x000fe800078e0a05 */
[----:B------:R-:W-:Y:S05]  /*96b0*/  IMAD.IADD R0, R5, 0x1, -R237 ;  /* 0x0000000105007824 */ /* 0x000fea00078e0aed */
[----:B------:R-:W-:Y:S02]  /*96c0*/  IMNMX R3, R3, R0, !PT ;  /* 0x0000000003037217 */ /* 0x000fe40007800200 */
[----:B------:R-:W-:Y:S04]  /*96d0*/  IADD3 R0, R0, c[0x0][0x32c], RZ ;  /* 0x0000cb0000007a10 */ /* 0x000fe80007ffe0ff */
[----:B------:R-:W-:Y:S02]  /*96e0*/  IMNMX R4, R4, R0, PT ;  /* 0x0000000004047217 */ /* 0x000fe40003800200 */
.L_x_1693:
[----:B------:R-:W2:Y:S01]  /*96f0*/  LDL.LU R29, [R1] ;  /* 0x00000000011d7983 */ /* 0x000ea20000300800 */
[----:B------:R-:W-:Y:S03]  /*9700*/  FMNMX.FTZ R0, R9, R2, !PT ;  /* 0x0000000209007209 */ /* 0x000fe60007810000 */
[----:B------:R-:W-:Y:S01]  /*9710*/  LDSM.16.MT88.4 R172, [R193] ;  /* 0x00000000c1ac783b */ /* 0x000fe20000004200 */
        /* <DEDUP_REMOVED lines=20> */
[----:B------:R-:W-:Y:S05]  /*9860*/  FSEL R0, R132, RZ, P0 ;  /* 0x000000ff84007208 */ /* 0x000fea0000000000 */
[----:B------:R-:W-:Y:S02]  /*9870*/  FADD.FTZ R0, -R0, R2 ;  /* 0x0000000200007221 */ /* 0x000fe40000010100 */
[----:B------:R-:W-:Y:S02]  /*9880*/  FMUL.FTZ R2, R132, c[0x0][0x2d0] ;  /* 0x0000b40084027a20 */ /* 0x000fe40000410000 */
[----:B------:R-:W-:Y:S03]  /*9890*/  FMUL.FTZ R0, R0, c[0x0][0x2d0] ;  /* 0x0000b40000007a20 */ /* 0x000fe60000410000 */
[----:B------:R-:W-:Y:S02]  /*98a0*/  FSEL R2, R2, RZ, P0 ;  /* 0x000000ff02027208 */ /* 0x000fe40000000000 */
[----:B------:R-:W-:Y:S03]  /*98b0*/  ISETP.GT.AND P0, PT, R3, RZ, P1 ;  /* 0x000000ff0300720c */ /* 0x000fe60000f04270 */
        /* <DEDUP_REMOVED lines=8> */
[----:B------:R-:W-:Y:S01]  /*9940*/  MUFU.EX2 R9, R9 ;  /* 0x0000000900097308 */ /* 0x000fe20000000800 */
        /* <DEDUP_REMOVED lines=8> */
[----:B------:R-:W1:Y:S01]  /*99d0*/  MUFU.EX2 R8, R8 ;  /* 0x0000000800087308 */ /* 0x000e620000000800 */
        /* <DEDUP_REMOVED lines=9> */
[----:B------:R-:W-:Y:S01]  /*9a70*/  FFMA.FTZ R237, R11, c[0x0][0x2d0], -R2 ;  /* 0x0000b4000bed7a23 */ /* 0x000fe20000010802 */
[----:B------:R-:W-:Y:S02]  /*9a80*/  ISETP.LT.OR P0, PT, R4, 0xa, P0 ;  /* 0x0000000a0400780c */ /* 0x000fe40000701670 */
[----:B------:R-:W-:Y:S02]  /*9a90*/  IADD3 R220, R222, -0x1, RZ ;  /* 0xffffffffdedc7810 */ /* 0x000fe40007ffe0ff */
[----:B------:R-:W-:Y:S02]  /*9aa0*/  FSEL R10, R191, -INF , !P0 ;  /* 0xff800000bf0a7808 */ /* 0x000fe40004000000 */
[C---:B------:R-:W-:Y:S02]  /*9ab0*/  ISETP.GT.AND P0, PT, R3.reuse, 0x10, P1 ;  /* 0x000000100300780c */ /* 0x040fe40000f04270 */
[----:B------:R-:W3:Y:S02]  /*9ac0*/  MUFU.EX2 R2, R0 ;  /* 0x0000000000027308 */ /* 0x000ee40000000800 */
[----:B------:R-:W-:Y:S02]  /*9ad0*/  ISETP.LT.OR P0, PT, R4, 0x11, P0 ;  /* 0x000000110400780c */ /* 0x000fe40000701670 */
[----:B-1----:R-:W-:Y:S02]  /*9ae0*/  F2FP.BF16.PACK_AB R168, R8, R9 ;  /* 0x0000000908a8723e */ /* 0x002fe400000010ff */
[----:B------:R-:W-:Y:S02]  /*9af0*/  FSEL R176, R190, -INF , !P0 ;  /* 0xff800000beb07808 */ /* 0x000fe40004000000 */
[----:B------:R-:W-:Y:S02]  /*9b00*/  ISETP.GT.AND P0, PT, R3, 0x11, P1 ;  /* 0x000000110300780c */ /* 0x000fe40000f04270 */
[----:B------:R1:W-:Y:S02]  /*9b10*/  MUFU.EX2 R15, R20 ;  /* 0x00000014000f7308 */ /* 0x0003e40000000800 */
[C---:B------:R-:W-:Y:S04]  /*9b20*/  ISETP.LT.OR P0, PT, R4.reuse, 0x12, P0 ;  /* 0x000000120400780c */ /* 0x040fe80000701670 */
[----:B------:R-:W-:Y:S02]  /*9b30*/  FSEL R135, R189, -INF , !P0 ;  /* 0xff800000bd877808 */ /* 0x000fe40004000000 */
[C---:B------:R-:W-:Y:S04]  /*9b40*/  ISETP.GT.AND P0, PT, R3.reuse, 0x18, P1 ;  /* 0x000000180300780c */ /* 0x040fe80000f04270 */
[----:B------:R-:W-:Y:S01]  /*9b50*/  ISETP.LT.OR P0, PT, R4, 0x19, P0 ;  /* 0x000000190400780c */ /* 0x000fe20000701670 */
[----:B---3--:R-:W-:Y:S03]  /*9b60*/  FMUL.FTZ R24, R2, R156 ;  /* 0x0000009c02187220 */ /* 0x008fe60000410000 */
[----:B------:R-:W-:Y:S01]  /*9b70*/  FSEL R177, R188, -INF , !P0 ;  /* 0xff800000bcb17808 */ /* 0x000fe20004000000 */
[C---:B------:R-:W-:Y:S01]  /*9b80*/  FMUL.FTZ R12, R2.reuse, R144 ;  /* 0x00000090020c7220 */ /* 0x040fe20000410000 */
[----:B------:R-:W-:Y:S01]  /*9b90*/  ISETP.GT.AND P0, PT, R3, 0x19, P1 ;  /* 0x000000190300780c */ /* 0x000fe20000f04270 */
[C---:B------:R-:W-:Y:S01]  /*9ba0*/  FMUL.FTZ R32, R2.reuse, R164 ;  /* 0x000000a402207220 */ /* 0x040fe20000410000 */
[----:B------:R-:W3:Y:S01]  /*9bb0*/  LDL.LU R188, [R1+0x8] ;  /* 0x0000080001bc7983 */ /* 0x000ee20000300800 */
[----:B------:R-:W-:Y:S01]  /*9bc0*/  FMUL.FTZ R33, R2, R165 ;  /* 0x000000a502217220 */ /* 0x000fe20000410000 */
[----:B------:R-:W-:Y:S01]  /*9bd0*/  ISETP.LT.OR P0, PT, R4, 0x1a, P0 ;  /* 0x0000001a0400780c */ /* 0x000fe20000701670 */
[C---:B------:R-:W-:Y:S02]  /*9be0*/  FMUL.FTZ R13, R2.reuse, R145 ;  /* 0x00000091020d7220 */ /* 0x040fe40000410000 */
[C---:B------:R-:W-:Y:S01]  /*9bf0*/  FMUL.FTZ R16, R2.reuse, R148 ;  /* 0x0000009402107220 */ /* 0x040fe20000410000 */
[----:B------:R-:W-:Y:S01]  /*9c00*/  FSEL R178, R187, -INF , !P0 ;  /* 0xff800000bbb27808 */ /* 0x000fe20004000000 */
[C---:B------:R-:W-:Y:S01]  /*9c10*/  FMUL.FTZ R17, R2.reuse, R149 ;  /* 0x0000009502117220 */ /* 0x040fe20000410000 */
[C---:B------:R-:W-:Y:S01]  /*9c20*/  ISETP.GT.AND P0, PT, R3.reuse, 0x20, P1 ;  /* 0x000000200300780c */ /* 0x040fe20000f04270 */
[C---:B-1----:R-:W-:Y:S01]  /*9c30*/  FMUL.FTZ R20, R2.reuse, R152 ;  /* 0x0000009802147220 */ /* 0x042fe20000410000 */
[----:B------:R-:W-:Y:S01]  /*9c40*/  MUFU.EX2 R187, R225 ;  /* 0x000000e100bb7308 */ /* 0x000fe20000000800 */
[----:B------:R-:W-:Y:S01]  /*9c50*/  FMUL.FTZ R21, R2, R153 ;  /* 0x0000009902157220 */ /* 0x000fe20000410000 */
[----:B------:R-:W-:Y:S01]  /*9c60*/  ISETP.LT.OR P0, PT, R4, 0x21, P0 ;  /* 0x000000210400780c */ /* 0x000fe20000701670 */
[C---:B------:R-:W-:Y:S02]  /*9c70*/  FMUL.FTZ R36, R2.reuse, R36 ;  /* 0x0000002402247220 */ /* 0x040fe40000410000 */
[----:B------:R-:W-:Y:S01]  /*9c80*/  FMUL.FTZ R37, R2, R37 ;  /* 0x0000002502257220 */ /* 0x000fe20000410000 */
[----:B------:R-:W-:Y:S01]  /*9c90*/  FSEL R179, R186, -INF , !P0 ;  /* 0xff800000bab37808 */ /* 0x000fe20004000000 */
[C---:B------:R-:W-:Y:S01]  /*9ca0*/  FMUL.FTZ R40, R2.reuse, R40 ;  /* 0x0000002802287220 */ /* 0x040fe20000410000 */
[----:B------:R-:W-:Y:S01]  /*9cb0*/  ISETP.GT.AND P0, PT, R3, 0x21, P1 ;  /* 0x000000210300780c */ /* 0x000fe20000f04270 */
[C---:B------:R-:W-:Y:S02]  /*9cc0*/  FMUL.FTZ R41, R2.reuse, R41 ;  /* 0x0000002902297220 */ /* 0x040fe40000410000 */
[----:B------:R-:W-:Y:S01]  /*9cd0*/  FMUL.FTZ R44, R2, R44 ;  /* 0x0000002c022c7220 */ /* 0x000fe20000410000 */
[----:B------:R-:W-:Y:S01]  /*9ce0*/  ISETP.LT.OR P0, PT, R4, 0x22, P0 ;  /* 0x000000220400780c */ /* 0x000fe20000701670 */
[C---:B------:R-:W-:Y:S02]  /*9cf0*/  FMUL.FTZ R45, R2.reuse, R45 ;  /* 0x0000002d022d7220 */ /* 0x040fe40000410000 */
[C---:B------:R-:W-:Y:S01]  /*9d00*/  FMUL.FTZ R48, R2.reuse, R48 ;  /* 0x0000003002307220 */ /* 0x040fe20000410000 */
[----:B------:R-:W-:Y:S01]  /*9d10*/  FSEL R180, R185, -INF , !P0 ;  /* 0xff800000b9b47808 */ /* 0x000fe20004000000 */
[C---:B------:R-:W-:Y:S01]  /*9d20*/  FMUL.FTZ R49, R2.reuse, R49 ;  /* 0x0000003102317220 */ /* 0x040fe20000410000 */
[C---:B------:R-:W-:Y:S01]  /*9d30*/  ISETP.GT.AND P0, PT, R3.reuse, 0x28, P1 ;  /* 0x000000280300780c */ /* 0x040fe20000f04270 */
[C---:B------:R-:W-:Y:S02]  /*9d40*/  FMUL.FTZ R52, R2.reuse, R52 ;  /* 0x0000003402347220 */ /* 0x040fe40000410000 */
        /* <DEDUP_REMOVED lines=43> */
[----:B------:R-:W-:Y:S01]  /*a000*/  FMUL.FTZ R105, R2, R105 ;  /* 0x0000006902697220 */ /* 0x000fe20000410000 */
[----:B------:R-:W-:Y:S01]  /*a010*/  FSEL R134, R28, -INF , !P0 ;  /* 0xff8000001c867808 */ /* 0x000fe20004000000 */
[C---:B--2---:R-:W-:Y:S02]  /*a020*/  FFMA.FTZ R0, R2.reuse, R29, R9 ;  /* 0x0000001d02007223 */ /* 0x044fe40000010009 */
[----:B------:R-:W-:Y:S01]  /*a030*/  MUFU.EX2 R9, R23 ;  /* 0x0000001700097308 */ /* 0x000fe20000000800 */
[----:B------:R-:W-:Y:S02]  /*a040*/  FMUL.FTZ R28, R2, R160 ;  /* 0x000000a0021c7220 */ /* 0x000fe40000410000 */
[----:B------:R-:W-:Y:S01]  /*a050*/  FADD.FTZ R4, R8, R0 ;  /* 0x0000000008047221 */ /* 0x000fe20000010000 */
[----:B------:R-:W-:Y:S01]  /*a060*/  FMNMX.FTZ R0, R5, R133, !PT ;  /* 0x0000008505007209 */ /* 0x000fe20007810000 */
[C---:B------:R-:W-:Y:S02]  /*a070*/  FMUL.FTZ R29, R2.reuse, R161 ;  /* 0x000000a1021d7220 */ /* 0x040fe40000410000 */
[C---:B------:R-:W-:Y:S01]  /*a080*/  FMUL.FTZ R108, R2.reuse, R108 ;  /* 0x0000006c026c7220 */ /* 0x040fe20000410000 */
[----:B------:R-:W-:Y:S01]  /*a090*/  FMNMX.FTZ R0, R7, R0, !PT ;  /* 0x0000000007007209 */ /* 0x000fe20007810000 */
[C---:B------:R-:W-:Y:S01]  /*a0a0*/  FMUL.FTZ R109, R2.reuse, R109 ;  /* 0x0000006d026d7220 */ /* 0x040fe20000410000 */
[----:B------:R-:W1:Y:S01]  /*a0b0*/  MUFU.EX2 R8, R22 ;  /* 0x0000001600087308 */ /* 0x000e620000000800 */
[----:B------:R-:W-:Y:S01]  /*a0c0*/  FMUL.FTZ R112, R2, R112 ;  /* 0x0000007002707220 */ /* 0x000fe20000410000 */
[----:B------:R-:W-:Y:S01]  /*a0d0*/  FMNMX.FTZ R0, R6, R0, !PT ;  /* 0x0000000006007209 */ /* 0x000fe20007810000 */
[C---:B------:R-:W-:Y:S02]  /*a0e0*/  FMUL.FTZ R113, R2.reuse, R113 ;  /* 0x0000007102717220 */ /* 0x040fe40000410000 */
[----:B------:R-:W-:Y:S01]  /*a0f0*/  FMUL.FTZ R116, R2, R116 ;  /* 0x0000007402747220 */ /* 0x000fe20000410000 */
[----:B------:R-:W-:Y:S01]  /*a100*/  FMNMX.FTZ R0, R10, R0, !PT ;  /* 0x000000000a007209 */ /* 0x000fe20007810000 */
[C---:B------:R-:W-:Y:S02]  /*a110*/  FMUL.FTZ R117, R2.reuse, R117 ;  /* 0x0000007502757220 */ /* 0x040fe40000410000 */
[----:B------:R-:W-:Y:S01]  /*a120*/  FMUL.FTZ R120, R2, R120 ;  /* 0x0000007802787220 */ /* 0x000fe20000410000 */
[----:B------:R-:W-:Y:S01]  /*a130*/  FMNMX.FTZ R0, R176, R0, !PT ;  /* 0x00000000b0007209 */ /* 0x000fe20007810000 */
[C---:B------:R-:W-:Y:S01]  /*a140*/  FMUL.FTZ R121, R2.reuse, R121 ;  /* 0x0000007902797220 */ /* 0x040fe20000410000 */
[----:B------:R-:W-:Y:S01]  /*a150*/  MUFU.EX2 R160, R228 ;  /* 0x000000e400a07308 */ /* 0x000fe20000000800 */
[C---:B------:R-:W-:Y:S01]  /*a160*/  FMUL.FTZ R124, R2.reuse, R124 ;  /* 0x0000007c027c7220 */ /* 0x040fe20000410000 */
[----:B------:R-:W-:Y:S01]  /*a170*/  FMNMX.FTZ R0, R135, R0, !PT ;  /* 0x0000000087007209 */ /* 0x000fe20007810000 */
[C---:B------:R-:W-:Y:S02]  /*a180*/  FMUL.FTZ R125, R2.reuse, R125 ;  /* 0x0000007d027d7220 */ /* 0x040fe40000410000 */
[C---:B------:R-:W-:Y:S01]  /*a190*/  FMUL.FTZ R128, R2.reuse, R128 ;  /* 0x0000008002807220 */ /* 0x040fe20000410000 */
[----:B------:R-:W-:Y:S01]  /*a1a0*/  FMNMX.FTZ R0, R177, R0, !PT ;  /* 0x00000000b1007209 */ /* 0x000fe20007810000 */
[----:B------:R-:W-:Y:S03]  /*a1b0*/  FMUL.FTZ R129, R2, R129 ;  /* 0x0000008102817220 */ /* 0x000fe60000410000 */
[----:B------:R-:W-:Y:S01]  /*a1c0*/  FMNMX.FTZ R0, R178, R0, !PT ;  /* 0x00000000b2007209 */ /* 0x000fe20007810000 */
[----:B------:R-:W-:Y:S01]  /*a1d0*/  MUFU.EX2 R161, R227 ;  /* 0x000000e300a17308 */ /* 0x000fe20000000800 */
[----:B-1----:R-:W-:Y:S02]  /*a1e0*/  F2FP.BF16.PACK_AB R170, R8, R9 ;  /* 0x0000000908aa723e */ /* 0x002fe400000010ff */
        /* <DEDUP_REMOVED lines=15> */
[----:B------:R-:W-:Y:S02]  /*a2e0*/  FADD.FTZ R14, R8, R0 ;  /* 0x00000000080e7221 */ /* 0x000fe40000010000 */
[C---:B------:R-:W-:Y:S01]  /*a2f0*/  FMUL.FTZ R4, R3.reuse, c[0x0][0x2d0] ;  /* 0x0000b40003047a20 */ /* 0x040fe20000410000 */
[----:B------:R-:W-:Y:S01]  /*a300*/  FSEL R0, R3, RZ, P0 ;  /* 0x000000ff03007208 */ /* 0x000fe20000000000 */
[----:B------:R-:W-:Y:S01]  /*a310*/  FMUL.FTZ R8, R2, R140 ;  /* 0x0000008c02087220 */ /* 0x000fe20000410000 */
[----:B------:R-:W-:Y:S03]  /*a320*/  F2FP.BF16.PACK_AB R140, R15, R18 ;  /* 0x000000120f8c723e */ /* 0x000fe600000010ff */
[----:B------:R-:W-:Y:S01]  /*a330*/  FADD.FTZ R0, -R0, R133 ;  /* 0x0000008500007221 */ /* 0x000fe20000010100 */
[----:B------:R-:W-:Y:S01]  /*a340*/  FSEL R133, R4, RZ, P0 ;  /* 0x000000ff04857208 */ /* 0x000fe20000000000 */
[----:B------:R-:W-:Y:S01]  /*a350*/  FMUL.FTZ R4, R2, R136 ;  /* 0x0000008802047220 */ /* 0x000fe20000410000 */
[----:B------:R-:W-:Y:S01]  /*a360*/  ISETP.GT.AND P0, PT, R222, R240, PT ;  /* 0x000000f0de00720c */ /* 0x000fe20003f04270 */
[----:B------:R-:W-:Y:S01]  /*a370*/  FMUL.FTZ R0, R0, c[0x0][0x2d0] ;  /* 0x0000b40000007a20 */ /* 0x000fe20000410000 */
[----:B------:R-:W-:Y:S01]  /*a380*/  MOV R222, R220 ;  /* 0x000000dc00de7202 */ /* 0x000fe20000000f00 */
[--C-:B------:R-:W-:Y:S02]  /*a390*/  FFMA.FTZ R6, R6, c[0x0][0x2d0], -R133.reuse ;  /* 0x0000b40006067a23 */ /* 0x100fe40000010885 */
[--C-:B------:R-:W-:Y:S02]  /*a3a0*/  FFMA.FTZ R7, R7, c[0x0][0x2d0], -R133.reuse ;  /* 0x0000b40007077a23 */ /* 0x100fe40000010885 */
[----:B------:R1:W-:Y:S01]  /*a3b0*/  MUFU.EX2 R156, R6 ;  /* 0x00000006009c7308 */ /* 0x0003e20000000800 */
[--C-:B------:R-:W-:Y:S02]  /*a3c0*/  FFMA.FTZ R11, R5, c[0x0][0x2d0], -R133.reuse ;  /* 0x0000b400050b7a23 */ /* 0x100fe40000010885 */
[----:B------:R-:W-:Y:S02]  /*a3d0*/  FMUL.FTZ R5, R2, R137 ;  /* 0x0000008902057220 */ /* 0x000fe40000410000 */
[--C-:B------:R-:W-:Y:S05]  /*a3e0*/  FFMA.FTZ R2, R10, c[0x0][0x2d0], -R133.reuse ;  /* 0x0000b4000a027a23 */ /* 0x100fea0000010885 */
[----:B------:R-:W-:Y:S10]  /*a3f0*/  MUFU.EX2 R144, R7 ;  /* 0x0000000700907308 */ /* 0x000ff40000000800 */
[----:B------:R-:W2:Y:S01]  /*a400*/  MUFU.EX2 R0, R0 ;  /* 0x0000000000007308 */ /* 0x000ea20000000800 */
[----:B-1----:R-:W-:Y:S04]  /*a410*/  FADD.FTZ R6, R18, R14 ;  /* 0x0000000e12067221 */ /* 0x002fe80000010000 */
[----:B------:R-:W-:Y:S05]  /*a420*/  FADD.FTZ R157, R15, R6 ;  /* 0x000000060f9d7221 */ /* 0x000fea0000010000 */
[----:B------:R-:W1:Y:S10]  /*a430*/  MUFU.EX2 R145, R11 ;  /* 0x0000000b00917308 */ /* 0x000e740000000800 */
[----:B------:R-:W4:Y:S01]  /*a440*/  MUFU.EX2 R153, R2 ;  /* 0x0000000200997308 */ /* 0x000f220000000800 */
[C---:B--2---:R-:W-:Y:S02]  /*a450*/  FMUL.FTZ R6, R0.reuse, R138 ;  /* 0x0000008a00067220 */ /* 0x044fe40000410000 */
[C---:B------:R-:W-:Y:S02]  /*a460*/  FMUL.FTZ R7, R0.reuse, R139 ;  /* 0x0000008b00077220 */ /* 0x040fe40000410000 */
[----:B------:R-:W2:Y:S01]  /*a470*/  LDSM.16.MT88.4 R136, [R194] ;  /* 0x00000000c288783b */ /* 0x000ea20000004200 */
[C---:B------:R-:W-:Y:S02]  /*a480*/  FMUL.FTZ R10, R0.reuse, R142 ;  /* 0x0000008e000a7220 */ /* 0x040fe40000410000 */
[C---:B------:R-:W-:Y:S02]  /*a490*/  FMUL.FTZ R14, R0.reuse, R146 ;  /* 0x00000092000e7220 */ /* 0x040fe40000410000 */
[----:B------:R-:W-:Y:S01]  /*a4a0*/  FMUL.FTZ R15, R0, R147 ;  /* 0x00000093000f7220 */ /* 0x000fe20000410000 */
[----:B-1----:R-:W-:Y:S01]  /*a4b0*/  F2FP.BF16.PACK_AB R169, R144, R145 ;  /* 0x0000009190a9723e */ /* 0x002fe200000010ff */
[C---:B------:R-:W-:Y:S02]  /*a4c0*/  FMUL.FTZ R11, R0.reuse, R143 ;  /* 0x0000008f000b7220 */ /* 0x040fe40000410000 */
[C---:B------:R-:W-:Y:S02]  /*a4d0*/  FMUL.FTZ R18, R0.reuse, R150 ;  /* 0x0000009600127220 */ /* 0x040fe40000410000 */
[C---:B------:R-:W-:Y:S01]  /*a4e0*/  FMUL.FTZ R19, R0.reuse, R151 ;  /* 0x0000009700137220 */ /* 0x040fe20000410000 */
[----:B------:R-:W-:Y:S01]  /*a4f0*/  MUFU.EX2 R150, R224 ;  /* 0x000000e000967308 */ /* 0x000fe20000000800 */
[C---:B------:R-:W-:Y:S02]  /*a500*/  FMUL.FTZ R22, R0.reuse, R154 ;  /* 0x0000009a00167220 */ /* 0x040fe40000410000 */
[C---:B------:R-:W-:Y:S01]  /*a510*/  FMUL.FTZ R23, R0.reuse, R155 ;  /* 0x0000009b00177220 */ /* 0x040fe20000410000 */
[----:B----4-:R-:W-:Y:S01]  /*a520*/  F2FP.BF16.PACK_AB R171, R153, R156 ;  /* 0x0000009c99ab723e */ /* 0x010fe200000010ff */
[C---:B------:R-:W-:Y:S02]  /*a530*/  FMUL.FTZ R26, R0.reuse, R158 ;  /* 0x0000009e001a7220 */ /* 0x040fe40000410000 */
[C---:B------:R-:W-:Y:S02]  /*a540*/  FMUL.FTZ R27, R0.reuse, R159 ;  /* 0x0000009f001b7220 */ /* 0x040fe40000410000 */
[C---:B------:R-:W-:Y:S01]  /*a550*/  FMUL.FTZ R34, R0.reuse, R166 ;  /* 0x000000a600227220 */ /* 0x040fe20000410000 */
[----:B------:R-:W1:Y:S01]  /*a560*/  MUFU.EX2 R151, R182 ;  /* 0x000000b600977308 */ /* 0x000e620000000800 */
[C---:B------:R-:W-:Y:S05]  /*a570*/  HMMA.16816.F32.BF16 R4, R168.reuse, R172, R4 ;  /* 0x000000aca804723c */ /* 0x040fea0000041804 */
[C---:B------:R-:W-:Y:S02]  /*a580*/  FMUL.FTZ R35, R0.reuse, R167 ;  /* 0x000000a700237220 */ /* 0x040fe40000410000 */
[----:B------:R-:W-:Y:S01]  /*a590*/  LDSM.16.MT88.4 R164, [R196+0x1800] ;  /* 0x00180000c4a4783b */ /* 0x000fe20000004200 */
[C---:B------:R-:W-:Y:S01]  /*a5a0*/  HMMA.16816.F32.BF16 R8, R168.reuse, R174, R8 ;  /* 0x000000aea808723c */ /* 0x040fe20000041808 */
[----:B------:R-:W-:Y:S03]  /*a5b0*/  MUFU.EX2 R182, R226 ;  /* 0x000000e200b67308 */ /* 0x000fe60000000800 */
[C---:B------:R-:W-:Y:S02]  /*a5c0*/  FMUL.FTZ R30, R0.reuse, R162 ;  /* 0x000000a2001e7220 */ /* 0x040fe40000410000 */
[C---:B------:R-:W-:Y:S02]  /*a5d0*/  FMUL.FTZ R31, R0.reuse, R163 ;  /* 0x000000a3001f7220 */ /* 0x040fe40000410000 */
[C---:B------:R-:W-:Y:S01]  /*a5e0*/  FMUL.FTZ R38, R0.reuse, R38 ;  /* 0x0000002600267220 */ /* 0x040fe20000410000 */
[C---:B--2---:R-:W-:Y:S03]  /*a5f0*/  HMMA.16816.F32.BF16 R12, R168.reuse, R136, R12 ;  /* 0x00000088a80c723c */ /* 0x044fe6000004180c */
[C---:B------:R-:W-:Y:S02]  /*a600*/  FMUL.FTZ R39, R0.reuse, R39 ;  /* 0x0000002700277220 */ /* 0x040fe40000410000 */
[C---:B------:R-:W-:Y:S01]  /*a610*/  FMUL.FTZ R42, R0.reuse, R42 ;  /* 0x0000002a002a7220 */ /* 0x040fe20000410000 */
[----:B-1----:R-:W-:Y:S01]  /*a620*/  F2FP.BF16.PACK_AB R142, R151, R150 ;  /* 0x00000096978e723e */ /* 0x002fe200000010ff */
[C---:B------:R-:W-:Y:S01]  /*a630*/  FMUL.FTZ R43, R0.reuse, R43 ;  /* 0x0000002b002b7220 */ /* 0x040fe20000410000 */
[C---:B------:R-:W-:Y:S01]  /*a640*/  HMMA.16816.F32.BF16 R16, R168.reuse, R138, R16 ;  /* 0x0000008aa810723c */ /* 0x040fe20000041810 */
[----:B------:R-:W1:Y:S03]  /*a650*/  LDSM.16.MT88.4 R136, [R197] ;  /* 0x00000000c588783b */ /* 0x000e660000004200 */
        /* <DEDUP_REMOVED lines=50> */
[C---:B------:R-:W-:Y:S04]  /*a980*/  FMUL.FTZ R130, R0.reuse, R130 ;  /* 0x0000008200827220 */ /* 0x040fe80000410000 */
[C---:B------:R-:W-:Y:S02]  /*a990*/  FMUL.FTZ R131, R0.reuse, R131 ;  /* 0x0000008300837220 */ /* 0x040fe40000410000 */
[----:B---3--:R-:W-:Y:S02]  /*a9a0*/  FFMA.FTZ R0, R0, R188, R145 ;  /* 0x000000bc00007223 */ /* 0x008fe40000010091 */
[--C-:B--2---:R-:W-:Y:S02]  /*a9b0*/  FFMA.FTZ R2, R135, c[0x0][0x2d0], -R133.reuse ;  /* 0x0000b40087027a23 */ /* 0x104fe40000010885 */
[----:B------:R-:W-:Y:S02]  /*a9c0*/  FADD.FTZ R0, R144, R0 ;  /* 0x0000000090007221 */ /* 0x000fe40000010000 */
[----:B------:R-:W-:Y:S01]  /*a9d0*/  LDSM.16.MT88.4 R144, [R194+0x1000] ;  /* 0x00100000c290783b */ /* 0x000fe20000004200 */
[----:B------:R-:W2:Y:S01]  /*a9e0*/  MUFU.EX2 R149, R2 ;  /* 0x0000000200957308 */ /* 0x000ea20000000800 */
[C---:B-1----:R-:W-:Y:S03]  /*a9f0*/  HMMA.16816.F32.BF16 R36, R168.reuse, R136, R36 ;  /* 0x00000088a824723c */ /* 0x042fe60000041824 */
[----:B--2---:R-:W-:Y:S01]  /*aa00*/  F2FP.BF16.PACK_AB R141, R149, R148 ;  /* 0x00000094958d723e */ /* 0x004fe200000010ff */
[--C-:B------:R-:W-:Y:S05]  /*aa10*/  FFMA.FTZ R2, R177, c[0x0][0x2d0], -R133.reuse ;  /* 0x0000b400b1027a23 */ /* 0x100fea0000010885 */
[----:B------:R-:W-:Y:S01]  /*aa20*/  MUFU.EX2 R177, R239 ;  /* 0x000000ef00b17308 */ /* 0x000fe20000000800 */
[C---:B------:R-:W-:Y:S01]  /*aa30*/  HMMA.16816.F32.BF16 R40, R168.reuse, R138, R40 ;  /* 0x0000008aa828723c */ /* 0x040fe20000041828 */
[----:B------:R-:W1:Y:S08]  /*aa40*/  LDSM.16.MT88.4 R136, [R194+0x2000] ;  /* 0x00200000c288783b */ /* 0x000e700000004200 */
[----:B------:R2:W-:Y:S03]  /*aa50*/  MUFU.EX2 R154, R2 ;  /* 0x00000002009a7308 */ /* 0x0005e60000000800 */
[--C-:B--2---:R-:W-:Y:S07]  /*aa60*/  FFMA.FTZ R2, R178, c[0x0][0x2d0], -R133.reuse ;  /* 0x0000b400b2027a23 */ /* 0x104fee0000010885 */
[----:B------:R-:W-:Y:S01]  /*aa70*/  MUFU.EX2 R178, R238 ;  /* 0x000000ee00b27308 */ /* 0x000fe20000000800 */
[C---:B-1----:R-:W-:Y:S09]  /*aa80*/  HMMA.16816.F32.BF16 R44, R168.reuse, R136, R44 ;  /* 0x00000088a82c723c */ /* 0x042ff2000004182c */
[----:B------:R-:W1:Y:S01]  /*aa90*/  MUFU.EX2 R155, R2 ;  /* 0x00000002009b7308 */ /* 0x000e620000000800 */
[C---:B------:R-:W-:Y:S01]  /*aaa0*/  HMMA.16816.F32.BF16 R48, R168.reuse, R138, R48 ;  /* 0x0000008aa830723c */ /* 0x040fe20000041830 */
[----:B------:R-:W2:Y:S02]  /*aab0*/  LDSM.16.MT88.4 R136, [R197+0x2000] ;  /* 0x00200000c588783b */ /* 0x000ea40000004200 */
[----:B-1----:R-:W-:Y:S01]  /*aac0*/  F2FP.BF16.PACK_AB R143, R155, R154 ;  /* 0x0000009a9b8f723e */ /* 0x002fe200000010ff */
[--C-:B------:R-:W-:Y:S05]  /*aad0*/  FFMA.FTZ R2, R179, c[0x0][0x2d0], -R133.reuse ;  /* 0x0000b400b3027a23 */ /* 0x100fea0000010885 */
[----:B------:R-:W-:Y:S10]  /*aae0*/  MUFU.EX2 R179, R237 ;  /* 0x000000ed00b37308 */ /* 0x000ff40000000800 */
[----:B------:R1:W3:Y:S01]  /*aaf0*/  MUFU.EX2 R152, R2 ;  /* 0x0000000200987308 */ /* 0x0002e20000000800 */
[C---:B--2---:R-:W-:Y:S08]  /*ab00*/  HMMA.16816.F32.BF16 R52, R168.reuse, R136, R52 ;  /* 0x00000088a834723c */ /* 0x044ff00000041834 */
[C---:B------:R-:W-:Y:S01]  /*ab10*/  HMMA.16816.F32.BF16 R56, R168.reuse, R138, R56 ;  /* 0x0000008aa838723c */ /* 0x040fe20000041838 */
[----:B------:R-:W2:Y:S03]  /*ab20*/  LDSM.16.MT88.4 R136, [R196+0x2000] ;  /* 0x00200000c488783b */ /* 0x000ea60000004200 */
[--C-:B-1----:R-:W-:Y:S02]  /*ab30*/  FFMA.FTZ R2, R180, c[0x0][0x2d0], -R133.reuse ;  /* 0x0000b400b4027a23 */ /* 0x102fe40000010885 */
[----:B------:R-:W-:Y:S10]  /*ab40*/  MUFU.EX2 R180, R229 ;  /* 0x000000e500b47308 */ /* 0x000ff40000000800 */
[----:B------:R1:W4:Y:S01]  /*ab50*/  MUFU.EX2 R176, R2 ;  /* 0x0000000200b07308 */ /* 0x0003220000000800 */
[C---:B--2---:R-:W-:Y:S03]  /*ab60*/  HMMA.16816.F32.BF16 R60, R168.reuse, R136, R60 ;  /* 0x00000088a83c723c */ /* 0x044fe6000004183c */
[--C-:B-1----:R-:W-:Y:S06]  /*ab70*/  FFMA.FTZ R2, R181, c[0x0][0x2d0], -R133.reuse ;  /* 0x0000b400b5027a23 */ /* 0x102fec0000010885 */
[----:B------:R1:W2:Y:S01]  /*ab80*/  MUFU.EX2 R175, R2 ;  /* 0x0000000200af7308 */ /* 0x0002a20000000800 */
[C---:B------:R-:W-:Y:S01]  /*ab90*/  HMMA.16816.F32.BF16 R64, R168.reuse, R138, R64 ;  /* 0x0000008aa840723c */ /* 0x040fe20000041840 */
[----:B------:R-:W5:Y:S02]  /*aba0*/  LDSM.16.MT88.4 R136, [R193+0x4000] ;  /* 0x00400000c188783b */ /* 0x000f640000004200 */
[----:B-1----:R-:W-:Y:S06]  /*abb0*/  FFMA.FTZ R2, R183, c[0x0][0x2d0], -R133 ;  /* 0x0000b400b7027a23 */ /* 0x002fec0000010885 */
[----:B------:R1:W-:Y:S01]  /*abc0*/  MUFU.EX2 R174, R2 ;  /* 0x0000000200ae7308 */ /* 0x0003e20000000800 */
[C---:B-----5:R-:W-:Y:S08]  /*abd0*/  HMMA.16816.F32.BF16 R68, R168.reuse, R136, R68 ;  /* 0x00000088a844723c */ /* 0x060ff00000041844 */
[C---:B------:R-:W-:Y:S01]  /*abe0*/  HMMA.16816.F32.BF16 R72, R168.reuse, R138, R72 ;  /* 0x0000008aa848723c */ /* 0x040fe20000041848 */
[----:B------:R-:W5:Y:S03]  /*abf0*/  LDSM.16.MT88.4 R136, [R194+0x4000] ;  /* 0x00400000c288783b */ /* 0x000f660000004200 */
[----:B-1----:R-:W-:Y:S02]  /*ac00*/  FADD.FTZ R2, R156, R0 ;  /* 0x000000009c027221 */ /* 0x002fe40000010000 */
[----:B------:R-:W-:Y:S02]  /*ac10*/  FADD.FTZ R0, R150, R157 ;  /* 0x0000009d96007221 */ /* 0x000fe40000010000 */
[----:B------:R-:W-:Y:S01]  /*ac20*/  FADD.FTZ R2, R153, R2 ;  /* 0x0000000299027221 */ /* 0x000fe20000010000 */
[----:B------:R-:W-:Y:S03]  /*ac30*/  LDSM.16.MT88.4 R156, [R197+0x1800] ;  /* 0x00180000c59c783b */ /* 0x000fe60000004200 */
[----:B------:R-:W-:Y:S02]  /*ac40*/  FADD.FTZ R153, R151, R0 ;  /* 0x0000000097997221 */ /* 0x000fe40000010000 */
[----:B------:R-:W-:Y:S02]  /*ac50*/  FADD.FTZ R2, R148, R2 ;  /* 0x0000000294027221 */ /* 0x000fe40000010000 */
[--C-:B------:R-:W-:Y:S04]  /*ac60*/  FFMA.FTZ R0, R184, c[0x0][0x2d0], -R133.reuse ;  /* 0x0000b400b8007a23 */ /* 0x100fe80000010885 */
[----:B------:R1:W-:Y:S01]  /*ac70*/  MUFU.EX2 R172, R0 ;  /* 0x0000000000ac7308 */ /* 0x0003e20000000800 */
[C---:B-----5:R-:W-:Y:S03]  /*ac80*/  HMMA.16816.F32.BF16 R76, R168.reuse, R136, R76 ;  /* 0x00000088a84c723c */ /* 0x060fe6000004184c */
[--C-:B-1----:R-:W-:Y:S06]  /*ac90*/  FFMA.FTZ R0, R185, c[0x0][0x2d0], -R133.reuse ;  /* 0x0000b400b9007a23 */ /* 0x102fec0000010885 */
[----:B------:R1:W5:Y:S01]  /*aca0*/  MUFU.EX2 R135, R0 ;  /* 0x0000000000877308 */ /* 0x0003620000000800 */
[C---:B------:R-:W-:Y:S01]  /*acb0*/  HMMA.16816.F32.BF16 R80, R168.reuse, R138, R80 ;  /* 0x0000008aa850723c */ /* 0x040fe20000041850 */
[----:B------:R-:W2:Y:S02]  /*acc0*/  LDSM.16.MT88.4 R136, [R197+0x4000] ;  /* 0x00400000c588783b */ /* 0x000ea40000004200 */
[--C-:B-1----:R-:W-:Y:S02]  /*acd0*/  FFMA.FTZ R0, R186, c[0x0][0x2d0], -R133.reuse ;  /* 0x0000b400ba007a23 */ /* 0x102fe40000010885 */
[----:B------:R-:W-:Y:S04]  /*ace0*/  FFMA.FTZ R133, R134, c[0x0][0x2d0], -R133 ;  /* 0x0000b40086857a23 */ /* 0x000fe80000010885 */
[----:B------:R1:W-:Y:S10]  /*acf0*/  MUFU.EX2 R134, R0 ;  /* 0x0000000000867308 */ /* 0x0003f40000000800 */
[----:B------:R-:W3:Y:S01]  /*ad00*/  MUFU.EX2 R133, R133 ;  /* 0x0000008500857308 */ /* 0x000ee20000000800 */
[C---:B--2---:R-:W-:Y:S08]  /*ad10*/  HMMA.16816.F32.BF16 R84, R168.reuse, R136, R84 ;  /* 0x00000088a854723c */ /* 0x044ff00000041854 */
[C---:B------:R-:W-:Y:S01]  /*ad20*/  HMMA.16816.F32.BF16 R88, R168.reuse, R138, R88 ;  /* 0x0000008aa858723c */ /* 0x040fe20000041858 */
[----:B------:R-:W2:Y:S03]  /*ad30*/  LDSM.16.MT88.4 R136, [R196+0x4000] ;  /* 0x00400000c488783b */ /* 0x000ea60000004200 */
[----:B-1----:R-:W-:Y:S02]  /*ad40*/  FADD.FTZ R0, R149, R2 ;  /* 0x0000000295007221 */ /* 0x002fe40000010000 */
[----:B------:R-:W-:Y:S02]  /*ad50*/  FADD.FTZ R2, R160, R153 ;  /* 0x00000099a0027221 */ /* 0x000fe40000010000 */
[----:B------:R-:W-:Y:S01]  /*ad60*/  FADD.FTZ R0, R154, R0 ;  /* 0x000000009a007221 */ /* 0x000fe20000010000 */
[----:B------:R-:W-:Y:S03]  /*ad70*/  LDSM.16.MT88.4 R148, [R194+0x1800] ;  /* 0x00180000c294783b */ /* 0x000fe60000004200 */
[----:B------:R-:W-:Y:S02]  /*ad80*/  FADD.FTZ R173, R161, R2 ;  /* 0x00000002a1ad7221 */ /* 0x000fe40000010000 */
[----:B------:R-:W-:Y:S04]  /*ad90*/  FADD.FTZ R0, R155, R0 ;  /* 0x000000009b007221 */ /* 0x000fe80000010000 */
[----:B---3--:R-:W-:Y:S04]  /*ada0*/  FADD.FTZ R0, R152, R0 ;  /* 0x0000000098007221 */ /* 0x008fe80000010000 */
[----:B----4-:R-:W-:Y:S02]  /*adb0*/  FADD.FTZ R2, R176, R0 ;  /* 0x00000000b0027221 */ /* 0x010fe40000010000 */
[----:B------:R-:W-:Y:S02]  /*adc0*/  FADD.FTZ R0, R182, R173 ;  /* 0x000000adb6007221 */ /* 0x000fe40000010000 */
[----:B------:R-:W-:Y:S02]  /*add0*/  FADD.FTZ R2, R175, R2 ;  /* 0x00000002af027221 */ /* 0x000fe40000010000 */
[----:B------:R-:W-:Y:S01]  /*ade0*/  FADD.FTZ R0, R187, R0 ;  /* 0x00000000bb007221 */ /* 0x000fe20000010000 */
        /* <DEDUP_REMOVED lines=17> */
[----:B-----5:R-:W-:Y:S02]  /*af00*/  F2FP.BF16.PACK_AB R169, R135, R172 ;  /* 0x000000ac87a9723e */ /* 0x020fe400000010ff */
[----:B------:R-:W-:Y:S01]  /*af10*/  F2FP.BF16.PACK_AB R171, R133, R134 ;  /* 0x0000008685ab723e */ /* 0x000fe200000010ff */
        /* <DEDUP_REMOVED lines=48> */
[----:B------:R-:W1:Y:S03]  /*b220*/  LDSM.16.MT88.4 R140, [R193+0x1000] ;  /* 0x00100000c18c783b */ /* 0x000e660000004200 */
[----:B------:R-:W-:Y:S03]  /*b230*/  F2FP.BF16.PACK_AB R137, R176, R152 ;  /* 0x00000098b089723e */ /* 0x000fe600000010ff */
[----:B------:R-:W-:Y:S02]  /*b240*/  F2FP.BF16.PACK_AB R138, R187, R182 ;  /* 0x000000b6bb8a723e */ /* 0x000fe400000010ff */
[C---:B------:R-:W-:Y:S07]  /*b250*/  F2FP.BF16.PACK_AB R139, R174.reuse, R175 ;  /* 0x000000afae8b723e */ /* 0x040fee00000010ff */
        /* <DEDUP_REMOVED lines=91> */
[C---:B------:R-:W-:Y:S04]  /*b810*/  HMMA.16816.F32.BF16 R112, R168.reuse, R10, R112 ;  /* 0x0000000aa870723c */ /* 0x040fe80000041870 */
[----:B------:R-:W-:Y:S02]  /*b820*/  FADD.FTZ R2, R179, R2 ;  /* 0x00000002b3027221 */ /* 0x000fe40000010000 */
[----:B------:R-:W-:Y:S02]  /*b830*/  FADD.FTZ R0, R134, R0 ;  /* 0x0000000086007221 */ /* 0x000fe40000010000 */
[C---:B---3--:R-:W-:Y:S04]  /*b840*/  HMMA.16816.F32.BF16 R116, R168.reuse, R12, R116 ;  /* 0x0000000ca874723c */ /* 0x048fe80000041874 */
[----:B------:R-:W-:Y:S02]  /*b850*/  FADD.FTZ R2, R180, R2 ;  /* 0x00000002b4027221 */ /* 0x000fe40000010000 */
[----:B------:R-:W-:Y:S01]  /*b860*/  FADD.FTZ R0, R133, R0 ;  /* 0x0000000085007221 */ /* 0x000fe20000010000 */
[-C--:B------:R-:W-:Y:S01]  /*b870*/  MOV R12, R3.reuse ;  /* 0x00000003000c7202 */ /* 0x080fe20000000f00 */
[C---:B------:R-:W-:Y:S01]  /*b880*/  HMMA.16816.F32.BF16 R120, R168.reuse, R14, R120 ;  /* 0x0000000ea878723c */ /* 0x040fe20000041878 */
[----:B------:R1:W-:Y:S03]  /*b890*/  STL [R1], R2 ;  /* 0x0000000201007387 */ /* 0x0003e60000100800 */
[----:B------:R-:W-:Y:S01]  /*b8a0*/  MOV R133, R3 ;  /* 0x0000000300857202 */ /* 0x000fe20000000f00 */
[----:B------:R2:W-:Y:S03]  /*b8b0*/  STL [R1+0x8], R0 ;  /* 0x0000080001007387 */ /* 0x0005e60000100800 */
[C---:B----4-:R-:W-:Y:S08]  /*b8c0*/  HMMA.16816.F32.BF16 R124, R168.reuse, R16, R124 ;  /* 0x00000010a87c723c */ /* 0x050ff0000004187c */
[----:B------:R-:W-:Y:S04]  /*b8d0*/  HMMA.16816.F32.BF16 R128, R168, R18, R128 ;  /* 0x00000012a880723c */ /* 0x000fe80000041880 */
[----:B-1----:R-:W-:Y:S04]  /*b8e0*/  MOV R2, R132 ;  /* 0x0000008400027202 */ /* 0x002fe80000000f00 */
[----:B------:R-:W-:-:S05]  /*b8f0*/  @P0 BRA `(.L_x_1697) ;  /* 0xffffbd1000000947 */ /* 0x000fca000383ffff */
.L_x_1688:
[----:B------:R-:W3:Y:S04]  /*b900*/  LDL R5, [R1+0x10] ;  /* 0x0000100001057983 */ /* 0x000ee80000100800 */
[----:B------:R-:W4:Y:S04]  /*b910*/  LDL R4, [R1+0xc] ;  /* 0x00000c0001047983 */ /* 0x000f280000100800 */
[----:B--2---:R-:W2:Y:S01]  /*b920*/  LDL R0, [R1+0x18] ;  /* 0x0000180001007983 */ /* 0x004ea20000100800 */
[----:B------:R-:W-:-:S05]  /*b930*/  IMAD.MOV.U32 R3, RZ, RZ, c[0x0][0x2c4] ;  /* 0x0000b100ff037624 */ /* 0x000fca00078e00ff */
[----:B------:R-:W-:Y:S01]  /*b940*/  ISETP.NE.AND P1, PT, R3, 0x1, PT ;  /* 0x000000010300780c */ /* 0x000fe20003f25270 */
[----:B---3--:R-:W-:Y:S02]  /*b950*/  IMAD.MOV.U32 R6, RZ, RZ, R5 ;  /* 0x000000ffff067224 */ /* 0x008fe400078e0005 */
[----:B----4-:R-:W-:Y:S02]  /*b960*/  IMAD.MOV.U32 R5, RZ, RZ, R4 ;  /* 0x000000ffff057224 */ /* 0x010fe400078e0004 */
[----:B------:R-:W-:Y:S01]  /*b970*/  IMAD.MOV.U32 R4, RZ, RZ, c[0x0][0x32c] ;  /* 0x0000cb00ff047624 */ /* 0x000fe200078e00ff */
[----:B--2---:R-:W-:-:S04]  /*b980*/  IADD3 R0, R0, 0x7f, RZ ;  /* 0x0000007f00007810 */ /* 0x004fc80007ffe0ff */
[----:B------:R-:W-:-:S03]  /*b990*/  ISETP.GE.AND P0, PT, R4, 0x1, PT ;  /* 0x000000010400780c */ /* 0x000fc60003f06270 */
[----:B------:R-:W-:Y:S01]  /*b9a0*/  @P1 IMAD.HI.U32 R3, R0, c[0x0][0x2c8], RZ ;  /* 0x0000b20000031a27 */ /* 0x000fe200078e00ff */
[----:B------:R-:W-:-:S04]  /*b9b0*/  IADD3 R2, R5, 0x1, -R6 ;  /* 0x0000000105027810 */ /* 0x000fc80007ffe806 */
        /* <DEDUP_REMOVED lines=14> */
.L_x_1700:
[----:B------:R-:W-:-:S04]  /*baa0*/  MOV R3, c[0x0][0x32c] ;  /* 0x0000cb0000037a02 */ /* 0x000fc80000000f00 */
[----:B------:R-:W-:-:S13]  /*bab0*/  ISETP.NE.AND P0, PT, R3, 0x1, PT ;  /* 0x000000010300780c */ /* 0x000fda0003f05270 */
[----:B------:R-:W-:-:S05]  /*bac0*/  @P0 IMAD.HI.U32 R3, R0, c[0x0][0x330], RZ ;  /* 0x0000cc0000030a27 */ /* 0x000fca00078e00ff */
[----:B------:R-:W-:Y:S02]  /*bad0*/  @P0 SHF.R.U32.HI R0, RZ, c[0x0][0x334], R3 ;  /* 0x0000cd00ff000a19 */ /* 0x000fe40000011603 */
.L_x_1701:
[----:B------:R-:W-:Y:S05]  /*bae0*/  BSYNC B0 ;  /* 0x0000000000007941 */ /* 0x000fea0003800000 */
.L_x_1699:
[----:B------:R-:W-:-:S05]  /*baf0*/  IMAD R0, R0, c[0x0][0x32c], RZ ;  /* 0x0000cb0000007a24 */ /* 0x000fca00078e02ff */
[----:B------:R-:W-:-:S04]  /*bb00*/  IMNMX R2, R2, R0, !PT ;  /* 0x0000000002027217 */ /* 0x000fc80007800200 */
.L_x_1698:
        /* <DEDUP_REMOVED lines=8> */
[----:B------:R-:W-:Y:S02]  /*bb90*/  MOV R134, R12 ;  /* 0x0000000c00867202 */ /* 0x000fe40000000f00 */
[----:B------:R-:W-:Y:S02]  /*bba0*/  MOV R133, R132 ;  /* 0x0000008400857202 */ /* 0x000fe40000000f00 */
[----:B------:R-:W-:-:S04]  /*bbb0*/  MOV R222, R220 ;  /* 0x000000dc00de7202 */ /* 0x000fc80000000f00 */
.L_x_1703:
[----:B------:R-:W-:Y:S01]  /*bbc0*/  ISETP.GT.AND P0, PT, R230, R222, PT ;  /* 0x000000dee600720c */ /* 0x000fe20003f04270 */
[----:B------:R-:W-:Y:S04]  /*bbd0*/  DEPBAR.LE SB0, 0x0 ;  /* 0x000080000000791a */ /* 0x000fe80000000000 */
[----:B------:R-:W-:Y:S01]  /*bbe0*/  WARPSYNC 0xffffffff ;  /* 0xffffffff00007948 */ /* 0x000fe20003800000 */
[----:B------:R-:W-:Y:S07]  /*bbf0*/  BAR.SYNC.DEFER_BLOCKING 0x0 ;  /* 0x0000000000007b1d */ /* 0x000fee0000010000 */
[----:B-1----:R-:W-:Y:S01]  /*bc00*/  @!P0 SHF.R.S32.HI R0, RZ, 0x1f, R222 ;  /* 0x0000001fff008819 */ /* 0x002fe200000114de */
[----:B------:R-:W-:Y:S01]  /*bc10*/  @!P0 IMAD.WIDE.U32 R4, R222, c[0x0][0x208], RZ ;  /* 0x00008200de048a25 */ /* 0x000fe200078e00ff */
[----:B------:R-:W-:Y:S02]  /*bc20*/  @!P0 IADD3 R10, P1, R234, 0x40, RZ ;  /* 0x00000040ea0a8810 */ /* 0x000fe40007f3e0ff */
[----:B-1----:R-:W-:Y:S01]  /*bc30*/  @!P0 MOV R3, c[0x0][0x208] ;  /* 0x0000820000038a02 */ /* 0x002fe20000000f00 */
[----:B------:R-:W-:Y:S01]  /*bc40*/  @!P0 IMAD R0, R0, c[0x0][0x208], RZ ;  /* 0x0000820000008a24 */ /* 0x000fe200078e02ff */
[----:B------:R-:W-:Y:S02]  /*bc50*/  @!P0 SHF.L.U32 R2, R4, 0x6, RZ ;  /* 0x0000000604028819 */ /* 0x000fe400000006ff */
[----:B------:R-:W-:Y:S01]  /*bc60*/  @!P0 IADD3.X R11, RZ, R236, RZ, P1, !PT ;  /* 0x000000ecff0b8210 */ /* 0x000fe20000ffe4ff */
[----:B------:R-:W-:Y:S05]  /*bc70*/  @!P0 IMAD R0, R222, c[0x0][0x20c], R0 ;  /* 0x00008300de008a24 */ /* 0x000fea00078e0200 */
[----:B------:R-:W-:Y:S02]  /*bc80*/  @!P0 IADD3 R0, R5, R0, RZ ;  /* 0x0000000005008210 */ /* 0x000fe40007ffe0ff */
[----:B------:R-:W-:Y:S01]  /*bc90*/  @!P0 MOV R5, c[0x0][0x20c] ;  /* 0x0000830000058a02 */ /* 0x000fe20000000f00 */
[----:B------:R-:W-:Y:S01]  /*bca0*/  LDSM.16.M88.4 R32, [R199] ;  /* 0x00000000c720783b */ /* 0x000fe20000000200 */
[----:B------:R-:W-:Y:S02]  /*bcb0*/  @!P0 SHF.L.U64.HI R0, R4, 0x6, R0 ;  /* 0x0000000604008819 */ /* 0x000fe40000010200 */
[C---:B------:R-:W-:Y:S04]  /*bcc0*/  @!P0 LEA R4, P1, R3.reuse, R2, 0x5 ;  /* 0x0000000203048211 */ /* 0x040fe800078228ff */
[----:B------:R-:W-:Y:S01]  /*bcd0*/  @!P0 LEA.HI.X R3, R3, R0, R5, 0x5, P1 ;  /* 0x0000000003038211 */ /* 0x000fe200008f2c05 */
[----:B------:R-:W-:Y:S01]  /*bce0*/  LDSM.16.M88.4 R16, [R192+0x800] ;  /* 0x00080000c010783b */ /* 0x000fe20000000200 */
[----:B------:R-:W-:Y:S04]  /*bcf0*/  @!P0 IADD3 R5, P1, R2, R234, RZ ;  /* 0x000000ea02058210 */ /* 0x000fe80007f3e0ff */
[----:B------:R-:W-:Y:S02]  /*bd00*/  @!P0 IADD3.X R7, R0, R236, RZ, P1, !PT ;  /* 0x000000ec00078210 */ /* 0x000fe40000ffe4ff */
[----:B------:R-:W-:Y:S01]  /*bd10*/  @!P0 IADD3 R6, P1, R2, R10, RZ ;  /* 0x0000000a02068210 */ /* 0x000fe20007f3e0ff */
[----:B------:R-:W-:Y:S03]  /*bd20*/  LDSM.16.M88.4 R24, [R192+0x1000] ;  /* 0x00100000c018783b */ /* 0x000fe60000000200 */
[----:B------:R-:W-:Y:S02]  /*bd30*/  @!P0 IADD3.X R8, R0, R11, RZ, P1, !PT ;  /* 0x0000000b00088210 */ /* 0x000fe40000ffe4ff */
[C---:B------:R-:W-:Y:S03]  /*bd40*/  @!P0 LEA R30, P1, R5.reuse, c[0x0][0x1f8], 0x1 ;  /* 0x00007e00051e8a11 */ /* 0x040fe600078208ff */
[----:B------:R-:W-:Y:S01]  /*bd50*/  LDSM.16.M88.4 R168, [R192+0x1800] ;  /* 0x00180000c0a8783b */ /* 0x000fe20000000200 */
[----:B------:R-:W-:Y:S02]  /*bd60*/  @!P0 LEA.HI.X R31, R5, c[0x0][0x1fc], R7, 0x1, P1 ;  /* 0x00007f00051f8a11 */ /* 0x000fe400008f0c07 */
[C---:B------:R-:W-:Y:S04]  /*bd70*/  @!P0 LEA R28, P1, R6.reuse, c[0x0][0x1f8], 0x1 ;  /* 0x00007e00061c8a11 */ /* 0x040fe800078208ff */
[----:B------:R-:W-:Y:S01]  /*bd80*/  @!P0 LEA.HI.X R29, R6, c[0x0][0x1fc], R8, 0x1, P1 ;  /* 0x00007f00061d8a11 */ /* 0x000fe200008f0c08 */
[----:B------:R-:W-:Y:S01]  /*bd90*/  LDSM.16.M88.4 R172, [R200] ;  /* 0x00000000c8ac783b */ /* 0x000fe20000000200 */
[----:B------:R-:W-:Y:S04]  /*bda0*/  @!P0 IADD3 R6, P1, R234, 0x80, RZ ;  /* 0x00000080ea068810 */ /* 0x000fe80007f3e0ff */
[----:B------:R-:W-:Y:S02]  /*bdb0*/  @!P0 IADD3.X R8, RZ, R236, RZ, P1, !PT ;  /* 0x000000ecff088210 */ /* 0x000fe40000ffe4ff */
[----:B------:R-:W-:Y:S01]  /*bdc0*/  @!P0 IADD3 R5, P1, R2, R6, RZ ;  /* 0x0000000602058210 */ /* 0x000fe20007f3e0ff */
[----:B------:R-:W-:Y:S03]  /*bdd0*/  LDSM.16.M88.4 R176, [R203] ;  /* 0x00000000cbb0783b */ /* 0x000fe60000000200 */
[----:B------:R-:W-:Y:S02]  /*bde0*/  @!P0 IADD3.X R7, R0, R8, RZ, P1, !PT ;  /* 0x0000000800078210 */ /* 0x000fe40000ffe4ff */
[C---:B------:R-:W-:Y:S03]  /*bdf0*/  @!P0 LEA R14, P1, R5.reuse, c[0x0][0x1f8], 0x1 ;  /* 0x00007e00050e8a11 */ /* 0x040fe600078208ff */
[----:B------:R-:W-:Y:S01]  /*be00*/  LDSM.16.M88.4 R180, [R218] ;  /* 0x00000000dab4783b */ /* 0x000fe20000000200 */
[----:B------:R-:W-:Y:S02]  /*be10*/  @!P0 LEA.HI.X R15, R5, c[0x0][0x1fc], R7, 0x1, P1 ;  /* 0x00007f00050f8a11 */ /* 0x000fe400008f0c07 */
[----:B------:R-:W-:Y:S04]  /*be20*/  @!P0 IADD3 R7, P1, R234, 0xc0, RZ ;  /* 0x000000c0ea078810 */ /* 0x000fe80007f3e0ff */
[----:B------:R-:W-:Y:S01]  /*be30*/  @!P0 IADD3.X R9, RZ, R236, RZ, P1, !PT ;  /* 0x000000ecff098210 */ /* 0x000fe20000ffe4ff */
[----:B------:R-:W-:Y:S01]  /*be40*/  LDSM.16.M88.4 R184, [R217] ;  /* 0x00000000d9b8783b */ /* 0x000fe20000000200 */
[----:B------:R-:W-:Y:S04]  /*be50*/  @!P0 IADD3 R2, P1, R2, R7, RZ ;  /* 0x0000000702028210 */ /* 0x000fe80007f3e0ff */
[----:B------:R-:W-:Y:S02]  /*be60*/  @!P0 IADD3.X R0, R0, R9, RZ, P1, !PT ;  /* 0x0000000900008210 */ /* 0x000fe40000ffe4ff */
[C---:B------:R-:W-:Y:S01]  /*be70*/  @!P0 LEA R22, P1, R2.reuse, c[0x0][0x1f8], 0x1 ;  /* 0x00007e0002168a11 */ /* 0x040fe200078208ff */
[----:B------:R-:W-:Y:S03]  /*be80*/  LDSM.16.M88.4 R188, [R216] ;  /* 0x00000000d8bc783b */ /* 0x000fe60000000200 */
[----:B------:R-:W-:Y:S02]  /*be90*/  @!P0 LEA.HI.X R23, R2, c[0x0][0x1fc], R0, 0x1, P1 ;  /* 0x00007f0002178a11 */ /* 0x000fe400008f0c00 */
[C---:B------:R-:W-:Y:S04]  /*bea0*/  @!P0 IADD3 R2, P1, R4.reuse, R10, RZ ;  /* 0x0000000a04028210 */ /* 0x040fe80007f3e0ff */
[C---:B------:R-:W-:Y:S02]  /*beb0*/  @!P0 IADD3.X R11, R3.reuse, R11, RZ, P1, !PT ;  /* 0x0000000b030b8210 */ /* 0x040fe40000ffe4ff */
[C---:B------:R-:W-:Y:S04]  /*bec0*/  @!P0 IADD3 R5, P1, R4.reuse, R6, RZ ;  /* 0x0000000604058210 */ /* 0x040fe80007f3e0ff */
[C---:B------:R-:W-:Y:S02]  /*bed0*/  @!P0 IADD3.X R8, R3.reuse, R8, RZ, P1, !PT ;  /* 0x0000000803088210 */ /* 0x040fe40000ffe4ff */
[C---:B------:R-:W-:Y:S04]  /*bee0*/  @!P0 IADD3 R6, P1, R4.reuse, R7, RZ ;  /* 0x0000000704068210 */ /* 0x040fe80007f3e0ff */
[C---:B------:R-:W-:Y:S02]  /*bef0*/  @!P0 IADD3.X R7, R3.reuse, R9, RZ, P1, !PT ;  /* 0x0000000903078210 */ /* 0x040fe40000ffe4ff */
[----:B------:R-:W-:Y:S04]  /*bf00*/  @!P0 IADD3 R0, P1, R4, R234, RZ ;  /* 0x000000ea04008210 */ /* 0x000fe80007f3e0ff */
[----:B------:R-:W-:Y:S02]  /*bf10*/  @!P0 IADD3.X R3, R3, R236, RZ, P1, !PT ;  /* 0x000000ec03038210 */ /* 0x000fe40000ffe4ff */
[C---:B------:R-:W-:Y:S04]  /*bf20*/  @!P0 LEA R12, P1, R0.reuse, c[0x0][0x1f8], 0x1 ;  /* 0x00007e00000c8a11 */ /* 0x040fe800078208ff */
[----:B------:R-:W-:Y:S02]  /*bf30*/  @!P0 LEA.HI.X R13, R0, c[0x0][0x1fc], R3, 0x1, P1 ;  /* 0x00007f00000d8a11 */ /* 0x000fe400008f0c03 */
[C---:B------:R-:W-:Y:S04]  /*bf40*/  @!P0 LEA R20, P1, R2.reuse, c[0x0][0x1f8], 0x1 ;  /* 0x00007e0002148a11 */ /* 0x040fe800078208ff */
[----:B------:R-:W-:Y:S02]  /*bf50*/  @!P0 LEA.HI.X R21, R2, c[0x0][0x1fc], R11, 0x1, P1 ;  /* 0x00007f0002158a11 */ /* 0x000fe400008f0c0b */
[C---:B------:R-:W-:Y:S04]  /*bf60*/  @!P0 LEA R2, P1, R5.reuse, c[0x0][0x1f8], 0x1 ;  /* 0x00007e0005028a11 */ /* 0x040fe800078208ff */
[----:B------:R-:W-:Y:S02]  /*bf70*/  @!P0 LEA.HI.X R3, R5, c[0x0][0x1fc], R8, 0x1, P1 ;  /* 0x00007f0005038a11 */ /* 0x000fe400008f0c08 */
[----:B------:R-:W1:Y:S01]  /*bf80*/  LDSM.16.M88.4 R8, [R192] ;  /* 0x00000000c008783b */ /* 0x000e620000000200 */
[C---:B------:R-:W-:Y:S04]  /*bf90*/  @!P0 LEA R220, P1, R6.reuse, c[0x0][0x1f8], 0x1 ;  /* 0x00007e0006dc8a11 */ /* 0x040fe800078208ff */
[----:B------:R-:W-:Y:S03]  /*bfa0*/  @!P0 LEA.HI.X R221, R6, c[0x0][0x1fc], R7, 0x1, P1 ;  /* 0x00007f0006dd8a11 */ /* 0x000fe600008f0c07 */
[----:B------:R-:W-:Y:S01]  /*bfb0*/  @!PT LDS RZ, [RZ] ;  /* 0x00000000fffff984 */ /* 0x000fe20000000800 */
[----:B------:R-:W-:Y:S01]  /*bfc0*/  @!PT LDS RZ, [RZ] ;  /* 0x00000000fffff984 */ /* 0x000fe20000000800 */
[----:B------:R-:W-:Y:S01]  /*bfd0*/  @!PT LDS RZ, [RZ] ;  /* 0x00000000fffff984 */ /* 0x000fe20000000800 */
[----:B------:R2:W-:Y:S08]  /*bfe0*/  @!P0 LDGSTS.E.BYPASS.LTC128B.128 [R219+0x100], [R30.64], !P6 ;  /* 0x001000001edb8fae */ /* 0x0005f0000f101d46 */
[----:B------:R2:W-:Y:S08]  /*bff0*/  @!P0 LDGSTS.E.BYPASS.LTC128B.128 [R219+0x2100], [R28.64], !P5 ;  /* 0x021000001cdb8fae */ /* 0x0005f0000e901d46 */
[----:B------:R3:W-:Y:S08]  /*c000*/  @!P0 LDGSTS.E.BYPASS.LTC128B.128 [R219+0x4100], [R14.64], !P4 ;  /* 0x041000000edb8fae */ /* 0x0007f0000e101d46 */
[----:B------:R4:W-:Y:S01]  /*c010*/  @!P0 LDGSTS.E.BYPASS.LTC128B.128 [R219+0x6100], [R22.64], !P3 ;  /* 0x0610000016db8fae */ /* 0x0009e2000d901d46 */
[C---:B-1----:R-:W-:Y:S07]  /*c020*/  HMMA.16816.F32.BF16 R4, R32.reuse, R8, RZ ;  /* 0x000000082004723c */ /* 0x042fee00000418ff */
[----:B------:R3:W-:Y:S01]  /*c030*/  @!P0 LDGSTS.E.BYPASS.LTC128B.128 [R219+0x1100], [R12.64], !P6 ;  /* 0x011000000cdb8fae */ /* 0x0007e2000f101d46 */
[C---:B------:R-:W-:Y:S07]  /*c040*/  HMMA.16816.F32.BF16 R8, R32.reuse, R10, RZ ;  /* 0x0000000a2008723c */ /* 0x040fee00000418ff */
[----:B------:R4:W-:Y:S08]  /*c050*/  @!P0 LDGSTS.E.BYPASS.LTC128B.128 [R219+0x3100], [R20.64], !P5 ;  /* 0x0310000014db8fae */ /* 0x0009f0000e901d46 */
[----:B------:R1:W-:Y:S08]  /*c060*/  @!P0 LDGSTS.E.BYPASS.LTC128B.128 [R219+0x5100], [R2.64], !P4 ;  /* 0x0510000002db8fae */ /* 0x0003f0000e101d46 */
[----:B------:R5:W-:Y:S01]  /*c070*/  @!P0 LDGSTS.E.BYPASS.LTC128B.128 [R219+0x7100], [R220.64], !P3 ;  /* 0x07100000dcdb8fae */ /* 0x000be2000d901d46 */
[C---:B------:R-:W-:Y:S01]  /*c080*/  ISETP.GT.AND P0, PT, R222.reuse, R230, PT ;  /* 0x000000e6de00720c */ /* 0x040fe20003f04270 */
[C---:B---3--:R-:W-:Y:S06]  /*c090*/  HMMA.16816.F32.BF16 R12, R32.reuse, R16, RZ ;  /* 0x00000010200c723c */ /* 0x048fec00000418ff */
[----:B------:R-:W0:Y:S02]  /*c0a0*/  LDGDEPBAR ;  /* 0x00000000000079af */ /* 0x000e240000000000 */
[C---:B------:R-:W-:Y:S08]  /*c0b0*/  HMMA.16816.F32.BF16 R16, R32.reuse, R18, RZ ;  /* 0x000000122010723c */ /* 0x040ff000000418ff */
[C---:B----4-:R-:W-:Y:S08]  /*c0c0*/  HMMA.16816.F32.BF16 R20, R32.reuse, R24, RZ ;  /* 0x000000182014723c */ /* 0x050ff000000418ff */
[C---:B------:R-:W-:Y:S01]  /*c0d0*/  HMMA.16816.F32.BF16 R24, R32.reuse, R26, RZ ;  /* 0x0000001a2018723c */ /* 0x040fe200000418ff */
[----:B-----5:R-:W-:Y:S04]  /*c0e0*/  IADD3 R220, R222, -0x1, RZ ;  /* 0xffffffffdedc7810 */ /* 0x020fe80007ffe0ff */
[----:B------:R-:W-:Y:S01]  /*c0f0*/  @P0 SHF.R.S32.HI R0, RZ, 0x1f, R220 ;  /* 0x0000001fff000819 */ /* 0x000fe200000114dc */
[----:B-1----:R-:W-:Y:S02]  /*c100*/  @P0 IMAD.WIDE.U32 R2, R220, c[0x0][0x1e0], RZ ;  /* 0x00007800dc020a25 */ /* 0x002fe400078e00ff */
[C---:B--2---:R-:W-:Y:S04]  /*c110*/  HMMA.16816.F32.BF16 R28, R32.reuse, R168, RZ ;  /* 0x000000a8201c723c */ /* 0x044fe800000418ff */
[----:B------:R-:W-:Y:S01]  /*c120*/  @P0 SHF.L.U32 R132, R2, 0x6, RZ ;  /* 0x0000000602840819 */ /* 0x000fe200000006ff */
[----:B------:R-:W-:Y:S03]  /*c130*/  @P0 IMAD R0, R0, c[0x0][0x1e0], RZ ;  /* 0x0000780000000a24 */ /* 0x000fe600078e02ff */
[----:B------:R-:W-:Y:S01]  /*c140*/  HMMA.16816.F32.BF16 R32, R32, R170, RZ ;  /* 0x000000aa2020723c */ /* 0x000fe200000418ff */
[----:B------:R-:W-:Y:S03]  /*c150*/  LDSM.16.M88.4 R168, [R202] ;  /* 0x00000000caa8783b */ /* 0x000fe60000000200 */
[----:B------:R-:W-:Y:S04]  /*c160*/  @P0 IMAD R0, R220, c[0x0][0x1e4], R0 ;  /* 0x00007900dc000a24 */ /* 0x000fe800078e0200 */
[C---:B------:R-:W-:Y:S05]  /*c170*/  HMMA.16816.F32.BF16 R4, R172.reuse, R176, R4 ;  /* 0x000000b0ac04723c */ /* 0x040fea0000041804 */
[----:B------:R-:W-:Y:S02]  /*c180*/  @P0 IADD3 R0, R3, R0, RZ ;  /* 0x0000000003000210 */ /* 0x000fe40007ffe0ff */
[----:B------:R-:W-:Y:S01]  /*c190*/  @P0 MOV R3, c[0x0][0x1e4] ;  /* 0x0000790000030a02 */ /* 0x000fe20000000f00 */
[C---:B------:R-:W-:Y:S04]  /*c1a0*/  HMMA.16816.F32.BF16 R8, R172.reuse, R178, R8 ;  /* 0x000000b2ac08723c */ /* 0x040fe80000041808 */
[----:B------:R-:W-:Y:S02]  /*c1b0*/  @P0 SHF.L.U64.HI R176, R2, 0x6, R0 ;  /* 0x0000000602b00819 */ /* 0x000fe40000010200 */
[----:B------:R-:W-:Y:S02]  /*c1c0*/  @P0 IADD3 R0, P1, R132, R232, RZ ;  /* 0x000000e884000210 */ /* 0x000fe40007f3e0ff */
[C---:B------:R-:W-:Y:S04]  /*c1d0*/  HMMA.16816.F32.BF16 R12, R172.reuse, R180, R12 ;  /* 0x000000b4ac0c723c */ /* 0x040fe8000004180c */
[-C--:B------:R-:W-:Y:S02]  /*c1e0*/  @P0 IADD3.X R2, R176, R231.reuse, RZ, P1, !PT ;  /* 0x000000e7b0020210 */ /* 0x080fe40000ffe4ff */
[C---:B------:R-:W-:Y:S02]  /*c1f0*/  @P0 LEA R226, P1, R0.reuse, c[0x0][0x1c8], 0x1 ;  /* 0x0000720000e20a11 */ /* 0x040fe400078208ff */
[C---:B------:R-:W-:Y:S04]  /*c200*/  HMMA.16816.F32.BF16 R16, R172.reuse, R182, R16 ;  /* 0x000000b6ac10723c */ /* 0x040fe80000041810 */
[----:B------:R-:W-:Y:S02]  /*c210*/  @P0 LEA.HI.X R227, R0, c[0x0][0x1cc], R2, 0x1, P1 ;  /* 0x0000730000e30a11 */ /* 0x000fe400008f0c02 */
[----:B------:R-:W-:Y:S02]  /*c220*/  @P0 IADD3 R181, P1, R232, 0x40, RZ ;  /* 0x00000040e8b50810 */ /* 0x000fe40007f3e0ff */
[C---:B------:R-:W-:Y:S04]  /*c230*/  HMMA.16816.F32.BF16 R20, R172.reuse, R184, R20 ;  /* 0x000000b8ac14723c */ /* 0x040fe80000041814 */
[----:B------:R-:W-:Y:S02]  /*c240*/  @P0 IADD3.X R221, RZ, R231, RZ, P1, !PT ;  /* 0x000000e7ffdd0210 */ /* 0x000fe40000ffe4ff */
[----:B------:R-:W-:Y:S02]  /*c250*/  @P0 IADD3 R0, P1, R132, R181, RZ ;  /* 0x000000b584000210 */ /* 0x000fe40007f3e0ff */
[C---:B------:R-:W-:Y:S04]  /*c260*/  HMMA.16816.F32.BF16 R24, R172.reuse, R186, R24 ;  /* 0x000000baac18723c */ /* 0x040fe80000041818 */
[----:B------:R-:W-:Y:S02]  /*c270*/  @P0 IADD3.X R2, R176, R221, RZ, P1, !PT ;  /* 0x000000ddb0020210 */ /* 0x000fe40000ffe4ff */
[C---:B------:R-:W-:Y:S02]  /*c280*/  @P0 LEA R224, P1, R0.reuse, c[0x0][0x1c8], 0x1 ;  /* 0x0000720000e00a11 */ /* 0x040fe400078208ff */
[C---:B------:R-:W-:Y:S04]  /*c290*/  HMMA.16816.F32.BF16 R28, R172.reuse, R188, R28 ;  /* 0x000000bcac1c723c */ /* 0x040fe8000004181c */
[----:B------:R-:W-:Y:S02]  /*c2a0*/  @P0 LEA.HI.X R225, R0, c[0x0][0x1cc], R2, 0x1, P1 ;  /* 0x0000730000e10a11 */ /* 0x000fe400008f0c02 */
[----:B------:R-:W-:Y:S02]  /*c2b0*/  @P0 IADD3 R177, P1, R232, 0x80, RZ ;  /* 0x00000080e8b10810 */ /* 0x000fe40007f3e0ff */
[----:B------:R-:W-:Y:S01]  /*c2c0*/  HMMA.16816.F32.BF16 R32, R172, R190, R32 ;  /* 0x000000beac20723c */ /* 0x000fe20000041820 */
[----:B------:R-:W1:Y:S03]  /*c2d0*/  LDSM.16.M88.4 R172, [R198] ;  /* 0x00000000c6ac783b */ /* 0x000e660000000200 */
[----:B------:R-:W-:Y:S02]  /*c2e0*/  @P0 IADD3.X R180, RZ, R231, RZ, P1, !PT ;  /* 0x000000e7ffb40210 */ /* 0x000fe40000ffe4ff */
[----:B------:R-:W-:Y:S06]  /*c2f0*/  @P0 IADD3 R0, P1, R132, R177, RZ ;  /* 0x000000b184000210 */ /* 0x000fec0007f3e0ff */
[----:B------:R-:W-:Y:S02]  /*c300*/  @P0 IADD3.X R2, R176, R180, RZ, P1, !PT ;  /* 0x000000b4b0020210 */ /* 0x000fe40000ffe4ff */
[C---:B------:R-:W-:Y:S04]  /*c310*/  @P0 LEA R184, P1, R0.reuse, c[0x0][0x1c8], 0x1 ;  /* 0x0000720000b80a11 */ /* 0x040fe800078208ff */
[----:B------:R-:W-:Y:S02]  /*c320*/  @P0 LEA.HI.X R185, R0, c[0x0][0x1cc], R2, 0x1, P1 ;  /* 0x0000730000b90a11 */ /* 0x000fe400008f0c02 */
[----:B------:R-:W-:Y:S04]  /*c330*/  @P0 MOV R0, c[0x0][0x1e0] ;  /* 0x0000780000000a02 */ /* 0x000fe80000000f00 */
[C---:B------:R-:W-:Y:S04]  /*c340*/  @P0 LEA R2, P1, R0.reuse, R132, 0x5 ;  /* 0x0000008400020211 */ /* 0x040fe800078228ff */
[----:B------:R-:W-:Y:S02]  /*c350*/  @P0 LEA.HI.X R0, R0, R176, R3, 0x5, P1 ;  /* 0x000000b000000211 */ /* 0x000fe400008f2c03 */
[----:B------:R-:W-:Y:S04]  /*c360*/  @P0 IADD3 R3, P1, R232, 0xc0, RZ ;  /* 0x000000c0e8030810 */ /* 0x000fe80007f3e0ff */
[----:B------:R-:W-:Y:S02]  /*c370*/  @P0 IADD3.X R135, RZ, R231, RZ, P1, !PT ;  /* 0x000000e7ff870210 */ /* 0x000fe40000ffe4ff */
[----:B------:R-:W-:Y:S01]  /*c380*/  @P0 IADD3 R132, P1, R132, R3, RZ ;  /* 0x0000000384840210 */ /* 0x000fe20007f3e0ff */
        /* <DEDUP_REMOVED lines=11> */
[----:B------:R-:W-:Y:S08]  /*c440*/  LDSM.16.M88.4 R168, [R201] ;  /* 0x00000000c9a8783b */ /* 0x000ff00000000200 */
        /* <DEDUP_REMOVED lines=12> */
[----:B------:R-:W-:Y:S08]  /*c510*/  LDSM.16.M88.4 R168, [R199+0x4000] ;  /* 0x00400000c7a8783b */ /* 0x000ff00000000200 */
        /* <DEDUP_REMOVED lines=153> */
[----:B------:R-:W-:Y:S07]  /*ceb0*/  DEPBAR.LE SB0, 0x0 ;  /* 0x000080000000791a */ /* 0x000fee0000000000 */
[----:B------:R-:W-:Y:S01]  /*cec0*/  BAR.SYNC.DEFER_BLOCKING 0x0 ;  /* 0x0000000000007b1d */ /* 0x000fe20000010000 */
[C---:B-1----:R-:W-:Y:S08]  /*ced0*/  HMMA.16816.F32.BF16 R28, R168.reuse, R172, R28 ;  /* 0x000000aca81c723c */ /* 0x042ff0000004181c */
[----:B------:R-:W-:Y:S01]  /*cee0*/  HMMA.16816.F32.BF16 R32, R168, R174, R32 ;  /* 0x000000aea820723c */ /* 0x000fe20000041820 */
[----:B------:R-:W-:Y:S01]  /*cef0*/  @!PT LDS RZ, [RZ] ;  /* 0x00000000fffff984 */ /* 0x000fe20000000800 */
[----:B------:R-:W-:Y:S01]  /*cf00*/  @!PT LDS RZ, [RZ] ;  /* 0x00000000fffff984 */ /* 0x000fe20000000800 */
[----:B------:R-:W-:Y:S01]  /*cf10*/  @!PT LDS RZ, [RZ] ;  /* 0x00000000fffff984 */ /* 0x000fe20000000800 */
[----:B------:R1:W-:Y:S06]  /*cf20*/  @P0 LDGSTS.E.BYPASS.LTC128B.128 [R219+0x8100], [R226.64], !P6 ;  /* 0x08100000e2db0fae */ /* 0x0003ec000f101d46 */
[----:B------:R-:W-:Y:S02]  /*cf30*/  @P0 IADD3.X R168, R176, R135, RZ, P1, !PT ;  /* 0x00000087b0a80210 */ /* 0x000fe40000ffe4ff */
[C---:B------:R-:W-:Y:S01]  /*cf40*/  @P0 LEA R178, P1, R132.reuse, c[0x0][0x1c8], 0x1 ;  /* 0x0000720084b20a11 */ /* 0x040fe200078208ff */
[----:B------:R2:W-:Y:S03]  /*cf50*/  @P0 LDGSTS.E.BYPASS.LTC128B.128 [R219+0xa100], [R224.64], !P5 ;  /* 0x0a100000e0db0fae */ /* 0x0005e6000e901d46 */
[----:B------:R-:W-:Y:S02]  /*cf60*/  @P0 LEA.HI.X R179, R132, c[0x0][0x1cc], R168, 0x1, P1 ;  /* 0x0000730084b30a11 */ /* 0x000fe400008f0ca8 */
[----:B------:R-:W-:Y:S03]  /*cf70*/  @P0 IADD3 R132, P1, R2, R181, RZ ;  /* 0x000000b502840210 */ /* 0x000fe60007f3e0ff */
[----:B------:R3:W-:Y:S01]  /*cf80*/  @P0 LDGSTS.E.BYPASS.LTC128B.128 [R219+0xc100], [R184.64], !P4 ;  /* 0x0c100000b8db0fae */ /* 0x0007e2000e101d46 */
[----:B------:R-:W-:Y:S02]  /*cf90*/  @P0 IADD3.X R169, R0, R221, RZ, P1, !PT ;  /* 0x000000dd00a90210 */ /* 0x000fe40000ffe4ff */
[----:B------:R-:W-:Y:S04]  /*cfa0*/  @P0 IADD3 R168, P1, R2, R177, RZ ;  /* 0x000000b102a80210 */ /* 0x000fe80007f3e0ff */
[----:B------:R-:W-:Y:S01]  /*cfb0*/  @P0 IADD3.X R170, R0, R180, RZ, P1, !PT ;  /* 0x000000b400aa0210 */ /* 0x000fe20000ffe4ff */
[----:B------:R4:W-:Y:S01]  /*cfc0*/  @P0 LDGSTS.E.BYPASS.LTC128B.128 [R219+0xe100], [R178.64], !P3 ;  /* 0x0e100000b2db0fae */ /* 0x0009e2000d901d46 */
[----:B------:R-:W-:Y:S04]  /*cfd0*/  @P0 IADD3 R3, P1, R2, R3, RZ ;  /* 0x0000000302030210 */ /* 0x000fe80007f3e0ff */
[----:B------:R-:W-:Y:S02]  /*cfe0*/  @P0 IADD3.X R135, R0, R135, RZ, P1, !PT ;  /* 0x0000008700870210 */ /* 0x000fe40000ffe4ff */
[----:B------:R-:W-:Y:S04]  /*cff0*/  @P0 IADD3 R2, P1, R2, R232, RZ ;  /* 0x000000e802020210 */ /* 0x000fe80007f3e0ff */
[----:B------:R-:W-:Y:S02]  /*d000*/  @P0 IADD3.X R0, R0, R231, RZ, P1, !PT ;  /* 0x000000e700000210 */ /* 0x000fe40000ffe4ff */
[C---:B------:R-:W-:Y:S04]  /*d010*/  @P0 LEA R176, P1, R2.reuse, c[0x0][0x1c8], 0x1 ;  /* 0x0000720002b00a11 */ /* 0x040fe800078208ff */
[----:B------:R-:W-:Y:S01]  /*d020*/  @P0 LEA.HI.X R177, R2, c[0x0][0x1cc], R0, 0x1, P1 ;  /* 0x0000730002b10a11 */ /* 0x000fe200008f0c00 */
[----:B------:R-:W-:Y:S01]  /*d030*/  FMUL.FTZ R0, R5, c[0x0][0x320] ;  /* 0x0000c80005007a20 */ /* 0x000fe20000410000 */
[----:B------:R-:W-:Y:S01]  /*d040*/  @P0 LEA R174, P1, R132, c[0x0][0x1c8], 0x1 ;  /* 0x0000720084ae0a11 */ /* 0x000fe200078208ff */
[----:B------:R-:W-:Y:S02]  /*d050*/  FMUL.FTZ R2, R4, c[0x0][0x320] ;  /* 0x0000c80004027a20 */ /* 0x000fe40000410000 */
[----:B------:R5:W-:Y:S01]  /*d060*/  @P0 LDGSTS.E.BYPASS.LTC128B.128 [R219+0x9100], [R176.64], !P6 ;  /* 0x09100000b0db0fae */ /* 0x000be2000f101d46 */
[----:B------:R-:W-:Y:S01]  /*d070*/  @P0 LEA.HI.X R175, R132, c[0x0][0x1cc], R169, 0x1, P1 ;  /* 0x0000730084af0a11 */ /* 0x000fe200008f0ca9 */
[----:B------:R1:W-:Y:S01]  /*d080*/  MUFU.TANH R181, R2 ;  /* 0x0000000200b57308 */ /* 0x0003e20000002400 */
[C---:B------:R-:W-:Y:S04]  /*d090*/  @P0 LEA R172, P1, R168.reuse, c[0x0][0x1c8], 0x1 ;  /* 0x00007200a8ac0a11 */ /* 0x040fe800078208ff */
[----:B------:R-:W-:Y:S01]  /*d0a0*/  @P0 LEA.HI.X R173, R168, c[0x0][0x1cc], R170, 0x1, P1 ;  /* 0x00007300a8ad0a11 */ /* 0x000fe200008f0caa */
[----:B------:R2:W-:Y:S01]  /*d0b0*/  @P0 LDGSTS.E.BYPASS.LTC128B.128 [R219+0xb100], [R174.64], !P5 ;  /* 0x0b100000aedb0fae */ /* 0x0005e2000e901d46 */
[C---:B------:R-:W-:Y:S03]  /*d0c0*/  @P0 LEA R170, P1, R3.reuse, c[0x0][0x1c8], 0x1 ;  /* 0x0000720003aa0a11 */ /* 0x040fe600078208ff */
[----:B------:R2:W-:Y:S01]  /*d0d0*/  MUFU.TANH R169, R0 ;  /* 0x0000000000a97308 */ /* 0x0005e20000002400 */
[----:B------:R-:W-:Y:S01]  /*d0e0*/  @P0 LEA.HI.X R171, R3, c[0x0][0x1cc], R135, 0x1, P1 ;  /* 0x0000730003ab0a11 */ /* 0x000fe200008f0c87 */
[----:B------:R-:W-:Y:S02]  /*d0f0*/  FMUL.FTZ R3, R32, c[0x0][0x320] ;  /* 0x0000c80020037a20 */ /* 0x000fe40000410000 */
[----:B------:R3:W-:Y:S06]  /*d100*/  @P0 LDGSTS.E.BYPASS.LTC128B.128 [R219+0xd100], [R172.64], !P4 ;  /* 0x0d100000acdb0fae */ /* 0x0007ec000e101d46 */
[----:B------:R3:W-:Y:S02]  /*d110*/  MUFU.TANH R250, R3 ;  /* 0x0000000300fa7308 */ /* 0x0007e40000002400 */
[----:B------:R5:W-:Y:S01]  /*d120*/  @P0 LDGSTS.E.BYPASS.LTC128B.128 [R219+0xf100], [R170.64], !P3 ;  /* 0x0f100000aadb0fae */ /* 0x000be2000d901d46 */
[----:B-1----:R-:W-:Y:S07]  /*d130*/  FMUL.FTZ R2, R31, c[0x0][0x320] ;  /* 0x0000c8001f027a20 */ /* 0x002fee0000410000 */
[----:B------:R-:W1:Y:S01]  /*d140*/  MUFU.TANH R188, R2 ;  /* 0x0000000200bc7308 */ /* 0x000e620000002400 */
[----:B----4-:R-:W4:Y:S01]  /*d150*/  LDL.LU R178, [R1] ;  /* 0x0000000001b27983 */ /* 0x010f220000300800 */
[----:B--2---:R-:W-:Y:S03]  /*d160*/  FMUL.FTZ R0, R6, c[0x0][0x320] ;  /* 0x0000c80006007a20 */ /* 0x004fe60000410000 */
[----:B------:R-:W0:Y:S05]  /*d170*/  LDGDEPBAR ;  /* 0x00000000000079af */ /* 0x000e2a0000000000 */
[----:B------:R2:W2:Y:S01]  /*d180*/  MUFU.TANH R182, R0 ;  /* 0x0000000000b67308 */ /* 0x0004a20000002400 */
[----:B---3--:R-:W-:Y:S09]  /*d190*/  FMUL.FTZ R3, R33, c[0x0][0x320] ;  /* 0x0000c80021037a20 */ /* 0x008ff20000410000 */
[----:B------:R3:W-:Y:S01]  /*d1a0*/  MUFU.TANH R248, R3 ;  /* 0x0000000300f87308 */ /* 0x0007e20000002400 */
[----:B-1----:R-:W-:Y:S01]  /*d1b0*/  MOV R179, R188 ;  /* 0x000000bc00b37202 */ /* 0x002fe20000000f00 */
[----:B--2---:R-:W-:Y:S01]  /*d1c0*/  FMUL.FTZ R0, R7, c[0x0][0x320] ;  /* 0x0000c80007007a20 */ /* 0x004fe20000410000 */
[----:B------:R-:W-:Y:S07]  /*d1d0*/  FMNMX.FTZ R2, R182, R134, !PT ;  /* 0x00000086b6027209 */ /* 0x000fee0007810000 */
[----:B------:R1:W2:Y:S01]  /*d1e0*/  MUFU.TANH R180, R0 ;  /* 0x0000000000b47308 */ /* 0x0002a20000002400 */
[----:B---3--:R-:W-:Y:S09]  /*d1f0*/  FMUL.FTZ R3, R34, c[0x0][0x320] ;  /* 0x0000c80022037a20 */ /* 0x008ff20000410000 */
[----:B------:R-:W-:Y:S01]  /*d200*/  MUFU.TANH R135, R3 ;  /* 0x0000000300877308 */ /* 0x000fe20000002400 */
[----:B-1----:R-:W-:Y:S01]  /*d210*/  FMUL.FTZ R0, R8, c[0x0][0x320] ;  /* 0x0000c80008007a20 */ /* 0x002fe20000410000 */
[----:B--2---:R-:W-:Y:S08]  /*d220*/  FMNMX.FTZ R2, R180, R2, !PT ;  /* 0x00000002b4027209 */ /* 0x004ff00007810000 */
[----:B------:R1:W-:Y:S02]  /*d230*/  MUFU.TANH R7, R0 ;  /* 0x0000000000077308 */ /* 0x0003e40000002400 */
[----:B-1----:R-:W-:Y:S08]  /*d240*/  FMUL.FTZ R0, R9, c[0x0][0x320] ;  /* 0x0000c80009007a20 */ /* 0x002ff00000410000 */
[----:B------:R1:W-:Y:S02]  /*d250*/  MUFU.TANH R6, R0 ;  /* 0x0000000000067308 */ /* 0x0003e40000002400 */
[----:B-1----:R-:W-:Y:S08]  /*d260*/  FMUL.FTZ R0, R10, c[0x0][0x320] ;  /* 0x0000c8000a007a20 */ /* 0x002ff00000410000 */
[----:B------:R1:W2:Y:S02]  /*d270*/  MUFU.TANH R8, R0 ;  /* 0x0000000000087308 */ /* 0x0002a40000002400 */
[----:B-1----:R-:W-:Y:S01]  /*d280*/  FMUL.FTZ R0, R11, c[0x0][0x320] ;  /* 0x0000c8000b007a20 */ /* 0x002fe20000410000 */
[----:B--2---:R-:W-:Y:S07]  /*d290*/  FMNMX.FTZ R2, R8, R2, !PT ;  /* 0x0000000208027209 */ /* 0x004fee0007810000 */
[----:B------:R1:W2:Y:S02]  /*d2a0*/  MUFU.TANH R9, R0 ;  /* 0x0000000000097308 */ /* 0x0002a40000002400 */
[----:B-1----:R-:W-:Y:S01]  /*d2b0*/  FMUL.FTZ R0, R12, c[0x0][0x320] ;  /* 0x0000c8000c007a20 */ /* 0x002fe20000410000 */
[----:B--2---:R-:W-:Y:S07]  /*d2c0*/  FMNMX.FTZ R2, R9, R2, !PT ;  /* 0x0000000209027209 */ /* 0x004fee0007810000 */
[----:B------:R1:W-:Y:S02]  /*d2d0*/  MUFU.TANH R186, R0 ;  /* 0x0000000000ba7308 */ /* 0x0003e40000002400 */
[----:B-1----:R-:W-:Y:S08]  /*d2e0*/  FMUL.FTZ R0, R13, c[0x0][0x320] ;  /* 0x0000c8000d007a20 */ /* 0x002ff00000410000 */
[----:B------:R1:W-:Y:S02]  /*d2f0*/  MUFU.TANH R189, R0 ;  /* 0x0000000000bd7308 */ /* 0x0003e40000002400 */
[----:B-1----:R-:W-:Y:S08]  /*d300*/  FMUL.FTZ R0, R14, c[0x0][0x320] ;  /* 0x0000c8000e007a20 */ /* 0x002ff00000410000 */
[----:B------:R1:W2:Y:S02]  /*d310*/  MUFU.TANH R190, R0 ;  /* 0x0000000000be7308 */ /* 0x0002a40000002400 */
[----:B-1----:R-:W-:Y:S01]  /*d320*/  FMUL.FTZ R0, R15, c[0x0][0x320] ;  /* 0x0000c8000f007a20 */ /* 0x002fe20000410000 */
[----:B--2---:R-:W-:Y:S01]  /*d330*/  FMNMX.FTZ R2, R190, R2, !PT ;  /* 0x00000002be027209 */ /* 0x004fe20007810000 */
[----:B------:R-:W-:Y:S06]  /*d340*/  LDSM.16.MT88.4 R12, [R193] ;  /* 0x00000000c10c783b */ /* 0x000fec0000004200 */
        /* <DEDUP_REMOVED lines=24> */
[----:B------:R1:W2:Y:S02]  /*d4d0*/  MUFU.TANH R245, R0 ;  /* 0x0000000000f57308 */ /* 0x0002a40000002400 */
[----:B-1----:R-:W-:Y:S08]  /*d4e0*/  FMUL.FTZ R0, R25, c[0x0][0x320] ;  /* 0x0000c80019007a20 */ /* 0x002ff00000410000 */
[----:B------:R1:W3:Y:S02]  /*d4f0*/  MUFU.TANH R246, R0 ;  /* 0x0000000000f67308 */ /* 0x0002e40000002400 */
        /* <DEDUP_REMOVED lines=8> */
[----:B-1----:R-:W-:Y:S02]  /*d580*/  FMUL.FTZ R0, R30, c[0x0][0x320] ;  /* 0x0000c8001e007a20 */ /* 0x002fe40000410000 */
[----:B------:R-:W-:Y:S06]  /*d590*/  LDSM.16.MT88.4 R28, [R197] ;  /* 0x00000000c51c783b */ /* 0x000fec0000004200 */
[----:B------:R1:W1:Y:S02]  /*d5a0*/  MUFU.TANH R191, R0 ;  /* 0x0000000000bf7308 */ /* 0x0002640000002400 */
[----:B-1----:R-:W-:Y:S04]  /*d5b0*/  FMNMX.FTZ R0, R181, R133, !PT ;  /* 0x00000085b5007209 */ /* 0x002fe80007810000 */
        /* <DEDUP_REMOVED lines=8> */
[----:B------:R-:W-:Y:S01]  /*d640*/  FMNMX.FTZ R2, R242, R0, !PT ;  /* 0x00000000f2027209 */ /* 0x000fe20007810000 */
[----:B------:R-:W-:Y:S03]  /*d650*/  FMUL.FTZ R0, R35, c[0x0][0x320] ;  /* 0x0000c80023007a20 */ /* 0x000fe60000410000 */
[----:B--2---:R-:W-:Y:S01]  /*d660*/  FMNMX.FTZ R2, R245, R2, !PT ;  /* 0x00000002f5027209 */ /* 0x004fe20007810000 */
[----:B------:R3:W1:Y:S03]  /*d670*/  MUFU.TANH R168, R0 ;  /* 0x0000000000a87308 */ /* 0x0006660000002400 */
[----:B---3--:R-:W-:Y:S02]  /*d680*/  FMNMX.FTZ R0, R246, R2, !PT ;  /* 0x00000002f6007209 */ /* 0x008fe40007810000 */
        /* <DEDUP_REMOVED lines=17> */
[C---:B------:R-:W-:Y:S02]  /*d7a0*/  FMUL.FTZ R183, R132.reuse, c[0x0][0x2d0] ;  /* 0x0000b40084b77a20 */ /* 0x040fe40000410000 */
[----:B------:R-:W-:Y:S01]  /*d7b0*/  FADD.FTZ R2, -R132, R133 ;  /* 0x0000008584027221 */ /* 0x000fe20000010100 */
[----:B-1----:R-:W-:Y:S01]  /*d7c0*/  FMNMX.FTZ R3, R0, R3, !PT ;  /* 0x0000000300037209 */ /* 0x002fe20007810000 */
[--C-:B------:R-:W-:Y:S02]  /*d7d0*/  FFMA.FTZ R4, R181, c[0x0][0x2d0], -R183.reuse ;  /* 0x0000b400b5047a23 */ /* 0x100fe400000108b7 */
[----:B------:R-:W-:Y:S02]  /*d7e0*/  FMUL.FTZ R0, R2, c[0x0][0x2d0] ;  /* 0x0000b40002007a20 */ /* 0x000fe40000410000 */
[----:B------:R1:W-:Y:S01]  /*d7f0*/  MUFU.EX2 R181, R4 ;  /* 0x0000000400b57308 */ /* 0x0003e20000000800 */
[----:B------:R-:W-:Y:S09]  /*d800*/  FMUL.FTZ R133, R3, c[0x0][0x2d0] ;  /* 0x0000b40003857a20 */ /* 0x000ff20000410000 */
[----:B------:R2:W3:Y:S01]  /*d810*/  MUFU.EX2 R2, R0 ;  /* 0x0000000000027308 */ /* 0x0004e20000000800 */
[--C-:B-1----:R-:W-:Y:S09]  /*d820*/  FFMA.FTZ R4, R169, c[0x0][0x2d0], -R183.reuse ;  /* 0x0000b400a9047a23 */ /* 0x102ff200000108b7 */
        /* <DEDUP_REMOVED lines=8> */
[----:B------:R-:W-:Y:S02]  /*d8b0*/  FMUL.FTZ R25, R2, R157 ;  /* 0x0000009d02197220 */ /* 0x000fe40000410000 */
[--C-:B------:R-:W-:Y:S02]  /*d8c0*/  FFMA.FTZ R134, R186, c[0x0][0x2d0], -R183.reuse ;  /* 0x0000b400ba867a23 */ /* 0x100fe400000108b7 */
[C---:B------:R-:W-:Y:S02]  /*d8d0*/  FMUL.FTZ R32, R2.reuse, R164 ;  /* 0x000000a402207220 */ /* 0x040fe40000410000 */
[--C-:B-1----:R-:W-:Y:S01]  /*d8e0*/  FFMA.FTZ R4, R7, c[0x0][0x2d0], -R183.reuse ;  /* 0x0000b40007047a23 */ /* 0x102fe200000108b7 */
[----:B------:R-:W-:Y:S01]  /*d8f0*/  MUFU.EX2 R227, R134 ;  /* 0x0000008600e37308 */ /* 0x000fe20000000800 */
[C---:B------:R-:W-:Y:S02]  /*d900*/  FMUL.FTZ R33, R2.reuse, R165 ;  /* 0x000000a502217220 */ /* 0x040fe40000410000 */
[C---:B------:R-:W-:Y:S02]  /*d910*/  FMUL.FTZ R36, R2.reuse, R36 ;  /* 0x0000002402247220 */ /* 0x040fe40000410000 */
[----:B------:R-:W-:Y:S02]  /*d920*/  FMUL.FTZ R37, R2, R37 ;  /* 0x0000002502257220 */ /* 0x000fe40000410000 */
[--C-:B------:R-:W-:Y:S02]  /*d930*/  FFMA.FTZ R156, R251, c[0x0][0x2d0], -R183.reuse ;  /* 0x0000b400fb9c7a23 */ /* 0x100fe400000108b7 */
[--C-:B------:R-:W-:Y:S01]  /*d940*/  FFMA.FTZ R157, R250, c[0x0][0x2d0], -R183.reuse ;  /* 0x0000b400fa9d7a23 */ /* 0x100fe200000108b7 */
[----:B------:R1:W-:Y:S01]  /*d950*/  MUFU.EX2 R240, R4 ;  /* 0x0000000400f07308 */ /* 0x0003e20000000800 */
[C---:B------:R-:W-:Y:S02]  /*d960*/  FMUL.FTZ R40, R2.reuse, R40 ;  /* 0x0000002802287220 */ /* 0x040fe40000410000 */
[----:B------:R-:W-:Y:S02]  /*d970*/  FMUL.FTZ R41, R2, R41 ;  /* 0x0000002902297220 */ /* 0x000fe40000410000 */
[C---:B--2---:R-:W-:Y:S02]  /*d980*/  FMUL.FTZ R7, R0.reuse, R139 ;  /* 0x0000008b00077220 */ /* 0x044fe40000410000 */
[C---:B------:R-:W-:Y:S02]  /*d990*/  FMUL.FTZ R10, R0.reuse, R142 ;  /* 0x0000008e000a7220 */ /* 0x040fe40000410000 */
[C---:B------:R-:W-:Y:S02]  /*d9a0*/  FMUL.FTZ R11, R0.reuse, R143 ;  /* 0x0000008f000b7220 */ /* 0x040fe40000410000 */
[C---:B------:R-:W-:Y:S02]  /*d9b0*/  FMUL.FTZ R18, R0.reuse, R150 ;  /* 0x0000009600127220 */ /* 0x040fe40000410000 */
[C---:B------:R-:W-:Y:S02]  /*d9c0*/  FMUL.FTZ R19, R0.reuse, R151 ;  /* 0x0000009700137220 */ /* 0x040fe40000410000 */
[C---:B------:R-:W-:Y:S01]  /*d9d0*/  FMUL.FTZ R26, R0.reuse, R158 ;  /* 0x0000009e001a7220 */ /* 0x040fe20000410000 */
[----:B------:R-:W-:Y:S01]  /*d9e0*/  LDSM.16.MT88.4 R148, [R194+0x2000] ;  /* 0x00200000c294783b */ /* 0x000fe20000004200 */
[C---:B------:R-:W-:Y:S02]  /*d9f0*/  FMUL.FTZ R27, R0.reuse, R159 ;  /* 0x0000009f001b7220 */ /* 0x040fe40000410000 */
[C---:B------:R-:W-:Y:S02]  /*da00*/  FMUL.FTZ R34, R0.reuse, R166 ;  /* 0x000000a600227220 */ /* 0x040fe40000410000 */
[C---:B------:R-:W-:Y:S02]  /*da10*/  FMUL.FTZ R35, R0.reuse, R167 ;  /* 0x000000a700237220 */ /* 0x040fe40000410000 */
[----:B------:R-:W-:Y:S01]  /*da20*/  FMUL.FTZ R38, R0, R38 ;  /* 0x0000002600267220 */ /* 0x000fe20000410000 */
[----:B------:R-:W2:Y:S01]  /*da30*/  LDL.LU R158, [R1+0x8] ;  /* 0x00000800019e7983 */ /* 0x000ea20000300800 */
[--C-:B-1----:R-:W-:Y:S02]  /*da40*/  FFMA.FTZ R4, R6, c[0x0][0x2d0], -R183.reuse ;  /* 0x0000b40006047a23 */ /* 0x102fe400000108b7 */
[C---:B------:R-:W-:Y:S01]  /*da50*/  FMUL.FTZ R6, R0.reuse, R138 ;  /* 0x0000008a00067220 */ /* 0x040fe20000410000 */
[----:B------:R-:W-:Y:S01]  /*da60*/  LDSM.16.MT88.4 R164, [R196+0x1800] ;  /* 0x00180000c4a4783b */ /* 0x000fe20000004200 */
[----:B------:R-:W1:Y:S01]  /*da70*/  MUFU.EX2 R239, R4 ;  /* 0x0000000400ef7308 */ /* 0x000e620000000800 */
[C---:B------:R-:W-:Y:S02]  /*da80*/  FMUL.FTZ R39, R0.reuse, R39 ;  /* 0x0000002700277220 */ /* 0x040fe40000410000 */
[----:B------:R-:W-:Y:S02]  /*da90*/  FFMA.FTZ R134, R189, c[0x0][0x2d0], -R183 ;  /* 0x0000b400bd867a23 */ /* 0x000fe400000108b7 */
        /* <DEDUP_REMOVED lines=8> */
[----:B------:R-:W-:Y:S02]  /*db20*/  FMUL.FTZ R49, R2, R49 ;  /* 0x0000003102317220 */ /* 0x000fe40000410000 */
[C---:B------:R-:W-:Y:S02]  /*db30*/  FMUL.FTZ R50, R0.reuse, R50 ;  /* 0x0000003200327220 */ /* 0x040fe40000410000 */
[----:B------:R-:W-:Y:S01]  /*db40*/  FMUL.FTZ R51, R0, R51 ;  /* 0x0000003300337220 */ /* 0x000fe20000410000 */
        /* <DEDUP_REMOVED lines=16> */
[--C-:B-1----:R-:W-:Y:S01]  /*dc50*/  FFMA.FTZ R4, R180, c[0x0][0x2d0], -R133.reuse ;  /* 0x0000b400b4047a23 */ /* 0x102fe20000010885 */
[----:B------:R-:W-:Y:S01]  /*dc60*/  MOV R180, R191 ;  /* 0x000000bf00b47202 */ /* 0x000fe20000000f00 */
[----:B------:R-:W-:Y:S02]  /*dc70*/  FMUL.FTZ R65, R2, R65 ;  /* 0x0000004102417220 */ /* 0x000fe40000410000 */
[----:B------:R-:W1:Y:S01]  /*dc80*/  MUFU.EX2 R188, R4 ;  /* 0x0000000400bc7308 */ /* 0x000e620000000800 */
        /* <DEDUP_REMOVED lines=28> */
[--C-:B-1----:R-:W-:Y:S02]  /*de50*/  FFMA.FTZ R4, R9, c[0x0][0x2d0], -R133.reuse ;  /* 0x0000b40009047a23 */ /* 0x102fe40000010885 */
[----:B------:R-:W-:Y:S02]  /*de60*/  FMUL.FTZ R9, R2, R141 ;  /* 0x0000008d02097220 */ /* 0x000fe40000410000 */
[----:B------:R-:W1:Y:S01]  /*de70*/  MUFU.EX2 R191, R4 ;  /* 0x0000000400bf7308 */ /* 0x000e620000000800 */
[----:B------:R-:W3:Y:S01]  /*de80*/  LDSM.16.MT88.4 R140, [R196] ;  /* 0x00000000c48c783b */ /* 0x000ee20000004200 */
        /* <DEDUP_REMOVED lines=12> */
[----:B------:R-:W-:Y:S01]  /*df50*/  FMUL.FTZ R4, R2, R136 ;  /* 0x0000008802047220 */ /* 0x000fe20000410000 */
[----:B------:R-:W-:Y:S01]  /*df60*/  F2FP.BF16.PACK_AB R136, R238, R181 ;  /* 0x000000b5ee88723e */ /* 0x000fe200000010ff */
[----:B------:R-:W-:Y:S02]  /*df70*/  FMUL.FTZ R101, R2, R101 ;  /* 0x0000006502657220 */ /* 0x000fe40000410000 */
[C---:B------:R-:W-:Y:S02]  /*df80*/  FMUL.FTZ R102, R0.reuse, R102 ;  /* 0x0000006600667220 */ /* 0x040fe40000410000 */
[----:B------:R-:W-:Y:S02]  /*df90*/  FMUL.FTZ R103, R0, R103 ;  /* 0x0000006700677220 */ /* 0x000fe40000410000 */
[C---:B------:R-:W-:Y:S05]  /*dfa0*/  HMMA.16816.F32.BF16 R4, R136.reuse, R12, R4 ;  /* 0x0000000c8804723c */ /* 0x040fea0000041804 */
        /* <DEDUP_REMOVED lines=10> */
[C---:B------:R-:W-:Y:S03]  /*e050*/  HMMA.16816.F32.BF16 R12, R136.reuse, R20, R12 ;  /* 0x00000014880c723c */ /* 0x040fe6000004180c */
[C---:B------:R-:W-:Y:S02]  /*e060*/  FMUL.FTZ R108, R2.reuse, R108 ;  /* 0x0000006c026c7220 */ /* 0x040fe40000410000 */
        /* <DEDUP_REMOVED lines=8> */
[----:B------:R-:W-:Y:S01]  /*e0f0*/  LDSM.16.MT88.4 R152, [R196+0x1000] ;  /* 0x00100000c498783b */ /* 0x000fe20000004200 */
        /* <DEDUP_REMOVED lines=11> */
[----:B------:R-:W-:Y:S02]  /*e1b0*/  FMUL.FTZ R115, R0, R115 ;  /* 0x0000007300737220 */ /* 0x000fe40000410000 */
[C---:B------:R-:W-:Y:S02]  /*e1c0*/  FMUL.FTZ R116, R2.reuse, R116 ;  /* 0x0000007402747220 */ /* 0x040fe40000410000 */
[----:B------:R-:W-:Y:S01]  /*e1d0*/  FMUL.FTZ R117, R2, R117 ;  /* 0x0000007502757220 */ /* 0x000fe20000410000 */
[C---:B---3--:R-:W-:Y:S03]  /*e1e0*/  HMMA.16816.F32.BF16 R28, R136.reuse, R140, R28 ;  /* 0x0000008c881c723c */ /* 0x048fe6000004181c */
[C---:B------:R-:W-:Y:S02]  /*e1f0*/  FMUL.FTZ R118, R0.reuse, R118 ;  /* 0x0000007600767220 */ /* 0x040fe40000410000 */
[----:B------:R-:W-:Y:S02]  /*e200*/  FMUL.FTZ R119, R0, R119 ;  /* 0x0000007700777220 */ /* 0x000fe40000410000 */
[C---:B------:R-:W-:Y:S01]  /*e210*/  FMUL.FTZ R120, R2.reuse, R120 ;  /* 0x0000007802787220 */ /* 0x040fe20000410000 */
[C---:B------:R-:W-:Y:S01]  /*e220*/  HMMA.16816.F32.BF16 R32, R136.reuse, R142, R32 ;  /* 0x0000008e8820723c */ /* 0x040fe20000041820 */
[----:B------:R-:W3:Y:S03]  /*e230*/  LDSM.16.MT88.4 R140, [R197+0x2000] ;  /* 0x00200000c58c783b */ /* 0x000ee60000004200 */
[----:B------:R-:W-:Y:S02]  /*e240*/  FMUL.FTZ R121, R2, R121 ;  /* 0x0000007902797220 */ /* 0x000fe40000410000 */
[C---:B------:R-:W-:Y:S02]  /*e250*/  FMUL.FTZ R122, R0.reuse, R122 ;  /* 0x0000007a007a7220 */ /* 0x040fe40000410000 */
[C---:B-1----:R-:W-:Y:S04]  /*e260*/  HMMA.16816.F32.BF16 R36, R136.reuse, R144, R36 ;  /* 0x000000908824723c */ /* 0x042fe80000041824 */
[----:B------:R-:W-:Y:S02]  /*e270*/  FMUL.FTZ R123, R0, R123 ;  /* 0x0000007b007b7220 */ /* 0x000fe40000410000 */
[C---:B------:R-:W-:Y:S02]  /*e280*/  FMUL.FTZ R124, R2.reuse, R124 ;  /* 0x0000007c027c7220 */ /* 0x040fe40000410000 */
[C---:B------:R-:W-:Y:S01]  /*e290*/  HMMA.16816.F32.BF16 R40, R136.reuse, R146, R40 ;  /* 0x000000928828723c */ /* 0x040fe20000041828 */
[----:B------:R-:W1:Y:S03]  /*e2a0*/  LDSM.16.MT88.4 R144, [R196+0x2000] ;  /* 0x00200000c490783b */ /* 0x000e660000004200 */
[----:B------:R-:W-:Y:S02]  /*e2b0*/  FMUL.FTZ R125, R2, R125 ;  /* 0x0000007d027d7220 */ /* 0x000fe40000410000 */
[C---:B------:R-:W-:Y:S02]  /*e2c0*/  FMUL.FTZ R126, R0.reuse, R126 ;  /* 0x0000007e007e7220 */ /* 0x040fe40000410000 */
[C---:B------:R-:W-:Y:S04]  /*e2d0*/  HMMA.16816.F32.BF16 R44, R136.reuse, R148, R44 ;  /* 0x00000094882c723c */ /* 0x040fe8000004182c */
[----:B------:R-:W-:Y:S02]  /*e2e0*/  FMUL.FTZ R127, R0, R127 ;  /* 0x0000007f007f7220 */ /* 0x000fe40000410000 */
[C---:B------:R-:W-:Y:S02]  /*e2f0*/  FMUL.FTZ R128, R2.reuse, R128 ;  /* 0x0000008002807220 */ /* 0x040fe40000410000 */
[C---:B------:R-:W-:Y:S01]  /*e300*/  HMMA.16816.F32.BF16 R48, R136.reuse, R150, R48 ;  /* 0x000000968830723c */ /* 0x040fe20000041830 */
[----:B------:R-:W2:Y:S03]  /*e310*/  LDSM.16.MT88.4 R148, [R193+0x4000] ;  /* 0x00400000c194783b */ /* 0x000ea60000004200 */
[----:B------:R-:W-:Y:S02]  /*e320*/  FMUL.FTZ R129, R2, R129 ;  /* 0x0000008102817220 */ /* 0x000fe40000410000 */
[C---:B------:R-:W-:Y:S02]  /*e330*/  FMUL.FTZ R130, R0.reuse, R130 ;  /* 0x0000008200827220 */ /* 0x040fe40000410000 */
[----:B------:R-:W-:Y:S01]  /*e340*/  FMUL.FTZ R131, R0, R131 ;  /* 0x0000008300837220 */ /* 0x000fe20000410000 */
[C---:B---3--:R-:W-:Y:S03]  /*e350*/  HMMA.16816.F32.BF16 R52, R136.reuse, R140, R52 ;  /* 0x0000008c8834723c */ /* 0x048fe60000041834 */
[----:B------:R-:W-:Y:S02]  /*e360*/  FFMA.FTZ R134, R221, c[0x0][0x2d0], -R133 ;  /* 0x0000b400dd867a23 */ /* 0x000fe40000010885 */
[----:B----4-:R-:W-:Y:S01]  /*e370*/  FFMA.FTZ R160, R2, R178, R181 ;  /* 0x000000b202a07223 */ /* 0x010fe200000100b5 */
[----:B------:R-:W-:Y:S01]  /*e380*/  MOV R178, R180 ;  /* 0x000000b400b27202 */ /* 0x000fe20000000f00 */
[----:B------:R3:W4:Y:S01]  /*e390*/  MUFU.EX2 R185, R134 ;  /* 0x0000008600b97308 */ /* 0x0007220000000800 */
[C---:B------:R-:W-:Y:S01]  /*e3a0*/  HMMA.16816.F32.BF16 R56, R136.reuse, R142, R56 ;  /* 0x0000008e8838723c */ /* 0x040fe20000041838 */
[----:B------:R-:W4:Y:S03]  /*e3b0*/  LDSM.16.MT88.4 R140, [R194+0x4000] ;  /* 0x00400000c28c783b */ /* 0x000f260000004200 */
[----:B------:R-:W-:Y:S04]  /*e3c0*/  FFMA.FTZ R2, R178, c[0x0][0x2d0], -R133 ;  /* 0x0000b400b2027a23 */ /* 0x000fe80000010885 */
[C---:B-1----:R-:W-:Y:S01]  /*e3d0*/  HMMA.16816.F32.BF16 R60, R136.reuse, R144, R60 ;  /* 0x00000090883c723c */ /* 0x042fe2000004183c */
[----:B------:R-:W-:Y:S07]  /*e3e0*/  MUFU.EX2 R180, R156 ;  /* 0x0000009c00b47308 */ /* 0x000fee0000000800 */
[C---:B------:R-:W-:Y:S01]  /*e3f0*/  HMMA.16816.F32.BF16 R64, R136.reuse, R146, R64 ;  /* 0x000000928840723c */ /* 0x040fe20000041840 */
[----:B------:R-:W1:Y:S02]  /*e400*/  LDSM.16.MT88.4 R144, [R197+0x4000] ;  /* 0x00400000c590783b */ /* 0x000e640000004200 */
[----:B------:R5:W-:Y:S01]  /*e410*/  MUFU.EX2 R172, R2 ;  /* 0x0000000200ac7308 */ /* 0x000be20000000800 */
[----:B---3--:R-:W-:Y:S04]  /*e420*/  FFMA.FTZ R134, R223, c[0x0][0x2d0], -R183 ;  /* 0x0000b400df867a23 */ /* 0x008fe800000108b7 */
[C---:B--2---:R-:W-:Y:S05]  /*e430*/  HMMA.16816.F32.BF16 R68, R136.reuse, R148, R68 ;  /* 0x000000948844723c */ /* 0x044fea0000041844 */
[----:B------:R2:W-:Y:S03]  /*e440*/  MUFU.EX2 R225, R134 ;  /* 0x0000008600e17308 */ /* 0x0005e60000000800 */
[C---:B------:R-:W-:Y:S01]  /*e450*/  HMMA.16816.F32.BF16 R72, R136.reuse, R150, R72 ;  /* 0x000000968848723c */ /* 0x040fe20000041848 */
[----:B------:R-:W3:Y:S07]  /*e460*/  LDSM.16.MT88.4 R148, [R196+0x4000] ;  /* 0x00400000c494783b */ /* 0x000eee0000004200 */
[C---:B----4-:R-:W-:Y:S04]  /*e470*/  HMMA.16816.F32.BF16 R76, R136.reuse, R140, R76 ;  /* 0x0000008c884c723c */ /* 0x050fe8000004184c */
[----:B-----5:R-:W-:Y:S02]  /*e480*/  FFMA.FTZ R2, R179, c[0x0][0x2d0], -R133 ;  /* 0x0000b400b3027a23 */ /* 0x020fe40000010885 */
[----:B------:R-:W-:Y:S02]  /*e490*/  MUFU.EX2 R179, R157 ;  /* 0x0000009d00b37308 */ /* 0x000fe40000000800 */
[C---:B------:R-:W-:Y:S01]  /*e4a0*/  HMMA.16816.F32.BF16 R80, R136.reuse, R142, R80 ;  /* 0x0000008e8850723c */ /* 0x040fe20000041850 */
[----:B------:R-:W4:Y:S03]  /*e4b0*/  LDSM.16.MT88.4 R140, [R193+0x6000] ;  /* 0x00600000c18c783b */ /* 0x000f260000004200 */
[----:B--2---:R-:W-:Y:S04]  /*e4c0*/  FFMA.FTZ R134, R228, c[0x0][0x2d0], -R183 ;  /* 0x0000b400e4867a23 */ /* 0x004fe800000108b7 */
[----:B------:R2:W-:Y:S01]  /*e4d0*/  MUFU.EX2 R173, R2 ;  /* 0x0000000200ad7308 */ /* 0x0005e20000000800 */
[C---:B-1----:R-:W-:Y:S08]  /*e4e0*/  HMMA.16816.F32.BF16 R84, R136.reuse, R144, R84 ;  /* 0x000000908854723c */ /* 0x042ff00000041854 */
[C---:B------:R-:W-:Y:S01]  /*e4f0*/  HMMA.16816.F32.BF16 R88, R136.reuse, R146, R88 ;  /* 0x000000928858723c */ /* 0x040fe20000041858 */
[----:B------:R-:W1:Y:S01]  /*e500*/  LDSM.16.MT88.4 R144, [R194+0x6000] ;  /* 0x00600000c290783b */ /* 0x000e620000004200 */
[----:B------:R5:W1:Y:S06]  /*e510*/  MUFU.EX2 R224, R134 ;  /* 0x0000008600e07308 */ /* 0x000a6c0000000800 */
[C---:B---3--:R-:W-:Y:S04]  /*e520*/  HMMA.16816.F32.BF16 R92, R136.reuse, R148, R92 ;  /* 0x00000094885c723c */ /* 0x048fe8000004185c */
[--C-:B--2---:R-:W-:Y:S04]  /*e530*/  FFMA.FTZ R2, R135, c[0x0][0x2d0], -R133.reuse ;  /* 0x0000b40087027a23 */ /* 0x104fe80000010885 */
[C---:B------:R-:W-:Y:S01]  /*e540*/  HMMA.16816.F32.BF16 R96, R136.reuse, R150, R96 ;  /* 0x000000968860723c */ /* 0x040fe20000041860 */
[----:B------:R-:W2:Y:S07]  /*e550*/  LDSM.16.MT88.4 R148, [R197+0x6000] ;  /* 0x00600000c594783b */ /* 0x000eae0000004200 */
[C---:B----4-:R-:W-:Y:S04]  /*e560*/  HMMA.16816.F32.BF16 R100, R136.reuse, R140, R100 ;  /* 0x0000008c8864723c */ /* 0x050fe80000041864 */
[--C-:B-----5:R-:W-:Y:S04]  /*e570*/  FFMA.FTZ R134, R229, c[0x0][0x2d0], -R133.reuse ;  /* 0x0000b400e5867a23 */ /* 0x120fe80000010885 */
[----:B------:R3:W-:Y:S01]  /*e580*/  MUFU.EX2 R184, R134 ;  /* 0x0000008600b87308 */ /* 0x0007e20000000800 */
[C---:B------:R-:W-:Y:S01]  /*e590*/  HMMA.16816.F32.BF16 R104, R136.reuse, R142, R104 ;  /* 0x0000008e8868723c */ /* 0x040fe20000041868 */
[----:B------:R-:W4:Y:S07]  /*e5a0*/  LDSM.16.MT88.4 R140, [R196+0x6000] ;  /* 0x00600000c48c783b */ /* 0x000f2e0000004200 */
[C---:B-1----:R-:W-:Y:S08]  /*e5b0*/  HMMA.16816.F32.BF16 R108, R136.reuse, R144, R108 ;  /* 0x00000090886c723c */ /* 0x042ff0000004186c */
[C---:B------:R-:W-:Y:S01]  /*e5c0*/  HMMA.16816.F32.BF16 R112, R136.reuse, R146, R112 ;  /* 0x000000928870723c */ /* 0x040fe20000041870 */
[----:B------:R-:W1:Y:S03]  /*e5d0*/  LDSM.16.MT88.4 R144, [R193+0x800] ;  /* 0x00080000c190783b */ /* 0x000e660000004200 */
[----:B---3--:R-:W-:Y:S04]  /*e5e0*/  FFMA.FTZ R134, R237, c[0x0][0x2d0], -R133 ;  /* 0x0000b400ed867a23 */ /* 0x008fe80000010885 */
[C---:B--2---:R-:W-:Y:S01]  /*e5f0*/  HMMA.16816.F32.BF16 R116, R136.reuse, R148, R116 ;  /* 0x000000948874723c */ /* 0x044fe20000041874 */
[----:B------:R2:W3:Y:S07]  /*e600*/  MUFU.EX2 R182, R134 ;  /* 0x0000008600b67308 */ /* 0x0004ee0000000800 */
[C---:B------:R-:W-:Y:S01]  /*e610*/  HMMA.16816.F32.BF16 R120, R136.reuse, R150, R120 ;  /* 0x000000968878723c */ /* 0x040fe20000041878 */
[----:B------:R-:W5:Y:S07]  /*e620*/  LDSM.16.MT88.4 R148, [R194+0x800] ;  /* 0x00080000c294783b */ /* 0x000f6e0000004200 */
[C---:B----4-:R-:W-:Y:S08]  /*e630*/  HMMA.16816.F32.BF16 R124, R136.reuse, R140, R124 ;  /* 0x0000008c887c723c */ /* 0x050ff0000004187c */
[----:B------:R-:W-:Y:S01]  /*e640*/  HMMA.16816.F32.BF16 R128, R136, R142, R128 ;  /* 0x0000008e8880723c */ /* 0x000fe20000041880 */
[----:B------:R-:W4:Y:S03]  /*e650*/  LDSM.16.MT88.4 R140, [R197+0x800] ;  /* 0x00080000c58c783b */ /* 0x000f260000004200 */
[--C-:B--2---:R-:W-:Y:S03]  /*e660*/  FFMA.FTZ R134, R241, c[0x0][0x2d0], -R183.reuse ;  /* 0x0000b400f1867a23 */ /* 0x104fe600000108b7 */
[----:B------:R-:W-:Y:S01]  /*e670*/  F2FP.BF16.PACK_AB R136, R226, R227 ;  /* 0x000000e3e288723e */ /* 0x000fe200000010ff */
[----:B------:R2:W-:Y:S01]  /*e680*/  MUFU.EX2 R223, R134 ;  /* 0x0000008600df7308 */ /* 0x0005e20000000800 */
[----:B------:R-:W-:Y:S03]  /*e690*/  F2FP.BF16.PACK_AB R137, R185, R186 ;  /* 0x000000bab989723e */ /* 0x000fe600000010ff */
[----:B------:R-:W-:Y:S02]  /*e6a0*/  F2FP.BF16.PACK_AB R138, R224, R225 ;  /* 0x000000e1e08a723e */ /* 0x000fe400000010ff */
[----:B---3--:R-:W-:Y:S07]  /*e6b0*/  F2FP.BF16.PACK_AB R139, R182, R184 ;  /* 0x000000b8b68b723e */ /* 0x008fee00000010ff */
[C---:B-1----:R-:W-:Y:S08]  /*e6c0*/  HMMA.16816.F32.BF16 R4, R136.reuse, R144, R4 ;  /* 0x000000908804723c */ /* 0x042ff00000041804 */
[C---:B------:R-:W-:Y:S01]  /*e6d0*/  HMMA.16816.F32.BF16 R8, R136.reuse, R146, R8 ;  /* 0x000000928808723c */ /* 0x040fe20000041808 */
[----:B------:R-:W1:Y:S03]  /*e6e0*/  LDSM.16.MT88.4 R144, [R196+0x800] ;  /* 0x00080000c490783b */ /* 0x000e660000004200 */
[----:B--2---:R-:W-:Y:S04]  /*e6f0*/  FFMA.FTZ R134, R242, c[0x0][0x2d0], -R183 ;  /* 0x0000b400f2867a23 */ /* 0x004fe800000108b7 */
[C---:B-----5:R-:W-:Y:S01]  /*e700*/  HMMA.16816.F32.BF16 R12, R136.reuse, R148, R12 ;  /* 0x00000094880c723c */ /* 0x060fe2000004180c */
[----:B------:R2:W-:Y:S07]  /*e710*/  MUFU.EX2 R221, R134 ;  /* 0x0000008600dd7308 */ /* 0x0005ee0000000800 */
[C---:B------:R-:W-:Y:S01]  /*e720*/  HMMA.16816.F32.BF16 R16, R136.reuse, R150, R16 ;  /* 0x000000968810723c */ /* 0x040fe20000041810 */
[----:B------:R-:W3:Y:S07]  /*e730*/  LDSM.16.MT88.4 R148, [R193+0x2800] ;  /* 0x00280000c194783b */ /* 0x000eee0000004200 */
[C---:B----4-:R-:W-:Y:S08]  /*e740*/  HMMA.16816.F32.BF16 R20, R136.reuse, R140, R20 ;  /* 0x0000008c8814723c */ /* 0x050ff00000041814 */
[C---:B------:R-:W-:Y:S01]  /*e750*/  HMMA.16816.F32.BF16 R24, R136.reuse, R142, R24 ;  /* 0x0000008e8818723c */ /* 0x040fe20000041818 */
[----:B------:R-:W4:Y:S03]  /*e760*/  LDSM.16.MT88.4 R140, [R194+0x2800] ;  /* 0x00280000c28c783b */ /* 0x000f260000004200 */
[--C-:B--2---:R-:W-:Y:S04]  /*e770*/  FFMA.FTZ R134, R244, c[0x0][0x2d0], -R133.reuse ;  /* 0x0000b400f4867a23 */ /* 0x104fe80000010885 */
[----:B------:R2:W-:Y:S01]  /*e780*/  MUFU.EX2 R176, R134 ;  /* 0x0000008600b07308 */ /* 0x0005e20000000800 */
[C---:B-1----:R-:W-:Y:S08]  /*e790*/  HMMA.16816.F32.BF16 R28, R136.reuse, R144, R28 ;  /* 0x00000090881c723c */ /* 0x042ff0000004181c */
[C---:B------:R-:W-:Y:S01]  /*e7a0*/  HMMA.16816.F32.BF16 R32, R136.reuse, R146, R32 ;  /* 0x000000928820723c */ /* 0x040fe20000041820 */
[----:B------:R-:W1:Y:S07]  /*e7b0*/  LDSM.16.MT88.4 R144, [R197+0x2800] ;  /* 0x00280000c590783b */ /* 0x000e6e0000004200 */
[C---:B---3--:R-:W-:Y:S04]  /*e7c0*/  HMMA.16816.F32.BF16 R36, R136.reuse, R148, R36 ;  /* 0x000000948824723c */ /* 0x048fe80000041824 */
[----:B--2---:R-:W-:Y:S04]  /*e7d0*/  FFMA.FTZ R134, R243, c[0x0][0x2d0], -R133 ;  /* 0x0000b400f3867a23 */ /* 0x004fe80000010885 */
[C---:B------:R-:W-:Y:S01]  /*e7e0*/  HMMA.16816.F32.BF16 R40, R136.reuse, R150, R40 ;  /* 0x000000968828723c */ /* 0x040fe20000041828 */
[----:B------:R-:W2:Y:S01]  /*e7f0*/  LDSM.16.MT88.4 R148, [R196+0x2800] ;  /* 0x00280000c494783b */ /* 0x000ea20000004200 */
[----:B------:R3:W-:Y:S06]  /*e800*/  MUFU.EX2 R177, R134 ;  /* 0x0000008600b17308 */ /* 0x0007ec0000000800 */
[C---:B----4-:R-:W-:Y:S08]  /*e810*/  HMMA.16816.F32.BF16 R44, R136.reuse, R140, R44 ;  /* 0x0000008c882c723c */ /* 0x050ff0000004182c */
[C---:B------:R-:W-:Y:S01]  /*e820*/  HMMA.16816.F32.BF16 R48, R136.reuse, R142, R48 ;  /* 0x0000008e8830723c */ /* 0x040fe20000041830 */
[----:B------:R-:W4:Y:S07]  /*e830*/  LDSM.16.MT88.4 R140, [R193+0x4800] ;  /* 0x00480000c18c783b */ /* 0x000f2e0000004200 */
[C---:B-1----:R-:W-:Y:S04]  /*e840*/  HMMA.16816.F32.BF16 R52, R136.reuse, R144, R52 ;  /* 0x000000908834723c */ /* 0x042fe80000041834 */
[--C-:B---3--:R-:W-:Y:S04]  /*e850*/  FFMA.FTZ R134, R245, c[0x0][0x2d0], -R183.reuse ;  /* 0x0000b400f5867a23 */ /* 0x108fe800000108b7 */
[----:B------:R1:W-:Y:S01]  /*e860*/  MUFU.EX2 R190, R134 ;  /* 0x0000008600be7308 */ /* 0x0003e20000000800 */
[C---:B------:R-:W-:Y:S01]  /*e870*/  HMMA.16816.F32.BF16 R56, R136.reuse, R146, R56 ;  /* 0x000000928838723c */ /* 0x040fe20000041838 */
[----:B------:R-:W3:Y:S07]  /*e880*/  LDSM.16.MT88.4 R144, [R194+0x4800] ;  /* 0x00480000c290783b */ /* 0x000eee0000004200 */
[C---:B--2---:R-:W-:Y:S08]  /*e890*/  HMMA.16816.F32.BF16 R60, R136.reuse, R148, R60 ;  /* 0x00000094883c723c */ /* 0x044ff0000004183c */
[C---:B------:R-:W-:Y:S01]  /*e8a0*/  HMMA.16816.F32.BF16 R64, R136.reuse, R150, R64 ;  /* 0x000000968840723c */ /* 0x040fe20000041840 */
[----:B------:R-:W2:Y:S03]  /*e8b0*/  LDSM.16.MT88.4 R148, [R197+0x4800] ;  /* 0x00480000c594783b */ /* 0x000ea60000004200 */
[----:B-1----:R-:W-:Y:S04]  /*e8c0*/  FFMA.FTZ R134, R246, c[0x0][0x2d0], -R183 ;  /* 0x0000b400f6867a23 */ /* 0x002fe800000108b7 */
[C---:B----4-:R-:W-:Y:S01]  /*e8d0*/  HMMA.16816.F32.BF16 R68, R136.reuse, R140, R68 ;  /* 0x0000008c8844723c */ /* 0x050fe20000041844 */
[----:B------:R1:W-:Y:S07]  /*e8e0*/  MUFU.EX2 R189, R134 ;  /* 0x0000008600bd7308 */ /* 0x0003ee0000000800 */
[C---:B------:R-:W-:Y:S01]  /*e8f0*/  HMMA.16816.F32.BF16 R72, R136.reuse, R142, R72 ;  /* 0x0000008e8848723c */ /* 0x040fe20000041848 */
[----:B------:R-:W4:Y:S07]  /*e900*/  LDSM.16.MT88.4 R140, [R196+0x4800] ;  /* 0x00480000c48c783b */ /* 0x000f2e0000004200 */
[C---:B---3--:R-:W-:Y:S08]  /*e910*/  HMMA.16816.F32.BF16 R76, R136.reuse, R144, R76 ;  /* 0x00000090884c723c */ /* 0x048ff0000004184c */
[C---:B------:R-:W-:Y:S01]  /*e920*/  HMMA.16816.F32.BF16 R80, R136.reuse, R146, R80 ;  /* 0x000000928850723c */ /* 0x040fe20000041850 */
[----:B------:R-:W3:Y:S03]  /*e930*/  LDSM.16.MT88.4 R144, [R193+0x6800] ;  /* 0x00680000c190783b */ /* 0x000ee60000004200 */
[--C-:B-1----:R-:W-:Y:S04]  /*e940*/  FFMA.FTZ R134, R247, c[0x0][0x2d0], -R133.reuse ;  /* 0x0000b400f7867a23 */ /* 0x102fe80000010885 */
[C---:B--2---:R-:W-:Y:S01]  /*e950*/  HMMA.16816.F32.BF16 R84, R136.reuse, R148, R84 ;  /* 0x000000948854723c */ /* 0x044fe20000041854 */
[----:B------:R1:W-:Y:S07]  /*e960*/  MUFU.EX2 R175, R134 ;  /* 0x0000008600af7308 */ /* 0x0003ee0000000800 */
[C---:B------:R-:W-:Y:S01]  /*e970*/  HMMA.16816.F32.BF16 R88, R136.reuse, R150, R88 ;  /* 0x000000968858723c */ /* 0x040fe20000041858 */
[----:B------:R-:W2:Y:S07]  /*e980*/  LDSM.16.MT88.4 R148, [R194+0x6800] ;  /* 0x00680000c294783b */ /* 0x000eae0000004200 */
[C---:B----4-:R-:W-:Y:S08]  /*e990*/  HMMA.16816.F32.BF16 R92, R136.reuse, R140, R92 ;  /* 0x0000008c885c723c */ /* 0x050ff0000004185c */
[C---:B------:R-:W-:Y:S01]  /*e9a0*/  HMMA.16816.F32.BF16 R96, R136.reuse, R142, R96 ;  /* 0x0000008e8860723c */ /* 0x040fe20000041860 */
[----:B------:R-:W4:Y:S03]  /*e9b0*/  LDSM.16.MT88.4 R140, [R197+0x6800] ;  /* 0x00680000c58c783b */ /* 0x000f260000004200 */
[--C-:B-1----:R-:W-:Y:S02]  /*e9c0*/  FFMA.FTZ R134, R249, c[0x0][0x2d0], -R133.reuse ;  /* 0x0000b400f9867a23 */ /* 0x102fe40000010885 */
[----:B------:R-:W-:Y:S02]  /*e9d0*/  FFMA.FTZ R133, R168, c[0x0][0x2d0], -R133 ;  /* 0x0000b400a8857a23 */ /* 0x000fe40000010885 */
[----:B------:R1:W-:Y:S01]  /*e9e0*/  MUFU.EX2 R174, R134 ;  /* 0x0000008600ae7308 */ /* 0x0003e20000000800 */
[C---:B---3--:R-:W-:Y:S08]  /*e9f0*/  HMMA.16816.F32.BF16 R100, R136.reuse, R144, R100 ;  /* 0x000000908864723c */ /* 0x048ff00000041864 */
[C---:B------:R-:W-:Y:S01]  /*ea00*/  HMMA.16816.F32.BF16 R104, R136.reuse, R146, R104 ;  /* 0x000000928868723c */ /* 0x040fe20000041868 */
[----:B------:R-:W3:Y:S01]  /*ea10*/  LDSM.16.MT88.4 R144, [R196+0x6800] ;  /* 0x00680000c490783b */ /* 0x000ee20000004200 */
[----:B------:R-:W-:Y:S06]  /*ea20*/  MUFU.EX2 R133, R133 ;  /* 0x0000008500857308 */ /* 0x000fec0000000800 */
[C---:B--2---:R-:W-:Y:S04]  /*ea30*/  HMMA.16816.F32.BF16 R108, R136.reuse, R148, R108 ;  /* 0x00000094886c723c */ /* 0x044fe8000004186c */
[--C-:B-1----:R-:W-:Y:S04]  /*ea40*/  FFMA.FTZ R134, R252, c[0x0][0x2d0], -R183.reuse ;  /* 0x0000b400fc867a23 */ /* 0x102fe800000108b7 */
[C---:B------:R-:W-:Y:S01]  /*ea50*/  HMMA.16816.F32.BF16 R112, R136.reuse, R150, R112 ;  /* 0x000000968870723c */ /* 0x040fe20000041870 */
[----:B------:R-:W-:Y:S01]  /*ea60*/  LDSM.16.MT88.4 R148, [R194+0x1000] ;  /* 0x00100000c294783b */ /* 0x000fe20000004200 */
[----:B------:R-:W1:Y:S02]  /*ea70*/  MUFU.EX2 R181, R134 ;  /* 0x0000008600b57308 */ /* 0x000e640000000800 */
[----:B------:R-:W-:Y:S04]  /*ea80*/  FFMA.FTZ R183, R248, c[0x0][0x2d0], -R183 ;  /* 0x0000b400f8b77a23 */ /* 0x000fe800000108b7 */
[C---:B----4-:R-:W-:Y:S04]  /*ea90*/  HMMA.16816.F32.BF16 R116, R136.reuse, R140, R116 ;  /* 0x0000008c8874723c */ /* 0x050fe80000041874 */
[----:B------:R-:W2:Y:S04]  /*eaa0*/  MUFU.EX2 R178, R183 ;  /* 0x000000b700b27308 */ /* 0x000ea80000000800 */
[C---:B------:R-:W-:Y:S01]  /*eab0*/  HMMA.16816.F32.BF16 R120, R136.reuse, R142, R120 ;  /* 0x0000008e8878723c */ /* 0x040fe20000041878 */
[----:B------:R-:W4:Y:S05]  /*eac0*/  LDSM.16.MT88.4 R140, [R193+0x1000] ;  /* 0x00100000c18c783b */ /* 0x000f2a0000004200 */
[----:B------:R5:W5:Y:S02]  /*ead0*/  MUFU.EX2 R134, R2 ;  /* 0x0000000200867308 */ /* 0x000b640000000800 */
[C---:B---3--:R-:W-:Y:S04]  /*eae0*/  HMMA.16816.F32.BF16 R124, R136.reuse, R144, R124 ;  /* 0x00000090887c723c */ /* 0x048fe8000004187c */
[----:B-1----:R-:W-:Y:S04]  /*eaf0*/  F2FP.BF16.PACK_AB R168, R180, R181 ;  /* 0x000000b5b4a8723e */ /* 0x002fe800000010ff */
[----:B------:R-:W-:Y:S01]  /*eb00*/  HMMA.16816.F32.BF16 R128, R136, R146, R128 ;  /* 0x000000928880723c */ /* 0x000fe20000041880 */
[----:B------:R-:W1:Y:S03]  /*eb10*/  LDSM.16.MT88.4 R144, [R197+0x1000] ;  /* 0x00100000c590783b */ /* 0x000e660000004200 */
[----:B--2---:R-:W-:Y:S03]  /*eb20*/  F2FP.BF16.PACK_AB R170, R178, R179 ;  /* 0x000000b3b2aa723e */ /* 0x004fe600000010ff */
[----:B------:R-:W-:Y:S02]  /*eb30*/  F2FP.BF16.PACK_AB R136, R221, R223 ;  /* 0x000000dfdd88723e */ /* 0x000fe400000010ff */
[----:B------:R-:W-:Y:S01]  /*eb40*/  F2FP.BF16.PACK_AB R137, R177, R176 ;  /* 0x000000b0b189723e */ /* 0x000fe200000010ff */
[----:B------:R-:W2:Y:S02]  /*eb50*/  LDL R183, [R1+0x14] ;  /* 0x0000140001b77983 */ /* 0x000ea40000100800 */
[----:B------:R-:W-:Y:S02]  /*eb60*/  F2FP.BF16.PACK_AB R138, R189, R190 ;  /* 0x000000bebd8a723e */ /* 0x000fe400000010ff */
[----:B------:R-:W-:Y:S01]  /*eb70*/  F2FP.BF16.PACK_AB R139, R174, R175 ;  /* 0x000000afae8b723e */ /* 0x000fe200000010ff */
[----:B-----5:R-:W-:Y:S01]  /*eb80*/  FFMA.FTZ R2, R0, R158, R187 ;  /* 0x0000009e00027223 */ /* 0x020fe200000100bb */
[----:B------:R-:W-:Y:S01]  /*eb90*/  F2FP.BF16.PACK_AB R171, R133, R134 ;  /* 0x0000008685ab723e */ /* 0x000fe200000010ff */
[----:B------:R-:W-:Y:S01]  /*eba0*/  LDSM.16.MT88.4 R156, [R197+0x1800] ;  /* 0x00180000c59c783b */ /* 0x000fe20000004200 */
[----:B------:R-:W-:Y:S02]  /*ebb0*/  FADD.FTZ R0, R238, R160 ;  /* 0x000000a0ee007221 */ /* 0x000fe40000010000 */
[----:B------:R-:W-:Y:S02]  /*ebc0*/  FADD.FTZ R2, R188, R2 ;  /* 0x00000002bc027221 */ /* 0x000fe40000010000 */
[----:B------:R-:W-:Y:S01]  /*ebd0*/  FADD.FTZ R0, R240, R0 ;  /* 0x00000000f0007221 */ /* 0x000fe20000010000 */
[C---:B----4-:R-:W-:Y:S03]  /*ebe0*/  HMMA.16816.F32.BF16 R4, R136.reuse, R140, R4 ;  /* 0x0000008c8804723c */ /* 0x050fe60000041804 */
[----:B------:R-:W-:Y:S01]  /*ebf0*/  FADD.FTZ R135, R169, R2 ;  /* 0x00000002a9877221 */ /* 0x000fe20000010000 */
[----:B------:R-:W-:Y:S01]  /*ec00*/  F2FP.BF16.PACK_AB R169, R173, R172 ;  /* 0x000000acada9723e */ /* 0x000fe200000010ff */
[----:B------:R-:W-:Y:S02]  /*ec10*/  FADD.FTZ R2, R239, R0 ;  /* 0x00000000ef027221 */ /* 0x000fe40000010000 */
[----:B------:R-:W-:Y:S01]  /*ec20*/  FADD.FTZ R0, R191, R135 ;  /* 0x00000087bf007221 */ /* 0x000fe20000010000 */
[C---:B------:R-:W-:Y:S01]  /*ec30*/  HMMA.16816.F32.BF16 R8, R136.reuse, R142, R8 ;  /* 0x0000008e8808723c */ /* 0x040fe20000041808 */
[----:B------:R-:W3:Y:S03]  /*ec40*/  LDSM.16.MT88.4 R140, [R193+0x3000] ;  /* 0x00300000c18c783b */ /* 0x000ee60000004200 */
[----:B------:R-:W-:Y:S02]  /*ec50*/  FADD.FTZ R2, R227, R2 ;  /* 0x00000002e3027221 */ /* 0x000fe40000010000 */
[----:B------:R-:W-:Y:S02]  /*ec60*/  FADD.FTZ R0, R186, R0 ;  /* 0x00000000ba007221 */ /* 0x000fe40000010000 */
[C---:B------:R-:W-:Y:S04]  /*ec70*/  HMMA.16816.F32.BF16 R12, R136.reuse, R148, R12 ;  /* 0x00000094880c723c */ /* 0x040fe8000004180c */
[----:B------:R-:W-:Y:S02]  /*ec80*/  FADD.FTZ R2, R226, R2 ;  /* 0x00000002e2027221 */ /* 0x000fe40000010000 */
[----:B------:R-:W-:Y:S02]  /*ec90*/  FADD.FTZ R0, R185, R0 ;  /* 0x00000000b9007221 */ /* 0x000fe40000010000 */
[C---:B------:R-:W-:Y:S01]  /*eca0*/  HMMA.16816.F32.BF16 R16, R136.reuse, R150, R16 ;  /* 0x000000968810723c */ /* 0x040fe20000041810 */
[----:B------:R-:W4:Y:S03]  /*ecb0*/  LDSM.16.MT88.4 R148, [R194+0x3000] ;  /* 0x00300000c294783b */ /* 0x000f260000004200 */
[----:B------:R-:W-:Y:S02]  /*ecc0*/  FADD.FTZ R2, R225, R2 ;  /* 0x00000002e1027221 */ /* 0x000fe40000010000 */
        /* <DEDUP_REMOVED lines=8> */
[C---:B------:R-:W-:Y:S04]  /*ed50*/  HMMA.16816.F32.BF16 R28, R136.reuse, R152, R28 ;  /* 0x00000098881c723c */ /* 0x040fe8000004181c */
[----:B------:R-:W-:Y:S02]  /*ed60*/  FADD.FTZ R2, R221, R2 ;  /* 0x00000002dd027221 */ /* 0x000fe40000010000 */
[----:B------:R-:W-:Y:S02]  /*ed70*/  FADD.FTZ R0, R177, R0 ;  /* 0x00000000b1007221 */ /* 0x000fe40000010000 */
[C---:B------:R-:W-:Y:S01]  /*ed80*/  HMMA.16816.F32.BF16 R32, R136.reuse, R154, R32 ;  /* 0x0000009a8820723c */ /* 0x040fe20000041820 */
[----:B------:R-:W5:Y:S03]  /*ed90*/  LDSM.16.MT88.4 R152, [R196+0x3000] ;  /* 0x00300000c498783b */ /* 0x000f660000004200 */
[----:B------:R-:W-:Y:S02]  /*eda0*/  FADD.FTZ R2, R190, R2 ;  /* 0x00000002be027221 */ /* 0x000fe40000010000 */
[----:B------:R-:W-:Y:S02]  /*edb0*/  FADD.FTZ R0, R175, R0 ;  /* 0x00000000af007221 */ /* 0x000fe40000010000 */
[C---:B---3--:R-:W-:Y:S04]  /*edc0*/  HMMA.16816.F32.BF16 R36, R136.reuse, R140, R36 ;  /* 0x0000008c8824723c */ /* 0x048fe80000041824 */
[----:B------:R-:W-:Y:S02]  /*edd0*/  FADD.FTZ R2, R189, R2 ;  /* 0x00000002bd027221 */ /* 0x000fe40000010000 */
[----:B------:R-:W-:Y:S02]  /*ede0*/  FADD.FTZ R0, R174, R0 ;  /* 0x00000000ae007221 */ /* 0x000fe40000010000 */
        /* <DEDUP_REMOVED lines=8> */
[C---:B-----5:R-:W-:Y:S08]  /*ee70*/  HMMA.16816.F32.BF16 R60, R136.reuse, R152, R60 ;  /* 0x00000098883c723c */ /* 0x060ff0000004183c */
[C---:B------:R-:W-:Y:S01]  /*ee80*/  HMMA.16816.F32.BF16 R64, R136.reuse, R154, R64 ;  /* 0x0000009a8840723c */ /* 0x040fe20000041840 */
[----:B------:R-:W5:Y:S07]  /*ee90*/  LDSM.16.MT88.4 R152, [R196+0x5000] ;  /* 0x00500000c498783b */ /* 0x000f6e0000004200 */
        /* <DEDUP_REMOVED lines=19> */
[C---:B------:R-:W-:Y:S08]  /*efd0*/  HMMA.16816.F32.BF16 R120, R136.reuse, R146, R120 ;  /* 0x000000928878723c */ /* 0x040ff00000041878 */
[C---:B-----5:R-:W-:Y:S08]  /*efe0*/  HMMA.16816.F32.BF16 R124, R136.reuse, R152, R124 ;  /* 0x00000098887c723c */ /* 0x060ff0000004187c */
[----:B------:R-:W-:Y:S08]  /*eff0*/  HMMA.16816.F32.BF16 R128, R136, R154, R128 ;  /* 0x0000009a8880723c */ /* 0x000ff00000041880 */
[C---:B---3--:R-:W-:Y:S01]  /*f000*/  HMMA.16816.F32.BF16 R136, R168.reuse, R140, R4 ;  /* 0x0000008ca888723c */ /* 0x048fe20000041804 */
[----:B------:R-:W1:Y:S07]  /*f010*/  LDSM.16.MT88.4 R4, [R193+0x3800] ;  /* 0x00380000c104783b */ /* 0x000e6e0000004200 */
[C---:B------:R-:W-:Y:S01]  /*f020*/  HMMA.16816.F32.BF16 R140, R168.reuse, R142, R8 ;  /* 0x0000008ea88c723c */ /* 0x040fe20000041808 */
[----:B------:R-:W3:Y:S07]  /*f030*/  LDSM.16.MT88.4 R8, [R194+0x3800] ;  /* 0x00380000c208783b */ /* 0x000eee0000004200 */
[C---:B----4-:R-:W-:Y:S01]  /*f040*/  HMMA.16816.F32.BF16 R144, R168.reuse, R148, R12 ;  /* 0x00000094a890723c */ /* 0x050fe2000004180c */
[----:B------:R-:W4:Y:S07]  /*f050*/  LDSM.16.MT88.4 R12, [R197+0x3800] ;  /* 0x00380000c50c783b */ /* 0x000f2e0000004200 */
[C---:B------:R-:W-:Y:S01]  /*f060*/  HMMA.16816.F32.BF16 R148, R168.reuse, R150, R16 ;  /* 0x00000096a894723c */ /* 0x040fe20000041810 */
[----:B------:R-:W5:Y:S02]  /*f070*/  LDSM.16.MT88.4 R16, [R196+0x3800] ;  /* 0x00380000c410783b */ /* 0x000f640000004200 */
[----:B--2---:R-:W-:Y:S05]  /*f080*/  ISETP.GT.AND P0, PT, R222, R183, PT ;  /* 0x000000b7de00720c */ /* 0x004fea0003f04270 */
[C---:B------:R-:W-:Y:S01]  /*f090*/  HMMA.16816.F32.BF16 R152, R168.reuse, R156, R20 ;  /* 0x0000009ca898723c */ /* 0x040fe20000041814 */
[----:B------:R-:W2:Y:S03]  /*f0a0*/  LDSM.16.MT88.4 R20, [R193+0x5800] ;  /* 0x00580000c114783b */ /* 0x000ea60000004200 */
[----:B------:R-:W-:Y:S04]  /*f0b0*/  MOV R222, R220 ;  /* 0x000000dc00de7202 */ /* 0x000fe80000000f00 */
[C---:B------:R-:W-:Y:S01]  /*f0c0*/  HMMA.16816.F32.BF16 R156, R168.reuse, R158, R24 ;  /* 0x0000009ea89c723c */ /* 0x040fe20000041818 */
[----:B------:R-:W-:Y:S07]  /*f0d0*/  LDSM.16.MT88.4 R24, [R193+0x7800] ;  /* 0x00780000c118783b */ /* 0x000fee0000004200 */
[C---:B------:R-:W-:Y:S08]  /*f0e0*/  HMMA.16816.F32.BF16 R160, R168.reuse, R164, R28 ;  /* 0x000000a4a8a0723c */ /* 0x040ff0000004181c */
[C---:B------:R-:W-:Y:S08]  /*f0f0*/  HMMA.16816.F32.BF16 R164, R168.reuse, R166, R32 ;  /* 0x000000a6a8a4723c */ /* 0x040ff00000041820 */
        /* <DEDUP_REMOVED lines=20> */
[C---:B----4-:R-:W-:Y:S07]  /*f240*/  HMMA.16816.F32.BF16 R92, R168.reuse, R12, R92 ;  /* 0x0000000ca85c723c */ /* 0x050fee000004185c */
[-C--:B------:R-:W-:Y:S01]  /*f250*/  MOV R12, R3.reuse ;  /* 0x00000003000c7202 */ /* 0x080fe20000000f00 */
[C---:B------:R-:W-:Y:S08]  /*f260*/  HMMA.16816.F32.BF16 R96, R168.reuse, R14, R96 ;  /* 0x0000000ea860723c */ /* 0x040ff00000041860 */
[C---:B------:R-:W-:Y:S08]  /*f270*/  HMMA.16816.F32.BF16 R100, R168.reuse, R24, R100 ;  /* 0x00000018a864723c */ /* 0x040ff00000041864 */
[C---:B------:R-:W-:Y:S08]  /*f280*/  HMMA.16816.F32.BF16 R104, R168.reuse, R26, R104 ;  /* 0x0000001aa868723c */ /* 0x040ff00000041868 */
[C---:B-----5:R-:W-:Y:S08]  /*f290*/  HMMA.16816.F32.BF16 R108, R168.reuse, R16, R108 ;  /* 0x00000010a86c723c */ /* 0x060ff0000004186c */
[C---:B------:R-:W-:Y:S08]  /*f2a0*/  HMMA.16816.F32.BF16 R112, R168.reuse, R18, R112 ;  /* 0x00000012a870723c */ /* 0x040ff00000041870 */
[C---:B--2---:R-:W-:Y:S08]  /*f2b0*/  HMMA.16816.F32.BF16 R116, R168.reuse, R20, R116 ;  /* 0x00000014a874723c */ /* 0x044ff00000041874 */
        /* <DEDUP_REMOVED lines=8> */
[----:B------:R-:W-:Y:S01]  /*f340*/  FADD.FTZ R0, R134, R4 ;  /* 0x0000000486007221 */ /* 0x000fe20000010000 */
[----:B------:R-:W-:Y:S01]  /*f350*/  MOV R134, R3 ;  /* 0x0000000300867202 */ /* 0x000fe20000000f00 */
[----:B------:R-:W-:Y:S02]  /*f360*/  FADD.FTZ R2, R178, R2 ;  /* 0x00000002b2027221 */ /* 0x000fe40000010000 */
[----:B------:R-:W-:Y:S01]  /*f370*/  FADD.FTZ R0, R133, R0 ;  /* 0x0000000085007221 */ /* 0x000fe20000010000 */
[----:B------:R-:W-:Y:S02]  /*f380*/  MOV R133, R132 ;  /* 0x0000008400857202 */ /* 0x000fe40000000f00 */
[----:B------:R1:W-:Y:S04]  /*f390*/  STL [R1], R2 ;  /* 0x0000000201007387 */ /* 0x0003e80000100800 */
[----:B------:R1:W-:Y:S01]  /*f3a0*/  STL [R1+0x8], R0 ;  /* 0x0000080001007387 */ /* 0x0003e20000100800 */
[----:B------:R-:W-:-:S05]  /*f3b0*/  @P0 BRA `(.L_x_1703) ;  /* 0xffffc80000000947 */ /* 0x000fca000383ffff */
.L_x_1702:
[----:B------:R-:W-:-:S13]  /*f3c0*/  ISETP.GE.AND P0, PT, R220, R230, PT ;  /* 0x000000e6dc00720c */ /* 0x000fda0003f06270 */
[----:B------:R-:W-:Y:S05]  /*f3d0*/  @!P0 BRA `(.L_x_1704) ;  /* 0x0000430000008947 */ /* 0x000fea0003800000 */
[----:B------:R-:W-:Y:S02]  /*f3e0*/  MOV R133, R12 ;  /* 0x0000000c00857202 */ /* 0x000fe40000000f00 */
[----:B-1----:R-:W-:Y:S02]  /*f3f0*/  MOV R2, R132 ;  /* 0x0000008400027202 */ /* 0x002fe40000000f00 */
.L_x_1713:
[----:B------:R-:W-:Y:S01]  /*f400*/  SHF.R.S32.HI R0, RZ, 0x1f, R220 ;  /* 0x0000001fff007819 */ /* 0x000fe200000114dc */
[----:B------:R-:W-:Y:S04]  /*f410*/  DEPBAR.LE SB0, 0x0 ;  /* 0x000080000000791a */ /* 0x000fe80000000000 */
[----:B------:R-:W-:Y:S01]  /*f420*/  WARPSYNC 0xffffffff ;  /* 0xffffffff00007948 */ /* 0x000fe20003800000 */
[----:B------:R-:W-:Y:S01]  /*f430*/  BAR.SYNC.DEFER_BLOCKING 0x0 ;  /* 0x0000000000007b1d */ /* 0x000fe20000010000 */
[----:B------:R-:W-:Y:S01]  /*f440*/  IMAD R0, R0, c[0x0][0x208], RZ ;  /* 0x0000820000007a24 */ /* 0x000fe200078e02ff */
[----:B------:R-:W-:Y:S01]  /*f450*/  IADD3 R14, P0, R234, 0x40, RZ ;  /* 0x00000040ea0e7810 */ /* 0x000fe20007f1e0ff */
[C---:B------:R-:W-:Y:S04]  /*f460*/  IMAD.WIDE.U32 R6, R220.reuse, c[0x0][0x208], RZ ;  /* 0x00008200dc067a25 */ /* 0x040fe800078e00ff */
[----:B------:R-:W-:Y:S02]  /*f470*/  IMAD R0, R220, c[0x0][0x20c], R0 ;  /* 0x00008300dc007a24 */ /* 0x000fe400078e0200 */
[----:B------:R-:W-:Y:S01]  /*f480*/  IMAD.X R15, RZ, RZ, R236, P0 ;  /* 0x000000ffff0f7224 */ /* 0x000fe200000e06ec */
[----:B------:R-:W-:Y:S01]  /*f490*/  IADD3 R23, P0, R234, 0x80, RZ ;  /* 0x00000080ea177810 */ /* 0x000fe20007f1e0ff */
[----:B------:R-:W-:Y:S02]  /*f4a0*/  IMAD.IADD R0, R7, 0x1, R0 ;  /* 0x0000000107007824 */ /* 0x000fe400078e0200 */
[C---:B------:R-:W-:Y:S02]  /*f4b0*/  IMAD.SHL.U32 R4, R6.reuse, 0x40, RZ ;  /* 0x0000004006047824 */ /* 0x040fe400078e00ff */
[----:B------:R-:W-:Y:S01]  /*f4c0*/  IMAD.X R22, RZ, RZ, R236, P0 ;  /* 0x000000ffff167224 */ /* 0x000fe200000e06ec */
[----:B------:R-:W-:Y:S01]  /*f4d0*/  SHF.L.U64.HI R0, R6, 0x6, R0 ;  /* 0x0000000606007819 */ /* 0x000fe20000010200 */
[----:B------:R-:W-:Y:S01]  /*f4e0*/  IMAD.MOV.U32 R20, RZ, RZ, c[0x0][0x208] ;  /* 0x00008200ff147624 */ /* 0x000fe200078e00ff */
[----:B------:R-:W-:Y:S01]  /*f4f0*/  IADD3 R3, P0, R4, R234, RZ ;  /* 0x000000ea04037210 */ /* 0x000fe20007f1e0ff */
[----:B------:R-:W-:Y:S04]  /*f500*/  IMAD.MOV.U32 R240, RZ, RZ, c[0x0][0x2c4] ;  /* 0x0000b100fff07624 */ /* 0x000fe800078e00ff */
[----:B------:R-:W-:Y:S01]  /*f510*/  IMAD.X R5, R0, 0x1, R236, P0 ;  /* 0x0000000100057824 */ /* 0x000fe200000e06ec */
[C---:B------:R-:W-:Y:S01]  /*f520*/  LEA R6, P0, R3.reuse, c[0x0][0x1f8], 0x1 ;  /* 0x00007e0003067a11 */ /* 0x040fe200078008ff */
[----:B------:R-:W-:Y:S01]  /*f530*/  LDSM.16.M88.4 R32, [R199] ;  /* 0x00000000c720783b */ /* 0x000fe20000000200 */
[----:B------:R-:W-:Y:S01]  /*f540*/  ISETP.NE.AND P2, PT, R240, 0x1, PT ;  /* 0x00000001f000780c */ /* 0x000fe20003f45270 */
[----:B------:R-:W-:Y:S01]  /*f550*/  ULDC UR4, c[0x0][0x324] ;  /* 0x0000c90000047ab9 */ /* 0x000fe20000000800 */
[----:B------:R-:W-:Y:S01]  /*f560*/  LEA.HI.X R7, R3, c[0x0][0x1fc], R5, 0x1, P0 ;  /* 0x00007f0003077a11 */ /* 0x000fe200000f0c05 */
[----:B------:R-:W-:Y:S01]  /*f570*/  ULOP3.LUT UR4, URZ, UR4, URZ, 0x33, !UPT ;  /* 0x000000043f047292 */ /* 0x000fe2000f8e333f */
[----:B------:R-:W-:Y:S01]  /*f580*/  IADD3 R3, P0, R4, R14, RZ ;  /* 0x0000000e04037210 */ /* 0x000fe20007f1e0ff */
[----:B------:R-:W1:Y:S04]  /*f590*/  LDSM.16.M88.4 R8, [R192] ;  /* 0x00000000c008783b */ /* 0x000e680000000200 */
[----:B------:R-:W-:Y:S01]  /*f5a0*/  IMAD.X R13, R0, 0x1, R15, P0 ;  /* 0x00000001000d7824 */ /* 0x000fe200000e060f */
[----:B------:R-:W-:Y:S01]  /*f5b0*/  IADD3 R5, P0, R4, R23, RZ ;  /* 0x0000001704057210 */ /* 0x000fe20007f1e0ff */
[----:B------:R-:W2:Y:S06]  /*f5c0*/  LDSM.16.M88.4 R16, [R192+0x800] ;  /* 0x00080000c010783b */ /* 0x000eac0000000200 */
[----:B------:R-:W3:Y:S06]  /*f5d0*/  LDSM.16.M88.4 R24, [R192+0x1000] ;  /* 0x00100000c018783b */ /* 0x000eec0000000200 */
[----:B------:R-:W4:Y:S06]  /*f5e0*/  LDSM.16.M88.4 R168, [R192+0x1800] ;  /* 0x00180000c0a8783b */ /* 0x000f2c0000000200 */
[----:B------:R-:W-:Y:S06]  /*f5f0*/  LDSM.16.M88.4 R172, [R200] ;  /* 0x00000000c8ac783b */ /* 0x000fec0000000200 */
[----:B------:R-:W2:Y:S06]  /*f600*/  LDSM.16.M88.4 R176, [R203] ;  /* 0x00000000cbb0783b */ /* 0x000eac0000000200 */
[----:B------:R-:W1:Y:S06]  /*f610*/  LDSM.16.M88.4 R180, [R218] ;  /* 0x00000000dab4783b */ /* 0x000e6c0000000200 */
[----:B------:R-:W1:Y:S06]  /*f620*/  LDSM.16.M88.4 R184, [R217] ;  /* 0x00000000d9b8783b */ /* 0x000e6c0000000200 */
[----:B------:R-:W1:Y:S06]  /*f630*/  LDSM.16.M88.4 R188, [R216] ;  /* 0x00000000d8bc783b */ /* 0x000e6c0000000200 */
[----:B------:R-:W-:Y:S01]  /*f640*/  @!PT LDS RZ, [RZ] ;  /* 0x00000000fffff984 */ /* 0x000fe20000000800 */
[----:B------:R-:W-:Y:S01]  /*f650*/  @!PT LDS RZ, [RZ] ;  /* 0x00000000fffff984 */ /* 0x000fe20000000800 */
[----:B------:R-:W-:Y:S01]  /*f660*/  @!PT LDS RZ, [RZ] ;  /* 0x00000000fffff984 */ /* 0x000fe20000000800 */
[----:B------:R2:W-:Y:S06]  /*f670*/  LDGSTS.E.BYPASS.LTC128B.128 [R219+0x100], [R6.64], !P6 ;  /* 0x0010000006db7fae */ /* 0x0005ec000f101d46 */
[----:B------:R-:W5:Y:S06]  /*f680*/  LDL R239, [R1+0x18] ;  /* 0x0000180001ef7983 */ /* 0x000f6c0000100800 */
[----:B------:R-:W5:Y:S06]  /*f690*/  LDL R238, [R1+0x44] ;  /* 0x0000440001ee7983 */ /* 0x000f6c0000100800 */
[----:B------:R-:W5:Y:S01]  /*f6a0*/  LDL R237, [R1+0x4] ;  /* 0x0000040001ed7983 */ /* 0x000f620000100800 */
[----:B--2---:R-:W-:Y:S01]  /*f6b0*/  IMAD.X R7, R0, 0x1, R22, P0 ;  /* 0x0000000100077824 */ /* 0x004fe200000e0616 */
[C---:B------:R-:W-:Y:S04]  /*f6c0*/  LEA R12, P0, R3.reuse, c[0x0][0x1f8], 0x1 ;  /* 0x00007e00030c7a11 */ /* 0x040fe800078008ff */
[----:B------:R-:W-:Y:S02]  /*f6d0*/  LEA.HI.X R13, R3, c[0x0][0x1fc], R13, 0x1, P0 ;  /* 0x00007f00030d7a11 */ /* 0x000fe400000f0c0d */
[C---:B------:R-:W-:Y:S03]  /*f6e0*/  LEA R6, P0, R5.reuse, c[0x0][0x1f8], 0x1 ;  /* 0x00007e0005067a11 */ /* 0x040fe600078008ff */
[----:B------:R2:W-:Y:S01]  /*f6f0*/  LDGSTS.E.BYPASS.LTC128B.128 [R219+0x2100], [R12.64], !P5 ;  /* 0x021000000cdb7fae */ /* 0x0005e2000e901d46 */
[----:B------:R-:W-:Y:S01]  /*f700*/  LEA.HI.X R7, R5, c[0x0][0x1fc], R7, 0x1, P0 ;  /* 0x00007f0005077a11 */ /* 0x000fe200000f0c07 */
[----:B------:R-:W-:Y:S01]  /*f710*/  IMAD.MOV.U32 R5, RZ, RZ, c[0x0][0x20c] ;  /* 0x00008300ff057624 */ /* 0x000fe200078e00ff */
[----:B------:R-:W-:Y:S03]  /*f720*/  IADD3 R21, P0, R234, 0xc0, RZ ;  /* 0x000000c0ea157810 */ /* 0x000fe60007f1e0ff */
[----:B------:R1:W-:Y:S02]  /*f730*/  LDGSTS.E.BYPASS.LTC128B.128 [R219+0x4100], [R6.64], !P4 ;  /* 0x0410000006db7fae */ /* 0x0003e4000e101d46 */
[----:B------:R-:W-:Y:S01]  /*f740*/  IMAD.X R28, RZ, RZ, R236, P0 ;  /* 0x000000ffff1c7224 */ /* 0x000fe200000e06ec */
[C---:B------:R-:W-:Y:S04]  /*f750*/  LEA R3, P0, R20.reuse, R4, 0x5 ;  /* 0x0000000414037211 */ /* 0x040fe800078028ff */
[----:B------:R-:W-:Y:S02]  /*f760*/  LEA.HI.X R20, R20, R0, R5, 0x5, P0 ;  /* 0x0000000014147211 */ /* 0x000fe400000f2c05 */
[----:B------:R-:W-:Y:S05]  /*f770*/  IADD3 R5, P0, R4, R21, RZ ;  /* 0x0000001504057210 */ /* 0x000fea0007f1e0ff */
[----:B------:R-:W-:Y:S01]  /*f780*/  IMAD.X R0, R0, 0x1, R28, P0 ;  /* 0x0000000100007824 */ /* 0x000fe200000e061c */
[C---:B------:R-:W-:Y:S04]  /*f790*/  LEA R4, P0, R5.reuse, c[0x0][0x1f8], 0x1 ;  /* 0x00007e0005047a11 */ /* 0x040fe800078008ff */
[----:B------:R-:W-:Y:S05]  /*f7a0*/  LEA.HI.X R5, R5, c[0x0][0x1fc], R0, 0x1, P0 ;  /* 0x00007f0005057a11 */ /* 0x000fea00000f0c00 */
[----:B------:R2:W-:Y:S01]  /*f7b0*/  LDGSTS.E.BYPASS.LTC128B.128 [R219+0x6100], [R4.64], !P3 ;  /* 0x0610000004db7fae */ /* 0x0005e2000d901d46 */
[C---:B-1----:R-:W-:Y:S05]  /*f7c0*/  IADD3 R6, P0, R3.reuse, R14, RZ ;  /* 0x0000000e03067210 */ /* 0x042fea0007f1e0ff */
[C---:B------:R-:W-:Y:S01]  /*f7d0*/  IMAD.X R7, R20.reuse, 0x1, R15, P0 ;  /* 0x0000000114077824 */ /* 0x040fe200000e060f */
[C---:B------:R-:W-:Y:S04]  /*f7e0*/  IADD3 R0, P0, R3.reuse, R234, RZ ;  /* 0x000000ea03007210 */ /* 0x040fe80007f1e0ff */
[----:B--2---:R-:W-:Y:S02]  /*f7f0*/  IADD3.X R4, R20, R236, RZ, P0, !PT ;  /* 0x000000ec14047210 */ /* 0x004fe400007fe4ff */
[C---:B------:R-:W-:Y:S04]  /*f800*/  LEA R12, P0, R0.reuse, c[0x0][0x1f8], 0x1 ;  /* 0x00007e00000c7a11 */ /* 0x040fe800078008ff */
[----:B------:R-:W-:Y:S02]  /*f810*/  LEA.HI.X R13, R0, c[0x0][0x1fc], R4, 0x1, P0 ;  /* 0x00007f00000d7a11 */ /* 0x000fe400000f0c04 */
[C---:B------:R-:W-:Y:S03]  /*f820*/  LEA R14, P0, R6.reuse, c[0x0][0x1f8], 0x1 ;  /* 0x00007e00060e7a11 */ /* 0x040fe600078008ff */
[----:B------:R1:W-:Y:S01]  /*f830*/  LDGSTS.E.BYPASS.LTC128B.128 [R219+0x1100], [R12.64], !P6 ;  /* 0x011000000cdb7fae */ /* 0x0003e2000f101d46 */
[----:B------:R-:W-:Y:S02]  /*f840*/  LEA.HI.X R15, R6, c[0x0][0x1fc], R7, 0x1, P0 ;  /* 0x00007f00060f7a11 */ /* 0x000fe400000f0c07 */
[C---:B------:R-:W-:Y:S03]  /*f850*/  IADD3 R0, P0, R3.reuse, R23, RZ ;  /* 0x0000001703007210 */ /* 0x040fe60007f1e0ff */
[----:B------:R1:W-:Y:S02]  /*f860*/  LDGSTS.E.BYPASS.LTC128B.128 [R219+0x3100], [R14.64], !P5 ;  /* 0x031000000edb7fae */ /* 0x0003e4000e901d46 */
[----:B------:R-:W-:Y:S01]  /*f870*/  IMAD.X R4, R20, 0x1, R22, P0 ;  /* 0x0000000114047824 */ /* 0x000fe200000e0616 */
[C---:B------:R-:W-:Y:S04]  /*f880*/  LEA R22, P0, R0.reuse, c[0x0][0x1f8], 0x1 ;  /* 0x00007e0000167a11 */ /* 0x040fe800078008ff */
[----:B------:R-:W-:Y:S02]  /*f890*/  LEA.HI.X R23, R0, c[0x0][0x1fc], R4, 0x1, P0 ;  /* 0x00007f0000177a11 */ /* 0x000fe400000f0c04 */
[C---:B------:R-:W-:Y:S03]  /*f8a0*/  HMMA.16816.F32.BF16 R4, R32.reuse, R8, RZ ;  /* 0x000000082004723c */ /* 0x040fe600000418ff */
[----:B------:R-:W-:Y:S01]  /*f8b0*/  IADD3 R3, P0, R3, R21, RZ ;  /* 0x0000001503037210 */ /* 0x000fe20007f1e0ff */
[----:B------:R3:W-:Y:S04]  /*f8c0*/  LDGSTS.E.BYPASS.LTC128B.128 [R219+0x5100], [R22.64], !P4 ;  /* 0x0510000016db7fae */ /* 0x0007e8000e101d46 */
[C---:B------:R-:W-:Y:S01]  /*f8d0*/  HMMA.16816.F32.BF16 R8, R32.reuse, R10, RZ ;  /* 0x0000000a2008723c */ /* 0x040fe200000418ff */
[----:B------:R-:W-:Y:S03]  /*f8e0*/  IMAD.X R0, R20, 0x1, R28, P0 ;  /* 0x0000000114007824 */ /* 0x000fe600000e061c */
[C---:B------:R-:W-:Y:S04]  /*f8f0*/  LEA R20, P0, R3.reuse, c[0x0][0x1f8], 0x1 ;  /* 0x00007e0003147a11 */ /* 0x040fe800078008ff */
[----:B------:R-:W-:Y:S01]  /*f900*/  LEA.HI.X R21, R3, c[0x0][0x1fc], R0, 0x1, P0 ;  /* 0x00007f0003157a11 */ /* 0x000fe200000f0c00 */
[C---:B-1----:R-:W-:Y:S01]  /*f910*/  HMMA.16816.F32.BF16 R12, R32.reuse, R16, RZ ;  /* 0x00000010200c723c */ /* 0x042fe200000418ff */
[C---:B------:R-:W-:Y:S03]  /*f920*/  ISETP.GT.AND P0, PT, R220.reuse, R230, PT ;  /* 0x000000e6dc00720c */ /* 0x040fe60003f04270 */
[----:B------:R3:W-:Y:S04]  /*f930*/  LDGSTS.E.BYPASS.LTC128B.128 [R219+0x7100], [R20.64], !P3 ;  /* 0x0710000014db7fae */ /* 0x0007e8000d901d46 */
[C---:B------:R-:W-:Y:S02]  /*f940*/  HMMA.16816.F32.BF16 R16, R32.reuse, R18, RZ ;  /* 0x000000122010723c */ /* 0x040fe400000418ff */
[----:B------:R-:W0:Y:S04]  /*f950*/  LDGDEPBAR ;  /* 0x00000000000079af */ /* 0x000e280000000000 */
[----:B------:R-:W-:Y:S06]  /*f960*/  @P0 IADD3 R0, R220, -0x1, RZ ;  /* 0xffffffffdc000810 */ /* 0x000fec0007ffe0ff */
[----:B------:R-:W-:Y:S01]  /*f970*/  @P0 SHF.R.S32.HI R3, RZ, 0x1f, R0 ;  /* 0x0000001fff030819 */ /* 0x000fe20000011400 */
[----:B------:R-:W-:Y:S04]  /*f980*/  @P0 IMAD.WIDE.U32 R134, R0, c[0x0][0x1e0], RZ ;  /* 0x0000780000860a25 */ /* 0x000fe800078e00ff */
[----:B------:R-:W-:Y:S02]  /*f990*/  @P0 IMAD.SHL.U32 R132, R134, 0x40, RZ ;  /* 0x0000004086840824 */ /* 0x000fe400078e00ff */
[----:B------:R-:W-:Y:S01]  /*f9a0*/  @P0 IMAD R3, R3, c[0x0][0x1e0], RZ ;  /* 0x0000780003030a24 */ /* 0x000fe200078e02ff */
[C---:B---3--:R-:W-:Y:S03]  /*f9b0*/  HMMA.16816.F32.BF16 R20, R32.reuse, R24, RZ ;  /* 0x000000182014723c */ /* 0x048fe600000418ff */
[----:B------:R-:W-:Y:S01]  /*f9c0*/  @P0 IMAD R3, R0, c[0x0][0x1e4], R3 ;  /* 0x0000790000030a24 */ /* 0x000fe200078e0203 */
[----:B------:R-:W-:Y:S03]  /*f9d0*/  @P0 IADD3 R0, P1, R132, R232, RZ ;  /* 0x000000e884000210 */ /* 0x000fe60007f3e0ff */
[----:B------:R-:W-:Y:S01]  /*f9e0*/  @P0 IMAD.IADD R3, R135, 0x1, R3 ;  /* 0x0000000187030824 */ /* 0x000fe200078e0203 */
[C---:B------:R-:W-:Y:S08]  /*f9f0*/  HMMA.16816.F32.BF16 R24, R32.reuse, R26, RZ ;  /* 0x0000001a2018723c */ /* 0x040ff000000418ff */
[C---:B----4-:R-:W-:Y:S08]  /*fa00*/  HMMA.16816.F32.BF16 R28, R32.reuse, R168, RZ ;  /* 0x000000a8201c723c */ /* 0x050ff000000418ff */
[----:B------:R-:W-:Y:S01]  /*fa10*/  HMMA.16816.F32.BF16 R32, R32, R170, RZ ;  /* 0x000000aa2020723c */ /* 0x000fe200000418ff */
[----:B------:R-:W-:Y:S07]  /*fa20*/  LDSM.16.M88.4 R168, [R202] ;  /* 0x00000000caa8783b */ /* 0x000fee0000000200 */
[C---:B------:R-:W-:Y:S08]  /*fa30*/  HMMA.16816.F32.BF16 R4, R172.reuse, R176, R4 ;  /* 0x000000b0ac04723c */ /* 0x040ff00000041804 */
        /* <DEDUP_REMOVED lines=10> */
[----:B------:R-:W-:Y:S03]  /*fae0*/  @P0 IADD3 R0, P1, R132, R181, RZ ;  /* 0x000000b584000210 */ /* 0x000fe60007f3e0ff */
[C---:B------:R-:W-:Y:S04]  /*faf0*/  HMMA.16816.F32.BF16 R24, R172.reuse, R186, R24 ;  /* 0x000000baac18723c */ /* 0x040fe80000041818 */
[----:B------:R-:W-:Y:S01]  /*fb00*/  @P0 IMAD.X R3, R178, 0x1, R182, P1 ;  /* 0x00000001b2030824 */ /* 0x000fe200008e06b6 */
[C---:B------:R-:W-:Y:S03]  /*fb10*/  @P0 LEA R226, P1, R0.reuse, c[0x0][0x1c8], 0x1 ;  /* 0x0000720000e20a11 */ /* 0x040fe600078208ff */
[C---:B------:R-:W-:Y:S04]  /*fb20*/  HMMA.16816.F32.BF16 R28, R172.reuse, R188, R28 ;  /* 0x000000bcac1c723c */ /* 0x040fe8000004181c */
[----:B------:R-:W-:Y:S01]  /*fb30*/  @P0 LEA.HI.X R227, R0, c[0x0][0x1cc], R3, 0x1, P1 ;  /* 0x0000730000e30a11 */ /* 0x000fe200008f0c03 */
[----:B------:R-:W-:Y:S01]  /*fb40*/  @P0 IMAD.MOV.U32 R0, RZ, RZ, c[0x0][0x1e0] ;  /* 0x00007800ff000624 */ /* 0x000fe200078e00ff */
[----:B------:R-:W-:Y:S02]  /*fb50*/  @P0 MOV R3, c[0x0][0x1e4] ;  /* 0x0000790000030a02 */ /* 0x000fe40000000f00 */
[----:B------:R-:W-:Y:S01]  /*fb60*/  HMMA.16816.F32.BF16 R32, R172, R190, R32 ;  /* 0x000000beac20723c */ /* 0x000fe20000041820 */
[----:B------:R-:W1:Y:S03]  /*fb70*/  LDSM.16.M88.4 R172, [R198] ;  /* 0x00000000c6ac783b */ /* 0x000e660000000200 */
[C---:B------:R-:W-:Y:S04]  /*fb80*/  @P0 LEA R180, P1, R0.reuse, R132, 0x5 ;  /* 0x0000008400b40211 */ /* 0x040fe800078228ff */
[----:B------:R-:W-:Y:S04]  /*fb90*/  @P0 LEA.HI.X R179, R0, R178, R3, 0x5, P1 ;  /* 0x000000b200b30211 */ /* 0x000fe800008f2c03 */
[----:B------:R-:W-:Y:S05]  /*fba0*/  @P0 IADD3 R134, P1, R232, 0x80, RZ ;  /* 0x00000080e8860810 */ /* 0x000fea0007f3e0ff */
[----:B------:R-:W-:Y:S01]  /*fbb0*/  @P0 IMAD.X R135, RZ, RZ, R231, P1 ;  /* 0x000000ffff870224 */ /* 0x000fe200008e06e7 */
[-C--:B------:R-:W-:Y:S05]  /*fbc0*/  @P0 IADD3 R0, P1, R132, R134.reuse, RZ ;  /* 0x0000008684000210 */ /* 0x080fea0007f3e0ff */
[----:B------:R-:W-:Y:S01]  /*fbd0*/  @P0 IMAD.X R3, R178, 0x1, R135, P1 ;  /* 0x00000001b2030824 */ /* 0x000fe200008e0687 */
[C---:B------:R-:W-:Y:S04]  /*fbe0*/  @P0 LEA R176, P1, R0.reuse, c[0x0][0x1c8], 0x1 ;  /* 0x0000720000b00a11 */ /* 0x040fe800078208ff */
[----:B------:R-:W-:Y:S02]  /*fbf0*/  @P0 LEA.HI.X R177, R0, c[0x0][0x1cc], R3, 0x1, P1 ;  /* 0x0000730000b10a11 */ /* 0x000fe400008f0c03 */
[----:B------:R-:W-:Y:S05]  /*fc00*/  @P0 IADD3 R3, P1, R232, 0xc0, RZ ;  /* 0x000000c0e8030810 */ /* 0x000fea0007f3e0ff */
[----:B------:R-:W-:Y:S01]  /*fc10*/  @P0 IMAD.X R0, RZ, RZ, R231, P1 ;  /* 0x000000ffff000224 */ /* 0x000fe200008e06e7 */
        /* <DEDUP_REMOVED lines=197> */
[C---:B------:R-:W-:Y:S03]  /*10870*/  @P0 LEA R134, P1, R132.reuse, c[0x0][0x1c8], 0x1 ;  /* 0x0000720084860a11 */ /* 0x040fe600078208ff */
[----:B------:R1:W2:Y:S01]  /*10880*/  MUFU.TANH R184, R0 ;  /* 0x0000000000b87308 */ /* 0x0002a20000002400 */
[----:B------:R-:W-:Y:S01]  /*10890*/  @P0 LEA.HI.X R135, R132, c[0x0][0x1cc], R169, 0x1, P1 ;  /* 0x0000730084870a11 */ /* 0x000fe200008f0ca9 */
[----:B------:R-:W-:Y:S01]  /*108a0*/  @!PT LDS RZ, [RZ] ;  /* 0x00000000fffff984 */ /* 0x000fe20000000800 */
[----:B------:R-:W-:Y:S01]  /*108b0*/  @!PT LDS RZ, [RZ] ;  /* 0x00000000fffff984 */ /* 0x000fe20000000800 */
[----:B------:R-:W-:Y:S01]  /*108c0*/  @!PT LDS RZ, [RZ] ;  /* 0x00000000fffff984 */ /* 0x000fe20000000800 */
[----:B------:R3:W-:Y:S01]  /*108d0*/  @P0 LDGSTS.E.BYPASS.LTC128B.128 [R219+0x8100], [R228.64], !P6 ;  /* 0x08100000e4db0fae */ /* 0x0007e2000f101d46 */
[C---:B------:R-:W-:Y:S04]  /*108e0*/  @P0 LEA R170, P1, R168.reuse, c[0x0][0x1c8], 0x1 ;  /* 0x00007200a8aa0a11 */ /* 0x040fe800078208ff */
[----:B------:R-:W-:Y:S01]  /*108f0*/  @P0 LEA.HI.X R171, R168, c[0x0][0x1cc], R171, 0x1, P1 ;  /* 0x00007300a8ab0a11 */ /* 0x000fe200008f0cab */
[----:B------:R3:W-:Y:S01]  /*10900*/  @P0 LDGSTS.E.BYPASS.LTC128B.128 [R219+0xa100], [R226.64], !P5 ;  /* 0x0a100000e2db0fae */ /* 0x0007e2000e901d46 */
[C---:B------:R-:W-:Y:S04]  /*10910*/  @P0 LEA R168, P1, R3.reuse, c[0x0][0x1c8], 0x1 ;  /* 0x0000720003a80a11 */ /* 0x040fe800078208ff */
[----:B------:R-:W-:Y:S01]  /*10920*/  @P0 LEA.HI.X R169, R3, c[0x0][0x1cc], R178, 0x1, P1 ;  /* 0x0000730003a90a11 */ /* 0x000fe200008f0cb2 */
[----:B------:R3:W-:Y:S01]  /*10930*/  @P0 LDGSTS.E.BYPASS.LTC128B.128 [R219+0xc100], [R176.64], !P4 ;  /* 0x0c100000b0db0fae */ /* 0x0007e2000e101d46 */
[----:B------:R-:W-:Y:S05]  /*10940*/  FMUL.FTZ R3, R31, c[0x0][0x320] ;  /* 0x0000c8001f037a20 */ /* 0x000fea0000410000 */
[----:B------:R3:W-:Y:S01]  /*10950*/  @P0 LDGSTS.E.BYPASS.LTC128B.128 [R219+0xe100], [R174.64], !P3 ;  /* 0x0e100000aedb0fae */ /* 0x0007e2000d901d46 */
[----:B-1----:R-:W-:Y:S05]  /*10960*/  FMUL.FTZ R0, R5, c[0x0][0x320] ;  /* 0x0000c80005007a20 */ /* 0x002fea0000410000 */
[----:B------:R3:W-:Y:S01]  /*10970*/  @P0 LDGSTS.E.BYPASS.LTC128B.128 [R219+0x9100], [R172.64], !P6 ;  /* 0x09100000acdb0fae */ /* 0x0007e2000f101d46 */
[----:B-----5:R-:W-:Y:S01]  /*10980*/  IMAD.IADD R5, R238, 0x1, R239 ;  /* 0x00000001ee057824 */ /* 0x020fe200078e02ef */
[----:B------:R1:W4:Y:S04]  /*10990*/  MUFU.TANH R183, R0 ;  /* 0x0000000000b77308 */ /* 0x0003280000002400 */
[----:B------:R3:W-:Y:S06]  /*109a0*/  @P0 LDGSTS.E.BYPASS.LTC128B.128 [R219+0xb100], [R134.64], !P5 ;  /* 0x0b10000086db0fae */ /* 0x0007ec000e901d46 */
[----:B------:R3:W-:Y:S06]  /*109b0*/  @P0 LDGSTS.E.BYPASS.LTC128B.128 [R219+0xd100], [R170.64], !P4 ;  /* 0x0d100000aadb0fae */ /* 0x0007ec000e101d46 */
[----:B------:R3:W-:Y:S06]  /*109c0*/  @P0 LDGSTS.E.BYPASS.LTC128B.128 [R219+0xf100], [R168.64], !P3 ;  /* 0x0f100000a8db0fae */ /* 0x0007ec000d901d46 */
[----:B------:R-:W0:Y:S01]  /*109d0*/  LDGDEPBAR ;  /* 0x00000000000079af */ /* 0x000e220000000000 */
[----:B-1----:R-:W-:Y:S02]  /*109e0*/  FMUL.FTZ R0, R6, c[0x0][0x320] ;  /* 0x0000c80006007a20 */ /* 0x002fe40000410000 */
[----:B------:R-:W-:Y:S02]  /*109f0*/  IMAD.SHL.U32 R6, R220, 0x40, RZ ;  /* 0x00000040dc067824 */ /* 0x000fe400078e00ff */
[----:B------:R1:W1:Y:S02]  /*10a00*/  MUFU.TANH R225, R0 ;  /* 0x0000000000e17308 */ /* 0x0002640000002400 */
[----:B-1----:R-:W-:Y:S02]  /*10a10*/  FMUL.FTZ R0, R7, c[0x0][0x320] ;  /* 0x0000c80007007a20 */ /* 0x002fe40000410000 */
[----:B------:R-:W-:Y:S06]  /*10a20*/  IMAD.MOV.U32 R7, RZ, RZ, c[0x0][0x32c] ;  /* 0x0000cb00ff077624 */ /* 0x000fec00078e00ff */
[----:B------:R1:W1:Y:S01]  /*10a30*/  MUFU.TANH R224, R0 ;  /* 0x0000000000e07308 */ /* 0x0002620000002400 */
[----:B------:R-:W-:Y:S01]  /*10a40*/  ISETP.GE.AND P1, PT, R7, 0x1, PT ;  /* 0x000000010700780c */ /* 0x000fe20003f26270 */
        /* <DEDUP_REMOVED lines=39> */
[----:B-1----:R-:W-:Y:S08]  /*10cc0*/  FMUL.FTZ R0, R27, c[0x0][0x320] ;  /* 0x0000c8001b007a20 */ /* 0x002ff00000410000 */
[----:B------:R1:W1:Y:S10]  /*10cd0*/  MUFU.TANH R27, R3 ;  /* 0x00000003001b7308 */ /* 0x0002740000002400 */
[----:B------:R2:W2:Y:S01]  /*10ce0*/  MUFU.TANH R185, R0 ;  /* 0x0000000000b97308 */ /* 0x0004a20000002400 */
[----:B-1----:R-:W-:Y:S09]  /*10cf0*/  FMUL.FTZ R3, R32, c[0x0][0x320] ;  /* 0x0000c80020037a20 */ /* 0x002ff20000410000 */
[----:B------:R-:W1:Y:S01]  /*10d00*/  MUFU.TANH R11, R3 ;  /* 0x00000003000b7308 */ /* 0x000e620000002400 */
[----:B--2---:R-:W-:Y:S09]  /*10d10*/  FMUL.FTZ R0, R28, c[0x0][0x320] ;  /* 0x0000c8001c007a20 */ /* 0x004ff20000410000 */
[----:B------:R2:W1:Y:S02]  /*10d20*/  MUFU.TANH R13, R0 ;  /* 0x00000000000d7308 */ /* 0x0004640000002400 */
[----:B--2---:R-:W-:Y:S08]  /*10d30*/  FMUL.FTZ R0, R29, c[0x0][0x320] ;  /* 0x0000c8001d007a20 */ /* 0x004ff00000410000 */
[----:B------:R2:W1:Y:S02]  /*10d40*/  MUFU.TANH R12, R0 ;  /* 0x00000000000c7308 */ /* 0x0004640000002400 */
[----:B--2---:R-:W-:Y:S02]  /*10d50*/  FMUL.FTZ R0, R30, c[0x0][0x320] ;  /* 0x0000c8001e007a20 */ /* 0x004fe40000410000 */
[----:B------:R-:W5:Y:S06]  /*10d60*/  LDL R30, [R1+0xc] ;  /* 0x00000c00011e7983 */ /* 0x000f6c0000100800 */
[----:B------:R2:W1:Y:S02]  /*10d70*/  MUFU.TANH R28, R0 ;  /* 0x00000000001c7308 */ /* 0x0004640000002400 */
[----:B--2---:R-:W-:Y:S05]  /*10d80*/  @P2 IMAD.HI.U32 R0, R5, c[0x0][0x2c8], RZ ;  /* 0x0000b20005002a27 */ /* 0x004fea00078e00ff */
[----:B------:R-:W-:Y:S01]  /*10d90*/  @P2 SHF.R.U32.HI R5, RZ, c[0x0][0x2cc], R0 ;  /* 0x0000b300ff052a19 */ /* 0x000fe20000011600 */
[----:B------:R-:W-:Y:S04]  /*10da0*/  FMUL.FTZ R0, R33, c[0x0][0x320] ;  /* 0x0000c80021007a20 */ /* 0x000fe80000410000 */
[----:B------:R2:W1:Y:S01]  /*10db0*/  MUFU.TANH R10, R0 ;  /* 0x00000000000a7308 */ /* 0x0004620000002400 */
[----:B------:R-:W1:Y:S01]  /*10dc0*/  SHFL.IDX PT, R4, R5, RZ, 0x1c1f ;  /* 0x001c1fff05047589 */ /* 0x000e6200000e0000 */
[----:B--2---:R-:W-:Y:S08]  /*10dd0*/  FMUL.FTZ R0, R34, c[0x0][0x320] ;  /* 0x0000c80022007a20 */ /* 0x004ff00000410000 */
[----:B------:R2:W1:Y:S02]  /*10de0*/  MUFU.TANH R25, R0 ;  /* 0x0000000000197308 */ /* 0x0004640000002400 */
[----:B--2---:R-:W-:Y:S08]  /*10df0*/  FMUL.FTZ R0, R35, c[0x0][0x320] ;  /* 0x0000c80023007a20 */ /* 0x004ff00000410000 */
[----:B------:R2:W1:Y:S02]  /*10e00*/  MUFU.TANH R29, R0 ;  /* 0x00000000001d7308 */ /* 0x0004640000002400 */
[----:B--2---:R-:W-:Y:S04]  /*10e10*/  IADD3 R0, -R237, 0x1, -R6 ;  /* 0x00000001ed007810 */ /* 0x004fe80007ffe906 */
[----:B-----5:R-:W-:Y:S04]  /*10e20*/  IADD3 R0, -R26, R0, R30 ;  /* 0x000000001a007210 */ /* 0x020fe80007ffe11e */
[C---:B------:R-:W-:Y:S02]  /*10e30*/  IADD3 R8, R0.reuse, c[0x0][0x328], RZ ;  /* 0x0000ca0000087a10 */ /* 0x040fe40007ffe0ff */
[----:B------:R-:W-:Y:S03]  /*10e40*/  IADD3 R7, R0, UR4, RZ ;  /* 0x0000000400077c10 */ /* 0x000fe6000fffe0ff */
[----:B-1----:R-:W-:Y:S02]  /*10e50*/  IMAD.IADD R3, R8, 0x1, R4 ;  /* 0x0000000108037824 */ /* 0x002fe400078e0204 */
[----:B------:R-:W-:Y:S01]  /*10e60*/  IMAD.IADD R0, R4, 0x1, R7 ;  /* 0x0000000104007824 */ /* 0x000fe200078e0207 */
[----:B------:R-:W-:-:S05]  /*10e70*/  @!P1 BRA `(.L_x_1705) ;  /* 0x0000018000009947 */ /* 0x000fca0003800000 */
[----:B---34-:R-:W-:Y:S01]  /*10e80*/  IADD3 R4, -R26, R30, R4 ;  /* 0x0000001e1a047210 */ /* 0x018fe20007ffe104 */
        /* <DEDUP_REMOVED lines=12> */
.L_x_1707:
[----:B------:R-:W-:Y:S04]  /*10f50*/  MOV R9, c[0x0][0x32c] ;  /* 0x0000cb0000097a02 */ /* 0x000fe80000000f00 */
[----:B------:R-:W-:Y:S11]  /*10f60*/  ISETP.NE.AND P0, PT, R9, 0x1, PT ;  /* 0x000000010900780c */ /* 0x000ff60003f05270 */
[----:B------:R-:W-:Y:S02]  /*10f70*/  @!UPT UIADD3 URZ, URZ, URZ, URZ ;  /* 0x0000003f3f3ff290 */ /* 0x000fe4000fffe03f */
[----:B------:R-:W-:Y:S05]  /*10f80*/  @P0 IMAD.HI.U32 R9, R4, c[0x0][0x330], RZ ;  /* 0x0000cc0004090a27 */ /* 0x000fea00078e00ff */
[----:B------:R-:W-:Y:S02]  /*10f90*/  @P0 SHF.R.U32.HI R4, RZ, c[0x0][0x334], R9 ;  /* 0x0000cd00ff040a19 */ /* 0x000fe40000011609 */
.L_x_1708:
[----:B------:R-:W-:Y:S05]  /*10fa0*/  BSYNC B0 ;  /* 0x0000000000007941 */ /* 0x000fea0003800000 */
.L_x_1706:
[----:B------:R-:W-:Y:S04]  /*10fb0*/  IMAD R4, R4, c[0x0][0x32c], -R6 ;  /* 0x0000cb0004047a24 */ /* 0x000fe800078e0a06 */
[----:B------:R-:W-:Y:S05]  /*10fc0*/  IMAD.IADD R4, R4, 0x1, -R237 ;  /* 0x0000000104047824 */ /* 0x000fea00078e0aed */
[----:B------:R-:W-:Y:S02]  /*10fd0*/  IMNMX R0, R0, R4, !PT ;  /* 0x0000000400007217 */ /* 0x000fe40007800200 */
[----:B------:R-:W-:Y:S04]  /*10fe0*/  IADD3 R4, R4, c[0x0][0x32c], RZ ;  /* 0x0000cb0004047a10 */ /* 0x000fe80007ffe0ff */
[----:B------:R-:W-:Y:S02]  /*10ff0*/  IMNMX R3, R3, R4, PT ;  /* 0x0000000403037217 */ /* 0x000fe40003800200 */
.L_x_1705:
[----:B---34-:R-:W-:Y:S04]  /*11000*/  ISETP.GT.AND P2, PT, R220, -0x1, PT ;  /* 0xffffffffdc00780c */ /* 0x018fe80003f44270 */
        /* <DEDUP_REMOVED lines=65> */
.L_x_1711:
[----:B------:R-:W-:Y:S04]  /*11420*/  MOV R3, c[0x0][0x32c] ;  /* 0x0000cb0000037a02 */ /* 0x000fe80000000f00 */
[----:B------:R-:W-:Y:S11]  /*11430*/  ISETP.NE.AND P0, PT, R3, 0x1, PT ;  /* 0x000000010300780c */ /* 0x000ff60003f05270 */
[----:B------:R-:W-:Y:S02]  /*11440*/  @!UPT UIADD3 URZ, URZ, URZ, URZ ;  /* 0x0000003f3f3ff290 */ /* 0x000fe4000fffe03f */
[----:B------:R-:W-:Y:S05]  /*11450*/  @P0 IMAD.HI.U32 R3, R0, c[0x0][0x330], RZ ;  /* 0x0000cc0000030a27 */ /* 0x000fea00078e00ff */
[----:B------:R-:W-:Y:S02]  /*11460*/  @P0 SHF.R.U32.HI R0, RZ, c[0x0][0x334], R3 ;  /* 0x0000cd00ff000a19 */ /* 0x000fe40000011603 */
.L_x_1712:
[----:B------:R-:W-:Y:S05]  /*11470*/  BSYNC B0 ;  /* 0x0000000000007941 */ /* 0x000fea0003800000 */
.L_x_1710:
[----:B------:R-:W-:Y:S04]  /*11480*/  IMAD R6, R0, c[0x0][0x32c], -R6 ;  /* 0x0000cb0000067a24 */ /* 0x000fe800078e0a06 */
[----:B------:R-:W-:Y:S05]  /*11490*/  IMAD.IADD R0, R6, 0x1, -R237 ;  /* 0x0000000106007824 */ /* 0x000fea00078e0aed */
[----:B------:R-:W-:Y:S02]  /*114a0*/  IMNMX R4, R4, R0, !PT ;  /* 0x0000000004047217 */ /* 0x000fe40007800200 */
[----:B------:R-:W-:Y:S04]  /*114b0*/  IADD3 R0, R0, c[0x0][0x32c], RZ ;  /* 0x0000cb0000007a10 */ /* 0x000fe80007ffe0ff */
[----:B------:R-:W-:Y:S02]  /*114c0*/  IMNMX R5, R5, R0, PT ;  /* 0x0000000005057217 */ /* 0x000fe40003800200 */
.L_x_1709:
[----:B------:R-:W2:Y:S01]  /*114d0*/  LDL.LU R30, [R1] ;  /* 0x00000000011e7983 */ /* 0x000ea20000300800 */
[----:B------:R-:W-:Y:S02]  /*114e0*/  FMNMX.FTZ R0, R9, R2, !PT ;  /* 0x0000000209007209 */ /* 0x000fe40007810000 */
[----:B------:R-:W-:Y:S01]  /*114f0*/  ISETP.GT.AND P1, PT, R4, RZ, P2 ;  /* 0x000000ff0400720c */ /* 0x000fe20001724270 */
[----:B------:R-:W-:Y:S01]  /*11500*/  LDSM.16.MT88.4 R172, [R193] ;  /* 0x00000000c1ac783b */ /* 0x000fe20000004200 */
[----:B------:R-:W-:Y:S02]  /*11510*/  FMNMX.FTZ R0, R24, R0, !PT ;  /* 0x0000000018007209 */ /* 0x000fe40007810000 */
[----:B------:R-:W-:Y:S02]  /*11520*/  ISETP.LT.OR P1, PT, R5, 0x1, P1 ;  /* 0x000000010500780c */ /* 0x000fe40000f21670 */
[----:B------:R-:W-:Y:S02]  /*11530*/  FMNMX.FTZ R0, R23, R0, !PT ;  /* 0x0000000017007209 */ /* 0x000fe40007810000 */
[----:B------:R-:W-:Y:S01]  /*11540*/  FSEL R6, R225, -INF , !P1 ;  /* 0xff800000e1067808 */ /* 0x000fe20004800000 */
[----:B------:R-:W3:Y:S01]  /*11550*/  LDL.LU R227, [R1+0x8] ;  /* 0x0000080001e37983 */ /* 0x000ee20000300800 */
[----:B------:R-:W-:Y:S02]  /*11560*/  FMNMX.FTZ R0, R22, R0, !PT ;  /* 0x0000000016007209 */ /* 0x000fe40007810000 */
[----:B------:R-:W-:Y:S02]  /*11570*/  ISETP.GT.AND P1, PT, R4, 0x1, P2 ;  /* 0x000000010400780c */ /* 0x000fe40001724270 */
[----:B------:R-:W-:Y:S02]  /*11580*/  FMNMX.FTZ R0, R21, R0, !PT ;  /* 0x0000000015007209 */ /* 0x000fe40007810000 */
        /* <DEDUP_REMOVED lines=22> */
[C---:B------:R-:W-:Y:S03]  /*116f0*/  ISETP.GT.AND P1, PT, R4.reuse, 0x11, P2 ;  /* 0x000000110400780c */ /* 0x040fe60001724270 */
[----:B------:R-:W1:Y:S01]  /*11700*/  SHFL.BFLY PT, R3, R0, 0x2, 0x1f ;  /* 0x0c401f0000037f89 */ /* 0x000e6200000e0000 */
        /* <DEDUP_REMOVED lines=27> */
[----:B------:R-:W-:Y:S04]  /*118c0*/  ISETP.LT.OR P1, PT, R5, 0x39, P1 ;  /* 0x000000390500780c */ /* 0x000fe80000f21670 */
[----:B------:R-:W-:Y:S02]  /*118d0*/  FSEL R189, R25, -INF , !P1 ;  /* 0xff80000019bd7808 */ /* 0x000fe40004800000 */
[----:B-1----:R-:W-:Y:S05]  /*118e0*/  FMNMX.FTZ R0, R0, R3, !PT ;  /* 0x0000000300007209 */ /* 0x002fea0007810000 */
[----:B------:R-:W1:Y:S02]  /*118f0*/  SHFL.BFLY PT, R3, R0, 0x1, 0x1f ;  /* 0x0c201f0000037f89 */ /* 0x000e6400000e0000 */
[----:B-1----:R-:W-:Y:S04]  /*11900*/  FMNMX.FTZ R132, R0, R3, !PT ;  /* 0x0000000300847209 */ /* 0x002fe80007810000 */
[C---:B------:R-:W-:Y:S04]  /*11910*/  FSETP.NEU.FTZ.AND P0, PT, R132.reuse, -INF , PT ;  /* 0xff8000008400780b */ /* 0x040fe80003f1d000 */
[----:B------:R-:W-:Y:S05]  /*11920*/  FSEL R0, R132, RZ, P0 ;  /* 0x000000ff84007208 */ /* 0x000fea0000000000 */
[----:B------:R-:W-:Y:S02]  /*11930*/  FADD.FTZ R3, -R0, R2 ;  /* 0x0000000200037221 */ /* 0x000fe40000010100 */
[----:B------:R-:W-:Y:S05]  /*11940*/  FMUL.FTZ R0, R132, c[0x0][0x2d0] ;  /* 0x0000b40084007a20 */ /* 0x000fea0000410000 */
[----:B------:R-:W-:Y:S02]  /*11950*/  FSEL R0, R0, RZ, P0 ;  /* 0x000000ff00007208 */ /* 0x000fe40000000000 */
[----:B------:R-:W-:Y:S03]  /*11960*/  ISETP.GT.AND P0, PT, R4, 0x39, P2 ;  /* 0x000000390400780c */ /* 0x000fe60001704270 */
[--C-:B------:R-:W-:Y:S01]  /*11970*/  FFMA.FTZ R186, R20, c[0x0][0x2d0], -R0.reuse ;  /* 0x0000b40014ba7a23 */ /* 0x100fe20000010800 */
[----:B------:R-:W-:Y:S01]  /*11980*/  ISETP.LT.OR P0, PT, R5, 0x3a, P0 ;  /* 0x0000003a0500780c */ /* 0x000fe20000701670 */
[--C-:B------:R-:W-:Y:S02]  /*11990*/  FFMA.FTZ R185, R19, c[0x0][0x2d0], -R0.reuse ;  /* 0x0000b40013b97a23 */ /* 0x100fe40000010800 */
[--C-:B------:R-:W-:Y:S01]  /*119a0*/  FFMA.FTZ R4, R9, c[0x0][0x2d0], -R0.reuse ;  /* 0x0000b40009047a23 */ /* 0x100fe20000010800 */
[----:B------:R-:W-:Y:S01]  /*119b0*/  FSEL R134, R29, -INF , !P0 ;  /* 0xff8000001d867808 */ /* 0x000fe20004000000 */
        /* <DEDUP_REMOVED lines=14> */
[----:B------:R-:W-:Y:S01]  /*11aa0*/  FFMA.FTZ R223, R10, c[0x0][0x2d0], -R0 ;  /* 0x0000b4000adf7a23 */ /* 0x000fe20000010800 */
[----:B------:R-:W-:Y:S01]  /*11ab0*/  FMNMX.FTZ R0, R6, R133, !PT ;  /* 0x0000008506007209 */ /* 0x000fe20007810000 */
[----:B------:R-:W-:Y:S03]  /*11ac0*/  MUFU.EX2 R15, R9 ;  /* 0x00000009000f7308 */ /* 0x000fe60000000800 */
[----:B------:R-:W-:Y:S04]  /*11ad0*/  FMNMX.FTZ R0, R8, R0, !PT ;  /* 0x0000000008007209 */ /* 0x000fe80007810000 */
[----:B------:R-:W-:Y:S03]  /*11ae0*/  FMNMX.FTZ R0, R7, R0, !PT ;  /* 0x0000000007007209 */ /* 0x000fe60007810000 */
[----:B------:R-:W4:Y:S01]  /*11af0*/  MUFU.EX2 R14, R22 ;  /* 0x00000016000e7308 */ /* 0x000f220000000800 */
[----:B------:R-:W-:Y:S02]  /*11b00*/  FMNMX.FTZ R0, R26, R0, !PT ;  /* 0x000000001a007209 */ /* 0x000fe40007810000 */
[----:B-1----:R-:W-:Y:S02]  /*11b10*/  F2FP.BF16.PACK_AB R168, R5, R4 ;  /* 0x0000000405a8723e */ /* 0x002fe400000010ff */
[----:B------:R-:W-:Y:S04]  /*11b20*/  FMNMX.FTZ R0, R177, R0, !PT ;  /* 0x00000000b1007209 */ /* 0x000fe80007810000 */
[----:B------:R-:W-:Y:S01]  /*11b30*/  FMNMX.FTZ R0, R176, R0, !PT ;  /* 0x00000000b0007209 */ /* 0x000fe20007810000 */
[----:B------:R-:W-:Y:S03]  /*11b40*/  MUFU.EX2 R135, R135 ;  /* 0x0000008700877308 */ /* 0x000fe60000000800 */
[----:B------:R-:W-:Y:S04]  /*11b50*/  FMNMX.FTZ R0, R178, R0, !PT ;  /* 0x00000000b2007209 */ /* 0x000fe80007810000 */
[----:B------:R-:W-:Y:S04]  /*11b60*/  FMNMX.FTZ R0, R179, R0, !PT ;  /* 0x00000000b3007209 */ /* 0x000fe80007810000 */
[----:B------:R-:W-:Y:S02]  /*11b70*/  FMNMX.FTZ R0, R180, R0, !PT ;  /* 0x00000000b4007209 */ /* 0x000fe40007810000 */
[----:B----4-:R-:W-:Y:S02]  /*11b80*/  F2FP.BF16.PACK_AB R170, R14, R15 ;  /* 0x0000000f0eaa723e */ /* 0x010fe400000010ff */
        /* <DEDUP_REMOVED lines=8> */
[----:B-1----:R-:W-:Y:S01]  /*11c10*/  FMNMX.FTZ R2, R0, R2, !PT ;  /* 0x0000000200027209 */ /* 0x002fe20007810000 */
[----:B------:R-:W-:Y:S05]  /*11c20*/  FMUL.FTZ R0, R3, c[0x0][0x2d0] ;  /* 0x0000b40003007a20 */ /* 0x000fea0000410000 */
[----:B------:R-:W1:Y:S01]  /*11c30*/  SHFL.BFLY PT, R3, R2, 0x1, 0x1f ;  /* 0x0c201f0002037f89 */ /* 0x000e6200000e0000 */
[----:B------:R-:W2:Y:S01]  /*11c40*/  MUFU.EX2 R0, R0 ;  /* 0x0000000000007308 */ /* 0x000ea20000000800 */
[----:B-1----:R-:W-:Y:S01]  /*11c50*/  FMNMX.FTZ R3, R2, R3, !PT ;  /* 0x0000000302037209 */ /* 0x002fe20007810000 */
[C---:B--2---:R-:W-:Y:S03]  /*11c60*/  FFMA.FTZ R2, R0.reuse, R30, R4 ;  /* 0x0000001e00027223 */ /* 0x044fe60000010004 */
[C---:B------:R-:W-:Y:S01]  /*11c70*/  FSETP.NEU.FTZ.AND P0, PT, R3.reuse, -INF , PT ;  /* 0xff8000000300780b */ /* 0x040fe20003f1d000 */
[----:B------:R-:W-:Y:S02]  /*11c80*/  FMUL.FTZ R4, R3, c[0x0][0x2d0] ;  /* 0x0000b40003047a20 */ /* 0x000fe40000410000 */
[----:B------:R-:W-:Y:S01]  /*11c90*/  FADD.FTZ R11, R5, R2 ;  /* 0x00000002050b7221 */ /* 0x000fe20000010000 */
[----:B------:R-:W-:Y:S01]  /*11ca0*/  FSEL R2, R3, RZ, P0 ;  /* 0x000000ff03027208 */ /* 0x000fe20000000000 */
[C---:B------:R-:W-:Y:S02]  /*11cb0*/  FMUL.FTZ R5, R0.reuse, R137 ;  /* 0x0000008900057220 */ /* 0x040fe40000410000 */
[----:B------:R-:W-:Y:S02]  /*11cc0*/  FMUL.FTZ R9, R0, R141 ;  /* 0x0000008d00097220 */ /* 0x000fe40000410000 */
[----:B------:R-:W-:Y:S01]  /*11cd0*/  FADD.FTZ R2, -R2, R133 ;  /* 0x0000008502027221 */ /* 0x000fe20000010100 */
[----:B------:R-:W-:Y:S01]  /*11ce0*/  FSEL R133, R4, RZ, P0 ;  /* 0x000000ff04857208 */ /* 0x000fe20000000000 */
[----:B------:R-:W-:Y:S01]  /*11cf0*/  FMUL.FTZ R4, R0, R136 ;  /* 0x0000008800047220 */ /* 0x000fe20000410000 */
[----:B------:R-:W-:Y:S01]  /*11d00*/  ISETP.GT.AND P0, PT, R220, R230, PT ;  /* 0x000000e6dc00720c */ /* 0x000fe20003f04270 */
[----:B------:R-:W-:Y:S02]  /*11d10*/  FMUL.FTZ R2, R2, c[0x0][0x2d0] ;  /* 0x0000b40002027a20 */ /* 0x000fe40000410000 */
[C---:B------:R-:W-:Y:S02]  /*11d20*/  FMUL.FTZ R32, R0.reuse, R164 ;  /* 0x000000a400207220 */ /* 0x040fe40000410000 */
[----:B------:R-:W-:Y:S02]  /*11d30*/  FMUL.FTZ R33, R0, R165 ;  /* 0x000000a500217220 */ /* 0x000fe40000410000 */
[--C-:B------:R-:W-:Y:S02]  /*11d40*/  FFMA.FTZ R10, R8, c[0x0][0x2d0], -R133.reuse ;  /* 0x0000b400080a7a23 */ /* 0x100fe40000010885 */
        /* <DEDUP_REMOVED lines=63> */
[----:B------:R1:W2:Y:S01]  /*12140*/  MUFU.EX2 R0, R2 ;  /* 0x0000000200007308 */ /* 0x0002a20000000800 */
[--C-:B------:R-:W-:Y:S02]  /*12150*/  FFMA.FTZ R6, R6, c[0x0][0x2d0], -R133.reuse ;  /* 0x0000b40006067a23 */ /* 0x100fe40000010885 */
[--C-:B------:R-:W-:Y:S07]  /*12160*/  FFMA.FTZ R7, R7, c[0x0][0x2d0], -R133.reuse ;  /* 0x0000b40007077a23 */ /* 0x100fee0000010885 */
[----:B------:R-:W4:Y:S10]  /*12170*/  MUFU.EX2 R157, R6 ;  /* 0x00000006009d7308 */ /* 0x000f340000000800 */
[----:B------:R5:W-:Y:S01]  /*12180*/  MUFU.EX2 R156, R7 ;  /* 0x00000007009c7308 */ /* 0x000be20000000800 */
[----:B-1----:R-:W-:Y:S02]  /*12190*/  FFMA.FTZ R2, R26, c[0x0][0x2d0], -R133 ;  /* 0x0000b4001a027a23 */ /* 0x002fe40000010885 */
[C---:B--2---:R-:W-:Y:S02]  /*121a0*/  FMUL.FTZ R10, R0.reuse, R142 ;  /* 0x0000008e000a7220 */ /* 0x044fe40000410000 */
[C---:B------:R-:W-:Y:S05]  /*121b0*/  FMUL.FTZ R18, R0.reuse, R150 ;  /* 0x0000009600127220 */ /* 0x040fea0000410000 */
[----:B------:R-:W1:Y:S01]  /*121c0*/  MUFU.EX2 R153, R2 ;  /* 0x0000000200997308 */ /* 0x000e620000000800 */
[C---:B------:R-:W-:Y:S02]  /*121d0*/  FMUL.FTZ R19, R0.reuse, R151 ;  /* 0x0000009700137220 */ /* 0x040fe40000410000 */
[C---:B------:R-:W-:Y:S01]  /*121e0*/  FMUL.FTZ R22, R0.reuse, R154 ;  /* 0x0000009a00167220 */ /* 0x040fe20000410000 */
[----:B----4-:R-:W-:Y:S01]  /*121f0*/  F2FP.BF16.PACK_AB R169, R145, R157 ;  /* 0x0000009d91a9723e */ /* 0x010fe200000010ff */
[----:B------:R-:W-:Y:S02]  /*12200*/  FADD.FTZ R6, R15, R11 ;  /* 0x0000000b0f067221 */ /* 0x000fe40000010000 */
[----:B------:R-:W-:Y:S02]  /*12210*/  FMUL.FTZ R11, R0, R143 ;  /* 0x0000008f000b7220 */ /* 0x000fe40000410000 */
[----:B------:R-:W-:Y:S01]  /*12220*/  FADD.FTZ R144, R14, R6 ;  /* 0x000000060e907221 */ /* 0x000fe20000010000 */
[----:B------:R-:W-:Y:S01]  /*12230*/  LDSM.16.MT88.4 R140, [R193+0x800] ;  /* 0x00080000c18c783b */ /* 0x000fe20000004200 */
[C---:B------:R-:W-:Y:S01]  /*12240*/  FMUL.FTZ R6, R0.reuse, R138 ;  /* 0x0000008a00067220 */ /* 0x040fe20000410000 */
[----:B------:R-:W2:Y:S01]  /*12250*/  MUFU.EX2 R151, R186 ;  /* 0x000000ba00977308 */ /* 0x000ea20000000800 */
[C---:B------:R-:W-:Y:S02]  /*12260*/  FMUL.FTZ R14, R0.reuse, R146 ;  /* 0x00000092000e7220 */ /* 0x040fe40000410000 */
[C---:B-----5:R-:W-:Y:S02]  /*12270*/  FMUL.FTZ R7, R0.reuse, R139 ;  /* 0x0000008b00077220 */ /* 0x060fe40000410000 */
[C---:B------:R-:W-:Y:S01]  /*12280*/  FMUL.FTZ R15, R0.reuse, R147 ;  /* 0x00000093000f7220 */ /* 0x040fe20000410000 */
[----:B------:R-:W4:Y:S01]  /*12290*/  LDSM.16.MT88.4 R136, [R194] ;  /* 0x00000000c288783b */ /* 0x000f220000004200 */
[C---:B------:R-:W-:Y:S02]  /*122a0*/  FMUL.FTZ R23, R0.reuse, R155 ;  /* 0x0000009b00177220 */ /* 0x040fe40000410000 */
[C---:B------:R-:W-:Y:S01]  /*122b0*/  FMUL.FTZ R27, R0.reuse, R159 ;  /* 0x0000009f001b7220 */ /* 0x040fe20000410000 */
[----:B------:R-:W-:Y:S01]  /*122c0*/  MUFU.EX2 R186, R190 ;  /* 0x000000be00ba7308 */ /* 0x000fe20000000800 */
[C---:B------:R-:W-:Y:S01]  /*122d0*/  FMUL.FTZ R26, R0.reuse, R158 ;  /* 0x0000009e001a7220 */ /* 0x040fe20000410000 */
[----:B-1----:R-:W-:Y:S01]  /*122e0*/  F2FP.BF16.PACK_AB R171, R153, R156 ;  /* 0x0000009c99ab723e */ /* 0x002fe200000010ff */
[C---:B------:R-:W-:Y:S02]  /*122f0*/  FMUL.FTZ R34, R0.reuse, R166 ;  /* 0x000000a600227220 */ /* 0x040fe40000410000 */
[C---:B------:R-:W-:Y:S02]  /*12300*/  FMUL.FTZ R35, R0.reuse, R167 ;  /* 0x000000a700237220 */ /* 0x040fe40000410000 */
[----:B------:R-:W-:Y:S01]  /*12310*/  LDSM.16.MT88.4 R164, [R196+0x1800] ;  /* 0x00180000c4a4783b */ /* 0x000fe20000004200 */
[----:B------:R-:W-:Y:S01]  /*12320*/  FADD.FTZ R148, R135, R144 ;  /* 0x0000009087947221 */ /* 0x000fe20000010000 */
[C---:B------:R-:W-:Y:S01]  /*12330*/  HMMA.16816.F32.BF16 R4, R168.reuse, R172, R4 ;  /* 0x000000aca804723c */ /* 0x040fe20000041804 */
[----:B------:R-:W1:Y:S04]  /*12340*/  MUFU.EX2 R158, R185 ;  /* 0x000000b9009e7308 */ /* 0x000e680000000800 */
[C---:B------:R-:W-:Y:S02]  /*12350*/  FMUL.FTZ R30, R0.reuse, R162 ;  /* 0x000000a2001e7220 */ /* 0x040fe40000410000 */
[C---:B------:R-:W-:Y:S01]  /*12360*/  FMUL.FTZ R31, R0.reuse, R163 ;  /* 0x000000a3001f7220 */ /* 0x040fe20000410000 */
[C---:B------:R-:W-:Y:S03]  /*12370*/  HMMA.16816.F32.BF16 R8, R168.reuse, R174, R8 ;  /* 0x000000aea808723c */ /* 0x040fe60000041808 */
[----:B------:R-:W-:Y:S01]  /*12380*/  MUFU.EX2 R185, R191 ;  /* 0x000000bf00b97308 */ /* 0x000fe20000000800 */
[C---:B------:R-:W-:Y:S02]  /*12390*/  FMUL.FTZ R38, R0.reuse, R38 ;  /* 0x0000002600267220 */ /* 0x040fe40000410000 */
[C---:B------:R-:W-:Y:S02]  /*123a0*/  FMUL.FTZ R39, R0.reuse, R39 ;  /* 0x0000002700277220 */ /* 0x040fe40000410000 */
[C---:B------:R-:W-:Y:S04]  /*123b0*/  FMUL.FTZ R42, R0.reuse, R42 ;  /* 0x0000002a002a7220 */ /* 0x040fe80000410000 */
[C---:B------:R-:W-:Y:S02]  /*123c0*/  FMUL.FTZ R43, R0.reuse, R43 ;  /* 0x0000002b002b7220 */ /* 0x040fe40000410000 */
[C---:B------:R-:W-:Y:S02]  /*123d0*/  FMUL.FTZ R46, R0.reuse, R46 ;  /* 0x0000002e002e7220 */ /* 0x040fe40000410000 */
[C---:B------:R-:W-:Y:S02]  /*123e0*/  FMUL.FTZ R47, R0.reuse, R47 ;  /* 0x0000002f002f7220 */ /* 0x040fe40000410000 */
[C---:B------:R-:W-:Y:S01]  /*123f0*/  FMUL.FTZ R50, R0.reuse, R50 ;  /* 0x0000003200327220 */ /* 0x040fe20000410000 */
[C---:B----4-:R-:W-:Y:S03]  /*12400*/  HMMA.16816.F32.BF16 R12, R168.reuse, R136, R12 ;  /* 0x00000088a80c723c */ /* 0x050fe6000004180c */
[C---:B------:R-:W-:Y:S02]  /*12410*/  FMUL.FTZ R51, R0.reuse, R51 ;  /* 0x0000003300337220 */ /* 0x040fe40000410000 */
[C---:B------:R-:W-:Y:S02]  /*12420*/  FMUL.FTZ R54, R0.reuse, R54 ;  /* 0x0000003600367220 */ /* 0x040fe40000410000 */
[C---:B------:R-:W-:Y:S01]  /*12430*/  FMUL.FTZ R55, R0.reuse, R55 ;  /* 0x0000003700377220 */ /* 0x040fe20000410000 */
[C---:B------:R-:W-:Y:S01]  /*12440*/  HMMA.16816.F32.BF16 R16, R168.reuse, R138, R16 ;  /* 0x0000008aa810723c */ /* 0x040fe20000041810 */
[----:B------:R-:W4:Y:S03]  /*12450*/  LDSM.16.MT88.4 R136, [R197] ;  /* 0x00000000c588783b */ /* 0x000f260000004200 */
        /* <DEDUP_REMOVED lines=31> */
[----:B------:R-:W-:Y:S02]  /*12650*/  FFMA.FTZ R2, R177, c[0x0][0x2d0], -R133 ;  /* 0x0000b400b1027a23 */ /* 0x000fe40000010885 */
[C---:B------:R-:W-:Y:S01]  /*12660*/  FMUL.FTZ R114, R0.reuse, R114 ;  /* 0x0000007200727220 */ /* 0x040fe20000410000 */
[----:B------:R-:W-:Y:S01]  /*12670*/  MUFU.EX2 R177, R226 ;  /* 0x000000e200b17308 */ /* 0x000fe20000000800 */
[C---:B------:R-:W-:Y:S02]  /*12680*/  FMUL.FTZ R115, R0.reuse, R115 ;  /* 0x0000007300737220 */ /* 0x040fe40000410000 */
[C---:B------:R-:W-:Y:S02]  /*12690*/  FMUL.FTZ R118, R0.reuse, R118 ;  /* 0x0000007600767220 */ /* 0x040fe40000410000 */
[C---:B------:R-:W-:Y:S02]  /*126a0*/  FMUL.FTZ R119, R0.reuse, R119 ;  /* 0x0000007700777220 */ /* 0x040fe40000410000 */
[C---:B------:R-:W-:Y:S02]  /*126b0*/  FMUL.FTZ R122, R0.reuse, R122 ;  /* 0x0000007a007a7220 */ /* 0x040fe40000410000 */
[C---:B------:R-:W-:Y:S01]  /*126c0*/  FMUL.FTZ R123, R0.reuse, R123 ;  /* 0x0000007b007b7220 */ /* 0x040fe20000410000 */
[----:B------:R5:W1:Y:S01]  /*126d0*/  MUFU.EX2 R149, R2 ;  /* 0x0000000200957308 */ /* 0x000a620000000800 */
[C---:B------:R-:W-:Y:S02]  /*126e0*/  FMUL.FTZ R126, R0.reuse, R126 ;  /* 0x0000007e007e7220 */ /* 0x040fe40000410000 */
[C---:B------:R-:W-:Y:S02]  /*126f0*/  FMUL.FTZ R127, R0.reuse, R127 ;  /* 0x0000007f007f7220 */ /* 0x040fe40000410000 */
[C---:B------:R-:W-:Y:S02]  /*12700*/  FMUL.FTZ R130, R0.reuse, R130 ;  /* 0x0000008200827220 */ /* 0x040fe40000410000 */
[C---:B------:R-:W-:Y:S01]  /*12710*/  FMUL.FTZ R131, R0.reuse, R131 ;  /* 0x0000008300837220 */ /* 0x040fe20000410000 */
[C---:B----4-:R-:W-:Y:S03]  /*12720*/  HMMA.16816.F32.BF16 R28, R168.reuse, R136, R28 ;  /* 0x00000088a81c723c */ /* 0x050fe6000004181c */
[----:B---3--:R-:W-:Y:S04]  /*12730*/  FFMA.FTZ R0, R0, R227, R157 ;  /* 0x000000e300007223 */ /* 0x008fe8000001009d */
[----:B------:R-:W-:Y:S01]  /*12740*/  FADD.FTZ R0, R145, R0 ;  /* 0x0000000091007221 */ /* 0x000fe20000010000 */
[C---:B------:R-:W-:Y:S01]  /*12750*/  HMMA.16816.F32.BF16 R32, R168.reuse, R138, R32 ;  /* 0x0000008aa820723c */ /* 0x040fe20000041820 */
[----:B------:R-:W3:Y:S03]  /*12760*/  LDSM.16.MT88.4 R136, [R193+0x2000] ;  /* 0x00200000c188783b */ /* 0x000ee60000004200 */
[--C-:B-----5:R-:W-:Y:S05]  /*12770*/  FFMA.FTZ R2, R176, c[0x0][0x2d0], -R133.reuse ;  /* 0x0000b400b0027a23 */ /* 0x120fea0000010885 */
[----:B------:R-:W-:Y:S01]  /*12780*/  LDSM.16.MT88.4 R144, [R194+0x1000] ;  /* 0x00100000c290783b */ /* 0x000fe20000004200 */
[----:B------:R4:W5:Y:S02]  /*12790*/  MUFU.EX2 R150, R2 ;  /* 0x0000000200967308 */ /* 0x0009640000000800 */
[--C-:B----4-:R-:W-:Y:S08]  /*127a0*/  FFMA.FTZ R2, R178, c[0x0][0x2d0], -R133.reuse ;  /* 0x0000b400b2027a23 */ /* 0x110ff00000010885 */
[----:B------:R-:W-:Y:S01]  /*127b0*/  MUFU.EX2 R178, R225 ;  /* 0x000000e100b27308 */ /* 0x000fe20000000800 */
[C---:B---3--:R-:W-:Y:S09]  /*127c0*/  HMMA.16816.F32.BF16 R36, R168.reuse, R136, R36 ;  /* 0x00000088a824723c */ /* 0x048ff20000041824 */
[----:B------:R3:W-:Y:S01]  /*127d0*/  MUFU.EX2 R154, R2 ;  /* 0x00000002009a7308 */ /* 0x0007e20000000800 */
[C---:B------:R-:W-:Y:S01]  /*127e0*/  HMMA.16816.F32.BF16 R40, R168.reuse, R138, R40 ;  /* 0x0000008aa828723c */ /* 0x040fe20000041828 */
[----:B------:R-:W4:Y:S02]  /*127f0*/  LDSM.16.MT88.4 R136, [R194+0x2000] ;  /* 0x00200000c288783b */ /* 0x000f240000004200 */
[--C-:B---3--:R-:W-:Y:S06]  /*12800*/  FFMA.FTZ R2, R179, c[0x0][0x2d0], -R133.reuse ;  /* 0x0000b400b3027a23 */ /* 0x108fec0000010885 */
[----:B------:R-:W-:Y:S10]  /*12810*/  MUFU.EX2 R179, R224 ;  /* 0x000000e000b37308 */ /* 0x000ff40000000800 */
[----:B------:R3:W1:Y:S01]  /*12820*/  MUFU.EX2 R155, R2 ;  /* 0x00000002009b7308 */ /* 0x0006620000000800 */
[C---:B----4-:R-:W-:Y:S08]  /*12830*/  HMMA.16816.F32.BF16 R44, R168.reuse, R136, R44 ;  /* 0x00000088a82c723c */ /* 0x050ff0000004182c */
[C---:B------:R-:W-:Y:S01]  /*12840*/  HMMA.16816.F32.BF16 R48, R168.reuse, R138, R48 ;  /* 0x0000008aa830723c */ /* 0x040fe20000041830 */
[----:B------:R-:W4:Y:S03]  /*12850*/  LDSM.16.MT88.4 R136, [R197+0x2000] ;  /* 0x00200000c588783b */ /* 0x000f260000004200 */
[--C-:B---3--:R-:W-:Y:S02]  /*12860*/  FFMA.FTZ R2, R180, c[0x0][0x2d0], -R133.reuse ;  /* 0x0000b400b4027a23 */ /* 0x108fe40000010885 */
[----:B------:R-:W3:Y:S10]  /*12870*/  MUFU.EX2 R180, R223 ;  /* 0x000000df00b47308 */ /* 0x000ef40000000800 */
[----:B------:R1:W-:Y:S01]  /*12880*/  MUFU.EX2 R152, R2 ;  /* 0x0000000200987308 */ /* 0x0003e20000000800 */
[C---:B----4-:R-:W-:Y:S03]  /*12890*/  HMMA.16816.F32.BF16 R52, R168.reuse, R136, R52 ;  /* 0x00000088a834723c */ /* 0x050fe60000041834 */
[--C-:B-1----:R-:W-:Y:S05]  /*128a0*/  FFMA.FTZ R2, R181, c[0x0][0x2d0], -R133.reuse ;  /* 0x0000b400b5027a23 */ /* 0x102fea0000010885 */
[C---:B------:R-:W-:Y:S01]  /*128b0*/  HMMA.16816.F32.BF16 R56, R168.reuse, R138, R56 ;  /* 0x0000008aa838723c */ /* 0x040fe20000041838 */
[----:B------:R-:W1:Y:S01]  /*128c0*/  LDSM.16.MT88.4 R136, [R196+0x2000] ;  /* 0x00200000c488783b */ /* 0x000e620000004200 */
[----:B------:R4:W-:Y:S02]  /*128d0*/  MUFU.EX2 R176, R2 ;  /* 0x0000000200b07308 */ /* 0x0009e40000000800 */
[--C-:B----4-:R-:W-:Y:S08]  /*128e0*/  FFMA.FTZ R2, R182, c[0x0][0x2d0], -R133.reuse ;  /* 0x0000b400b6027a23 */ /* 0x110ff00000010885 */
[----:B------:R4:W-:Y:S01]  /*128f0*/  MUFU.EX2 R175, R2 ;  /* 0x0000000200af7308 */ /* 0x0009e20000000800 */
[C---:B-1----:R-:W-:Y:S08]  /*12900*/  HMMA.16816.F32.BF16 R60, R168.reuse, R136, R60 ;  /* 0x00000088a83c723c */ /* 0x042ff0000004183c */
[C---:B------:R-:W-:Y:S01]  /*12910*/  HMMA.16816.F32.BF16 R64, R168.reuse, R138, R64 ;  /* 0x0000008aa840723c */ /* 0x040fe20000041840 */
[----:B------:R-:W1:Y:S03]  /*12920*/  LDSM.16.MT88.4 R136, [R193+0x4000] ;  /* 0x00400000c188783b */ /* 0x000e660000004200 */
[--C-:B----4-:R-:W-:Y:S04]  /*12930*/  FFMA.FTZ R2, R183, c[0x0][0x2d0], -R133.reuse ;  /* 0x0000b400b7027a23 */ /* 0x110fe80000010885 */
[----:B------:R4:W-:Y:S04]  /*12940*/  MUFU.EX2 R174, R2 ;  /* 0x0000000200ae7308 */ /* 0x0009e80000000800 */
[----:B----4-:R-:W-:Y:S02]  /*12950*/  FADD.FTZ R2, R156, R0 ;  /* 0x000000009c027221 */ /* 0x010fe40000010000 */
[----:B--2---:R-:W-:Y:S02]  /*12960*/  FADD.FTZ R0, R151, R148 ;  /* 0x0000009497007221 */ /* 0x004fe40000010000 */
[----:B------:R-:W-:Y:S02]  /*12970*/  FADD.FTZ R2, R153, R2 ;  /* 0x0000000299027221 */ /* 0x000fe40000010000 */
[----:B------:R-:W-:Y:S01]  /*12980*/  FADD.FTZ R153, R158, R0 ;  /* 0x000000009e997221 */ /* 0x000fe20000010000 */
[C---:B-1----:R-:W-:Y:S03]  /*12990*/  HMMA.16816.F32.BF16 R68, R168.reuse, R136, R68 ;  /* 0x00000088a844723c */ /* 0x042fe60000041844 */
[----:B------:R-:W-:Y:S02]  /*129a0*/  FADD.FTZ R2, R149, R2 ;  /* 0x0000000295027221 */ /* 0x000fe40000010000 */
[--C-:B------:R-:W-:Y:S03]  /*129b0*/  FFMA.FTZ R0, R187, c[0x0][0x2d0], -R133.reuse ;  /* 0x0000b400bb007a23 */ /* 0x100fe60000010885 */
[C---:B------:R-:W-:Y:S01]  /*129c0*/  HMMA.16816.F32.BF16 R72, R168.reuse, R138, R72 ;  /* 0x0000008aa848723c */ /* 0x040fe20000041848 */
[----:B------:R-:W1:Y:S01]  /*129d0*/  LDSM.16.MT88.4 R136, [R194+0x4000] ;  /* 0x00400000c288783b */ /* 0x000e620000004200 */
[----:B------:R2:W-:Y:S02]  /*129e0*/  MUFU.EX2 R172, R0 ;  /* 0x0000000000ac7308 */ /* 0x0005e40000000800 */
[--C-:B--2---:R-:W-:Y:S04]  /*129f0*/  FFMA.FTZ R0, R188, c[0x0][0x2d0], -R133.reuse ;  /* 0x0000b400bc007a23 */ /* 0x104fe80000010885 */
        /* <DEDUP_REMOVED lines=21> */
[----:B------:R1:W2:Y:S03]  /*12b50*/  MUFU.EX2 R135, R0 ;  /* 0x0000000000877308 */ /* 0x0002a60000000800 */
[----:B-----5:R-:W-:Y:S03]  /*12b60*/  F2FP.BF16.PACK_AB R137, R150, R149 ;  /* 0x000000959689723e */ /* 0x020fe600000010ff */
[----:B------:R-:W-:Y:S02]  /*12b70*/  F2FP.BF16.PACK_AB R138, R161, R158 ;  /* 0x0000009ea18a723e */ /* 0x000fe400000010ff */
[----:B------:R-:W-:Y:S01]  /*12b80*/  F2FP.BF16.PACK_AB R139, R155, R154 ;  /* 0x0000009a9b8b723e */ /* 0x000fe200000010ff */
[----:B------:R-:W-:Y:S02]  /*12b90*/  LDSM.16.MT88.4 R156, [R197+0x1800] ;  /* 0x00180000c59c783b */ /* 0x000fe40000004200 */
[----:B------:R-:W-:Y:S02]  /*12ba0*/  F2FP.BF16.PACK_AB R168, R178, R177 ;  /* 0x000000b1b2a8723e */ /* 0x000fe400000010ff */
[----:B---3--:R-:W-:Y:S02]  /*12bb0*/  F2FP.BF16.PACK_AB R170, R180, R179 ;  /* 0x000000b3b4aa723e */ /* 0x008fe400000010ff */
[C---:B------:R-:W-:Y:S08]  /*12bc0*/  HMMA.16816.F32.BF16 R4, R136.reuse, R140, R4 ;  /* 0x0000008c8804723c */ /* 0x040ff00000041804 */
[C---:B------:R-:W-:Y:S01]  /*12bd0*/  HMMA.16816.F32.BF16 R8, R136.reuse, R142, R8 ;  /* 0x0000008e8808723c */ /* 0x040fe20000041808 */
[----:B------:R-:W3:Y:S03]  /*12be0*/  LDSM.16.MT88.4 R140, [R194+0x800] ;  /* 0x00080000c28c783b */ /* 0x000ee60000004200 */
[--C-:B-1----:R-:W-:Y:S01]  /*12bf0*/  FFMA.FTZ R0, R189, c[0x0][0x2d0], -R133.reuse ;  /* 0x0000b400bd007a23 */ /* 0x102fe20000010885 */
[----:B--2---:R-:W-:Y:S01]  /*12c00*/  F2FP.BF16.PACK_AB R169, R135, R172 ;  /* 0x000000ac87a9723e */ /* 0x004fe200000010ff */
[----:B------:R-:W-:Y:S02]  /*12c10*/  FFMA.FTZ R133, R134, c[0x0][0x2d0], -R133 ;  /* 0x0000b40086857a23 */ /* 0x000fe40000010885 */
[----:B------:R1:W-:Y:S10]  /*12c20*/  MUFU.EX2 R134, R0 ;  /* 0x0000000000867308 */ /* 0x0003f40000000800 */
[----:B------:R-:W2:Y:S01]  /*12c30*/  MUFU.EX2 R133, R133 ;  /* 0x0000008500857308 */ /* 0x000ea20000000800 */
[----:B-1----:R-:W-:Y:S02]  /*12c40*/  FADD.FTZ R0, R150, R2 ;  /* 0x0000000296007221 */ /* 0x002fe40000010000 */
[----:B------:R-:W-:Y:S01]  /*12c50*/  LDSM.16.MT88.4 R148, [R194+0x1800] ;  /* 0x00180000c294783b */ /* 0x000fe20000004200 */
[----:B------:R-:W-:Y:S02]  /*12c60*/  FADD.FTZ R2, R161, R153 ;  /* 0x00000099a1027221 */ /* 0x000fe40000010000 */
[----:B------:R-:W-:Y:S02]  /*12c70*/  FADD.FTZ R0, R154, R0 ;  /* 0x000000009a007221 */ /* 0x000fe40000010000 */
[----:B------:R-:W-:Y:S01]  /*12c80*/  FADD.FTZ R173, R160, R2 ;  /* 0x00000002a0ad7221 */ /* 0x000fe20000010000 */
[C---:B---3--:R-:W-:Y:S03]  /*12c90*/  HMMA.16816.F32.BF16 R12, R136.reuse, R140, R12 ;  /* 0x0000008c880c723c */ /* 0x048fe6000004180c */
[----:B--2---:R-:W-:Y:S01]  /*12ca0*/  F2FP.BF16.PACK_AB R171, R133, R134 ;  /* 0x0000008685ab723e */ /* 0x004fe200000010ff */
[----:B------:R-:W-:Y:S04]  /*12cb0*/  FADD.FTZ R0, R155, R0 ;  /* 0x000000009b007221 */ /* 0x000fe80000010000 */
[C---:B------:R-:W-:Y:S01]  /*12cc0*/  HMMA.16816.F32.BF16 R16, R136.reuse, R142, R16 ;  /* 0x0000008e8810723c */ /* 0x040fe20000041810 */
[----:B------:R-:W1:Y:S03]  /*12cd0*/  LDSM.16.MT88.4 R140, [R197+0x800] ;  /* 0x00080000c58c783b */ /* 0x000e660000004200 */
[----:B------:R-:W-:Y:S02]  /*12ce0*/  FADD.FTZ R2, R152, R0 ;  /* 0x0000000098027221 */ /* 0x000fe40000010000 */
[----:B------:R-:W-:Y:S02]  /*12cf0*/  FADD.FTZ R0, R184, R173 ;  /* 0x000000adb8007221 */ /* 0x000fe40000010000 */
[----:B------:R-:W-:Y:S04]  /*12d00*/  FADD.FTZ R2, R176, R2 ;  /* 0x00000002b0027221 */ /* 0x000fe80000010000 */
[----:B------:R-:W-:Y:S02]  /*12d10*/  FADD.FTZ R2, R175, R2 ;  /* 0x00000002af027221 */ /* 0x000fe40000010000 */
[----:B------:R-:W-:Y:S04]  /*12d20*/  FADD.FTZ R0, R185, R0 ;  /* 0x00000000b9007221 */ /* 0x000fe80000010000 */
        /* <DEDUP_REMOVED lines=140> */
[----:B------:R-:W-:Y:S01]  /*135f0*/  FADD.FTZ R2, R134, R0 ;  /* 0x0000000086027221 */ /* 0x000fe20000010000 */
[----:B------:R-:W-:Y:S01]  /*13600*/  IADD3 R0, R220, -0x1, RZ ;  /* 0xffffffffdc007810 */ /* 0x000fe20007ffe0ff */
[C---:B---3--:R-:W-:Y:S04]  /*13610*/  HMMA.16816.F32.BF16 R116, R168.reuse, R12, R116 ;  /* 0x0000000ca874723c */ /* 0x048fe80000041874 */
[----:B------:R-:W-:Y:S01]  /*13620*/  FADD.FTZ R4, R180, R4 ;  /* 0x00000004b4047221 */ /* 0x000fe20000010000 */
[----:B------:R-:W-:Y:S01]  /*13630*/  MOV R220, R0 ;  /* 0x0000000000dc7202 */ /* 0x000fe20000000f00 */
[----:B------:R-:W-:Y:S01]  /*13640*/  FADD.FTZ R2, R133, R2 ;  /* 0x0000000285027221 */ /* 0x000fe20000010000 */
[-C--:B------:R-:W-:Y:S01]  /*13650*/  MOV R12, R3.reuse ;  /* 0x00000003000c7202 */ /* 0x080fe20000000f00 */
[C---:B------:R-:W-:Y:S01]  /*13660*/  HMMA.16816.F32.BF16 R120, R168.reuse, R14, R120 ;  /* 0x0000000ea878723c */ /* 0x040fe20000041878 */
[----:B------:R-:W-:Y:S03]  /*13670*/  STL [R1], R4 ;  /* 0x0000000401007387 */ /* 0x000fe60000100800 */
[----:B------:R-:W-:Y:S01]  /*13680*/  MOV R133, R3 ;  /* 0x0000000300857202 */ /* 0x000fe20000000f00 */
[----:B------:R1:W-:Y:S03]  /*13690*/  STL [R1+0x8], R2 ;  /* 0x0000080201007387 */ /* 0x0003e60000100800 */
[C---:B----4-:R-:W-:Y:S08]  /*136a0*/  HMMA.16816.F32.BF16 R124, R168.reuse, R16, R124 ;  /* 0x00000010a87c723c */ /* 0x050ff0000004187c */
[----:B------:R-:W-:Y:S04]  /*136b0*/  HMMA.16816.F32.BF16 R128, R168, R18, R128 ;  /* 0x00000012a880723c */ /* 0x000fe80000041880 */
[----:B-1----:R-:W-:Y:S04]  /*136c0*/  MOV R2, R132 ;  /* 0x0000008400027202 */ /* 0x002fe80000000f00 */
[----:B------:R-:W-:-:S05]  /*136d0*/  @P0 BRA `(.L_x_1713) ;  /* 0xffffbd2000000947 */ /* 0x000fca000383ffff */
.L_x_1704:
[----:B------:R-:W-:Y:S02]  /*136e0*/  @!UPT UIADD3 URZ, URZ, URZ, URZ ;  /* 0x0000003f3f3ff290 */ /* 0x000fe4000fffe03f */
[----:B------:R-:W-:Y:S02]  /*136f0*/  MOV R7, 0x1f ;  /* 0x0000001f00077802 */ /* 0x000fe40000000f00 */
[----:B------:R-:W-:Y:S01]  /*13700*/  MOV R6, 0xffffffff ;  /* 0xffffffff00067802 */ /* 0x000fe20000000f00 */
[----:B------:R-:W-:Y:S06]  /*13710*/  BRA.DIV ~URZ, `(.L_x_1714) ;  /* 0x000068127f007947 */ /* 0x000fec000b800000 */
[----:B-1----:R-:W2:Y:S04]  /*13720*/  LDL R2, [R1] ;  /* 0x0000000001027983 */ /* 0x002ea80000100800 */
[----:B--2---:R1:W2:Y:S02]  /*13730*/  SHFL.BFLY PT, R0, R2, 0x2, 0x1f ;  /* 0x0c401f0002007f89 */ /* 0x0042a400000e0000 */
.L_x_1787:
[----:B-1----:R-:W3:Y:S02]  /*13740*/  LDL.LU R2, [R1] ;  /* 0x0000000001027983 */ /* 0x002ee40000300800 */
        /* <DEDUP_REMOVED lines=8> */
.L_x_1788:
        /* <DEDUP_REMOVED lines=21> */
[----:B------:R-:W-:Y:S02]  /*13920*/  FMUL.FTZ R61, R2, R69 ;  /* 0x00000045023d7220 */ /* 0x000fe40000410000 */
[----:B---3--:R-:W-:-:S02]  /*13930*/  @P1 FMUL.FTZ R5, R5, 0.69314718246459960938 ;  /* 0x3f31721805051820 */ /* 0x008fc40000410000 */
        /* <DEDUP_REMOVED lines=16> */
[----:B------:R-:W-:Y:S01]  /*13a40*/  @P1 FFMA.FTZ R21, R4, R132, R5 ;  /* 0x0000008404151223 */ /* 0x000fe20000010005 */
[----:B------:R-:W-:Y:S01]  /*13a50*/  MOV R4, 0x1 ;  /* 0x0000000100047802 */ /* 0x000fe20000000f00 */
        /* <DEDUP_REMOVED lines=37> */
[----:B------:R-:W-:Y:S02]  /*13cb0*/  FMUL.FTZ R85, R2, R129 ;  /* 0x0000008102557220 */ /* 0x000fe40000410000 */
[----:B------:R2:W3:Y:S01]  /*13cc0*/  @P0 MUFU.LG2 R2, R3 ;  /* 0x0000000300020308 */ /* 0x0004e20000000c00 */
[C---:B-1----:R-:W-:Y:S02]  /*13cd0*/  FMUL.FTZ R128, R0.reuse, R150 ;  /* 0x0000009600807220 */ /* 0x042fe40000410000 */
[C---:B------:R-:W-:Y:S02]  /*13ce0*/  FMUL.FTZ R129, R0.reuse, R151 ;  /* 0x0000009700817220 */ /* 0x040fe40000410000 */
[C---:B------:R-:W-:Y:S02]  /*13cf0*/  FMUL.FTZ R150, R0.reuse, R42 ;  /* 0x0000002a00967220 */ /* 0x040fe40000410000 */
[C---:B------:R-:W-:Y:S02]  /*13d00*/  FMUL.FTZ R151, R0.reuse, R43 ;  /* 0x0000002b00977220 */ /* 0x040fe40000410000 */
[----:B------:R-:W-:-:S02]  /*13d10*/  FMUL.FTZ R42, R0, R46 ;  /* 0x0000002e002a7220 */ /* 0x000fc40000410000 */
[C---:B------:R-:W-:Y:S02]  /*13d20*/  FMUL.FTZ R43, R0.reuse, R47 ;  /* 0x0000002f002b7220 */ /* 0x040fe40000410000 */
[C---:B------:R-:W-:Y:S02]  /*13d30*/  FMUL.FTZ R112, R0.reuse, R138 ;  /* 0x0000008a00707220 */ /* 0x040fe40000410000 */
[C---:B------:R-:W-:Y:S01]  /*13d40*/  FMUL.FTZ R113, R0.reuse, R139 ;  /* 0x0000008b00717220 */ /* 0x040fe20000410000 */
[----:B--2---:R-:W-:Y:S01]  /*13d50*/  @P0 MOV R3, 0x3f317218 ;  /* 0x3f31721800030802 */ /* 0x004fe20000000f00 */
        /* <DEDUP_REMOVED lines=10> */
[----:B---3--:R-:W-:Y:S02]  /*13e00*/  @P0 FMUL.FTZ R2, R2, 0.69314718246459960938 ;  /* 0x3f31721802020820 */ /* 0x008fe40000410000 */
[----:B------:R-:W-:Y:S02]  /*13e10*/  @P0 FMUL.FTZ R3, R3, c[0x0][0x2d0] ;  /* 0x0000b40003030a20 */ /* 0x000fe40000410000 */
        /* <DEDUP_REMOVED lines=48> */
.L_x_1661:
[----:B------:R2:W5:Y:S04]  /*14120*/  LDL R6, [R1+0x28] ;  /* 0x0000280001067983 */ /* 0x0005680000100800 */
        /* <DEDUP_REMOVED lines=18> */
.L_x_1717:
[----:B--2---:R-:W-:Y:S05]  /*14250*/  BSYNC B0 ;  /* 0x0000000000007941 */ /* 0x004fea0003800000 */
.L_x_1716:
        /* <DEDUP_REMOVED lines=149> */
[----:B------:R-:W-:Y:S01]  /*14bb0*/  STS [R10+0xc000], R3 ;  /* 0x00c000030a007388 */ /* 0x000fe20000000800 */
        /* <DEDUP_REMOVED lines=10> */
[----:B--2---:R-:W-:Y:S05]  /*14c60*/  @!P2 BRA `(.L_x_1720) ;  /* 0x000000300000a947 */ /* 0x004fea0003800000 */
[----:B-----5:R1:W2:Y:S04]  /*14c70*/  LDG.E R12, [R4.64] ;  /* 0x00000006040c7981 */ /* 0x0202a8000c1e1900 */
[----:B-1----:R-:W2:Y:S02]  /*14c80*/  LDG.E R4, [R4.64+0x4] ;  /* 0x0000040604047981 */ /* 0x002ea4000c1e1900 */
[----:B--2---:R-:W-:Y:S02]  /*14c90*/  IADD3 R12, -R12, R4, RZ ;  /* 0x000000040c0c7210 */ /* 0x004fe40007ffe1ff */
.L_x_1720:
[----:B--2---:R-:W2:Y:S04]  /*14ca0*/  LDL R114, [R1+0x48] ;  /* 0x0000480001727983 */ /* 0x004ea80000100800 */
[----:B------:R-:W3:Y:S04]  /*14cb0*/  LDL R3, [R1+0x44] ;  /* 0x0000440001037983 */ /* 0x000ee80000100800 */
[----:B------:R-:W3:Y:S04]  /*14cc0*/  LDL R111, [R1+0x18] ;  /* 0x00001800016f7983 */ /* 0x000ee80000100800 */
[----:B------:R-:W4:Y:S01]  /*14cd0*/  LDL R13, [R1+0x30] ;  /* 0x00003000010d7983 */ /* 0x000f220000100800 */
[----:B------:R-:W-:Y:S01]  /*14ce0*/  IMAD.MOV.U32 R10, RZ, RZ, 0x368 ;  /* 0x00000368ff0a7424 */ /* 0x000fe200078e00ff */
[----:B------:R-:W-:-:S02]  /*14cf0*/  ISETP.GT.AND P2, PT, R0, 0x1, PT ;  /* 0x000000010000780c */ /* 0x000fc40003f44270 */
[----:B------:R-:W4:Y:S02]  /*14d00*/  LDL R118, [R1+0xac] ;  /* 0x0000ac0001767983 */ /* 0x000f240000100800 */
[----:B------:R-:W-:-:S04]  /*14d10*/  SEL R10, R10, 0x328, P2 ;  /* 0x000003280a0a7807 */ /* 0x000fc80001000000 */
[----:B------:R-:W2:Y:S08]  /*14d20*/  LDC.64 R14, c[0x0][R10+0x168] ;  /* 0x00005a000a0e7b82 */ /* 0x000eb00000000a00 */
[----:B------:R-:W1:Y:S08]  /*14d30*/  LDC.64 R6, c[0x0][R10+0x170] ;  /* 0x00005c000a067b82 */ /* 0x000e700000000a00 */
[----:B------:R1:W2:Y:S08]  /*14d40*/  LDC.64 R18, c[0x0][R10+0x178] ;  /* 0x00005e000a127b82 */ /* 0x0002b00000000a00 */
[----:B------:R1:W2:Y:S01]  /*14d50*/  LDC.64 R16, c[0x0][R10+0x160] ;  /* 0x000058000a107b82 */ /* 0x0002a20000000a00 */
[----:B------:R-:W-:Y:S01]  /*14d60*/  ISETP.NE.U32.AND P0, PT, RZ, c[0x0][0x500], PT ;  /* 0x00014000ff007a0c */ /* 0x000fe20003f05070 */
[----:B------:R-:W-:-:S03]  /*14d70*/  IMAD.MOV.U32 R0, RZ, RZ, c[0x0][0x4e8] ;  /* 0x00013a00ff007624 */ /* 0x000fc600078e00ff */
[----:B------:R-:W-:Y:S02]  /*14d80*/  ISETP.NE.AND.EX P0, PT, RZ, c[0x0][0x504], PT, P0 ;  /* 0x00014100ff007a0c */ /* 0x000fe40003f05300 */
[----:B------:R-:W-:Y:S02]  /*14d90*/  ISETP.NE.AND P3, PT, R0, 0x1, PT ;  /* 0x000000010000780c */ /* 0x000fe40003f65270 */
[----:B------:R-:W-:Y:S02]  /*14da0*/  SHF.R.S32.HI R4, RZ, 0x1f, R8 ;  /* 0x0000001fff047819 */ /* 0x000fe40000011408 */
[----:B------:R-:W-:Y:S02]  /*14db0*/  SEL R0, R8, RZ, !P0 ;  /* 0x000000ff08007207 */ /* 0x000fe40004000000 */
[----:B------:R-:W-:Y:S01]  /*14dc0*/  SEL R5, R4, RZ, !P0 ;  /* 0x000000ff04057207 */ /* 0x000fe20004000000 */
[----:B------:R-:W2:Y:S02]  /*14dd0*/  S2R R119, SR_TID.X ;  /* 0x0000000000777919 */ /* 0x000ea40000002100 */
[----:B-1----:R-:W-:-:S02]  /*14de0*/  IMAD R4, R7, R0, RZ ;  /* 0x0000000007047224 */ /* 0x002fc400078e02ff */
[----:B--2---:R-:W-:Y:S02]  /*14df0*/  IMAD R11, R15, R114, RZ ;  /* 0x000000720f0b7224 */ /* 0x004fe400078e02ff */
[----:B------:R-:W2:Y:S01]  /*14e00*/  LDL.LU R15, [R1+0x1c] ;  /* 0x00001c00010f7983 */ /* 0x000ea20000300800 */
[----:B------:R-:W-:Y:S02]  /*14e10*/  IMAD R10, R6, R5, R4 ;  /* 0x00000005060a7224 */ /* 0x000fe400078e0204 */
[----:B---3--:R-:W-:-:S04]  /*14e20*/  IMAD.IADD R3, R3, 0x1, R111 ;  /* 0x0000000103037824 */ /* 0x008fc800078e026f */
[----:B------:R-:W-:-:S04]  /*14e30*/  @P3 IMAD.HI.U32 R5, R3, c[0x0][0x4ec], RZ ;  /* 0x00013b0003053a27 */ /* 0x000fc800078e00ff */
[----:B------:R-:W-:Y:S01]  /*14e40*/  IMAD.MOV.U32 R4, RZ, RZ, R3 ;  /* 0x000000ffff047224 */ /* 0x000fe200078e0003 */
[----:B------:R-:W-:Y:S01]  /*14e50*/  @P3 SHF.R.U32.HI R4, RZ, c[0x0][0x4f0], R5 ;  /* 0x00013c00ff043a19 */ /* 0x000fe20000011605 */
[----:B------:R-:W-:Y:S01]  /*14e60*/  IMAD.WIDE.U32 R6, R6, R0, RZ ;  /* 0x0000000006067225 */ /* 0x000fe200078e00ff */
[----:B----4-:R-:W-:-:S03]  /*14e70*/  SEL R5, R13, RZ, P2 ;  /* 0x000000ff0d057207 */ /* 0x010fc60001000000 */
[----:B------:R-:W-:-:S04]  /*14e80*/  IMAD.WIDE.U32 R8, R14, R114, RZ ;  /* 0x000000720e087225 */ /* 0x000fc800078e00ff */
[----:B------:R-:W-:Y:S01]  /*14e90*/  IMAD.IADD R13, R7, 0x1, R10 ;  /* 0x00000001070d7824 */ /* 0x000fe200078e020a */
[--C-:B-----5:R-:W-:Y:S01]  /*14ea0*/  IADD3 R14, P1, P0, R6, R8, R2.reuse ;  /* 0x00000008060e7210 */ /* 0x120fe2000783e002 */
[----:B------:R-:W-:Y:S01]  /*14eb0*/  IMAD.IADD R7, R9, 0x1, R11 ;  /* 0x0000000109077824 */ /* 0x000fe200078e020b */
[----:B------:R-:W-:Y:S01]  /*14ec0*/  SHF.R.S32.HI R6, RZ, 0x1f, R2 ;  /* 0x0000001fff067819 */ /* 0x000fe20000011402 */
[----:B------:R-:W-:Y:S02]  /*14ed0*/  IMAD.MOV R10, RZ, RZ, -R4 ;  /* 0x000000ffff0a7224 */ /* 0x000fe400078e0a04 */
        /* <DEDUP_REMOVED lines=24> */
[----:B------:R-:W-:-:S02]  /*15060*/  IMAD.IADD R115, R119, 0x1, -R115 ;  /* 0x0000000177737824 */ /* 0x000fc400078e0a73 */
[----:B------:R-:W-:Y:S01]  /*15070*/  IMAD.IADD R5, R118, 0x1, R111 ;  /* 0x0000000176057824 */ /* 0x000fe200078e026f */
[----:B------:R3:W-:Y:S02]  /*15080*/  SHFL.IDX PT, R9, R4, 0x1, 0x1c1f ;  /* 0x003c1f0004097f89 */ /* 0x0007e400000e0000 */
[----:B------:R-:W-:Y:S02]  /*15090*/  LOP3.LUT P0, RZ, R115, 0x3, RZ, 0xc0, !PT ;  /* 0x0000000373ff7812 */ /* 0x000fe4000780c0ff */
[----:B------:R-:W-:Y:S01]  /*150a0*/  IADD3 R7, R5, 0x8, RZ ;  /* 0x0000000805077810 */ /* 0x000fe20007ffe0ff */
[----:B---3--:R-:W-:-:S05]  /*150b0*/  IMAD R4, R12, c[0x0][0x4e8], RZ ;  /* 0x00013a000c047a24 */ /* 0x008fca00078e02ff */
[----:B------:R-:W-:-:S13]  /*150c0*/  ISETP.GE.OR P1, PT, R5, R4, P0 ;  /* 0x000000040500720c */ /* 0x000fda0000726670 */
[----:B-1----:R-:W-:Y:S01]  /*150d0*/  @!P1 ST.E [R10.64], R21 ;  /* 0x000000150a009985 */ /* 0x002fe2000c101906 */
[----:B------:R-:W-:-:S03]  /*150e0*/  ISETP.GE.AND P1, PT, R7, R4, PT ;  /* 0x000000040700720c */ /* 0x000fc60003f26270 */
[----:B------:R-:W1:Y:S01]  /*150f0*/  SHFL.IDX PT, R8, R8, 0x1, 0x1c1f ;  /* 0x003c1f0008087f89 */ /* 0x000e6200000e0000 */
[----:B------:R-:W-:-:S13]  /*15100*/  ISETP.GE.OR P0, PT, R7, R4, P0 ;  /* 0x000000040700720c */ /* 0x000fda0000706670 */
[----:B-1----:R1:W-:Y:S01]  /*15110*/  @!P0 ST.E [R8.64], R20 ;  /* 0x0000001408008985 */ /* 0x0023e2000c101906 */
[----:B------:R-:W-:Y:S02]  /*15120*/  ISETP.GE.AND P0, PT, R5, R4, PT ;  /* 0x000000040500720c */ /* 0x000fe40003f06270 */
[----:B--2---:R-:W-:-:S04]  /*15130*/  LOP3.LUT R15, R15, 0xfffffffd, RZ, 0xc0, !PT ;  /* 0xfffffffd0f0f7812 */ /* 0x004fc800078ec0ff */
[----:B------:R-:W-:-:S05]  /*15140*/  @P1 LOP3.LUT R15, R15, 0x2, RZ, 0xfc, !PT ;  /* 0x000000020f0f1812 */ /* 0x000fca00078efcff */
[----:B------:R1:W-:Y:S01]  /*15150*/  STL [R1+0x1c], R15 ;  /* 0x00001c0f01007387 */ /* 0x0003e20000100800 */
[----:B------:R-:W-:Y:S05]  /*15160*/  @P2 BRA `(.L_x_1721) ;  /* 0x00000b1000002947 */ /* 0x000fea0003800000 */
[----:B-1----:R-:W2:Y:S01]  /*15170*/  LDL R15, [R1+0x90] ;  /* 0x00009000010f7983 */ /* 0x002ea20000100800 */
[----:B------:R-:W-:Y:S01]  /*15180*/  IMAD R3, R6, c[0x0][0x3a0], RZ ;  /* 0x0000e80006037a24 */ /* 0x000fe200078e02ff */
[----:B------:R-:W-:Y:S01]  /*15190*/  SHF.R.S32.HI R8, RZ, 0x1f, R0 ;  /* 0x0000001fff087819 */ /* 0x000fe20000011400 */
        /* <DEDUP_REMOVED lines=28> */
[----:B--2---:R-:W-:-:S04]  /*15360*/  IADD3 R5, R15, R111, RZ ;  /* 0x0000006f0f057210 */ /* 0x004fc80007ffe0ff */
        /* <DEDUP_REMOVED lines=12> */
[----:B------:R-:W-:Y:S02]  /*15430*/  IADD3 R7, R9, R111, RZ ;  /* 0x0000006f09077210 */ /* 0x000fe40007ffe0ff */
        /* <DEDUP_REMOVED lines=9> */
.L_x_1789:
[----:B------:R-:W-:Y:S05]  /*154d0*/  BRA.DIV ~URZ, `(.L_x_1723) ;  /* 0x00004c327f007947 */ /* 0x000fea000b800000 */
[----:B------:R3:W4:Y:S02]  /*154e0*/  SHFL.IDX PT, R0, R15, RZ, 0x181f ;  /* 0x00181fff0f007589 */ /* 0x00072400000e0000 */
.L_x_1790:
[----:B------:R-:W-:Y:S01]  /*154f0*/  ISETP.GE.AND P0, PT, R7, R4, PT ;  /* 0x000000040700720c */ /* 0x000fe20003f06270 */
[----:B------:R-:W-:-:S12]  /*15500*/  BSSY B0, `(.L_x_1724) ;  /* 0x0000019000007945 */ /* 0x000fd80003800000 */
        /* <DEDUP_REMOVED lines=24> */
.L_x_1725:
[----:B------:R-:W-:Y:S05]  /*15690*/  BSYNC B0 ;  /* 0x0000000000007941 */ /* 0x000fea0003800000 */
.L_x_1724:
[----:B------:R-:W-:Y:S05]  /*156a0*/  BRA.DIV ~URZ, `(.L_x_1726) ;  /* 0x00004ac27f007947 */ /* 0x000fea000b800000 */
[----:B--2---:R2:W1:Y:S04]  /*156b0*/  SHFL.IDX PT, R6, R14, 0x1, 0x181f ;  /* 0x00381f000e067f89 */ /* 0x00446800000e0000 */
[----:B----4-:R2:W4:Y:S02]  /*156c0*/  SHFL.IDX PT, R0, R15, 0x1, 0x181f ;  /* 0x00381f000f007f89 */ /* 0x01052400000e0000 */
.L_x_1791:
        /* <DEDUP_REMOVED lines=27> */
.L_x_1728:
[----:B------:R-:W-:Y:S05]  /*15880*/  BSYNC B0 ;  /* 0x0000000000007941 */ /* 0x000fea0003800000 */
.L_x_1727:
[----:B------:R-:W-:Y:S05]  /*15890*/  BRA.DIV ~URZ, `(.L_x_1729) ;  /* 0x000049927f007947 */ /* 0x000fea000b800000 */
[----:B-1----:R1:W2:Y:S02]  /*158a0*/  SHFL.IDX PT, R6, R14, 0x2, 0x181f ;  /* 0x00581f000e067f89 */ /* 0x0022a400000e0000 */
.L_x_1792:
[----:B------:R-:W-:Y:S05]  /*158b0*/  BRA.DIV ~URZ, `(.L_x_1730) ;  /* 0x000049e27f007947 */ /* 0x000fea000b800000 */
[----:B----4-:R4:W1:Y:S02]  /*158c0*/  SHFL.IDX PT, R0, R15, 0x2, 0x181f ;  /* 0x00581f000f007f89 */ /* 0x01086400000e0000 */
.L_x_1793:
        /* <DEDUP_REMOVED lines=27> */
.L_x_1732:
[----:B------:R-:W-:Y:S05]  /*15a80*/  BSYNC B0 ;  /* 0x0000000000007941 */ /* 0x000fea0003800000 */
.L_x_1731:
[----:B------:R-:W-:Y:S05]  /*15a90*/  BRA.DIV ~URZ, `(.L_x_1733) ;  /* 0x000048627f007947 */ /* 0x000fea000b800000 */
[----:B--2---:R2:W3:Y:S04]  /*15aa0*/  SHFL.IDX PT, R6, R14, 0x3, 0x181f ;  /* 0x00781f000e067f89 */ /* 0x0044e800000e0000 */
[----:B-1----:R2:W1:Y:S02]  /*15ab0*/  SHFL.IDX PT, R0, R15, 0x3, 0x181f ;  /* 0x00781f000f007f89 */ /* 0x00246400000e0000 */
.L_x_1794:
        /* <DEDUP_REMOVED lines=8> */
[----:B------:R-:W3:Y:S01]  /*15b40*/  LDL R10, [R1+0x40] ;  /* 0x00004000010a7983 */ /* 0x000ee20000100800 */
[----:B-----5:R-:W-:-:S02]  /*15b50*/  ISETP.GE.AND P2, PT, R16, c[0x0][0x3c8], PT ;  /* 0x0000f20010007a0c */ /* 0x020fc40003f46270 */
[----:B--2---:R-:W-:Y:S02]  /*15b60*/  ISETP.GE.AND P1, PT, R13, c[0x0][0x3c8], PT ;  /* 0x0000f2000d007a0c */ /* 0x004fe40003f26270 */
[----:B----4-:R-:W-:-:S09]  /*15b70*/  ISETP.GE.AND P0, PT, R11, c[0x0][0x3c8], PT ;  /* 0x0000f2000b007a0c */ /* 0x010fd20003f06270 */
[CC--:B-1----:R-:W-:Y:S02]  /*15b80*/  @!P2 LEA R8, P5, R16.reuse, R0.reuse, 0x1 ;  /* 0x000000001008a211 */ /* 0x0c2fe400078a08ff */
[----:B------:R-:W-:Y:S02]  /*15b90*/  @!P1 LEA R4, P4, R13, R0, 0x1 ;  /* 0x000000000d049211 */ /* 0x000fe400078808ff */
[----:B------:R-:W-:Y:S02]  /*15ba0*/  @!P2 LEA.HI.X R9, R16, R6, R17, 0x1, P5 ;  /* 0x000000061009a211 */ /* 0x000fe400028f0c11 */
[----:B------:R-:W-:Y:S02]  /*15bb0*/  @!P0 LEA R2, P3, R11, R0, 0x1 ;  /* 0x000000000b028211 */ /* 0x000fe400078608ff */
[-C--:B---3--:R-:W-:Y:S02]  /*15bc0*/  @!P1 LEA.HI.X R5, R13, R6.reuse, R14, 0x1, P4 ;  /* 0x000000060d059211 */ /* 0x088fe400020f0c0e */
        /* <DEDUP_REMOVED lines=11> */
.L_x_1721:
        /* <DEDUP_REMOVED lines=34> */
.L_x_1795:
[----:B------:R-:W-:Y:S05]  /*15ea0*/  BRA.DIV ~URZ, `(.L_x_1736) ;  /* 0x000045827f007947 */ /* 0x000fea000b800000 */
[----:B------:R3:W4:Y:S02]  /*15eb0*/  SHFL.IDX PT, R0, R19, RZ, 0x1c1f ;  /* 0x001c1fff13007589 */ /* 0x00072400000e0000 */
.L_x_1796:
        /* <DEDUP_REMOVED lines=11> */
[----:B-----5:R-:W-:-:S02]  /*15f70*/  ISETP.GE.AND P1, PT, R115, c[0x0][0x3c8], PT ;  /* 0x0000f20073007a0c */ /* 0x020fc40003f26270 */
[----:B---3--:R-:W-:-:S11]  /*15f80*/  ISETP.GE.AND P0, PT, R13, c[0x0][0x3c8], PT ;  /* 0x0000f2000d007a0c */ /* 0x008fd60003f06270 */
[-C--:B------:R-:W-:Y:S02]  /*15f90*/  @!P1 LEA R8, P2, R115, R0.reuse, 0x2 ;  /* 0x0000000073089211 */ /* 0x080fe400078410ff */
[----:B------:R-:W-:Y:S02]  /*15fa0*/  @!P0 LEA R6, P5, R13, R0, 0x2 ;  /* 0x000000000d068211 */ /* 0x000fe400078a10ff */
[-C--:B----4-:R-:W-:Y:S02]  /*15fb0*/  @!P1 LEA.HI.X R9, R115, R4.reuse, R10, 0x2, P2 ;  /* 0x0000000473099211 */ /* 0x090fe400010f140a */
[----:B--2---:R-:W-:-:S03]  /*15fc0*/  @!P0 LEA.HI.X R7, R13, R4, R14, 0x2, P5 ;  /* 0x000000040d078211 */ /* 0x004fc600028f140e */
[----:B------:R2:W-:Y:S04]  /*15fd0*/  @!P1 ST.E.64 [R8.64], R24 ;  /* 0x0000001808009985 */ /* 0x0005e8000c101b06 */
[----:B------:R3:W-:Y:S04]  /*15fe0*/  @!P0 ST.E.64 [R6.64], R22 ;  /* 0x0000001606008985 */ /* 0x0007e8000c101b06 */
[----:B--2---:R-:W2:Y:S04]  /*15ff0*/  LDL R24, [R1+0x84] ;  /* 0x0000840001187983 */ /* 0x004ea80000100800 */
[----:B---3--:R-:W3:Y:S04]  /*16000*/  LDL R22, [R1+0x80] ;  /* 0x0000800001167983 */ /* 0x008ee80000100800 */
[----:B------:R-:W4:Y:S04]  /*16010*/  LDL R25, [R1+0x9c] ;  /* 0x00009c0001197983 */ /* 0x000f280000100800 */
[----:B------:R-:W5:Y:S01]  /*16020*/  LDL R23, [R1+0x98] ;  /* 0x0000980001177983 */ /* 0x000f620000100800 */
[----:B------:R-:W-:-:S04]  /*16030*/  IADD3 R2, R115, 0x18, RZ ;  /* 0x0000001873027810 */ /* 0x000fc80007ffe0ff */
[----:B------:R-:W-:Y:S02]  /*16040*/  ISETP.GE.AND P3, PT, R2, c[0x0][0x3c8], PT ;  /* 0x0000f20002007a0c */ /* 0x000fe40003f66270 */
[----:B------:R-:W-:Y:S02]  /*16050*/  ISETP.GE.AND P4, PT, R12, c[0x0][0x3c8], PT ;  /* 0x0000f2000c007a0c */ /* 0x000fe40003f86270 */
[----:B------:R-:W-:Y:S02]  /*16060*/  SHF.R.S32.HI R3, RZ, 0x1f, R2 ;  /* 0x0000001fff037819 */ /* 0x000fe40000011402 */
[----:B------:R-:W-:-:S07]  /*16070*/  IADD3 R5, R115, 0x20, RZ ;  /* 0x0000002073057810 */ /* 0x000fce0007ffe0ff */
[C---:B------:R-:W-:Y:S02]  /*16080*/  @!P3 LEA R10, P2, R2.reuse, R0, 0x2 ;  /* 0x00000000020ab211 */ /* 0x040fe400078410ff */
[----:B------:R-:W-:Y:S02]  /*16090*/  ISETP.GE.AND P6, PT, R5, c[0x0][0x3c8], PT ;  /* 0x0000f20005007a0c */ /* 0x000fe40003fc6270 */
[----:B------:R-:W-:Y:S02]  /*160a0*/  @!P3 LEA.HI.X R11, R2, R4, R3, 0x2, P2 ;  /* 0x00000004020bb211 */ /* 0x000fe400010f1403 */
[----:B------:R-:W-:Y:S02]  /*160b0*/  IADD3 R3, R115, 0x28, RZ ;  /* 0x0000002873037810 */ /* 0x000fe40007ffe0ff */
[----:B------:R-:W-:Y:S02]  /*160c0*/  SHF.R.S32.HI R6, RZ, 0x1f, R12 ;  /* 0x0000001fff067819 */ /* 0x000fe4000001140c */
[----:B------:R-:W-:-:S02]  /*160d0*/  ISETP.GE.AND P5, PT, R3, c[0x0][0x3c8], PT ;  /* 0x0000f20003007a0c */ /* 0x000fc40003fa6270 */
[C---:B------:R-:W-:Y:S02]  /*160e0*/  @!P4 LEA R8, P0, R12.reuse, R0, 0x2 ;  /* 0x000000000c08c211 */ /* 0x040fe400078010ff */
[----:B------:R-:W-:Y:S02]  /*160f0*/  IADD3 R2, R115, 0x30, RZ ;  /* 0x0000003073027810 */ /* 0x000fe40007ffe0ff */
[----:B------:R-:W-:Y:S02]  /*16100*/  @!P4 LEA.HI.X R9, R12, R4, R6, 0x2, P0 ;  /* 0x000000040c09c211 */ /* 0x000fe400000f1406 */
[----:B------:R-:W-:Y:S02]  /*16110*/  ISETP.GE.AND P2, PT, R2, c[0x0][0x3c8], PT ;  /* 0x0000f20002007a0c */ /* 0x000fe40003f46270 */
[----:B------:R-:W-:Y:S02]  /*16120*/  SHF.R.S32.HI R7, RZ, 0x1f, R5 ;  /* 0x0000001fff077819 */ /* 0x000fe40000011405 */
[----:B------:R-:W-:-:S02]  /*16130*/  @!P6 LEA R16, P0, R5, R0, 0x2 ;  /* 0x000000000510e211 */ /* 0x000fc400078010ff */
[----:B------:R-:W-:Y:S01]  /*16140*/  IADD3 R6, R115, 0x38, RZ ;  /* 0x0000003873067810 */ /* 0x000fe20007ffe0ff */
[----:B------:R1:W-:Y:S01]  /*16150*/  @!P4 ST.E.64 [R8.64], R28 ;  /* 0x0000001c0800c985 */ /* 0x0003e2000c101b06 */
[----:B------:R-:W-:Y:S02]  /*16160*/  @!P6 LEA.HI.X R17, R5, R4, R7, 0x2, P0 ;  /* 0x000000040511e211 */ /* 0x000fe400000f1407 */
[----:B------:R-:W-:Y:S01]  /*16170*/  ISETP.GE.AND P4, PT, R6, c[0x0][0x3c8], PT ;  /* 0x0000f20006007a0c */ /* 0x000fe20003f86270 */
[----:B------:R1:W-:Y:S01]  /*16180*/  @!P3 ST.E.64 [R10.64], R26 ;  /* 0x0000001a0a00b985 */ /* 0x0003e2000c101b06 */
[----:B------:R-:W-:Y:S02]  /*16190*/  IADD3 R5, R115, 0x40, RZ ;  /* 0x0000004073057810 */ /* 0x000fe40007ffe0ff */
[----:B------:R-:W-:Y:S02]  /*161a0*/  SHF.R.S32.HI R7, RZ, 0x1f, R2 ;  /* 0x0000001fff077819 */ /* 0x000fe40000011402 */
[----:B------:R-:W-:-:S04]  /*161b0*/  @!P2 LEA R14, P0, R2, R0, 0x2 ;  /* 0x00000000020ea211 */ /* 0x000fc800078010ff */
[----:B------:R-:W-:-:S03]  /*161c0*/  @!P2 LEA.HI.X R15, R2, R4, R7, 0x2, P0 ;  /* 0x00000004020fa211 */ /* 0x000fc600000f1407 */
[-C--:B------:R-:W-:Y:S02]  /*161d0*/  @!P4 LEA R12, P0, R6, R0.reuse, 0x2 ;  /* 0x00000000060cc211 */ /* 0x080fe400078010ff */
[----:B-1----:R-:W-:Y:S02]  /*161e0*/  SHF.R.S32.HI R8, RZ, 0x1f, R3 ;  /* 0x0000001fff087819 */ /* 0x002fe40000011403 */
[----:B------:R-:W-:-:S04]  /*161f0*/  @!P5 LEA R10, P1, R3, R0, 0x2 ;  /* 0x00000000030ad211 */ /* 0x000fc800078210ff */
[-C--:B------:R-:W-:Y:S02]  /*16200*/  @!P5 LEA.HI.X R11, R3, R4.reuse, R8, 0x2, P1 ;  /* 0x00000004030bd211 */ /* 0x080fe400008f1408 */
[----:B------:R-:W-:Y:S02]  /*16210*/  ISETP.GE.AND P1, PT, R5, c[0x0][0x3c8], PT ;  /* 0x0000f20005007a0c */ /* 0x000fe40003f26270 */
[----:B------:R-:W-:Y:S02]  /*16220*/  SHF.R.S32.HI R3, RZ, 0x1f, R6 ;  /* 0x0000001fff037819 */ /* 0x000fe40000011406 */
[----:B------:R-:W-:Y:S02]  /*16230*/  IADD3 R2, R115, 0x48, RZ ;  /* 0x0000004873027810 */ /* 0x000fe40007ffe0ff */
[----:B------:R-:W-:Y:S02]  /*16240*/  @!P4 LEA.HI.X R13, R6, R4, R3, 0x2, P0 ;  /* 0x00000004060dc211 */ /* 0x000fe400000f1403 */
[----:B------:R-:W-:Y:S01]  /*16250*/  SHF.R.S32.HI R3, RZ, 0x1f, R5 ;  /* 0x0000001fff037819 */ /* 0x000fe20000011405 */
[----:B------:R-:W-:Y:S04]  /*16260*/  @!P6 ST.E.64 [R16.64], R30 ;  /* 0x0000001e1000e985 */ /* 0x000fe8000c101b06 */
[----:B------:R-:W-:-:S02]  /*16270*/  @!P1 LEA R8, P0, R5, R0, 0x2 ;  /* 0x0000000005089211 */ /* 0x000fc400078010ff */
[----:B------:R-:W-:Y:S02]  /*16280*/  ISETP.GE.AND P6, PT, R2, c[0x0][0x3c8], PT ;  /* 0x0000f20002007a0c */ /* 0x000fe40003fc6270 */
[----:B------:R-:W-:Y:S02]  /*16290*/  @!P1 LEA.HI.X R9, R5, R4, R3, 0x2, P0 ;  /* 0x0000000405099211 */ /* 0x000fe400000f1403 */
[C---:B------:R-:W-:Y:S02]  /*162a0*/  IADD3 R5, R115.reuse, 0x50, RZ ;  /* 0x0000005073057810 */ /* 0x040fe40007ffe0ff */
[----:B------:R-:W-:Y:S02]  /*162b0*/  IADD3 R3, R115, 0x58, RZ ;  /* 0x0000005873037810 */ /* 0x000fe40007ffe0ff */
[----:B------:R-:W-:Y:S01]  /*162c0*/  ISETP.GE.AND P3, PT, R5, c[0x0][0x3c8], PT ;  /* 0x0000f20005007a0c */ /* 0x000fe20003f66270 */
[----:B------:R1:W-:Y:S04]  /*162d0*/  @!P5 ST.E.64 [R10.64], R34 ;  /* 0x000000220a00d985 */ /* 0x0003e8000c101b06 */
[----:B------:R-:W-:Y:S01]  /*162e0*/  @!P2 ST.E.64 [R14.64], R32 ;  /* 0x000000200e00a985 */ /* 0x000fe2000c101b06 */
[----:B------:R-:W-:-:S02]  /*162f0*/  ISETP.GE.AND P2, PT, R3, c[0x0][0x3c8], PT ;  /* 0x0000f20003007a0c */ /* 0x000fc40003f46270 */
[----:B------:R-:W-:Y:S02]  /*16300*/  SHF.R.S32.HI R6, RZ, 0x1f, R2 ;  /* 0x0000001fff067819 */ /* 0x000fe40000011402 */
[----:B------:R-:W-:Y:S01]  /*16310*/  IADD3 R7, R115, 0x60, RZ ;  /* 0x0000006073077810 */ /* 0x000fe20007ffe0ff */
[----:B------:R-:W-:Y:S03]  /*16320*/  @!P4 ST.E.64 [R12.64], R132 ;  /* 0x000000840c00c985 */ /* 0x000fe6000c101b06 */
[----:B------:R-:W-:Y:S01]  /*16330*/  ISETP.GE.AND P4, PT, R7, c[0x0][0x3c8], PT ;  /* 0x0000f20007007a0c */ /* 0x000fe20003f86270 */
[----:B------:R1:W-:Y:S02]  /*16340*/  @!P1 ST.E.64 [R8.64], R36 ;  /* 0x0000002408009985 */ /* 0x0003e4000c101b06 */
[----:B-1----:R-:W-:-:S04]  /*16350*/  @!P6 LEA R10, P0, R2, R0, 0x2 ;  /* 0x00000000020ae211 */ /* 0x002fc800078010ff */
[----:B------:R-:W-:Y:S02]  /*16360*/  @!P6 LEA.HI.X R11, R2, R4, R6, 0x2, P0 ;  /* 0x00000004020be211 */ /* 0x000fe400000f1406 */
[----:B------:R-:W-:Y:S02]  /*16370*/  IADD3 R2, R115, 0x68, RZ ;  /* 0x0000006873027810 */ /* 0x000fe40007ffe0ff */
[----:B------:R-:W-:Y:S02]  /*16380*/  SHF.R.S32.HI R6, RZ, 0x1f, R3 ;  /* 0x0000001fff067819 */ /* 0x000fe40000011403 */
[----:B------:R-:W-:Y:S02]  /*16390*/  SHF.R.S32.HI R9, RZ, 0x1f, R5 ;  /* 0x0000001fff097819 */ /* 0x000fe40000011405 */
[-C--:B------:R-:W-:Y:S02]  /*163a0*/  @!P3 LEA R8, P1, R5, R0.reuse, 0x2 ;  /* 0x000000000508b211 */ /* 0x080fe400078210ff */
[----:B------:R-:W-:-:S02]  /*163b0*/  @!P2 LEA R14, P0, R3, R0, 0x2 ;  /* 0x00000000030ea211 */ /* 0x000fc400078010ff */
[-C--:B------:R-:W-:Y:S02]  /*163c0*/  @!P3 LEA.HI.X R9, R5, R4.reuse, R9, 0x2, P1 ;  /* 0x000000040509b211 */ /* 0x080fe400008f1409 */
[----:B------:R-:W-:Y:S02]  /*163d0*/  ISETP.GE.AND P1, PT, R2, c[0x0][0x3c8], PT ;  /* 0x0000f20002007a0c */ /* 0x000fe40003f26270 */
[----:B------:R-:W-:Y:S02]  /*163e0*/  @!P2 LEA.HI.X R15, R3, R4, R6, 0x2, P0 ;  /* 0x00000004030fa211 */ /* 0x000fe400000f1406 */
[----:B------:R-:W-:Y:S02]  /*163f0*/  IADD3 R6, R115, 0x70, RZ ;  /* 0x0000007073067810 */ /* 0x000fe40007ffe0ff */
[----:B------:R-:W-:Y:S02]  /*16400*/  SHF.R.S32.HI R3, RZ, 0x1f, R7 ;  /* 0x0000001fff037819 */ /* 0x000fe40000011407 */
[----:B------:R-:W-:-:S02]  /*16410*/  @!P4 LEA R12, P0, R7, R0, 0x2 ;  /* 0x00000000070cc211 */ /* 0x000fc400078010ff */
[----:B------:R-:W-:Y:S02]  /*16420*/  ISETP.GE.AND P5, PT, R6, c[0x0][0x3c8], PT ;  /* 0x0000f20006007a0c */ /* 0x000fe40003fa6270 */
[----:B------:R-:W-:Y:S01]  /*16430*/  IADD3 R5, R115, 0x78, RZ ;  /* 0x0000007873057810 */ /* 0x000fe20007ffe0ff */
[----:B------:R1:W-:Y:S01]  /*16440*/  @!P6 ST.E.64 [R10.64], R40 ;  /* 0x000000280a00e985 */ /* 0x0003e2000c101b06 */
[----:B------:R-:W-:Y:S02]  /*16450*/  @!P4 LEA.HI.X R13, R7, R4, R3, 0x2, P0 ;  /* 0x00000004070dc211 */ /* 0x000fe400000f1403 */
[----:B------:R-:W-:Y:S01]  /*16460*/  SHF.R.S32.HI R3, RZ, 0x1f, R2 ;  /* 0x0000001fff037819 */ /* 0x000fe20000011402 */
[----:B------:R1:W-:Y:S01]  /*16470*/  @!P3 ST.E.64 [R8.64], R134 ;  /* 0x000000860800b985 */ /* 0x0003e2000c101b06 */
[----:B------:R-:W-:-:S03]  /*16480*/  ISETP.GE.AND P3, PT, R5, c[0x0][0x3c8], PT ;  /* 0x0000f20005007a0c */ /* 0x000fc60003f66270 */
[----:B------:R1:W-:Y:S04]  /*16490*/  @!P2 ST.E.64 [R14.64], R44 ;  /* 0x0000002c0e00a985 */ /* 0x0003e8000c101b06 */
[----:B------:R-:W-:Y:S01]  /*164a0*/  @!P4 ST.E.64 [R12.64], R52 ;  /* 0x000000340c00c985 */ /* 0x000fe2000c101b06 */
[----:B-1----:R-:W-:-:S04]  /*164b0*/  @!P1 LEA R10, P0, R2, R0, 0x2 ;  /* 0x00000000020a9211 */ /* 0x002fc800078010ff */
[----:B------:R-:W-:Y:S02]  /*164c0*/  @!P1 LEA.HI.X R11, R2, R4, R3, 0x2, P0 ;  /* 0x00000004020b9211 */ /* 0x000fe400000f1403 */
[----:B------:R-:W-:Y:S02]  /*164d0*/  IADD3 R3, R115, 0x80, RZ ;  /* 0x0000008073037810 */ /* 0x000fe40007ffe0ff */
[----:B------:R-:W-:Y:S02]  /*164e0*/  SHF.R.S32.HI R2, RZ, 0x1f, R6 ;  /* 0x0000001fff027819 */ /* 0x000fe40000011406 */
[C---:B------:R-:W-:Y:S02]  /*164f0*/  @!P5 LEA R16, P0, R6.reuse, R0, 0x2 ;  /* 0x000000000610d211 */ /* 0x040fe400078010ff */
[----:B------:R-:W-:Y:S02]  /*16500*/  ISETP.GE.AND P2, PT, R3, c[0x0][0x3c8], PT ;  /* 0x0000f20003007a0c */ /* 0x000fe40003f46270 */
[----:B------:R-:W-:Y:S01]  /*16510*/  IADD3 R8, R115, 0x88, RZ ;  /* 0x0000008873087810 */ /* 0x000fe20007ffe0ff */
[----:B------:R1:W-:Y:S01]  /*16520*/  @!P1 ST.E.64 [R10.64], R48 ;  /* 0x000000300a009985 */ /* 0x0003e2000c101b06 */
[----:B------:R-:W-:-:S02]  /*16530*/  @!P5 LEA.HI.X R17, R6, R4, R2, 0x2, P0 ;  /* 0x000000040611d211 */ /* 0x000fc400000f1402 */
[----:B------:R-:W-:Y:S02]  /*16540*/  ISETP.GE.AND P6, PT, R8, c[0x0][0x3c8], PT ;  /* 0x0000f20008007a0c */ /* 0x000fe40003fc6270 */
[----:B------:R-:W-:Y:S02]  /*16550*/  SHF.R.S32.HI R6, RZ, 0x1f, R5 ;  /* 0x0000001fff067819 */ /* 0x000fe40000011405 */
[----:B------:R-:W-:Y:S02]  /*16560*/  IADD3 R2, R115, 0x90, RZ ;  /* 0x0000009073027810 */ /* 0x000fe40007ffe0ff */
[----:B------:R-:W-:Y:S02]  /*16570*/  SHF.R.S32.HI R7, RZ, 0x1f, R3 ;  /* 0x0000001fff077819 */ /* 0x000fe40000011403 */
[----:B------:R-:W-:-:S04]  /*16580*/  @!P2 LEA R14, P0, R3, R0, 0x2 ;  /* 0x00000000030ea211 */ /* 0x000fc800078010ff */
[----:B------:R-:W-:Y:S02]  /*16590*/  @!P2 LEA.HI.X R15, R3, R4, R7, 0x2, P0 ;  /* 0x00000004030fa211 */ /* 0x000fe400000f1407 */
[----:B-1----:R-:W-:-:S04]  /*165a0*/  @!P3 LEA R10, P1, R5, R0, 0x2 ;  /* 0x00000000050ab211 */ /* 0x002fc800078210ff */
[----:B------:R-:W-:Y:S02]  /*165b0*/  @!P3 LEA.HI.X R11, R5, R4, R6, 0x2, P1 ;  /* 0x00000004050bb211 */ /* 0x000fe400008f1406 */
[----:B------:R-:W-:Y:S02]  /*165c0*/  ISETP.GE.AND P1, PT, R2, c[0x0][0x3c8], PT ;  /* 0x0000f20002007a0c */ /* 0x000fe40003f26270 */
[----:B------:R-:W-:Y:S02]  /*165d0*/  SHF.R.S32.HI R3, RZ, 0x1f, R8 ;  /* 0x0000001fff037819 */ /* 0x000fe40000011408 */
[C---:B------:R-:W-:Y:S02]  /*165e0*/  @!P6 LEA R12, P0, R8.reuse, R0, 0x2 ;  /* 0x00000000080ce211 */ /* 0x040fe400078010ff */
[----:B------:R-:W-:Y:S01]  /*165f0*/  IADD3 R7, R115, 0x98, RZ ;  /* 0x0000009873077810 */ /* 0x000fe20007ffe0ff */
[----:B------:R-:W-:Y:S01]  /*16600*/  @!P5 ST.E.64 [R16.64], R56 ;  /* 0x000000381000d985 */ /* 0x000fe2000c101b06 */
[----:B------:R-:W-:-:S02]  /*16610*/  @!P6 LEA.HI.X R13, R8, R4, R3, 0x2, P0 ;  /* 0x00000004080de211 */ /* 0x000fc400000f1403 */
[----:B------:R-:W-:Y:S02]  /*16620*/  ISETP.GE.AND P5, PT, R7, c[0x0][0x3c8], PT ;  /* 0x0000f20007007a0c */ /* 0x000fe40003fa6270 */
[----:B------:R-:W-:Y:S02]  /*16630*/  SHF.R.S32.HI R3, RZ, 0x1f, R2 ;  /* 0x0000001fff037819 */ /* 0x000fe40000011402 */
[C---:B------:R-:W-:Y:S02]  /*16640*/  @!P1 LEA R8, P0, R2.reuse, R0, 0x2 ;  /* 0x0000000002089211 */ /* 0x040fe400078010ff */
[C---:B------:R-:W-:Y:S02]  /*16650*/  IADD3 R6, R115.reuse, 0xa0, RZ ;  /* 0x000000a073067810 */ /* 0x040fe40007ffe0ff */
[----:B------:R-:W-:Y:S01]  /*16660*/  IADD3 R5, R115, 0xa8, RZ ;  /* 0x000000a873057810 */ /* 0x000fe20007ffe0ff */
[----:B------:R1:W-:Y:S01]  /*16670*/  @!P3 ST.E.64 [R10.64], R64 ;  /* 0x000000400a00b985 */ /* 0x0003e2000c101b06 */
[----:B------:R-:W-:-:S02]  /*16680*/  @!P1 LEA.HI.X R9, R2, R4, R3, 0x2, P0 ;  /* 0x0000000402099211 */ /* 0x000fc400000f1403 */
[----:B------:R-:W-:Y:S02]  /*16690*/  ISETP.GE.AND P3, PT, R6, c[0x0][0x3c8], PT ;  /* 0x0000f20006007a0c */ /* 0x000fe40003f66270 */
[----:B------:R-:W-:Y:S02]  /*166a0*/  ISETP.GE.AND P4, PT, R5, c[0x0][0x3c8], PT ;  /* 0x0000f20005007a0c */ /* 0x000fe40003f86270 */
[----:B------:R-:W-:Y:S01]  /*166b0*/  IADD3 R3, R115, 0xb0, RZ ;  /* 0x000000b073037810 */ /* 0x000fe20007ffe0ff */
[----:B------:R2:W-:Y:S04]  /*166c0*/  @!P2 ST.E.64 [R14.64], R60 ;  /* 0x0000003c0e00a985 */ /* 0x0005e8000c101b06 */
[----:B------:R-:W-:Y:S01]  /*166d0*/  @!P6 ST.E.64 [R12.64], R72 ;  /* 0x000000480c00e985 */ /* 0x000fe2000c101b06 */
[----:B------:R-:W-:-:S02]  /*166e0*/  ISETP.GE.AND P6, PT, R3, c[0x0][0x3c8], PT ;  /* 0x0000f20003007a0c */ /* 0x000fc40003fc6270 */
[----:B------:R-:W-:Y:S01]  /*166f0*/  SHF.R.S32.HI R2, RZ, 0x1f, R7 ;  /* 0x0000001fff027819 */ /* 0x000fe20000011407 */
[----:B------:R3:W-:Y:S01]  /*16700*/  @!P1 ST.E.64 [R8.64], R68 ;  /* 0x0000004408009985 */ /* 0x0007e2000c101b06 */
[-C--:B-1----:R-:W-:Y:S02]  /*16710*/  @!P3 LEA R10, P1, R6, R0.reuse, 0x2 ;  /* 0x00000000060ab211 */ /* 0x082fe400078210ff */
[----:B--2---:R-:W-:-:S04]  /*16720*/  @!P5 LEA R14, P0, R7, R0, 0x2 ;  /* 0x00000000070ed211 */ /* 0x004fc800078010ff */
[----:B------:R-:W-:Y:S02]  /*16730*/  @!P5 LEA.HI.X R15, R7, R4, R2, 0x2, P0 ;  /* 0x00000004070fd211 */ /* 0x000fe400000f1402 */
[----:B------:R-:W-:Y:S02]  /*16740*/  SHF.R.S32.HI R7, RZ, 0x1f, R5 ;  /* 0x0000001fff077819 */ /* 0x000fe40000011405 */
[----:B---3--:R-:W-:Y:S02]  /*16750*/  SHF.R.S32.HI R8, RZ, 0x1f, R6 ;  /* 0x0000001fff087819 */ /* 0x008fe40000011406 */
[----:B------:R-:W-:Y:S02]  /*16760*/  @!P4 LEA R12, P0, R5, R0, 0x2 ;  /* 0x00000000050cc211 */ /* 0x000fe400078010ff */
[----:B------:R-:W-:Y:S02]  /*16770*/  IADD3 R2, R115, 0xb8, RZ ;  /* 0x000000b873027810 */ /* 0x000fe40007ffe0ff */
[----:B------:R-:W-:-:S02]  /*16780*/  @!P3 LEA.HI.X R11, R6, R4, R8, 0x2, P1 ;  /* 0x00000004060bb211 */ /* 0x000fc400008f1408 */
[----:B------:R-:W-:Y:S02]  /*16790*/  @!P4 LEA.HI.X R13, R5, R4, R7, 0x2, P0 ;  /* 0x00000004050dc211 */ /* 0x000fe400000f1407 */
[----:B------:R-:W-:Y:S02]  /*167a0*/  ISETP.GE.AND P1, PT, R2, c[0x0][0x3c8], PT ;  /* 0x0000f20002007a0c */ /* 0x000fe40003f26270 */
[----:B------:R-:W-:Y:S02]  /*167b0*/  SHF.R.S32.HI R5, RZ, 0x1f, R3 ;  /* 0x0000001fff057819 */ /* 0x000fe40000011403 */
[----:B------:R-:W-:-:S04]  /*167c0*/  @!P6 LEA R8, P0, R3, R0, 0x2 ;  /* 0x000000000308e211 */ /* 0x000fc800078010ff */
[----:B------:R-:W-:Y:S02]  /*167d0*/  @!P6 LEA.HI.X R9, R3, R4, R5, 0x2, P0 ;  /* 0x000000040309e211 */ /* 0x000fe400000f1405 */
[----:B------:R-:W-:Y:S01]  /*167e0*/  IADD3 R3, R115, 0xc0, RZ ;  /* 0x000000c073037810 */ /* 0x000fe20007ffe0ff */
[----:B------:R1:W-:Y:S03]  /*167f0*/  @!P5 ST.E.64 [R14.64], R76 ;  /* 0x0000004c0e00d985 */ /* 0x0003e6000c101b06 */
[----:B------:R-:W-:Y:S02]  /*16800*/  ISETP.GE.AND P2, PT, R3, c[0x0][0x3c8], PT ;  /* 0x0000f20003007a0c */ /* 0x000fe40003f46270 */
[----:B------:R-:W-:Y:S02]  /*16810*/  SHF.R.S32.HI R5, RZ, 0x1f, R2 ;  /* 0x0000001fff057819 */ /* 0x000fe40000011402 */
[----:B------:R-:W-:Y:S01]  /*16820*/  IADD3 R6, R115, 0xc8, RZ ;  /* 0x000000c873067810 */ /* 0x000fe20007ffe0ff */
[----:B------:R-:W-:Y:S01]  /*16830*/  @!P3 ST.E.64 [R10.64], R136 ;  /* 0x000000880a00b985 */ /* 0x000fe2000c101b06 */
[----:B------:R-:W-:-:S03]  /*16840*/  SHF.R.S32.HI R7, RZ, 0x1f, R3 ;  /* 0x0000001fff077819 */ /* 0x000fc60000011403 */
[----:B------:R2:W-:Y:S04]  /*16850*/  @!P4 ST.E.64 [R12.64], R80 ;  /* 0x000000500c00c985 */ /* 0x0005e8000c101b06 */
[----:B------:R3:W-:Y:S01]  /*16860*/  @!P6 ST.E.64 [R8.64], R88 ;  /* 0x000000580800e985 */ /* 0x0007e2000c101b06 */
[----:B-1----:R-:W-:-:S04]  /*16870*/  @!P1 LEA R14, P0, R2, R0, 0x2 ;  /* 0x00000000020e9211 */ /* 0x002fc800078010ff */
[----:B------:R-:W-:Y:S02]  /*16880*/  @!P1 LEA.HI.X R15, R2, R4, R5, 0x2, P0 ;  /* 0x00000004020f9211 */ /* 0x000fe400000f1405 */
[----:B------:R-:W-:Y:S02]  /*16890*/  IADD3 R5, R115, 0xd0, RZ ;  /* 0x000000d073057810 */ /* 0x000fe40007ffe0ff */
[----:B------:R-:W-:Y:S02]  /*168a0*/  ISETP.GE.AND P1, PT, R6, c[0x0][0x3c8], PT ;  /* 0x0000f20006007a0c */ /* 0x000fe40003f26270 */
[----:B------:R-:W-:Y:S02]  /*168b0*/  ISETP.GE.AND P5, PT, R5, c[0x0][0x3c8], PT ;  /* 0x0000f20005007a0c */ /* 0x000fe40003fa6270 */
[----:B--2---:R-:W-:Y:S02]  /*168c0*/  @!P2 LEA R12, P0, R3, R0, 0x2 ;  /* 0x00000000030ca211 */ /* 0x004fe400078010ff */
[----:B------:R-:W-:-:S02]  /*168d0*/  ISETP.GE.AND P6, PT, R2, c[0x0][0x3c8], PT ;  /* 0x0000f20002007a0c */ /* 0x000fc40003fc6270 */
[----:B------:R-:W-:Y:S02]  /*168e0*/  @!P2 LEA.HI.X R13, R3, R4, R7, 0x2, P0 ;  /* 0x00000004030da211 */ /* 0x000fe400000f1407 */
[----:B------:R-:W-:-:S04]  /*168f0*/  IADD3 R3, R115, 0xd8, RZ ;  /* 0x000000d873037810 */ /* 0x000fc80007ffe0ff */
[----:B------:R-:W-:Y:S02]  /*16900*/  ISETP.GE.AND P4, PT, R3, c[0x0][0x3c8], PT ;  /* 0x0000f20003007a0c */ /* 0x000fe40003f86270 */
[----:B---3--:R-:W-:Y:S02]  /*16910*/  SHF.R.S32.HI R9, RZ, 0x1f, R6 ;  /* 0x0000001fff097819 */ /* 0x008fe40000011406 */
[CC--:B------:R-:W-:Y:S02]  /*16920*/  @!P1 LEA R8, P0, R6.reuse, R0.reuse, 0x2 ;  /* 0x0000000006089211 */ /* 0x0c0fe400078010ff */
[----:B------:R-:W-:Y:S02]  /*16930*/  SHF.R.S32.HI R7, RZ, 0x1f, R5 ;  /* 0x0000001fff077819 */ /* 0x000fe40000011405 */
[----:B------:R-:W-:Y:S01]  /*16940*/  @!P5 LEA R10, P3, R5, R0, 0x2 ;  /* 0x00000000050ad211 */ /* 0x000fe200078610ff */
[----:B------:R-:W-:Y:S01]  /*16950*/  @!P6 ST.E.64 [R14.64], R144 ;  /* 0x000000900e00e985 */ /* 0x000fe2000c101b06 */
[----:B------:R-:W-:-:S02]  /*16960*/  @!P1 LEA.HI.X R9, R6, R4, R9, 0x2, P0 ;  /* 0x0000000406099211 */ /* 0x000fc400000f1409 */
[----:B------:R-:W-:Y:S01]  /*16970*/  @!P5 LEA.HI.X R11, R5, R4, R7, 0x2, P3 ;  /* 0x00000004050bd211 */ /* 0x000fe200018f1407 */
[----:B------:R-:W-:Y:S01]  /*16980*/  @!P2 ST.E.64 [R12.64], R140 ;  /* 0x0000008c0c00a985 */ /* 0x000fe2000c101b06 */
[----:B------:R-:W-:Y:S02]  /*16990*/  ISETP.GE.AND P3, PT, R111, c[0x0][0x3c8], PT ;  /* 0x0000f2006f007a0c */ /* 0x000fe40003f66270 */
[----:B------:R-:W-:Y:S01]  /*169a0*/  ISETP.GE.AND P2, PT, R24, c[0x0][0x3c8], PT ;  /* 0x0000f20018007a0c */ /* 0x000fe20003f46270 */
[----:B------:R1:W-:Y:S01]  /*169b0*/  @!P1 ST.E.64 [R8.64], R92 ;  /* 0x0000005c08009985 */ /* 0x0003e2000c101b06 */
[----:B------:R-:W-:Y:S02]  /*169c0*/  SHF.R.S32.HI R5, RZ, 0x1f, R3 ;  /* 0x0000001fff057819 */ /* 0x000fe40000011403 */
[----:B------:R-:W-:Y:S02]  /*169d0*/  @!P4 LEA R2, P6, R3, R0, 0x2 ;  /* 0x000000000302c211 */ /* 0x000fe400078c10ff */
[----:B------:R-:W-:-:S02]  /*169e0*/  ISETP.GE.AND P1, PT, R22, c[0x0][0x3c8], PT ;  /* 0x0000f20016007a0c */ /* 0x000fc40003f26270 */
[----:B------:R-:W-:Y:S02]  /*169f0*/  ISETP.GE.AND P0, PT, R20, c[0x0][0x3c8], PT ;  /* 0x0000f20014007a0c */ /* 0x000fe40003f06270 */
[----:B------:R-:W-:Y:S01]  /*16a00*/  @!P4 LEA.HI.X R3, R3, R4, R5, 0x2, P6 ;  /* 0x000000040303c211 */ /* 0x000fe200030f1405 */
[----:B------:R2:W-:Y:S04]  /*16a10*/  @!P5 ST.E.64 [R10.64], R96 ;  /* 0x000000600a00d985 */ /* 0x0005e8000c101b06 */
[----:B------:R3:W-:Y:S01]  /*16a20*/  @!P4 ST.E.64 [R2.64], R100 ;  /* 0x000000640200c985 */ /* 0x0007e2000c101b06 */
[----:B-1----:R-:W-:-:S04]  /*16a30*/  @!P2 LEA R8, P4, R24, R0, 0x2 ;  /* 0x000000001808a211 */ /* 0x002fc800078810ff */
[----:B----4-:R-:W-:Y:S02]  /*16a40*/  @!P2 LEA.HI.X R9, R24, R4, R25, 0x2, P4 ;  /* 0x000000041809a211 */ /* 0x010fe400020f1419 */
[----:B--2---:R-:W-:-:S04]  /*16a50*/  @!P3 LEA R10, P5, R111, R0, 0x2 ;  /* 0x000000006f0ab211 */ /* 0x004fc800078a10ff */
[----:B------:R-:W-:Y:S02]  /*16a60*/  @!P3 LEA.HI.X R11, R111, R4, R114, 0x2, P5 ;  /* 0x000000046f0bb211 */ /* 0x000fe400028f1472 */
[-C--:B------:R-:W-:Y:S02]  /*16a70*/  @!P1 LEA R6, P5, R22, R0.reuse, 0x2 ;  /* 0x0000000016069211 */ /* 0x080fe400078a10ff */
[----:B---3--:R-:W-:Y:S02]  /*16a80*/  @!P0 LEA R2, P4, R20, R0, 0x2 ;  /* 0x0000000014028211 */ /* 0x008fe400078810ff */
[-C--:B-----5:R-:W-:Y:S02]  /*16a90*/  @!P1 LEA.HI.X R7, R22, R4.reuse, R23, 0x2, P5 ;  /* 0x0000000416079211 */ /* 0x0a0fe400028f1417 */
[----:B------:R-:W-:Y:S01]  /*16aa0*/  @!P0 LEA.HI.X R3, R20, R4, R21, 0x2, P4 ;  /* 0x0000000414038211 */ /* 0x000fe200020f1415 */
[----:B------:R1:W-:Y:S04]  /*16ab0*/  @!P3 ST.E.64 [R10.64], R116 ;  /* 0x000000740a00b985 */ /* 0x0003e8000c101b06 */
[----:B------:R1:W-:Y:S04]  /*16ac0*/  @!P2 ST.E.64 [R8.64], R108 ;  /* 0x0000006c0800a985 */ /* 0x0003e8000c101b06 */
[----:B------:R1:W-:Y:S04]  /*16ad0*/  @!P1 ST.E.64 [R6.64], R104 ;  /* 0x0000006806009985 */ /* 0x0003e8000c101b06 */
[----:B------:R1:W-:Y:S02]  /*16ae0*/  @!P0 ST.E.64 [R2.64], R84 ;  /* 0x0000005402008985 */ /* 0x0003e4000c101b06 */
.L_x_1738:
[----:B------:R-:W-:Y:S05]  /*16af0*/  BSYNC B0 ;  /* 0x0000000000007941 */ /* 0x000fea0003800000 */
.L_x_1737:
[----:B------:R-:W-:Y:S05]  /*16b00*/  BRA.DIV ~URZ, `(.L_x_1739) ;  /* 0x000039827f007947 */ /* 0x000fea000b800000 */
[----:B--2---:R2:W1:Y:S04]  /*16b10*/  SHFL.IDX PT, R4, R18, 0x1, 0x1c1f ;  /* 0x003c1f0012047f89 */ /* 0x00446800000e0000 */
[----:B----4-:R2:W4:Y:S02]  /*16b20*/  SHFL.IDX PT, R0, R19, 0x1, 0x1c1f ;  /* 0x003c1f0013007f89 */ /* 0x01052400000e0000 */
.L_x_1797:
[----:B-1----:R-:W5:Y:S02]  /*16b30*/  LDL R2, [R1+0x1c] ;  /* 0x00001c0001027983 */ /* 0x002f640000100800 */
[----:B-----5:R-:W-:-:S13]  /*16b40*/  LOP3.LUT P0, RZ, R2, 0x2, RZ, 0xc0, !PT ;  /* 0x0000000202ff7812 */ /* 0x020fda000780c0ff */
[----:B------:R-:W-:Y:S05]  /*16b50*/  @P0 BRA `(.L_x_1734) ;  /* 0x00001bf000000947 */ /* 0x000fea0003800000 */
[----:B------:R-:W5:Y:S04]  /*16b60*/  LDL R27, [R1+0x4] ;  /* 0x00000400011b7983 */ /* 0x000f680000100800 */
[----:B--2---:R-:W2:Y:S04]  /*16b70*/  LDL R13, [R1+0x8c] ;  /* 0x00008c00010d7983 */ /* 0x004ea80000100800 */
[----:B---3--:R-:W3:Y:S04]  /*16b80*/  LDL R8, [R1+0xa8] ;  /* 0x0000a80001087983 */ /* 0x008ee80000100800 */
[----:B----4-:R-:W4:Y:S04]  /*16b90*/  LDL R12, [R1+0x78] ;  /* 0x00007800010c7983 */ /* 0x010f280000100800 */
[----:B------:R-:W3:Y:S04]  /*16ba0*/  LDL R14, [R1+0xa4] ;  /* 0x0000a400010e7983 */ /* 0x000ee80000100800 */
[----:B------:R-:W3:Y:S04]  /*16bb0*/  LDL R25, [R1+0x88] ;  /* 0x0000880001197983 */ /* 0x000ee80000100800 */
[----:B------:R-:W3:Y:S04]  /*16bc0*/  LDL R23, [R1+0x84] ;  /* 0x0000840001177983 */ /* 0x000ee80000100800 */
[----:B------:R-:W3:Y:S04]  /*16bd0*/  LDL R21, [R1+0x80] ;  /* 0x0000800001157983 */ /* 0x000ee80000100800 */
[----:B------:R-:W3:Y:S04]  /*16be0*/  LDL R26, [R1+0xa0] ;  /* 0x0000a000011a7983 */ /* 0x000ee80000100800 */
[----:B------:R-:W3:Y:S04]  /*16bf0*/  LDL R24, [R1+0x9c] ;  /* 0x00009c0001187983 */ /* 0x000ee80000100800 */
[----:B------:R-:W3:Y:S04]  /*16c00*/  LDL R22, [R1+0x98] ;  /* 0x0000980001167983 */ /* 0x000ee80000100800 */
[----:B------:R-:W3:Y:S01]  /*16c10*/  LDL R20, [R1+0x7c] ;  /* 0x00007c0001147983 */ /* 0x000ee20000100800 */
[----:B-----5:R-:W-:-:S02]  /*16c20*/  ISETP.GE.AND P0, PT, R27, c[0x0][0x3c8], PT ;  /* 0x0000f2001b007a0c */ /* 0x020fc40003f06270 */
[----:B------:R-:W-:-:S04]  /*16c30*/  IADD3 R2, R27, 0x18, RZ ;  /* 0x000000181b027810 */ /* 0x000fc80007ffe0ff */
[----:B------:R-:W-:Y:S02]  /*16c40*/  ISETP.GE.AND P5, PT, R2, c[0x0][0x3c8], PT ;  /* 0x0000f20002007a0c */ /* 0x000fe40003fa6270 */
[----:B--2---:R-:W-:-:S05]  /*16c50*/  ISETP.GE.AND P2, PT, R13, c[0x0][0x3c8], PT ;  /* 0x0000f2000d007a0c */ /* 0x004fca0003f46270 */
[C---:B------:R-:W-:Y:S02]  /*16c60*/  @!P0 LEA R6, P1, R27.reuse, R0, 0x2 ;  /* 0x000000001b068211 */ /* 0x040fe400078210ff */
[----:B----4-:R-:W-:Y:S02]  /*16c70*/  ISETP.GE.AND P4, PT, R12, c[0x0][0x3c8], PT ;  /* 0x0000f2000c007a0c */ /* 0x010fe40003f86270 */
[C---:B---3--:R-:W-:Y:S02]  /*16c80*/  @!P0 LEA.HI.X R7, R27.reuse, R4, R8, 0x2, P1 ;  /* 0x000000041b078211 */ /* 0x048fe400008f1408 */
[----:B------:R-:W-:Y:S02]  /*16c90*/  IADD3 R5, R27, 0x20, RZ ;  /* 0x000000201b057810 */ /* 0x000fe40007ffe0ff */
[----:B------:R-:W-:Y:S01]  /*16ca0*/  SHF.R.S32.HI R3, RZ, 0x1f, R2 ;  /* 0x0000001fff037819 */ /* 0x000fe20000011402 */
[----:B------:R1:W-:Y:S01]  /*16cb0*/  @!P0 ST.E.64 [R6.64], R112 ;  /* 0x0000007006008985 */ /* 0x0003e2000c101b06 */
[----:B------:R-:W-:-:S02]  /*16cc0*/  ISETP.GE.AND P3, PT, R5, c[0x0][0x3c8], PT ;  /* 0x0000f20005007a0c */ /* 0x000fc40003f66270 */
[----:B------:R-:W-:-:S04]  /*16cd0*/  @!P5 LEA R16, P1, R2, R0, 0x2 ;  /* 0x000000000210d211 */ /* 0x000fc800078210ff */
[----:B------:R-:W-:Y:S02]  /*16ce0*/  @!P5 LEA.HI.X R17, R2, R4, R3, 0x2, P1 ;  /* 0x000000040211d211 */ /* 0x000fe400008f1403 */
[----:B------:R-:W-:Y:S02]  /*16cf0*/  IADD3 R3, R27, 0x30, RZ ;  /* 0x000000301b037810 */ /* 0x000fe40007ffe0ff */
[-C--:B------:R-:W-:Y:S02]  /*16d00*/  @!P2 LEA R10, P1, R13, R0.reuse, 0x2 ;  /* 0x000000000d0aa211 */ /* 0x080fe400078210ff */
[----:B------:R-:W-:Y:S02]  /*16d10*/  @!P4 LEA R8, P0, R12, R0, 0x2 ;  /* 0x000000000c08c211 */ /* 0x000fe400078010ff */
[----:B------:R-:W-:Y:S02]  /*16d20*/  ISETP.GE.AND P5, PT, R3, c[0x0][0x3c8], PT ;  /* 0x0000f20003007a0c */ /* 0x000fe40003fa6270 */
[----:B------:R-:W-:-:S02]  /*16d30*/  @!P2 LEA.HI.X R11, R13, R4, R14, 0x2, P1 ;  /* 0x000000040d0ba211 */ /* 0x000fc400008f140e */
[----:B-1----:R-:W-:-:S04]  /*16d40*/  IADD3 R7, R27, 0x28, RZ ;  /* 0x000000281b077810 */ /* 0x002fc80007ffe0ff */
[----:B------:R-:W-:Y:S02]  /*16d50*/  ISETP.GE.AND P6, PT, R7, c[0x0][0x3c8], PT ;  /* 0x0000f20007007a0c */ /* 0x000fe40003fc6270 */
[----:B------:R-:W-:-:S04]  /*16d60*/  SHF.R.S32.HI R6, RZ, 0x1f, R12 ;  /* 0x0000001fff067819 */ /* 0x000fc8000001140c */
[----:B------:R-:W-:Y:S02]  /*16d70*/  @!P4 LEA.HI.X R9, R12, R4, R6, 0x2, P0 ;  /* 0x000000040c09c211 */ /* 0x000fe400000f1406 */
[----:B------:R-:W-:Y:S02]  /*16d80*/  SHF.R.S32.HI R12, RZ, 0x1f, R5 ;  /* 0x0000001fff0c7819 */ /* 0x000fe40000011405 */
[C---:B------:R-:W-:Y:S01]  /*16d90*/  @!P3 LEA R14, P0, R5.reuse, R0, 0x2 ;  /* 0x00000000050eb211 */ /* 0x040fe200078010ff */
[----:B------:R-:W-:Y:S01]  /*16da0*/  @!P2 ST.E.64 [R10.64], R124 ;  /* 0x0000007c0a00a985 */ /* 0x000fe2000c101b06 */
[----:B------:R-:W-:Y:S02]  /*16db0*/  ISETP.GE.AND P2, PT, R2, c[0x0][0x3c8], PT ;  /* 0x0000f20002007a0c */ /* 0x000fe40003f46270 */
[----:B------:R-:W-:Y:S01]  /*16dc0*/  @!P3 LEA.HI.X R15, R5, R4, R12, 0x2, P0 ;  /* 0x00000004050fb211 */ /* 0x000fe200000f140c */
[----:B------:R1:W-:Y:S01]  /*16dd0*/  @!P4 ST.E.64 [R8.64], R120 ;  /* 0x000000780800c985 */ /* 0x0003e2000c101b06 */
[----:B------:R-:W-:-:S02]  /*16de0*/  @!P6 LEA R12, P1, R7, R0, 0x2 ;  /* 0x00000000070ce211 */ /* 0x000fc400078210ff */
[----:B------:R-:W-:Y:S02]  /*16df0*/  IADD3 R6, R27, 0x38, RZ ;  /* 0x000000381b067810 */ /* 0x000fe40007ffe0ff */
[----:B------:R-:W-:Y:S02]  /*16e00*/  @!P5 LEA R18, P0, R3, R0, 0x2 ;  /* 0x000000000312d211 */ /* 0x000fe400078010ff */
[----:B------:R-:W-:Y:S02]  /*16e10*/  ISETP.GE.AND P3, PT, R6, c[0x0][0x3c8], PT ;  /* 0x0000f20006007a0c */ /* 0x000fe40003f66270 */
[----:B------:R-:W-:Y:S01]  /*16e20*/  IADD3 R2, R27, 0x48, RZ ;  /* 0x000000481b027810 */ /* 0x000fe20007ffe0ff */
[----:B------:R2:W-:Y:S01]  /*16e30*/  @!P2 ST.E.64 [R16.64], R128 ;  /* 0x000000801000a985 */ /* 0x0005e2000c101b06 */
[----:B------:R-:W-:Y:S02]  /*16e40*/  ISETP.GE.AND P2, PT, R5, c[0x0][0x3c8], PT ;  /* 0x0000f20005007a0c */ /* 0x000fe40003f46270 */
[----:B------:R-:W-:-:S02]  /*16e50*/  ISETP.GE.AND P4, PT, R2, c[0x0][0x3c8], PT ;  /* 0x0000f20002007a0c */ /* 0x000fc40003f86270 */
[----:B-1----:R-:W-:-:S04]  /*16e60*/  SHF.R.S32.HI R9, RZ, 0x1f, R7 ;  /* 0x0000001fff097819 */ /* 0x002fc80000011407 */
[----:B------:R-:W-:Y:S02]  /*16e70*/  @!P6 LEA.HI.X R13, R7, R4, R9, 0x2, P1 ;  /* 0x00000004070de211 */ /* 0x000fe400008f1409 */
[----:B------:R-:W-:Y:S02]  /*16e80*/  ISETP.GE.AND P1, PT, R3, c[0x0][0x3c8], PT ;  /* 0x0000f20003007a0c */ /* 0x000fe40003f26270 */
[----:B------:R-:W-:-:S04]  /*16e90*/  IADD3 R8, R27, 0x40, RZ ;  /* 0x000000401b087810 */ /* 0x000fc80007ffe0ff */
[----:B------:R-:W-:Y:S02]  /*16ea0*/  ISETP.GE.AND P5, PT, R8, c[0x0][0x3c8], PT ;  /* 0x0000f20008007a0c */ /* 0x000fe40003fa6270 */
[----:B------:R-:W-:-:S05]  /*16eb0*/  SHF.R.S32.HI R10, RZ, 0x1f, R3 ;  /* 0x0000001fff0a7819 */ /* 0x000fca0000011403 */
[----:B------:R-:W-:Y:S02]  /*16ec0*/  @!P1 LEA.HI.X R19, R3, R4, R10, 0x2, P0 ;  /* 0x0000000403139211 */ /* 0x000fe400000f140a */
[----:B------:R-:W-:Y:S02]  /*16ed0*/  SHF.R.S32.HI R3, RZ, 0x1f, R6 ;  /* 0x0000001fff037819 */ /* 0x000fe40000011406 */
[C---:B------:R-:W-:Y:S02]  /*16ee0*/  @!P3 LEA R10, P0, R6.reuse, R0, 0x2 ;  /* 0x00000000060ab211 */ /* 0x040fe400078010ff */
[----:B------:R-:W-:Y:S02]  /*16ef0*/  IADD3 R5, R27, 0x50, RZ ;  /* 0x000000501b057810 */ /* 0x000fe40007ffe0ff */
[----:B------:R-:W-:Y:S02]  /*16f00*/  @!P3 LEA.HI.X R11, R6, R4, R3, 0x2, P0 ;  /* 0x00000004060bb211 */ /* 0x000fe400000f1403 */
[----:B------:R-:W-:-:S02]  /*16f10*/  SHF.R.S32.HI R3, RZ, 0x1f, R8 ;  /* 0x0000001fff037819 */ /* 0x000fc40000011408 */
[C---:B--2---:R-:W-:Y:S01]  /*16f20*/  @!P5 LEA R16, P0, R8.reuse, R0, 0x2 ;  /* 0x000000000810d211 */ /* 0x044fe200078010ff */
[----:B------:R-:W-:Y:S01]  /*16f30*/  @!P2 ST.E.64 [R14.64], R142 ;  /* 0x0000008e0e00a985 */ /* 0x000fe2000c101b06 */
[----:B------:R-:W-:Y:S02]  /*16f40*/  ISETP.GE.AND P2, PT, R5, c[0x0][0x3c8], PT ;  /* 0x0000f20005007a0c */ /* 0x000fe40003f46270 */
[----:B------:R-:W-:Y:S01]  /*16f50*/  @!P5 LEA.HI.X R17, R8, R4, R3, 0x2, P0 ;  /* 0x000000040811d211 */ /* 0x000fe200000f1403 */
[----:B------:R1:W-:Y:S01]  /*16f60*/  @!P6 ST.E.64 [R12.64], R138 ;  /* 0x0000008a0c00e985 */ /* 0x0003e2000c101b06 */
[----:B------:R-:W-:Y:S02]  /*16f70*/  SHF.R.S32.HI R7, RZ, 0x1f, R2 ;  /* 0x0000001fff077819 */ /* 0x000fe40000011402 */
[----:B------:R-:W-:Y:S01]  /*16f80*/  IADD3 R3, R27, 0x58, RZ ;  /* 0x000000581b037810 */ /* 0x000fe20007ffe0ff */
[----:B------:R-:W-:Y:S01]  /*16f90*/  @!P1 ST.E.64 [R18.64], R148 ;  /* 0x0000009412009985 */ /* 0x000fe2000c101b06 */
[----:B------:R-:W-:-:S03]  /*16fa0*/  SHF.R.S32.HI R8, RZ, 0x1f, R5 ;  /* 0x0000001fff087819 */ /* 0x000fc60000011405 */
[----:B------:R2:W-:Y:S01]  /*16fb0*/  @!P3 ST.E.64 [R10.64], R146 ;  /* 0x000000920a00b985 */ /* 0x0005e2000c101b06 */
[----:B------:R-:W-:Y:S02]  /*16fc0*/  IADD3 R6, R27, 0x60, RZ ;  /* 0x000000601b067810 */ /* 0x000fe40007ffe0ff */
[----:B-1----:R-:W-:-:S04]  /*16fd0*/  @!P4 LEA R12, P0, R2, R0, 0x2 ;  /* 0x00000000020cc211 */ /* 0x002fc800078010ff */
[----:B------:R-:W-:Y:S02]  /*16fe0*/  @!P4 LEA.HI.X R13, R2, R4, R7, 0x2, P0 ;  /* 0x00000004020dc211 */ /* 0x000fe400000f1407 */
[----:B------:R-:W-:Y:S02]  /*16ff0*/  ISETP.GE.AND P0, PT, R3, c[0x0][0x3c8], PT ;  /* 0x0000f20003007a0c */ /* 0x000fe40003f06270 */
[C---:B--2---:R-:W-:Y:S02]  /*17000*/  @!P2 LEA R10, P1, R5.reuse, R0, 0x2 ;  /* 0x00000000050aa211 */ /* 0x044fe400078210ff */
[----:B------:R-:W-:Y:S02]  /*17010*/  ISETP.GE.AND P6, PT, R6, c[0x0][0x3c8], PT ;  /* 0x0000f20006007a0c */ /* 0x000fe40003fc6270 */
[----:B------:R-:W-:Y:S02]  /*17020*/  @!P2 LEA.HI.X R11, R5, R4, R8, 0x2, P1 ;  /* 0x00000004050ba211 */ /* 0x000fe400008f1408 */
[----:B------:R-:W-:-:S02]  /*17030*/  ISETP.GE.AND P1, PT, R3, c[0x0][0x3c8], PT ;  /* 0x0000f20003007a0c */ /* 0x000fc40003f26270 */
[----:B------:R-:W-:-:S03]  /*17040*/  IADD3 R2, R27, 0x68, RZ ;  /* 0x000000681b027810 */ /* 0x000fc60007ffe0ff */
[C---:B------:R-:W-:Y:S02]  /*17050*/  @!P0 LEA R14, P0, R3.reuse, R0, 0x2 ;  /* 0x00000000030e8211 */ /* 0x040fe400078010ff */
[----:B------:R-:W-:Y:S02]  /*17060*/  ISETP.GE.AND P3, PT, R2, c[0x0][0x3c8], PT ;  /* 0x0000f20002007a0c */ /* 0x000fe40003f66270 */
[----:B------:R-:W-:Y:S02]  /*17070*/  SHF.R.S32.HI R7, RZ, 0x1f, R3 ;  /* 0x0000001fff077819 */ /* 0x000fe40000011403 */
[----:B------:R-:W-:Y:S01]  /*17080*/  SHF.R.S32.HI R5, RZ, 0x1f, R6 ;  /* 0x0000001fff057819 */ /* 0x000fe20000011406 */
[----:B------:R1:W-:Y:S06]  /*17090*/  @!P5 ST.E.64 [R16.64], R38 ;  /* 0x000000261000d985 */ /* 0x0003ec000c101b06 */
[----:B------:R-:W-:-:S02]  /*170a0*/  @!P1 LEA.HI.X R15, R3, R4, R7, 0x2, P0 ;  /* 0x00000004030f9211 */ /* 0x000fc400000f1407 */
[C---:B------:R-:W-:Y:S02]  /*170b0*/  @!P6 LEA R8, P0, R6.reuse, R0, 0x2 ;  /* 0x000000000608e211 */ /* 0x040fe400078010ff */
[----:B------:R-:W-:Y:S02]  /*170c0*/  IADD3 R3, R27, 0x70, RZ ;  /* 0x000000701b037810 */ /* 0x000fe40007ffe0ff */
[----:B------:R-:W-:Y:S02]  /*170d0*/  @!P6 LEA.HI.X R9, R6, R4, R5, 0x2, P0 ;  /* 0x000000040609e211 */ /* 0x000fe400000f1405 */
[----:B------:R-:W-:Y:S02]  /*170e0*/  ISETP.GE.AND P5, PT, R3, c[0x0][0x3c8], PT ;  /* 0x0000f20003007a0c */ /* 0x000fe40003fa6270 */
[----:B------:R-:W-:Y:S02]  /*170f0*/  SHF.R.S32.HI R5, RZ, 0x1f, R2 ;  /* 0x0000001fff057819 */ /* 0x000fe40000011402 */
[----:B------:R-:W-:Y:S01]  /*17100*/  IADD3 R6, R27, 0x78, RZ ;  /* 0x000000781b067810 */ /* 0x000fe20007ffe0ff */
[----:B------:R2:W-:Y:S04]  /*17110*/  @!P4 ST.E.64 [R12.64], R150 ;  /* 0x000000960c00c985 */ /* 0x0005e8000c101b06 */
[----:B------:R3:W-:Y:S01]  /*17120*/  @!P2 ST.E.64 [R10.64], R42 ;  /* 0x0000002a0a00a985 */ /* 0x0007e2000c101b06 */
[----:B------:R-:W-:-:S02]  /*17130*/  ISETP.GE.AND P2, PT, R6, c[0x0][0x3c8], PT ;  /* 0x0000f20006007a0c */ /* 0x000fc40003f46270 */
[----:B-1----:R-:W-:-:S04]  /*17140*/  @!P3 LEA R16, P0, R2, R0, 0x2 ;  /* 0x000000000210b211 */ /* 0x002fc800078010ff */
[----:B------:R-:W-:Y:S02]  /*17150*/  @!P3 LEA.HI.X R17, R2, R4, R5, 0x2, P0 ;  /* 0x000000040211b211 */ /* 0x000fe400000f1405 */
[C---:B------:R-:W-:Y:S02]  /*17160*/  IADD3 R5, R27.reuse, 0x80, RZ ;  /* 0x000000801b057810 */ /* 0x040fe40007ffe0ff */
[----:B------:R-:W-:Y:S02]  /*17170*/  IADD3 R7, R27, 0x88, RZ ;  /* 0x000000881b077810 */ /* 0x000fe40007ffe0ff */
[----:B------:R-:W-:Y:S01]  /*17180*/  ISETP.GE.AND P3, PT, R5, c[0x0][0x3c8], PT ;  /* 0x0000f20005007a0c */ /* 0x000fe20003f66270 */
[----:B------:R-:W-:Y:S01]  /*17190*/  @!P1 ST.E.64 [R14.64], R50 ;  /* 0x000000320e009985 */ /* 0x000fe2000c101b06 */
[----:B------:R-:W-:-:S03]  /*171a0*/  ISETP.GE.AND P1, PT, R7, c[0x0][0x3c8], PT ;  /* 0x0000f20007007a0c */ /* 0x000fc60003f26270 */
[----:B------:R1:W-:Y:S01]  /*171b0*/  @!P6 ST.E.64 [R8.64], R46 ;  /* 0x0000002e0800e985 */ /* 0x0003e2000c101b06 */
[----:B--2---:R-:W-:Y:S02]  /*171c0*/  @!P5 LEA R12, P0, R3, R0, 0x2 ;  /* 0x00000000030cd211 */ /* 0x004fe400078010ff */
[----:B---3--:R-:W-:-:S04]  /*171d0*/  SHF.R.S32.HI R10, RZ, 0x1f, R3 ;  /* 0x0000001fff0a7819 */ /* 0x008fc80000011403 */
[----:B------:R-:W-:Y:S02]  /*171e0*/  @!P5 LEA.HI.X R13, R3, R4, R10, 0x2, P0 ;  /* 0x00000004030dd211 */ /* 0x000fe400000f140a */
[C---:B------:R-:W-:Y:S02]  /*171f0*/  @!P2 LEA R10, P4, R6.reuse, R0, 0x2 ;  /* 0x00000000060aa211 */ /* 0x040fe400078810ff */
[----:B------:R-:W-:Y:S02]  /*17200*/  IADD3 R3, R27, 0x90, RZ ;  /* 0x000000901b037810 */ /* 0x000fe40007ffe0ff */
[----:B-1----:R-:W-:Y:S02]  /*17210*/  SHF.R.S32.HI R9, RZ, 0x1f, R6 ;  /* 0x0000001fff097819 */ /* 0x002fe40000011406 */
[----:B------:R-:W-:Y:S02]  /*17220*/  SHF.R.S32.HI R8, RZ, 0x1f, R5 ;  /* 0x0000001fff087819 */ /* 0x000fe40000011405 */
[----:B------:R-:W-:-:S02]  /*17230*/  @!P2 LEA.HI.X R11, R6, R4, R9, 0x2, P4 ;  /* 0x00000004060ba211 */ /* 0x000fc400020f1409 */
[C---:B------:R-:W-:Y:S02]  /*17240*/  @!P3 LEA R14, P0, R5.reuse, R0, 0x2 ;  /* 0x00000000050eb211 */ /* 0x040fe400078010ff */
[----:B------:R-:W-:Y:S02]  /*17250*/  ISETP.GE.AND P4, PT, R2, c[0x0][0x3c8], PT ;  /* 0x0000f20002007a0c */ /* 0x000fe40003f86270 */
[----:B------:R-:W-:Y:S02]  /*17260*/  @!P3 LEA.HI.X R15, R5, R4, R8, 0x2, P0 ;  /* 0x00000004050fb211 */ /* 0x000fe400000f1408 */
[----:B------:R-:W-:Y:S02]  /*17270*/  SHF.R.S32.HI R6, RZ, 0x1f, R7 ;  /* 0x0000001fff067819 */ /* 0x000fe40000011407 */
[----:B------:R-:W-:Y:S02]  /*17280*/  @!P1 LEA R8, P0, R7, R0, 0x2 ;  /* 0x0000000007089211 */ /* 0x000fe400078010ff */
[----:B------:R-:W-:-:S02]  /*17290*/  ISETP.GE.AND P6, PT, R3, c[0x0][0x3c8], PT ;  /* 0x0000f20003007a0c */ /* 0x000fc40003fc6270 */
[----:B------:R-:W-:Y:S02]  /*172a0*/  @!P1 LEA.HI.X R9, R7, R4, R6, 0x2, P0 ;  /* 0x0000000407099211 */ /* 0x000fe400000f1406 */
[C---:B------:R-:W-:Y:S02]  /*172b0*/  IADD3 R7, R27.reuse, 0xa0, RZ ;  /* 0x000000a01b077810 */ /* 0x040fe40007ffe0ff */
[----:B------:R-:W-:Y:S01]  /*172c0*/  IADD3 R5, R27, 0x98, RZ ;  /* 0x000000981b057810 */ /* 0x000fe20007ffe0ff */
[----:B------:R-:W-:Y:S01]  /*172d0*/  @!P4 ST.E.64 [R16.64], R54 ;  /* 0x000000361000c985 */ /* 0x000fe2000c101b06 */
[----:B------:R-:W-:-:S03]  /*172e0*/  ISETP.GE.AND P4, PT, R7, c[0x0][0x3c8], PT ;  /* 0x0000f20007007a0c */ /* 0x000fc60003f86270 */
[----:B------:R-:W-:Y:S01]  /*172f0*/  @!P5 ST.E.64 [R12.64], R62 ;  /* 0x0000003e0c00d985 */ /* 0x000fe2000c101b06 */
[----:B------:R-:W-:Y:S02]  /*17300*/  ISETP.GE.AND P5, PT, R5, c[0x0][0x3c8], PT ;  /* 0x0000f20005007a0c */ /* 0x000fe40003fa6270 */
[----:B------:R-:W-:Y:S02]  /*17310*/  SHF.R.S32.HI R2, RZ, 0x1f, R3 ;  /* 0x0000001fff027819 */ /* 0x000fe40000011403 */
[----:B------:R-:W-:Y:S01]  /*17320*/  @!P6 LEA R18, P0, R3, R0, 0x2 ;  /* 0x000000000312e211 */ /* 0x000fe200078010ff */
[----:B------:R1:W-:Y:S01]  /*17330*/  @!P2 ST.E.64 [R10.64], R58 ;  /* 0x0000003a0a00a985 */ /* 0x0003e2000c101b06 */
[----:B------:R-:W-:Y:S02]  /*17340*/  IADD3 R6, R27, 0xa8, RZ ;  /* 0x000000a81b067810 */ /* 0x000fe40007ffe0ff */
[----:B------:R-:W-:Y:S01]  /*17350*/  @!P6 LEA.HI.X R19, R3, R4, R2, 0x2, P0 ;  /* 0x000000040313e211 */ /* 0x000fe200000f1402 */
[----:B------:R-:W-:Y:S01]  /*17360*/  @!P3 ST.E.64 [R14.64], R70 ;  /* 0x000000460e00b985 */ /* 0x000fe2000c101b06 */
[----:B------:R-:W-:-:S03]  /*17370*/  ISETP.GE.AND P6, PT, R6, c[0x0][0x3c8], PT ;  /* 0x0000f20006007a0c */ /* 0x000fc60003fc6270 */
[----:B------:R2:W-:Y:S01]  /*17380*/  @!P1 ST.E.64 [R8.64], R66 ;  /* 0x0000004208009985 */ /* 0x0005e2000c101b06 */
[----:B------:R-:W-:Y:S02]  /*17390*/  IADD3 R2, R27, 0xb0, RZ ;  /* 0x000000b01b027810 */ /* 0x000fe40007ffe0ff */
[----:B------:R-:W-:Y:S02]  /*173a0*/  ISETP.GE.AND P3, PT, R3, c[0x0][0x3c8], PT ;  /* 0x0000f20003007a0c */ /* 0x000fe40003f66270 */
[----:B-1----:R-:W-:Y:S02]  /*173b0*/  SHF.R.S32.HI R11, RZ, 0x1f, R5 ;  /* 0x0000001fff0b7819 */ /* 0x002fe40000011405 */
[-C--:B------:R-:W-:Y:S02]  /*173c0*/  @!P5 LEA R10, P0, R5, R0.reuse, 0x2 ;  /* 0x00000000050ad211 */ /* 0x080fe400078010ff */
[----:B--2---:R-:W-:Y:S02]  /*173d0*/  SHF.R.S32.HI R9, RZ, 0x1f, R7 ;  /* 0x0000001fff097819 */ /* 0x004fe40000011407 */
[----:B------:R-:W-:-:S02]  /*173e0*/  @!P4 LEA R8, P1, R7, R0, 0x2 ;  /* 0x000000000708c211 */ /* 0x000fc400078210ff */
[-C--:B------:R-:W-:Y:S02]  /*173f0*/  @!P5 LEA.HI.X R11, R5, R4.reuse, R11, 0x2, P0 ;  /* 0x00000004050bd211 */ /* 0x080fe400000f140b */
[----:B------:R-:W-:Y:S02]  /*17400*/  @!P4 LEA.HI.X R9, R7, R4, R9, 0x2, P1 ;  /* 0x000000040709c211 */ /* 0x000fe400008f1409 */
[----:B------:R-:W-:Y:S02]  /*17410*/  ISETP.GE.AND P1, PT, R2, c[0x0][0x3c8], PT ;  /* 0x0000f20002007a0c */ /* 0x000fe40003f26270 */
[----:B------:R-:W-:-:S04]  /*17420*/  IADD3 R5, R27, 0xb8, RZ ;  /* 0x000000b81b057810 */ /* 0x000fc80007ffe0ff */
[----:B------:R-:W-:Y:S02]  /*17430*/  ISETP.GE.AND P2, PT, R5, c[0x0][0x3c8], PT ;  /* 0x0000f20005007a0c */ /* 0x000fe40003f46270 */
[----:B------:R-:W-:Y:S02]  /*17440*/  SHF.R.S32.HI R13, RZ, 0x1f, R6 ;  /* 0x0000001fff0d7819 */ /* 0x000fe40000011406 */
[----:B------:R-:W-:-:S04]  /*17450*/  @!P6 LEA R12, P0, R6, R0, 0x2 ;  /* 0x00000000060ce211 */ /* 0x000fc800078010ff */
[----:B------:R-:W-:Y:S02]  /*17460*/  @!P6 LEA.HI.X R13, R6, R4, R13, 0x2, P0 ;  /* 0x00000004060de211 */ /* 0x000fe400000f140d */
[----:B------:R-:W-:Y:S02]  /*17470*/  SHF.R.S32.HI R6, RZ, 0x1f, R2 ;  /* 0x0000001fff067819 */ /* 0x000fe40000011402 */
[C---:B------:R-:W-:Y:S02]  /*17480*/  @!P1 LEA R16, P0, R2.reuse, R0, 0x2 ;  /* 0x0000000002109211 */ /* 0x040fe400078010ff */
[----:B------:R-:W-:Y:S02]  /*17490*/  IADD3 R3, R27, 0xc0, RZ ;  /* 0x000000c01b037810 */ /* 0x000fe40007ffe0ff */
[----:B------:R-:W-:Y:S02]  /*174a0*/  @!P1 LEA.HI.X R17, R2, R4, R6, 0x2, P0 ;  /* 0x0000000402119211 */ /* 0x000fe400000f1406 */
[----:B------:R-:W-:-:S02]  /*174b0*/  SHF.R.S32.HI R6, RZ, 0x1f, R5 ;  /* 0x0000001fff067819 */ /* 0x000fc40000011405 */
[----:B------:R-:W-:Y:S02]  /*174c0*/  @!P2 LEA R14, P0, R5, R0, 0x2 ;  /* 0x00000000050ea211 */ /* 0x000fe400078010ff */
[----:B------:R-:W-:Y:S02]  /*174d0*/  ISETP.GE.AND P1, PT, R3, c[0x0][0x3c8], PT ;  /* 0x0000f20003007a0c */ /* 0x000fe40003f26270 */
[----:B------:R-:W-:Y:S02]  /*174e0*/  @!P2 LEA.HI.X R15, R5, R4, R6, 0x2, P0 ;  /* 0x00000004050fa211 */ /* 0x000fe400000f1406 */
[----:B------:R-:W-:Y:S01]  /*174f0*/  IADD3 R6, R27, 0xc8, RZ ;  /* 0x000000c81b067810 */ /* 0x000fe20007ffe0ff */
[----:B------:R-:W-:Y:S04]  /*17500*/  @!P3 ST.E.64 [R18.64], R152 ;  /* 0x000000981200b985 */ /* 0x000fe8000c101b06 */
[----:B------:R1:W-:Y:S01]  /*17510*/  @!P5 ST.E.64 [R10.64], R154 ;  /* 0x0000009a0a00d985 */ /* 0x0003e2000c101b06 */
[----:B------:R-:W-:-:S02]  /*17520*/  ISETP.GE.AND P5, PT, R6, c[0x0][0x3c8], PT ;  /* 0x0000f20006007a0c */ /* 0x000fc40003fa6270 */
[----:B------:R-:W-:Y:S01]  /*17530*/  SHF.R.S32.HI R7, RZ, 0x1f, R3 ;  /* 0x0000001fff077819 */ /* 0x000fe20000011403 */
[----:B------:R2:W-:Y:S04]  /*17540*/  @!P4 ST.E.64 [R8.64], R82 ;  /* 0x000000520800c985 */ /* 0x0005e8000c101b06 */
[----:B------:R3:W-:Y:S01]  /*17550*/  @!P6 ST.E.64 [R12.64], R156 ;  /* 0x0000009c0c00e985 */ /* 0x0007e2000c101b06 */
[----:B------:R-:W-:-:S04]  /*17560*/  IADD3 R5, R27, 0xd0, RZ ;  /* 0x000000d01b057810 */ /* 0x000fc80007ffe0ff */
[----:B------:R-:W-:Y:S02]  /*17570*/  ISETP.GE.AND P4, PT, R5, c[0x0][0x3c8], PT ;  /* 0x0000f20005007a0c */ /* 0x000fe40003f86270 */
[----:B-1----:R-:W-:-:S04]  /*17580*/  @!P1 LEA R10, P0, R3, R0, 0x2 ;  /* 0x00000000030a9211 */ /* 0x002fc800078010ff */
[----:B------:R-:W-:Y:S02]  /*17590*/  @!P1 LEA.HI.X R11, R3, R4, R7, 0x2, P0 ;  /* 0x00000004030b9211 */ /* 0x000fe400000f1407 */
[----:B--2---:R-:W-:Y:S02]  /*175a0*/  SHF.R.S32.HI R9, RZ, 0x1f, R6 ;  /* 0x0000001fff097819 */ /* 0x004fe40000011406 */
[----:B---3--:R-:W-:-:S04]  /*175b0*/  @!P5 LEA R12, P0, R6, R0, 0x2 ;  /* 0x00000000060cd211 */ /* 0x008fc800078010ff */
[----:B------:R-:W-:Y:S02]  /*175c0*/  @!P5 LEA.HI.X R13, R6, R4, R9, 0x2, P0 ;  /* 0x00000004060dd211 */ /* 0x000fe400000f1409 */
[----:B------:R-:W-:Y:S02]  /*175d0*/  ISETP.GE.AND P0, PT, R2, c[0x0][0x3c8], PT ;  /* 0x0000f20002007a0c */ /* 0x000fe40003f06270 */
[----:B------:R-:W-:-:S04]  /*175e0*/  IADD3 R3, R27, 0xd8, RZ ;  /* 0x000000d81b037810 */ /* 0x000fc80007ffe0ff */
[----:B------:R-:W-:Y:S02]  /*175f0*/  ISETP.GE.AND P3, PT, R3, c[0x0][0x3c8], PT ;  /* 0x0000f20003007a0c */ /* 0x000fe40003f66270 */
[----:B------:R-:W-:-:S05]  /*17600*/  SHF.R.S32.HI R7, RZ, 0x1f, R5 ;  /* 0x0000001fff077819 */ /* 0x000fca0000011405 */
[----:B------:R-:W-:Y:S01]  /*17610*/  @!P0 ST.E.64 [R16.64], R160 ;  /* 0x000000a010008985 */ /* 0x000fe2000c101b06 */
[----:B------:R-:W-:-:S03]  /*17620*/  ISETP.GE.AND P0, PT, R21, c[0x0][0x3c8], PT ;  /* 0x0000f20015007a0c */ /* 0x000fc60003f06270 */
[----:B------:R-:W-:Y:S01]  /*17630*/  @!P2 ST.E.64 [R14.64], R158 ;  /* 0x0000009e0e00a985 */ /* 0x000fe2000c101b06 */
[----:B------:R-:W-:-:S03]  /*17640*/  ISETP.GE.AND P2, PT, R25, c[0x0][0x3c8], PT ;  /* 0x0000f20019007a0c */ /* 0x000fc60003f46270 */
[----:B------:R1:W-:Y:S01]  /*17650*/  @!P1 ST.E.64 [R10.64], R94 ;  /* 0x0000005e0a009985 */ /* 0x0003e2000c101b06 */
[----:B------:R-:W-:Y:S02]  /*17660*/  ISETP.GE.AND P1, PT, R23, c[0x0][0x3c8], PT ;  /* 0x0000f20017007a0c */ /* 0x000fe40003f26270 */
[C---:B------:R-:W-:Y:S02]  /*17670*/  @!P4 LEA R8, P6, R5.reuse, R0, 0x2 ;  /* 0x000000000508c211 */ /* 0x040fe400078c10ff */
[----:B------:R-:W-:Y:S02]  /*17680*/  SHF.R.S32.HI R2, RZ, 0x1f, R3 ;  /* 0x0000001fff027819 */ /* 0x000fe40000011403 */
[----:B------:R-:W-:Y:S01]  /*17690*/  @!P4 LEA.HI.X R9, R5, R4, R7, 0x2, P6 ;  /* 0x000000040509c211 */ /* 0x000fe200030f1407 */
[----:B------:R-:W-:Y:S04]  /*176a0*/  @!P5 ST.E.64 [R12.64], R98 ;  /* 0x000000620c00d985 */ /* 0x000fe8000c101b06 */
[----:B------:R2:W-:Y:S02]  /*176b0*/  @!P4 ST.E.64 [R8.64], R86 ;  /* 0x000000560800c985 */ /* 0x0005e4000c101b06 */
[----:B------:R-:W-:-:S04]  /*176c0*/  @!P1 LEA R6, P5, R23, R0, 0x2 ;  /* 0x0000000017069211 */ /* 0x000fc800078a10ff */
[----:B------:R-:W-:Y:S02]  /*176d0*/  @!P1 LEA.HI.X R7, R23, R4, R24, 0x2, P5 ;  /* 0x0000000417079211 */ /* 0x000fe400028f1418 */
[----:B-1----:R-:W-:-:S04]  /*176e0*/  @!P3 LEA R10, P6, R3, R0, 0x2 ;  /* 0x00000000030ab211 */ /* 0x002fc800078c10ff */
[----:B------:R-:W-:Y:S02]  /*176f0*/  @!P3 LEA.HI.X R11, R3, R4, R2, 0x2, P6 ;  /* 0x00000004030bb211 */ /* 0x000fe400030f1402 */
[-C--:B------:R-:W-:Y:S02]  /*17700*/  @!P0 LEA R2, P4, R21, R0.reuse, 0x2 ;  /* 0x0000000015028211 */ /* 0x080fe400078810ff */
[----:B--2---:R-:W-:Y:S02]  /*17710*/  @!P2 LEA R8, P6, R25, R0, 0x2 ;  /* 0x000000001908a211 */ /* 0x004fe400078c10ff */
[-C--:B------:R-:W-:Y:S02]  /*17720*/  @!P0 LEA.HI.X R3, R21, R4.reuse, R22, 0x2, P4 ;  /* 0x0000000415038211 */ /* 0x080fe400020f1416 */
[----:B------:R-:W-:Y:S01]  /*17730*/  @!P2 LEA.HI.X R9, R25, R4, R26, 0x2, P6 ;  /* 0x000000041909a211 */ /* 0x000fe200030f141a */
[----:B------:R1:W-:Y:S04]  /*17740*/  @!P3 ST.E.64 [R10.64], R106 ;  /* 0x0000006a0a00b985 */ /* 0x0003e8000c101b06 */
        /* <DEDUP_REMOVED lines=10> */
.L_x_1719:
[----:B------:R-:W2:Y:S04]  /*177f0*/  LDL.LU R7, [R1+0x2c] ;  /* 0x00002c0001077983 */ /* 0x000ea80000300800 */
[----:B-1----:R-:W3:Y:S01]  /*17800*/  LDL R6, [R1+0x34] ;  /* 0x0000340001067983 */ /* 0x002ee20000100800 */
[----:B------:R-:W-:Y:S01]  /*17810*/  ISETP.NE.U32.AND P0, PT, RZ, c[0x0][0x508], PT ;  /* 0x00014200ff007a0c */ /* 0x000fe20003f05070 */
[----:B------:R-:W-:Y:S01]  /*17820*/  IMAD.MOV.U32 R4, RZ, RZ, 0x4 ;  /* 0x00000004ff047424 */ /* 0x000fe200078e00ff */
[----:B------:R-:W-:Y:S01]  /*17830*/  ISETP.NE.U32.AND P2, PT, RZ, c[0x0][0x500], PT ;  /* 0x00014000ff007a0c */ /* 0x000fe20003f45070 */
[----:B------:R-:W-:Y:S01]  /*17840*/  IMAD.MOV.U32 R17, RZ, RZ, c[0x0][0x388] ;  /* 0x0000e200ff117624 */ /* 0x000fe200078e00ff */
[----:B------:R-:W-:Y:S01]  /*17850*/  ISETP.NE.AND.EX P0, PT, RZ, c[0x0][0x50c], PT, P0 ;  /* 0x00014300ff007a0c */ /* 0x000fe20003f05300 */
[----:B------:R-:W-:Y:S01]  /*17860*/  IMAD.MOV.U32 R0, RZ, RZ, RZ ;  /* 0x000000ffff007224 */ /* 0x000fe200078e00ff */
[----:B------:R-:W-:Y:S01]  /*17870*/  ISETP.NE.AND.EX P2, PT, RZ, c[0x0][0x504], PT, P2 ;  /* 0x00014100ff007a0c */ /* 0x000fe20003f45320 */
[----:B---3--:R-:W-:-:S10]  /*17880*/  IMAD.WIDE R2, R6, R4, c[0x0][0x500] ;  /* 0x0001400006027625 */ /* 0x008fd400078e0204 */
[----:B------:R-:W-:Y:S02]  /*17890*/  @P0 IMAD.WIDE R4, R6, R4, c[0x0][0x508] ;  /* 0x0001420006040625 */ /* 0x000fe400078e0204 */
        /* <DEDUP_REMOVED lines=9> */
.L_x_1740:
[----:B-1----:R-:W1:Y:S01]  /*17930*/  S2R R5, SR_TID.X ;  /* 0x0000000000057919 */ /* 0x002e620000002100 */
[----:B------:R-:W-:Y:S01]  /*17940*/  SHF.R.S32.HI R2, RZ, 0x1f, R6 ;  /* 0x0000001fff027819 */ /* 0x000fe20000011406 */
[----:B------:R-:W-:Y:S01]  /*17950*/  BSSY B0, `(.L_x_1741) ;  /* 0x0000038000007945 */ /* 0x000fe20003800000 */
[----:B-----5:R-:W-:-:S02]  /*17960*/  SHF.R.S32.HI R13, RZ, 0x1f, R0 ;  /* 0x0000001fff0d7819 */ /* 0x020fc40000011400 */
[----:B------:R-:W-:Y:S02]  /*17970*/  SEL R3, R6, RZ, !P2 ;  /* 0x000000ff06037207 */ /* 0x000fe40005000000 */
[----:B------:R-:W-:Y:S02]  /*17980*/  SEL R20, R2, RZ, !P2 ;  /* 0x000000ff02147207 */ /* 0x000fe40005000000 */
        /* <DEDUP_REMOVED lines=52> */
.L_x_1742:
[----:B------:R-:W-:Y:S05]  /*17cd0*/  BSYNC B0 ;  /* 0x0000000000007941 */ /* 0x000fea0003800000 */
.L_x_1741:
        /* <DEDUP_REMOVED lines=15> */
[----:B------:R-:W-:-:S03]  /*17dd0*/  IADD3 R14, R10, R11, RZ ;  /* 0x0000000b0a0e7210 */ /* 0x000fc60007ffe0ff */
[----:B------:R-:W-:Y:S01]  /*17de0*/  IMAD R0, R0, c[0x0][0x3a4], R2 ;  /* 0x0000e90000007a24 */ /* 0x000fe200078e0202 */
[----:B----4-:R-:W-:Y:S01]  /*17df0*/  IADD3 R2, R6, R11, RZ ;  /* 0x0000000b06027210 */ /* 0x010fe20007ffe0ff */
        /* <DEDUP_REMOVED lines=27> */
.L_x_1798:
[----:B------:R-:W-:Y:S05]  /*17fb0*/  BRA.DIV ~URZ, `(.L_x_1744) ;  /* 0x000026027f007947 */ /* 0x000fea000b800000 */
[----:B------:R3:W4:Y:S02]  /*17fc0*/  SHFL.IDX PT, R0, R15, RZ, 0x181f ;  /* 0x00181fff0f007589 */ /* 0x00072400000e0000 */
.L_x_1799:
        /* <DEDUP_REMOVED lines=27> */
.L_x_1746:
[----:B------:R-:W-:Y:S05]  /*18180*/  BSYNC B0 ;  /* 0x0000000000007941 */ /* 0x000fea0003800000 */
.L_x_1745:
[----:B------:R-:W-:Y:S05]  /*18190*/  BRA.DIV ~URZ, `(.L_x_1747) ;  /* 0x000024827f007947 */ /* 0x000fea000b800000 */
[----:B--2---:R2:W1:Y:S04]  /*181a0*/  SHFL.IDX PT, R4, R12, 0x1, 0x181f ;  /* 0x00381f000c047f89 */ /* 0x00446800000e0000 */
[----:B----4-:R2:W4:Y:S02]  /*181b0*/  SHFL.IDX PT, R0, R15, 0x1, 0x181f ;  /* 0x00381f000f007f89 */ /* 0x01052400000e0000 */
.L_x_1800:
        /* <DEDUP_REMOVED lines=27> */
.L_x_1749:
[----:B------:R-:W-:Y:S05]  /*18370*/  BSYNC B0 ;  /* 0x0000000000007941 */ /* 0x000fea0003800000 */
.L_x_1748:
[----:B------:R-:W-:Y:S05]  /*18380*/  BRA.DIV ~URZ, `(.L_x_1750) ;  /* 0x000023527f007947 */ /* 0x000fea000b800000 */
[----:B-1----:R1:W2:Y:S02]  /*18390*/  SHFL.IDX PT, R4, R12, 0x2, 0x181f ;  /* 0x00581f000c047f89 */ /* 0x0022a400000e0000 */
.L_x_1801:
[----:B------:R-:W-:Y:S05]  /*183a0*/  BRA.DIV ~URZ, `(.L_x_1751) ;  /* 0x000023a27f007947 */ /* 0x000fea000b800000 */
[----:B----4-:R4:W1:Y:S02]  /*183b0*/  SHFL.IDX PT, R0, R15, 0x2, 0x181f ;  /* 0x00581f000f007f89 */ /* 0x01086400000e0000 */
.L_x_1802:
        /* <DEDUP_REMOVED lines=27> */
.L_x_1753:
[----:B------:R-:W-:Y:S05]  /*18570*/  BSYNC B0 ;  /* 0x0000000000007941 */ /* 0x000fea0003800000 */
.L_x_1752:
[----:B------:R-:W-:Y:S05]  /*18580*/  BRA.DIV ~URZ, `(.L_x_1754) ;  /* 0x000022227f007947 */ /* 0x000fea000b800000 */
[----:B--2---:R2:W3:Y:S04]  /*18590*/  SHFL.IDX PT, R4, R12, 0x3, 0x181f ;  /* 0x00781f000c047f89 */ /* 0x0044e800000e0000 */
[----:B-1----:R2:W1:Y:S02]  /*185a0*/  SHFL.IDX PT, R0, R15, 0x3, 0x181f ;  /* 0x00781f000f007f89 */ /* 0x00246400000e0000 */
.L_x_1803:
[----:B------:R-:W-:-:S04]  /*185b0*/  IADD3 R14, R14, 0x60, RZ ;  /* 0x000000600e0e7810 */ /* 0x000fc80007ffe0ff */
[----:B------:R-:W-:-:S13]  /*185c0*/  ISETP.GE.AND P0, PT, R14, R13, PT ;  /* 0x0000000d0e00720c */ /* 0x000fda0003f06270 */
[----:B------:R-:W-:Y:S05]  /*185d0*/  @P0 BRA `(.L_x_1734) ;  /* 0x0000017000000947 */ /* 0x000fea0003800000 */
[----:B------:R-:W5:Y:S04]  /*185e0*/  LDL.64 R2, [R1+0x20] ;  /* 0x0000200001027983 */ /* 0x000f680000100a00 */
[----:B--2---:R-:W2:Y:S04]  /*185f0*/  LDL R17, [R1+0x3c] ;  /* 0x00003c0001117983 */ /* 0x004ea80000100800 */
[----:B---34-:R-:W3:Y:S04]  /*18600*/  LDL R15, [R1+0x38] ;  /* 0x00003800010f7983 */ /* 0x018ee80000100800 */
[----:B------:R-:W4:Y:S04]  /*18610*/  LDL R5, [R1+0x40] ;  /* 0x0000400001057983 */ /* 0x000f280000100800 */
[----:B------:R-:W4:Y:S04]  /*18620*/  LDL R18, [R1+0x54] ;  /* 0x0000540001127983 */ /* 0x000f280000100800 */
[----:B------:R-:W4:Y:S04]  /*18630*/  LDL R16, [R1+0x50] ;  /* 0x0000500001107983 */ /* 0x000f280000100800 */
[----:B------:R-:W4:Y:S01]  /*18640*/  LDL R12, [R1+0x4c] ;  /* 0x00004c00010c7983 */ /* 0x000f220000100800 */
[----:B-----5:R-:W-:-:S02]  /*18650*/  ISETP.GE.AND P3, PT, R2, c[0x0][0x3c8], PT ;  /* 0x0000f20002007a0c */ /* 0x020fc40003f66270 */
[----:B--2---:R-:W-:Y:S02]  /*18660*/  ISETP.GE.AND P2, PT, R17, c[0x0][0x3c8], PT ;  /* 0x0000f20011007a0c */ /* 0x004fe40003f46270 */
[----:B---3--:R-:W-:Y:S02]  /*18670*/  ISETP.GE.AND P1, PT, R15, c[0x0][0x3c8], PT ;  /* 0x0000f2000f007a0c */ /* 0x008fe40003f26270 */
[----:B----4-:R-:W-:-:S07]  /*18680*/  ISETP.GE.AND P0, PT, R5, c[0x0][0x3c8], PT ;  /* 0x0000f20005007a0c */ /* 0x010fce0003f06270 */
        /* <DEDUP_REMOVED lines=12> */
.L_x_1734:
[----:B------:R-:W-:Y:S05]  /*18750*/  BSYNC B1 ;  /* 0x0000000000017941 */ /* 0x000fea0003800000 */
.L_x_1718:
[----:B------:R-:W-:-:S13]  /*18760*/  ISETP.NE.AND P0, PT, RZ, UR5, PT ;  /* 0x00000005ff007c0c */ /* 0x000fda000bf05270 */
[----:B------:R-:W-:Y:S01]  /*18770*/  @P0 WARPSYNC 0xffffffff ;  /* 0xffffffff00000948 */ /* 0x000fe20003800000 */
[----:B------:R-:W-:Y:S06]  /*18780*/  @P0 BAR.SYNC.DEFER_BLOCKING 0x5, 0x100 ;  /* 0x0144000000000b1d */ /* 0x000fec0000010000 */
[----:B-1-3--:R-:W1:Y:S04]  /*18790*/  @P0 LDS.128 R4, [0x20100] ;  /* 0x02010000ff040984 */ /* 0x00ae680000000c00 */
[----:B-1----:R1:W-:Y:S04]  /*187a0*/  @P0 STL.64 [R1+0x28], R4 ;  /* 0x0000280401000387 */ /* 0x0023e80000100a00 */
[----:B------:R1:W-:Y:S04]  /*187b0*/  @P0 STL.64 [R1+0x30], R6 ;  /* 0x0000300601000387 */ /* 0x0003e80000100a00 */
[----:B------:R-:W-:Y:S06]  /*187c0*/  @P0 BAR.ARV 0x4, 0x100 ;  /* 0x0104000000000b1d */ /* 0x000fec0000002000 */
[----:B------:R-:W-:Y:S05]  /*187d0*/  @P0 BRA `(.L_x_1755) ;  /* 0x0000104000000947 */ /* 0x000fea0003800000 */
[----:B----4-:R-:W3:Y:S01]  /*187e0*/  S2R R0, SR_TID.X ;  /* 0x0000000000007919 */ /* 0x010ee20000002100 */
[----:B-1----:R-:W-:Y:S01]  /*187f0*/  IMAD.MOV.U32 R7, RZ, RZ, RZ ;  /* 0x000000ffff077224 */ /* 0x002fe200078e00ff */
[----:B--23--:R-:W-:-:S04]  /*18800*/  LOP3.LUT R14, R0, 0x1f, RZ, 0xc0, !PT ;  /* 0x0000001f000e7812 */ /* 0x00cfc800078ec0ff */
[----:B------:R-:W-:Y:S01]  /*18810*/  ISETP.NE.AND P6, PT, R14, 0x1f, PT ;  /* 0x0000001f0e00780c */ /* 0x000fe20003fc5270 */
[----:B------:R-:W-:Y:S10]  /*18820*/  BRA.DIV ~URZ, `(.L_x_1756) ;  /* 0x000020427f007947 */ /* 0x000ff4000b800000 */
[----:B------:R1:W2:Y:S02]  /*18830*/  SHFL.IDX PT, R9, R110, RZ, 0x1f ;  /* 0x00001fff6e097589 */ /* 0x0002a400000e0000 */
.L_x_1804:
[----:B------:R-:W-:Y:S05]  /*18840*/  BRA.DIV ~URZ, `(.L_x_1757) ;  /* 0x000020927f007947 */ /* 0x000fea000b800000 */
[----:B------:R3:W4:Y:S02]  /*18850*/  SHFL.IDX PT, R8, R110, 0x1, 0x1f ;  /* 0x00201f006e087f89 */ /* 0x00072400000e0000 */
.L_x_1805:
        /* <DEDUP_REMOVED lines=19> */
.L_x_1806:
        /* <DEDUP_REMOVED lines=16> */
.L_x_1807:
[----:B---3--:R-:W-:Y:S01]  /*18a90*/  IMAD R0, R0, c[0x0][0x538], RZ ;  /* 0x00014e0000007a24 */ /* 0x008fe200078e02ff */
[----:B------:R-:W-:Y:S04]  /*18aa0*/  BSSY B1, `(.L_x_1760) ;  /* 0x00000ce000017945 */ /* 0x000fe80003800000 */
[----:B----4-:R-:W-:-:S04]  /*18ab0*/  IADD3 R8, R0, R8, RZ ;  /* 0x0000000800087210 */ /* 0x010fc80007ffe0ff */
[----:B--2---:R-:W-:-:S13]  /*18ac0*/  ISETP.GT.AND P0, PT, R8, R9, PT ;  /* 0x000000090800720c */ /* 0x004fda0003f04270 */
[----:B------:R-:W-:Y:S05]  /*18ad0*/  @P0 BRA `(.L_x_1761) ;  /* 0x0000025000000947 */ /* 0x000fea0003800000 */
.L_x_1765:
        /* <DEDUP_REMOVED lines=17> */
.L_x_1808:
        /* <DEDUP_REMOVED lines=16> */
.L_x_1809:
[----:B--2---:R-:W-:-:S05]  /*18cf0*/  IMAD R0, R0, c[0x0][0x538], RZ ;  /* 0x00014e0000007a24 */ /* 0x004fca00078e02ff */
[----:B------:R-:W-:-:S04]  /*18d00*/  IADD3 R8, R0, R8, RZ ;  /* 0x0000000800087210 */ /* 0x000fc80007ffe0ff */
[----:B------:R-:W-:-:S13]  /*18d10*/  ISETP.GT.AND P0, PT, R8, R9, PT ;  /* 0x000000090800720c */ /* 0x000fda0003f04270 */
[----:B-1----:R-:W-:Y:S05]  /*18d20*/  @!P0 BRA `(.L_x_1765) ;  /* 0xfffffdb000008947 */ /* 0x002fea000383ffff */
.L_x_1761:
[----:B------:R-:W-:-:S05]  /*18d30*/  IADD3 R11, -R0, R8, RZ ;  /* 0x00000008000b7210 */ /* 0x000fca0007ffe1ff */
[----:B------:R-:W-:-:S05]  /*18d40*/  IMAD R0, R4, c[0x0][0x538], R11 ;  /* 0x00014e0004007a24 */ /* 0x000fca00078e020b */
[----:B------:R-:W-:Y:S01]  /*18d50*/  ISETP.GT.AND P0, PT, R0, R9, PT ;  /* 0x000000090000720c */ /* 0x000fe20003f04270 */
[----:B------:R-:W-:-:S12]  /*18d60*/  BRA.DIV ~URZ, `(.L_x_1766) ;  /* 0x00001fb27f007947 */ /* 0x000fd8000b800000 */
[----:B------:R-:W-:-:S03]  /*18d70*/  VOTE.ANY R12, PT, !P0 ;  /* 0x00000000000c7806 */ /* 0x000fc600040e0100 */
.L_x_1810:
[----:B------:R-:W2:Y:S01]  /*18d80*/  LDL.LU R0, [R1+0x34] ;  /* 0x0000340001007983 */ /* 0x000ea20000300800 */
[----:B------:R-:W2:Y:S02]  /*18d90*/  POPC R8, R12 ;  /* 0x0000000c00087309 */ /* 0x000ea40000000000 */
[----:B--2---:R-:W-:-:S05]  /*18da0*/  IADD3 R0, R8, R0, RZ ;  /* 0x0000000008007210 */ /* 0x004fca0007ffe0ff */
[----:B------:R2:W-:Y:S01]  /*18db0*/  STL [R1+0x34], R0 ;  /* 0x0000340001007387 */ /* 0x0005e20000100800 */
[----:B------:R-:W-:Y:S05]  /*18dc0*/  BRA.DIV ~URZ, `(.L_x_1767) ;  /* 0x00001fa27f007947 */ /* 0x000fea000b800000 */
[----:B------:R3:W4:Y:S04]  /*18dd0*/  SHFL.IDX PT, R10, R6, R8, 0x1f ;  /* 0x00001f08060a7589 */ /* 0x00072800000e0000 */
[----:B------:R3:W1:Y:S02]  /*18de0*/  SHFL.IDX PT, R7, R7, R8, 0x1f ;  /* 0x00001f0807077589 */ /* 0x00066400000e0000 */
.L_x_1811:
[----:B------:R-:W-:Y:S01]  /*18df0*/  ISETP.NE.AND P0, PT, R12, RZ, PT ;  /* 0x000000ff0c00720c */ /* 0x000fe20003f05270 */
[----:B------:R-:W-:-:S12]  /*18e00*/  BSSY B0, `(.L_x_1768) ;  /* 0x0000005000007945 */ /* 0x000fd80003800000 */
[----:B------:R-:W-:Y:S05]  /*18e10*/  @!P0 BRA `(.L_x_1769) ;  /* 0x0000003000008947 */ /* 0x000fea0003800000 */
[----:B------:R-:W-:Y:S01]  /*18e20*/  IADD3 R3, R8, -0x1, RZ ;  /* 0xffffffff08037810 */ /* 0x000fe20007ffe0ff */
[----:B------:R-:W-:Y:S05]  /*18e30*/  BRA.DIV ~URZ, `(.L_x_1770) ;  /* 0x000020027f007947 */ /* 0x000fea000b800000 */
[----:B------:R2:W3:Y:S02]  /*18e40*/  SHFL.IDX PT, R13, R4, R3, 0x1f ;  /* 0x00001f03040d7589 */ /* 0x0004e400000e0000 */
.L_x_1769:
[----:B------:R-:W-:Y:S05]  /*18e50*/  BSYNC B0 ;  /* 0x0000000000007941 */ /* 0x000fea0003800000 */
.L_x_1768:
        /* <DEDUP_REMOVED lines=68> */
.L_x_1772:
        /* <DEDUP_REMOVED lines=40> */
[----:B------:R-:W-:Y:S02]  /*19520*/  IABS R11, R0 ;  /* 0x00000000000b7213 */ /* 0x000fe40000000000 */
[----:B------:R-:W1:Y:S01]  /*19530*/  I2F.RP R4, R3 ;  /* 0x0000000300047306 */ /* 0x000e620000209400 */
[----:B------:R-:W-:Y:S02]  /*19540*/  MOV R7, R2 ;  /* 0x0000000200077202 */ /* 0x000fe40000000f00 */
[----:B------:R-:W-:-:S05]  /*19550*/  IMAD.MOV R2, RZ, RZ, -R11 ;  /* 0x000000ffff027224 */ /* 0x000fca00078e0a0b */
[----:B-1----:R-:W1:Y:S02]  /*19560*/  MUFU.RCP R4, R4 ;  /* 0x0000000400047308 */ /* 0x002e640000001000 */
[----:B-1----:R-:W-:-:S06]  /*19570*/  IADD3 R4, R4, 0xffffffe, RZ ;  /* 0x0ffffffe04047810 */ /* 0x002fcc0007ffe0ff */
[----:B------:R-:W1:Y:S02]  /*19580*/  F2I.FTZ.U32.TRUNC.NTZ R5, R4 ;  /* 0x0000000400057305 */ /* 0x000e64000021f000 */
[----:B-1----:R-:W-:-:S04]  /*19590*/  IMAD.MOV R4, RZ, RZ, -R5 ;  /* 0x000000ffff047224 */ /* 0x002fc800078e0a05 */
[----:B------:R-:W-:Y:S02]  /*195a0*/  IMAD R8, R4, R3, RZ ;  /* 0x0000000304087224 */ /* 0x000fe400078e02ff */
[----:B------:R-:W-:-:S04]  /*195b0*/  IMAD.MOV.U32 R4, RZ, RZ, RZ ;  /* 0x000000ffff047224 */ /* 0x000fc800078e00ff */
[----:B------:R-:W-:-:S04]  /*195c0*/  IMAD.HI.U32 R5, R5, R8, R4 ;  /* 0x0000000805057227 */ /* 0x000fc800078e0004 */
        /* <DEDUP_REMOVED lines=17> */
.L_x_1773:
[----:B------:R-:W-:Y:S05]  /*196e0*/  BSYNC B0 ;  /* 0x0000000000007941 */ /* 0x000fea0003800000 */
.L_x_1771:
[----:B------:R-:W-:-:S04]  /*196f0*/  LOP3.LUT R2, RZ, R2, RZ, 0x33, !PT ;  /* 0x00000002ff027212 */ /* 0x000fc800078e33ff */
[----:B-1----:R-:W-:-:S05]  /*19700*/  IADD3 R0, R2, R10, RZ ;  /* 0x0000000a02007210 */ /* 0x002fca0007ffe0ff */
[----:B------:R1:W-:Y:S01]  /*19710*/  STL [R1+0x2c], R0 ;  /* 0x00002c0001007387 */ /* 0x0003e20000100800 */
[----:B------:R-:W-:Y:S05]  /*19720*/  BRA `(.L_x_1774) ;  /* 0x0000005000007947 */ /* 0x000fea0003800000 */
.L_x_1762:
[----:B------:R-:W-:Y:S01]  /*19730*/  MOV R0, c[0x0][0x53c] ;  /* 0x00014f0000007a02 */ /* 0x000fe20000000f00 */
[----:B------:R2:W-:Y:S04]  /*19740*/  STL [R1+0x28], R9 ;  /* 0x0000280901007387 */ /* 0x0005e80000100800 */
[----:B------:R2:W-:Y:S04]  /*19750*/  STL [R1+0x2c], RZ ;  /* 0x00002cff01007387 */ /* 0x0005e80000100800 */
[----:B------:R2:W-:Y:S04]  /*19760*/  STL [R1+0x30], RZ ;  /* 0x000030ff01007387 */ /* 0x0005e80000100800 */
[----:B------:R2:W-:Y:S02]  /*19770*/  STL [R1+0x34], R0 ;  /* 0x0000340001007387 */ /* 0x0005e40000100800 */
.L_x_1774:
[----:B------:R-:W-:Y:S05]  /*19780*/  BSYNC B1 ;  /* 0x0000000000017941 */ /* 0x000fea0003800000 */
.L_x_1760:
        /* <DEDUP_REMOVED lines=9> */
.L_x_1755:
[----:B--2-4-:R-:W2:Y:S02]  /*19820*/  LDL R0, [R1+0x34] ;  /* 0x0000340001007983 */ /* 0x014ea40000100800 */
[----:B--2---:R-:W-:-:S13]  /*19830*/  ISETP.GE.AND P0, PT, R0, c[0x0][0x53c], PT ;  /* 0x00014f0000007a0c */ /* 0x004fda0003f06270 */
[----:B-1----:R-:W-:Y:S01]  /*19840*/  @P0 CALL.REL.NOINC `(.L_x_1775) ;  /* 0x0000001000000944 */ /* 0x002fe20003c00000 */
[----:B------:R-:W-:Y:S05]  /*19850*/  BRA `(.L_x_1776) ;  /* 0xfffe83a000007947 */ /* 0x000fea000383ffff */
.L_x_1775:
[----:B------:R-:W-:Y:S05]  /*19860*/  EXIT ;  /* 0x000000000000794d */ /* 0x000fea0003800000 */
.L_x_1636:
[----:B------:R-:W-:Y:S01]  /*19870*/  IMAD.MOV.U32 R0, RZ, RZ, R5 ;  /* 0x000000ffff007224 */ /* 0x000fe200078e0005 */
[----:B------:R-:W-:Y:S02]  /*19880*/  MOV R2, 0x1 ;  /* 0x0000000100027802 */ /* 0x000fe40000000f00 */
[----:B------:R-:W-:Y:S02]  /*19890*/  MOV R3, 0x198b0 ;  /* 0x000198b000037802 */ /* 0x000fe40000000f00 */
[----:B------:R-:W-:Y:S05]  /*198a0*/  CALL.REL.NOINC `($__internal_36_$__cuda_sm70_shflsync_up_p) ;  /* 0x0000169000007944 */ /* 0x000fea0003c00000 */
[----:B------:R-:W-:Y:S01]  /*198b0*/  MOV R0, R4 ;  /* 0x0000000400007202 */ /* 0x000fe20000000f00 */
[----:B------:R-:W-:Y:S05]  /*198c0*/  BRA `(.L_x_1777) ;  /* 0xfffe6b9000007947 */ /* 0x000fea000383ffff */
.L_x_1637:
[----:B------:R-:W-:Y:S01]  /*198d0*/  IMAD.MOV.U32 R0, RZ, RZ, R5 ;  /* 0x000000ffff007224 */ /* 0x000fe200078e0005 */
[----:B------:R-:W-:Y:S02]  /*198e0*/  MOV R2, 0x2 ;  /* 0x0000000200027802 */ /* 0x000fe40000000f00 */
[----:B------:R-:W-:Y:S02]  /*198f0*/  MOV R3, 0x19910 ;  /* 0x0001991000037802 */ /* 0x000fe40000000f00 */
[----:B------:R-:W-:Y:S05]  /*19900*/  CALL.REL.NOINC `($__internal_36_$__cuda_sm70_shflsync_up_p) ;  /* 0x0000163000007944 */ /* 0x000fea0003c00000 */
[----:B------:R-:W-:Y:S01]  /*19910*/  SEL R0, R4, RZ, P4 ;  /* 0x000000ff04007207 */ /* 0x000fe20002000000 */
[----:B------:R-:W-:Y:S01]  /*19920*/  IMAD.MOV.U32 R2, RZ, RZ, 0x4 ;  /* 0x00000004ff027424 */ /* 0x000fe200078e00ff */
[----:B------:R-:W-:-:S03]  /*19930*/  MOV R3, 0x19960 ;  /* 0x0001996000037802 */ /* 0x000fc60000000f00 */
[----:B------:R-:W-:Y:S02]  /*19940*/  IMAD.IADD R0, R5, 0x1, R0 ;  /* 0x0000000105007824 */ /* 0x000fe400078e0200 */
        /* <DEDUP_REMOVED lines=14> */
[----:B------:R-:W-:Y:S01]  /*19a30*/  IMAD.IADD R4, R0, 0x1, R4 ;  /* 0x0000000100047824 */ /* 0x000fe200078e0204 */
[----:B------:R-:W-:-:S03]  /*19a40*/  MOV R0, 0x1f ;  /* 0x0000001f00007802 */ /* 0x000fc60000000f00 */
[----:B------:R-:W-:Y:S02]  /*19a50*/  IMAD.MOV.U32 R5, RZ, RZ, R4 ;  /* 0x000000ffff057224 */ /* 0x000fe400078e0004 */
[----:B------:R-:W-:Y:S05]  /*19a60*/  CALL.REL.NOINC `($__internal_35_$__cuda_sm70_shflsync_idx_p) ;  /* 0x0000148000007944 */ /* 0x000fea0003c00000 */
[----:B------:R-:W-:Y:S05]  /*19a70*/  BRA `(.L_x_1778) ;  /* 0xfffe6ae000007947 */ /* 0x000fea000383ffff */
.L_x_1639:
[----:B------:R-:W-:Y:S02]  /*19a80*/  SEL R0, RZ, 0x1, P0 ;  /* 0x00000001ff007807 */ /* 0x000fe40000000000 */
[----:B------:R-:W-:Y:S02]  /*19a90*/  MOV R2, 0x19ab0 ;  /* 0x00019ab000027802 */ /* 0x000fe40000000f00 */
[----:B------:R-:W-:Y:S05]  /*19aa0*/  CALL.REL.NOINC `($__internal_37_$__cuda_sm70_votesync_ballot) ;  /* 0x0000150000007944 */ /* 0x000fea0003c00000 */
[----:B------:R-:W-:Y:S01]  /*19ab0*/  MOV R10, R0 ;  /* 0x00000000000a7202 */ /* 0x000fe20000000f00 */
[----:B------:R-:W-:Y:S05]  /*19ac0*/  BRA `(.L_x_1779) ;  /* 0xfffe6b2000007947 */ /* 0x000fea000383ffff */
.L_x_1640:
[----:B------:R-:W-:Y:S01]  /*19ad0*/  IMAD.MOV.U32 R5, RZ, RZ, R9 ;  /* 0x000000ffff057224 */ /* 0x000fe200078e0009 */
[----:B------:R-:W-:Y:S01]  /*19ae0*/  MOV R3, R7 ;  /* 0x0000000700037202 */ /* 0x000fe20000000f00 */
[----:B-1----:R-:W-:Y:S01]  /*19af0*/  IMAD.MOV.U32 R0, RZ, RZ, 0x1f ;  /* 0x0000001fff007424 */ /* 0x002fe200078e00ff */
[----:B------:R-:W-:Y:S02]  /*19b00*/  MOV R2, 0x19b20 ;  /* 0x00019b2000027802 */ /* 0x000fe40000000f00 */
[----:B------:R-:W-:Y:S05]  /*19b10*/  CALL.REL.NOINC `($__internal_35_$__cuda_sm70_shflsync_idx_p) ;  /* 0x000013d000007944 */ /* 0x000fea0003c00000 */
[----:B------:R-:W-:Y:S01]  /*19b20*/  IMAD.MOV.U32 R12, RZ, RZ, R0 ;  /* 0x000000ffff0c7224 */ /* 0x000fe200078e0000 */
[----:B------:R-:W-:Y:S01]  /*19b30*/  MOV R5, R8 ;  /* 0x0000000800057202 */ /* 0x000fe20000000f00 */
[----:B------:R-:W-:Y:S01]  /*19b40*/  IMAD.MOV.U32 R6, RZ, RZ, RZ ;  /* 0x000000ffff067224 */ /* 0x000fe200078e00ff */
[----:B------:R-:W-:Y:S01]  /*19b50*/  MOV R3, R7 ;  /* 0x0000000700037202 */ /* 0x000fe20000000f00 */
[----:B------:R-:W-:Y:S01]  /*19b60*/  IMAD.MOV.U32 R0, RZ, RZ, 0x1f ;  /* 0x0000001fff007424 */ /* 0x000fe200078e00ff */
[----:B------:R-:W-:-:S02]  /*19b70*/  MOV R2, 0x19b90 ;  /* 0x00019b9000027802 */ /* 0x000fc40000000f00 */
[----:B------:R-:W-:Y:S05]  /*19b80*/  CALL.REL.NOINC `($__internal_35_$__cuda_sm70_shflsync_idx_p) ;  /* 0x0000136000007944 */ /* 0x000fea0003c00000 */
[----:B------:R-:W-:Y:S01]  /*19b90*/  MOV R9, R0 ;  /* 0x0000000000097202 */ /* 0x000fe20000000f00 */
[----:B------:R-:W-:Y:S05]  /*19ba0*/  BRA `(.L_x_1780) ;  /* 0xfffe6ab000007947 */ /* 0x000fea000383ffff */
.L_x_1643:
[----:B------:R-:W-:Y:S01]  /*19bb0*/  IMAD.MOV.U32 R5, RZ, RZ, R4 ;  /* 0x000000ffff057224 */ /* 0x000fe200078e0004 */
[----:B-1----:R-:W-:-:S02]  /*19bc0*/  MOV R0, 0x1f ;  /* 0x0000001f00007802 */ /* 0x002fc40000000f00 */
[----:B------:R-:W-:Y:S02]  /*19bd0*/  MOV R2, 0x19bf0 ;  /* 0x00019bf000027802 */ /* 0x000fe40000000f00 */
[----:B--234-:R-:W-:Y:S05]  /*19be0*/  CALL.REL.NOINC `($__internal_35_$__cuda_sm70_shflsync_idx_p) ;  /* 0x0000130000007944 */ /* 0x01cfea0003c00000 */
[----:B------:R-:W-:Y:S01]  /*19bf0*/  MOV R6, R0 ;  /* 0x0000000000067202 */ /* 0x000fe20000000f00 */
[----:B------:R-:W-:Y:S05]  /*19c00*/  BRA `(.L_x_1642) ;  /* 0xfffe6ab000007947 */ /* 0x000fea000383ffff */
.L_x_1662:
[----:B-1----:R-:W-:Y:S01]  /*19c10*/  IMAD.MOV.U32 R5, RZ, RZ, R14 ;  /* 0x000000ffff057224 */ /* 0x002fe200078e000e */
[----:B------:R-:W-:Y:S01]  /*19c20*/  MOV R3, RZ ;  /* 0x000000ff00037202 */ /* 0x000fe20000000f00 */
[----:B------:R-:W-:Y:S01]  /*19c30*/  IMAD.MOV.U32 R0, RZ, RZ, 0x181f ;  /* 0x0000181fff007424 */ /* 0x000fe200078e00ff */
[----:B------:R-:W-:Y:S02]  /*19c40*/  MOV R2, 0x19c60 ;  /* 0x00019c6000027802 */ /* 0x000fe40000000f00 */
[----:B------:R-:W-:Y:S05]  /*19c50*/  CALL.REL.NOINC `($__internal_35_$__cuda_sm70_shflsync_idx_p) ;  /* 0x0000129000007944 */ /* 0x000fea0003c00000 */
[----:B------:R-:W-:Y:S01]  /*19c60*/  MOV R4, R0 ;  /* 0x0000000000047202 */ /* 0x000fe20000000f00 */
[----:B------:R-:W-:Y:S05]  /*19c70*/  BRA `(.L_x_1781) ;  /* 0xfffe94d000007947 */ /* 0x000fea000383ffff */
.L_x_1663:
[----:B------:R-:W-:Y:S01]  /*19c80*/  IMAD.MOV.U32 R5, RZ, RZ, R15 ;  /* 0x000000ffff057224 */ /* 0x000fe200078e000f */
[----:B------:R-:W-:Y:S01]  /*19c90*/  MOV R3, RZ ;  /* 0x000000ff00037202 */ /* 0x000fe20000000f00 */
[----:B------:R-:W-:Y:S01]  /*19ca0*/  IMAD.MOV.U32 R0, RZ, RZ, 0x181f ;  /* 0x0000181fff007424 */ /* 0x000fe200078e00ff */
[----:B------:R-:W-:Y:S02]  /*19cb0*/  MOV R2, 0x19cd0 ;  /* 0x00019cd000027802 */ /* 0x000fe40000000f00 */
[----:B-12---:R-:W-:Y:S05]  /*19cc0*/  CALL.REL.NOINC `($__internal_35_$__cuda_sm70_shflsync_idx_p) ;  /* 0x0000122000007944 */ /* 0x006fea0003c00000 */
[----:B------:R-:W-:Y:S05]  /*19cd0*/  BRA `(.L_x_1782) ;  /* 0xfffe949000007947 */ /* 0x000fea000383ffff */
.L_x_1666:
[----:B------:R-:W-:Y:S01]  /*19ce0*/  IMAD.MOV.U32 R5, RZ, RZ, R14 ;  /* 0x000000ffff057224 */ /* 0x000fe200078e000e */
[----:B---3--:R-:W-:Y:S01]  /*19cf0*/  MOV R3, 0x1 ;  /* 0x0000000100037802 */ /* 0x008fe20000000f00 */
[----:B----4-:R-:W-:Y:S01]  /*19d00*/  IMAD.MOV.U32 R0, RZ, RZ, 0x181f ;  /* 0x0000181fff007424 */ /* 0x010fe200078e00ff */
[----:B------:R-:W-:-:S02]  /*19d10*/  MOV R2, 0x19d30 ;  /* 0x00019d3000027802 */ /* 0x000fc40000000f00 */
[----:B-12---:R-:W-:Y:S05]  /*19d20*/  CALL.REL.NOINC `($__internal_35_$__cuda_sm70_shflsync_idx_p) ;  /* 0x000011c000007944 */ /* 0x006fea0003c00000 */
[----:B------:R-:W-:Y:S01]  /*19d30*/  IMAD.MOV.U32 R4, RZ, RZ, R0 ;  /* 0x000000ffff047224 */ /* 0x000fe200078e0000 */
[----:B------:R-:W-:Y:S01]  /*19d40*/  MOV R3, 0x1 ;  /* 0x0000000100037802 */ /* 0x000fe20000000f00 */
[----:B------:R-:W-:Y:S01]  /*19d50*/  IMAD.MOV.U32 R5, RZ, RZ, R15 ;  /* 0x000000ffff057224 */ /* 0x000fe200078e000f */
[----:B------:R-:W-:-:S02]  /*19d60*/  MOV R0, 0x181f ;  /* 0x0000181f00007802 */ /* 0x000fc40000000f00 */
[----:B------:R-:W-:Y:S02]  /*19d70*/  MOV R2, 0x19d90 ;  /* 0x00019d9000027802 */ /* 0x000fe40000000f00 */
[----:B------:R-:W-:Y:S05]  /*19d80*/  CALL.REL.NOINC `($__internal_35_$__cuda_sm70_shflsync_idx_p) ;  /* 0x0000116000007944 */ /* 0x000fea0003c00000 */
[----:B------:R-:W-:Y:S05]  /*19d90*/  BRA `(.L_x_1783) ;  /* 0xfffe962000007947 */ /* 0x000fea000383ffff */
.L_x_1669:
[----:B------:R-:W-:Y:S01]  /*19da0*/  IMAD.MOV.U32 R5, RZ, RZ, R14 ;  /* 0x000000ffff057224 */ /* 0x000fe200078e000e */
[----:B-1----:R-:W-:Y:S01]  /*19db0*/  MOV R3, 0x2 ;  /* 0x0000000200037802 */ /* 0x002fe20000000f00 */
[----:B----4-:R-:W-:Y:S01]  /*19dc0*/  IMAD.MOV.U32 R0, RZ, RZ, 0x181f ;  /* 0x0000181fff007424 */ /* 0x010fe200078e00ff */
[----:B------:R-:W-:Y:S02]  /*19dd0*/  MOV R2, 0x19df0 ;  /* 0x00019df000027802 */ /* 0x000fe40000000f00 */
[----:B--2---:R-:W-:Y:S05]  /*19de0*/  CALL.REL.NOINC `($__internal_35_$__cuda_sm70_shflsync_idx_p) ;  /* 0x0000110000007944 */ /* 0x004fea0003c00000 */
[----:B------:R-:W-:Y:S01]  /*19df0*/  MOV R4, R0 ;  /* 0x0000000000047202 */ /* 0x000fe20000000f00 */
[----:B------:R-:W-:Y:S05]  /*19e00*/  BRA `(.L_x_1784) ;  /* 0xfffe97e000007947 */ /* 0x000fea000383ffff */
.L_x_1670:
[----:B------:R-:W-:Y:S01]  /*19e10*/  IMAD.MOV.U32 R5, RZ, RZ, R15 ;  /* 0x000000ffff057224 */ /* 0x000fe200078e000f */
[----:B------:R-:W-:Y:S01]  /*19e20*/  MOV R3, 0x2 ;  /* 0x0000000200037802 */ /* 0x000fe20000000f00 */
[----:B----4-:R-:W-:Y:S01]  /*19e30*/  IMAD.MOV.U32 R0, RZ, RZ, 0x181f ;  /* 0x0000181fff007424 */ /* 0x010fe200078e00ff */
[----:B------:R-:W-:Y:S02]  /*19e40*/  MOV R2, 0x19e60 ;  /* 0x00019e6000027802 */ /* 0x000fe40000000f00 */
[----:B-123--:R-:W-:Y:S05]  /*19e50*/  CALL.REL.NOINC `($__internal_35_$__cuda_sm70_shflsync_idx_p) ;  /* 0x0000109000007944 */ /* 0x00efea0003c00000 */
[----:B------:R-:W-:Y:S05]  /*19e60*/  BRA `(.L_x_1785) ;  /* 0xfffe97a000007947 */ /* 0x000fea000383ffff */
.L_x_1673:
[----:B------:R-:W-:Y:S01]  /*19e70*/  IMAD.MOV.U32 R5, RZ, RZ, R14 ;  /* 0x000000ffff057224 */ /* 0x000fe200078e000e */
[----:B-1----:R-:W-:Y:S01]  /*19e80*/  MOV R3, 0x3 ;  /* 0x0000000300037802 */ /* 0x002fe20000000f00 */
[----:B------:R-:W-:Y:S01]  /*19e90*/  IMAD.MOV.U32 R0, RZ, RZ, 0x181f ;  /* 0x0000181fff007424 */ /* 0x000fe200078e00ff */
[----:B------:R-:W-:-:S02]  /*19ea0*/  MOV R2, 0x19ec0 ;  /* 0x00019ec000027802 */ /* 0x000fc40000000f00 */
[----:B--234-:R-:W-:Y:S05]  /*19eb0*/  CALL.REL.NOINC `($__internal_35_$__cuda_sm70_shflsync_idx_p) ;  /* 0x0000103000007944 */ /* 0x01cfea0003c00000 */
[----:B------:R-:W-:Y:S01]  /*19ec0*/  IMAD.MOV.U32 R4, RZ, RZ, R0 ;  /* 0x000000ffff047224 */ /* 0x000fe200078e0000 */
[----:B------:R-:W-:Y:S01]  /*19ed0*/  MOV R3, 0x3 ;  /* 0x0000000300037802 */ /* 0x000fe20000000f00 */
[----:B------:R-:W-:Y:S01]  /*19ee0*/  IMAD.MOV.U32 R5, RZ, RZ, R15 ;  /* 0x000000ffff057224 */ /* 0x000fe200078e000f */
[----:B------:R-:W-:-:S02]  /*19ef0*/  MOV R0, 0x181f ;  /* 0x0000181f00007802 */ /* 0x000fc40000000f00 */
[----:B------:R-:W-:Y:S02]  /*19f00*/  MOV R2, 0x19f20 ;  /* 0x00019f2000027802 */ /* 0x000fe40000000f00 */
[----:B------:R-:W-:Y:S05]  /*19f10*/  CALL.REL.NOINC `($__internal_35_$__cuda_sm70_shflsync_idx_p) ;  /* 0x00000fd000007944 */ /* 0x000fea0003c00000 */
[----:B------:R-:W-:Y:S05]  /*19f20*/  BRA `(.L_x_1786) ;  /* 0xfffe992000007947 */ /* 0x000fea000383ffff */
.L_x_1714:
[----:B-1----:R1:W5:Y:S01]  /*19f30*/  LDL R2, [R1] ;  /* 0x0000000001027983 */ /* 0x0023620000100800 */
[----:B------:R-:W-:Y:S02]  /*19f40*/  MOV R5, 0x2 ;  /* 0x0000000200057802 */ /* 0x000fe40000000f00 */
[----:B------:R-:W-:Y:S02]  /*19f50*/  MOV R3, 0x19f70 ;  /* 0x00019f7000037802 */ /* 0x000fe40000000f00 */
[----:B-1---5:R-:W-:Y:S05]  /*19f60*/  CALL.REL.NOINC `($__internal_34_$__cuda_sm70_shflsync_bfly_p) ;  /* 0x00000f3000007944 */ /* 0x022fea0003c00000 */
[----:B------:R-:W-:Y:S01]  /*19f70*/  MOV R0, R5 ;  /* 0x0000000500007202 */ /* 0x000fe20000000f00 */
[----:B------:R-:W-:Y:S05]  /*19f80*/  BRA `(.L_x_1787) ;  /* 0xffff97b000007947 */ /* 0x000fea000383ffff */
.L_x_1715:
[----:B------:R-:W-:Y:S01]  /*19f90*/  IMAD.MOV.U32 R2, RZ, RZ, R0 ;  /* 0x000000ffff027224 */ /* 0x000fe200078e0000 */
[----:B------:R-:W-:Y:S02]  /*19fa0*/  MOV R5, 0x1 ;  /* 0x0000000100057802 */ /* 0x000fe40000000f00 */
[----:B------:R-:W-:Y:S02]  /*19fb0*/  MOV R3, 0x19fd0 ;  /* 0x00019fd000037802 */ /* 0x000fe40000000f00 */
[----:B------:R-:W-:Y:S05]  /*19fc0*/  CALL.REL.NOINC `($__internal_34_$__cuda_sm70_shflsync_bfly_p) ;  /* 0x00000ed000007944 */ /* 0x000fea0003c00000 */
[----:B------:R1:W5:Y:S01]  /*19fd0*/  LDL R2, [R1+0x8] ;  /* 0x0000080001027983 */ /* 0x0003620000100800 */
[----:B------:R-:W-:Y:S01]  /*19fe0*/  FADD.FTZ R0, R0, R5 ;  /* 0x0000000500007221 */ /* 0x000fe20000010000 */
[----:B------:R-:W-:Y:S02]  /*19ff0*/  MOV R5, 0x2 ;  /* 0x0000000200057802 */ /* 0x000fe40000000f00 */
[----:B------:R-:W-:-:S02]  /*1a000*/  MOV R3, 0x1a020 ;  /* 0x0001a02000037802 */ /* 0x000fc40000000f00 */
[----:B-1---5:R-:W-:Y:S05]  /*1a010*/  CALL.REL.NOINC `($__internal_34_$__cuda_sm70_shflsync_bfly_p) ;  /* 0x00000e8000007944 */ /* 0x022fea0003c00000 */
[----:B------:R-:W2:Y:S01]  /*1a020*/  LDL.LU R2, [R1+0x8] ;  /* 0x0000080001027983 */ /* 0x000ea20000300800 */
[----:B------:R-:W-:Y:S01]  /*1a030*/  MOV R3, 0x1a080 ;  /* 0x0001a08000037802 */ /* 0x000fe20000000f00 */
[----:B--2---:R-:W-:Y:S01]  /*1a040*/  FADD.FTZ R4, R2, R5 ;  /* 0x0000000502047221 */ /* 0x004fe20000010000 */
[----:B------:R-:W-:-:S04]  /*1a050*/  MOV R5, 0x1 ;  /* 0x0000000100057802 */ /* 0x000fc80000000f00 */
[----:B------:R-:W-:Y:S02]  /*1a060*/  MOV R2, R4 ;  /* 0x0000000400027202 */ /* 0x000fe40000000f00 */
[----:B------:R-:W-:Y:S05]  /*1a070*/  CALL.REL.NOINC `($__internal_34_$__cuda_sm70_shflsync_bfly_p) ;  /* 0x00000e2000007944 */ /* 0x000fea0003c00000 */
[----:B------:R-:W-:Y:S01]  /*1a080*/  MOV R3, R5 ;  /* 0x0000000500037202 */ /* 0x000fe20000000f00 */
[----:B------:R-:W-:Y:S05]  /*1a090*/  BRA `(.L_x_1788) ;  /* 0xffff973000007947 */ /* 0x000fea000383ffff */
.L_x_1722:
[----:B-1-34-:R-:W-:Y:S01]  /*1a0a0*/  IMAD.MOV.U32 R5, RZ, RZ, R14 ;  /* 0x000000ffff057224 */ /* 0x01afe200078e000e */
[----:B------:R-:W-:Y:S01]  /*1a0b0*/  MOV R3, RZ ;  /* 0x000000ff00037202 */ /* 0x000fe20000000f00 */
[----:B------:R-:W-:Y:S01]  /*1a0c0*/  IMAD.MOV.U32 R0, RZ, RZ, 0x181f ;  /* 0x0000181fff007424 */ /* 0x000fe200078e00ff */
[----:B------:R-:W-:Y:S02]  /*1a0d0*/  MOV R2, 0x1a0f0 ;  /* 0x0001a0f000027802 */ /* 0x000fe40000000f00 */
[----:B------:R-:W-:Y:S05]  /*1a0e0*/  CALL.REL.NOINC `($__internal_35_$__cuda_sm70_shflsync_idx_p) ;  /* 0x00000e0000007944 */ /* 0x000fea0003c00000 */
[----:B------:R-:W-:Y:S01]  /*1a0f0*/  MOV R6, R0 ;  /* 0x0000000000067202 */ /* 0x000fe20000000f00 */
[----:B------:R-:W-:Y:S05]  /*1a100*/  BRA `(.L_x_1789) ;  /* 0xffffb3c000007947 */ /* 0x000fea000383ffff */
.L_x_1723:
[----:B------:R-:W-:Y:S01]  /*1a110*/  IMAD.MOV.U32 R5, RZ, RZ, R15 ;  /* 0x000000ffff057224 */ /* 0x000fe200078e000f */
[----:B------:R-:W-:Y:S01]  /*1a120*/  MOV R3, RZ ;  /* 0x000000ff00037202 */ /* 0x000fe20000000f00 */
[----:B------:R-:W-:Y:S01]  /*1a130*/  IMAD.MOV.U32 R0, RZ, RZ, 0x181f ;  /* 0x0000181fff007424 */ /* 0x000fe200078e00ff */
[----:B------:R-:W-:Y:S02]  /*1a140*/  MOV R2, 0x1a160 ;  /* 0x0001a16000027802 */ /* 0x000fe40000000f00 */
[----:B-12---:R-:W-:Y:S05]  /*1a150*/  CALL.REL.NOINC `($__internal_35_$__cuda_sm70_shflsync_idx_p) ;  /* 0x00000d9000007944 */ /* 0x006fea0003c00000 */
[----:B------:R-:W-:Y:S05]  /*1a160*/  BRA `(.L_x_1790) ;  /* 0xffffb38000007947 */ /* 0x000fea000383ffff */
.L_x_1726:
[----:B------:R-:W-:Y:S01]  /*1a170*/  IMAD.MOV.U32 R5, RZ, RZ, R14 ;  /* 0x000000ffff057224 */ /* 0x000fe200078e000e */
[----:B--2---:R-:W-:Y:S01]  /*1a180*/  MOV R3, 0x1 ;  /* 0x0000000100037802 */ /* 0x004fe20000000f00 */
[----:B----4-:R-:W-:Y:S01]  /*1a190*/  IMAD.MOV.U32 R0, RZ, RZ, 0x181f ;  /* 0x0000181fff007424 */ /* 0x010fe200078e00ff */
[----:B------:R-:W-:-:S02]  /*1a1a0*/  MOV R2, 0x1a1c0 ;  /* 0x0001a1c000027802 */ /* 0x000fc40000000f00 */
[----:B-1-3--:R-:W-:Y:S05]  /*1a1b0*/  CALL.REL.NOINC `($__internal_35_$__cuda_sm70_shflsync_idx_p) ;  /* 0x00000d3000007944 */ /* 0x00afea0003c00000 */
[----:B------:R-:W-:Y:S01]  /*1a1c0*/  IMAD.MOV.U32 R6, RZ, RZ, R0 ;  /* 0x000000ffff067224 */ /* 0x000fe200078e0000 */
[----:B------:R-:W-:Y:S01]  /*1a1d0*/  MOV R3, 0x1 ;  /* 0x0000000100037802 */ /* 0x000fe20000000f00 */
[----:B------:R-:W-:Y:S01]  /*1a1e0*/  IMAD.MOV.U32 R5, RZ, RZ, R15 ;  /* 0x000000ffff057224 */ /* 0x000fe200078e000f */
[----:B------:R-:W-:-:S02]  /*1a1f0*/  MOV R0, 0x181f ;  /* 0x0000181f00007802 */ /* 0x000fc40000000f00 */
[----:B------:R-:W-:Y:S02]  /*1a200*/  MOV R2, 0x1a220 ;  /* 0x0001a22000027802 */ /* 0x000fe40000000f00 */
[----:B------:R-:W-:Y:S05]  /*1a210*/  CALL.REL.NOINC `($__internal_35_$__cuda_sm70_shflsync_idx_p) ;  /* 0x00000cd000007944 */ /* 0x000fea0003c00000 */
[----:B------:R-:W-:Y:S05]  /*1a220*/  BRA `(.L_x_1791) ;  /* 0xffffb4a000007947 */ /* 0x000fea000383ffff */
.L_x_1729:
[----:B------:R-:W-:Y:S01]  /*1a230*/  IMAD.MOV.U32 R5, RZ, RZ, R14 ;  /* 0x000000ffff057224 */ /* 0x000fe200078e000e */
[----:B-1----:R-:W-:Y:S01]  /*1a240*/  MOV R3, 0x2 ;  /* 0x0000000200037802 */ /* 0x002fe20000000f00 */
[----:B----4-:R-:W-:Y:S01]  /*1a250*/  IMAD.MOV.U32 R0, RZ, RZ, 0x181f ;  /* 0x0000181fff007424 */ /* 0x010fe200078e00ff */
[----:B------:R-:W-:Y:S02]  /*1a260*/  MOV R2, 0x1a280 ;  /* 0x0001a28000027802 */ /* 0x000fe40000000f00 */
[----:B--23--:R-:W-:Y:S05]  /*1a270*/  CALL.REL.NOINC `($__internal_35_$__cuda_sm70_shflsync_idx_p) ;  /* 0x00000c7000007944 */ /* 0x00cfea0003c00000 */
[----:B------:R-:W-:Y:S01]  /*1a280*/  MOV R6, R0 ;  /* 0x0000000000067202 */ /* 0x000fe20000000f00 */
[----:B------:R-:W-:Y:S05]  /*1a290*/  BRA `(.L_x_1792) ;  /* 0xffffb61000007947 */ /* 0x000fea000383ffff */
.L_x_1730:
[----:B------:R-:W-:Y:S01]  /*1a2a0*/  IMAD.MOV.U32 R5, RZ, RZ, R15 ;  /* 0x000000ffff057224 */ /* 0x000fe200078e000f */
[----:B------:R-:W-:Y:S01]  /*1a2b0*/  MOV R3, 0x2 ;  /* 0x0000000200037802 */ /* 0x000fe20000000f00 */
[----:B----4-:R-:W-:Y:S01]  /*1a2c0*/  IMAD.MOV.U32 R0, RZ, RZ, 0x181f ;  /* 0x0000181fff007424 */ /* 0x010fe200078e00ff */
[----:B------:R-:W-:Y:S02]  /*1a2d0*/  MOV R2, 0x1a2f0 ;  /* 0x0001a2f000027802 */ /* 0x000fe40000000f00 */
[----:B-123--:R-:W-:Y:S05]  /*1a2e0*/  CALL.REL.NOINC `($__internal_35_$__cuda_sm70_shflsync_idx_p) ;  /* 0x00000c0000007944 */ /* 0x00efea0003c00000 */
[----:B------:R-:W-:Y:S05]  /*1a2f0*/  BRA `(.L_x_1793) ;  /* 0xffffb5d000007947 */ /* 0x000fea000383ffff */
.L_x_1733:
        /* <DEDUP_REMOVED lines=12> */
.L_x_1735:
[----:B------:R-:W-:Y:S01]  /*1a3c0*/  IMAD.MOV.U32 R5, RZ, RZ, R18 ;  /* 0x000000ffff057224 */ /* 0x000fe200078e0012 */
[----:B------:R-:W-:Y:S01]  /*1a3d0*/  MOV R3, RZ ;  /* 0x000000ff00037202 */ /* 0x000fe20000000f00 */
[----:B------:R-:W-:Y:S01]  /*1a3e0*/  IMAD.MOV.U32 R0, RZ, RZ, 0x1c1f ;  /* 0x00001c1fff007424 */ /* 0x000fe200078e00ff */
[----:B------:R-:W-:Y:S02]  /*1a3f0*/  MOV R2, 0x1a410 ;  /* 0x0001a41000027802 */ /* 0x000fe40000000f00 */
[----:B------:R-:W-:Y:S05]  /*1a400*/  CALL.REL.NOINC `($__internal_35_$__cuda_sm70_shflsync_idx_p) ;  /* 0x00000ae000007944 */ /* 0x000fea0003c00000 */
[----:B------:R-:W-:Y:S01]  /*1a410*/  MOV R4, R0 ;  /* 0x0000000000047202 */ /* 0x000fe20000000f00 */
[----:B------:R-:W-:Y:S05]  /*1a420*/  BRA `(.L_x_1795) ;  /* 0xffffba7000007947 */ /* 0x000fea000383ffff */
.L_x_1736:
[----:B------:R-:W-:Y:S01]  /*1a430*/  IMAD.MOV.U32 R5, RZ, RZ, R19 ;  /* 0x000000ffff057224 */ /* 0x000fe200078e0013 */
[----:B------:R-:W-:Y:S01]  /*1a440*/  MOV R3, RZ ;  /* 0x000000ff00037202 */ /* 0x000fe20000000f00 */
[----:B------:R-:W-:Y:S01]  /*1a450*/  IMAD.MOV.U32 R0, RZ, RZ, 0x1c1f ;  /* 0x00001c1fff007424 */ /* 0x000fe200078e00ff */
[----:B------:R-:W-:Y:S02]  /*1a460*/  MOV R2, 0x1a480 ;  /* 0x0001a48000027802 */ /* 0x000fe40000000f00 */
[----:B-12---:R-:W-:Y:S05]  /*1a470*/  CALL.REL.NOINC `($__internal_35_$__cuda_sm70_shflsync_idx_p) ;  /* 0x00000a7000007944 */ /* 0x006fea0003c00000 */
[----:B------:R-:W-:Y:S05]  /*1a480*/  BRA `(.L_x_1796) ;  /* 0xffffba3000007947 */ /* 0x000fea000383ffff */
.L_x_1739:
[----:B------:R-:W-:Y:S01]  /*1a490*/  IMAD.MOV.U32 R5, RZ, RZ, R18 ;  /* 0x000000ffff057224 */ /* 0x000fe200078e0012 */
[----:B-1----:R-:W-:Y:S01]  /*1a4a0*/  MOV R3, 0x1 ;  /* 0x0000000100037802 */ /* 0x002fe20000000f00 */
[----:B----4-:R-:W-:Y:S01]  /*1a4b0*/  IMAD.MOV.U32 R0, RZ, RZ, 0x1c1f ;  /* 0x00001c1fff007424 */ /* 0x010fe200078e00ff */
[----:B------:R-:W-:-:S02]  /*1a4c0*/  MOV R2, 0x1a4e0 ;  /* 0x0001a4e000027802 */ /* 0x000fc40000000f00 */
[----:B--23--:R-:W-:Y:S05]  /*1a4d0*/  CALL.REL.NOINC `($__internal_35_$__cuda_sm70_shflsync_idx_p) ;  /* 0x00000a1000007944 */ /* 0x00cfea0003c00000 */
[----:B------:R-:W-:Y:S01]  /*1a4e0*/  IMAD.MOV.U32 R4, RZ, RZ, R0 ;  /* 0x000000ffff047224 */ /* 0x000fe200078e0000 */
[----:B------:R-:W-:Y:S01]  /*1a4f0*/  MOV R3, 0x1 ;  /* 0x0000000100037802 */ /* 0x000fe20000000f00 */
[----:B------:R-:W-:Y:S01]  /*1a500*/  IMAD.MOV.U32 R5, RZ, RZ, R19 ;  /* 0x000000ffff057224 */ /* 0x000fe200078e0013 */
[----:B------:R-:W-:-:S02]  /*1a510*/  MOV R0, 0x1c1f ;  /* 0x00001c1f00007802 */ /* 0x000fc40000000f00 */
[----:B------:R-:W-:Y:S02]  /*1a520*/  MOV R2, 0x1a540 ;  /* 0x0001a54000027802 */ /* 0x000fe40000000f00 */
[----:B------:R-:W-:Y:S05]  /*1a530*/  CALL.REL.NOINC `($__internal_35_$__cuda_sm70_shflsync_idx_p) ;  /* 0x000009b000007944 */ /* 0x000fea0003c00000 */
[----:B------:R-:W-:Y:S05]  /*1a540*/  BRA `(.L_x_1797) ;  /* 0xffffc5e000007947 */ /* 0x000fea000383ffff */
.L_x_1743:
[----:B------:R-:W-:Y:S01]  /*1a550*/  IMAD.MOV.U32 R5, RZ, RZ, R12 ;  /* 0x000000ffff057224 */ /* 0x000fe200078e000c */
[----:B------:R-:W-:Y:S01]  /*1a560*/  MOV R3, RZ ;  /* 0x000000ff00037202 */ /* 0x000fe20000000f00 */
[----:B------:R-:W-:Y:S01]  /*1a570*/  IMAD.MOV.U32 R0, RZ, RZ, 0x181f ;  /* 0x0000181fff007424 */ /* 0x000fe200078e00ff */
[----:B------:R-:W-:Y:S02]  /*1a580*/  MOV R2, 0x1a5a0 ;  /* 0x0001a5a000027802 */ /* 0x000fe40000000f00 */
[----:B------:R-:W-:Y:S05]  /*1a590*/  CALL.REL.NOINC `($__internal_35_$__cuda_sm70_shflsync_idx_p) ;  /* 0x0000095000007944 */ /* 0x000fea0003c00000 */
[----:B------:R-:W-:Y:S01]  /*1a5a0*/  MOV R4, R0 ;  /* 0x0000000000047202 */ /* 0x000fe20000000f00 */
[----:B------:R-:W-:Y:S05]  /*1a5b0*/  BRA `(.L_x_1798) ;  /* 0xffffd9f000007947 */ /* 0x000fea000383ffff */
.L_x_1744:
[----:B------:R-:W-:Y:S01]  /*1a5c0*/  IMAD.MOV.U32 R5, RZ, RZ, R15 ;  /* 0x000000ffff057224 */ /* 0x000fe200078e000f */
[----:B------:R-:W-:Y:S01]  /*1a5d0*/  MOV R3, RZ ;  /* 0x000000ff00037202 */ /* 0x000fe20000000f00 */
[----:B------:R-:W-:Y:S01]  /*1a5e0*/  IMAD.MOV.U32 R0, RZ, RZ, 0x181f ;  /* 0x0000181fff007424 */ /* 0x000fe200078e00ff */
[----:B------:R-:W-:Y:S02]  /*1a5f0*/  MOV R2, 0x1a610 ;  /* 0x0001a61000027802 */ /* 0x000fe40000000f00 */
[----:B-12---:R-:W-:Y:S05]  /*1a600*/  CALL.REL.NOINC `($__internal_35_$__cuda_sm70_shflsync_idx_p) ;  /* 0x000008e000007944 */ /* 0x006fea0003c00000 */
[----:B------:R-:W-:Y:S05]  /*1a610*/  BRA `(.L_x_1799) ;  /* 0xffffd9b000007947 */ /* 0x000fea000383ffff */
.L_x_1747:
        /* <DEDUP_REMOVED lines=12> */
.L_x_1750:
[----:B------:R-:W-:Y:S01]  /*1a6e0*/  IMAD.MOV.U32 R5, RZ, RZ, R12 ;  /* 0x000000ffff057224 */ /* 0x000fe200078e000c */
[----:B-1----:R-:W-:Y:S01]  /*1a6f0*/  MOV R3, 0x2 ;  /* 0x0000000200037802 */ /* 0x002fe20000000f00 */
[----:B----4-:R-:W-:Y:S01]  /*1a700*/  IMAD.MOV.U32 R0, RZ, RZ, 0x181f ;  /* 0x0000181fff007424 */ /* 0x010fe200078e00ff */
[----:B------:R-:W-:Y:S02]  /*1a710*/  MOV R2, 0x1a730 ;  /* 0x0001a73000027802 */ /* 0x000fe40000000f00 */
[----:B--23--:R-:W-:Y:S05]  /*1a720*/  CALL.REL.NOINC `($__internal_35_$__cuda_sm70_shflsync_idx_p) ;  /* 0x000007c000007944 */ /* 0x00cfea0003c00000 */
[----:B------:R-:W-:Y:S01]  /*1a730*/  MOV R4, R0 ;  /* 0x0000000000047202 */ /* 0x000fe20000000f00 */
[----:B------:R-:W-:Y:S05]  /*1a740*/  BRA `(.L_x_1801) ;  /* 0xffffdc5000007947 */ /* 0x000fea000383ffff */
.L_x_1751:
[----:B------:R-:W-:Y:S01]  /*1a750*/  IMAD.MOV.U32 R5, RZ, RZ, R15 ;  /* 0x000000ffff057224 */ /* 0x000fe200078e000f */
[----:B------:R-:W-:Y:S01]  /*1a760*/  MOV R3, 0x2 ;  /* 0x0000000200037802 */ /* 0x000fe20000000f00 */
[----:B----4-:R-:W-:Y:S01]  /*1a770*/  IMAD.MOV.U32 R0, RZ, RZ, 0x181f ;  /* 0x0000181fff007424 */ /* 0x010fe200078e00ff */
[----:B------:R-:W-:Y:S02]  /*1a780*/  MOV R2, 0x1a7a0 ;  /* 0x0001a7a000027802 */ /* 0x000fe40000000f00 */
[----:B-123--:R-:W-:Y:S05]  /*1a790*/  CALL.REL.NOINC `($__internal_35_$__cuda_sm70_shflsync_idx_p) ;  /* 0x0000075000007944 */ /* 0x00efea0003c00000 */
[----:B------:R-:W-:Y:S05]  /*1a7a0*/  BRA `(.L_x_1802) ;  /* 0xffffdc1000007947 */ /* 0x000fea000383ffff */
.L_x_1754:
        /* <DEDUP_REMOVED lines=12> */
.L_x_1756:
[----:B------:R-:W-:Y:S01]  /*1a870*/  IMAD.MOV.U32 R5, RZ, RZ, R110 ;  /* 0x000000ffff057224 */ /* 0x000fe200078e006e */
[----:B------:R-:W-:Y:S01]  /*1a880*/  MOV R3, RZ ;  /* 0x000000ff00037202 */ /* 0x000fe20000000f00 */
[----:B------:R-:W-:Y:S01]  /*1a890*/  IMAD.MOV.U32 R0, RZ, RZ, 0x1f ;  /* 0x0000001fff007424 */ /* 0x000fe200078e00ff */
[----:B------:R-:W-:Y:S02]  /*1a8a0*/  MOV R2, 0x1a8c0 ;  /* 0x0001a8c000027802 */ /* 0x000fe40000000f00 */
[----:B------:R-:W-:Y:S05]  /*1a8b0*/  CALL.REL.NOINC `($__internal_35_$__cuda_sm70_shflsync_idx_p) ;  /* 0x0000063000007944 */ /* 0x000fea0003c00000 */
[----:B------:R-:W-:Y:S01]  /*1a8c0*/  MOV R9, R0 ;  /* 0x0000000000097202 */ /* 0x000fe20000000f00 */
[----:B------:R-:W-:Y:S05]  /*1a8d0*/  BRA `(.L_x_1804) ;  /* 0xffffdf6000007947 */ /* 0x000fea000383ffff */
.L_x_1757:
[----:B------:R-:W-:Y:S01]  /*1a8e0*/  IMAD.MOV.U32 R5, RZ, RZ, R110 ;  /* 0x000000ffff057224 */ /* 0x000fe200078e006e */
[----:B------:R-:W-:Y:S01]  /*1a8f0*/  MOV R3, 0x1 ;  /* 0x0000000100037802 */ /* 0x000fe20000000f00 */
[----:B------:R-:W-:Y:S01]  /*1a900*/  IMAD.MOV.U32 R0, RZ, RZ, 0x1f ;  /* 0x0000001fff007424 */ /* 0x000fe200078e00ff */
[----:B------:R-:W-:Y:S02]  /*1a910*/  MOV R2, 0x1a930 ;  /* 0x0001a93000027802 */ /* 0x000fe40000000f00 */
[----:B-12---:R-:W-:Y:S05]  /*1a920*/  CALL.REL.NOINC `($__internal_35_$__cuda_sm70_shflsync_idx_p) ;  /* 0x000005c000007944 */ /* 0x006fea0003c00000 */
[----:B------:R-:W-:Y:S01]  /*1a930*/  MOV R8, R0 ;  /* 0x0000000000087202 */ /* 0x000fe20000000f00 */
[----:B------:R-:W-:Y:S05]  /*1a940*/  BRA `(.L_x_1805) ;  /* 0xffffdf1000007947 */ /* 0x000fea000383ffff */
.L_x_1758:
[----:B------:R-:W-:Y:S02]  /*1a950*/  MOV R2, 0x1 ;  /* 0x0000000100027802 */ /* 0x000fe40000000f00 */
[----:B------:R-:W-:-:S02]  /*1a960*/  MOV R3, 0x1a980 ;  /* 0x0001a98000037802 */ /* 0x000fc40000000f00 */
[----:B-1234-:R-:W-:Y:S05]  /*1a970*/  CALL.REL.NOINC `($__internal_36_$__cuda_sm70_shflsync_up_p) ;  /* 0x000005c000007944 */ /* 0x01efea0003c00000 */
[----:B------:R-:W-:Y:S05]  /*1a980*/  BRA `(.L_x_1806) ;  /* 0xffffe00000007947 */ /* 0x000fea000383ffff */
.L_x_1759:
[----:B------:R-:W-:Y:S02]  /*1a990*/  MOV R2, 0x2 ;  /* 0x0000000200027802 */ /* 0x000fe40000000f00 */
[----:B------:R-:W-:-:S02]  /*1a9a0*/  MOV R3, 0x1a9c0 ;  /* 0x0001a9c000037802 */ /* 0x000fc40000000f00 */
[----:B--2-4-:R-:W-:Y:S05]  /*1a9b0*/  CALL.REL.NOINC `($__internal_36_$__cuda_sm70_shflsync_up_p) ;  /* 0x0000058000007944 */ /* 0x014fea0003c00000 */
[----:B------:R-:W-:Y:S01]  /*1a9c0*/  SEL R3, R4, RZ, P1 ;  /* 0x000000ff04037207 */ /* 0x000fe20000800000 */
[----:B------:R-:W-:-:S04]  /*1a9d0*/  IMAD.MOV.U32 R2, RZ, RZ, 0x4 ;  /* 0x00000004ff027424 */ /* 0x000fc800078e00ff */
[----:B------:R-:W-:Y:S01]  /*1a9e0*/  IMAD.IADD R0, R0, 0x1, R3 ;  /* 0x0000000100007824 */ /* 0x000fe200078e0203 */
        /* <DEDUP_REMOVED lines=20> */
.L_x_1763:
[----:B------:R-:W-:Y:S02]  /*1ab30*/  MOV R2, 0x1 ;  /* 0x0000000100027802 */ /* 0x000fe40000000f00 */
[----:B------:R-:W-:Y:S02]  /*1ab40*/  MOV R3, 0x1ab60 ;  /* 0x0001ab6000037802 */ /* 0x000fe40000000f00 */
[----:B------:R-:W-:Y:S05]  /*1ab50*/  CALL.REL.NOINC `($__internal_36_$__cuda_sm70_shflsync_up_p) ;  /* 0x000003e000007944 */ /* 0x000fea0003c00000 */
[----:B------:R-:W-:Y:S01]  /*1ab60*/  MOV R2, R4 ;  /* 0x0000000400027202 */ /* 0x000fe20000000f00 */
[----:B------:R-:W-:Y:S05]  /*1ab70*/  BRA `(.L_x_1808) ;  /* 0xffffe07000007947 */ /* 0x000fea000383ffff */
.L_x_1764:
        /* <DEDUP_REMOVED lines=26> */
.L_x_1766:
[----:B------:R-:W-:Y:S02]  /*1ad20*/  SEL R0, RZ, 0x1, P0 ;  /* 0x00000001ff007807 */ /* 0x000fe40000000000 */
[----:B------:R-:W-:Y:S02]  /*1ad30*/  MOV R2, 0x1ad50 ;  /* 0x0001ad5000027802 */ /* 0x000fe40000000f00 */
[----:B-1----:R-:W-:Y:S05]  /*1ad40*/  CALL.REL.NOINC `($__internal_37_$__cuda_sm70_votesync_ballot) ;  /* 0x0000026000007944 */ /* 0x002fea0003c00000 */
[----:B------:R-:W-:Y:S01]  /*1ad50*/  MOV R12, R0 ;  /* 0x00000000000c7202 */ /* 0x000fe20000000f00 */
[----:B------:R-:W-:Y:S05]  /*1ad60*/  BRA `(.L_x_1810) ;  /* 0xffffe01000007947 */ /* 0x000fea000383ffff */
.L_x_1767:
[----:B------:R-:W-:Y:S01]  /*1ad70*/  IMAD.MOV.U32 R5, RZ, RZ, R6 ;  /* 0x000000ffff057224 */ /* 0x000fe200078e0006 */
[----:B------:R-:W-:Y:S01]  /*1ad80*/  MOV R3, R8 ;  /* 0x0000000800037202 */ /* 0x000fe20000000f00 */
[----:B--2---:R-:W-:Y:S01]  /*1ad90*/  IMAD.MOV.U32 R0, RZ, RZ, 0x1f ;  /* 0x0000001fff007424 */ /* 0x004fe200078e00ff */
[----:B------:R-:W-:Y:S02]  /*1ada0*/  MOV R2, 0x1adc0 ;  /* 0x0001adc000027802 */ /* 0x000fe40000000f00 */
[----:B-1----:R-:W-:Y:S05]  /*1adb0*/  CALL.REL.NOINC `($__internal_35_$__cuda_sm70_shflsync_idx_p) ;  /* 0x0000013000007944 */ /* 0x002fea0003c00000 */
[----:B------:R-:W-:Y:S01]  /*1adc0*/  IMAD.MOV.U32 R10, RZ, RZ, R0 ;  /* 0x000000ffff0a7224 */ /* 0x000fe200078e0000 */
[----:B------:R-:W-:Y:S01]  /*1add0*/  MOV R3, R8 ;  /* 0x0000000800037202 */ /* 0x000fe20000000f00 */
[----:B------:R-:W-:Y:S01]  /*1ade0*/  IMAD.MOV.U32 R5, RZ, RZ, R7 ;  /* 0x000000ffff057224 */ /* 0x000fe200078e0007 */
[----:B------:R-:W-:Y:S02]  /*1adf0*/  MOV R0, 0x1f ;  /* 0x0000001f00007802 */ /* 0x000fe40000000f00 */
[----:B------:R-:W-:-:S02]  /*1ae00*/  MOV R2, 0x1ae20 ;  /* 0x0001ae2000027802 */ /* 0x000fc40000000f00 */
[----:B------:R-:W-:Y:S05]  /*1ae10*/  CALL.REL.NOINC `($__internal_35_$__cuda_sm70_shflsync_idx_p) ;  /* 0x000000d000007944 */ /* 0x000fea0003c00000 */
[----:B------:R-:W-:Y:S01]  /*1ae20*/  MOV R7, R0 ;  /* 0x0000000000077202 */ /* 0x000fe20000000f00 */
[----:B------:R-:W-:Y:S05]  /*1ae30*/  BRA `(.L_x_1811) ;  /* 0xffffdfb000007947 */ /* 0x000fea000383ffff */
.L_x_1770:
[----:B------:R-:W-:Y:S01]  /*1ae40*/  IMAD.MOV.U32 R5, RZ, RZ, R4 ;  /* 0x000000ffff057224 */ /* 0x000fe200078e0004 */
[----:B--2---:R-:W-:-:S02]  /*1ae50*/  MOV R0, 0x1f ;  /* 0x0000001f00007802 */ /* 0x004fc40000000f00 */
[----:B------:R-:W-:Y:S02]  /*1ae60*/  MOV R2, 0x1ae80 ;  /* 0x0001ae8000027802 */ /* 0x000fe40000000f00 */
[----:B-1-34-:R-:W-:Y:S05]  /*1ae70*/  CALL.REL.NOINC `($__internal_35_$__cuda_sm70_shflsync_idx_p) ;  /* 0x0000007000007944 */ /* 0x01afea0003c00000 */
[----:B------:R-:W-:Y:S01]  /*1ae80*/  MOV R13, R0 ;  /* 0x00000000000d7202 */ /* 0x000fe20000000f00 */
[----:B------:R-:W-:Y:S05]  /*1ae90*/  BRA `(.L_x_1769) ;  /* 0xffffdfb000007947 */ /* 0x000fea000383ffff */
        .weak           $__internal_34_$__cuda_sm70_shflsync_bfly_p
        .type           $__internal_34_$__cuda_sm70_shflsync_bfly_p,@function
        .size           $__internal_34_$__cuda_sm70_shflsync_bfly_p,($__internal_35_$__cuda_sm70_shflsync_idx_p - $__internal_34_$__cuda_sm70_shflsync_bfly_p)
$__internal_34_$__cuda_sm70_shflsync_bfly_p:
[----:B------:R-:W-:Y:S04]  /*1aea0*/  WARPSYNC R6 ;  /* 0x0000000600007348 */ /* 0x000fe80003800000 */
[----:B------:R1:W2:Y:S02]  /*1aeb0*/  SHFL.BFLY PT, R5, R2, R5, R7 ;  /* 0x0c00000502057389 */ /* 0x0002a400000e0007 */
[----:B-1----:R-:W-:Y:S02]  /*1aec0*/  MOV R2, R3 ;  /* 0x0000000300027202 */ /* 0x002fe40000000f00 */
[----:B------:R-:W-:-:S04]  /*1aed0*/  MOV R3, 0x0 ;  /* 0x0000000000037802 */ /* 0x000fc80000000f00 */
[----:B--2---:R-:W-:Y:S05]  /*1aee0*/  RET.REL.NODEC R2 `(_ZN7cutlass13device_kernelIN5flash19enable_sm80_to_sm89INS1_16FlashAttnFwdSm80INS1_25CollectiveMainloopFwdSm80ILi8ELi1ELb0EN4cute5tupleIJNS5_1CILi128EEENS7_ILi64EEENS7_ILi256EEEEEELi256ENS_10bfloat16_tEfNS_4arch4Sm80ELb0ELb1ELb1ELb1ELb0ELb0ELb1ELb1EEENS1_21CollectiveEpilogueFwdINS6_IJS8_SA_S9_EEENS6_IJNS7_ILi1EEESI_SI_EEESC_SE_Li256ELb1ELb1ELb1ELb0EEENS1_36VarlenDynamicPersistentTileSchedulerILi128ELi64ELi256ELi256ELb1ELb1ELb0ELb1ELb0ELb1EEEEEEEEEvNT_6ParamsE) ;  /* 0xfffe511002007950 */ /* 0x004fea0003c3ffff */
        .weak           $__internal_35_$__cuda_sm70_shflsync_idx_p
        .type           $__internal_35_$__cuda_sm70_shflsync_idx_p,@function
        .size           $__internal_35_$__cuda_sm70_shflsync_idx_p,($__internal_36_$__cuda_sm70_shflsync_up_p - $__internal_35_$__cuda_sm70_shflsync_idx_p)
$__internal_35_$__cuda_sm70_shflsync_idx_p:
[----:B------:R-:W-:-:S04]  /*1aef0*/  MOV R111, 0xffffffff ;  /* 0xffffffff006f7802 */ /* 0x000fc80000000f00 */
[----:B------:R-:W-:Y:S04]  /*1af00*/  WARPSYNC R111 ;  /* 0x0000006f00007348 */ /* 0x000fe80003800000 */
[----:B------:R1:W2:Y:S02]  /*1af10*/  SHFL.IDX PT, R0, R5, R3, R0 ;  /* 0x0000000305007389 */ /* 0x0002a400000e0000 */
[----:B-1----:R-:W-:-:S04]  /*1af20*/  MOV R3, 0x0 ;  /* 0x0000000000037802 */ /* 0x002fc80000000f00 */
[----:B--2---:R-:W-:Y:S05]  /*1af30*/  RET.REL.NODEC R2 `(_ZN7cutlass13device_kernelIN5flash19enable_sm80_to_sm89INS1_16FlashAttnFwdSm80INS1_25CollectiveMainloopFwdSm80ILi8ELi1ELb0EN4cute5tupleIJNS5_1CILi128EEENS7_ILi64EEENS7_ILi256EEEEEELi256ENS_10bfloat16_tEfNS_4arch4Sm80ELb0ELb1ELb1ELb1ELb0ELb0ELb1ELb1EEENS1_21CollectiveEpilogueFwdINS6_IJS8_SA_S9_EEENS6_IJNS7_ILi1EEESI_SI_EEESC_SE_Li256ELb1ELb1ELb1ELb0EEENS1_36VarlenDynamicPersistentTileSchedulerILi128ELi64ELi256ELi256ELb1ELb1ELb0ELb1ELb0ELb1EEEEEEEEEvNT_6ParamsE) ;  /* 0xfffe50c002007950 */ /* 0x004fea0003c3ffff */
        .weak           $__internal_36_$__cuda_sm70_shflsync_up_p
        .type           $__internal_36_$__cuda_sm70_shflsync_up_p,@function
        .size           $__internal_36_$__cuda_sm70_shflsync_up_p,($__internal_37_$__cuda_sm70_votesync_ballot - $__internal_36_$__cuda_sm70_shflsync_up_p)
$__internal_36_$__cuda_sm70_shflsync_up_p:
[----:B------:R-:W-:Y:S02]  /*1af40*/  IMAD.MOV.U32 R4, RZ, RZ, RZ ;  /* 0x000000ffff047224 */ /* 0x000fe400078e00ff */
[----:B------:R-:W-:-:S04]  /*1af50*/  IMAD.MOV.U32 R10, RZ, RZ, -0x1 ;  /* 0xffffffffff0a7424 */ /* 0x000fc800078e00ff */
[----:B------:R-:W-:Y:S04]  /*1af60*/  WARPSYNC R10 ;  /* 0x0000000a00007348 */ /* 0x000fe80003800000 */
[----:B------:R1:W2:Y:S02]  /*1af70*/  SHFL.UP PT, R4, R0, R2, R4 ;  /* 0x0400000200047389 */ /* 0x0002a400000e0004 */
[----:B-1----:R-:W-:Y:S02]  /*1af80*/  MOV R2, R3 ;  /* 0x0000000300027202 */ /* 0x002fe40000000f00 */
[----:B------:R-:W-:-:S04]  /*1af90*/  MOV R3, 0x0 ;  /* 0x0000000000037802 */ /* 0x000fc80000000f00 */
[----:B--2---:R-:W-:Y:S05]  /*1afa0*/  RET.REL.NODEC R2 `(_ZN7cutlass13device_kernelIN5flash19enable_sm80_to_sm89INS1_16FlashAttnFwdSm80INS1_25CollectiveMainloopFwdSm80ILi8ELi1ELb0EN4cute5tupleIJNS5_1CILi128EEENS7_ILi64EEENS7_ILi256EEEEEELi256ENS_10bfloat16_tEfNS_4arch4Sm80ELb0ELb1ELb1ELb1ELb0ELb0ELb1ELb1EEENS1_21CollectiveEpilogueFwdINS6_IJS8_SA_S9_EEENS6_IJNS7_ILi1EEESI_SI_EEESC_SE_Li256ELb1ELb1ELb1ELb0EEENS1_36VarlenDynamicPersistentTileSchedulerILi128ELi64ELi256ELi256ELb1ELb1ELb0ELb1ELb0ELb1EEEEEEEEEvNT_6ParamsE) ;  /* 0xfffe505002007950 */ /* 0x004fea0003c3ffff */
        .weak           $__internal_37_$__cuda_sm70_votesync_ballot
        .type           $__internal_37_$__cuda_sm70_votesync_ballot,@function
        .size           $__internal_37_$__cuda_sm70_votesync_ballot,(.L_x_2631 - $__internal_37_$__cuda_sm70_votesync_ballot)
$__internal_37_$__cuda_sm70_votesync_ballot:
[----:B------:R-:W-:Y:S01]  /*1afb0*/  ISETP.NE.U32.AND P0, PT, R0, 0x1, PT ;  /* 0x000000010000780c */ /* 0x000fe20003f05070 */
[----:B------:R-:W-:-:S04]  /*1afc0*/  IMAD.MOV.U32 R3, RZ, RZ, -0x1 ;  /* 0xffffffffff037424 */ /* 0x000fc800078e00ff */
[----:B------:R-:W-:Y:S08]  /*1afd0*/  WARPSYNC R3 ;  /* 0x0000000300007348 */ /* 0x000ff00003800000 */
[----:B------:R-:W-:-:S04]  /*1afe0*/  VOTE.ANY R0, PT, !P0 ;  /* 0x0000000000007806 */ /* 0x000fc800040e0100 */
[----:B------:R-:W-:Y:S01]  /*1aff0*/  LOP3.LUT R0, R0, R3, RZ, 0xc0, !PT ;  /* 0x0000000300007212 */ /* 0x000fe200078ec0ff */
[----:B------:R-:W-:-:S04]  /*1b000*/  IMAD.MOV.U32 R3, RZ, RZ, 0x0 ;  /* 0x00000000ff037424 */ /* 0x000fc800078e00ff */
[----:B------:R-:W-:Y:S05]  /*1b010*/  RET.REL.NODEC R2 `(_ZN7cutlass13device_kernelIN5flash19enable_sm80_to_sm89INS1_16FlashAttnFwdSm80INS1_25CollectiveMainloopFwdSm80ILi8ELi1ELb0EN4cute5tupleIJNS5_1CILi128EEENS7_ILi64EEENS7_ILi256EEEEEELi256ENS_10bfloat16_tEfNS_4arch4Sm80ELb0ELb1ELb1ELb1ELb0ELb0ELb1ELb1EEENS1_21CollectiveEpilogueFwdINS6_IJS8_SA_S9_EEENS6_IJNS7_ILi1EEESI_SI_EEESC_SE_Li256ELb1ELb1ELb1ELb0EEENS1_36VarlenDynamicPersistentTileSchedulerILi128ELi64ELi256ELi256ELb1ELb1ELb0ELb1ELb0ELb1EEEEEEEEEvNT_6ParamsE) ;  /* 0xfffe4fe002007950 */ /* 0x000fea0003c3ffff */
.L_x_1812:
        /* <DEDUP_REMOVED lines=14> */
.L_x_2631:


//--------------------- .text._ZN7cutlass13device_kernelIN5flash19enable_sm80_to_sm89INS1_16FlashAttnFwdSm80INS1_25CollectiveMainloopFwdSm80ILi8ELi1ELb0EN4cute5tupleIJNS5_1CILi128EEENS7_ILi48EEENS7_ILi256EEEEEELi256ENS_10bfloat16_tEfNS_4arch4Sm80ELb0ELb1ELb1ELb1ELb0ELb1ELb1ELb1EEENS1_21CollectiveEpilogueFwdINS6_IJS8_SA_S9_EEENS6_IJNS7_ILi1EEESI_SI_EEESC_SE_Li256ELb1ELb1ELb1ELb0EEENS1_36VarlenDynamicPersistentTileSchedulerILi128ELi48ELi256ELi256ELb1ELb1ELb0ELb1ELb0ELb1EEEEEEEEEvNT_6ParamsE --------------------------
	.section	.text._ZN7cutlass13device_kernelIN5flash19enable_sm80_to_sm89INS1_16FlashAttnFwdSm80INS1_25CollectiveMainloopFwdSm80ILi8ELi1ELb0EN4cute5tupleIJNS5_1CILi128EEENS7_ILi48EEENS7_ILi256EEEEEELi256ENS_10bfloat16_tEfNS_4arch4Sm80ELb0ELb1ELb1ELb1ELb0ELb1ELb1ELb1EEENS1_21CollectiveEpilogueFwdINS6_IJS8_SA_S9_EEENS6_IJNS7_ILi1EEESI_SI_EEESC_SE_Li256ELb1ELb1ELb1ELb0EEENS1_36VarlenDynamicPersistentTileSchedulerILi128ELi48ELi256ELi256ELb1ELb1ELb0ELb1ELb0ELb1EEEEEEEEEvNT_6ParamsE,"ax",@progbits
	.sectioninfo	@"SHI_REGISTERS=255"
	.align	128
.text._ZN7cutlass13device_kernelIN5flash19enable_sm80_to_sm89INS1_16FlashAttnFwdSm80INS1_25CollectiveMainloopFwdSm80ILi8ELi1ELb0EN4cute5tupleIJNS5_1CILi128EEENS7_ILi48EEENS7_ILi256EEEEEELi256ENS_10bfloat16_tEfNS_4arch4Sm80ELb0ELb1ELb1ELb1ELb0ELb1ELb1ELb1EEENS1_21CollectiveEpilogueFwdINS6_IJS8_SA_S9_EEENS6_IJNS7_ILi1EEESI_SI_EEESC_SE_Li256ELb1ELb1ELb1ELb0EEENS1_36VarlenDynamicPersistentTileSchedulerILi128ELi48ELi256ELi256ELb1ELb1ELb0ELb1ELb0ELb1EEEEEEEEEvNT_6ParamsE:
        .type           _ZN7cutlass13device_kernelIN5flash19enable_sm80_to_sm89INS1_16FlashAttnFwdSm80INS1_25CollectiveMainloopFwdSm80ILi8ELi1ELb0EN4cute5tupleIJNS5_1CILi128EEENS7_ILi48EEENS7_ILi256EEEEEELi256ENS_10bfloat16_tEfNS_4arch4Sm80ELb0ELb1ELb1ELb1ELb0ELb1ELb1ELb1EEENS1_21CollectiveEpilogueFwdINS6_IJS8_SA_S9_EEENS6_IJNS7_ILi1EEESI_SI_EEESC_SE_Li256ELb1ELb1ELb1ELb0EEENS1_36VarlenDynamicPersistentTileSchedulerILi128ELi48ELi256ELi256ELb1ELb1ELb0ELb1ELb0ELb1EEEEEEEEEvNT_6ParamsE,@function
        .size           _ZN7cutlass13device_kernelIN5flash19enable_sm80_to_sm89INS1_16FlashAttnFwdSm80INS1_25CollectiveMainloopFwdSm80ILi8ELi1ELb0EN4cute5tupleIJNS5_1CILi128EEENS7_ILi48EEENS7_ILi256EEEEEELi256ENS_10bfloat16_tEfNS_4arch4Sm80ELb0ELb1ELb1ELb1ELb0ELb1ELb1ELb1EEENS1_21CollectiveEpilogueFwdINS6_IJS8_SA_S9_EEENS6_IJNS7_ILi1EEESI_SI_EEESC_SE_Li256ELb1ELb1ELb1ELb0EEENS1_36VarlenDynamicPersistentTileSchedulerILi128ELi48ELi256ELi256ELb1ELb1ELb0ELb1ELb0ELb1EEEEEEEEEvNT_6ParamsE,(.L_x_2636 - _ZN7cutlass13device_kernelIN5flash19enable_sm80_to_sm89INS1_16FlashAttnFwdSm80INS1_25CollectiveMainloopFwdSm80ILi8ELi1ELb0EN4cute5tupleIJNS5_1CILi128EEENS7_ILi48EEENS7_ILi256EEEEEELi256ENS_10bfloat16_tEfNS_4arch4Sm80ELb0ELb1ELb1ELb1ELb0ELb1ELb1ELb1EEENS1_21CollectiveEpilogueFwdINS6_IJS8_SA_S9_EEENS6_IJNS7_ILi1EEESI_SI_EEESC_SE_Li256ELb1ELb1ELb1ELb0EEENS1_36VarlenDynamicPersistentTileSchedulerILi128ELi48ELi256ELi256ELb1ELb1ELb0ELb1ELb0ELb1EEEEEEEEEvNT_6ParamsE)
        .other          _ZN7cutlass13device_kernelIN5flash19enable_sm80_to_sm89INS1_16FlashAttnFwdSm80INS1_25CollectiveMainloopFwdSm80ILi8ELi1ELb0EN4cute5tupleIJNS5_1CILi128EEENS7_ILi48EEENS7_ILi256EEEEEELi256ENS_10bfloat16_tEfNS_4arch4Sm80ELb0ELb1ELb1ELb1ELb0ELb1ELb1ELb1EEENS1_21CollectiveEpilogueFwdINS6_IJS8_SA_S9_EEENS6_IJNS7_ILi1EEESI_SI_EEESC_SE_Li256ELb1ELb1ELb1ELb0EEENS1_36VarlenDynamicPersistentTileSchedulerILi128ELi48ELi256ELi256ELb1ELb1ELb0ELb1ELb0ELb1EEEEEEEEEvNT_6ParamsE,@"STO_CUDA_ENTRY STV_DEFAULT"
_ZN7cutlass13device_kernelIN5flash19enable_sm80_to_sm89INS1_16FlashAttnFwdSm80INS1_25CollectiveMainloopFwdSm80ILi8ELi1ELb0EN4cute5tupleIJNS5_1CILi128EEENS7_ILi48EEENS7_ILi256EEEEEELi256ENS_10bfloat16_tEfNS_4arch4Sm80ELb0ELb1ELb1ELb1ELb0ELb1ELb1ELb1EEENS1_21CollectiveEpilogueFwdINS6_IJS8_SA_S9_EEENS6_IJNS7_ILi1EEESI_SI_EEESC_SE_Li256ELb1ELb1ELb1ELb0EEENS1_36VarlenDynamicPersistentTileSchedulerILi128ELi48ELi256ELi256ELb1ELb1ELb0ELb1ELb0ELb1EEEEEEEEEvNT_6ParamsE:
[----:B------:R-:W-:-:S03]  /*0000*/  MOV R1, c[0x0][0x28] ;  /* 0x00000a0000017a02 */ /* 0x000fc60000000f00 */
[----:B------:R-:W1:Y:S01]  /*0010*/  S2R R2, SR_TID.X ;  /* 0x0000000000027919 */ /* 0x000e620000002100 */
[----:B------:R-:W-:Y:S01]  /*0020*/  IADD3 R1, R1, -0x1c0, RZ ;  /* 0xfffffe4001017810 */ /* 0x000fe20007ffe0ff */
[----:B------:R-:W-:-:S03]  /*0030*/  ULDC.64 UR12, c[0x0][0x118] ;  /* 0x00004600000c7ab9 */ /* 0x000fc60000000a00 */
[----:B------:R2:W3:Y:S01]  /*0040*/  R2UR UR4, R1 ;  /* 0x00000000010473c2 */ /* 0x0004e200000e0000 */
[----:B-1----:R-:W-:-:S06]  /*0050*/  SHF.R.U32.HI R0, RZ, 0x5, R2 ;  /* 0x00000005ff007819 */ /* 0x002fcc0000011602 */
[----:B------:R-:W1:Y:S02]  /*0060*/  SHFL.IDX PT, R0, R0, RZ, 0x1f ;  /* 0x00001fff00007589 */ /* 0x000e6400000e0000 */
[----:B-1----:R-:W1:Y:S02]  /*0070*/  R2UR UR10, R0 ;  /* 0x00000000000a73c2 */ /* 0x002e6400000e0000 */
[----:B-1----:R-:W-:-:S13]  /*0080*/  ISETP.NE.AND P0, PT, RZ, UR10, PT ;  /* 0x0000000aff007c0c */ /* 0x002fda000bf05270 */
[----:B------:R-:W-:Y:S06]  /*0090*/  @P0 BAR.SYNC.DEFER_BLOCKING 0x5, 0x100 ;  /* 0x0144000000000b1d */ /* 0x000fec0000010000 */
[----:B------:R-:W1:Y:S02]  /*00a0*/  @P0 LDS.128 R4, [0x20080] ;  /* 0x02008000ff040984 */ /* 0x000e640000000c00 */
[----:B-1----:R-:W-:Y:S01]  /*00b0*/  @P0 IMAD.MOV.U32 R0, RZ, RZ, R5 ;  /* 0x000000ffff000224 */ /* 0x002fe200078e0005 */
[----:B------:R-:W-:Y:S01]  /*00c0*/  @P0 MOV R239, R7 ;  /* 0x0000000700ef0202 */ /* 0x000fe20000000f00 */
[----:B------:R-:W-:-:S02]  /*00d0*/  @P0 IMAD.MOV.U32 R236, RZ, RZ, R4 ;  /* 0x000000ffffec0224 */ /* 0x000fc400078e0004 */
[----:B------:R-:W-:Y:S01]  /*00e0*/  @P0 IMAD.MOV.U32 R238, RZ, RZ, R6 ;  /* 0x000000ffffee0224 */ /* 0x000fe200078e0006 */
[----:B------:R1:W-:Y:S02]  /*00f0*/  @P0 STL [R1+0xc0], R0 ;  /* 0x0000c00001000387 */ /* 0x0003e40000100800 */
[----:B-1----:R-:W-:-:S05]  /*0100*/  @P0 MOV R0, R236 ;  /* 0x000000ec00000202 */ /* 0x002fca0000000f00 */
[----:B------:R2:W-:Y:S04]  /*0110*/  @P0 STL [R1+0xa8], R0 ;  /* 0x0000a80001000387 */ /* 0x0005e80000100800 */
[----:B------:R-:W-:Y:S06]  /*0120*/  @P0 BAR.ARV 0x4, 0x100 ;  /* 0x0104000000000b1d */ /* 0x000fec0000002000 */
[----:B------:R-:W-:Y:S05]  /*0130*/  @P0 BRA `(.L_x_1813) ;  /* 0x00000fb000000947 */ /* 0x000fea0003800000 */
[----:B---3--:R-:W-:Y:S01]  /*0140*/  LOP3.LUT R15, R2, 0x1f, RZ, 0xc0, !PT ;  /* 0x0000001f020f7812 */ /* 0x008fe200078ec0ff */
        /* <DEDUP_REMOVED lines=17> */
[----:B--2---:R-:W2:Y:S02]  /*0260*/  SHFL.UP PT, R0, R4, 0x1, RZ ;  /* 0x0420000004007989 */ /* 0x004ea400000e00ff */
        /* <DEDUP_REMOVED lines=21> */
.L_x_1818:
[----:B------:R-:W-:Y:S01]  /*03c0*/  IADD3 R0, R7, 0x1f, RZ ;  /* 0x0000001f07007810 */ /* 0x000fe20007ffe0ff */
[----:B------:R-:W-:-:S03]  /*03d0*/  IMAD.MOV.U32 R239, RZ, RZ, c[0x0][0x53c] ;  /* 0x00014f00ffef7624 */ /* 0x000fc600078e00ff */
        /* <DEDUP_REMOVED lines=15> */
.L_x_2020:
        /* <DEDUP_REMOVED lines=16> */
.L_x_2021:
[----:B--2---:R-:W-:-:S05]  /*05d0*/  IMAD R0, R0, c[0x0][0x538], RZ ;  /* 0x00014e0000007a24 */ /* 0x004fca00078e02ff */
[----:B------:R-:W-:-:S04]  /*05e0*/  IADD3 R6, R0, R6, RZ ;  /* 0x0000000600067210 */ /* 0x000fc80007ffe0ff */
[----:B------:R-:W-:-:S13]  /*05f0*/  ISETP.GT.AND P0, PT, R6, UR5, PT ;  /* 0x0000000506007c0c */ /* 0x000fda000bf04270 */
[----:B-1----:R-:W-:Y:S05]  /*0600*/  @!P0 BRA `(.L_x_1818) ;  /* 0xfffffdb000008947 */ /* 0x002fea000383ffff */
.L_x_1814:
[----:B------:R-:W-:-:S05]  /*0610*/  IADD3 R6, -R0, R6, RZ ;  /* 0x0000000600067210 */ /* 0x000fca0007ffe1ff */
[----:B------:R-:W-:-:S05]  /*0620*/  IMAD R0, R4, c[0x0][0x538], R6 ;  /* 0x00014e0004007a24 */ /* 0x000fca00078e0206 */
[----:B------:R-:W-:Y:S01]  /*0630*/  ISETP.GT.AND P0, PT, R0, UR5, PT ;  /* 0x0000000500007c0c */ /* 0x000fe2000bf04270 */
[----:B------:R-:W-:-:S12]  /*0640*/  BRA.DIV ~URZ, `(.L_x_1819) ;  /* 0x0001ec427f007947 */ /* 0x000fd8000b800000 */
[----:B------:R-:W-:-:S04]  /*0650*/  VOTE.ANY R5, PT, !P0 ;  /* 0x0000000000057806 */ /* 0x000fc800040e0100 */
.L_x_2022:
[----:B------:R-:W1:Y:S02]  /*0660*/  POPC R10, R5 ;  /* 0x00000005000a7309 */ /* 0x000e640000000000 */
[----:B-1----:R-:W-:Y:S01]  /*0670*/  IADD3 R239, R10, R7, RZ ;  /* 0x000000070aef7210 */ /* 0x002fe20007ffe0ff */
[----:B------:R-:W-:Y:S05]  /*0680*/  BRA.DIV ~URZ, `(.L_x_1820) ;  /* 0x0001ec527f007947 */ /* 0x000fea000b800000 */
[----:B------:R1:W2:Y:S01]  /*0690*/  SHFL.IDX PT, R14, R9, R10, 0x1f ;  /* 0x00001f0a090e7589 */ /* 0x0002a200000e0000 */
[----:B------:R-:W-:-:S03]  /*06a0*/  MOV R0, RZ ;  /* 0x000000ff00007202 */ /* 0x000fc60000000f00 */
[----:B------:R1:W3:Y:S04]  /*06b0*/  SHFL.IDX PT, R9, R8, R10, 0x1f ;  /* 0x00001f0a08097589 */ /* 0x0002e800000e0000 */
.L_x_2023:
[----:B------:R-:W-:Y:S01]  /*06c0*/  ISETP.NE.AND P0, PT, R5, RZ, PT ;  /* 0x000000ff0500720c */ /* 0x000fe20003f05270 */
[----:B------:R-:W-:-:S12]  /*06d0*/  BSSY B0, `(.L_x_1821) ;  /* 0x0000005000007945 */ /* 0x000fd80003800000 */
[----:B------:R-:W-:Y:S05]  /*06e0*/  @!P0 BRA `(.L_x_1822) ;  /* 0x0000003000008947 */ /* 0x000fea0003800000 */
[----:B-1----:R-:W-:Y:S01]  /*06f0*/  IADD3 R10, R10, -0x1, RZ ;  /* 0xffffffff0a0a7810 */ /* 0x002fe20007ffe0ff */
[----:B------:R-:W-:Y:S05]  /*0700*/  BRA.DIV ~URZ, `(.L_x_1823) ;  /* 0x0001ecb27f007947 */ /* 0x000fea000b800000 */
[----:B------:R1:W4:Y:S02]  /*0710*/  SHFL.IDX PT, R0, R4, R10, 0x1f ;  /* 0x00001f0a04007589 */ /* 0x00032400000e0000 */
.L_x_1822:
[----:B------:R-:W-:Y:S05]  /*0720*/  BSYNC B0 ;  /* 0x0000000000007941 */ /* 0x000fea0003800000 */
.L_x_1821:
[----:B----4-:R-:W-:Y:S01]  /*0730*/  IMAD R0, R0, c[0x0][0x538], R6 ;  /* 0x00014e0000007a24 */ /* 0x010fe200078e0206 */
[----:B---3--:R-:W-:Y:S01]  /*0740*/  ISETP.NE.AND P0, PT, R9, 0x1, PT ;  /* 0x000000010900780c */ /* 0x008fe20003f05270 */
[----:B------:R-:W-:Y:S03]  /*0750*/  BSSY B0, `(.L_x_1824) ;  /* 0x0000086000007945 */ /* 0x000fe60003800000 */
[----:B------:R3:W-:Y:S01]  /*0760*/  STL [R1+0xa8], R0 ;  /* 0x0000a80001007387 */ /* 0x0007e20000100800 */
[----:B------:R-:W-:-:S08]  /*0770*/  IADD3 R11, -R0, UR5, RZ ;  /* 0x00000005000b7c10 */ /* 0x000fd0000fffe1ff */
[----:B------:R-:W-:Y:S05]  /*0780*/  @!P0 BRA `(.L_x_1825) ;  /* 0x000003e000008947 */ /* 0x000fea0003800000 */
[-C--:B--23--:R-:W-:Y:S02]  /*0790*/  IABS R0, R14.reuse ;  /* 0x0000000e00007213 */ /* 0x08cfe40000000000 */
[----:B------:R-:W-:-:S03]  /*07a0*/  IABS R6, R14 ;  /* 0x0000000e00067213 */ /* 0x000fc60000000000 */
[----:B------:R-:W-:Y:S01]  /*07b0*/  IMAD.MOV.U32 R5, RZ, RZ, R0 ;  /* 0x000000ffff057224 */ /* 0x000fe200078e0000 */
[----:B------:R-:W-:-:S03]  /*07c0*/  IABS R0, R9 ;  /* 0x0000000900007213 */ /* 0x000fc60000000000 */
[----:B------:R-:W2:Y:S02]  /*07d0*/  I2F.RP R2, R5 ;  /* 0x0000000500027306 */ /* 0x000ea40000209400 */
[----:B-1----:R-:W-:Y:S01]  /*07e0*/  IMAD.MOV.U32 R8, RZ, RZ, R0 ;  /* 0x000000ffff087224 */ /* 0x002fe200078e0000 */
[----:B------:R-:W-:-:S05]  /*07f0*/  IABS R0, R11 ;  /* 0x0000000b00007213 */ /* 0x000fca0000000000 */
[----:B------:R-:W-:Y:S08]  /*0800*/  I2F.RP R7, R8 ;  /* 0x0000000800077306 */ /* 0x000ff00000209400 */
[----:B--2---:R-:W1:Y:S02]  /*0810*/  MUFU.RCP R2, R2 ;  /* 0x0000000200027308 */ /* 0x004e640000001000 */
        /* <DEDUP_REMOVED lines=53> */
.L_x_1825:
[----:B------:R-:W-:-:S04]  /*0b70*/  IMAD.MOV.U32 R2, RZ, RZ, 0x4 ;  /* 0x00000004ff027424 */ /* 0x000fc800078e00ff */
[----:B------:R-:W-:-:S05]  /*0b80*/  IMAD.WIDE R2, R239, R2, c[0x0][0x590] ;  /* 0x00016400ef027625 */ /* 0x000fca00078e0202 */
[----:B------:R-:W4:Y:S02]  /*0b90*/  LDG.E R7, [R2.64] ;  /* 0x0000000c02077981 */ /* 0x000f24000c1e1900 */
[----:B-12-4-:R-:W-:-:S05]  /*0ba0*/  IMAD R9, R7, R14, RZ ;  /* 0x0000000e07097224 */ /* 0x016fca00078e02ff */
[-C--:B---3--:R-:W-:Y:S02]  /*0bb0*/  IABS R0, R9.reuse ;  /* 0x0000000900007213 */ /* 0x088fe40000000000 */
[----:B------:R-:W-:-:S03]  /*0bc0*/  IABS R8, R9 ;  /* 0x0000000900087213 */ /* 0x000fc60000000000 */
[----:B------:R-:W-:-:S04]  /*0bd0*/  IMAD.MOV.U32 R6, RZ, RZ, R0 ;  /* 0x000000ffff067224 */ /* 0x000fc800078e0000 */
[----:B------:R-:W1:Y:S08]  /*0be0*/  I2F.RP R2, R6 ;  /* 0x0000000600027306 */ /* 0x000e700000209400 */
[----:B-1----:R-:W1:Y:S02]  /*0bf0*/  MUFU.RCP R2, R2 ;  /* 0x0000000200027308 */ /* 0x002e640000001000 */
[----:B-1----:R-:W-:-:S06]  /*0c00*/  IADD3 R2, R2, 0xffffffe, RZ ;  /* 0x0ffffffe02027810 */ /* 0x002fcc0007ffe0ff */
[----:B------:R-:W1:Y:S02]  /*0c10*/  F2I.FTZ.U32.TRUNC.NTZ R3, R2 ;  /* 0x0000000200037305 */ /* 0x000e64000021f000 */
[----:B-1----:R-:W-:Y:S02]  /*0c20*/  IMAD.MOV R0, RZ, RZ, -R3 ;  /* 0x000000ffff007224 */ /* 0x002fe400078e0a03 */
[----:B------:R-:W-:Y:S02]  /*0c30*/  IMAD.MOV.U32 R2, RZ, RZ, RZ ;  /* 0x000000ffff027224 */ /* 0x000fe400078e00ff */
[----:B------:R-:W-:Y:S01]  /*0c40*/  IMAD.MOV.U32 R4, RZ, RZ, R0 ;  /* 0x000000ffff047224 */ /* 0x000fe200078e0000 */
[----:B------:R-:W-:-:S03]  /*0c50*/  IABS R0, R11 ;  /* 0x0000000b00007213 */ /* 0x000fc60000000000 */
[----:B------:R-:W-:Y:S01]  /*0c60*/  IMAD R4, R4, R6, RZ ;  /* 0x0000000604047224 */ /* 0x000fe200078e02ff */
[----:B------:R-:W-:-:S03]  /*0c70*/  MOV R5, R0 ;  /* 0x0000000000057202 */ /* 0x000fc60000000f00 */
        /* <DEDUP_REMOVED lines=19> */
[----:B------:R-:W-:-:S04]  /*0db0*/  IMNMX R6, R7, R0, PT ;  /* 0x0000000007067217 */ /* 0x000fc80003800200 */
[-C--:B------:R-:W-:Y:S02]  /*0dc0*/  IABS R0, R6.reuse ;  /* 0x0000000600007213 */ /* 0x080fe40000000000 */
[----:B------:R-:W-:-:S03]  /*0dd0*/  IABS R9, R6 ;  /* 0x0000000600097213 */ /* 0x000fc60000000000 */
[----:B------:R-:W-:-:S04]  /*0de0*/  IMAD.MOV.U32 R5, RZ, RZ, R0 ;  /* 0x000000ffff057224 */ /* 0x000fc800078e0000 */
[----:B------:R-:W1:Y:S08]  /*0df0*/  I2F.RP R2, R5 ;  /* 0x0000000500027306 */ /* 0x000e700000209400 */
[----:B-1----:R-:W1:Y:S02]  /*0e00*/  MUFU.RCP R2, R2 ;  /* 0x0000000200027308 */ /* 0x002e640000001000 */
[----:B-1----:R-:W-:-:S06]  /*0e10*/  IADD3 R2, R2, 0xffffffe, RZ ;  /* 0x0ffffffe02027810 */ /* 0x002fcc0007ffe0ff */
[----:B------:R-:W1:Y:S02]  /*0e20*/  F2I.FTZ.U32.TRUNC.NTZ R3, R2 ;  /* 0x0000000200037305 */ /* 0x000e64000021f000 */
[----:B-1----:R-:W-:Y:S01]  /*0e30*/  IADD3 R0, RZ, -R3, RZ ;  /* 0x80000003ff007210 */ /* 0x002fe20007ffe0ff */
[----:B------:R-:W-:-:S04]  /*0e40*/  IMAD.MOV.U32 R2, RZ, RZ, RZ ;  /* 0x000000ffff027224 */ /* 0x000fc800078e00ff */
[----:B------:R-:W-:Y:S01]  /*0e50*/  IMAD.MOV.U32 R7, RZ, RZ, R0 ;  /* 0x000000ffff077224 */ /* 0x000fe200078e0000 */
[----:B------:R-:W-:-:S03]  /*0e60*/  IABS R0, R8 ;  /* 0x0000000800007213 */ /* 0x000fc60000000000 */
[----:B------:R-:W-:Y:S02]  /*0e70*/  IMAD R7, R7, R5, RZ ;  /* 0x0000000507077224 */ /* 0x000fe400078e02ff */
        /* <DEDUP_REMOVED lines=19> */
.L_x_1826:
[----:B------:R-:W-:Y:S05]  /*0fb0*/  BSYNC B0 ;  /* 0x0000000000007941 */ /* 0x000fea0003800000 */
.L_x_1824:
[----:B------:R-:W-:-:S04]  /*0fc0*/  LOP3.LUT R0, RZ, R0, RZ, 0x33, !PT ;  /* 0x00000000ff007212 */ /* 0x000fc800078e33ff */
[----:B------:R-:W-:-:S05]  /*0fd0*/  IADD3 R0, R0, R14, RZ ;  /* 0x0000000e00007210 */ /* 0x000fca0007ffe0ff */
[----:B------:R1:W-:Y:S01]  /*0fe0*/  STL [R1+0xc0], R0 ;  /* 0x0000c00001007387 */ /* 0x0003e20000100800 */
[----:B------:R-:W-:Y:S05]  /*0ff0*/  BRA `(.L_x_1827) ;  /* 0x0000004000007947 */ /* 0x000fea0003800000 */
.L_x_1815:
[----:B------:R-:W-:Y:S01]  /*1000*/  MOV R0, UR5 ;  /* 0x0000000500007c02 */ /* 0x000fe20008000f00 */
[----:B------:R1:W-:Y:S01]  /*1010*/  STL [R1+0xc0], RZ ;  /* 0x0000c0ff01007387 */ /* 0x0003e20000100800 */
[----:B------:R-:W-:-:S03]  /*1020*/  MOV R238, RZ ;  /* 0x000000ff00ee7202 */ /* 0x000fc60000000f00 */
[----:B------:R1:W-:Y:S04]  /*1030*/  STL [R1+0xa8], R0 ;  /* 0x0000a80001007387 */ /* 0x0003e80000100800 */
.L_x_1827:
[----:B------:R-:W2:Y:S04]  /*1040*/  LDL R2, [R1+0xa8] ;  /* 0x0000a80001027983 */ /* 0x000ea80000100800 */
[----:B-1----:R-:W3:Y:S01]  /*1050*/  LDL R0, [R1+0xc0] ;  /* 0x0000c00001007983 */ /* 0x002ee20000100800 */
[----:B------:R-:W-:Y:S01]  /*1060*/  ISETP.NE.AND P0, PT, R15, RZ, PT ;  /* 0x000000ff0f00720c */ /* 0x000fe20003f05270 */
[----:B------:R-:W-:Y:S01]  /*1070*/  IMAD.MOV.U32 R6, RZ, RZ, R238 ;  /* 0x000000ffff067224 */ /* 0x000fe200078e00ee */
[----:B------:R-:W-:Y:S01]  /*1080*/  MOV R7, R239 ;  /* 0x000000ef00077202 */ /* 0x000fe20000000f00 */
[----:B------:R-:W-:Y:S10]  /*1090*/  WARPSYNC 0xffffffff ;  /* 0xffffffff00007948 */ /* 0x000ff40003800000 */
[----:B--2---:R-:W-:Y:S01]  /*10a0*/  @!P0 IMAD.MOV.U32 R236, RZ, RZ, R2 ;  /* 0x000000ffffec8224 */ /* 0x004fe200078e0002 */
[----:B---3--:R-:W-:-:S03]  /*10b0*/  MOV R5, R0 ;  /* 0x0000000000057202 */ /* 0x008fc60000000f00 */
[----:B------:R-:W-:-:S05]  /*10c0*/  IMAD.MOV.U32 R4, RZ, RZ, R236 ;  /* 0x000000ffff047224 */ /* 0x000fca00078e00ec */
[----:B------:R1:W-:Y:S04]  /*10d0*/  @!P0 STS.128 [0x20080], R4 ;  /* 0x02008004ff008388 */ /* 0x0003e80000000c00 */
[----:B------:R-:W-:Y:S06]  /*10e0*/  BAR.ARV 0x5, 0x100 ;  /* 0x0144000000007b1d */ /* 0x000fec0000002000 */
.L_x_1813:
[----:B---3--:R-:W-:-:S13]  /*10f0*/  ISETP.GE.AND P0, PT, R239, c[0x0][0x53c], PT ;  /* 0x00014f00ef007a0c */ /* 0x008fda0003f06270 */
[----:B------:R-:W-:Y:S05]  /*1100*/  @P0 EXIT ;  /* 0x000000000000094d */ /* 0x000fea0003800000 */
[----:B------:R-:W3:Y:S01]  /*1110*/  S2R R18, SR_TID.X ;  /* 0x0000000000127919 */ /* 0x000ee20000002100 */
[----:B------:R-:W-:Y:S01]  /*1120*/  IMAD.MOV.U32 R200, RZ, RZ, 0x20 ;  /* 0x00000020ffc87424 */ /* 0x000fe200078e00ff */
[----:B------:R-:W-:Y:S01]  /*1130*/  ULDC UR8, c[0x0][0x20] ;  /* 0x0000080000087ab9 */ /* 0x000fe20000000800 */
[----:B------:R-:W-:Y:S01]  /*1140*/  IMAD.MOV.U32 R201, RZ, RZ, 0x40 ;  /* 0x00000040ffc97424 */ /* 0x000fe200078e00ff */
[----:B------:R-:W-:Y:S02]  /*1150*/  UIADD3 UR8, UP0, UR4, UR8, URZ ;  /* 0x0000000804087290 */ /* 0x000fe4000ff1e03f */
[----:B------:R-:W-:Y:S02]  /*1160*/  ULDC UR7, c[0x0][0x24] ;  /* 0x0000090000077ab9 */ /* 0x000fe40000000800 */
[----:B------:R-:W-:Y:S01]  /*1170*/  UIADD3.X UR7, URZ, UR7, URZ, UP0, !UPT ;  /* 0x000000073f077290 */ /* 0x000fe200087fe43f */
[----:B---3--:R-:W-:-:S04]  /*1180*/  SHF.R.S32.HI R11, RZ, 0x1f, R18 ;  /* 0x0000001fff0b7819 */ /* 0x008fc80000011412 */
[CC--:B------:R-:W-:Y:S02]  /*1190*/  LEA.HI R3, R11.reuse, R18.reuse, RZ, 0x4 ;  /* 0x000000120b037211 */ /* 0x0c0fe400078f20ff */
[----:B-1----:R-:W-:Y:S02]  /*11a0*/  LEA.HI R6, R11, R18, RZ, 0x2 ;  /* 0x000000120b067211 */ /* 0x002fe400078f10ff */
[C---:B--2---:R-:W-:Y:S02]  /*11b0*/  LOP3.LUT R0, R3.reuse, 0xfffffff0, RZ, 0xc0, !PT ;  /* 0xfffffff003007812 */ /* 0x044fe400078ec0ff */
[----:B------:R-:W-:Y:S02]  /*11c0*/  SHF.R.S32.HI R2, RZ, 0x4, R3 ;  /* 0x00000004ff027819 */ /* 0x000fe40000011403 */
[----:B------:R-:W-:Y:S01]  /*11d0*/  SHF.R.S32.HI R7, RZ, 0x2, R6 ;  /* 0x00000002ff077819 */ /* 0x000fe20000011406 */
[----:B------:R-:W-:Y:S01]  /*11e0*/  IMAD.IADD R0, R18, 0x1, -R0 ;  /* 0x0000000112007824 */ /* 0x000fe200078e0a00 */
[----:B------:R-:W-:-:S02]  /*11f0*/  LEA.HI R3, R3, R2, RZ, 0x1 ;  /* 0x0000000203037211 */ /* 0x000fc400078f08ff */
[----:B------:R-:W-:Y:S02]  /*1200*/  SHF.R.S32.HI R4, RZ, 0x1f, R6 ;  /* 0x0000001fff047819 */ /* 0x000fe40000011406 */
[----:B------:R-:W-:Y:S02]  /*1210*/  SHF.R.S32.HI R5, RZ, 0x1f, R0 ;  /* 0x0000001fff057819 */ /* 0x000fe40000011400 */
[----:B------:R-:W-:Y:S02]  /*1220*/  LOP3.LUT R3, R3, 0xfffffffe, RZ, 0xc0, !PT ;  /* 0xfffffffe03037812 */ /* 0x000fe400078ec0ff */
[----:B------:R-:W-:Y:S02]  /*1230*/  LEA.HI R4, R4, R7, RZ, 0x3 ;  /* 0x0000000704047211 */ /* 0x000fe400078f18ff */
[----:B------:R-:W-:Y:S01]  /*1240*/  LEA.HI R147, R5, R0, RZ, 0x3 ;  /* 0x0000000005937211 */ /* 0x000fe200078f18ff */
[----:B------:R-:W-:Y:S01]  /*1250*/  IMAD.IADD R146, R2, 0x1, -R3 ;  /* 0x0000000102927824 */ /* 0x000fe200078e0a03 */
[----:B------:R-:W-:-:S02]  /*1260*/  LEA.HI R231, R11, R18, RZ, 0x3 ;  /* 0x000000120be77211 */ /* 0x000fc400078f18ff */
[----:B------:R-:W-:Y:S02]  /*1270*/  LOP3.LUT R3, R4, 0xfffffff8, RZ, 0xc0, !PT ;  /* 0xfffffff804037812 */ /* 0x000fe400078ec0ff */
[C---:B------:R-:W-:Y:S01]  /*1280*/  LOP3.LUT R2, R147.reuse, 0xfffffff8, RZ, 0xc0, !PT ;  /* 0xfffffff893027812 */ /* 0x040fe200078ec0ff */
[----:B------:R-:W-:Y:S01]  /*1290*/  IMAD.SHL.U32 R147, R147, 0x40, RZ ;  /* 0x0000004093937824 */ /* 0x000fe200078e00ff */
[----:B------:R-:W-:Y:S01]  /*12a0*/  LOP3.LUT R4, R231, 0xfffffff8, RZ, 0xc0, !PT ;  /* 0xfffffff8e7047812 */ /* 0x000fe200078ec0ff */
[----:B------:R-:W-:Y:S01]  /*12b0*/  IMAD.IADD R5, R7, 0x1, -R3 ;  /* 0x0000000107057824 */ /* 0x000fe200078e0a03 */
[----:B------:R-:W-:Y:S01]  /*12c0*/  LEA.HI R9, R11, R18, RZ, 0x5 ;  /* 0x000000120b097211 */ /* 0x000fe200078f28ff */
[----:B------:R-:W-:Y:S01]  /*12d0*/  IMAD.IADD R8, R0, 0x1, -R2 ;  /* 0x0000000100087824 */ /* 0x000fe200078e0a02 */
[----:B------:R-:W-:Y:S01]  /*12e0*/  LOP3.LUT R2, R6, 0xfffffffc, RZ, 0xc0, !PT ;  /* 0xfffffffc06027812 */ /* 0x000fe200078ec0ff */
[----:B------:R-:W-:Y:S01]  /*12f0*/  IMAD.IADD R17, R18, 0x1, -R4 ;  /* 0x0000000112117824 */ /* 0x000fe200078e0a04 */
[----:B------:R-:W-:-:S02]  /*1300*/  SHF.R.S32.HI R3, RZ, 0x5, R9 ;  /* 0x00000005ff037819 */ /* 0x000fc40000011409 */
[----:B------:R-:W-:Y:S01]  /*1310*/  SHF.R.S32.HI R0, RZ, 0x1f, R9 ;  /* 0x0000001fff007819 */ /* 0x000fe20000011409 */
[----:B------:R-:W-:Y:S01]  /*1320*/  IMAD.SHL.U32 R7, R17, 0x40, RZ ;  /* 0x0000004011077824 */ /* 0x000fe200078e00ff */
[----:B------:R-:W-:Y:S01]  /*1330*/  LOP3.LUT R6, R9, 0xffffffe0, RZ, 0xc0, !PT ;  /* 0xffffffe009067812 */ /* 0x000fe200078ec0ff */
[----:B------:R-:W-:Y:S01]  /*1340*/  IMAD.SHL.U32 R199, R3, 0x400, RZ ;  /* 0x0000040003c77824 */ /* 0x000fe200078e00ff */
[----:B------:R-:W-:Y:S01]  /*1350*/  LEA.HI R4, R0, R3, RZ, 0x3 ;  /* 0x0000000300047211 */ /* 0x000fe200078f18ff */
[C---:B------:R-:W-:Y:S01]  /*1360*/  IMAD.IADD R0, R18.reuse, 0x1, -R2 ;  /* 0x0000000112007824 */ /* 0x040fe200078e0a02 */
[----:B------:R-:W-:Y:S01]  /*1370*/  LOP3.LUT R2, R7, 0x1c0, RZ, 0xc0, !PT ;  /* 0x000001c007027812 */ /* 0x000fe200078ec0ff */
[----:B------:R-:W-:Y:S01]  /*1380*/  IMAD.IADD R16, R18, 0x1, -R6 ;  /* 0x0000000112107824 */ /* 0x000fe200078e0a06 */
[----:B------:R-:W-:Y:S01]  /*1390*/  LOP3.LUT R6, R4, 0xffffff8, RZ, 0xc0, !PT ;  /* 0x0ffffff804067812 */ /* 0x000fe200078ec0ff */
[C---:B------:R-:W-:Y:S01]  /*13a0*/  IMAD.SHL.U32 R140, R17.reuse, 0x8, RZ ;  /* 0x00000008118c7824 */ /* 0x040fe200078e00ff */
[----:B------:R-:W-:Y:S01]  /*13b0*/  LEA.HI R4, R0, R0, RZ, 0x1 ;  /* 0x0000000000047211 */ /* 0x000fe200078f08ff */
[----:B------:R-:W-:Y:S01]  /*13c0*/  IMAD.SHL.U32 R142, R17, 0x4, RZ ;  /* 0x00000004118e7824 */ /* 0x000fe200078e00ff */
[----:B------:R-:W-:Y:S01]  /*13d0*/  LOP3.LUT R7, R2, 0x8, R231, 0xf8, !PT ;  /* 0x0000000802077812 */ /* 0x000fe200078ef8e7 */
[----:B------:R-:W-:Y:S01]  /*13e0*/  IMAD.IADD R9, R3, 0x1, -R6 ;  /* 0x0000000103097824 */ /* 0x000fe200078e0a06 */
[----:B------:R-:W-:Y:S01]  /*13f0*/  LOP3.LUT R4, R4, 0x1ffffffe, RZ, 0xc0, !PT ;  /* 0x1ffffffe04047812 */ /* 0x000fe200078ec0ff */
[----:B------:R-:W-:Y:S01]  /*1400*/  IMAD R6, R0, 0x2, R199 ;  /* 0x0000000200067824 */ /* 0x000fe200078e02c7 */
[----:B------:R-:W-:-:S02]  /*1410*/  SHF.R.U32.HI R2, RZ, 0x3, R2 ;  /* 0x00000003ff027819 */ /* 0x000fc40000011602 */
[----:B------:R-:W-:Y:S01]  /*1420*/  LOP3.LUT R3, R5, 0x1, RZ, 0xc0, !PT ;  /* 0x0000000105037812 */ /* 0x000fe200078ec0ff */
[----:B------:R-:W-:Y:S01]  /*1430*/  IMAD.IADD R12, R0, 0x1, -R4 ;  /* 0x00000001000c7824 */ /* 0x000fe200078e0a04 */
[----:B------:R-:W-:Y:S01]  /*1440*/  LOP3.LUT R7, R7, R2, RZ, 0x3c, !PT ;  /* 0x0000000207077212 */ /* 0x000fe200078e3cff */
[C---:B------:R-:W-:Y:S01]  /*1450*/  IMAD.SHL.U32 R0, R5.reuse, 0x40, RZ ;  /* 0x0000004005007824 */ /* 0x040fe200078e00ff */
[----:B------:R-:W-:Y:S02]  /*1460*/  SHF.R.S32.HI R2, RZ, 0x1f, R16 ;  /* 0x0000001fff027819 */ /* 0x000fe40000011410 */
[C---:B------:R-:W-:Y:S02]  /*1470*/  LOP3.LUT P3, RZ, R5.reuse, 0x2, RZ, 0xc0, !PT ;  /* 0x0000000205ff7812 */ /* 0x040fe4000786c0ff */
[----:B------:R-:W-:Y:S02]  /*1480*/  LEA.HI R10, R2, R16, RZ, 0x2 ;  /* 0x00000010020a7211 */ /* 0x000fe400078f10ff */
[----:B------:R-:W-:Y:S01]  /*1490*/  LOP3.LUT R2, R0, 0x1c0, RZ, 0xc0, !PT ;  /* 0x000001c000027812 */ /* 0x000fe200078ec0ff */
[----:B------:R-:W-:Y:S01]  /*14a0*/  IMAD.SHL.U32 R0, R8, 0x40, RZ ;  /* 0x0000004008007824 */ /* 0x000fe200078e00ff */
[----:B------:R-:W-:Y:S01]  /*14b0*/  LOP3.LUT P0, RZ, R5, 0x4, RZ, 0xc0, !PT ;  /* 0x0000000405ff7812 */ /* 0x000fe2000780c0ff */
[----:B------:R-:W-:Y:S01]  /*14c0*/  IMAD.SHL.U32 R5, R146, 0x8, RZ ;  /* 0x0000000892057824 */ /* 0x000fe200078e00ff */
[----:B------:R-:W-:Y:S01]  /*14d0*/  LEA.HI R2, R2, R2, RZ, 0x1d ;  /* 0x0000000202027211 */ /* 0x000fe200078fe8ff */
[----:B------:R-:W-:Y:S01]  /*14e0*/  IMAD R146, R146, 0x200, R7 ;  /* 0x0000020092927824 */ /* 0x000fe200078e0207 */
[----:B------:R-:W-:-:S02]  /*14f0*/  LOP3.LUT R0, R0, 0x1c0, RZ, 0xc0, !PT ;  /* 0x000001c000007812 */ /* 0x000fc400078ec0ff */
[----:B------:R-:W-:Y:S01]  /*1500*/  ISETP.NE.U32.AND P4, PT, R3, 0x1, PT ;  /* 0x000000010300780c */ /* 0x000fe20003f85070 */
[----:B------:R-:W-:Y:S01]  /*1510*/  IMAD.IADD R3, R6, 0x1, R2 ;  /* 0x0000000106037824 */ /* 0x000fe200078e0202 */
[----:B------:R-:W-:Y:S02]  /*1520*/  LOP3.LUT R2, R0, 0x8, R5, 0xf8, !PT ;  /* 0x0000000800027812 */ /* 0x000fe400078ef805 */
[----:B------:R-:W-:Y:S01]  /*1530*/  SHF.R.U32.HI R0, RZ, 0x3, R0 ;  /* 0x00000003ff007819 */ /* 0x000fe20000011600 */
[----:B------:R-:W-:Y:S01]  /*1540*/  IMAD.SHL.U32 R14, R3, 0x2, RZ ;  /* 0x00000002030e7824 */ /* 0x000fe200078e00ff */
[----:B------:R-:W-:Y:S02]  /*1550*/  SHF.R.S32.HI R231, RZ, 0x3, R231 ;  /* 0x00000003ffe77819 */ /* 0x000fe400000114e7 */
[----:B------:R-:W-:Y:S02]  /*1560*/  LOP3.LUT R0, R2, R0, RZ, 0x3c, !PT ;  /* 0x0000000002007212 */ /* 0x000fe400078e3cff */
[C---:B------:R-:W-:Y:S01]  /*1570*/  IADD3 R2, R14.reuse, 0x80, RZ ;  /* 0x000000800e027810 */ /* 0x040fe20007ffe0ff */
[----:B------:R-:W-:Y:S01]  /*1580*/  STL [R1+0x88], R14 ;  /* 0x0000880e01007387 */ /* 0x000fe20000100800 */
[----:B------:R-:W-:-:S02]  /*1590*/  IADD3 R13, R14, 0x70, RZ ;  /* 0x000000700e0d7810 */ /* 0x000fc40007ffe0ff */
[----:B------:R-:W-:Y:S02]  /*15a0*/  @P4 IADD3 R13, R2, 0x10, RZ ;  /* 0x00000010020d4810 */ /* 0x000fe40007ffe0ff */
[C---:B------:R-:W-:Y:S02]  /*15b0*/  IADD3 R2, R231.reuse, 0x20, RZ ;  /* 0x00000020e7027810 */ /* 0x040fe40007ffe0ff */
[----:B------:R-:W-:Y:S01]  /*15c0*/  LOP3.LUT R147, R0, 0xfffffe00, R147, 0xf8, !PT ;  /* 0xfffffe0000937812 */ /* 0x000fe200078ef893 */
[----:B------:R-:W-:Y:S01]  /*15d0*/  IMAD.SHL.U32 R0, R231, 0x40, RZ ;  /* 0x00000040e7007824 */ /* 0x000fe200078e00ff */
[----:B------:R-:W-:Y:S01]  /*15e0*/  SHF.R.S32.HI R4, RZ, 0x2, R10 ;  /* 0x00000002ff047819 */ /* 0x000fe2000001140a */
[----:B------:R-:W-:Y:S01]  /*15f0*/  STL [R1+0x8c], R13 ;  /* 0x00008c0d01007387 */ /* 0x000fe20000100800 */
[----:B------:R-:W-:Y:S01]  /*1600*/  LEA.HI R6, R11, R18, RZ, 0x6 ;  /* 0x000000120b067211 */ /* 0x000fe200078f30ff */
[----:B------:R-:W-:Y:S01]  /*1610*/  IMAD.IADD R199, R199, 0x1, R147 ;  /* 0x00000001c7c77824 */ /* 0x000fe200078e0293 */
[----:B------:R-:W-:Y:S01]  /*1620*/  SHF.R.S32.HI R11, RZ, 0x1f, R2 ;  /* 0x0000001fff0b7819 */ /* 0x000fe20000011402 */
[----:B------:R-:W-:Y:S01]  /*1630*/  IMAD R15, R9, 0x10, R4 ;  /* 0x00000010090f7824 */ /* 0x000fe200078e0204 */
[----:B------:R-:W-:Y:S01]  /*1640*/  IADD3 R233, R140, 0x80, RZ ;  /* 0x000000808ce97810 */ /* 0x000fe20007ffe0ff */
[----:B------:R-:W-:Y:S01]  /*1650*/  IMAD.SHL.U32 R6, R6, 0x8, RZ ;  /* 0x0000000806067824 */ /* 0x000fe200078e00ff */
[----:B------:R-:W-:Y:S01]  /*1660*/  LOP3.LUT R242, R0, 0x1c0, RZ, 0xc0, !PT ;  /* 0x000001c000f27812 */ /* 0x000fe200078ec0ff */
[----:B------:R-:W-:Y:S01]  /*1670*/  IMAD.SHL.U32 R0, R2, 0x40, RZ ;  /* 0x0000004002007824 */ /* 0x000fe200078e00ff */
[----:B------:R-:W-:Y:S01]  /*1680*/  LEA.HI R11, R11, R2, RZ, 0x3 ;  /* 0x000000020b0b7211 */ /* 0x000fe200078f18ff */
[----:B------:R-:W-:Y:S01]  /*1690*/  STL [R1+0x1b4], R15 ;  /* 0x0001b40f01007387 */ /* 0x000fe20000100800 */
[----:B------:R-:W-:-:S02]  /*16a0*/  SHF.R.S32.HI R4, RZ, 0x1f, R233 ;  /* 0x0000001fff047819 */ /* 0x000fc400000114e9 */
[----:B------:R-:W-:Y:S01]  /*16b0*/  LOP3.LUT R2, R10, 0x7ffffffc, RZ, 0xc0, !PT ;  /* 0x7ffffffc0a027812 */ /* 0x000fe200078ec0ff */
[----:B------:R-:W-:Y:S01]  /*16c0*/  IMAD.SHL.U32 R11, R11, 0x40, RZ ;  /* 0x000000400b0b7824 */ /* 0x000fe200078e00ff */
[----:B------:R-:W-:Y:S01]  /*16d0*/  SHF.R.S32.HI R3, RZ, 0x1f, R231 ;  /* 0x0000001fff037819 */ /* 0x000fe200000114e7 */
[----:B------:R1:W-:Y:S01]  /*16e0*/  STL [R1+0x80], R4 ;  /* 0x0000800401007387 */ /* 0x0003e20000100800 */
[----:B------:R-:W-:Y:S02]  /*16f0*/  LOP3.LUT R241, R0, 0x1c0, RZ, 0xc0, !PT ;  /* 0x000001c000f17812 */ /* 0x000fe400078ec0ff */
[----:B------:R-:W-:Y:S02]  /*1700*/  LOP3.LUT R0, R242, 0x38, R140, 0xf8, !PT ;  /* 0x00000038f2007812 */ /* 0x000fe400078ef88c */
[----:B------:R-:W-:Y:S02]  /*1710*/  SHF.R.U32.HI R3, RZ, 0x3, R242 ;  /* 0x00000003ff037819 */ /* 0x000fe400000116f2 */
[----:B------:R-:W-:-:S02]  /*1720*/  IADD3 R234, R140, 0xc0, RZ ;  /* 0x000000c08cea7810 */ /* 0x000fc40007ffe0ff */
[----:B------:R-:W-:Y:S02]  /*1730*/  IADD3 R144, R140, 0x40, RZ ;  /* 0x000000408c907810 */ /* 0x000fe40007ffe0ff */
[----:B------:R-:W-:Y:S02]  /*1740*/  LOP3.LUT R5, R0, R3, RZ, 0x3c, !PT ;  /* 0x0000000300057212 */ /* 0x000fe400078e3cff */
[----:B------:R-:W-:Y:S02]  /*1750*/  SHF.R.S32.HI R3, RZ, 0x1f, R234 ;  /* 0x0000001fff037819 */ /* 0x000fe400000114ea */
[----:B------:R-:W-:Y:S01]  /*1760*/  SHF.R.S32.HI R0, RZ, 0x1f, R144 ;  /* 0x0000001fff007819 */ /* 0x000fe20000011490 */
[----:B------:R2:W-:Y:S01]  /*1770*/  STL [R1+0x1b0], R5 ;  /* 0x0001b00501007387 */ /* 0x0005e20000100800 */
[----:B------:R-:W-:Y:S02]  /*1780*/  LOP3.LUT R6, R6, 0xfffffe00, RZ, 0xc0, !PT ;  /* 0xfffffe0006067812 */ /* 0x000fe400078ec0ff */
[----:B------:R-:W-:Y:S01]  /*1790*/  R2P PR, R8, 0x6 ;  /* 0x0000000608007804 */ /* 0x000fe20000000000 */
[----:B------:R-:W-:Y:S01]  /*17a0*/  STL [R1+0x7c], R3 ;  /* 0x00007c0301007387 */ /* 0x000fe20000100800 */
[----:B------:R-:W-:-:S02]  /*17b0*/  LOP3.LUT R223, R5, R6, RZ, 0xfc, !PT ;  /* 0x0000000605df7212 */ /* 0x000fc400078efcff */
[----:B------:R-:W-:Y:S01]  /*17c0*/  LEA R147, R147, 0x4080, 0x1 ;  /* 0x0000408093937811 */ /* 0x000fe200078e08ff */
[----:B-1----:R-:W-:Y:S01]  /*17d0*/  IMAD.IADD R4, R16, 0x1, -R2 ;  /* 0x0000000110047824 */ /* 0x002fe200078e0a02 */
[C---:B------:R-:W-:Y:S01]  /*17e0*/  SEL R2, R200.reuse, 0xffffffe0, !P3 ;  /* 0xffffffe0c8027807 */ /* 0x040fe20005800000 */
[----:B------:R-:W-:Y:S01]  /*17f0*/  IMAD.SHL.U32 R223, R223, 0x2, RZ ;  /* 0x00000002dfdf7824 */ /* 0x000fe200078e00ff */
[----:B------:R-:W-:Y:S01]  /*1800*/  SEL R200, R200, 0xffffffe0, !P1 ;  /* 0xffffffe0c8c87807 */ /* 0x000fe20004800000 */
[----:B------:R-:W-:Y:S01]  /*1810*/  IMAD.SHL.U32 R4, R4, 0x2, RZ ;  /* 0x0000000204047824 */ /* 0x000fe200078e00ff */
[----:B------:R-:W-:Y:S02]  /*1820*/  LEA R199, R199, 0x10080, 0x1 ;  /* 0x00010080c7c77811 */ /* 0x000fe400078e08ff */
[----:B------:R-:W-:Y:S01]  /*1830*/  SHF.R.S32.HI R141, RZ, 0x1f, R140 ;  /* 0x0000001fff8d7819 */ /* 0x000fe2000001148c */
[----:B------:R-:W-:Y:S01]  /*1840*/  IMAD.IADD R196, R200, 0x1, R147 ;  /* 0x00000001c8c47824 */ /* 0x000fe200078e0293 */
[C---:B------:R-:W-:Y:S01]  /*1850*/  IADD3 R37, R4.reuse, 0x8, RZ ;  /* 0x0000000804257810 */ /* 0x040fe20007ffe0ff */
[----:B------:R-:W-:Y:S01]  /*1860*/  STL [R1+0x130], R4 ;  /* 0x0001300401007387 */ /* 0x000fe20000100800 */
[C---:B------:R-:W-:Y:S01]  /*1870*/  IADD3 R36, R4.reuse, 0x10, RZ ;  /* 0x0000001004247810 */ /* 0x040fe20007ffe0ff */
[----:B------:R-:W-:Y:S01]  /*1880*/  IMAD.IADD R200, R199, 0x1, R200 ;  /* 0x00000001c7c87824 */ /* 0x000fe200078e02c8 */
[C---:B------:R-:W-:Y:S01]  /*1890*/  IADD3 R35, R4.reuse, 0x18, RZ ;  /* 0x0000001804237810 */ /* 0x040fe20007ffe0ff */
[----:B------:R1:W-:Y:S01]  /*18a0*/  STL [R1+0x12c], R37 ;  /* 0x00012c2501007387 */ /* 0x0003e20000100800 */
[----:B------:R-:W-:Y:S01]  /*18b0*/  IADD3 R34, R4, 0x20, RZ ;  /* 0x0000002004227810 */ /* 0x000fe20007ffe0ff */
[----:B--2---:R-:W-:Y:S01]  /*18c0*/  IMAD R5, R12, 0x8, R15 ;  /* 0x000000080c057824 */ /* 0x004fe200078e020f */
[C---:B------:R-:W-:Y:S01]  /*18d0*/  IADD3 R33, R4.reuse, 0x28, RZ ;  /* 0x0000002804217810 */ /* 0x040fe20007ffe0ff */
[----:B------:R2:W-:Y:S01]  /*18e0*/  STL [R1+0x128], R36 ;  /* 0x0001282401007387 */ /* 0x0005e20000100800 */
[----:B------:R-:W-:-:S02]  /*18f0*/  IADD3 R32, R4, 0x30, RZ ;  /* 0x0000003004207810 */ /* 0x000fc40007ffe0ff */
[----:B------:R-:W-:Y:S01]  /*1900*/  SHF.R.S32.HI R38, RZ, 0x1f, R37 ;  /* 0x0000001fff267819 */ /* 0x000fe20000011425 */
[----:B------:R3:W-:Y:S01]  /*1910*/  STL [R1+0x124], R35 ;  /* 0x0001242301007387 */ /* 0x0007e20000100800 */
        /* <DEDUP_REMOVED lines=8> */
[----:B------:R5:W-:Y:S01]  /*19a0*/  STL [R1+0x120], R32 ;  /* 0x0001202001007387 */ /* 0x000be20000100800 */
[C---:B------:R-:W-:Y:S02]  /*19b0*/  IADD3 R25, R4.reuse, 0x68, RZ ;  /* 0x0000006804197810 */ /* 0x040fe40007ffe0ff */
[----:B------:R-:W-:Y:S01]  /*19c0*/  IADD3 R24, R4, 0x70, RZ ;  /* 0x0000007004187810 */ /* 0x000fe20007ffe0ff */
[----:B------:R5:W-:Y:S01]  /*19d0*/  STL [R1+0x11c], R31 ;  /* 0x00011c1f01007387 */ /* 0x000be20000100800 */
[----:B-1----:R-:W-:Y:S02]  /*19e0*/  SHF.R.S32.HI R37, RZ, 0x1f, R36 ;  /* 0x0000001fff257819 */ /* 0x002fe40000011424 */
[----:B------:R-:W-:Y:S01]  /*19f0*/  LEA.HI R3, R0, R144, RZ, 0x3 ;  /* 0x0000009000037211 */ /* 0x000fe200078f18ff */
[----:B------:R1:W-:Y:S01]  /*1a00*/  STL [R1+0x118], R30 ;  /* 0x0001181e01007387 */ /* 0x0003e20000100800 */
[----:B--2---:R-:W-:-:S02]  /*1a10*/  SHF.R.S32.HI R36, RZ, 0x1f, R35 ;  /* 0x0000001fff247819 */ /* 0x004fc40000011423 */
[C---:B------:R-:W-:Y:S01]  /*1a20*/  IADD3 R23, R4.reuse, 0x78, RZ ;  /* 0x0000007804177810 */ /* 0x040fe20007ffe0ff */
[----:B------:R2:W-:Y:S01]  /*1a30*/  STL [R1+0x114], R29 ;  /* 0x0001141d01007387 */ /* 0x0005e20000100800 */
[----:B---3--:R-:W-:Y:S02]  /*1a40*/  SHF.R.S32.HI R35, RZ, 0x1f, R34 ;  /* 0x0000001fff237819 */ /* 0x008fe40000011422 */
[C---:B------:R-:W-:Y:S01]  /*1a50*/  IADD3 R22, R4.reuse, 0x80, RZ ;  /* 0x0000008004167810 */ /* 0x040fe20007ffe0ff */
[----:B------:R3:W-:Y:S01]  /*1a60*/  STL [R1+0x110], R28 ;  /* 0x0001101c01007387 */ /* 0x0007e20000100800 */
[----:B----4-:R-:W-:Y:S02]  /*1a70*/  SHF.R.S32.HI R34, RZ, 0x1f, R33 ;  /* 0x0000001fff227819 */ /* 0x010fe40000011421 */
[----:B------:R-:W-:Y:S01]  /*1a80*/  IADD3 R21, R4, 0x88, RZ ;  /* 0x0000008804157810 */ /* 0x000fe20007ffe0ff */
[----:B------:R4:W-:Y:S01]  /*1a90*/  STL [R1+0xb4], R27 ;  /* 0x0000b41b01007387 */ /* 0x0009e20000100800 */
[----:B-----5:R-:W-:-:S02]  /*1aa0*/  SHF.R.S32.HI R33, RZ, 0x1f, R32 ;  /* 0x0000001fff217819 */ /* 0x020fc40000011420 */
[C---:B------:R-:W-:Y:S01]  /*1ab0*/  IADD3 R20, R4.reuse, 0x90, RZ ;  /* 0x0000009004147810 */ /* 0x040fe20007ffe0ff */
[----:B------:R5:W-:Y:S01]  /*1ac0*/  STL [R1+0x10c], R26 ;  /* 0x00010c1a01007387 */ /* 0x000be20000100800 */
[----:B------:R-:W-:Y:S02]  /*1ad0*/  SHF.R.S32.HI R32, RZ, 0x1f, R31 ;  /* 0x0000001fff207819 */ /* 0x000fe4000001141f */
[----:B------:R-:W-:Y:S01]  /*1ae0*/  LOP3.LUT R252, R3, 0xfffffff8, RZ, 0xc0, !PT ;  /* 0xfffffff803fc7812 */ /* 0x000fe200078ec0ff */
[----:B------:R5:W-:Y:S01]  /*1af0*/  STL [R1+0x108], R25 ;  /* 0x0001081901007387 */ /* 0x000be20000100800 */
[----:B------:R-:W-:Y:S02]  /*1b00*/  SHF.R.S32.HI R31, RZ, 0x1f, R30 ;  /* 0x0000001fff1f7819 */ /* 0x000fe4000001141e */
[----:B------:R-:W-:Y:S01]  /*1b10*/  IADD3 R19, R4, 0x98, RZ ;  /* 0x0000009804137810 */ /* 0x000fe20007ffe0ff */
[----:B------:R5:W-:Y:S01]  /*1b20*/  STL [R1+0x104], R24 ;  /* 0x0001041801007387 */ /* 0x000be20000100800 */
[----:B-1----:R-:W-:-:S02]  /*1b30*/  SHF.R.S32.HI R30, RZ, 0x1f, R29 ;  /* 0x0000001fff1e7819 */ /* 0x002fc4000001141d */
[C---:B------:R-:W-:Y:S01]  /*1b40*/  IADD3 R18, R4.reuse, 0xa0, RZ ;  /* 0x000000a004127810 */ /* 0x040fe20007ffe0ff */
[----:B------:R1:W-:Y:S01]  /*1b50*/  STL [R1+0x100], R23 ;  /* 0x0001001701007387 */ /* 0x0003e20000100800 */
[----:B--2---:R-:W-:Y:S02]  /*1b60*/  SHF.R.S32.HI R29, RZ, 0x1f, R28 ;  /* 0x0000001fff1d7819 */ /* 0x004fe4000001141c */
[C---:B------:R-:W-:Y:S01]  /*1b70*/  IADD3 R17, R4.reuse, 0xa8, RZ ;  /* 0x000000a804117810 */ /* 0x040fe20007ffe0ff */
[----:B------:R2:W-:Y:S01]  /*1b80*/  STL [R1+0xfc], R22 ;  /* 0x0000fc1601007387 */ /* 0x0005e20000100800 */
[----:B---3--:R-:W-:Y:S02]  /*1b90*/  SHF.R.S32.HI R28, RZ, 0x1f, R27 ;  /* 0x0000001fff1c7819 */ /* 0x008fe4000001141b */
[----:B------:R-:W-:Y:S01]  /*1ba0*/  IADD3 R16, R4, 0xb0, RZ ;  /* 0x000000b004107810 */ /* 0x000fe20007ffe0ff */
[----:B------:R3:W-:Y:S01]  /*1bb0*/  STL [R1+0xf8], R21 ;  /* 0x0000f81501007387 */ /* 0x0007e20000100800 */
[----:B----4-:R-:W-:-:S02]  /*1bc0*/  SHF.R.S32.HI R27, RZ, 0x1f, R26 ;  /* 0x0000001fff1b7819 */ /* 0x010fc4000001141a */
[----:B------:R-:W-:Y:S01]  /*1bd0*/  SHF.R.S32.HI R3, RZ, 0x1f, R252 ;  /* 0x0000001fff037819 */ /* 0x000fe200000114fc */
[----:B------:R4:W-:Y:S01]  /*1be0*/  STL [R1+0xf4], R20 ;  /* 0x0000f41401007387 */ /* 0x0009e20000100800 */
[----:B-----5:R-:W-:Y:S02]  /*1bf0*/  SHF.R.S32.HI R26, RZ, 0x1f, R25 ;  /* 0x0000001fff1a7819 */ /* 0x020fe40000011419 */
[C---:B------:R-:W-:Y:S01]  /*1c00*/  IADD3 R15, R4.reuse, 0xb8, RZ ;  /* 0x000000b8040f7810 */ /* 0x040fe20007ffe0ff */
[----:B------:R5:W-:Y:S01]  /*1c10*/  STL [R1+0xf0], R19 ;  /* 0x0000f01301007387 */ /* 0x000be20000100800 */
[----:B------:R-:W-:Y:S02]  /*1c20*/  SHF.R.S32.HI R25, RZ, 0x1f, R24 ;  /* 0x0000001fff197819 */ /* 0x000fe40000011418 */
[----:B------:R-:W-:Y:S01]  /*1c30*/  IADD3 R12, R4, 0xc0, RZ ;  /* 0x000000c0040c7810 */ /* 0x000fe20007ffe0ff */
[----:B------:R5:W-:Y:S01]  /*1c40*/  STL [R1+0xb0], R18 ;  /* 0x0000b01201007387 */ /* 0x000be20000100800 */
[----:B------:R-:W-:-:S02]  /*1c50*/  SHF.R.S32.HI R24, RZ, 0x1f, R23 ;  /* 0x0000001fff187819 */ /* 0x000fc40000011417 */
[C---:B------:R-:W-:Y:S01]  /*1c60*/  IADD3 R10, R4.reuse, 0xc8, RZ ;  /* 0x000000c8040a7810 */ /* 0x040fe20007ffe0ff */
[----:B------:R5:W-:Y:S01]  /*1c70*/  STL [R1+0xec], R17 ;  /* 0x0000ec1101007387 */ /* 0x000be20000100800 */
[----:B-1----:R-:W-:Y:S02]  /*1c80*/  SHF.R.S32.HI R23, RZ, 0x1f, R22 ;  /* 0x0000001fff177819 */ /* 0x002fe40000011416 */
[C---:B------:R-:W-:Y:S01]  /*1c90*/  IADD3 R9, R4.reuse, 0xd0, RZ ;  /* 0x000000d004097810 */ /* 0x040fe20007ffe0ff */
[----:B------:R1:W-:Y:S01]  /*1ca0*/  STL [R1+0xe8], R16 ;  /* 0x0000e81001007387 */ /* 0x0003e20000100800 */
[----:B--2---:R-:W-:Y:S02]  /*1cb0*/  SHF.R.S32.HI R22, RZ, 0x1f, R21 ;  /* 0x0000001fff167819 */ /* 0x004fe40000011415 */
[----:B------:R-:W-:Y:S01]  /*1cc0*/  IADD3 R8, R4, 0xd8, RZ ;  /* 0x000000d804087810 */ /* 0x000fe20007ffe0ff */
[----:B------:R2:W-:Y:S01]  /*1cd0*/  STL [R1+0x78], R3 ;  /* 0x0000780301007387 */ /* 0x0005e20000100800 */
[----:B---3--:R-:W-:-:S02]  /*1ce0*/  SHF.R.S32.HI R21, RZ, 0x1f, R20 ;  /* 0x0000001fff157819 */ /* 0x008fc40000011414 */
[----:B------:R-:W-:Y:S01]  /*1cf0*/  IADD3 R7, R4, 0xe0, RZ ;  /* 0x000000e004077810 */ /* 0x000fe20007ffe0ff */
[----:B------:R3:W-:Y:S01]  /*1d00*/  STL [R1+0xe4], R15 ;  /* 0x0000e40f01007387 */ /* 0x0007e20000100800 */
[----:B----4-:R-:W-:Y:S02]  /*1d10*/  SHF.R.S32.HI R20, RZ, 0x1f, R19 ;  /* 0x0000001fff147819 */ /* 0x010fe40000011413 */
[C---:B------:R-:W-:Y:S01]  /*1d20*/  SEL R0, R201.reuse, 0xffffffc0, !P0 ;  /* 0xffffffc0c9007807 */ /* 0x040fe20004000000 */
[----:B------:R4:W-:Y:S01]  /*1d30*/  STL [R1+0xe0], R12 ;  /* 0x0000e00c01007387 */ /* 0x0009e20000100800 */
[----:B-----5:R-:W-:Y:S02]  /*1d40*/  SHF.R.S32.HI R19, RZ, 0x1f, R18 ;  /* 0x0000001fff137819 */ /* 0x020fe40000011412 */
[----:B------:R-:W-:Y:S01]  /*1d50*/  SEL R201, R201, 0xffffffc0, !P2 ;  /* 0xffffffc0c9c97807 */ /* 0x000fe20005000000 */
[----:B------:R5:W-:Y:S01]  /*1d60*/  STL [R1+0xdc], R10 ;  /* 0x0000dc0a01007387 */ /* 0x000be20000100800 */
[----:B------:R-:W-:-:S02]  /*1d70*/  SHF.R.S32.HI R18, RZ, 0x1f, R17 ;  /* 0x0000001fff127819 */ /* 0x000fc40000011411 */
[----:B------:R-:W-:Y:S01]  /*1d80*/  LOP3.LUT R11, R11, 0xfffffe00, RZ, 0xc0, !PT ;  /* 0xfffffe000b0b7812 */ /* 0x000fe200078ec0ff */
[----:B------:R5:W-:Y:S01]  /*1d90*/  STL [R1+0xd8], R9 ;  /* 0x0000d80901007387 */ /* 0x000be20000100800 */
[----:B------:R-:W-:Y:S01]  /*1da0*/  SHF.R.S32.HI R17, RZ, 0x1f, R16 ;  /* 0x0000001fff117819 */ /* 0x000fe20000011410 */
[----:B------:R-:W-:Y:S01]  /*1db0*/  IMAD.IADD R198, R201, 0x1, R147 ;  /* 0x00000001c9c67824 */ /* 0x000fe200078e0293 */
[----:B------:R-:W-:Y:S01]  /*1dc0*/  LEA R146, R146, 0xa080, 0x1 ;  /* 0x0000a08092927811 */ /* 0x000fe200078e08ff */
[----:B------:R5:W-:Y:S01]  /*1dd0*/  STL [R1+0xd4], R8 ;  /* 0x0000d40801007387 */ /* 0x000be20000100800 */
[----:B-1----:R-:W-:Y:S01]  /*1de0*/  SHF.R.S32.HI R16, RZ, 0x1f, R15 ;  /* 0x0000001fff107819 */ /* 0x002fe2000001140f */
[----:B------:R-:W-:Y:S02]  /*1df0*/  IMAD.IADD R202, R199, 0x1, R201 ;  /* 0x00000001c7ca7824 */ /* 0x000fe400078e02c9 */
[----:B------:R1:W-:Y:S01]  /*1e00*/  STL [R1+0x1b8], R5 ;  /* 0x0001b80501007387 */ /* 0x0003e20000100800 */
[----:B--2---:R-:W-:Y:S01]  /*1e10*/  IADD3 R3, R4, 0xf0, RZ ;  /* 0x000000f004037810 */ /* 0x004fe20007ffe0ff */
[----:B------:R-:W-:-:S02]  /*1e20*/  IMAD.IADD R197, R201, 0x1, R196 ;  /* 0x00000001c9c57824 */ /* 0x000fc400078e02c4 */
[----:B------:R2:W-:Y:S01]  /*1e30*/  STL [R1+0xd0], R7 ;  /* 0x0000d00701007387 */ /* 0x0005e20000100800 */
[----:B---3--:R-:W-:Y:S01]  /*1e40*/  SHF.R.S32.HI R15, RZ, 0x1f, R12 ;  /* 0x0000001fff0f7819 */ /* 0x008fe2000001140c */
[----:B------:R-:W-:Y:S02]  /*1e50*/  IMAD.IADD R201, R200, 0x1, R201 ;  /* 0x00000001c8c97824 */ /* 0x000fe400078e02c9 */
[----:B------:R3:W-:Y:S01]  /*1e60*/  STL [R1+0xc8], R3 ;  /* 0x0000c80301007387 */ /* 0x0007e20000100800 */
[----:B----4-:R-:W-:-:S03]  /*1e70*/  SHF.R.S32.HI R12, RZ, 0x1f, R10 ;  /* 0x0000001fff0c7819 */ /* 0x010fc6000001140a */
[----:B------:R-:W-:Y:S01]  /*1e80*/  STL [R1+0x1ac], R38 ;  /* 0x0001ac2601007387 */ /* 0x000fe20000100800 */
[----:B-----5:R-:W-:-:S03]  /*1e90*/  SHF.R.S32.HI R10, RZ, 0x1f, R9 ;  /* 0x0000001fff0a7819 */ /* 0x020fc60000011409 */
[----:B------:R-:W-:Y:S01]  /*1ea0*/  STL [R1+0x1a8], R37 ;  /* 0x0001a82501007387 */ /* 0x000fe20000100800 */
[----:B------:R-:W-:-:S03]  /*1eb0*/  SHF.R.S32.HI R9, RZ, 0x1f, R8 ;  /* 0x0000001fff097819 */ /* 0x000fc60000011408 */
[----:B------:R-:W-:Y:S01]  /*1ec0*/  STL [R1+0x1a4], R36 ;  /* 0x0001a42401007387 */ /* 0x000fe20000100800 */
[----:B------:R-:W-:-:S03]  /*1ed0*/  SHF.R.S32.HI R8, RZ, 0x1f, R7 ;  /* 0x0000001fff087819 */ /* 0x000fc60000011407 */
[----:B------:R-:W-:Y:S01]  /*1ee0*/  STL [R1+0x1a0], R35 ;  /* 0x0001a02301007387 */ /* 0x000fe20000100800 */
[C---:B-1----:R-:W-:Y:S02]  /*1ef0*/  IADD3 R5, R4.reuse, 0xe8, RZ ;  /* 0x000000e804057810 */ /* 0x042fe40007ffe0ff */
[----:B------:R-:W-:Y:S01]  /*1f00*/  IADD3 R4, R4, 0xf8, RZ ;  /* 0x000000f804047810 */ /* 0x000fe20007ffe0ff */
[----:B------:R-:W-:Y:S01]  /*1f10*/  STL [R1+0x19c], R34 ;  /* 0x00019c2201007387 */ /* 0x000fe20000100800 */
[----:B--2---:R-:W-:-:S03]  /*1f20*/  SHF.R.S32.HI R7, RZ, 0x1f, R3 ;  /* 0x0000001fff077819 */ /* 0x004fc60000011403 */
[----:B------:R1:W-:Y:S01]  /*1f30*/  STL [R1+0xcc], R5 ;  /* 0x0000cc0501007387 */ /* 0x0003e20000100800 */
[----:B---3--:R-:W-:Y:S02]  /*1f40*/  IMAD.IADD R3, R14, 0x1, R2 ;  /* 0x000000010e037824 */ /* 0x008fe400078e0202 */
[----:B------:R-:W-:Y:S01]  /*1f50*/  IMAD.IADD R2, R2, 0x1, R13 ;  /* 0x0000000102027824 */ /* 0x000fe200078e020d */
[----:B------:R-:W-:Y:S04]  /*1f60*/  STL [R1+0xc4], R4 ;  /* 0x0000c40401007387 */ /* 0x000fe80000100800 */
[----:B------:R2:W-:Y:S04]  /*1f70*/  STL [R1+0x94], R3 ;  /* 0x0000940301007387 */ /* 0x0005e80000100800 */
[----:B------:R-:W-:Y:S04]  /*1f80*/  STL [R1+0x198], R33 ;  /* 0x0001982101007387 */ /* 0x000fe80000100800 */
[----:B------:R-:W-:Y:S04]  /*1f90*/  STL [R1+0x194], R32 ;  /* 0x0001942001007387 */ /* 0x000fe80000100800 */
[----:B------:R-:W-:Y:S04]  /*1fa0*/  STL [R1+0x190], R31 ;  /* 0x0001901f01007387 */ /* 0x000fe80000100800 */
[----:B------:R-:W-:Y:S01]  /*1fb0*/  STL [R1+0x18c], R30 ;  /* 0x00018c1e01007387 */ /* 0x000fe20000100800 */
[----:B-1----:R-:W-:-:S03]  /*1fc0*/  SHF.R.S32.HI R5, RZ, 0x1f, R5 ;  /* 0x0000001fff057819 */ /* 0x002fc60000011405 */
[----:B------:R-:W-:Y:S04]  /*1fd0*/  STL [R1+0x188], R29 ;  /* 0x0001881d01007387 */ /* 0x000fe80000100800 */
[----:B------:R1:W-:Y:S01]  /*1fe0*/  STL [R1+0x13c], R5 ;  /* 0x00013c0501007387 */ /* 0x0003e20000100800 */
[----:B--2---:R-:W-:-:S03]  /*1ff0*/  IMAD.IADD R3, R0, 0x1, R3 ;  /* 0x0000000100037824 */ /* 0x004fc600078e0203 */
[----:B------:R-:W-:Y:S04]  /*2000*/  STL [R1+0x184], R28 ;  /* 0x0001841c01007387 */ /* 0x000fe80000100800 */
[----:B------:R2:W-:Y:S04]  /*2010*/  STL [R1+0xa0], R3 ;  /* 0x0000a00301007387 */ /* 0x0005e80000100800 */
[----:B------:R3:W-:Y:S04]  /*2020*/  STL [R1+0x180], R27 ;  /* 0x0001801b01007387 */ /* 0x0007e80000100800 */
[----:B------:R3:W-:Y:S04]  /*2030*/  STL [R1+0x17c], R26 ;  /* 0x00017c1a01007387 */ /* 0x0007e80000100800 */
[----:B------:R3:W-:Y:S04]  /*2040*/  STL [R1+0x178], R25 ;  /* 0x0001781901007387 */ /* 0x0007e80000100800 */
[----:B------:R3:W-:Y:S01]  /*2050*/  STL [R1+0x174], R24 ;  /* 0x0001741801007387 */ /* 0x0007e20000100800 */
[----:B-1----:R-:W-:Y:S01]  /*2060*/  SHF.R.S32.HI R5, RZ, 0x1f, R4 ;  /* 0x0000001fff057819 */ /* 0x002fe20000011404 */
[----:B------:R-:W-:-:S02]  /*2070*/  IMAD.IADD R4, R14, 0x1, R0 ;  /* 0x000000010e047824 */ /* 0x000fc400078e0200 */
[----:B------:R3:W-:Y:S04]  /*2080*/  STL [R1+0x170], R23 ;  /* 0x0001701701007387 */ /* 0x0007e80000100800 */
[----:B------:R3:W-:Y:S01]  /*2090*/  STL [R1+0x16c], R22 ;  /* 0x00016c1601007387 */ /* 0x0007e20000100800 */
[----:B--2---:R-:W-:Y:S02]  /*20a0*/  IMAD.IADD R3, R0, 0x1, R13 ;  /* 0x0000000100037824 */ /* 0x004fe400078e020d */
[----:B------:R-:W-:Y:S01]  /*20b0*/  IMAD.IADD R0, R2, 0x1, R0 ;  /* 0x0000000102007824 */ /* 0x000fe200078e0200 */
[----:B------:R3:W-:Y:S04]  /*20c0*/  STL [R1+0x168], R21 ;  /* 0x0001681501007387 */ /* 0x0007e80000100800 */
        /* <DEDUP_REMOVED lines=15> */
[----:B------:R3:W-:Y:S02]  /*21c0*/  STL [R1+0x98], R0 ;  /* 0x0000980001007387 */ /* 0x0007e40000100800 */
.L_x_2019:
[----:B------:R-:W-:Y:S01]  /*21d0*/  ISETP.NE.U32.AND P0, PT, RZ, c[0x0][0x370], PT ;  /* 0x0000dc00ff007a0c */ /* 0x000fe20003f05070 */
[----:B---3--:R-:W-:Y:S01]  /*21e0*/  IMAD.MOV.U32 R22, RZ, RZ, 0x4 ;  /* 0x00000004ff167424 */ /* 0x008fe200078e00ff */
[----:B------:R-:W-:Y:S01]  /*21f0*/  ISETP.NE.U32.AND P1, PT, RZ, c[0x0][0x350], PT ;  /* 0x0000d400ff007a0c */ /* 0x000fe20003f25070 */
[----:B------:R-:W-:Y:S01]  /*2200*/  IMAD.MOV.U32 R0, RZ, RZ, RZ ;  /* 0x000000ffff007224 */ /* 0x000fe200078e00ff */
[----:B------:R-:W-:Y:S01]  /*2210*/  ISETP.NE.AND.EX P0, PT, RZ, c[0x0][0x374], PT, P0 ;  /* 0x0000dd00ff007a0c */ /* 0x000fe20003f05300 */
[----:B------:R-:W-:Y:S01]  /*2220*/  IMAD.MOV.U32 R20, RZ, RZ, RZ ;  /* 0x000000ffff147224 */ /* 0x000fe200078e00ff */
[----:B------:R-:W-:Y:S01]  /*2230*/  ISETP.NE.AND.EX P5, PT, RZ, c[0x0][0x354], PT, P1 ;  /* 0x0000d500ff007a0c */ /* 0x000fe20003fa5310 */
[----:B------:R-:W-:Y:S01]  /*2240*/  IMAD.WIDE R8, R239, R22, c[0x0][0x350] ;  /* 0x0000d400ef087625 */ /* 0x000fe200078e0216 */
[----:B------:R-:W-:-:S02]  /*2250*/  ISETP.NE.U32.AND P4, PT, RZ, c[0x0][0x358], PT ;  /* 0x0000d600ff007a0c */ /* 0x000fc40003f85070 */
[----:B------:R-:W-:Y:S02]  /*2260*/  ISETP.NE.U32.AND P2, PT, RZ, c[0x0][0x348], PT ;  /* 0x0000d200ff007a0c */ /* 0x000fe40003f45070 */
[----:B------:R-:W-:Y:S01]  /*2270*/  ISETP.NE.AND.EX P4, PT, RZ, c[0x0][0x35c], PT, P4 ;  /* 0x0000d700ff007a0c */ /* 0x000fe20003f85340 */
[----:B------:R-:W-:Y:S01]  /*2280*/  IMAD.MOV.U32 R19, RZ, RZ, RZ ;  /* 0x000000ffff137224 */ /* 0x000fe200078e00ff */
[----:B------:R-:W-:-:S03]  /*2290*/  ISETP.NE.AND.EX P2, PT, RZ, c[0x0][0x34c], PT, P2 ;  /* 0x0000d300ff007a0c */ /* 0x000fc60003f45320 */
[CC--:B------:R-:W-:Y:S02]  /*22a0*/  @P0 IMAD.WIDE R2, R239.reuse, R22.reuse, c[0x0][0x370] ;  /* 0x0000dc00ef020625 */ /* 0x0c0fe400078e0216 */
[----:B------:R-:W2:Y:S04]  /*22b0*/  @P5 LDG.E R20, [R8.64] ;  /* 0x0000000c08145981 */ /* 0x000ea8000c1e1900 */
[----:B------:R1:W2:Y:S01]  /*22c0*/  @P0 LDG.E R0, [R2.64] ;  /* 0x0000000c02000981 */ /* 0x0002a2000c1e1900 */
[----:B------:R-:W-:Y:S01]  /*22d0*/  ISETP.NE.U32.AND P1, PT, RZ, c[0x0][0x360], PT ;  /* 0x0000d800ff007a0c */ /* 0x000fe20003f25070 */
[----:B------:R-:W-:Y:S01]  /*22e0*/  IMAD.WIDE R12, R239, R22, c[0x0][0x348] ;  /* 0x0000d200ef0c7625 */ /* 0x000fe200078e0216 */
[----:B------:R-:W-:Y:S02]  /*22f0*/  MOV R4, RZ ;  /* 0x000000ff00047202 */ /* 0x000fe40000000f00 */
[----:B------:R-:W-:-:S04]  /*2300*/  ISETP.NE.AND.EX P1, PT, RZ, c[0x0][0x364], PT, P1 ;  /* 0x0000d900ff007a0c */ /* 0x000fc80003f25310 */
[----:B------:R-:W3:Y:S01]  /*2310*/  @P2 LDG.E R4, [R12.64] ;  /* 0x0000000c0c042981 */ /* 0x000ee2000c1e1900 */
[----:B-1----:R-:W-:-:S05]  /*2320*/  IMAD.WIDE R2, R239, R22, c[0x0][0x358] ;  /* 0x0000d600ef027625 */ /* 0x002fca00078e0216 */
[----:B------:R-:W4:Y:S01]  /*2330*/  @P4 LDG.E R19, [R2.64] ;  /* 0x0000000c02134981 */ /* 0x000f22000c1e1900 */
[----:B------:R-:W-:Y:S02]  /*2340*/  IMAD.MOV.U32 R21, RZ, RZ, c[0x0][0x168] ;  /* 0x00005a00ff157624 */ /* 0x000fe400078e00ff */
[----:B------:R-:W-:-:S05]  /*2350*/  @P1 IMAD.WIDE R14, R239, R22, c[0x0][0x360] ;  /* 0x0000d800ef0e1625 */ /* 0x000fca00078e0216 */
[----:B------:R1:W5:Y:S01]  /*2360*/  @P1 LDG.E R21, [R14.64] ;  /* 0x0000000c0e151981 */ /* 0x000362000c1e1900 */
[----:B------:R-:W-:Y:S01]  /*2370*/  YIELD ;  /* 0x0000000000007946 */ /* 0x000fe20003800000 */
[----:B------:R-:W-:Y:S01]  /*2380*/  LOP3.LUT R243, R238, 0xffff, RZ, 0xc0, !PT ;  /* 0x0000ffffeef37812 */ /* 0x000fe200078ec0ff */
[----:B------:R-:W-:Y:S01]  /*2390*/  IMAD.MOV.U32 R17, RZ, RZ, c[0x0][0x1d0] ;  /* 0x00007400ff117624 */ /* 0x000fe200078e00ff */
[----:B--2---:R-:W-:Y:S01]  /*23a0*/  IADD3 R5, R20, R0, RZ ;  /* 0x0000000014057210 */ /* 0x004fe20007ffe0ff */
[----:B------:R-:W-:Y:S04]  /*23b0*/  STL [R1+0x48], R0 ;  /* 0x0000480001007387 */ /* 0x000fe80000100800 */
[----:B------:R-:W-:Y:S04]  /*23c0*/  STL [R1+0x50], R5 ;  /* 0x0000500501007387 */ /* 0x000fe80000100800 */
[----:B---3--:R2:W-:Y:S04]  /*23d0*/  STL [R1+0x4c], R4 ;  /* 0x00004c0401007387 */ /* 0x0085e80000100800 */
[----:B----4-:R1:W-:Y:S01]  /*23e0*/  STL [R1+0x54], R19 ;  /* 0x0000541301007387 */ /* 0x0103e20000100800 */
[----:B--2---:R-:W-:-:S05]  /*23f0*/  IMAD.U32 R4, RZ, RZ, UR8 ;  /* 0x00000008ff047e24 */ /* 0x004fca000f8e00ff */
[----:B------:R-:W-:Y:S02]  /*2400*/  IADD3 R174, P0, R4, 0x48, RZ ;  /* 0x0000004804ae7810 */ /* 0x000fe40007f1e0ff */
[----:B------:R-:W-:-:S03]  /*2410*/  MOV R4, c[0x0][0x228] ;  /* 0x00008a0000047a02 */ /* 0x000fc60000000f00 */
[----:B------:R-:W-:Y:S01]  /*2420*/  IMAD.X R175, RZ, RZ, UR7, P0 ;  /* 0x00000007ffaf7e24 */ /* 0x000fe200080e06ff */
[----:B------:R-:W-:Y:S05]  /*2430*/  @P1 BRA `(.L_x_1828) ;  /* 0x0000004000001947 */ /* 0x000fea0003800000 */
[----:B------:R-:W-:Y:S05]  /*2440*/  @!P2 BRA `(.L_x_1828) ;  /* 0x000000300000a947 */ /* 0x000fea0003800000 */
[----:B------:R2:W3:Y:S04]  /*2450*/  LDG.E R5, [R12.64] ;  /* 0x0000000c0c057981 */ /* 0x0004e8000c1e1900 */
[----:B--2---:R-:W3:Y:S02]  /*2460*/  LDG.E R12, [R12.64+0x4] ;  /* 0x0000040c0c0c7981 */ /* 0x004ee4000c1e1900 */
[----:B---3-5:R-:W-:-:S05]  /*2470*/  IADD3 R21, -R5, R12, RZ ;  /* 0x0000000c05157210 */ /* 0x028fca0007ffe1ff */
.L_x_1828:
[----:B-----5:R2:W-:Y:S01]  /*2480*/  STL [R1+0x58], R21 ;  /* 0x0000581501007387 */ /* 0x0205e20000100800 */
[----:B------:R-:W-:-:S04]  /*2490*/  ISETP.NE.U32.AND P0, PT, RZ, c[0x0][0x368], PT ;  /* 0x0000da00ff007a0c */ /* 0x000fc80003f05070 */
[----:B------:R-:W-:-:S13]  /*24a0*/  ISETP.NE.AND.EX P0, PT, RZ, c[0x0][0x36c], PT, P0 ;  /* 0x0000db00ff007a0c */ /* 0x000fda0003f05300 */
[----:B------:R-:W-:Y:S05]  /*24b0*/  @!P0 BRA `(.L_x_1829) ;  /* 0x0000003000008947 */ /* 0x000fea0003800000 */
[----:B------:R-:W-:-:S05]  /*24c0*/  IMAD.WIDE R8, R239, R22, c[0x0][0x368] ;  /* 0x0000da00ef087625 */ /* 0x000fca00078e0216 */
[----:B------:R3:W5:Y:S01]  /*24d0*/  LDG.E R17, [R8.64] ;  /* 0x0000000c08117981 */ /* 0x000762000c1e1900 */
[----:B------:R-:W-:Y:S05]  /*24e0*/  BRA `(.L_x_1830) ;  /* 0x0000004000007947 */ /* 0x000fea0003800000 */
.L_x_1829:
[----:B------:R-:W-:Y:S05]  /*24f0*/  @!P5 BRA `(.L_x_1830) ;  /* 0x000000300000d947 */ /* 0x000fea0003800000 */
[----:B------:R3:W4:Y:S04]  /*2500*/  LDG.E R5, [R8.64] ;  /* 0x0000000c08057981 */ /* 0x000728000c1e1900 */
[----:B---3--:R-:W4:Y:S02]  /*2510*/  LDG.E R8, [R8.64+0x4] ;  /* 0x0000040c08087981 */ /* 0x008f24000c1e1900 */
[----:B----4-:R-:W-:Y:S02]  /*2520*/  IADD3 R17, -R5, R8, RZ ;  /* 0x0000000805117210 */ /* 0x010fe40007ffe1ff */
.L_x_1830:
[----:B------:R-:W-:Y:S01]  /*2530*/  ISETP.NE.U32.AND P0, PT, RZ, c[0x0][0x378], PT ;  /* 0x0000de00ff007a0c */ /* 0x000fe20003f05070 */
[----:B---3--:R-:W3:Y:S03]  /*2540*/  LDL R8, [R1+0xc0] ;  /* 0x0000c00001087983 */ /* 0x008ee60000100800 */
[----:B------:R-:W-:Y:S01]  /*2550*/  ISETP.NE.AND.EX P0, PT, RZ, c[0x0][0x37c], PT, P0 ;  /* 0x0000df00ff007a0c */ /* 0x000fe20003f05300 */
[----:B--2---:R4:W2:Y:S01]  /*2560*/  @P4 LDG.E R7, [R2.64] ;  /* 0x0000000c02074981 */ /* 0x0048a2000c1e1900 */
[----:B-----5:R-:W-:-:S03]  /*2570*/  IMAD.MOV.U32 R10, RZ, RZ, R17 ;  /* 0x000000ffff0a7224 */ /* 0x020fc600078e0011 */
[----:B------:R4:W2:Y:S08]  /*2580*/  @P4 LDG.E R5, [R2.64+0x4] ;  /* 0x0000040c02054981 */ /* 0x0008b0000c1e1900 */
[----:B----4-:R-:W-:-:S05]  /*2590*/  @P0 IMAD.WIDE R2, R239, R22, c[0x0][0x378] ;  /* 0x0000de00ef020625 */ /* 0x010fca00078e0216 */
[----:B------:R4:W2:Y:S01]  /*25a0*/  @P0 LDG.E R10, [R2.64] ;  /* 0x0000000c020a0981 */ /* 0x0008a2000c1e1900 */
[----:B-1----:R-:W-:-:S05]  /*25b0*/  IMAD.IADD R14, R17, 0x1, -R0 ;  /* 0x00000001110e7824 */ /* 0x002fca00078e0a00 */
[----:B------:R1:W-:Y:S01]  /*25c0*/  STL [R1+0x5c], R14 ;  /* 0x00005c0e01007387 */ /* 0x0003e20000100800 */
[----:B----4-:R-:W-:-:S05]  /*25d0*/  IMAD.MOV.U32 R2, RZ, RZ, c[0x0][0x2c4] ;  /* 0x0000b100ff027624 */ /* 0x010fca00078e00ff */
[----:B------:R-:W-:Y:S01]  /*25e0*/  ISETP.NE.AND P1, PT, R2, 0x1, PT ;  /* 0x000000010200780c */ /* 0x000fe20003f25270 */
[----:B---3--:R-:W-:Y:S02]  /*25f0*/  IMAD.SHL.U32 R9, R8, 0x80, RZ ;  /* 0x0000008008097824 */ /* 0x008fe400078e00ff */
[----:B------:R-:W-:-:S03]  /*2600*/  IMAD.MOV.U32 R8, RZ, RZ, c[0x0][0x32c] ;  /* 0x0000cb00ff087624 */ /* 0x000fc600078e00ff */
[----:B------:R-:W-:Y:S01]  /*2610*/  IADD3 R0, R9, 0x7f, RZ ;  /* 0x0000007f09007810 */ /* 0x000fe20007ffe0ff */
[----:B------:R1:W-:Y:S01]  /*2620*/  STL [R1+0x70], R9 ;  /* 0x0000700901007387 */ /* 0x0003e20000100800 */
[----:B------:R-:W-:Y:S01]  /*2630*/  ISETP.GE.AND P2, PT, R8, 0x1, PT ;  /* 0x000000010800780c */ /* 0x000fe20003f46270 */
[----:B--2---:R-:W-:-:S04]  /*2640*/  @P4 IMAD.IADD R4, R5, 0x1, -R7 ;  /* 0x0000000105044824 */ /* 0x004fc800078e0a07 */
[----:B------:R-:W-:-:S04]  /*2650*/  @P1 IMAD.HI.U32 R3, R0, c[0x0][0x2c8], RZ ;  /* 0x0000b20000031a27 */ /* 0x000fc800078e00ff */
[----:B------:R-:W-:Y:S01]  /*2660*/  IMAD.IADD R5, R14, 0x1, R4 ;  /* 0x000000010e057824 */ /* 0x000fe200078e0204 */
[----:B------:R-:W-:-:S04]  /*2670*/  @P1 SHF.R.U32.HI R0, RZ, c[0x0][0x2cc], R3 ;  /* 0x0000b300ff001a19 */ /* 0x000fc80000011603 */
[----:B------:R1:W-:Y:S01]  /*2680*/  STL.64 [R1+0x60], R4 ;  /* 0x0000600401007387 */ /* 0x0003e20000100a00 */
[----:B------:R-:W-:Y:S02]  /*2690*/  IADD3 R2, R5, 0x2f, RZ ;  /* 0x0000002f05027810 */ /* 0x000fe40007ffe0ff */
[----:B------:R-:W-:-:S03]  /*26a0*/  IADD3 R0, R0, 0x1, R5 ;  /* 0x0000000100007810 */ /* 0x000fc60007ffe005 */
[----:B------:R-:W-:-:S04]  /*26b0*/  IMAD.HI R2, R2, 0x2aaaaaab, RZ ;  /* 0x2aaaaaab02027827 */ /* 0x000fc800078e02ff */
[----:B------:R-:W-:Y:S01]  /*26c0*/  IMAD.IADD R3, R0, 0x1, -R21 ;  /* 0x0000000100037824 */ /* 0x000fe200078e0a15 */
[----:B------:R-:W-:-:S04]  /*26d0*/  SHF.R.U32.HI R7, RZ, 0x1f, R2 ;  /* 0x0000001fff077819 */ /* 0x000fc80000011602 */
[----:B------:R-:W-:Y:S02]  /*26e0*/  LEA.HI.SX32 R18, R2, R7, 0x1d ;  /* 0x0000000702127211 */ /* 0x000fe400078feaff */
[----:B------:R-:W-:Y:S01]  /*26f0*/  IADD3 R2, R3, c[0x0][0x328], RZ ;  /* 0x0000ca0003027a10 */ /* 0x000fe20007ffe0ff */
[----:B------:R1:W-:Y:S01]  /*2700*/  STL [R1+0x68], R10 ;  /* 0x0000680a01007387 */ /* 0x0003e20000100800 */
        /* <DEDUP_REMOVED lines=11> */
.L_x_1833:
[----:B------:R-:W-:-:S13]  /*27c0*/  ISETP.NE.AND P0, PT, R8, 0x1, PT ;  /* 0x000000010800780c */ /* 0x000fda0003f05270 */
[----:B------:R-:W-:-:S05]  /*27d0*/  @P0 IMAD.HI.U32 R3, R0, c[0x0][0x330], RZ ;  /* 0x0000cc0000030a27 */ /* 0x000fca00078e00ff */
[----:B------:R-:W-:Y:S02]  /*27e0*/  @P0 SHF.R.U32.HI R0, RZ, c[0x0][0x334], R3 ;  /* 0x0000cd00ff000a19 */ /* 0x000fe40000011603 */
.L_x_1834:
[----:B------:R-:W-:Y:S05]  /*27f0*/  BSYNC B0 ;  /* 0x0000000000007941 */ /* 0x000fea0003800000 */
.L_x_1832:
[----:B------:R-:W-:-:S05]  /*2800*/  IMAD R0, R0, R8, c[0x0][0x32c] ;  /* 0x0000cb0000007624 */ /* 0x000fca00078e0208 */
[----:B------:R-:W-:-:S04]  /*2810*/  IMNMX R2, R2, R0, PT ;  /* 0x0000000002027217 */ /* 0x000fc80003800200 */
.L_x_1831:
[----:B------:R-:W-:Y:S01]  /*2820*/  IADD3 R3, R2, 0x2f, RZ ;  /* 0x0000002f02037810 */ /* 0x000fe20007ffe0ff */
[----:B------:R-:W-:-:S04]  /*2830*/  @P1 IMAD.HI.U32 R2, R9, c[0x0][0x2c8], RZ ;  /* 0x0000b20009021a27 */ /* 0x000fc800078e00ff */
[----:B------:R-:W-:-:S04]  /*2840*/  IMAD.HI R3, R3, 0x2aaaaaab, RZ ;  /* 0x2aaaaaab03037827 */ /* 0x000fc800078e02ff */
[----:B------:R-:W-:Y:S01]  /*2850*/  IMAD.MOV.U32 R0, RZ, RZ, R9 ;  /* 0x000000ffff007224 */ /* 0x000fe200078e0009 */
[----:B------:R-:W-:Y:S02]  /*2860*/  @P1 SHF.R.U32.HI R0, RZ, c[0x0][0x2cc], R2 ;  /* 0x0000b300ff001a19 */ /* 0x000fe40000011602 */
[----:B-1----:R-:W-:Y:S02]  /*2870*/  SHF.R.U32.HI R9, RZ, 0x1f, R3 ;  /* 0x0000001fff097819 */ /* 0x002fe40000011603 */
[----:B------:R-:W-:Y:S02]  /*2880*/  IADD3 R0, R0, R5, -R21 ;  /* 0x0000000500007210 */ /* 0x000fe40007ffe815 */
[----:B------:R-:W-:Y:S02]  /*2890*/  LEA.HI.SX32 R9, R3, R9, 0x1d ;  /* 0x0000000903097211 */ /* 0x000fe400078feaff */
        /* <DEDUP_REMOVED lines=12> */
.L_x_1837:
[----:B------:R-:W-:-:S13]  /*2960*/  ISETP.NE.AND P0, PT, R8, 0x1, PT ;  /* 0x000000010800780c */ /* 0x000fda0003f05270 */
[----:B------:R-:W-:-:S05]  /*2970*/  @P0 IMAD.HI.U32 R3, R0, c[0x0][0x330], RZ ;  /* 0x0000cc0000030a27 */ /* 0x000fca00078e00ff */
[----:B------:R-:W-:Y:S02]  /*2980*/  @P0 SHF.R.U32.HI R0, RZ, c[0x0][0x334], R3 ;  /* 0x0000cd00ff000a19 */ /* 0x000fe40000011603 */
.L_x_1838:
[----:B------:R-:W-:Y:S05]  /*2990*/  BSYNC B0 ;  /* 0x0000000000007941 */ /* 0x000fea0003800000 */
.L_x_1836:
[----:B------:R-:W-:-:S05]  /*29a0*/  IMAD R0, R0, c[0x0][0x32c], RZ ;  /* 0x0000cb0000007a24 */ /* 0x000fca00078e02ff */
[----:B------:R-:W-:-:S05]  /*29b0*/  IMNMX R2, R2, R0, !PT ;  /* 0x0000000002027217 */ /* 0x000fca0007800200 */
.L_x_1835:
[----:B------:R-:W-:Y:S01]  /*29c0*/  IMAD.HI R2, R2, 0x2aaaaaab, RZ ;  /* 0x2aaaaaab02027827 */ /* 0x000fe200078e02ff */
[----:B------:R-:W-:Y:S01]  /*29d0*/  LOP3.LUT R0, R238, 0xff000000, RZ, 0xc0, !PT ;  /* 0xff000000ee007812 */ /* 0x000fe200078ec0ff */
[----:B------:R-:W-:Y:S03]  /*29e0*/  BSSY B0, `(.L_x_1839) ;  /* 0x000002d000007945 */ /* 0x000fe60003800000 */
[----:B------:R-:W-:Y:S02]  /*29f0*/  SHF.R.U32.HI R8, RZ, 0x1f, R2 ;  /* 0x0000001fff087819 */ /* 0x000fe40000011602 */
[----:B------:R-:W-:Y:S02]  /*2a00*/  SHF.R.U32.HI R0, RZ, 0x8, R0 ;  /* 0x00000008ff007819 */ /* 0x000fe40000011600 */
[----:B------:R-:W-:Y:S02]  /*2a10*/  LEA.HI.SX32 R8, R2, R8, 0x1d ;  /* 0x0000000802087211 */ /* 0x000fe400078feaff */
[----:B------:R-:W-:-:S02]  /*2a20*/  LOP3.LUT R2, R238, 0xff0000, RZ, 0xc0, !PT ;  /* 0x00ff0000ee027812 */ /* 0x000fc400078ec0ff */
[----:B------:R-:W-:Y:S02]  /*2a30*/  IMNMX R8, RZ, R8, !PT ;  /* 0x00000008ff087217 */ /* 0x000fe40007800200 */
[----:B------:R-:W-:Y:S01]  /*2a40*/  LEA.HI R0, R2, R0, RZ, 0x10 ;  /* 0x0000000002007211 */ /* 0x000fe200078f80ff */
[----:B------:R-:W-:Y:S01]  /*2a50*/  IMAD.MOV.U32 R2, RZ, RZ, RZ ;  /* 0x000000ffff027224 */ /* 0x000fe200078e00ff */
        /* <DEDUP_REMOVED lines=10> */
[----:B------:R-:W2:Y:S03]  /*2b00*/  I2F.RP R2, R7 ;  /* 0x0000000700027306 */ /* 0x000ea60000209400 */
[----:B------:R-:W-:-:S05]  /*2b10*/  IMAD.IADD R12, R12, 0x1, -R8 ;  /* 0x000000010c0c7824 */ /* 0x000fca00078e0a08 */
[----:B------:R-:W-:Y:S02]  /*2b20*/  IABS R16, R12 ;  /* 0x0000000c00107213 */ /* 0x000fe40000000000 */
[----:B------:R-:W-:-:S04]  /*2b30*/  LOP3.LUT R12, R12, R0, RZ, 0x3c, !PT ;  /* 0x000000000c0c7212 */ /* 0x000fc800078e3cff */
[----:B------:R-:W-:Y:S01]  /*2b40*/  ISETP.GE.AND P1, PT, R12, RZ, PT ;  /* 0x000000ff0c00720c */ /* 0x000fe20003f26270 */
        /* <DEDUP_REMOVED lines=22> */
.L_x_1840:
[----:B------:R-:W-:Y:S05]  /*2cb0*/  BSYNC B0 ;  /* 0x0000000000007941 */ /* 0x000fea0003800000 */
.L_x_1839:
[----:B------:R-:W2:Y:S01]  /*2cc0*/  LDL R12, [R1+0x1b0] ;  /* 0x0001b000010c7983 */ /* 0x000ea20000100800 */
[----:B------:R-:W-:-:S04]  /*2cd0*/  IMAD R8, R23, R2, R8 ;  /* 0x0000000217087224 */ /* 0x000fc800078e0208 */
[C---:B------:R-:W-:Y:S02]  /*2ce0*/  IMAD.IADD R0, R8.reuse, 0x1, R2 ;  /* 0x0000000108007824 */ /* 0x040fe400078e0202 */
[----:B------:R-:W-:-:S03]  /*2cf0*/  IMAD R2, R8, 0x30, -R14 ;  /* 0x0000003008027824 */ /* 0x000fc600078e0a0e */
[----:B------:R-:W-:Y:S02]  /*2d00*/  IMNMX R0, R9, R0, PT ;  /* 0x0000000009007217 */ /* 0x000fe40003800200 */
[----:B------:R-:W-:-:S03]  /*2d10*/  IMNMX R2, RZ, R2, !PT ;  /* 0x00000002ff027217 */ /* 0x000fc60007800200 */
[----:B------:R-:W-:-:S05]  /*2d20*/  IMAD R0, R0, 0x30, -R14 ;  /* 0x0000003000007824 */ /* 0x000fca00078e0a0e */
[----:B------:R-:W-:-:S04]  /*2d30*/  IMNMX R0, R0, R4, PT ;  /* 0x0000000400007217 */ /* 0x000fc80003800200 */
[----:B------:R-:W-:Y:S01]  /*2d40*/  ISETP.GT.AND P0, PT, R0, R2, PT ;  /* 0x000000020000720c */ /* 0x000fe20003f04270 */
[----:B-1----:R-:W-:-:S05]  /*2d50*/  IMAD.WIDE.U32 R2, R2, -0x55555555, RZ ;  /* 0xaaaaaaab02027825 */ /* 0x002fca00078e00ff */
[----:B------:R-:W-:-:S05]  /*2d60*/  SHF.R.U32.HI R111, RZ, 0x5, R3 ;  /* 0x00000005ff6f7819 */ /* 0x000fca0000011603 */
[----:B------:R-:W-:Y:S02]  /*2d70*/  IMAD.MOV.U32 R7, RZ, RZ, R111 ;  /* 0x000000ffff077224 */ /* 0x000fe400078e006f */
[----:B------:R-:W-:-:S05]  /*2d80*/  @P0 IADD3 R0, R0, 0x2f, RZ ;  /* 0x0000002f00000810 */ /* 0x000fca0007ffe0ff */
[----:B------:R-:W-:-:S05]  /*2d90*/  @P0 IMAD.HI R0, R0, 0x2aaaaaab, RZ ;  /* 0x2aaaaaab00000827 */ /* 0x000fca00078e02ff */
[----:B------:R-:W-:-:S04]  /*2da0*/  @P0 SHF.R.U32.HI R2, RZ, 0x1f, R0 ;  /* 0x0000001fff020819 */ /* 0x000fc80000011600 */
[----:B------:R-:W-:-:S04]  /*2db0*/  @P0 LEA.HI.SX32 R7, R0, R2, 0x1d ;  /* 0x0000000200070211 */ /* 0x000fc800078feaff */
[----:B------:R-:W-:Y:S01]  /*2dc0*/  ISETP.GT.AND P0, PT, R7, R111, PT ;  /* 0x0000006f0700720c */ /* 0x000fe20003f04270 */
[----:B--2---:R-:W-:-:S04]  /*2dd0*/  IMAD.IADD R220, R6, 0x1, R12 ;  /* 0x0000000106dc7824 */ /* 0x004fc800078e020c */
[----:B------:R-:W-:-:S08]  /*2de0*/  IMAD.SHL.U32 R220, R220, 0x2, RZ ;  /* 0x00000002dcdc7824 */ /* 0x000fd000078e00ff */
[----:B------:R-:W-:Y:S05]  /*2df0*/  @!P0 BRA `(.L_x_1841) ;  /* 0x00006a5000008947 */ /* 0x000fea0003800000 */
[----:B------:R-:W-:Y:S02]  /*2e00*/  ISETP.NE.U32.AND P0, PT, RZ, c[0x0][0x340], PT ;  /* 0x0000d000ff007a0c */ /* 0x000fe40003f05070 */
[----:B------:R-:W-:Y:S02]  /*2e10*/  SHF.R.S32.HI R30, RZ, 0x1f, R231 ;  /* 0x0000001fff1e7819 */ /* 0x000fe400000114e7 */
[----:B------:R-:W-:-:S13]  /*2e20*/  ISETP.NE.AND.EX P3, PT, RZ, c[0x0][0x344], PT, P0 ;  /* 0x0000d100ff007a0c */ /* 0x000fda0003f65300 */
[----:B------:R-:W-:-:S05]  /*2e30*/  @P3 IMAD.WIDE R2, R239, R22, c[0x0][0x340] ;  /* 0x0000d000ef023625 */ /* 0x000fca00078e0216 */
[----:B------:R1:W2:Y:S01]  /*2e40*/  @P3 LDG.E R26, [R2.64] ;  /* 0x0000000c021a3981 */ /* 0x0002a2000c1e1900 */
[----:B------:R-:W-:Y:S01]  /*2e50*/  SHF.R.S32.HI R25, RZ, 0x1f, R239 ;  /* 0x0000001fff197819 */ /* 0x000fe200000114ef */
[----:B------:R-:W-:Y:S01]  /*2e60*/  IMAD.WIDE.U32 R8, R243, c[0x0][0x1e8], RZ ;  /* 0x00007a00f3087a25 */ /* 0x000fe200078e00ff */
[----:B------:R-:W-:Y:S02]  /*2e70*/  SEL R84, R239, RZ, !P4 ;  /* 0x000000ffef547207 */ /* 0x000fe40006000000 */
[----:B------:R-:W-:Y:S01]  /*2e80*/  SEL R29, R25, RZ, !P4 ;  /* 0x000000ff191d7207 */ /* 0x000fe20006000000 */
[----:B------:R-:W-:Y:S01]  /*2e90*/  IMAD.WIDE.U32 R12, R231, c[0x0][0x280], R140 ;  /* 0x0000a000e70c7a25 */ /* 0x000fe200078e008c */
[----:B------:R-:W-:Y:S02]  /*2ea0*/  IADD3 R37, R7, -0x1, RZ ;  /* 0xffffffff07257810 */ /* 0x000fe40007ffe0ff */
[----:B------:R-:W-:Y:S01]  /*2eb0*/  IADD3 R110, P0, R231, R19, RZ ;  /* 0x00000013e76e7210 */ /* 0x000fe20007f1e0ff */
[----:B------:R-:W-:Y:S01]  /*2ec0*/  IMAD R0, R29, c[0x0][0x248], RZ ;  /* 0x000092001d007a24 */ /* 0x000fe200078e02ff */
[----:B------:R-:W-:Y:S01]  /*2ed0*/  MOV R22, R8 ;  /* 0x0000000800167202 */ /* 0x000fe20000000f00 */
[----:B------:R-:W-:Y:S01]  /*2ee0*/  IMAD R8, R37, -0x30, R4 ;  /* 0xffffffd025087824 */ /* 0x000fe200078e0204 */
[----:B------:R-:W-:Y:S01]  /*2ef0*/  LEA.HI.X.SX32 R120, R19, R30, 0x1, P0 ;  /* 0x0000001e13787211 */ /* 0x000fe200000f0eff */
[----:B------:R-:W-:Y:S01]  /*2f00*/  IMAD R0, R84, c[0x0][0x24c], R0 ;  /* 0x0000930054007a24 */ /* 0x000fe200078e0200 */
[----:B------:R-:W-:Y:S01]  /*2f10*/  MOV R124, 0x30 ;  /* 0x00000030007c7802 */ /* 0x000fe20000000f00 */
[----:B------:R-:W-:Y:S01]  /*2f20*/  IMAD R24, R30, c[0x0][0x280], RZ ;  /* 0x0000a0001e187a24 */ /* 0x000fe200078e02ff */
[----:B------:R-:W-:Y:S01]  /*2f30*/  IMNMX R8, R8, 0x30, PT ;  /* 0x0000003008087817 */ /* 0x000fe20003800200 */
[----:B------:R-:W-:Y:S01]  /*2f40*/  IMAD.IADD R28, R20, 0x1, R17 ;  /* 0x00000001141c7824 */ /* 0x000fe200078e0211 */
[----:B------:R-:W-:Y:S01]  /*2f50*/  LOP3.LUT R215, R215, 0xfffffff7, RZ, 0xc0, !PT ;  /* 0xfffffff7d7d77812 */ /* 0x000fe200078ec0ff */
[----:B------:R-:W-:Y:S01]  /*2f60*/  IMAD R136, R124, c[0x0][0x23c], RZ ;  /* 0x00008f007c887a24 */ /* 0x000fe200078e02ff */
[----:B------:R-:W-:Y:S01]  /*2f70*/  ISETP.GE.AND P6, PT, R234, c[0x0][0x1d4], PT ;  /* 0x00007500ea007a0c */ /* 0x000fe20003fc6270 */
[----:B------:R-:W-:Y:S01]  /*2f80*/  IMAD.WIDE.U32 R122, R124, c[0x0][0x238], RZ ;  /* 0x00008e007c7a7a25 */ /* 0x000fe200078e00ff */
[----:B------:R-:W-:-:S02]  /*2f90*/  SHF.R.S32.HI R143, RZ, 0x1f, R142 ;  /* 0x0000001fff8f7819 */ /* 0x000fc4000001148e */
[----:B------:R-:W-:Y:S01]  /*2fa0*/  MOV R132, c[0x0][0x238] ;  /* 0x00008e0000847a02 */ /* 0x000fe20000000f00 */
[C---:B-1----:R-:W-:Y:S01]  /*2fb0*/  IMAD.WIDE.U32 R2, R243.reuse, c[0x0][0x240], R140 ;  /* 0x00009000f3027a25 */ /* 0x042fe200078e008c */
[----:B------:R-:W-:Y:S02]  /*2fc0*/  MOV R139, c[0x0][0x290] ;  /* 0x0000a400008b7a02 */ /* 0x000fe40000000f00 */
[----:B------:R-:W-:Y:S01]  /*2fd0*/  SHF.L.U32 R152, R132, 0x5, RZ ;  /* 0x0000000584987819 */ /* 0x000fe200000006ff */
[----:B------:R-:W-:Y:S01]  /*2fe0*/  IMAD R3, R243, c[0x0][0x244], R3 ;  /* 0x00009100f3037a24 */ /* 0x000fe200078e0203 */
[----:B------:R-:W-:Y:S01]  /*2ff0*/  MOV R69, c[0x0][0x27c] ;  /* 0x00009f0000457a02 */ /* 0x000fe20000000f00 */
[----:B------:R-:W-:Y:S02]  /*3000*/  IMAD.IADD R136, R123, 0x1, R136 ;  /* 0x000000017b887824 */ /* 0x000fe400078e0288 */
[----:B------:R-:W-:Y:S01]  /*3010*/  IMAD.WIDE.U32 R2, R84, c[0x0][0x248], R2 ;  /* 0x0000920054027a25 */ /* 0x000fe200078e0002 */
[----:B------:R-:W-:-:S03]  /*3020*/  SHF.L.U32 R68, R69, 0x1, RZ ;  /* 0x0000000145447819 */ /* 0x000fc600000006ff */
[----:B------:R-:W-:Y:S01]  /*3030*/  IMAD.MOV.U32 R20, RZ, RZ, R12 ;  /* 0x000000ffff147224 */ /* 0x000fe200078e000c */
[----:B------:R-:W-:Y:S01]  /*3040*/  IADD3 R3, R3, R0, RZ ;  /* 0x0000000003037210 */ /* 0x000fe20007ffe0ff */
[----:B------:R-:W-:Y:S01]  /*3050*/  IMAD R0, R120, c[0x0][0x238], RZ ;  /* 0x00008e0078007a24 */ /* 0x000fe200078e02ff */
[----:B------:R-:W-:Y:S01]  /*3060*/  SHF.R.S32.HI R12, RZ, 0x1f, R37 ;  /* 0x0000001fff0c7819 */ /* 0x000fe20000011425 */
[C---:B------:R-:W-:Y:S02]  /*3070*/  IMAD R24, R231.reuse, c[0x0][0x284], R24 ;  /* 0x0000a100e7187a24 */ /* 0x040fe400078e0218 */
[C---:B------:R-:W-:Y:S01]  /*3080*/  IMAD R7, R110.reuse, c[0x0][0x23c], R0 ;  /* 0x00008f006e077a24 */ /* 0x040fe200078e0200 */
[----:B------:R-:W-:Y:S01]  /*3090*/  IADD3 R0, -R231, R8, RZ ;  /* 0x00000008e7007210 */ /* 0x000fe20007ffe1ff */
[----:B------:R-:W-:Y:S01]  /*30a0*/  IMAD.WIDE.U32 R108, R110, c[0x0][0x238], R2 ;  /* 0x00008e006e6c7a25 */ /* 0x000fe200078e0002 */
[----:B------:R-:W-:Y:S02]  /*30b0*/  IADD3 R21, R24, R13, RZ ;  /* 0x0000000d18157210 */ /* 0x000fe40007ffe0ff */
[C---:B------:R-:W-:Y:S01]  /*30c0*/  ISETP.GE.AND P1, PT, R0.reuse, 0x1, PT ;  /* 0x000000010000780c */ /* 0x040fe20003f26270 */
[----:B------:R-:W-:Y:S01]  /*30d0*/  IMAD R23, R243, c[0x0][0x1ec], R9 ;  /* 0x00007b00f3177a24 */ /* 0x000fe200078e0209 */
[----:B------:R-:W-:Y:S01]  /*30e0*/  ISETP.GT.AND P0, PT, R0, 0x20, PT ;  /* 0x000000200000780c */ /* 0x000fe20003f04270 */
[----:B------:R-:W-:Y:S01]  /*30f0*/  IMAD R9, R136, R37, RZ ;  /* 0x0000002588097224 */ /* 0x000fe200078e02ff */
[----:B------:R-:W-:Y:S01]  /*3100*/  SHF.R.S32.HI R0, RZ, 0x1f, R10 ;  /* 0x0000001fff007819 */ /* 0x000fe2000001140a */
[----:B------:R-:W-:-:S02]  /*3110*/  IMAD.IADD R107, R109, 0x1, R7 ;  /* 0x000000016d6b7824 */ /* 0x000fc400078e0207 */
[----:B------:R-:W-:Y:S02]  /*3120*/  IMAD.MOV.U32 R106, RZ, RZ, R108 ;  /* 0x000000ffff6a7224 */ /* 0x000fe400078e006c */
[-C--:B------:R-:W-:Y:S02]  /*3130*/  IMAD R9, R12, R122.reuse, R9 ;  /* 0x0000007a0c097224 */ /* 0x080fe400078e0209 */
[----:B------:R-:W-:-:S04]  /*3140*/  IMAD.WIDE.U32 R12, R37, R122, R106 ;  /* 0x0000007a250c7225 */ /* 0x000fc800078e006a */
[----:B------:R-:W-:Y:S01]  /*3150*/  IMAD.IADD R7, R13, 0x1, R9 ;  /* 0x000000010d077824 */ /* 0x000fe200078e0209 */
[----:B------:R-:W-:Y:S01]  /*3160*/  @P1 LEA R8, P2, R12, c[0x0][0x220], 0x1 ;  /* 0x000088000c081a11 */ /* 0x000fe200078408ff */
[----:B------:R-:W-:Y:S02]  /*3170*/  IMAD R5, R30, c[0x0][0x290], RZ ;  /* 0x0000a4001e057a24 */ /* 0x000fe400078e02ff */
[C---:B------:R-:W-:Y:S01]  /*3180*/  IMAD.WIDE.U32 R16, R231.reuse, c[0x0][0x290], R142 ;  /* 0x0000a400e7107a25 */ /* 0x040fe200078e008e */
[----:B------:R-:W-:Y:S02]  /*3190*/  @P1 LEA.HI.X R9, R12, c[0x0][0x224], R7, 0x1, P2 ;  /* 0x000089000c091a11 */ /* 0x000fe400010f0c07 */
[----:B------:R-:W-:Y:S01]  /*31a0*/  ISETP.GE.AND P2, PT, R140, c[0x0][0x1d4], PT ;  /* 0x000075008c007a0c */ /* 0x000fe20003f46270 */
[C---:B------:R-:W-:Y:S02]  /*31b0*/  IMAD R5, R231.reuse, c[0x0][0x294], R5 ;  /* 0x0000a500e7057a24 */ /* 0x040fe400078e0205 */
[----:B------:R-:W-:-:S03]  /*31c0*/  IMAD.WIDE.U32 R14, R231, c[0x0][0x290], R140 ;  /* 0x0000a400e70e7a25 */ /* 0x000fc600078e008c */
[----:B------:R-:W-:Y:S01]  /*31d0*/  IADD3 R17, R17, R5, RZ ;  /* 0x0000000511117210 */ /* 0x000fe20007ffe0ff */
[----:B------:R-:W-:Y:S02]  /*31e0*/  IMAD.MOV.U32 R131, RZ, RZ, 0x5 ;  /* 0x00000005ff837424 */ /* 0x000fe400078e00ff */
[----:B------:R-:W-:Y:S01]  /*31f0*/  IMAD.IADD R15, R5, 0x1, R15 ;  /* 0x00000001050f7824 */ /* 0x000fe200078e020f */
[----:B------:R-:W-:Y:S01]  /*3200*/  @P0 IADD3 R5, P4, R152, R12, RZ ;  /* 0x0000000c98050210 */ /* 0x000fe20007f9e0ff */
[----:B------:R-:W-:Y:S01]  /*3210*/  IMAD.WIDE.U32 R18, R231, c[0x0][0x280], R142 ;  /* 0x0000a000e7127a25 */ /* 0x000fe200078e008e */
[----:B------:R-:W-:Y:S02]  /*3220*/  SHF.L.U64.HI R132, R132, R131, c[0x0][0x23c] ;  /* 0x00008f0084847619 */ /* 0x000fe40000010283 */
[----:B------:R-:W-:Y:S01]  /*3230*/  @P2 LOP3.LUT R215, R215, 0x8, RZ, 0xfc, !PT ;  /* 0x00000008d7d72812 */ /* 0x000fe200078efcff */
[----:B------:R-:W-:Y:S01]  /*3240*/  IMAD.IADD R19, R19, 0x1, R24 ;  /* 0x0000000113137824 */ /* 0x000fe200078e0218 */
[----:B------:R-:W-:Y:S01]  /*3250*/  @P0 IADD3.X R7, R7, R132, RZ, P4, !PT ;  /* 0x0000008407070210 */ /* 0x000fe200027fe4ff */
[----:B------:R-:W-:Y:S01]  /*3260*/  IMAD R24, R0, c[0x0][0x290], RZ ;  /* 0x0000a40000187a24 */ /* 0x000fe200078e02ff */
[----:B------:R-:W-:Y:S01]  /*3270*/  LOP3.LUT R215, R215, 0xfffffffb, RZ, 0xc0, !PT ;  /* 0xfffffffbd7d77812 */ /* 0x000fe200078ec0ff */
[----:B------:R-:W-:Y:S01]  /*3280*/  IMAD.WIDE.U32 R90, R10, c[0x0][0x290], R14 ;  /* 0x0000a4000a5a7a25 */ /* 0x000fe200078e000e */
[----:B------:R-:W-:-:S02]  /*3290*/  SHF.R.S32.HI R15, RZ, 0x1f, R28 ;  /* 0x0000001fff0f7819 */ /* 0x000fc4000001141c */
[----:B------:R-:W-:Y:S01]  /*32a0*/  SHF.L.U64.HI R130, R139, R131, c[0x0][0x294] ;  /* 0x0000a5008b827619 */ /* 0x000fe20000010283 */
[----:B------:R-:W-:Y:S01]  /*32b0*/  IMAD.WIDE.U32 R150, R231, c[0x0][0x1e0], RZ ;  /* 0x00007800e7967a25 */ /* 0x000fe200078e00ff */
[----:B------:R-:W-:-:S03]  /*32c0*/  SHF.L.U32 R139, R139, 0x5, RZ ;  /* 0x000000058b8b7819 */ /* 0x000fc600000006ff */
[----:B------:R-:W-:Y:S02]  /*32d0*/  IMAD R80, R15, c[0x0][0x1e0], RZ ;  /* 0x000078000f507a24 */ /* 0x000fe400078e02ff */
[----:B------:R-:W-:Y:S02]  /*32e0*/  IMAD.MOV.U32 R138, RZ, RZ, c[0x0][0x280] ;  /* 0x0000a000ff8a7624 */ /* 0x000fe400078e00ff */
[----:B------:R-:W-:Y:S02]  /*32f0*/  IMAD R80, R28, c[0x0][0x1e4], R80 ;  /* 0x000079001c507a24 */ /* 0x000fe400078e0250 */
[----:B------:R-:W-:Y:S01]  /*3300*/  IMAD R24, R10, c[0x0][0x294], R24 ;  /* 0x0000a5000a187a24 */ /* 0x000fe200078e0218 */
[----:B------:R-:W-:Y:S01]  /*3310*/  SHF.L.U64.HI R121, R138, R131, c[0x0][0x284] ;  /* 0x0000a1008a797619 */ /* 0x000fe20000010283 */
[----:B------:R-:W-:-:S04]  /*3320*/  IMAD.WIDE.U32 R92, R10, c[0x0][0x280], R20 ;  /* 0x0000a0000a5c7a25 */ /* 0x000fc800078e0014 */
[----:B------:R-:W-:-:S04]  /*3330*/  IMAD.WIDE.U32 R88, R10, c[0x0][0x280], R18 ;  /* 0x0000a0000a587a25 */ /* 0x000fc800078e0012 */
[----:B------:R-:W-:-:S04]  /*3340*/  IMAD.WIDE.U32 R86, R10, c[0x0][0x290], R16 ;  /* 0x0000a4000a567a25 */ /* 0x000fc800078e0010 */
[C---:B------:R-:W-:Y:S01]  /*3350*/  IMAD R135, R124.reuse, c[0x0][0x1e4], RZ ;  /* 0x000079007c877a24 */ /* 0x040fe200078e02ff */
[----:B------:R-:W-:Y:S01]  /*3360*/  IADD3 R101, R87, R24, RZ ;  /* 0x0000001857657210 */ /* 0x000fe20007ffe0ff */
[C---:B------:R-:W-:Y:S02]  /*3370*/  IMAD R133, R124.reuse, c[0x0][0x284], RZ ;  /* 0x0000a1007c857a24 */ /* 0x040fe400078e02ff */
[C---:B------:R-:W-:Y:S02]  /*3380*/  IMAD R134, R124.reuse, c[0x0][0x294], RZ ;  /* 0x0000a5007c867a24 */ /* 0x040fe400078e02ff */
[----:B------:R-:W-:-:S04]  /*3390*/  IMAD.WIDE.U32 R128, R124, c[0x0][0x1e0], RZ ;  /* 0x000078007c807a25 */ /* 0x000fc800078e00ff */
[----:B------:R-:W-:Y:S01]  /*33a0*/  IMAD.WIDE.U32 R126, R124, c[0x0][0x280], RZ ;  /* 0x0000a0007c7e7a25 */ /* 0x000fe200078e00ff */
[----:B------:R-:W-:-:S03]  /*33b0*/  IADD3 R135, R129, R135, RZ ;  /* 0x0000008781877210 */ /* 0x000fc60007ffe0ff */
[----:B------:R-:W-:Y:S01]  /*33c0*/  IMAD.WIDE.U32 R124, R124, c[0x0][0x290], RZ ;  /* 0x0000a4007c7c7a25 */ /* 0x000fe200078e00ff */
[----:B------:R-:W-:-:S03]  /*33d0*/  IADD3 R133, R127, R133, RZ ;  /* 0x000000857f857210 */ /* 0x000fc60007ffe0ff */
[----:B------:R-:W-:Y:S02]  /*33e0*/  IMAD.SHL.U32 R138, R138, 0x20, RZ ;  /* 0x000000208a8a7824 */ /* 0x000fe400078e00ff */
[----:B------:R-:W-:Y:S02]  /*33f0*/  IMAD.IADD R134, R125, 0x1, R134 ;  /* 0x000000017d867824 */ /* 0x000fe400078e0286 */
[----:B------:R-:W-:Y:S01]  /*3400*/  IMAD.IADD R103, R24, 0x1, R91 ;  /* 0x0000000118677824 */ /* 0x000fe200078e025b */
[----:B--2---:R-:W-:Y:S01]  /*3410*/  @P3 MOV R2, R26 ;  /* 0x0000001a00023202 */ /* 0x004fe20000000f00 */
[----:B------:R-:W-:Y:S01]  /*3420*/  @!P3 IMAD.MOV.U32 R2, RZ, RZ, R239 ;  /* 0x000000ffff02b224 */ /* 0x000fe200078e00ef */
[----:B------:R-:W-:Y:S02]  /*3430*/  @P3 SHF.R.S32.HI R3, RZ, 0x1f, R26 ;  /* 0x0000001fff033819 */ /* 0x000fe4000001141a */
[----:B------:R-:W-:Y:S01]  /*3440*/  @!P3 MOV R3, R25 ;  /* 0x000000190003b202 */ /* 0x000fe20000000f00 */
[----:B------:R-:W-:Y:S01]  /*3450*/  IMAD R25, R0, c[0x0][0x280], RZ ;  /* 0x0000a00000197a24 */ /* 0x000fe200078e02ff */
[----:B------:R-:W-:-:S02]  /*3460*/  SEL R27, R2, RZ, !P5 ;  /* 0x000000ff021b7207 */ /* 0x000fc40006800000 */
[----:B------:R-:W-:Y:S01]  /*3470*/  SEL R26, R3, RZ, !P5 ;  /* 0x000000ff031a7207 */ /* 0x000fe20006800000 */
[----:B------:R-:W-:Y:S01]  /*3480*/  IMAD R25, R10, c[0x0][0x284], R25 ;  /* 0x0000a1000a197a24 */ /* 0x000fe200078e0219 */
[----:B------:R-:W-:Y:S01]  /*3490*/  ISETP.GE.AND P5, PT, R144, c[0x0][0x1d4], PT ;  /* 0x0000750090007a0c */ /* 0x000fe20003fa6270 */
[----:B------:R-:W-:Y:S01]  /*34a0*/  IMAD.WIDE.U32 R12, R27, c[0x0][0x1f0], R22 ;  /* 0x00007c001b0c7a25 */ /* 0x000fe200078e0016 */
[----:B------:R-:W-:Y:S02]  /*34b0*/  ISETP.GE.AND P3, PT, R233, c[0x0][0x1d4], PT ;  /* 0x00007500e9007a0c */ /* 0x000fe40003f66270 */
[----:B------:R-:W-:Y:S01]  /*34c0*/  @P0 LEA R2, P2, R5, c[0x0][0x220], 0x1 ;  /* 0x0000880005020a11 */ /* 0x000fe200078408ff */
[----:B------:R-:W-:Y:S01]  /*34d0*/  IMAD R0, R26, c[0x0][0x1f0], RZ ;  /* 0x00007c001a007a24 */ /* 0x000fe200078e02ff */
[----:B------:R-:W-:Y:S02]  /*34e0*/  IADD3 R105, R25, R93, RZ ;  /* 0x0000005d19697210 */ /* 0x000fe40007ffe0ff */
[----:B------:R-:W-:Y:S01]  /*34f0*/  @P0 LEA.HI.X R3, R5, c[0x0][0x224], R7, 0x1, P2 ;  /* 0x0000890005030a11 */ /* 0x000fe200010f0c07 */
[----:B------:R-:W-:Y:S01]  /*3500*/  IMAD R0, R27, c[0x0][0x1f4], R0 ;  /* 0x00007d001b007a24 */ /* 0x000fe200078e0200 */
[----:B------:R-:W-:-:S03]  /*3510*/  IADD3 R102, R89, R25, RZ ;  /* 0x0000001959667210 */ /* 0x000fc60007ffe0ff */
[----:B------:R-:W-:-:S04]  /*3520*/  @P5 LOP3.LUT R215, R215, 0x4, RZ, 0xfc, !PT ;  /* 0x00000004d7d75812 */ /* 0x000fc800078efcff */
[----:B------:R-:W-:-:S04]  /*3530*/  LOP3.LUT R215, R215, 0xfffffffd, RZ, 0xc0, !PT ;  /* 0xfffffffdd7d77812 */ /* 0x000fc800078ec0ff */
[----:B------:R-:W-:-:S04]  /*3540*/  @P3 LOP3.LUT R215, R215, 0x2, RZ, 0xfc, !PT ;  /* 0x00000002d7d73812 */ /* 0x000fc800078efcff */
[----:B------:R-:W-:-:S04]  /*3550*/  LOP3.LUT R215, R215, 0xfffffffe, RZ, 0xc0, !PT ;  /* 0xfffffffed7d77812 */ /* 0x000fc800078ec0ff */
[----:B------:R-:W-:-:S04]  /*3560*/  @P6 LOP3.LUT R215, R215, 0x1, RZ, 0xfc, !PT ;  /* 0x00000001d7d76812 */ /* 0x000fc800078efcff */
[----:B------:R-:W-:-:S13]  /*3570*/  LOP3.LUT P4, RZ, R215, 0x8, RZ, 0xc0, !PT ;  /* 0x00000008d7ff7812 */ /* 0x000fda000788c0ff */
[----:B------:R-:W-:Y:S01]  /*3580*/  @!PT LDS RZ, [RZ] ;  /* 0x00000000fffff984 */ /* 0x000fe20000000800 */
[----:B------:R-:W-:Y:S01]  /*3590*/  @!PT LDS RZ, [RZ] ;  /* 0x00000000fffff984 */ /* 0x000fe20000000800 */
[----:B------:R-:W-:Y:S01]  /*35a0*/  @!PT LDS RZ, [RZ] ;  /* 0x00000000fffff984 */ /* 0x000fe20000000800 */
[----:B------:R1:W-:Y:S04]  /*35b0*/  @P1 LDGSTS.E.BYPASS.LTC128B.128 [R220+0xa080], [R8.64], !P4 ;  /* 0x0a08000008dc1fae */ /* 0x0003e8000e101d4c */
[----:B------:R1:W-:Y:S04]  /*35c0*/  @P1 LDGSTS.E.BYPASS.LTC128B.128 [R220+0xb880], [R8.64+0x80], !P5 ;  /* 0x0b88008008dc1fae */ /* 0x0003e8000e901d4c */
[----:B------:R1:W-:Y:S04]  /*35d0*/  @P1 LDGSTS.E.BYPASS.LTC128B.128 [R220+0xd080], [R8.64+0x100], !P3 ;  /* 0x0d08010008dc1fae */ /* 0x0003e8000d901d4c */
[----:B------:R1:W-:Y:S01]  /*35e0*/  @P1 LDGSTS.E.BYPASS.LTC128B.128 [R220+0xe880], [R8.64+0x180], !P6 ;  /* 0x0e88018008dc1fae */ /* 0x0003e2000f101d4c */
[----:B------:R-:W-:-:S03]  /*35f0*/  ISETP.GE.AND P1, PT, R140, c[0x0][0x27c], PT ;  /* 0x00009f008c007a0c */ /* 0x000fc60003f26270 */
[----:B------:R2:W-:Y:S04]  /*3600*/  @P0 LDGSTS.E.BYPASS.LTC128B.128 [R223+0xb080], [R2.64], !P4 ;  /* 0x0b08000002df0fae */ /* 0x0005e8000e101d4c */
[----:B------:R2:W-:Y:S04]  /*3610*/  @P0 LDGSTS.E.BYPASS.LTC128B.128 [R223+0xc880], [R2.64+0x80], !P5 ;  /* 0x0c88008002df0fae */ /* 0x0005e8000e901d4c */
[----:B------:R2:W-:Y:S04]  /*3620*/  @P0 LDGSTS.E.BYPASS.LTC128B.128 [R223+0xe080], [R2.64+0x100], !P3 ;  /* 0x0e08010002df0fae */ /* 0x0005e8000d901d4c */
[----:B------:R2:W-:Y:S04]  /*3630*/  @P0 LDGSTS.E.BYPASS.LTC128B.128 [R223+0xf880], [R2.64+0x180], !P6 ;  /* 0x0f88018002df0fae */ /* 0x0005e8000f101d4c */
[----:B------:R-:W0:Y:S01]  /*3640*/  LDGDEPBAR ;  /* 0x00000000000079af */ /* 0x000e220000000000 */
[----:B------:R-:W-:Y:S01]  /*3650*/  WARPSYNC 0xffffffff ;  /* 0xffffffff00007948 */ /* 0x000fe20003800000 */
[----:B-1----:R-:W-:Y:S01]  /*3660*/  IMAD.IADD R9, R13, 0x1, R0 ;  /* 0x000000010d097824 */ /* 0x002fe200078e0200 */
[----:B------:R-:W-:Y:S01]  /*3670*/  MOV R8, R12 ;  /* 0x0000000c00087202 */ /* 0x000fe20000000f00 */
[----:B------:R-:W-:-:S04]  /*3680*/  IMAD R0, R30, c[0x0][0x1e0], RZ ;  /* 0x000078001e007a24 */ /* 0x000fc800078e02ff */
[----:B------:R-:W-:Y:S02]  /*3690*/  IMAD R0, R231, c[0x0][0x1e4], R0 ;  /* 0x00007900e7007a24 */ /* 0x000fe400078e0200 */
[----:B------:R-:W-:-:S04]  /*36a0*/  IMAD.WIDE.U32 R78, R28, c[0x0][0x1e0], R8 ;  /* 0x000078001c4e7a25 */ /* 0x000fc800078e0008 */
[----:B------:R-:W-:Y:S01]  /*36b0*/  IMAD.IADD R112, R151, 0x1, R0 ;  /* 0x0000000197707824 */ /* 0x000fe200078e0200 */
[----:B------:R-:W-:Y:S02]  /*36c0*/  IADD3 R104, P2, P0, R78, R150, R140 ;  /* 0x000000964e687210 */ /* 0x000fe4000785e08c */
[----:B------:R-:W-:-:S04]  /*36d0*/  IADD3 R80, R79, R80, RZ ;  /* 0x000000504f507210 */ /* 0x000fc80007ffe0ff */
[----:B------:R-:W-:Y:S02]  /*36e0*/  IADD3.X R100, R80, R112, R141, P2, P0 ;  /* 0x0000007050647210 */ /* 0x000fe400017e048d */
[----:B--2---:R-:W-:Y:S01]  /*36f0*/  ISETP.GE.AND P2, PT, R144, c[0x0][0x27c], PT ;  /* 0x00009f0090007a0c */ /* 0x004fe20003f46270 */
[----:B------:R-:W-:Y:S01]  /*3700*/  IMAD R5, R29, c[0x0][0x268], RZ ;  /* 0x00009a001d057a24 */ /* 0x000fe200078e02ff */
[----:B------:R-:W-:Y:S01]  /*3710*/  SEL R0, RZ, c[0x0][0x27c], !P1 ;  /* 0x00009f00ff007a07 */ /* 0x000fe20004800000 */
[C---:B------:R-:W-:Y:S01]  /*3720*/  IMAD.WIDE.U32 R8, R243.reuse, c[0x0][0x260], R140 ;  /* 0x00009800f3087a25 */ /* 0x040fe200078e008c */
[----:B------:R-:W-:Y:S01]  /*3730*/  SEL R7, RZ, c[0x0][0x27c], !P2 ;  /* 0x00009f00ff077a07 */ /* 0x000fe20005000000 */
[----:B------:R-:W-:Y:S01]  /*3740*/  BAR.SYNC.DEFER_BLOCKING 0x0 ;  /* 0x0000000000007b1d */ /* 0x000fe20000010000 */
[----:B------:R-:W-:Y:S01]  /*3750*/  SHF.R.U32.HI R137, RZ, 0x3, R241 ;  /* 0x00000003ff897819 */ /* 0x000fe200000116f1 */
[----:B------:R-:W-:Y:S01]  /*3760*/  IMAD.IADD R0, R140, 0x1, R0 ;  /* 0x000000018c007824 */ /* 0x000fe200078e0200 */
[----:B------:R-:W-:Y:S01]  /*3770*/  SHF.R.U32.HI R32, RZ, 0x3, R242 ;  /* 0x00000003ff207819 */ /* 0x000fe200000116f2 */
[----:B------:R-:W-:Y:S01]  /*3780*/  IMAD.WIDE.U32 R2, R243, c[0x0][0x210], R140 ;  /* 0x00008400f3027a25 */ /* 0x000fe200078e008c */
[C---:B------:R-:W-:Y:S01]  /*3790*/  IADD3 R119, P0, R231.reuse, R28, RZ ;  /* 0x0000001ce7777210 */ /* 0x040fe20007f1e0ff */
[----:B------:R-:W-:Y:S01]  /*37a0*/  ULDC.U8 UR6, c[0x0][0x298] ;  /* 0x0000a60000067ab9 */ /* 0x000fe20000000000 */
[----:B------:R-:W-:Y:S01]  /*37b0*/  IADD3 R31, R231, 0x20, RZ ;  /* 0x00000020e71f7810 */ /* 0x000fe20007ffe0ff */
[----:B------:R-:W-:Y:S01]  /*37c0*/  IMAD R95, R84, c[0x0][0x26c], R5 ;  /* 0x00009b00545f7a24 */ /* 0x000fe200078e0205 */
[----:B------:R-:W-:Y:S01]  /*37d0*/  LOP3.LUT R215, R215, 0xffffffef, RZ, 0xc0, !PT ;  /* 0xffffffefd7d77812 */ /* 0x000fe200078ec0ff */
[----:B------:R-:W-:-:S02]  /*37e0*/  IMAD R9, R243, c[0x0][0x264], R9 ;  /* 0x00009900f3097a24 */ /* 0x000fc400078e0209 */
[----:B------:R-:W-:Y:S01]  /*37f0*/  IMAD.IADD R5, R144, 0x1, R7 ;  /* 0x0000000190057824 */ /* 0x000fe200078e0207 */
[----:B------:R-:W-:Y:S01]  /*3800*/  SHF.R.S32.HI R7, RZ, 0x1f, R0 ;  /* 0x0000001fff077819 */ /* 0x000fe20000011400 */
[----:B------:R-:W-:Y:S02]  /*3810*/  IMAD R3, R243, c[0x0][0x214], R3 ;  /* 0x00008500f3037a24 */ /* 0x000fe400078e0203 */
[----:B------:R-:W-:Y:S01]  /*3820*/  IMAD.WIDE.U32 R84, R84, c[0x0][0x268], R8 ;  /* 0x00009a0054547a25 */ /* 0x000fe200078e0008 */
[----:B------:R-:W-:Y:S02]  /*3830*/  SHF.R.S32.HI R8, RZ, 0x1f, R5 ;  /* 0x0000001fff087819 */ /* 0x000fe40000011405 */
[-C--:B------:R-:W-:Y:S01]  /*3840*/  LEA.HI R9, R7, R0.reuse, RZ, 0x6 ;  /* 0x0000000007097211 */ /* 0x080fe200078f30ff */
[----:B------:R-:W-:Y:S01]  /*3850*/  IMAD.WIDE.U32 R82, R27, c[0x0][0x218], R2 ;  /* 0x000086001b527a25 */ /* 0x000fe200078e0002 */
[----:B------:R-:W-:Y:S02]  /*3860*/  LEA.HI R2, R7, R0, RZ, 0x3 ;  /* 0x0000000007027211 */ /* 0x000fe400078f18ff */
[-C--:B------:R-:W-:Y:S01]  /*3870*/  LEA.HI R0, R8, R5.reuse, RZ, 0x3 ;  /* 0x0000000508007211 */ /* 0x080fe200078f18ff */
[----:B------:R-:W-:Y:S01]  /*3880*/  IMAD R10, R26, c[0x0][0x218], RZ ;  /* 0x000086001a0a7a24 */ /* 0x000fe200078e02ff */
[----:B------:R-:W-:Y:S01]  /*3890*/  LEA.HI R3, R8, R5, RZ, 0x6 ;  /* 0x0000000508037211 */ /* 0x000fe200078f30ff */
[----:B------:R-:W-:Y:S01]  /*38a0*/  IMAD.X R118, R30, 0x1, R15, P0 ;  /* 0x000000011e767824 */ /* 0x000fe200000e060f */
[----:B------:R-:W-:Y:S01]  /*38b0*/  SHF.R.S32.HI R5, RZ, 0x6, R9 ;  /* 0x00000006ff057819 */ /* 0x000fe20000011409 */
[----:B------:R-:W-:Y:S01]  /*38c0*/  IMAD R14, R27, c[0x0][0x21c], R10 ;  /* 0x000087001b0e7a24 */ /* 0x000fe200078e020a */
[--C-:B------:R-:W-:Y:S01]  /*38d0*/  LOP3.LUT R8, R242, 0x38, R2.reuse, 0xf8, !PT ;  /* 0x00000038f2087812 */ /* 0x100fe200078ef802 */
[----:B------:R-:W-:Y:S01]  /*38e0*/  IMAD.MOV.U32 R145, RZ, RZ, c[0x0][0x1e0] ;  /* 0x00007800ff917624 */ /* 0x000fe200078e00ff */
[----:B------:R-:W-:Y:S01]  /*38f0*/  LOP3.LUT R7, R241, 0x38, R2, 0xf8, !PT ;  /* 0x00000038f1077812 */ /* 0x000fe200078ef802 */
[C---:B------:R-:W-:Y:S01]  /*3900*/  IMAD R13, R5.reuse, 0xc00, R6 ;  /* 0x00000c00050d7824 */ /* 0x040fe200078e0206 */
[----:B------:R-:W-:Y:S01]  /*3910*/  LOP3.LUT R10, R8, R32, RZ, 0x3c, !PT ;  /* 0x00000020080a7212 */ /* 0x000fe200078e3cff */
[----:B------:R-:W-:Y:S01]  /*3920*/  IMAD R12, R5, 0xc00, R11 ;  /* 0x00000c00050c7824 */ /* 0x000fe200078e020b */
[----:B------:R-:W-:Y:S01]  /*3930*/  LOP3.LUT R5, R7, R137, RZ, 0x3c, !PT ;  /* 0x0000008907057212 */ /* 0x000fe200078e3cff */
[----:B------:R-:W-:Y:S01]  /*3940*/  IMAD.WIDE.U32 R148, R31, c[0x0][0x1e0], RZ ;  /* 0x000078001f947a25 */ /* 0x000fe200078e00ff */
[----:B------:R-:W-:-:S02]  /*3950*/  SHF.R.S32.HI R3, RZ, 0x6, R3 ;  /* 0x00000006ff037819 */ /* 0x000fc40000011403 */
[----:B------:R-:W-:Y:S01]  /*3960*/  LOP3.LUT R9, R242, 0x38, R0, 0xf8, !PT ;  /* 0x00000038f2097812 */ /* 0x000fe200078ef800 */
[----:B------:R-:W-:Y:S01]  /*3970*/  IMAD.IADD R10, R13, 0x1, R10 ;  /* 0x000000010d0a7824 */ /* 0x000fe200078e020a */
[----:B------:R-:W-:Y:S01]  /*3980*/  SHF.R.S32.HI R13, RZ, 0x1f, R31 ;  /* 0x0000001fff0d7819 */ /* 0x000fe2000001141f */
[----:B------:R-:W-:Y:S01]  /*3990*/  IMAD.IADD R12, R12, 0x1, R5 ;  /* 0x000000010c0c7824 */ /* 0x000fe200078e0205 */
[----:B------:R-:W-:Y:S01]  /*39a0*/  LOP3.LUT R7, R9, R32, RZ, 0x3c, !PT ;  /* 0x0000002009077212 */ /* 0x000fe200078e3cff */
[----:B------:R-:W-:Y:S01]  /*39b0*/  IMAD R8, R3, 0xc00, R6 ;  /* 0x00000c0003087824 */ /* 0x000fe200078e0206 */
[----:B------:R-:W-:Y:S01]  /*39c0*/  LOP3.LUT R5, R241, 0x38, R0, 0xf8, !PT ;  /* 0x00000038f1057812 */ /* 0x000fe200078ef800 */
[----:B------:R-:W-:Y:S01]  /*39d0*/  IMAD.IADD R95, R85, 0x1, R95 ;  /* 0x00000001555f7824 */ /* 0x000fe200078e025f */
[----:B------:R-:W-:Y:S01]  /*39e0*/  ISETP.GE.AND P0, PT, R69, 0x1, PT ;  /* 0x000000014500780c */ /* 0x000fe20003f06270 */
[----:B------:R-:W-:Y:S01]  /*39f0*/  IMAD.IADD R9, R8, 0x1, R7 ;  /* 0x0000000108097824 */ /* 0x000fe200078e0207 */
[----:B------:R-:W-:Y:S01]  /*3a00*/  LOP3.LUT R5, R5, R137, RZ, 0x3c, !PT ;  /* 0x0000008905057212 */ /* 0x000fe200078e3cff */
[----:B------:R-:W-:Y:S01]  /*3a10*/  IMAD R7, R13, c[0x0][0x1e0], RZ ;  /* 0x000078000d077a24 */ /* 0x000fe200078e02ff */
[----:B------:R-:W-:Y:S01]  /*3a20*/  LOP3.LUT R97, R2, 0xfffffff8, RZ, 0xc0, !PT ;  /* 0xfffffff802617812 */ /* 0x000fe200078ec0ff */
[----:B------:R-:W-:Y:S01]  /*3a30*/  IMAD R8, R3, 0xc00, R11 ;  /* 0x00000c0003087824 */ /* 0x000fe200078e020b */
[----:B------:R-:W-:Y:S01]  /*3a40*/  LOP3.LUT R96, R0, 0xfffffff8, RZ, 0xc0, !PT ;  /* 0xfffffff800607812 */ /* 0x000fe200078ec0ff */
[----:B------:R-:W-:Y:S01]  /*3a50*/  IMAD R3, R31, c[0x0][0x1e4], R7 ;  /* 0x000079001f037a24 */ /* 0x000fe200078e0207 */
[C---:B------:R-:W-:Y:S01]  /*3a60*/  SHF.L.U64.HI R131, R145.reuse, R131, c[0x0][0x1e4] ;  /* 0x0000790091837619 */ /* 0x040fe20000010283 */
[----:B------:R-:W-:Y:S01]  /*3a70*/  IMAD.IADD R5, R8, 0x1, R5 ;  /* 0x0000000108057824 */ /* 0x000fe200078e0205 */
[----:B------:R-:W-:Y:S01]  /*3a80*/  SHF.R.S32.HI R66, RZ, 0x3, R2 ;  /* 0x00000003ff427819 */ /* 0x000fe20000011402 */
[----:B------:R-:W-:Y:S01]  /*3a90*/  IMAD.SHL.U32 R145, R145, 0x20, RZ ;  /* 0x0000002091917824 */ /* 0x000fe200078e00ff */
[----:B------:R-:W-:Y:S01]  /*3aa0*/  SHF.R.S32.HI R65, RZ, 0x3, R0 ;  /* 0x00000003ff417819 */ /* 0x000fe20000011400 */
[----:B------:R-:W-:Y:S01]  /*3ab0*/  IMAD.IADD R117, R149, 0x1, R3 ;  /* 0x0000000195757824 */ /* 0x000fe200078e0203 */
[----:B------:R-:W-:Y:S01]  /*3ac0*/  SHF.R.S32.HI R99, RZ, 0x1f, R97 ;  /* 0x0000001fff637819 */ /* 0x000fe20000011461 */
[----:B------:R-:W-:Y:S01]  /*3ad0*/  IMAD.IADD R94, R83, 0x1, R14 ;  /* 0x00000001535e7824 */ /* 0x000fe200078e020e */
[----:B------:R-:W-:Y:S01]  /*3ae0*/  SHF.R.S32.HI R98, RZ, 0x1f, R96 ;  /* 0x0000001fff627819 */ /* 0x000fe20000011460 */
[----:B------:R-:W-:Y:S01]  /*3af0*/  IMAD.SHL.U32 R116, R10, 0x2, RZ ;  /* 0x000000020a747824 */ /* 0x000fe200078e00ff */
[----:B------:R-:W-:Y:S01]  /*3b00*/  @P0 LOP3.LUT R215, R215, 0x10, RZ, 0xfc, !PT ;  /* 0x00000010d7d70812 */ /* 0x000fe200078efcff */
[----:B------:R-:W-:-:S02]  /*3b10*/  IMAD.SHL.U32 R115, R12, 0x2, RZ ;  /* 0x000000020c737824 */ /* 0x000fc400078e00ff */
[----:B------:R-:W-:Y:S02]  /*3b20*/  IMAD.SHL.U32 R114, R9, 0x2, RZ ;  /* 0x0000000209727824 */ /* 0x000fe400078e00ff */
[----:B------:R-:W-:Y:S02]  /*3b30*/  IMAD.SHL.U32 R113, R5, 0x2, RZ ;  /* 0x0000000205717824 */ /* 0x000fe400078e00ff */
.L_x_1882:
[----:B------:R-:W-:Y:S01]  /*3b40*/  SHF.R.S32.HI R81, RZ, 0x1f, R37 ;  /* 0x0000001fff517819 */ /* 0x000fe20000011425 */
[-C--:B------:R-:W-:Y:S01]  /*3b50*/  IMAD R0, R135, R37.reuse, RZ ;  /* 0x0000002587007224 */ /* 0x080fe200078e02ff */
[----:B------:R-:W-:Y:S01]  /*3b60*/  ISETP.GE.AND P4, PT, R69, 0x1, PT ;  /* 0x000000014500780c */ /* 0x000fe20003f86270 */
[----:B------:R-:W-:Y:S01]  /*3b70*/  IMAD.WIDE.U32 R74, R128, R37, RZ ;  /* 0x00000025804a7225 */ /* 0x000fe200078e00ff */
[----:B------:R-:W-:Y:S01]  /*3b80*/  IADD3 R153, R231, 0x20, RZ ;  /* 0x00000020e7997810 */ /* 0x000fe20007ffe0ff */
[----:B------:R-:W-:Y:S04]  /*3b90*/  DEPBAR.LE SB0, 0x0 ;  /* 0x000080000000791a */ /* 0x000fe80000000000 */
[----:B-1----:R-:W-:Y:S01]  /*3ba0*/  IADD3 R2, P3, P0, R104, R74, R145 ;  /* 0x0000004a68027210 */ /* 0x002fe2000787e091 */
        /* <DEDUP_REMOVED lines=14> */
[----:B------:R-:W-:Y:S01]  /*3c90*/  ISETP.NE.AND P0, PT, RZ, UR6, PT ;  /* 0x00000006ff007c0c */ /* 0x000fe2000bf05270 */
        /* <DEDUP_REMOVED lines=35> */
[----:B------:R-:W-:Y:S02]  /*3ed0*/  LEA R12, P0, R2, c[0x0][0x288], 0x1 ;  /* 0x0000a200020c7a11 */ /* 0x000fe400078008ff */
[----:B------:R-:W-:Y:S02]  /*3ee0*/  IADD3 R0, R142, 0x20, RZ ;  /* 0x000000208e007810 */ /* 0x000fe40007ffe0ff */
[----:B------:R-:W-:Y:S02]  /*3ef0*/  LEA.HI.X R13, R2, c[0x0][0x28c], R5, 0x1, P0 ;  /* 0x0000a300020d7a11 */ /* 0x000fe400000f0c05 */
[----:B------:R-:W-:Y:S01]  /*3f00*/  ISETP.GE.AND P0, PT, R142, c[0x0][0x27c], PT ;  /* 0x00009f008e007a0c */ /* 0x000fe20003f06270 */
[----:B------:R-:W-:Y:S11]  /*3f10*/  CS2R R2, SRZ ;  /* 0x0000000000027805 */ /* 0x000ff6000001ff00 */
[----:B------:R-:W-:Y:S01]  /*3f20*/  @!UPT UIADD3 URZ, URZ, URZ, URZ ;  /* 0x0000003f3f3ff290 */ /* 0x000fe2000fffe03f */
[----:B------:R1:W5:Y:S04]  /*3f30*/  @!P0 LDG.E.64 R2, [R14.64] ;  /* 0x0000000c0e028981 */ /* 0x000368000c1e1b00 */
[----:B------:R1:W5:Y:S01]  /*3f40*/  @!P0 LDG.E.64 R38, [R12.64] ;  /* 0x0000000c0c268981 */ /* 0x000362000c1e1b00 */
[----:B------:R-:W-:Y:S02]  /*3f50*/  ISETP.GE.AND P0, PT, R0, c[0x0][0x27c], PT ;  /* 0x00009f0000007a0c */ /* 0x000fe40003f06270 */
[----:B------:R-:W-:Y:S11]  /*3f60*/  IADD3 R0, R142, 0x40, RZ ;  /* 0x000000408e007810 */ /* 0x000ff60007ffe0ff */
[----:B------:R1:W5:Y:S04]  /*3f70*/  @!P0 LDG.E.64 R8, [R14.64+0x40] ;  /* 0x0000400c0e088981 */ /* 0x000368000c1e1b00 */
[----:B------:R1:W5:Y:S01]  /*3f80*/  @!P0 LDG.E.64 R40, [R12.64+0x40] ;  /* 0x0000400c0c288981 */ /* 0x000362000c1e1b00 */
[----:B------:R-:W-:Y:S02]  /*3f90*/  ISETP.GE.AND P0, PT, R0, c[0x0][0x27c], PT ;  /* 0x00009f0000007a0c */ /* 0x000fe40003f06270 */
[----:B------:R-:W-:Y:S11]  /*3fa0*/  IADD3 R0, R142, 0x60, RZ ;  /* 0x000000608e007810 */ /* 0x000ff60007ffe0ff */
[----:B------:R1:W5:Y:S04]  /*3fb0*/  @!P0 LDG.E.64 R16, [R14.64+0x80] ;  /* 0x0000800c0e108981 */ /* 0x000368000c1e1b00 */
[----:B------:R1:W5:Y:S01]  /*3fc0*/  @!P0 LDG.E.64 R42, [R12.64+0x80] ;  /* 0x0000800c0c2a8981 */ /* 0x000362000c1e1b00 */
[----:B------:R-:W-:Y:S11]  /*3fd0*/  ISETP.GE.AND P0, PT, R0, c[0x0][0x27c], PT ;  /* 0x00009f0000007a0c */ /* 0x000ff60003f06270 */
[----:B------:R-:W-:Y:S02]  /*3fe0*/  @!UPT UIADD3 URZ, URZ, URZ, URZ ;  /* 0x0000003f3f3ff290 */ /* 0x000fe4000fffe03f */
[----:B------:R1:W5:Y:S04]  /*3ff0*/  @!P0 LDG.E.64 R18, [R14.64+0xc0] ;  /* 0x0000c00c0e128981 */ /* 0x000368000c1e1b00 */
[----:B------:R1:W5:Y:S02]  /*4000*/  @!P0 LDG.E.64 R44, [R12.64+0xc0] ;  /* 0x0000c00c0c2c8981 */ /* 0x000364000c1e1b00 */
.L_x_1846:
[----:B------:R-:W-:Y:S05]  /*4010*/  BSYNC B0 ;  /* 0x0000000000007941 */ /* 0x000fea0003800000 */
.L_x_1845:
[----:B-----5:R-:W-:Y:S01]  /*4020*/  MOV R0, R17 ;  /* 0x0000001100007202 */ /* 0x020fe20000000f00 */
        /* <DEDUP_REMOVED lines=45> */
[C---:B-1----:R-:W-:Y:S04]  /*4300*/  LEA R14, P0, R0.reuse, c[0x0][0x270], 0x1 ;  /* 0x00009c00000e7a11 */ /* 0x042fe800078008ff */
[----:B------:R-:W-:Y:S02]  /*4310*/  LEA.HI.X R15, R0, c[0x0][0x274], R7, 0x1, P0 ;  /* 0x00009d00000f7a11 */ /* 0x000fe400000f0c07 */
[C---:B------:R-:W-:Y:S02]  /*4320*/  LEA R12, P0, R5.reuse, c[0x0][0x288], 0x1 ;  /* 0x0000a200050c7a11 */ /* 0x040fe400078008ff */
[C---:B------:R-:W-:Y:S02]  /*4330*/  IADD3 R0, R142.reuse, 0x20, RZ ;  /* 0x000000208e007810 */ /* 0x040fe40007ffe0ff */
[----:B------:R-:W-:Y:S02]  /*4340*/  LEA.HI.X R13, R5, c[0x0][0x28c], R10, 0x1, P0 ;  /* 0x0000a300050d7a11 */ /* 0x000fe400000f0c0a */
[----:B------:R-:W-:Y:S11]  /*4350*/  ISETP.GE.AND P0, PT, R142, c[0x0][0x27c], PT ;  /* 0x00009f008e007a0c */ /* 0x000ff60003f06270 */
[----:B------:R-:W-:Y:S02]  /*4360*/  @!UPT UIADD3 URZ, URZ, URZ, URZ ;  /* 0x0000003f3f3ff290 */ /* 0x000fe4000fffe03f */
        /* <DEDUP_REMOVED lines=14> */
.L_x_1848:
[----:B------:R-:W-:Y:S05]  /*4450*/  BSYNC B0 ;  /* 0x0000000000007941 */ /* 0x000fea0003800000 */
.L_x_1847:
[----:B-----5:R-:W-:Y:S01]  /*4460*/  MOV R0, R27 ;  /* 0x0000001b00007202 */ /* 0x020fe20000000f00 */
[----:B------:R-:W-:Y:S01]  /*4470*/  IMAD.MOV.U32 R10, RZ, RZ, R28 ;  /* 0x000000ffff0a7224 */ /* 0x000fe200078e001c */
[----:B------:R-:W-:Y:S01]  /*4480*/  BSSY B1, `(.L_x_1849) ;  /* 0x00000fd000017945 */ /* 0x000fe20003800000 */
[----:B------:R-:W-:Y:S02]  /*4490*/  IMAD.MOV.U32 R7, RZ, RZ, R29 ;  /* 0x000000ffff077224 */ /* 0x000fe400078e001d */
[----:B------:R-:W-:Y:S02]  /*44a0*/  IMAD.MOV.U32 R5, RZ, RZ, R26 ;  /* 0x000000ffff057224 */ /* 0x000fe400078e001a */
[----:B-1----:R-:W-:Y:S01]  /*44b0*/  IMAD.MOV.U32 R12, RZ, RZ, R54 ;  /* 0x000000ffff0c7224 */ /* 0x002fe200078e0036 */
[----:B------:R-:W-:Y:S01]  /*44c0*/  PRMT R34, R7, 0x5410, R10 ;  /* 0x0000541007227816 */ /* 0x000fe2000000000a */
[----:B------:R-:W-:Y:S01]  /*44d0*/  IMAD.MOV.U32 R10, RZ, RZ, R24 ;  /* 0x000000ffff0a7224 */ /* 0x000fe200078e0018 */
[----:B------:R-:W-:Y:S01]  /*44e0*/  PRMT R33, R0, 0x5410, R5 ;  /* 0x0000541000217816 */ /* 0x000fe20000000005 */
[----:B------:R-:W-:Y:S01]  /*44f0*/  IMAD.MOV.U32 R7, RZ, RZ, R25 ;  /* 0x000000ffff077224 */ /* 0x000fe200078e0019 */
[----:B------:R-:W-:Y:S01]  /*4500*/  MOV R5, R20 ;  /* 0x0000001400057202 */ /* 0x000fe20000000f00 */
[----:B------:R-:W-:Y:S03]  /*4510*/  IMAD.MOV.U32 R0, RZ, RZ, R21 ;  /* 0x000000ffff007224 */ /* 0x000fe600078e0015 */
[----:B------:R-:W-:Y:S02]  /*4520*/  PRMT R32, R7, 0x5410, R10 ;  /* 0x0000541007207816 */ /* 0x000fe4000000000a */
        /* <DEDUP_REMOVED lines=24> */
[----:B------:R-:W-:Y:S02]  /*46b0*/  @!P0 PRMT R35, R52, 0x5410, R35 ;  /* 0x0000541034238816 */ /* 0x000fe40000000023 */
[----:B------:R-:W-:Y:S02]  /*46c0*/  @!P0 SHF.L.U32 R2, R3, 0x10, RZ ;  /* 0x0000001003028819 */ /* 0x000fe400000006ff */
[----:B------:R-:W-:Y:S01]  /*46d0*/  @!P0 PRMT R5, R22, 0x5432, R5 ;  /* 0x0000543216058816 */ /* 0x000fe20000000005 */
[----:B------:R-:W-:Y:S01]  /*46e0*/  @!P0 IMAD.U32 R7, R35, 0x10000, RZ ;  /* 0x0001000023078824 */ /* 0x000fe200078e00ff */
[----:B------:R-:W-:Y:S02]  /*46f0*/  @!P0 LOP3.LUT R3, R3, 0xffff0000, RZ, 0xc0, !PT ;  /* 0xffff000003038812 */ /* 0x000fe400078ec0ff */
[----:B------:R-:W-:Y:S04]  /*4700*/  @!P0 SHF.R.U32.HI R36, RZ, 0x10, R39 ;  /* 0x00000010ff248819 */ /* 0x000fe80000011627 */
[----:B------:R-:W-:Y:S01]  /*4710*/  @!P0 PRMT R36, R52, 0x5432, R36 ;  /* 0x0000543234248816 */ /* 0x000fe20000000024 */
[C---:B-1----:R-:W-:Y:S01]  /*4720*/  @!P0 IMAD.U32 R22, R12.reuse, 0x10000, RZ ;  /* 0x000100000c168824 */ /* 0x042fe200078e00ff */
[----:B------:R-:W-:Y:S05]  /*4730*/  @!P0 LOP3.LUT R0, R12, 0xffff0000, RZ, 0xc0, !PT ;  /* 0xffff00000c008812 */ /* 0x000fea00078ec0ff */
[C---:B------:R-:W-:Y:S02]  /*4740*/  @!P0 FMUL.FTZ R38, R0.reuse, R7 ;  /* 0x0000000700268220 */ /* 0x040fe40000410000 */
[-C--:B------:R-:W-:Y:S02]  /*4750*/  @!P0 FMUL.FTZ R0, R0, R2.reuse ;  /* 0x0000000200008220 */ /* 0x080fe40000410000 */
[----:B------:R-:W-:Y:S01]  /*4760*/  @!P0 FFMA.FTZ R38, R22, R2, -R38 ;  /* 0x0000000216268223 */ /* 0x000fe20000010826 */
[----:B------:R-:W-:Y:S01]  /*4770*/  @!P0 LOP3.LUT R2, R13, 0xffff0000, RZ, 0xc0, !PT ;  /* 0xffff00000d028812 */ /* 0x000fe200078ec0ff */
[----:B------:R-:W-:Y:S01]  /*4780*/  @!P0 FFMA.FTZ R0, R7, R22, R0 ;  /* 0x0000001607008223 */ /* 0x000fe20000010000 */
[----:B------:R-:W-:Y:S01]  /*4790*/  @!P0 LOP3.LUT R7, R35, 0xffff0000, RZ, 0xc0, !PT ;  /* 0xffff000023078812 */ /* 0x000fe200078ec0ff */
[----:B------:R-:W-:Y:S04]  /*47a0*/  @!P0 IMAD.U32 R22, R13, 0x10000, RZ ;  /* 0x000100000d168824 */ /* 0x000fe800078e00ff */
[C---:B------:R-:W-:Y:S02]  /*47b0*/  @!P0 FMUL.FTZ R35, R2.reuse, R7 ;  /* 0x0000000702238220 */ /* 0x040fe40000410000 */
[-C--:B------:R-:W-:Y:S02]  /*47c0*/  @!P0 FMUL.FTZ R2, R2, R3.reuse ;  /* 0x0000000302028220 */ /* 0x080fe40000410000 */
[----:B------:R-:W-:Y:S01]  /*47d0*/  @!P0 FFMA.FTZ R35, R22, R3, -R35 ;  /* 0x0000000316238223 */ /* 0x000fe20000010823 */
[----:B------:R-:W-:Y:S01]  /*47e0*/  @!P0 SHF.L.U32 R3, R5, 0x10, RZ ;  /* 0x0000001005038819 */ /* 0x000fe200000006ff */
[----:B------:R-:W-:Y:S01]  /*47f0*/  @!P0 FFMA.FTZ R2, R7, R22, R2 ;  /* 0x0000001607028223 */ /* 0x000fe20000010002 */
[----:B------:R-:W-:Y:S01]  /*4800*/  @!P0 F2FP.BF16.PACK_AB R22, R0, R38 ;  /* 0x000000260016823e */ /* 0x000fe200000010ff */
[----:B------:R-:W-:Y:S01]  /*4810*/  @!P0 IMAD.U32 R7, R36, 0x10000, RZ ;  /* 0x0001000024078824 */ /* 0x000fe200078e00ff */
[----:B------:R-:W-:Y:S02]  /*4820*/  @!P0 LOP3.LUT R0, R14, 0xffff0000, RZ, 0xc0, !PT ;  /* 0xffff00000e008812 */ /* 0x000fe400078ec0ff */
[----:B------:R-:W-:Y:S01]  /*4830*/  @!P0 F2FP.BF16.PACK_AB R2, R2, R35 ;  /* 0x000000230202823e */ /* 0x000fe200000010ff */
[----:B------:R-:W-:Y:S01]  /*4840*/  @!P0 IMAD.MOV.U32 R12, RZ, RZ, R22 ;  /* 0x000000ffff0c8224 */ /* 0x000fe200078e0016 */
[----:B------:R-:W-:Y:S01]  /*4850*/  @!P0 LOP3.LUT R35, R36, 0xffff0000, RZ, 0xc0, !PT ;  /* 0xffff000024238812 */ /* 0x000fe200078ec0ff */
[----:B------:R-:W-:Y:S01]  /*4860*/  @!P0 IMAD.U32 R22, R14, 0x10000, RZ ;  /* 0x000100000e168824 */ /* 0x000fe200078e00ff */
[----:B------:R-:W-:Y:S01]  /*4870*/  @!P0 MOV R13, R2 ;  /* 0x00000002000d8202 */ /* 0x000fe20000000f00 */
[C---:B------:R-:W-:Y:S01]  /*4880*/  @!P0 FMUL.FTZ R38, R0.reuse, R7 ;  /* 0x0000000700268220 */ /* 0x040fe20000410000 */
[----:B------:R-:W-:Y:S01]  /*4890*/  @!P0 LOP3.LUT R2, R15, 0xffff0000, RZ, 0xc0, !PT ;  /* 0xffff00000f028812 */ /* 0x000fe200078ec0ff */
[-C--:B------:R-:W-:Y:S01]  /*48a0*/  @!P0 FMUL.FTZ R0, R0, R3.reuse ;  /* 0x0000000300008220 */ /* 0x080fe20000410000 */
[----:B------:R-:W-:Y:S01]  /*48b0*/  @!P0 LOP3.LUT R5, R5, 0xffff0000, RZ, 0xc0, !PT ;  /* 0xffff000005058812 */ /* 0x000fe200078ec0ff */
[----:B------:R-:W-:Y:S01]  /*48c0*/  @!P0 FFMA.FTZ R38, R22, R3, -R38 ;  /* 0x0000000316268223 */ /* 0x000fe20000010826 */
[----:B------:R-:W-:Y:S01]  /*48d0*/  @!P0 SHF.L.U32 R3, R15, 0x10, RZ ;  /* 0x000000100f038819 */ /* 0x000fe200000006ff */
[----:B------:R-:W-:Y:S02]  /*48e0*/  @!P0 FFMA.FTZ R0, R7, R22, R0 ;  /* 0x0000001607008223 */ /* 0x000fe40000010000 */
[C---:B------:R-:W-:Y:S02]  /*48f0*/  @!P0 FMUL.FTZ R7, R2.reuse, R35 ;  /* 0x0000002302078220 */ /* 0x040fe40000410000 */
[-C--:B------:R-:W-:Y:S01]  /*4900*/  @!P0 FMUL.FTZ R2, R2, R5.reuse ;  /* 0x0000000502028220 */ /* 0x080fe20000410000 */
[----:B------:R-:W-:Y:S01]  /*4910*/  @!P0 F2FP.BF16.PACK_AB R0, R0, R38 ;  /* 0x000000260000823e */ /* 0x000fe200000010ff */
[----:B------:R-:W-:Y:S02]  /*4920*/  @!P0 FFMA.FTZ R5, R3, R5, -R7 ;  /* 0x0000000503058223 */ /* 0x000fe40000010807 */
[----:B------:R-:W-:Y:S02]  /*4930*/  @!P0 FFMA.FTZ R2, R35, R3, R2 ;  /* 0x0000000323028223 */ /* 0x000fe40000010002 */
[----:B------:R-:W-:Y:S03]  /*4940*/  @!P0 IMAD.MOV.U32 R14, RZ, RZ, R0 ;  /* 0x000000ffff0e8224 */ /* 0x000fe600078e0000 */
[----:B------:R-:W-:Y:S04]  /*4950*/  @!P0 F2FP.BF16.PACK_AB R2, R2, R5 ;  /* 0x000000050202823e */ /* 0x000fe800000010ff */
[----:B------:R-:W-:Y:S05]  /*4960*/  @!P0 MOV R15, R2 ;  /* 0x00000002000f8202 */ /* 0x000fea0000000f00 */
[----:B------:R1:W-:Y:S02]  /*4970*/  STG.E.128 [R70.64], R12 ;  /* 0x0000000c46007986 */ /* 0x0003e4000c101d0c */
.L_x_1852:
[----:B------:R-:W-:Y:S05]  /*4980*/  BSYNC B0 ;  /* 0x0000000000007941 */ /* 0x000fea0003800000 */
.L_x_1851:
[----:B------:R-:W-:Y:S01]  /*4990*/  ISETP.GE.AND P0, PT, R144, c[0x0][0x1d4], PT ;  /* 0x0000750090007a0c */ /* 0x000fe20003f06270 */
[----:B------:R-:W-:Y:S01]  /*49a0*/  @!UPT UIADD3 URZ, URZ, URZ, URZ ;  /* 0x0000003f3f3ff290 */ /* 0x000fe2000fffe03f */
[----:B------:R-:W-:Y:S11]  /*49b0*/  BSSY B0, `(.L_x_1853) ;  /* 0x0000037000007945 */ /* 0x000ff60003800000 */
[----:B------:R-:W-:-:S05]  /*49c0*/  @P0 BRA `(.L_x_1854) ;  /* 0x0000035000000947 */ /* 0x000fca0003800000 */
[----:B------:R-:W-:Y:S01]  /*49d0*/  IADD3 R0, R142, 0x20, RZ ;  /* 0x000000208e007810 */ /* 0x000fe20007ffe0ff */
[----:B-1----:R-:W1:Y:S03]  /*49e0*/  LDS.128 R12, [R220+0xb880] ;  /* 0x00b88000dc0c7984 */ /* 0x002e660000000c00 */
[----:B------:R-:W-:Y:S11]  /*49f0*/  ISETP.GE.AND P0, PT, R0, c[0x0][0x27c], PT ;  /* 0x00009f0000007a0c */ /* 0x000ff60003f06270 */
[----:B------:R-:W-:Y:S02]  /*4a00*/  @!UPT UIADD3 URZ, URZ, URZ, URZ ;  /* 0x0000003f3f3ff290 */ /* 0x000fe4000fffe03f */
[----:B------:R-:W-:Y:S02]  /*4a10*/  @!P0 SHF.R.U64 R22, R40, 0x10, R41 ;  /* 0x0000001028168819 */ /* 0x000fe40000001229 */
[----:B------:R-:W-:Y:S02]  /*4a20*/  @!P0 SHF.R.U64 R3, R8, 0x10, R9 ;  /* 0x0000001008038819 */ /* 0x000fe40000001209 */
[----:B------:R-:W-:Y:S02]  /*4a30*/  @!P0 PRMT R22, R53, 0x5410, R22 ;  /* 0x0000541035168816 */ /* 0x000fe40000000016 */
[----:B------:R-:W-:Y:S02]  /*4a40*/  @!P0 PRMT R3, R23, 0x5410, R3 ;  /* 0x0000541017038816 */ /* 0x000fe40000000003 */
[----:B------:R-:W-:Y:S01]  /*4a50*/  @!P0 SHF.R.U32.HI R8, RZ, 0x10, R9 ;  /* 0x00000010ff088819 */ /* 0x000fe20000011609 */
[C---:B------:R-:W-:Y:S01]  /*4a60*/  @!P0 IMAD.U32 R7, R22.reuse, 0x10000, RZ ;  /* 0x0001000016078824 */ /* 0x040fe200078e00ff */
[----:B------:R-:W-:Y:S01]  /*4a70*/  @!P0 SHF.R.U32.HI R38, RZ, 0x10, R41 ;  /* 0x00000010ff268819 */ /* 0x000fe20000011629 */
[----:B------:R-:W-:Y:S01]  /*4a80*/  @!P0 IMAD.U32 R2, R3, 0x10000, RZ ;  /* 0x0001000003028824 */ /* 0x000fe200078e00ff */
[----:B------:R-:W-:Y:S02]  /*4a90*/  @!P0 PRMT R9, R23, 0x5432, R8 ;  /* 0x0000543217098816 */ /* 0x000fe40000000008 */
[----:B------:R-:W-:Y:S02]  /*4aa0*/  @!P0 LOP3.LUT R22, R22, 0xffff0000, RZ, 0xc0, !PT ;  /* 0xffff000016168812 */ /* 0x000fe400078ec0ff */
[----:B------:R-:W-:Y:S02]  /*4ab0*/  @!P0 LOP3.LUT R3, R3, 0xffff0000, RZ, 0xc0, !PT ;  /* 0xffff000003038812 */ /* 0x000fe400078ec0ff */
[----:B------:R-:W-:Y:S05]  /*4ac0*/  @!P0 PRMT R38, R53, 0x5432, R38 ;  /* 0x0000543235268816 */ /* 0x000fea0000000026 */
[----:B------:R-:W-:Y:S01]  /*4ad0*/  @!P0 IMAD.U32 R35, R38, 0x10000, RZ ;  /* 0x0001000026238824 */ /* 0x000fe200078e00ff */
[C---:B-1----:R-:W-:Y:S01]  /*4ae0*/  @!P0 LOP3.LUT R0, R12.reuse, 0xffff0000, RZ, 0xc0, !PT ;  /* 0xffff00000c008812 */ /* 0x042fe200078ec0ff */
[----:B------:R-:W-:Y:S01]  /*4af0*/  @!P0 IMAD.U32 R8, R12, 0x10000, RZ ;  /* 0x000100000c088824 */ /* 0x000fe200078e00ff */
[C---:B------:R-:W-:Y:S02]  /*4b00*/  @!P0 LOP3.LUT R5, R13.reuse, 0xffff0000, RZ, 0xc0, !PT ;  /* 0xffff00000d058812 */ /* 0x040fe400078ec0ff */
[----:B------:R-:W-:Y:S01]  /*4b10*/  @!P0 SHF.L.U32 R36, R14, 0x10, RZ ;  /* 0x000000100e248819 */ /* 0x000fe200000006ff */
[----:B------:R-:W-:Y:S01]  /*4b20*/  @!P0 FMUL.FTZ R23, R0, R7 ;  /* 0x0000000700178220 */ /* 0x000fe20000410000 */
[----:B------:R-:W-:Y:S01]  /*4b30*/  @!P0 LOP3.LUT R38, R38, 0xffff0000, RZ, 0xc0, !PT ;  /* 0xffff000026268812 */ /* 0x000fe200078ec0ff */
[-C--:B------:R-:W-:Y:S02]  /*4b40*/  @!P0 FMUL.FTZ R0, R0, R2.reuse ;  /* 0x0000000200008220 */ /* 0x080fe40000410000 */
[----:B------:R-:W-:Y:S01]  /*4b50*/  @!P0 FFMA.FTZ R41, R8, R2, -R23 ;  /* 0x0000000208298223 */ /* 0x000fe20000010817 */
[----:B------:R-:W-:Y:S01]  /*4b60*/  @!P0 SHF.L.U32 R23, R13, 0x10, RZ ;  /* 0x000000100d178819 */ /* 0x000fe200000006ff */
[----:B------:R-:W-:Y:S01]  /*4b70*/  @!P0 FFMA.FTZ R0, R7, R8, R0 ;  /* 0x0000000807008223 */ /* 0x000fe20000010000 */
[----:B------:R-:W-:Y:S01]  /*4b80*/  @!P0 LOP3.LUT R7, R14, 0xffff0000, RZ, 0xc0, !PT ;  /* 0xffff00000e078812 */ /* 0x000fe200078ec0ff */
[C---:B------:R-:W-:Y:S02]  /*4b90*/  @!P0 FMUL.FTZ R8, R5.reuse, R22 ;  /* 0x0000001605088220 */ /* 0x040fe40000410000 */
[----:B------:R-:W-:Y:S01]  /*4ba0*/  @!P0 FMUL.FTZ R2, R5, R3 ;  /* 0x0000000305028220 */ /* 0x000fe20000410000 */
[----:B------:R-:W-:Y:S01]  /*4bb0*/  @!P0 F2FP.BF16.PACK_AB R0, R0, R41 ;  /* 0x000000290000823e */ /* 0x000fe200000010ff */
[----:B------:R-:W-:Y:S01]  /*4bc0*/  @!P0 FFMA.FTZ R40, R23, R3, -R8 ;  /* 0x0000000317288223 */ /* 0x000fe20000010808 */
[----:B------:R-:W-:Y:S01]  /*4bd0*/  @!P0 LOP3.LUT R8, R15, 0xffff0000, RZ, 0xc0, !PT ;  /* 0xffff00000f088812 */ /* 0x000fe200078ec0ff */
[----:B------:R-:W-:Y:S02]  /*4be0*/  @!P0 IMAD.U32 R5, R9, 0x10000, RZ ;  /* 0x0001000009058824 */ /* 0x000fe400078e00ff */
[C---:B------:R-:W-:Y:S02]  /*4bf0*/  @!P0 FMUL.FTZ R39, R7.reuse, R35 ;  /* 0x0000002307278220 */ /* 0x040fe40000410000 */
[-C--:B------:R-:W-:Y:S02]  /*4c00*/  @!P0 FMUL.FTZ R3, R7, R5.reuse ;  /* 0x0000000507038220 */ /* 0x080fe40000410000 */
[----:B------:R-:W-:Y:S01]  /*4c10*/  @!P0 FFMA.FTZ R39, R36, R5, -R39 ;  /* 0x0000000524278223 */ /* 0x000fe20000010827 */
[----:B------:R-:W-:Y:S01]  /*4c20*/  @!P0 LOP3.LUT R5, R9, 0xffff0000, RZ, 0xc0, !PT ;  /* 0xffff000009058812 */ /* 0x000fe200078ec0ff */
[----:B------:R-:W-:Y:S02]  /*4c30*/  @!P0 IMAD.U32 R7, R15, 0x10000, RZ ;  /* 0x000100000f078824 */ /* 0x000fe400078e00ff */
[----:B------:R-:W-:Y:S02]  /*4c40*/  @!P0 FMUL.FTZ R9, R8, R38 ;  /* 0x0000002608098220 */ /* 0x000fe40000410000 */
[----:B------:R-:W-:Y:S02]  /*4c50*/  @!P0 FFMA.FTZ R2, R22, R23, R2 ;  /* 0x0000001716028223 */ /* 0x000fe40000010002 */
[-C--:B------:R-:W-:Y:S02]  /*4c60*/  @!P0 FFMA.FTZ R9, R7, R5.reuse, -R9 ;  /* 0x0000000507098223 */ /* 0x080fe40000010809 */
[----:B------:R-:W-:Y:S01]  /*4c70*/  @!P0 FMUL.FTZ R5, R8, R5 ;  /* 0x0000000508058220 */ /* 0x000fe20000410000 */
[----:B------:R-:W-:Y:S01]  /*4c80*/  @!P0 F2FP.BF16.PACK_AB R2, R2, R40 ;  /* 0x000000280202823e */ /* 0x000fe200000010ff */
[----:B------:R-:W-:Y:S02]  /*4c90*/  @!P0 FFMA.FTZ R3, R35, R36, R3 ;  /* 0x0000002423038223 */ /* 0x000fe40000010003 */
[----:B------:R-:W-:Y:S01]  /*4ca0*/  @!P0 FFMA.FTZ R5, R38, R7, R5 ;  /* 0x0000000726058223 */ /* 0x000fe20000010005 */
[----:B------:R-:W-:Y:S01]  /*4cb0*/  @!P0 MOV R13, R2 ;  /* 0x00000002000d8202 */ /* 0x000fe20000000f00 */
[----:B------:R-:W-:Y:S01]  /*4cc0*/  @!P0 IMAD.MOV.U32 R12, RZ, RZ, R0 ;  /* 0x000000ffff0c8224 */ /* 0x000fe200078e0000 */
[----:B------:R-:W-:Y:S02]  /*4cd0*/  @!P0 F2FP.BF16.PACK_AB R3, R3, R39 ;  /* 0x000000270303823e */ /* 0x000fe400000010ff */
[----:B------:R-:W-:Y:S03]  /*4ce0*/  @!P0 F2FP.BF16.PACK_AB R5, R5, R9 ;  /* 0x000000090505823e */ /* 0x000fe600000010ff */
[----:B------:R-:W-:Y:S01]  /*4cf0*/  @!P0 IMAD.MOV.U32 R14, RZ, RZ, R3 ;  /* 0x000000ffff0e8224 */ /* 0x000fe200078e0003 */
[----:B------:R-:W-:Y:S05]  /*4d00*/  @!P0 MOV R15, R5 ;  /* 0x00000005000f8202 */ /* 0x000fea0000000f00 */
[----:B------:R1:W-:Y:S02]  /*4d10*/  STG.E.128 [R70.64+0x80], R12 ;  /* 0x0000800c46007986 */ /* 0x0003e4000c101d0c */
.L_x_1854:
[----:B------:R-:W-:Y:S05]  /*4d20*/  BSYNC B0 ;  /* 0x0000000000007941 */ /* 0x000fea0003800000 */
.L_x_1853:
        /* <DEDUP_REMOVED lines=9> */
[--C-:B------:R-:W-:Y:S02]  /*4dc0*/  @!P0 SHF.R.U64 R0, R16, 0x10, R17.reuse ;  /* 0x0000001010008819 */ /* 0x100fe40000001211 */
[----:B------:R-:W-:Y:S02]  /*4dd0*/  @!P0 SHF.R.U32.HI R2, RZ, 0x10, R17 ;  /* 0x00000010ff028819 */ /* 0x000fe40000011611 */
[----:B------:R-:W-:Y:S02]  /*4de0*/  @!P0 PRMT R17, R56, 0x5410, R3 ;  /* 0x0000541038118816 */ /* 0x000fe40000000003 */
[C---:B------:R-:W-:Y:S02]  /*4df0*/  @!P0 PRMT R0, R30.reuse, 0x5432, R0 ;  /* 0x000054321e008816 */ /* 0x040fe40000000000 */
[----:B------:R-:W-:Y:S01]  /*4e00*/  @!P0 PRMT R8, R30, 0x5410, R2 ;  /* 0x000054101e088816 */ /* 0x000fe20000000002 */
[C---:B------:R-:W-:Y:S01]  /*4e10*/  @!P0 IMAD.U32 R9, R17.reuse, 0x10000, RZ ;  /* 0x0001000011098824 */ /* 0x040fe200078e00ff */
[----:B------:R-:W-:Y:S01]  /*4e20*/  @!P0 LOP3.LUT R17, R17, 0xffff0000, RZ, 0xc0, !PT ;  /* 0xffff000011118812 */ /* 0x000fe200078ec0ff */
[C---:B------:R-:W-:Y:S01]  /*4e30*/  @!P0 IMAD.U32 R5, R0.reuse, 0x10000, RZ ;  /* 0x0001000000058824 */ /* 0x040fe200078e00ff */
[----:B------:R-:W-:Y:S02]  /*4e40*/  @!P0 SHF.R.U32.HI R23, RZ, 0x10, R43 ;  /* 0x00000010ff178819 */ /* 0x000fe4000001162b */
[----:B------:R-:W-:Y:S02]  /*4e50*/  @!P0 LOP3.LUT R3, R0, 0xffff0000, RZ, 0xc0, !PT ;  /* 0xffff000000038812 */ /* 0x000fe400078ec0ff */
[----:B------:R-:W-:Y:S01]  /*4e60*/  @!P0 PRMT R23, R56, 0x5432, R23 ;  /* 0x0000543238178816 */ /* 0x000fe20000000017 */
[C---:B-1----:R-:W-:Y:S01]  /*4e70*/  @!P0 IMAD.U32 R16, R12.reuse, 0x10000, RZ ;  /* 0x000100000c108824 */ /* 0x042fe200078e00ff */
[C---:B------:R-:W-:Y:S02]  /*4e80*/  @!P0 LOP3.LUT R7, R13.reuse, 0xffff0000, RZ, 0xc0, !PT ;  /* 0xffff00000d078812 */ /* 0x040fe400078ec0ff */
[----:B------:R-:W-:Y:S02]  /*4e90*/  @!P0 LOP3.LUT R2, R12, 0xffff0000, RZ, 0xc0, !PT ;  /* 0xffff00000c028812 */ /* 0x000fe400078ec0ff */
[----:B------:R-:W-:Y:S01]  /*4ea0*/  @!P0 SHF.L.U32 R22, R13, 0x10, RZ ;  /* 0x000000100d168819 */ /* 0x000fe200000006ff */
[C---:B------:R-:W-:Y:S02]  /*4eb0*/  @!P0 FMUL.FTZ R35, R7.reuse, R17 ;  /* 0x0000001107238220 */ /* 0x040fe40000410000 */
[C---:B------:R-:W-:Y:S02]  /*4ec0*/  @!P0 FMUL.FTZ R0, R2.reuse, R5 ;  /* 0x0000000502008220 */ /* 0x040fe40000410000 */
[----:B------:R-:W-:Y:S02]  /*4ed0*/  @!P0 FMUL.FTZ R30, R2, R9 ;  /* 0x00000009021e8220 */ /* 0x000fe40000410000 */
[-C--:B------:R-:W-:Y:S01]  /*4ee0*/  @!P0 FMUL.FTZ R2, R7, R3.reuse ;  /* 0x0000000307028220 */ /* 0x080fe20000410000 */
[----:B------:R-:W-:Y:S01]  /*4ef0*/  @!P0 LOP3.LUT R7, R15, 0xffff0000, RZ, 0xc0, !PT ;  /* 0xffff00000f078812 */ /* 0x000fe200078ec0ff */
[----:B------:R-:W-:Y:S01]  /*4f00*/  @!P0 FFMA.FTZ R38, R22, R3, -R35 ;  /* 0x0000000316268223 */ /* 0x000fe20000010823 */
[----:B------:R-:W-:Y:S01]  /*4f10*/  @!P0 LOP3.LUT R3, R14, 0xffff0000, RZ, 0xc0, !PT ;  /* 0xffff00000e038812 */ /* 0x000fe200078ec0ff */
[----:B------:R-:W-:Y:S02]  /*4f20*/  @!P0 FFMA.FTZ R0, R9, R16, R0 ;  /* 0x0000001009008223 */ /* 0x000fe40000010000 */
[C---:B------:R-:W-:Y:S01]  /*4f30*/  @!P0 IMAD.U32 R9, R23.reuse, 0x10000, RZ ;  /* 0x0001000017098824 */ /* 0x040fe200078e00ff */
[----:B------:R-:W-:Y:S01]  /*4f40*/  @!P0 LOP3.LUT R23, R23, 0xffff0000, RZ, 0xc0, !PT ;  /* 0xffff000017178812 */ /* 0x000fe200078ec0ff */
[----:B------:R-:W-:Y:S01]  /*4f50*/  @!P0 FFMA.FTZ R39, R16, R5, -R30 ;  /* 0x0000000510278223 */ /* 0x000fe2000001081e */
[----:B------:R-:W-:Y:S01]  /*4f60*/  @!P0 SHF.L.U32 R5, R8, 0x10, RZ ;  /* 0x0000001008058819 */ /* 0x000fe200000006ff */
[----:B------:R-:W-:Y:S01]  /*4f70*/  @!P0 IMAD.U32 R16, R14, 0x10000, RZ ;  /* 0x000100000e108824 */ /* 0x000fe200078e00ff */
[----:B------:R-:W-:Y:S01]  /*4f80*/  @!P0 LOP3.LUT R8, R8, 0xffff0000, RZ, 0xc0, !PT ;  /* 0xffff000008088812 */ /* 0x000fe200078ec0ff */
[C---:B------:R-:W-:Y:S01]  /*4f90*/  @!P0 FMUL.FTZ R35, R3.reuse, R9 ;  /* 0x0000000903238220 */ /* 0x040fe20000410000 */
[----:B------:R-:W-:Y:S01]  /*4fa0*/  @!P0 F2FP.BF16.PACK_AB R0, R0, R39 ;  /* 0x000000270000823e */ /* 0x000fe200000010ff */
[----:B------:R-:W-:Y:S02]  /*4fb0*/  @!P0 FMUL.FTZ R3, R3, R5 ;  /* 0x0000000503038220 */ /* 0x000fe40000410000 */
[----:B------:R-:W-:Y:S02]  /*4fc0*/  @!P0 IMAD.U32 R30, R15, 0x10000, RZ ;  /* 0x000100000f1e8824 */ /* 0x000fe400078e00ff */
[C---:B------:R-:W-:Y:S02]  /*4fd0*/  @!P0 FMUL.FTZ R36, R7.reuse, R23 ;  /* 0x0000001707248220 */ /* 0x040fe40000410000 */
[----:B------:R-:W-:Y:S02]  /*4fe0*/  @!P0 FFMA.FTZ R35, R16, R5, -R35 ;  /* 0x0000000510238223 */ /* 0x000fe40000010823 */
[----:B------:R-:W-:Y:S02]  /*4ff0*/  @!P0 FMUL.FTZ R5, R7, R8 ;  /* 0x0000000807058220 */ /* 0x000fe40000410000 */
[----:B------:R-:W-:Y:S02]  /*5000*/  @!P0 FFMA.FTZ R2, R17, R22, R2 ;  /* 0x0000001611028223 */ /* 0x000fe40000010002 */
[----:B------:R-:W-:Y:S02]  /*5010*/  @!P0 FFMA.FTZ R3, R9, R16, R3 ;  /* 0x0000001009038223 */ /* 0x000fe40000010003 */
        /* <DEDUP_REMOVED lines=10> */
.L_x_1856:
[----:B------:R-:W-:Y:S05]  /*50c0*/  BSYNC B0 ;  /* 0x0000000000007941 */ /* 0x000fea0003800000 */
.L_x_1855:
[----:B------:R-:W-:Y:S11]  /*50d0*/  ISETP.GE.AND P0, PT, R234, c[0x0][0x1d4], PT ;  /* 0x00007500ea007a0c */ /* 0x000ff60003f06270 */
[----:B------:R-:W-:Y:S02]  /*50e0*/  @!UPT UIADD3 URZ, URZ, URZ, URZ ;  /* 0x0000003f3f3ff290 */ /* 0x000fe4000fffe03f */
        /* <DEDUP_REMOVED lines=8> */
[----:B------:R-:W-:Y:S02]  /*5170*/  @!P0 SHF.R.U32.HI R2, RZ, 0x10, R19 ;  /* 0x00000010ff028819 */ /* 0x000fe40000011613 */
[----:B------:R-:W-:Y:S01]  /*5180*/  @!P0 PRMT R0, R31, 0x5432, R0 ;  /* 0x000054321f008816 */ /* 0x000fe20000000000 */
[C---:B------:R-:W-:Y:S01]  /*5190*/  @!P0 IMAD.U32 R9, R17.reuse, 0x10000, RZ ;  /* 0x0001000011098824 */ /* 0x040fe200078e00ff */
[----:B------:R-:W-:Y:S02]  /*51a0*/  @!P0 SHF.R.U32.HI R3, RZ, 0x10, R45 ;  /* 0x00000010ff038819 */ /* 0x000fe4000001162d */
[----:B------:R-:W-:Y:S01]  /*51b0*/  @!P0 LOP3.LUT R17, R17, 0xffff0000, RZ, 0xc0, !PT ;  /* 0xffff000011118812 */ /* 0x000fe200078ec0ff */
[C---:B------:R-:W-:Y:S01]  /*51c0*/  @!P0 IMAD.U32 R5, R0.reuse, 0x10000, RZ ;  /* 0x0001000000058824 */ /* 0x040fe200078e00ff */
[----:B------:R-:W-:Y:S02]  /*51d0*/  @!P0 PRMT R8, R31, 0x5410, R2 ;  /* 0x000054101f088816 */ /* 0x000fe40000000002 */
[----:B------:R-:W-:Y:S02]  /*51e0*/  @!P0 PRMT R19, R57, 0x5432, R3 ;  /* 0x0000543239138816 */ /* 0x000fe40000000003 */
[----:B------:R-:W-:Y:S01]  /*51f0*/  @!P0 LOP3.LUT R3, R0, 0xffff0000, RZ, 0xc0, !PT ;  /* 0xffff000000038812 */ /* 0x000fe200078ec0ff */
        /* <DEDUP_REMOVED lines=37> */
.L_x_1850:
[----:B------:R-:W-:Y:S05]  /*5450*/  BSYNC B1 ;  /* 0x0000000000017941 */ /* 0x000fea0003800000 */
.L_x_1849:
        /* <DEDUP_REMOVED lines=13> */
[----:B------:R-:W-:Y:S01]  /*5530*/  @!P0 PRMT R7, R10, 0x5410, R2 ;  /* 0x000054100a078816 */ /* 0x000fe20000000002 */
[----:B------:R-:W-:Y:S01]  /*5540*/  @!P0 IMAD.U32 R8, R0, 0x10000, RZ ;  /* 0x0001000000088824 */ /* 0x000fe200078e00ff */
[----:B------:R-:W-:Y:S01]  /*5550*/  @!P0 SHF.R.U32.HI R18, RZ, 0x10, R47 ;  /* 0x00000010ff128819 */ /* 0x000fe2000001162f */
[C---:B------:R-:W-:Y:S01]  /*5560*/  @!P0 IMAD.U32 R9, R16.reuse, 0x10000, RZ ;  /* 0x0001000010098824 */ /* 0x040fe200078e00ff */
[----:B------:R-:W-:Y:S02]  /*5570*/  @!P0 LOP3.LUT R16, R16, 0xffff0000, RZ, 0xc0, !PT ;  /* 0xffff000010108812 */ /* 0x000fe400078ec0ff */
[----:B------:R-:W-:Y:S02]  /*5580*/  @!P0 LOP3.LUT R5, R0, 0xffff0000, RZ, 0xc0, !PT ;  /* 0xffff000000058812 */ /* 0x000fe400078ec0ff */
[----:B------:R-:W-:Y:S01]  /*5590*/  @!P0 PRMT R18, R58, 0x5432, R18 ;  /* 0x000054323a128816 */ /* 0x000fe20000000012 */
        /* <DEDUP_REMOVED lines=15> */
[----:B------:R-:W-:Y:S01]  /*5690*/  @!P0 IMAD.U32 R8, R7, 0x10000, RZ ;  /* 0x0001000007088824 */ /* 0x000fe200078e00ff */
[----:B------:R-:W-:Y:S01]  /*56a0*/  @!P0 F2FP.BF16.PACK_AB R0, R0, R23 ;  /* 0x000000170000823e */ /* 0x000fe200000010ff */
[----:B------:R-:W-:Y:S01]  /*56b0*/  @!P0 FFMA.FTZ R22, R17, R5, -R20 ;  /* 0x0000000511168223 */ /* 0x000fe20000010814 */
[----:B------:R-:W-:Y:S01]  /*56c0*/  @!P0 LOP3.LUT R5, R15, 0xffff0000, RZ, 0xc0, !PT ;  /* 0xffff00000f058812 */ /* 0x000fe200078ec0ff */
[----:B------:R-:W-:Y:S01]  /*56d0*/  @!P0 FMUL.FTZ R20, R3, R9 ;  /* 0x0000000903148220 */ /* 0x000fe20000410000 */
[----:B------:R-:W-:Y:S01]  /*56e0*/  @!P0 LOP3.LUT R7, R7, 0xffff0000, RZ, 0xc0, !PT ;  /* 0xffff000007078812 */ /* 0x000fe200078ec0ff */
[----:B------:R-:W-:Y:S02]  /*56f0*/  @!P0 FMUL.FTZ R3, R3, R8 ;  /* 0x0000000803038220 */ /* 0x000fe40000410000 */
[C---:B------:R-:W-:Y:S02]  /*5700*/  @!P0 FMUL.FTZ R21, R5.reuse, R18 ;  /* 0x0000001205158220 */ /* 0x040fe40000410000 */
[----:B------:R-:W-:Y:S02]  /*5710*/  @!P0 FMUL.FTZ R5, R5, R7 ;  /* 0x0000000705058220 */ /* 0x000fe40000410000 */
[----:B------:R-:W-:Y:S02]  /*5720*/  @!P0 FFMA.FTZ R2, R16, R17, R2 ;  /* 0x0000001110028223 */ /* 0x000fe40000010002 */
[----:B------:R-:W-:Y:S02]  /*5730*/  @!P0 FFMA.FTZ R3, R9, R10, R3 ;  /* 0x0000000a09038223 */ /* 0x000fe40000010003 */
[----:B------:R-:W-:Y:S01]  /*5740*/  @!P0 FFMA.FTZ R20, R10, R8, -R20 ;  /* 0x000000080a148223 */ /* 0x000fe20000010814 */
[----:B------:R-:W-:Y:S01]  /*5750*/  @!P0 F2FP.BF16.PACK_AB R2, R2, R22 ;  /* 0x000000160202823e */ /* 0x000fe200000010ff */
[----:B------:R-:W-:Y:S02]  /*5760*/  @!P0 FFMA.FTZ R21, R19, R7, -R21 ;  /* 0x0000000713158223 */ /* 0x000fe40000010815 */
        /* <DEDUP_REMOVED lines=8> */
.L_x_1859:
[----:B------:R-:W-:Y:S05]  /*57f0*/  BSYNC B0 ;  /* 0x0000000000007941 */ /* 0x000fea0003800000 */
.L_x_1858:
        /* <DEDUP_REMOVED lines=10> */
[C---:B------:R-:W-:Y:S02]  /*58a0*/  @!P0 PRMT R16, R59.reuse, 0x5410, R16 ;  /* 0x000054103b108816 */ /* 0x040fe40000000010 */
[----:B------:R-:W-:Y:S02]  /*58b0*/  @!P0 SHF.R.U32.HI R2, RZ, 0x10, R25 ;  /* 0x00000010ff028819 */ /* 0x000fe40000011619 */
[----:B------:R-:W-:Y:S01]  /*58c0*/  @!P0 PRMT R0, R32, 0x5432, R0 ;  /* 0x0000543220008816 */ /* 0x000fe20000000000 */
[C---:B------:R-:W-:Y:S01]  /*58d0*/  @!P0 IMAD.U32 R9, R16.reuse, 0x10000, RZ ;  /* 0x0001000010098824 */ /* 0x040fe200078e00ff */
[----:B------:R-:W-:Y:S02]  /*58e0*/  @!P0 LOP3.LUT R16, R16, 0xffff0000, RZ, 0xc0, !PT ;  /* 0xffff000010108812 */ /* 0x000fe400078ec0ff */
[----:B------:R-:W-:Y:S01]  /*58f0*/  @!P0 PRMT R8, R32, 0x5410, R2 ;  /* 0x0000541020088816 */ /* 0x000fe20000000002 */
        /* <DEDUP_REMOVED lines=24> */
[-C--:B------:R-:W-:Y:S02]  /*5a80*/  @!P0 FMUL.FTZ R3, R3, R5.reuse ;  /* 0x0000000503038220 */ /* 0x080fe40000410000 */
        /* <DEDUP_REMOVED lines=16> */
.L_x_1861:
[----:B------:R-:W-:Y:S05]  /*5b90*/  BSYNC B0 ;  /* 0x0000000000007941 */ /* 0x000fea0003800000 */
.L_x_1860:
        /* <DEDUP_REMOVED lines=10> */
[----:B------:R-:W-:Y:S02]  /*5c40*/  @!P0 PRMT R16, R60, 0x5410, R16 ;  /* 0x000054103c108816 */ /* 0x000fe40000000010 */
[----:B------:R-:W-:Y:S02]  /*5c50*/  @!P0 SHF.R.U32.HI R2, RZ, 0x10, R27 ;  /* 0x00000010ff028819 */ /* 0x000fe4000001161b */
[C---:B------:R-:W-:Y:S01]  /*5c60*/  @!P0 PRMT R0, R33.reuse, 0x5432, R0 ;  /* 0x0000543221008816 */ /* 0x040fe20000000000 */
        /* <DEDUP_REMOVED lines=44> */
.L_x_1863:
[----:B------:R-:W-:Y:S05]  /*5f30*/  BSYNC B0 ;  /* 0x0000000000007941 */ /* 0x000fea0003800000 */
.L_x_1862:
        /* <DEDUP_REMOVED lines=57> */
.L_x_1844:
        /* <DEDUP_REMOVED lines=21> */
[----:B------:R-:W-:Y:S01]  /*6420*/  CS2R R50, SRZ ;  /* 0x0000000000327805 */ /* 0x000fe2000001ff00 */
[----:B------:R-:W-:Y:S01]  /*6430*/  CS2R R48, SRZ ;  /* 0x0000000000307805 */ /* 0x000fe2000001ff00 */
        /* <DEDUP_REMOVED lines=13> */
.L_x_1865:
[----:B------:R-:W-:Y:S05]  /*6510*/  BSYNC B0 ;  /* 0x0000000000007941 */ /* 0x000fea0003800000 */
.L_x_1864:
[----:B-----5:R-:W-:Y:S01]  /*6520*/  MOV R0, R21 ;  /* 0x0000001500007202 */ /* 0x020fe20000000f00 */
[----:B------:R-:W-:Y:S01]  /*6530*/  IMAD.MOV.U32 R5, RZ, RZ, R22 ;  /* 0x000000ffff057224 */ /* 0x000fe200078e0016 */
[----:B------:R-:W-:Y:S01]  /*6540*/  ISETP.GE.AND P6, PT, R153, R77, PT ;  /* 0x0000004d9900720c */ /* 0x000fe20003fc6270 */
[----:B-1----:R-:W-:Y:S01]  /*6550*/  IMAD.MOV.U32 R3, RZ, RZ, R23 ;  /* 0x000000ffff037224 */ /* 0x002fe200078e0017 */
        /* <DEDUP_REMOVED lines=54> */
.L_x_1867:
[----:B------:R-:W-:Y:S05]  /*68c0*/  BSYNC B0 ;  /* 0x0000000000007941 */ /* 0x000fea0003800000 */
.L_x_1866:
[----:B-----5:R-:W-:Y:S01]  /*68d0*/  MOV R0, R29 ;  /* 0x0000001d00007202 */ /* 0x020fe20000000f00 */
[----:B------:R-:W-:Y:S01]  /*68e0*/  IMAD.MOV.U32 R5, RZ, RZ, R30 ;  /* 0x000000ffff057224 */ /* 0x000fe200078e001e */
[----:B------:R-:W-:Y:S01]  /*68f0*/  IADD3 R67, -R68, c[0x0][0x1d4], RZ ;  /* 0x0000750044437a10 */ /* 0x000fe20007ffe1ff */
[----:B-1----:R-:W-:Y:S01]  /*6900*/  IMAD.MOV.U32 R3, RZ, RZ, R31 ;  /* 0x000000ffff037224 */ /* 0x002fe200078e001f */
        /* <DEDUP_REMOVED lines=24> */
[----:B------:R-:W-:Y:S01]  /*6a90*/  BSSY B0, `(.L_x_1870) ;  /* 0x0000082000007945 */ /* 0x000fe20003800000 */
[----:B------:R-:W-:Y:S03]  /*6aa0*/  SHF.R.U32.HI R154, RZ, 0x3, R242 ;  /* 0x00000003ff9a7819 */ /* 0x000fe600000116f2 */
[----:B------:R-:W-:Y:S01]  /*6ab0*/  IMAD.X R73, R76, 0x1, R112, P0 ;  /* 0x000000014c497824 */ /* 0x000fe200000e0670 */
[----:B------:R-:W-:Y:S11]  /*6ac0*/  ISETP.GE.AND P0, PT, R140, c[0x0][0x1d4], PT ;  /* 0x000075008c007a0c */ /* 0x000ff60003f06270 */
[----:B------:R-:W-:Y:S02]  /*6ad0*/  @!UPT UIADD3 URZ, URZ, URZ, URZ ;  /* 0x0000003f3f3ff290 */ /* 0x000fe4000fffe03f */
[----:B------:R-:W-:-:S05]  /*6ae0*/  @P0 BRA `(.L_x_1871) ;  /* 0x000007c000000947 */ /* 0x000fca0003800000 */
[----:B------:R-:W-:Y:S01]  /*6af0*/  SEL R0, R68, R67, !P1 ;  /* 0x0000004344007207 */ /* 0x000fe20004800000 */
[----:B------:R-:W1:Y:S01]  /*6b00*/  LDS.128 R44, [R116+0xa080] ;  /* 0x00a08000742c7984 */ /* 0x000e620000000c00 */
[----:B------:R-:W-:Y:S02]  /*6b10*/  ISETP.GE.AND P0, PT, R140, c[0x0][0x27c], PT ;  /* 0x00009f008c007a0c */ /* 0x000fe40003f06270 */
[----:B------:R-:W-:Y:S04]  /*6b20*/  SHF.R.S32.HI R2, RZ, 0x1f, R0 ;  /* 0x0000001fff027819 */ /* 0x000fe80000011400 */
[----:B------:R-:W-:Y:S04]  /*6b30*/  LEA.HI R0, R2, R0, RZ, 0x4 ;  /* 0x0000000002007211 */ /* 0x000fe800078f20ff */
[----:B------:R-:W-:Y:S03]  /*6b40*/  LEA.HI.SX32 R0, R0, R66, 0x1c ;  /* 0x0000004200007211 */ /* 0x000fe600078fe2ff */
[----:B------:R-:W-:Y:S02]  /*6b50*/  @!P0 SHF.R.U32.HI R5, RZ, 0x10, R41 ;  /* 0x00000010ff058819 */ /* 0x000fe40000011629 */
[----:B------:R-:W-:Y:S01]  /*6b60*/  IMAD.SHL.U32 R70, R0, 0x8, RZ ;  /* 0x0000000800467824 */ /* 0x000fe200078e00ff */
[----:B------:R-:W-:Y:S02]  /*6b70*/  SHF.R.S32.HI R2, RZ, 0x1f, R0 ;  /* 0x0000001fff027819 */ /* 0x000fe40000011400 */
[----:B------:R-:W-:Y:S02]  /*6b80*/  @!P0 SHF.R.U64 R3, R12, 0x10, R13 ;  /* 0x000000100c038819 */ /* 0x000fe4000000120d */
[----:B------:R-:W-:Y:S02]  /*6b90*/  LEA.HI R2, R2, R0, RZ, 0x3 ;  /* 0x0000000002027211 */ /* 0x000fe400078f18ff */
[----:B------:R-:W-:Y:S02]  /*6ba0*/  @!P0 PRMT R3, R7, 0x5432, R3 ;  /* 0x0000543207038816 */ /* 0x000fe40000000003 */
[----:B------:R-:W-:Y:S02]  /*6bb0*/  SHF.R.S32.HI R0, RZ, 0x3, R2 ;  /* 0x00000003ff007819 */ /* 0x000fe40000011402 */
[----:B------:R-:W-:Y:S03]  /*6bc0*/  LOP3.LUT R2, R242, 0x38, R70, 0xf8, !PT ;  /* 0x00000038f2027812 */ /* 0x000fe600078ef846 */
[----:B------:R-:W-:Y:S01]  /*6bd0*/  IMAD R0, R0, 0xc00, R6 ;  /* 0x00000c0000007824 */ /* 0x000fe200078e0206 */
[----:B------:R-:W-:Y:S05]  /*6be0*/  LOP3.LUT R2, R2, R154, RZ, 0x3c, !PT ;  /* 0x0000009a02027212 */ /* 0x000fea00078e3cff */
[----:B------:R-:W-:Y:S01]  /*6bf0*/  IMAD.IADD R0, R0, 0x1, R2 ;  /* 0x0000000100007824 */ /* 0x000fe200078e0202 */
[----:B------:R-:W-:Y:S03]  /*6c00*/  @!P0 SHF.R.U64 R2, R40, 0x10, R41 ;  /* 0x0000001028028819 */ /* 0x000fe60000001229 */
[----:B------:R-:W-:Y:S01]  /*6c10*/  IMAD.SHL.U32 R0, R0, 0x2, RZ ;  /* 0x0000000200007824 */ /* 0x000fe200078e00ff */
[----:B------:R-:W-:Y:S01]  /*6c20*/  @!P0 PRMT R12, R9, 0x5410, R2 ;  /* 0x00005410090c8816 */ /* 0x000fe20000000002 */
[C---:B------:R-:W-:Y:S01]  /*6c30*/  @!P0 IMAD.U32 R2, R3.reuse, 0x10000, RZ ;  /* 0x0001000003028824 */ /* 0x040fe200078e00ff */
[----:B------:R-:W-:Y:S02]  /*6c40*/  @!P0 LOP3.LUT R3, R3, 0xffff0000, RZ, 0xc0, !PT ;  /* 0xffff000003038812 */ /* 0x000fe400078ec0ff */
[----:B------:R2:W3:Y:S02]  /*6c50*/  LDS.128 R16, [R0+0xa080] ;  /* 0x00a0800000107984 */ /* 0x0004e40000000c00 */
[----:B--2---:R-:W-:Y:S02]  /*6c60*/  @!P0 SHF.R.U32.HI R0, RZ, 0x10, R13 ;  /* 0x00000010ff008819 */ /* 0x004fe4000001160d */
[----:B------:R-:W-:Y:S01]  /*6c70*/  @!P0 PRMT R13, R9, 0x5432, R5 ;  /* 0x00005432090d8816 */ /* 0x000fe20000000005 */
[----:B-1----:R-:W-:Y:S01]  /*6c80*/  @!P0 IMAD.U32 R9, R44, 0x10000, RZ ;  /* 0x000100002c098824 */ /* 0x002fe200078e00ff */
[----:B------:R-:W-:Y:S01]  /*6c90*/  @!P0 PRMT R5, R7, 0x5410, R0 ;  /* 0x0000541007058816 */ /* 0x000fe20000000000 */
[----:B------:R-:W-:Y:S02]  /*6ca0*/  @!P0 IMAD.U32 R7, R12, 0x10000, RZ ;  /* 0x000100000c078824 */ /* 0x000fe400078e00ff */
[----:B---3--:R-:W-:Y:S04]  /*6cb0*/  @!P0 IMAD.U32 R0, R16, 0x10000, RZ ;  /* 0x0001000010008824 */ /* 0x008fe800078e00ff */
[C---:B------:R-:W-:Y:S02]  /*6cc0*/  @!P0 FMUL.FTZ R40, R0.reuse, R7 ;  /* 0x0000000700288220 */ /* 0x040fe40000410000 */
[-C--:B------:R-:W-:Y:S02]  /*6cd0*/  @!P0 FMUL.FTZ R0, R0, R2.reuse ;  /* 0x0000000200008220 */ /* 0x080fe40000410000 */
[----:B------:R-:W-:Y:S01]  /*6ce0*/  @!P0 FFMA.FTZ R40, R9, R2, -R40 ;  /* 0x0000000209288223 */ /* 0x000fe20000010828 */
[----:B------:R-:W-:Y:S01]  /*6cf0*/  @!P0 LOP3.LUT R2, R16, 0xffff0000, RZ, 0xc0, !PT ;  /* 0xffff000010028812 */ /* 0x000fe200078ec0ff */
[----:B------:R-:W-:Y:S01]  /*6d00*/  @!P0 FFMA.FTZ R0, R7, R9, R0 ;  /* 0x0000000907008223 */ /* 0x000fe20000010000 */
[----:B------:R-:W-:Y:S02]  /*6d10*/  @!P0 LOP3.LUT R7, R12, 0xffff0000, RZ, 0xc0, !PT ;  /* 0xffff00000c078812 */ /* 0x000fe400078ec0ff */
[----:B------:R-:W-:Y:S03]  /*6d20*/  @!P0 LOP3.LUT R9, R44, 0xffff0000, RZ, 0xc0, !PT ;  /* 0xffff00002c098812 */ /* 0x000fe600078ec0ff */
[C---:B------:R-:W-:Y:S02]  /*6d30*/  @!P0 FMUL.FTZ R12, R2.reuse, R7 ;  /* 0x00000007020c8220 */ /* 0x040fe40000410000 */
[-C--:B------:R-:W-:Y:S02]  /*6d40*/  @!P0 FMUL.FTZ R2, R2, R3.reuse ;  /* 0x0000000302028220 */ /* 0x080fe40000410000 */
[----:B------:R-:W-:Y:S02]  /*6d50*/  @!P0 FFMA.FTZ R12, R9, R3, -R12 ;  /* 0x00000003090c8223 */ /* 0x000fe4000001080c */
[----:B------:R-:W-:Y:S02]  /*6d60*/  @!P0 FFMA.FTZ R2, R7, R9, R2 ;  /* 0x0000000907028223 */ /* 0x000fe40000010002 */
[----:B------:R-:W-:Y:S01]  /*6d70*/  @!P0 IMAD.U32 R3, R13, 0x10000, RZ ;  /* 0x000100000d038824 */ /* 0x000fe200078e00ff */
[----:B------:R-:W-:Y:S01]  /*6d80*/  @!P0 F2FP.BF16.PACK_AB R40, R12, R40 ;  /* 0x000000280c28823e */ /* 0x000fe200000010ff */
[----:B------:R-:W-:Y:S01]  /*6d90*/  @!P0 IMAD.U32 R7, R45, 0x10000, RZ ;  /* 0x000100002d078824 */ /* 0x000fe200078e00ff */
[----:B------:R-:W-:Y:S01]  /*6da0*/  @!P0 F2FP.BF16.PACK_AB R41, R2, R0 ;  /* 0x000000000229823e */ /* 0x000fe200000010ff */
[----:B------:R-:W-:Y:S02]  /*6db0*/  @!P0 IMAD.U32 R0, R17, 0x10000, RZ ;  /* 0x0001000011008824 */ /* 0x000fe400078e00ff */
[----:B------:R-:W-:Y:S02]  /*6dc0*/  @!P0 IMAD.U32 R2, R5, 0x10000, RZ ;  /* 0x0001000005028824 */ /* 0x000fe400078e00ff */
[C---:B------:R-:W-:Y:S02]  /*6dd0*/  @!P0 FMUL.FTZ R9, R0.reuse, R3 ;  /* 0x0000000300098220 */ /* 0x040fe40000410000 */
[-C--:B------:R-:W-:Y:S02]  /*6de0*/  @!P0 FMUL.FTZ R0, R0, R2.reuse ;  /* 0x0000000200008220 */ /* 0x080fe40000410000 */
[----:B------:R-:W-:Y:S01]  /*6df0*/  @!P0 FFMA.FTZ R71, R7, R2, -R9 ;  /* 0x0000000207478223 */ /* 0x000fe20000010809 */
[----:B------:R-:W-:Y:S01]  /*6e00*/  @!P0 LOP3.LUT R2, R17, 0xffff0000, RZ, 0xc0, !PT ;  /* 0xffff000011028812 */ /* 0x000fe200078ec0ff */
[----:B------:R-:W-:Y:S01]  /*6e10*/  @!P0 FFMA.FTZ R0, R3, R7, R0 ;  /* 0x0000000703008223 */ /* 0x000fe20000010000 */
[----:B------:R-:W-:Y:S01]  /*6e20*/  @!P0 LOP3.LUT R7, R13, 0xffff0000, RZ, 0xc0, !PT ;  /* 0xffff00000d078812 */ /* 0x000fe200078ec0ff */
[----:B------:R-:W-:Y:S01]  /*6e30*/  @!P0 IMAD.MOV.U32 R44, RZ, RZ, R40 ;  /* 0x000000ffff2c8224 */ /* 0x000fe200078e0028 */
[----:B------:R-:W-:Y:S01]  /*6e40*/  @!P0 LOP3.LUT R9, R45, 0xffff0000, RZ, 0xc0, !PT ;  /* 0xffff00002d098812 */ /* 0x000fe200078ec0ff */
[----:B------:R-:W-:Y:S01]  /*6e50*/  @!P0 IMAD.U32 R13, R46, 0x10000, RZ ;  /* 0x000100002e0d8824 */ /* 0x000fe200078e00ff */
[----:B------:R-:W-:Y:S01]  /*6e60*/  @!P0 LOP3.LUT R3, R5, 0xffff0000, RZ, 0xc0, !PT ;  /* 0xffff000005038812 */ /* 0x000fe200078ec0ff */
[----:B------:R-:W-:Y:S02]  /*6e70*/  @!P0 FMUL.FTZ R5, R2, R7 ;  /* 0x0000000702058220 */ /* 0x000fe40000410000 */
[----:B------:R-:W-:Y:S02]  /*6e80*/  @!P0 IMAD.MOV.U32 R16, RZ, RZ, R41 ;  /* 0x000000ffff108224 */ /* 0x000fe400078e0029 */
[-C--:B------:R-:W-:Y:S01]  /*6e90*/  @!P0 FFMA.FTZ R12, R9, R3.reuse, -R5 ;  /* 0x00000003090c8223 */ /* 0x080fe20000010805 */
[----:B------:R-:W-:Y:S01]  /*6ea0*/  @!P0 SHF.R.U64 R5, R42, 0x10, R43 ;  /* 0x000000102a058819 */ /* 0x000fe2000000122b */
[----:B------:R-:W-:Y:S01]  /*6eb0*/  @!P0 FMUL.FTZ R2, R2, R3 ;  /* 0x0000000302028220 */ /* 0x000fe20000410000 */
[----:B------:R-:W-:Y:S02]  /*6ec0*/  @!P0 SHF.R.U64 R3, R14, 0x10, R15 ;  /* 0x000000100e038819 */ /* 0x000fe4000000120f */
[----:B------:R-:W-:Y:S01]  /*6ed0*/  @!P0 PRMT R14, R38, 0x5410, R5 ;  /* 0x00005410260e8816 */ /* 0x000fe20000000005 */
[----:B------:R-:W-:Y:S01]  /*6ee0*/  @!P0 FFMA.FTZ R2, R7, R9, R2 ;  /* 0x0000000907028223 */ /* 0x000fe20000010002 */
[----:B------:R-:W-:Y:S02]  /*6ef0*/  @!P0 F2FP.BF16.PACK_AB R5, R12, R71 ;  /* 0x000000470c05823e */ /* 0x000fe400000010ff */
[----:B------:R-:W-:Y:S01]  /*6f00*/  @!P0 PRMT R7, R8, 0x5410, R3 ;  /* 0x0000541008078816 */ /* 0x000fe20000000003 */
[----:B------:R-:W-:Y:S01]  /*6f10*/  @!P0 IMAD.U32 R12, R14, 0x10000, RZ ;  /* 0x000100000e0c8824 */ /* 0x000fe200078e00ff */
[----:B------:R-:W-:Y:S01]  /*6f20*/  @!P0 F2FP.BF16.PACK_AB R0, R2, R0 ;  /* 0x000000000200823e */ /* 0x000fe200000010ff */
[----:B------:R-:W-:Y:S01]  /*6f30*/  @!P0 IMAD.U32 R3, R18, 0x10000, RZ ;  /* 0x0001000012038824 */ /* 0x000fe200078e00ff */
[----:B------:R-:W-:Y:S01]  /*6f40*/  @!P0 SHF.R.U32.HI R9, RZ, 0x10, R15 ;  /* 0x00000010ff098819 */ /* 0x000fe2000001160f */
[----:B------:R-:W-:Y:S01]  /*6f50*/  @!P0 IMAD.MOV.U32 R45, RZ, RZ, R5 ;  /* 0x000000ffff2d8224 */ /* 0x000fe200078e0005 */
[----:B------:R-:W-:Y:S01]  /*6f60*/  @!P0 SHF.R.U32.HI R15, RZ, 0x10, R43 ;  /* 0x00000010ff0f8819 */ /* 0x000fe2000001162b */
[C---:B------:R-:W-:Y:S01]  /*6f70*/  @!P0 IMAD.U32 R5, R7.reuse, 0x10000, RZ ;  /* 0x0001000007058824 */ /* 0x040fe200078e00ff */
[----:B------:R-:W-:Y:S01]  /*6f80*/  @!P0 LOP3.LUT R7, R7, 0xffff0000, RZ, 0xc0, !PT ;  /* 0xffff000007078812 */ /* 0x000fe200078ec0ff */
[C---:B------:R-:W-:Y:S01]  /*6f90*/  @!P0 FMUL.FTZ R40, R3.reuse, R12 ;  /* 0x0000000c03288220 */ /* 0x040fe20000410000 */
[----:B------:R-:W-:Y:S01]  /*6fa0*/  @!P0 PRMT R9, R8, 0x5432, R9 ;  /* 0x0000543208098816 */ /* 0x000fe20000000009 */
[-C--:B------:R-:W-:Y:S02]  /*6fb0*/  @!P0 FMUL.FTZ R3, R3, R5.reuse ;  /* 0x0000000503038220 */ /* 0x080fe40000410000 */
[----:B------:R-:W-:Y:S01]  /*6fc0*/  @!P0 FFMA.FTZ R40, R13, R5, -R40 ;  /* 0x000000050d288223 */ /* 0x000fe20000010828 */
[----:B------:R-:W-:Y:S01]  /*6fd0*/  @!P0 LOP3.LUT R5, R18, 0xffff0000, RZ, 0xc0, !PT ;  /* 0xffff000012058812 */ /* 0x000fe200078ec0ff */
[----:B------:R-:W-:Y:S01]  /*6fe0*/  @!P0 FFMA.FTZ R3, R12, R13, R3 ;  /* 0x0000000d0c038223 */ /* 0x000fe20000010003 */
[----:B------:R-:W-:Y:S01]  /*6ff0*/  @!P0 LOP3.LUT R12, R14, 0xffff0000, RZ, 0xc0, !PT ;  /* 0xffff00000e0c8812 */ /* 0x000fe200078ec0ff */
[C---:B------:R-:W-:Y:S01]  /*7000*/  @!P0 IMAD.U32 R8, R9.reuse, 0x10000, RZ ;  /* 0x0001000009088824 */ /* 0x040fe200078e00ff */
[----:B------:R-:W-:Y:S01]  /*7010*/  @!P0 LOP3.LUT R13, R46, 0xffff0000, RZ, 0xc0, !PT ;  /* 0xffff00002e0d8812 */ /* 0x000fe200078ec0ff */
[----:B------:R-:W-:Y:S01]  /*7020*/  @!P0 IMAD.MOV.U32 R17, RZ, RZ, R0 ;  /* 0x000000ffff118224 */ /* 0x000fe200078e0000 */
[----:B------:R-:W-:Y:S01]  /*7030*/  @!P0 LOP3.LUT R9, R9, 0xffff0000, RZ, 0xc0, !PT ;  /* 0xffff000009098812 */ /* 0x000fe200078ec0ff */
[C---:B------:R-:W-:Y:S02]  /*7040*/  @!P0 FMUL.FTZ R14, R5.reuse, R12 ;  /* 0x0000000c050e8220 */ /* 0x040fe40000410000 */
[-C--:B------:R-:W-:Y:S02]  /*7050*/  @!P0 FMUL.FTZ R5, R5, R7.reuse ;  /* 0x0000000705058220 */ /* 0x080fe40000410000 */
[----:B------:R-:W-:Y:S01]  /*7060*/  @!P0 FFMA.FTZ R43, R13, R7, -R14 ;  /* 0x000000070d2b8223 */ /* 0x000fe2000001080e */
[----:B------:R-:W-:Y:S01]  /*7070*/  @!P0 PRMT R14, R38, 0x5432, R15 ;  /* 0x00005432260e8816 */ /* 0x000fe2000000000f */
[----:B------:R-:W-:Y:S02]  /*7080*/  @!P0 IMAD.U32 R7, R19, 0x10000, RZ ;  /* 0x0001000013078824 */ /* 0x000fe400078e00ff */
[----:B------:R-:W-:Y:S01]  /*7090*/  @!P0 FFMA.FTZ R5, R12, R13, R5 ;  /* 0x0000000d0c058223 */ /* 0x000fe20000010005 */
[----:B------:R-:W-:Y:S01]  /*70a0*/  @!P0 F2FP.BF16.PACK_AB R40, R43, R40 ;  /* 0x000000282b28823e */ /* 0x000fe200000010ff */
[----:B------:R-:W-:Y:S02]  /*70b0*/  @!P0 IMAD.U32 R12, R14, 0x10000, RZ ;  /* 0x000100000e0c8824 */ /* 0x000fe400078e00ff */
[----:B------:R-:W-:Y:S01]  /*70c0*/  @!P0 IMAD.U32 R13, R47, 0x10000, RZ ;  /* 0x000100002f0d8824 */ /* 0x000fe200078e00ff */
[----:B------:R-:W-:Y:S01]  /*70d0*/  @!P0 F2FP.BF16.PACK_AB R3, R5, R3 ;  /* 0x000000030503823e */ /* 0x000fe200000010ff */
        /* <DEDUP_REMOVED lines=8> */
[----:B------:R-:W-:Y:S02]  /*7160*/  @!P0 IMAD.MOV.U32 R18, RZ, RZ, R3 ;  /* 0x000000ffff128224 */ /* 0x000fe400078e0003 */
[C---:B------:R-:W-:Y:S02]  /*7170*/  @!P0 FMUL.FTZ R14, R8.reuse, R12 ;  /* 0x0000000c080e8220 */ /* 0x040fe40000410000 */
[-C--:B------:R-:W-:Y:S02]  /*7180*/  @!P0 FMUL.FTZ R8, R8, R9.reuse ;  /* 0x0000000908088220 */ /* 0x080fe40000410000 */
[----:B------:R-:W-:Y:S01]  /*7190*/  @!P0 FFMA.FTZ R38, R13, R9, -R14 ;  /* 0x000000090d268223 */ /* 0x000fe2000001080e */
[----:B------:R-:W-:Y:S01]  /*71a0*/  IADD3 R9, P4, P3, R78, R72, R97 ;  /* 0x000000484e097210 */ /* 0x000fe20007b9e061 */
[----:B------:R-:W-:Y:S03]  /*71b0*/  @!P0 FFMA.FTZ R8, R12, R13, R8 ;  /* 0x0000000d0c088223 */ /* 0x000fe60000010008 */
[----:B------:R-:W-:Y:S02]  /*71c0*/  IADD3.X R12, R80, R73, R99, P4, P3 ;  /* 0x00000049500c7210 */ /* 0x000fe400027e6463 */
[C---:B------:R-:W-:Y:S02]  /*71d0*/  LEA R14, P3, R9.reuse, c[0x0][0x1c8], 0x1 ;  /* 0x00007200090e7a11 */ /* 0x040fe400078608ff */
[----:B------:R-:W-:Y:S02]  /*71e0*/  @!P0 F2FP.BF16.PACK_AB R38, R38, R42 ;  /* 0x0000002a2626823e */ /* 0x000fe400000010ff */
[----:B------:R-:W-:Y:S02]  /*71f0*/  LEA.HI.X R15, R9, c[0x0][0x1cc], R12, 0x1, P3 ;  /* 0x00007300090f7a11 */ /* 0x000fe400018f0c0c */
[----:B------:R-:W-:Y:S01]  /*7200*/  ISETP.GE.AND P3, PT, R70, c[0x0][0x1d4], PT ;  /* 0x0000750046007a0c */ /* 0x000fe20003f66270 */
[----:B------:R-:W-:Y:S01]  /*7210*/  @!P0 IMAD.MOV.U32 R47, RZ, RZ, R38 ;  /* 0x000000ffff2f8224 */ /* 0x000fe200078e0026 */
[----:B------:R-:W-:Y:S04]  /*7220*/  @!P0 F2FP.BF16.PACK_AB R7, R8, R7 ;  /* 0x000000070807823e */ /* 0x000fe800000010ff */
[----:B------:R1:W-:Y:S01]  /*7230*/  STG.E.128 [R14.64], R44 ;  /* 0x0000002c0e007986 */ /* 0x0003e2000c101d0c */
[----:B------:R-:W-:Y:S06]  /*7240*/  @!P0 IMAD.MOV.U32 R19, RZ, RZ, R7 ;  /* 0x000000ffff138224 */ /* 0x000fec00078e0007 */
[--C-:B------:R-:W-:Y:S02]  /*7250*/  @!P3 SHF.R.S32.HI R12, RZ, 0x1f, R70.reuse ;  /* 0x0000001fff0cb819 */ /* 0x100fe40000011446 */
[----:B------:R-:W-:Y:S04]  /*7260*/  @!P3 IADD3 R9, P5, P4, R78, R72, R70 ;  /* 0x000000484e09b210 */ /* 0x000fe80007cbe046 */
[----:B------:R-:W-:Y:S02]  /*7270*/  @!P3 IADD3.X R13, R80, R73, R12, P5, P4 ;  /* 0x00000049500db210 */ /* 0x000fe40002fe840c */
[C---:B------:R-:W-:Y:S04]  /*7280*/  @!P3 LEA R12, P4, R9.reuse, c[0x0][0x1c8], 0x1 ;  /* 0x00007200090cba11 */ /* 0x040fe800078808ff */
[----:B------:R-:W-:Y:S05]  /*7290*/  @!P3 LEA.HI.X R13, R9, c[0x0][0x1cc], R13, 0x1, P4 ;  /* 0x00007300090dba11 */ /* 0x000fea00020f0c0d */
[----:B------:R1:W-:Y:S04]  /*72a0*/  @!P3 STG.E.128 [R12.64], R16 ;  /* 0x000000100c00b986 */ /* 0x0003e8000c101d0c */
.L_x_1871:
[----:B------:R-:W-:Y:S05]  /*72b0*/  BSYNC B0 ;  /* 0x0000000000007941 */ /* 0x000fea0003800000 */
.L_x_1870:
[----:B------:R-:W-:Y:S11]  /*72c0*/  ISETP.GE.AND P0, PT, R144, c[0x0][0x1d4], PT ;  /* 0x0000750090007a0c */ /* 0x000ff60003f06270 */
[----:B------:R-:W-:Y:S02]  /*72d0*/  @!UPT UIADD3 URZ, URZ, URZ, URZ ;  /* 0x0000003f3f3ff290 */ /* 0x000fe4000fffe03f */
[----:B------:R-:W-:-:S05]  /*72e0*/  @P0 BRA `(.L_x_1869) ;  /* 0x000007c000000947 */ /* 0x000fca0003800000 */
[----:B------:R-:W-:Y:S01]  /*72f0*/  SEL R0, R68, R67, !P2 ;  /* 0x0000004344007207 */ /* 0x000fe20005000000 */
[----:B------:R-:W2:Y:S01]  /*7300*/  LDS.128 R40, [R114+0xa080] ;  /* 0x00a0800072287984 */ /* 0x000ea20000000c00 */
[----:B------:R-:W-:Y:S02]  /*7310*/  ISETP.GE.AND P0, PT, R144, c[0x0][0x27c], PT ;  /* 0x00009f0090007a0c */ /* 0x000fe40003f06270 */
[----:B------:R-:W-:Y:S04]  /*7320*/  SHF.R.S32.HI R2, RZ, 0x1f, R0 ;  /* 0x0000001fff027819 */ /* 0x000fe80000011400 */
[----:B------:R-:W-:Y:S04]  /*7330*/  LEA.HI R0, R2, R0, RZ, 0x4 ;  /* 0x0000000002007211 */ /* 0x000fe800078f20ff */
[----:B------:R-:W-:Y:S03]  /*7340*/  LEA.HI.SX32 R0, R0, R65, 0x1c ;  /* 0x0000004100007211 */ /* 0x000fe600078fe2ff */
[----:B------:R-:W-:Y:S02]  /*7350*/  @!P0 SHF.R.U64 R9, R50, 0x10, R51 ;  /* 0x0000001032098819 */ /* 0x000fe40000001233 */
[----:B-1----:R-:W-:Y:S01]  /*7360*/  IMAD.SHL.U32 R44, R0, 0x8, RZ ;  /* 0x00000008002c7824 */ /* 0x002fe200078e00ff */
[----:B------:R-:W-:Y:S02]  /*7370*/  SHF.R.S32.HI R2, RZ, 0x1f, R0 ;  /* 0x0000001fff027819 */ /* 0x000fe40000011400 */
[----:B------:R-:W-:Y:S02]  /*7380*/  @!P0 SHF.R.U64 R7, R48, 0x10, R49 ;  /* 0x0000001030078819 */ /* 0x000fe40000001231 */
[----:B------:R-:W-:Y:S02]  /*7390*/  LEA.HI R2, R2, R0, RZ, 0x3 ;  /* 0x0000000002027211 */ /* 0x000fe400078f18ff */
[C---:B------:R-:W-:Y:S02]  /*73a0*/  @!P0 PRMT R17, R39.reuse, 0x5410, R7 ;  /* 0x0000541027118816 */ /* 0x040fe40000000007 */
[----:B------:R-:W-:Y:S02]  /*73b0*/  SHF.R.S32.HI R0, RZ, 0x3, R2 ;  /* 0x00000003ff007819 */ /* 0x000fe40000011402 */
[----:B------:R-:W-:Y:S02]  /*73c0*/  LOP3.LUT R2, R242, 0x38, R44, 0xf8, !PT ;  /* 0x00000038f2027812 */ /* 0x000fe400078ef82c */
[----:B------:R-:W-:Y:S01]  /*73d0*/  @!P0 SHF.R.U64 R3, R22, 0x10, R23 ;  /* 0x0000001016038819 */ /* 0x000fe20000001217 */
[----:B------:R-:W-:Y:S01]  /*73e0*/  IMAD R0, R0, 0xc00, R6 ;  /* 0x00000c0000007824 */ /* 0x000fe200078e0206 */
[----:B------:R-:W-:Y:S02]  /*73f0*/  LOP3.LUT R2, R2, R154, RZ, 0x3c, !PT ;  /* 0x0000009a02027212 */ /* 0x000fe400078e3cff */
[----:B------:R-:W-:Y:S02]  /*7400*/  @!P0 PRMT R22, R60, 0x5410, R9 ;  /* 0x000054103c168816 */ /* 0x000fe40000000009 */
[----:B------:R-:W-:Y:S01]  /*7410*/  @!P0 SHF.R.U32.HI R16, RZ, 0x10, R51 ;  /* 0x00000010ff108819 */ /* 0x000fe20000011633 */
[----:B------:R-:W-:Y:S01]  /*7420*/  IMAD.IADD R0, R0, 0x1, R2 ;  /* 0x0000000100007824 */ /* 0x000fe200078e0202 */
[----:B------:R-:W-:Y:S02]  /*7430*/  @!P0 SHF.R.U32.HI R5, RZ, 0x10, R23 ;  /* 0x00000010ff058819 */ /* 0x000fe40000011617 */
[----:B------:R-:W-:Y:S01]  /*7440*/  @!P0 PRMT R23, R60, 0x5432, R16 ;  /* 0x000054323c178816 */ /* 0x000fe20000000010 */
[----:B------:R-:W-:Y:S01]  /*7450*/  IMAD.SHL.U32 R12, R0, 0x2, RZ ;  /* 0x00000002000c7824 */ /* 0x000fe200078e00ff */
[--C-:B------:R-:W-:Y:S02]  /*7460*/  @!P0 SHF.R.U64 R2, R20, 0x10, R21.reuse ;  /* 0x0000001014028819 */ /* 0x100fe40000001215 */
[----:B------:R-:W-:Y:S02]  /*7470*/  @!P0 SHF.R.U32.HI R0, RZ, 0x10, R21 ;  /* 0x00000010ff008819 */ /* 0x000fe40000011615 */
[C---:B------:R-:W-:Y:S01]  /*7480*/  @!P0 PRMT R2, R10.reuse, 0x5432, R2 ;  /* 0x000054320a028816 */ /* 0x040fe20000000002 */
[----:B------:R-:W1:Y:S01]  /*7490*/  LDS.128 R12, [R12+0xa080] ;  /* 0x00a080000c0c7984 */ /* 0x000e620000000c00 */
[----:B------:R-:W-:Y:S02]  /*74a0*/  @!P0 SHF.R.U32.HI R8, RZ, 0x10, R49 ;  /* 0x00000010ff088819 */ /* 0x000fe40000011631 */
[----:B------:R-:W-:Y:S01]  /*74b0*/  @!P0 PRMT R7, R10, 0x5410, R0 ;  /* 0x000054100a078816 */ /* 0x000fe20000000000 */
[----:B--2---:R-:W-:Y:S01]  /*74c0*/  @!P0 IMAD.U32 R10, R40, 0x10000, RZ ;  /* 0x00010000280a8824 */ /* 0x004fe200078e00ff */
[----:B------:R-:W-:Y:S01]  /*74d0*/  @!P0 PRMT R20, R39, 0x5432, R8 ;  /* 0x0000543227148816 */ /* 0x000fe20000000008 */
[C---:B------:R-:W-:Y:S01]  /*74e0*/  @!P0 IMAD.U32 R8, R17.reuse, 0x10000, RZ ;  /* 0x0001000011088824 */ /* 0x040fe200078e00ff */
[----:B------:R-:W-:Y:S01]  /*74f0*/  @!P0 PRMT R9, R32, 0x5410, R3 ;  /* 0x0000541020098816 */ /* 0x000fe20000000003 */
[----:B------:R-:W-:Y:S01]  /*7500*/  @!P0 IMAD.U32 R3, R2, 0x10000, RZ ;  /* 0x0001000002038824 */ /* 0x000fe200078e00ff */
[----:B------:R-:W-:Y:S02]  /*7510*/  @!P0 PRMT R16, R32, 0x5432, R5 ;  /* 0x0000543220108816 */ /* 0x000fe40000000005 */
[----:B------:R-:W-:Y:S01]  /*7520*/  @!P0 LOP3.LUT R17, R17, 0xffff0000, RZ, 0xc0, !PT ;  /* 0xffff000011118812 */ /* 0x000fe200078ec0ff */
[C---:B-1----:R-:W-:Y:S01]  /*7530*/  @!P0 IMAD.U32 R0, R12.reuse, 0x10000, RZ ;  /* 0x000100000c008824 */ /* 0x042fe200078e00ff */
[----:B------:R-:W-:Y:S03]  /*7540*/  @!P0 LOP3.LUT R5, R12, 0xffff0000, RZ, 0xc0, !PT ;  /* 0xffff00000c058812 */ /* 0x000fe600078ec0ff */
[C---:B------:R-:W-:Y:S02]  /*7550*/  @!P0 FMUL.FTZ R18, R0.reuse, R8 ;  /* 0x0000000800128220 */ /* 0x040fe40000410000 */
[-C--:B------:R-:W-:Y:S02]  /*7560*/  @!P0 FMUL.FTZ R0, R0, R3.reuse ;  /* 0x0000000300008220 */ /* 0x080fe40000410000 */
[----:B------:R-:W-:Y:S02]  /*7570*/  @!P0 FFMA.FTZ R39, R10, R3, -R18 ;  /* 0x000000030a278223 */ /* 0x000fe40000010812 */
[----:B------:R-:W-:Y:S01]  /*7580*/  @!P0 FFMA.FTZ R0, R8, R10, R0 ;  /* 0x0000000a08008223 */ /* 0x000fe20000010000 */
[----:B------:R-:W-:Y:S01]  /*7590*/  @!P0 LOP3.LUT R10, R40, 0xffff0000, RZ, 0xc0, !PT ;  /* 0xffff0000280a8812 */ /* 0x000fe200078ec0ff */
[----:B------:R-:W-:Y:S01]  /*75a0*/  @!P0 FMUL.FTZ R19, R5, R17 ;  /* 0x0000001105138220 */ /* 0x000fe20000410000 */
[----:B------:R-:W-:Y:S01]  /*75b0*/  @!P0 LOP3.LUT R8, R2, 0xffff0000, RZ, 0xc0, !PT ;  /* 0xffff000002088812 */ /* 0x000fe200078ec0ff */
[C---:B------:R-:W-:Y:S01]  /*75c0*/  @!P0 IMAD.U32 R18, R20.reuse, 0x10000, RZ ;  /* 0x0001000014128824 */ /* 0x040fe200078e00ff */
[----:B------:R-:W-:Y:S01]  /*75d0*/  @!P0 LOP3.LUT R20, R20, 0xffff0000, RZ, 0xc0, !PT ;  /* 0xffff000014148812 */ /* 0x000fe200078ec0ff */
[----:B------:R-:W-:Y:S02]  /*75e0*/  @!P0 IMAD.U32 R3, R13, 0x10000, RZ ;  /* 0x000100000d038824 */ /* 0x000fe400078e00ff */
[-C--:B------:R-:W-:Y:S01]  /*75f0*/  @!P0 FMUL.FTZ R2, R5, R8.reuse ;  /* 0x0000000805028220 */ /* 0x080fe20000410000 */
[----:B------:R-:W-:Y:S01]  /*7600*/  @!P0 LOP3.LUT R5, R13, 0xffff0000, RZ, 0xc0, !PT ;  /* 0xffff00000d058812 */ /* 0x000fe200078ec0ff */
[----:B------:R-:W-:Y:S02]  /*7610*/  @!P0 FFMA.FTZ R45, R10, R8, -R19 ;  /* 0x000000080a2d8223 */ /* 0x000fe40000010813 */
        /* <DEDUP_REMOVED lines=9> */
[C---:B------:R-:W-:Y:S02]  /*76b0*/  @!P0 FMUL.FTZ R10, R5.reuse, R20 ;  /* 0x00000014050a8220 */ /* 0x040fe40000410000 */
[----:B------:R-:W-:Y:S01]  /*76c0*/  @!P0 IMAD.U32 R21, R22, 0x10000, RZ ;  /* 0x0001000016158824 */ /* 0x000fe200078e00ff */
[----:B------:R-:W-:Y:S01]  /*76d0*/  @!P0 F2FP.BF16.PACK_AB R0, R2, R0 ;  /* 0x000000000200823e */ /* 0x000fe200000010ff */
[----:B------:R-:W-:Y:S02]  /*76e0*/  @!P0 IMAD.U32 R7, R14, 0x10000, RZ ;  /* 0x000100000e078824 */ /* 0x000fe400078e00ff */
[-C--:B------:R-:W-:Y:S02]  /*76f0*/  @!P0 FMUL.FTZ R5, R5, R8.reuse ;  /* 0x0000000805058220 */ /* 0x080fe40000410000 */
[----:B------:R-:W-:Y:S02]  /*7700*/  @!P0 FFMA.FTZ R32, R17, R8, -R10 ;  /* 0x0000000811208223 */ /* 0x000fe4000001080a */
[----:B------:R-:W-:Y:S01]  /*7710*/  @!P0 FFMA.FTZ R3, R18, R19, R3 ;  /* 0x0000001312038223 */ /* 0x000fe20000010003 */
[----:B------:R-:W-:Y:S01]  /*7720*/  @!P0 LOP3.LUT R19, R22, 0xffff0000, RZ, 0xc0, !PT ;  /* 0xffff000016138812 */ /* 0x000fe200078ec0ff */
[----:B------:R-:W-:Y:S01]  /*7730*/  @!P0 IMAD.U32 R8, R9, 0x10000, RZ ;  /* 0x0001000009088824 */ /* 0x000fe200078e00ff */
[----:B------:R-:W-:Y:S01]  /*7740*/  @!P0 F2FP.BF16.PACK_AB R32, R32, R38 ;  /* 0x000000262020823e */ /* 0x000fe200000010ff */
[----:B------:R-:W-:Y:S02]  /*7750*/  @!P0 IMAD.U32 R18, R42, 0x10000, RZ ;  /* 0x000100002a128824 */ /* 0x000fe400078e00ff */
[C---:B------:R-:W-:Y:S02]  /*7760*/  @!P0 FMUL.FTZ R10, R7.reuse, R21 ;  /* 0x00000015070a8220 */ /* 0x040fe40000410000 */
[-C--:B------:R-:W-:Y:S02]  /*7770*/  @!P0 FMUL.FTZ R7, R7, R8.reuse ;  /* 0x0000000807078220 */ /* 0x080fe40000410000 */
[----:B------:R-:W-:Y:S01]  /*7780*/  @!P0 FFMA.FTZ R49, R18, R8, -R10 ;  /* 0x0000000812318223 */ /* 0x000fe2000001080a */
[----:B------:R-:W-:Y:S01]  /*7790*/  @!P0 LOP3.LUT R8, R14, 0xffff0000, RZ, 0xc0, !PT ;  /* 0xffff00000e088812 */ /* 0x000fe200078ec0ff */
[----:B------:R-:W-:Y:S01]  /*77a0*/  @!P0 FFMA.FTZ R5, R20, R17, R5 ;  /* 0x0000001114058223 */ /* 0x000fe20000010005 */
[----:B------:R-:W-:Y:S01]  /*77b0*/  @!P0 LOP3.LUT R10, R9, 0xffff0000, RZ, 0xc0, !PT ;  /* 0xffff0000090a8812 */ /* 0x000fe200078ec0ff */
[----:B------:R-:W-:Y:S01]  /*77c0*/  @!P0 FFMA.FTZ R7, R21, R18, R7 ;  /* 0x0000001215078223 */ /* 0x000fe20000010007 */
[----:B------:R-:W-:Y:S01]  /*77d0*/  @!P0 LOP3.LUT R17, R42, 0xffff0000, RZ, 0xc0, !PT ;  /* 0xffff00002a118812 */ /* 0x000fe200078ec0ff */
[C---:B------:R-:W-:Y:S01]  /*77e0*/  @!P0 FMUL.FTZ R20, R8.reuse, R19 ;  /* 0x0000001308148220 */ /* 0x040fe20000410000 */
[----:B------:R-:W-:Y:S01]  /*77f0*/  @!P0 F2FP.BF16.PACK_AB R3, R5, R3 ;  /* 0x000000030503823e */ /* 0x000fe200000010ff */
[-C--:B------:R-:W-:Y:S02]  /*7800*/  @!P0 FMUL.FTZ R8, R8, R10.reuse ;  /* 0x0000000a08088220 */ /* 0x080fe40000410000 */
[----:B------:R-:W-:Y:S02]  /*7810*/  @!P0 IMAD.U32 R18, R23, 0x10000, RZ ;  /* 0x0001000017128824 */ /* 0x000fe400078e00ff */
[----:B------:R-:W-:Y:S02]  /*7820*/  @!P0 IMAD.U32 R9, R15, 0x10000, RZ ;  /* 0x000100000f098824 */ /* 0x000fe400078e00ff */
[----:B------:R-:W-:Y:S01]  /*7830*/  @!P0 FFMA.FTZ R48, R17, R10, -R20 ;  /* 0x0000000a11308223 */ /* 0x000fe20000010814 */
[----:B------:R-:W-:Y:S01]  /*7840*/  @!P0 LOP3.LUT R20, R43, 0xffff0000, RZ, 0xc0, !PT ;  /* 0xffff00002b148812 */ /* 0x000fe200078ec0ff */
[----:B------:R-:W-:Y:S02]  /*7850*/  @!P0 FFMA.FTZ R8, R19, R17, R8 ;  /* 0x0000001113088223 */ /* 0x000fe40000010008 */
[C---:B------:R-:W-:Y:S01]  /*7860*/  @!P0 IMAD.U32 R10, R16.reuse, 0x10000, RZ ;  /* 0x00010000100a8824 */ /* 0x040fe200078e00ff */
[----:B------:R-:W-:Y:S01]  /*7870*/  @!P0 LOP3.LUT R16, R16, 0xffff0000, RZ, 0xc0, !PT ;  /* 0xffff000010108812 */ /* 0x000fe200078ec0ff */
[----:B------:R-:W-:Y:S01]  /*7880*/  @!P0 IMAD.U32 R17, R43, 0x10000, RZ ;  /* 0x000100002b118824 */ /* 0x000fe200078e00ff */
[----:B------:R-:W-:Y:S01]  /*7890*/  @!P0 F2FP.BF16.PACK_AB R7, R8, R7 ;  /* 0x000000070807823e */ /* 0x000fe200000010ff */
[C---:B------:R-:W-:Y:S02]  /*78a0*/  @!P0 FMUL.FTZ R19, R9.reuse, R18 ;  /* 0x0000001209138220 */ /* 0x040fe40000410000 */
[-C--:B------:R-:W-:Y:S02]  /*78b0*/  @!P0 FMUL.FTZ R9, R9, R10.reuse ;  /* 0x0000000a09098220 */ /* 0x080fe40000410000 */
[----:B------:R-:W-:Y:S01]  /*78c0*/  @!P0 FFMA.FTZ R47, R17, R10, -R19 ;  /* 0x0000000a112f8223 */ /* 0x000fe20000010813 */
[----:B------:R-:W-:Y:S01]  /*78d0*/  @!P0 LOP3.LUT R19, R23, 0xffff0000, RZ, 0xc0, !PT ;  /* 0xffff000017138812 */ /* 0x000fe200078ec0ff */
[----:B------:R-:W-:Y:S01]  /*78e0*/  @!P0 IMAD.MOV.U32 R40, RZ, RZ, R45 ;  /* 0x000000ffff288224 */ /* 0x000fe200078e002d */
[----:B------:R-:W-:Y:S01]  /*78f0*/  @!P0 LOP3.LUT R10, R15, 0xffff0000, RZ, 0xc0, !PT ;  /* 0xffff00000f0a8812 */ /* 0x000fe200078ec0ff */
[----:B------:R-:W-:Y:S02]  /*7900*/  @!P0 FFMA.FTZ R9, R18, R17, R9 ;  /* 0x0000001112098223 */ /* 0x000fe40000010009 */
[----:B------:R-:W-:Y:S02]  /*7910*/  @!P0 IMAD.MOV.U32 R41, RZ, RZ, R32 ;  /* 0x000000ffff298224 */ /* 0x000fe400078e0020 */
[C---:B------:R-:W-:Y:S02]  /*7920*/  @!P0 FMUL.FTZ R21, R10.reuse, R19 ;  /* 0x000000130a158220 */ /* 0x040fe40000410000 */
[-C--:B------:R-:W-:Y:S02]  /*7930*/  @!P0 FMUL.FTZ R10, R10, R16.reuse ;  /* 0x000000100a0a8220 */ /* 0x080fe40000410000 */
[----:B------:R-:W-:Y:S01]  /*7940*/  @!P0 FFMA.FTZ R46, R20, R16, -R21 ;  /* 0x00000010142e8223 */ /* 0x000fe20000010815 */
[----:B------:R-:W-:Y:S01]  /*7950*/  IADD3 R16, P4, P3, R78, R72, R96 ;  /* 0x000000484e107210 */ /* 0x000fe20007b9e060 */
[----:B------:R-:W-:Y:S02]  /*7960*/  @!P0 IMAD.MOV.U32 R12, RZ, RZ, R0 ;  /* 0x000000ffff0c8224 */ /* 0x000fe400078e0000 */
[----:B------:R-:W-:Y:S01]  /*7970*/  @!P0 IMAD.MOV.U32 R13, RZ, RZ, R3 ;  /* 0x000000ffff0d8224 */ /* 0x000fe200078e0003 */
[----:B------:R-:W-:Y:S01]  /*7980*/  IADD3.X R21, R80, R73, R98, P4, P3 ;  /* 0x0000004950157210 */ /* 0x000fe200027e6462 */
[----:B------:R-:W-:Y:S01]  /*7990*/  @!P0 IMAD.MOV.U32 R14, RZ, RZ, R7 ;  /* 0x000000ffff0e8224 */ /* 0x000fe200078e0007 */
[C---:B------:R-:W-:Y:S01]  /*79a0*/  LEA R38, P3, R16.reuse, c[0x0][0x1c8], 0x1 ;  /* 0x0000720010267a11 */ /* 0x040fe200078608ff */
[----:B------:R-:W-:Y:S03]  /*79b0*/  @!P0 FFMA.FTZ R10, R19, R20, R10 ;  /* 0x00000014130a8223 */ /* 0x000fe6000001000a */
[----:B------:R-:W-:Y:S02]  /*79c0*/  LEA.HI.X R39, R16, c[0x0][0x1cc], R21, 0x1, P3 ;  /* 0x0000730010277a11 */ /* 0x000fe400018f0c15 */
[----:B------:R-:W-:Y:S02]  /*79d0*/  ISETP.GE.AND P3, PT, R44, c[0x0][0x1d4], PT ;  /* 0x000075002c007a0c */ /* 0x000fe40003f66270 */
[----:B------:R-:W-:Y:S05]  /*79e0*/  @!P0 F2FP.BF16.PACK_AB R9, R10, R9 ;  /* 0x000000090a09823e */ /* 0x000fea00000010ff */
[----:B------:R-:W-:Y:S06]  /*79f0*/  @!P0 IMAD.MOV.U32 R15, RZ, RZ, R9 ;  /* 0x000000ffff0f8224 */ /* 0x000fec00078e0009 */
[--C-:B------:R-:W-:Y:S02]  /*7a00*/  @!P3 IADD3 R16, P5, P4, R78, R72, R44.reuse ;  /* 0x000000484e10b210 */ /* 0x100fe40007cbe02c */
[----:B------:R-:W-:Y:S04]  /*7a10*/  @!P3 SHF.R.S32.HI R21, RZ, 0x1f, R44 ;  /* 0x0000001fff15b819 */ /* 0x000fe8000001142c */
[----:B------:R-:W-:Y:S02]  /*7a20*/  @!P3 IADD3.X R21, R80, R73, R21, P5, P4 ;  /* 0x000000495015b210 */ /* 0x000fe40002fe8415 */
[C---:B------:R-:W-:Y:S04]  /*7a30*/  @!P3 LEA R22, P4, R16.reuse, c[0x0][0x1c8], 0x1 ;  /* 0x000072001016ba11 */ /* 0x040fe800078808ff */
[----:B------:R-:W-:Y:S02]  /*7a40*/  @!P3 LEA.HI.X R23, R16, c[0x0][0x1cc], R21, 0x1, P4 ;  /* 0x000073001017ba11 */ /* 0x000fe400020f0c15 */
[----:B------:R-:W-:Y:S02]  /*7a50*/  @!P0 F2FP.BF16.PACK_AB R21, R48, R49 ;  /* 0x000000313015823e */ /* 0x000fe400000010ff */
[----:B------:R-:W-:Y:S03]  /*7a60*/  @!P0 F2FP.BF16.PACK_AB R16, R46, R47 ;  /* 0x0000002f2e10823e */ /* 0x000fe600000010ff */
[----:B------:R-:W-:Y:S02]  /*7a70*/  @!P0 IMAD.MOV.U32 R42, RZ, RZ, R21 ;  /* 0x000000ffff2a8224 */ /* 0x000fe400078e0015 */
[----:B------:R-:W-:Y:S05]  /*7a80*/  @!P0 IMAD.MOV.U32 R43, RZ, RZ, R16 ;  /* 0x000000ffff2b8224 */ /* 0x000fea00078e0010 */
[----:B------:R1:W-:Y:S08]  /*7a90*/  STG.E.128 [R38.64], R40 ;  /* 0x0000002826007986 */ /* 0x0003f0000c101d0c */
[----:B------:R1:W-:Y:S02]  /*7aa0*/  @!P3 STG.E.128 [R22.64], R12 ;  /* 0x0000000c1600b986 */ /* 0x0003e4000c101d0c */
.L_x_1869:
[----:B------:R-:W-:Y:S05]  /*7ab0*/  BSYNC B1 ;  /* 0x0000000000017941 */ /* 0x000fea0003800000 */
.L_x_1868:
[----:B------:R-:W-:Y:S04]  /*7ac0*/  IADD3 R60, P0, R148, R74, RZ ;  /* 0x0000004a943c7210 */ /* 0x000fe80007f1e0ff */
[----:B------:R-:W-:Y:S01]  /*7ad0*/  IADD3.X R70, R76, R117, RZ, P0, !PT ;  /* 0x000000754c467210 */ /* 0x000fe200007fe4ff */
[----:B------:R-:W-:-:S05]  /*7ae0*/  @P6 BRA `(.L_x_1857) ;  /* 0x000012e000006947 */ /* 0x000fca0003800000 */
[----:B------:R-:W-:Y:S01]  /*7af0*/  ISETP.GE.AND P0, PT, R140, c[0x0][0x1d4], PT ;  /* 0x000075008c007a0c */ /* 0x000fe20003f06270 */
[----:B------:R-:W-:Y:S01]  /*7b00*/  @!UPT UIADD3 URZ, URZ, URZ, URZ ;  /* 0x0000003f3f3ff290 */ /* 0x000fe2000fffe03f */
[----:B------:R-:W-:Y:S11]  /*7b10*/  BSSY B0, `(.L_x_1872) ;  /* 0x000007f000007945 */ /* 0x000ff60003800000 */
[----:B------:R-:W-:-:S05]  /*7b20*/  @P0 BRA `(.L_x_1873) ;  /* 0x000007d000000947 */ /* 0x000fca0003800000 */
[----:B------:R-:W-:Y:S01]  /*7b30*/  SEL R0, R68, R67, !P1 ;  /* 0x0000004344007207 */ /* 0x000fe20004800000 */
[----:B-1----:R-:W1:Y:S01]  /*7b40*/  LDS.128 R40, [R115+0xa080] ;  /* 0x00a0800073287984 */ /* 0x002e620000000c00 */
[----:B------:R-:W-:Y:S02]  /*7b50*/  IADD3 R5, P3, P0, R78, R60, R97 ;  /* 0x0000003c4e057210 */ /* 0x000fe4000787e061 */
[----:B------:R-:W-:Y:S02]  /*7b60*/  SHF.R.S32.HI R2, RZ, 0x1f, R0 ;  /* 0x0000001fff027819 */ /* 0x000fe40000011400 */
[----:B------:R-:W-:Y:S02]  /*7b70*/  IADD3.X R8, R80, R70, R99, P3, P0 ;  /* 0x0000004650087210 */ /* 0x000fe40001fe0463 */
[----:B------:R-:W-:Y:S04]  /*7b80*/  LEA.HI R0, R2, R0, RZ, 0x4 ;  /* 0x0000000002007211 */ /* 0x000fe800078f20ff */
[----:B------:R-:W-:Y:S05]  /*7b90*/  LEA.HI.SX32 R0, R0, R66, 0x1c ;  /* 0x0000004200007211 */ /* 0x000fea00078fe2ff */
[----:B------:R-:W-:Y:S05]  /*7ba0*/  IMAD.SHL.U32 R3, R0, 0x8, RZ ;  /* 0x0000000800037824 */ /* 0x000fea00078e00ff */
[----:B------:R-:W-:Y:S11]  /*7bb0*/  ISETP.GE.AND P3, PT, R3, c[0x0][0x1d4], PT ;  /* 0x0000750003007a0c */ /* 0x000ff60003f66270 */
[----:B------:R-:W-:Y:S02]  /*7bc0*/  @!UPT UIADD3 URZ, URZ, URZ, URZ ;  /* 0x0000003f3f3ff290 */ /* 0x000fe4000fffe03f */
[--C-:B------:R-:W-:Y:S02]  /*7bd0*/  @!P3 IADD3 R2, P4, P0, R78, R60, R3.reuse ;  /* 0x0000003c4e02b210 */ /* 0x100fe4000789e003 */
[----:B------:R-:W-:Y:S04]  /*7be0*/  @!P3 SHF.R.S32.HI R7, RZ, 0x1f, R3 ;  /* 0x0000001fff07b819 */ /* 0x000fe80000011403 */
[----:B------:R-:W-:Y:S02]  /*7bf0*/  @!P3 IADD3.X R7, R80, R70, R7, P4, P0 ;  /* 0x000000465007b210 */ /* 0x000fe400027e0407 */
[C---:B------:R-:W-:Y:S04]  /*7c00*/  LEA R50, P0, R5.reuse, c[0x0][0x1c8], 0x1 ;  /* 0x0000720005327a11 */ /* 0x040fe800078008ff */
[----:B------:R-:W-:Y:S02]  /*7c10*/  LEA.HI.X R51, R5, c[0x0][0x1cc], R8, 0x1, P0 ;  /* 0x0000730005337a11 */ /* 0x000fe400000f0c08 */
[C---:B------:R-:W-:Y:S04]  /*7c20*/  @!P3 LEA R48, P0, R2.reuse, c[0x0][0x1c8], 0x1 ;  /* 0x000072000230ba11 */ /* 0x040fe800078008ff */
[----:B------:R-:W-:Y:S02]  /*7c30*/  @!P3 LEA.HI.X R49, R2, c[0x0][0x1cc], R7, 0x1, P0 ;  /* 0x000073000231ba11 */ /* 0x000fe400000f0c07 */
[----:B------:R-:W-:Y:S02]  /*7c40*/  SHF.R.S32.HI R2, RZ, 0x1f, R0 ;  /* 0x0000001fff027819 */ /* 0x000fe40000011400 */
[----:B------:R-:W-:Y:S02]  /*7c50*/  ISETP.GE.AND P0, PT, R140, c[0x0][0x27c], PT ;  /* 0x00009f008c007a0c */ /* 0x000fe40003f06270 */
[----:B------:R-:W-:Y:S02]  /*7c60*/  LEA.HI R0, R2, R0, RZ, 0x3 ;  /* 0x0000000002007211 */ /* 0x000fe400078f18ff */
[----:B------:R-:W-:Y:S02]  /*7c70*/  LOP3.LUT R2, R241, 0x38, R3, 0xf8, !PT ;  /* 0x00000038f1027812 */ /* 0x000fe400078ef803 */
[----:B------:R-:W-:Y:S02]  /*7c80*/  SHF.R.S32.HI R0, RZ, 0x3, R0 ;  /* 0x00000003ff007819 */ /* 0x000fe40000011400 */
[----:B------:R-:W-:Y:S03]  /*7c90*/  LOP3.LUT R2, R2, R137, RZ, 0x3c, !PT ;  /* 0x0000008902027212 */ /* 0x000fe600078e3cff */
[----:B------:R-:W-:Y:S02]  /*7ca0*/  IMAD R0, R0, 0xc00, R11 ;  /* 0x00000c0000007824 */ /* 0x000fe400078e020b */
[----:B-1----:R-:W-:Y:S01]  /*7cb0*/  @!P0 IMAD.U32 R22, R41, 0x10000, RZ ;  /* 0x0001000029168824 */ /* 0x002fe200078e00ff */
[----:B------:R-:W-:Y:S01]  /*7cc0*/  @!P0 LOP3.LUT R38, R43, 0xffff0000, RZ, 0xc0, !PT ;  /* 0xffff00002b268812 */ /* 0x000fe200078ec0ff */
[----:B------:R-:W-:Y:S01]  /*7cd0*/  IMAD.IADD R0, R0, 0x1, R2 ;  /* 0x0000000100007824 */ /* 0x000fe200078e0202 */
[--C-:B------:R-:W-:Y:S02]  /*7ce0*/  @!P0 SHF.R.U64 R2, R24, 0x10, R25.reuse ;  /* 0x0000001018028819 */ /* 0x100fe40000001219 */
[----:B------:R-:W-:Y:S01]  /*7cf0*/  @!P0 LOP3.LUT R24, R41, 0xffff0000, RZ, 0xc0, !PT ;  /* 0xffff000029188812 */ /* 0x000fe200078ec0ff */
[----:B------:R-:W-:Y:S01]  /*7d00*/  IMAD.SHL.U32 R12, R0, 0x2, RZ ;  /* 0x00000002000c7824 */ /* 0x000fe200078e00ff */
[----:B------:R-:W-:Y:S02]  /*7d10*/  @!P0 PRMT R2, R33, 0x5432, R2 ;  /* 0x0000543221028816 */ /* 0x000fe40000000002 */
[----:B------:R-:W-:Y:S02]  /*7d20*/  @!P0 SHF.R.U32.HI R0, RZ, 0x10, R25 ;  /* 0x00000010ff008819 */ /* 0x000fe40000011619 */
[----:B------:R-:W-:Y:S01]  /*7d30*/  @!P0 SHF.R.U64 R10, R54, 0x10, R55 ;  /* 0x00000010360a8819 */ /* 0x000fe20000001237 */
[----:B------:R-:W1:Y:S01]  /*7d40*/  LDS.128 R12, [R12+0xa080] ;  /* 0x00a080000c0c7984 */ /* 0x000e620000000c00 */
[----:B------:R-:W-:Y:S01]  /*7d50*/  @!P0 SHF.R.U64 R5, R26, 0x10, R27 ;  /* 0x000000101a058819 */ /* 0x000fe2000000121b */
[----:B------:R-:W-:Y:S01]  /*7d60*/  @!P0 IMAD.U32 R26, R42, 0x10000, RZ ;  /* 0x000100002a1a8824 */ /* 0x000fe200078e00ff */
[----:B------:R-:W-:Y:S02]  /*7d70*/  @!P0 SHF.R.U64 R7, R52, 0x10, R53 ;  /* 0x0000001034078819 */ /* 0x000fe40000001235 */
[----:B------:R-:W-:Y:S02]  /*7d80*/  @!P0 PRMT R17, R34, 0x5432, R5 ;  /* 0x0000543222118816 */ /* 0x000fe40000000005 */
[----:B------:R-:W-:Y:S02]  /*7d90*/  @!P0 PRMT R19, R61, 0x5410, R7 ;  /* 0x000054103d138816 */ /* 0x000fe40000000007 */
[----:B------:R-:W-:Y:S01]  /*7da0*/  @!P0 PRMT R7, R33, 0x5410, R0 ;  /* 0x0000541021078816 */ /* 0x000fe20000000000 */
[----:B------:R-:W-:Y:S01]  /*7db0*/  @!P0 IMAD.U32 R33, R43, 0x10000, RZ ;  /* 0x000100002b218824 */ /* 0x000fe200078e00ff */
[----:B------:R-:W-:Y:S02]  /*7dc0*/  @!P0 SHF.R.U32.HI R8, RZ, 0x10, R53 ;  /* 0x00000010ff088819 */ /* 0x000fe40000011635 */
[----:B------:R-:W-:Y:S02]  /*7dd0*/  @!P0 SHF.R.U32.HI R3, RZ, 0x10, R27 ;  /* 0x00000010ff038819 */ /* 0x000fe4000001161b */
[----:B------:R-:W-:Y:S01]  /*7de0*/  @!P0 PRMT R27, R62, 0x5432, R10 ;  /* 0x000054323e1b8816 */ /* 0x000fe2000000000a */
[----:B------:R-:W-:Y:S01]  /*7df0*/  @!P0 IMAD.U32 R10, R40, 0x10000, RZ ;  /* 0x00010000280a8824 */ /* 0x000fe200078e00ff */
[----:B------:R-:W-:Y:S02]  /*7e00*/  @!P0 PRMT R16, R61, 0x5432, R8 ;  /* 0x000054323d108816 */ /* 0x000fe40000000008 */
[----:B------:R-:W-:Y:S01]  /*7e10*/  @!P0 PRMT R8, R34, 0x5410, R3 ;  /* 0x0000541022088816 */ /* 0x000fe20000000003 */
[----:B------:R-:W-:Y:S01]  /*7e20*/  @!P0 IMAD.U32 R3, R2, 0x10000, RZ ;  /* 0x0001000002038824 */ /* 0x000fe200078e00ff */
[C---:B------:R-:W-:Y:S01]  /*7e30*/  @!P0 LOP3.LUT R23, R16.reuse, 0xffff0000, RZ, 0xc0, !PT ;  /* 0xffff000010178812 */ /* 0x040fe200078ec0ff */
[----:B------:R-:W-:Y:S01]  /*7e40*/  @!P0 IMAD.U32 R21, R16, 0x10000, RZ ;  /* 0x0001000010158824 */ /* 0x000fe200078e00ff */
[----:B------:R-:W-:Y:S01]  /*7e50*/  @!P0 SHF.R.U32.HI R9, RZ, 0x10, R55 ;  /* 0x00000010ff098819 */ /* 0x000fe20000011637 */
[C---:B------:R-:W-:Y:S01]  /*7e60*/  @!P0 IMAD.U32 R25, R27.reuse, 0x10000, RZ ;  /* 0x000100001b198824 */ /* 0x040fe200078e00ff */
[----:B------:R-:W-:Y:S02]  /*7e70*/  @!P0 LOP3.LUT R27, R27, 0xffff0000, RZ, 0xc0, !PT ;  /* 0xffff00001b1b8812 */ /* 0x000fe400078ec0ff */
[----:B------:R-:W-:Y:S01]  /*7e80*/  @!P0 PRMT R18, R62, 0x5410, R9 ;  /* 0x000054103e128816 */ /* 0x000fe20000000009 */
[C---:B------:R-:W-:Y:S01]  /*7e90*/  @!P0 IMAD.U32 R9, R19.reuse, 0x10000, RZ ;  /* 0x0001000013098824 */ /* 0x040fe200078e00ff */
[----:B------:R-:W-:Y:S02]  /*7ea0*/  @!P0 LOP3.LUT R19, R19, 0xffff0000, RZ, 0xc0, !PT ;  /* 0xffff000013138812 */ /* 0x000fe400078ec0ff */
[C---:B------:R-:W-:Y:S01]  /*7eb0*/  @!P0 LOP3.LUT R34, R18.reuse, 0xffff0000, RZ, 0xc0, !PT ;  /* 0xffff000012228812 */ /* 0x040fe200078ec0ff */
[----:B------:R-:W-:Y:S02]  /*7ec0*/  @!P0 IMAD.U32 R32, R18, 0x10000, RZ ;  /* 0x0001000012208824 */ /* 0x000fe400078e00ff */
[C---:B-1----:R-:W-:Y:S01]  /*7ed0*/  @!P0 IMAD.U32 R0, R12.reuse, 0x10000, RZ ;  /* 0x000100000c008824 */ /* 0x042fe200078e00ff */
[----:B------:R-:W-:Y:S03]  /*7ee0*/  @!P0 LOP3.LUT R5, R12, 0xffff0000, RZ, 0xc0, !PT ;  /* 0xffff00000c058812 */ /* 0x000fe600078ec0ff */
[C---:B------:R-:W-:Y:S02]  /*7ef0*/  @!P0 FMUL.FTZ R20, R0.reuse, R9 ;  /* 0x0000000900148220 */ /* 0x040fe40000410000 */
[-C--:B------:R-:W-:Y:S02]  /*7f00*/  @!P0 FMUL.FTZ R0, R0, R3.reuse ;  /* 0x0000000300008220 */ /* 0x080fe40000410000 */
[----:B------:R-:W-:Y:S01]  /*7f10*/  @!P0 FFMA.FTZ R53, R10, R3, -R20 ;  /* 0x000000030a358223 */ /* 0x000fe20000010814 */
[----:B------:R-:W-:Y:S01]  /*7f20*/  @!P0 LOP3.LUT R20, R40, 0xffff0000, RZ, 0xc0, !PT ;  /* 0xffff000028148812 */ /* 0x000fe200078ec0ff */
[----:B------:R-:W-:Y:S01]  /*7f30*/  @!P0 FFMA.FTZ R0, R9, R10, R0 ;  /* 0x0000000a09008223 */ /* 0x000fe20000010000 */
[----:B------:R-:W-:Y:S01]  /*7f40*/  @!P0 LOP3.LUT R9, R2, 0xffff0000, RZ, 0xc0, !PT ;  /* 0xffff000002098812 */ /* 0x000fe200078ec0ff */
[----:B------:R-:W-:Y:S02]  /*7f50*/  @!P0 FMUL.FTZ R10, R5, R19 ;  /* 0x00000013050a8220 */ /* 0x000fe40000410000 */
[----:B------:R-:W-:Y:S02]  /*7f60*/  @!P0 IMAD.U32 R3, R13, 0x10000, RZ ;  /* 0x000100000d038824 */ /* 0x000fe400078e00ff */
[-C--:B------:R-:W-:Y:S01]  /*7f70*/  @!P0 FMUL.FTZ R2, R5, R9.reuse ;  /* 0x0000000905028220 */ /* 0x080fe20000410000 */
[----:B------:R-:W-:Y:S01]  /*7f80*/  @!P0 LOP3.LUT R5, R13, 0xffff0000, RZ, 0xc0, !PT ;  /* 0xffff00000d058812 */ /* 0x000fe200078ec0ff */
[----:B------:R-:W-:Y:S02]  /*7f90*/  @!P0 FFMA.FTZ R52, R20, R9, -R10 ;  /* 0x0000000914348223 */ /* 0x000fe4000001080a */
[C---:B------:R-:W-:Y:S01]  /*7fa0*/  @!P0 IMAD.U32 R9, R7.reuse, 0x10000, RZ ;  /* 0x0001000007098824 */ /* 0x040fe200078e00ff */
[----:B------:R-:W-:Y:S01]  /*7fb0*/  @!P0 LOP3.LUT R7, R7, 0xffff0000, RZ, 0xc0, !PT ;  /* 0xffff000007078812 */ /* 0x000fe200078ec0ff */
[C---:B------:R-:W-:Y:S02]  /*7fc0*/  @!P0 FMUL.FTZ R10, R3.reuse, R21 ;  /* 0x00000015030a8220 */ /* 0x040fe40000410000 */
[-C--:B------:R-:W-:Y:S02]  /*7fd0*/  @!P0 FMUL.FTZ R3, R3, R9.reuse ;  /* 0x0000000903038220 */ /* 0x080fe40000410000 */
[----:B------:R-:W-:Y:S02]  /*7fe0*/  @!P0 FFMA.FTZ R47, R22, R9, -R10 ;  /* 0x00000009162f8223 */ /* 0x000fe4000001080a */
[----:B------:R-:W-:Y:S02]  /*7ff0*/  @!P0 FMUL.FTZ R10, R5, R23 ;  /* 0x00000017050a8220 */ /* 0x000fe40000410000 */
[----:B------:R-:W-:Y:S02]  /*8000*/  @!P0 IMAD.U32 R9, R15, 0x10000, RZ ;  /* 0x000100000f098824 */ /* 0x000fe400078e00ff */
[-C--:B------:R-:W-:Y:S02]  /*8010*/  @!P0 FMUL.FTZ R5, R5, R7.reuse ;  /* 0x0000000705058220 */ /* 0x080fe40000410000 */
[----:B------:R-:W-:Y:S01]  /*8020*/  @!P0 FFMA.FTZ R46, R24, R7, -R10 ;  /* 0x00000007182e8223 */ /* 0x000fe2000001080a */
[----:B------:R-:W-:Y:S01]  /*8030*/  @!P0 LOP3.LUT R7, R15, 0xffff0000, RZ, 0xc0, !PT ;  /* 0xffff00000f078812 */ /* 0x000fe200078ec0ff */
[C---:B------:R-:W-:Y:S01]  /*8040*/  @!P0 IMAD.U32 R10, R8.reuse, 0x10000, RZ ;  /* 0x00010000080a8824 */ /* 0x040fe200078e00ff */
[----:B------:R-:W-:Y:S01]  /*8050*/  @!P0 LOP3.LUT R8, R8, 0xffff0000, RZ, 0xc0, !PT ;  /* 0xffff000008088812 */ /* 0x000fe200078ec0ff */
[----:B------:R-:W-:Y:S02]  /*8060*/  @!P0 FMUL.FTZ R16, R9, R32 ;  /* 0x0000002009108220 */ /* 0x000fe40000410000 */
[----:B------:R-:W-:Y:S02]  /*8070*/  @!P0 FMUL.FTZ R18, R7, R34 ;  /* 0x0000002207128220 */ /* 0x000fe40000410000 */
[-C--:B------:R-:W-:Y:S02]  /*8080*/  @!P0 FFMA.FTZ R45, R33, R10.reuse, -R16 ;  /* 0x0000000a212d8223 */ /* 0x080fe40000010810 */
[----:B------:R-:W-:Y:S02]  /*8090*/  @!P0 IMAD.U32 R16, R14, 0x10000, RZ ;  /* 0x000100000e108824 */ /* 0x000fe400078e00ff */
[----:B------:R-:W-:Y:S02]  /*80a0*/  @!P0 FMUL.FTZ R9, R9, R10 ;  /* 0x0000000a09098220 */ /* 0x000fe40000410000 */
[-C--:B------:R-:W-:Y:S02]  /*80b0*/  @!P0 FMUL.FTZ R10, R7, R8.reuse ;  /* 0x00000008070a8220 */ /* 0x080fe40000410000 */
[----:B------:R-:W-:Y:S01]  /*80c0*/  @!P0 FFMA.FTZ R44, R38, R8, -R18 ;  /* 0x00000008262c8223 */ /* 0x000fe20000010812 */
[----:B------:R-:W-:Y:S01]  /*80d0*/  @!P0 LOP3.LUT R8, R14, 0xffff0000, RZ, 0xc0, !PT ;  /* 0xffff00000e088812 */ /* 0x000fe200078ec0ff */
[C---:B------:R-:W-:Y:S02]  /*80e0*/  @!P0 IMAD.U32 R18, R17.reuse, 0x10000, RZ ;  /* 0x0001000011128824 */ /* 0x040fe400078e00ff */
[C---:B------:R-:W-:Y:S02]  /*80f0*/  @!P0 FMUL.FTZ R39, R16.reuse, R25 ;  /* 0x0000001910278220 */ /* 0x040fe40000410000 */
[-C--:B------:R-:W-:Y:S01]  /*8100*/  @!P0 FMUL.FTZ R7, R16, R18.reuse ;  /* 0x0000001210078220 */ /* 0x080fe20000410000 */
[----:B------:R-:W-:Y:S01]  /*8110*/  @!P0 LOP3.LUT R16, R17, 0xffff0000, RZ, 0xc0, !PT ;  /* 0xffff000011108812 */ /* 0x000fe200078ec0ff */
[----:B------:R-:W-:Y:S01]  /*8120*/  @!P0 FFMA.FTZ R39, R26, R18, -R39 ;  /* 0x000000121a278223 */ /* 0x000fe20000010827 */
[----:B------:R-:W-:Y:S01]  /*8130*/  @!P0 LOP3.LUT R17, R42, 0xffff0000, RZ, 0xc0, !PT ;  /* 0xffff00002a118812 */ /* 0x000fe200078ec0ff */
[----:B------:R-:W-:Y:S02]  /*8140*/  @!P0 FMUL.FTZ R18, R8, R27 ;  /* 0x0000001b08128220 */ /* 0x000fe40000410000 */
[----:B------:R-:W-:Y:S01]  /*8150*/  @!P0 FFMA.FTZ R2, R19, R20, R2 ;  /* 0x0000001413028223 */ /* 0x000fe20000010002 */
[----:B------:R-:W-:Y:S01]  /*8160*/  @!P0 F2FP.BF16.PACK_AB R19, R52, R53 ;  /* 0x000000353413823e */ /* 0x000fe200000010ff */
[----:B------:R-:W-:Y:S01]  /*8170*/  @!P0 FFMA.FTZ R3, R21, R22, R3 ;  /* 0x0000001615038223 */ /* 0x000fe20000010003 */
[----:B------:R-:W-:Y:S01]  /*8180*/  @!P0 F2FP.BF16.PACK_AB R20, R46, R47 ;  /* 0x0000002f2e14823e */ /* 0x000fe200000010ff */
[----:B------:R-:W-:Y:S01]  /*8190*/  @!P0 FMUL.FTZ R8, R8, R16 ;  /* 0x0000001008088220 */ /* 0x000fe20000410000 */
[----:B------:R-:W-:Y:S01]  /*81a0*/  @!P0 F2FP.BF16.PACK_AB R0, R2, R0 ;  /* 0x000000000200823e */ /* 0x000fe200000010ff */
        /* <DEDUP_REMOVED lines=10> */
[----:B------:R-:W-:Y:S02]  /*8250*/  @!P0 IMAD.MOV.U32 R40, RZ, RZ, R19 ;  /* 0x000000ffff288224 */ /* 0x000fe400078e0013 */
[----:B------:R-:W-:Y:S01]  /*8260*/  @!P0 IMAD.MOV.U32 R41, RZ, RZ, R20 ;  /* 0x000000ffff298224 */ /* 0x000fe200078e0014 */
[----:B------:R-:W-:Y:S01]  /*8270*/  @!P0 F2FP.BF16.PACK_AB R9, R10, R9 ;  /* 0x000000090a09823e */ /* 0x000fe200000010ff */
[----:B------:R-:W-:Y:S02]  /*8280*/  @!P0 IMAD.MOV.U32 R42, RZ, RZ, R16 ;  /* 0x000000ffff2a8224 */ /* 0x000fe400078e0010 */
[----:B------:R-:W-:Y:S02]  /*8290*/  @!P0 IMAD.MOV.U32 R43, RZ, RZ, R18 ;  /* 0x000000ffff2b8224 */ /* 0x000fe400078e0012 */
[----:B------:R-:W-:Y:S02]  /*82a0*/  @!P0 IMAD.MOV.U32 R12, RZ, RZ, R0 ;  /* 0x000000ffff0c8224 */ /* 0x000fe400078e0000 */
[----:B------:R-:W-:Y:S01]  /*82b0*/  @!P0 IMAD.MOV.U32 R13, RZ, RZ, R3 ;  /* 0x000000ffff0d8224 */ /* 0x000fe200078e0003 */
[----:B------:R1:W-:Y:S01]  /*82c0*/  STG.E.128 [R50.64], R40 ;  /* 0x0000002832007986 */ /* 0x0003e2000c101d0c */
[----:B------:R-:W-:Y:S02]  /*82d0*/  @!P0 IMAD.MOV.U32 R14, RZ, RZ, R7 ;  /* 0x000000ffff0e8224 */ /* 0x000fe400078e0007 */
[----:B------:R-:W-:Y:S05]  /*82e0*/  @!P0 IMAD.MOV.U32 R15, RZ, RZ, R9 ;  /* 0x000000ffff0f8224 */ /* 0x000fea00078e0009 */
[----:B------:R1:W-:Y:S02]  /*82f0*/  @!P3 STG.E.128 [R48.64], R12 ;  /* 0x0000000c3000b986 */ /* 0x0003e4000c101d0c */
.L_x_1873:
[----:B------:R-:W-:Y:S05]  /*8300*/  BSYNC B0 ;  /* 0x0000000000007941 */ /* 0x000fea0003800000 */
.L_x_1872:
[----:B------:R-:W-:Y:S11]  /*8310*/  ISETP.GE.AND P0, PT, R144, c[0x0][0x1d4], PT ;  /* 0x0000750090007a0c */ /* 0x000ff60003f06270 */
[----:B------:R-:W-:Y:S02]  /*8320*/  @!UPT UIADD3 URZ, URZ, URZ, URZ ;  /* 0x0000003f3f3ff290 */ /* 0x000fe4000fffe03f */
[----:B------:R-:W-:-:S05]  /*8330*/  @P0 BRA `(.L_x_1857) ;  /* 0x00000a9000000947 */ /* 0x000fca0003800000 */
[----:B------:R-:W-:Y:S01]  /*8340*/  IADD3 R0, P3, P0, R78, R60, R96 ;  /* 0x0000003c4e007210 */ /* 0x000fe2000787e060 */
[----:B-1----:R-:W1:Y:S03]  /*8350*/  LDS.128 R40, [R113+0xa080] ;  /* 0x00a0800071287984 */ /* 0x002e660000000c00 */
[----:B------:R-:W-:Y:S02]  /*8360*/  IADD3.X R2, R80, R70, R98, P3, P0 ;  /* 0x0000004650027210 */ /* 0x000fe40001fe0462 */
[C---:B------:R-:W-:Y:S04]  /*8370*/  LEA R46, P0, R0.reuse, c[0x0][0x1c8], 0x1 ;  /* 0x00007200002e7a11 */ /* 0x040fe800078008ff */
[----:B------:R-:W-:Y:S02]  /*8380*/  LEA.HI.X R47, R0, c[0x0][0x1cc], R2, 0x1, P0 ;  /* 0x00007300002f7a11 */ /* 0x000fe400000f0c02 */
[----:B------:R-:W-:Y:S02]  /*8390*/  SEL R0, R68, R67, !P2 ;  /* 0x0000004344007207 */ /* 0x000fe40005000000 */
[----:B------:R-:W-:Y:S02]  /*83a0*/  ISETP.GE.AND P0, PT, R144, c[0x0][0x27c], PT ;  /* 0x00009f0090007a0c */ /* 0x000fe40003f06270 */
[----:B------:R-:W-:Y:S04]  /*83b0*/  SHF.R.S32.HI R2, RZ, 0x1f, R0 ;  /* 0x0000001fff027819 */ /* 0x000fe80000011400 */
[----:B------:R-:W-:Y:S04]  /*83c0*/  LEA.HI R0, R2, R0, RZ, 0x4 ;  /* 0x0000000002007211 */ /* 0x000fe800078f20ff */
[----:B------:R-:W-:Y:S03]  /*83d0*/  LEA.HI.SX32 R0, R0, R65, 0x1c ;  /* 0x0000004100007211 */ /* 0x000fe600078fe2ff */
[--C-:B------:R-:W-:Y:S02]  /*83e0*/  @!P0 SHF.R.U64 R3, R30, 0x10, R31.reuse ;  /* 0x000000101e038819 */ /* 0x100fe4000000121f */
[----:B------:R-:W-:Y:S01]  /*83f0*/  IMAD.SHL.U32 R32, R0, 0x8, RZ ;  /* 0x0000000800207824 */ /* 0x000fe200078e00ff */
[----:B------:R-:W-:Y:S02]  /*8400*/  SHF.R.S32.HI R2, RZ, 0x1f, R0 ;  /* 0x0000001fff027819 */ /* 0x000fe40000011400 */
[----:B------:R-:W-:Y:S02]  /*8410*/  @!P0 SHF.R.U32.HI R7, RZ, 0x10, R31 ;  /* 0x00000010ff078819 */ /* 0x000fe4000001161f */
[----:B------:R-:W-:Y:S02]  /*8420*/  LEA.HI R2, R2, R0, RZ, 0x3 ;  /* 0x0000000002027211 */ /* 0x000fe400078f18ff */
[----:B------:R-:W-:Y:S02]  /*8430*/  @!P0 PRMT R16, R36, 0x5432, R3 ;  /* 0x0000543224108816 */ /* 0x000fe40000000003 */
[----:B------:R-:W-:Y:S02]  /*8440*/  SHF.R.S32.HI R0, RZ, 0x3, R2 ;  /* 0x00000003ff007819 */ /* 0x000fe40000011402 */
[----:B------:R-:W-:Y:S01]  /*8450*/  LOP3.LUT R2, R241, 0x38, R32, 0xf8, !PT ;  /* 0x00000038f1027812 */ /* 0x000fe200078ef820 */
[----:B-1----:R-:W-:Y:S01]  /*8460*/  @!P0 IMAD.U32 R17, R40, 0x10000, RZ ;  /* 0x0001000028118824 */ /* 0x002fe200078e00ff */
[----:B------:R-:W-:Y:S01]  /*8470*/  @!P0 LOP3.LUT R31, R43, 0xffff0000, RZ, 0xc0, !PT ;  /* 0xffff00002b1f8812 */ /* 0x000fe200078ec0ff */
[----:B------:R-:W-:Y:S01]  /*8480*/  IMAD R0, R0, 0xc00, R11 ;  /* 0x00000c0000007824 */ /* 0x000fe200078e020b */
[----:B------:R-:W-:Y:S01]  /*8490*/  LOP3.LUT R2, R2, R137, RZ, 0x3c, !PT ;  /* 0x0000008902027212 */ /* 0x000fe200078e3cff */
[----:B------:R-:W-:Y:S01]  /*84a0*/  @!P0 IMAD.U32 R21, R41, 0x10000, RZ ;  /* 0x0001000029158824 */ /* 0x000fe200078e00ff */
[----:B------:R-:W-:Y:S02]  /*84b0*/  @!P0 LOP3.LUT R27, R42, 0xffff0000, RZ, 0xc0, !PT ;  /* 0xffff00002a1b8812 */ /* 0x000fe400078ec0ff */
[----:B------:R-:W-:Y:S01]  /*84c0*/  @!P0 SHF.R.U64 R5, R56, 0x10, R57 ;  /* 0x0000001038058819 */ /* 0x000fe20000001239 */
[----:B------:R-:W-:Y:S01]  /*84d0*/  IMAD.IADD R0, R0, 0x1, R2 ;  /* 0x0000000100007824 */ /* 0x000fe200078e0202 */
[----:B------:R-:W-:Y:S02]  /*84e0*/  @!P0 SHF.R.U32.HI R2, RZ, 0x10, R29 ;  /* 0x00000010ff028819 */ /* 0x000fe4000001161d */
[----:B------:R-:W-:Y:S01]  /*84f0*/  @!P0 PRMT R18, R63, 0x5410, R5 ;  /* 0x000054103f128816 */ /* 0x000fe20000000005 */
[----:B------:R-:W-:Y:S01]  /*8500*/  IMAD.SHL.U32 R0, R0, 0x2, RZ ;  /* 0x0000000200007824 */ /* 0x000fe200078e00ff */
[----:B------:R-:W-:Y:S02]  /*8510*/  @!P0 PRMT R5, R35, 0x5410, R2 ;  /* 0x0000541023058816 */ /* 0x000fe40000000002 */
[--C-:B------:R-:W-:Y:S02]  /*8520*/  @!P0 SHF.R.U64 R10, R58, 0x10, R59.reuse ;  /* 0x000000103a0a8819 */ /* 0x100fe4000000123b */
[----:B------:R1:W2:Y:S01]  /*8530*/  LDS.128 R12, [R0+0xa080] ;  /* 0x00a08000000c7984 */ /* 0x0002a20000000c00 */
[----:B------:R-:W-:Y:S02]  /*8540*/  @!P0 SHF.R.U32.HI R9, RZ, 0x10, R59 ;  /* 0x00000010ff098819 */ /* 0x000fe4000001163b */
[----:B------:R-:W-:Y:S01]  /*8550*/  @!P0 PRMT R26, R64, 0x5432, R10 ;  /* 0x00005432401a8816 */ /* 0x000fe2000000000a */
[C---:B------:R-:W-:Y:S01]  /*8560*/  @!P0 IMAD.U32 R10, R18.reuse, 0x10000, RZ ;  /* 0x00010000120a8824 */ /* 0x040fe200078e00ff */
[----:B------:R-:W-:Y:S02]  /*8570*/  @!P0 LOP3.LUT R18, R18, 0xffff0000, RZ, 0xc0, !PT ;  /* 0xffff000012128812 */ /* 0x000fe400078ec0ff */
[----:B------:R-:W-:Y:S02]  /*8580*/  @!P0 PRMT R30, R64, 0x5410, R9 ;  /* 0x00005410401e8816 */ /* 0x000fe40000000009 */
[----:B------:R-:W-:Y:S01]  /*8590*/  @!P0 PRMT R9, R36, 0x5410, R7 ;  /* 0x0000541024098816 */ /* 0x000fe20000000007 */
[----:B------:R-:W-:Y:S01]  /*85a0*/  @!P0 IMAD.U32 R7, R5, 0x10000, RZ ;  /* 0x0001000005078824 */ /* 0x000fe200078e00ff */
[----:B------:R-:W-:Y:S04]  /*85b0*/  @!P0 SHF.R.U32.HI R22, RZ, 0x10, R57 ;  /* 0x00000010ff168819 */ /* 0x000fe80000011639 */
[----:B------:R-:W-:Y:S05]  /*85c0*/  @!P0 PRMT R22, R63, 0x5432, R22 ;  /* 0x000054323f168816 */ /* 0x000fea0000000016 */
[C---:B------:R-:W-:Y:S01]  /*85d0*/  @!P0 IMAD.U32 R20, R22.reuse, 0x10000, RZ ;  /* 0x0001000016148824 */ /* 0x040fe200078e00ff */
[----:B------:R-:W-:Y:S02]  /*85e0*/  @!P0 LOP3.LUT R22, R22, 0xffff0000, RZ, 0xc0, !PT ;  /* 0xffff000016168812 */ /* 0x000fe400078ec0ff */
[----:B-1----:R-:W-:Y:S01]  /*85f0*/  @!P0 SHF.R.U64 R0, R28, 0x10, R29 ;  /* 0x000000101c008819 */ /* 0x002fe2000000121d */
[----:B------:R-:W-:Y:S01]  /*8600*/  @!P0 IMAD.U32 R29, R43, 0x10000, RZ ;  /* 0x000100002b1d8824 */ /* 0x000fe200078e00ff */
[C---:B------:R-:W-:Y:S02]  /*8610*/  @!P0 SHF.L.U32 R28, R30.reuse, 0x10, RZ ;  /* 0x000000101e1c8819 */ /* 0x040fe400000006ff */
[----:B------:R-:W-:Y:S02]  /*8620*/  @!P0 PRMT R8, R35, 0x5432, R0 ;  /* 0x0000543223088816 */ /* 0x000fe40000000000 */
[----:B------:R-:W-:Y:S02]  /*8630*/  @!P0 LOP3.LUT R30, R30, 0xffff0000, RZ, 0xc0, !PT ;  /* 0xffff00001e1e8812 */ /* 0x000fe400078ec0ff */
[C---:B------:R-:W-:Y:S02]  /*8640*/  @!P0 SHF.L.U32 R2, R8.reuse, 0x10, RZ ;  /* 0x0000001008028819 */ /* 0x040fe400000006ff */
[----:B------:R-:W-:Y:S01]  /*8650*/  @!P0 LOP3.LUT R8, R8, 0xffff0000, RZ, 0xc0, !PT ;  /* 0xffff000008088812 */ /* 0x000fe200078ec0ff */
[----:B--2---:R-:W-:Y:S02]  /*8660*/  @!P0 IMAD.U32 R0, R12, 0x10000, RZ ;  /* 0x000100000c008824 */ /* 0x004fe400078e00ff */
[----:B------:R-:W-:Y:S02]  /*8670*/  @!P0 IMAD.U32 R3, R13, 0x10000, RZ ;  /* 0x000100000d038824 */ /* 0x000fe400078e00ff */
[C---:B------:R-:W-:Y:S02]  /*8680*/  @!P0 FMUL.FTZ R19, R0.reuse, R10 ;  /* 0x0000000a00138220 */ /* 0x040fe40000410000 */
        /* <DEDUP_REMOVED lines=10> */
[----:B------:R-:W-:Y:S01]  /*8730*/  @!P0 LOP3.LUT R7, R12, 0xffff0000, RZ, 0xc0, !PT ;  /* 0xffff00000c078812 */ /* 0x000fe200078ec0ff */
[C---:B------:R-:W-:Y:S02]  /*8740*/  @!P0 FMUL.FTZ R17, R2.reuse, R22 ;  /* 0x0000001602118220 */ /* 0x040fe40000410000 */
[----:B------:R-:W-:Y:S02]  /*8750*/  @!P0 FMUL.FTZ R5, R2, R10 ;  /* 0x0000000a02058220 */ /* 0x000fe40000410000 */
[----:B------:R-:W-:Y:S02]  /*8760*/  @!P0 FMUL.FTZ R24, R7, R18 ;  /* 0x0000001207188220 */ /* 0x000fe40000410000 */
[----:B------:R-:W-:Y:S01]  /*8770*/  @!P0 FFMA.FTZ R39, R23, R10, -R17 ;  /* 0x0000000a17278223 */ /* 0x000fe20000010811 */
[----:B------:R-:W-:Y:S01]  /*8780*/  @!P0 LOP3.LUT R10, R15, 0xffff0000, RZ, 0xc0, !PT ;  /* 0xffff00000f0a8812 */ /* 0x000fe200078ec0ff */
[-C--:B------:R-:W-:Y:S02]  /*8790*/  @!P0 FMUL.FTZ R2, R7, R8.reuse ;  /* 0x0000000807028220 */ /* 0x080fe40000410000 */
        /* <DEDUP_REMOVED lines=12> */
[----:B------:R-:W-:Y:S01]  /*8860*/  @!P0 FMUL.FTZ R9, R7, R17 ;  /* 0x0000001107098220 */ /* 0x000fe20000410000 */
[----:B------:R-:W-:Y:S01]  /*8870*/  @!P0 SHF.L.U32 R17, R16, 0x10, RZ ;  /* 0x0000001010118819 */ /* 0x000fe200000006ff */
[----:B------:R-:W-:Y:S01]  /*8880*/  @!P0 IMAD.U32 R7, R14, 0x10000, RZ ;  /* 0x000100000e078824 */ /* 0x000fe200078e00ff */
[----:B------:R-:W-:Y:S01]  /*8890*/  @!P0 LOP3.LUT R16, R16, 0xffff0000, RZ, 0xc0, !PT ;  /* 0xffff000010108812 */ /* 0x000fe200078ec0ff */
[----:B------:R-:W-:Y:S02]  /*88a0*/  @!P0 IMAD.U32 R25, R42, 0x10000, RZ ;  /* 0x000100002a198824 */ /* 0x000fe400078e00ff */
[----:B------:R-:W-:Y:S02]  /*88b0*/  @!P0 FMUL.FTZ R33, R7, R24 ;  /* 0x0000001807218220 */ /* 0x000fe40000410000 */
[----:B------:R-:W-:Y:S02]  /*88c0*/  @!P0 FMUL.FTZ R34, R8, R26 ;  /* 0x0000001a08228220 */ /* 0x000fe40000410000 */
[----:B------:R-:W-:Y:S01]  /*88d0*/  @!P0 FFMA.FTZ R2, R18, R19, R2 ;  /* 0x0000001312028223 */ /* 0x000fe20000010002 */
[----:B------:R-:W-:Y:S01]  /*88e0*/  @!P0 F2FP.BF16.PACK_AB R19, R39, R44 ;  /* 0x0000002c2713823e */ /* 0x000fe200000010ff */
[----:B------:R-:W-:Y:S01]  /*88f0*/  @!P0 FMUL.FTZ R7, R7, R17 ;  /* 0x0000001107078220 */ /* 0x000fe20000410000 */
[----:B------:R-:W-:Y:S01]  /*8900*/  @!P0 F2FP.BF16.PACK_AB R18, R38, R45 ;  /* 0x0000002d2612823e */ /* 0x000fe200000010ff */
        /* <DEDUP_REMOVED lines=8> */
[----:B------:R-:W-:Y:S01]  /*8990*/  @!P0 MOV R12, R0 ;  /* 0x00000000000c8202 */ /* 0x000fe20000000f00 */
[----:B------:R-:W-:Y:S02]  /*89a0*/  @!P0 FFMA.FTZ R7, R24, R25, R7 ;  /* 0x0000001918078223 */ /* 0x000fe40000010007 */
        /* <DEDUP_REMOVED lines=13> */
[----:B------:R-:W-:Y:S01]  /*8a80*/  @!P0 IMAD.MOV.U32 R15, RZ, RZ, R9 ;  /* 0x000000ffff0f8224 */ /* 0x000fe200078e0009 */
[----:B------:R-:W-:Y:S11]  /*8a90*/  ISETP.GE.AND P0, PT, R32, c[0x0][0x1d4], PT ;  /* 0x0000750020007a0c */ /* 0x000ff60003f06270 */
[----:B------:R-:W-:Y:S02]  /*8aa0*/  @!UPT UIADD3 URZ, URZ, URZ, URZ ;  /* 0x0000003f3f3ff290 */ /* 0x000fe4000fffe03f */
[----:B------:R-:W-:-:S05]  /*8ab0*/  @P0 BRA `(.L_x_1857) ;  /* 0x0000031000000947 */ /* 0x000fca0003800000 */
[--C-:B------:R-:W-:Y:S02]  /*8ac0*/  SHF.R.S32.HI R2, RZ, 0x1f, R32.reuse ;  /* 0x0000001fff027819 */ /* 0x100fe40000011420 */
[----:B------:R-:W-:Y:S04]  /*8ad0*/  IADD3 R0, P3, P0, R78, R60, R32 ;  /* 0x0000003c4e007210 */ /* 0x000fe8000787e020 */
[----:B------:R-:W-:Y:S02]  /*8ae0*/  IADD3.X R3, R80, R70, R2, P3, P0 ;  /* 0x0000004650037210 */ /* 0x000fe40001fe0402 */
[C---:B------:R-:W-:Y:S04]  /*8af0*/  LEA R2, P0, R0.reuse, c[0x0][0x1c8], 0x1 ;  /* 0x0000720000027a11 */ /* 0x040fe800078008ff */
[----:B------:R-:W-:Y:S05]  /*8b00*/  LEA.HI.X R3, R0, c[0x0][0x1cc], R3, 0x1, P0 ;  /* 0x0000730000037a11 */ /* 0x000fea00000f0c03 */
[----:B------:R2:W-:Y:S01]  /*8b10*/  STG.E.128 [R2.64], R12 ;  /* 0x0000000c02007986 */ /* 0x0005e2000c101d0c */
[----:B------:R-:W-:-:S05]  /*8b20*/  BRA `(.L_x_1857) ;  /* 0x000002a000007947 */ /* 0x000fca0003800000 */
.L_x_1843:
        /* <DEDUP_REMOVED lines=22> */
.L_x_1875:
[----:B------:R-:W-:Y:S05]  /*8c90*/  BSYNC B0 ;  /* 0x0000000000007941 */ /* 0x000fea0003800000 */
.L_x_1874:
        /* <DEDUP_REMOVED lines=19> */
.L_x_1857:
[----:B------:R-:W-:Y:S05]  /*8dd0*/  BSYNC B2 ;  /* 0x0000000000027941 */ /* 0x000fea0003800000 */
.L_x_1842:
[----:B--2---:R-:W-:Y:S01]  /*8de0*/  IMAD.WIDE.U32 R2, R37, 0x30, RZ ;  /* 0x0000003025027825 */ /* 0x004fe200078e00ff */
[----:B-1----:R-:W-:Y:S01]  /*8df0*/  P2R R14, PR, RZ, 0x2 ;  /* 0x00000002ff0e7803 */ /* 0x002fe20000000000 */
[----:B------:R-:W-:Y:S01]  /*8e00*/  BSSY B0, `(.L_x_1876) ;  /* 0x000004e000007945 */ /* 0x000fe20003800000 */
[----:B------:R-:W-:Y:S01]  /*8e10*/  LOP3.LUT P1, RZ, R215, 0x8, RZ, 0xc0, !PT ;  /* 0x00000008d7ff7812 */ /* 0x000fe2000782c0ff */
[----:B------:R-:W-:Y:S01]  /*8e20*/  IMAD R5, R81, 0x30, RZ ;  /* 0x0000003051057824 */ /* 0x000fe200078e02ff */
[-C--:B------:R-:W-:Y:S02]  /*8e30*/  IADD3 R0, P0, R110, R2.reuse, RZ ;  /* 0x000000026e007210 */ /* 0x080fe40007f1e0ff */
[----:B------:R-:W-:Y:S01]  /*8e40*/  LOP3.LUT P5, RZ, R215, 0x2, RZ, 0xc0, !PT ;  /* 0x00000002d7ff7812 */ /* 0x000fe200078ac0ff */
[----:B------:R-:W-:Y:S01]  /*8e50*/  IMAD.IADD R5, R3, 0x1, R5 ;  /* 0x0000000103057824 */ /* 0x000fe200078e0205 */
[----:B------:R-:W-:Y:S03]  /*8e60*/  LOP3.LUT P6, RZ, R215, 0x1, RZ, 0xc0, !PT ;  /* 0x00000001d7ff7812 */ /* 0x000fe600078cc0ff */
[----:B------:R-:W-:Y:S01]  /*8e70*/  IMAD.X R3, R5, 0x1, R120, P0 ;  /* 0x0000000105037824 */ /* 0x000fe200000e0678 */
[----:B------:R-:W-:Y:S01]  /*8e80*/  IADD3 R10, P0, R119, R2, RZ ;  /* 0x00000002770a7210 */ /* 0x000fe20007f1e0ff */
[----:B------:R-:W-:Y:S04]  /*8e90*/  IMAD.IADD R2, R77, 0x1, -R231 ;  /* 0x000000014d027824 */ /* 0x000fe800078e0ae7 */
[----:B------:R-:W-:Y:S01]  /*8ea0*/  IMAD.X R24, R5, 0x1, R118, P0 ;  /* 0x0000000105187824 */ /* 0x000fe200000e0676 */
[----:B------:R-:W-:Y:S11]  /*8eb0*/  ISETP.GE.AND P0, PT, R2, 0x21, PT ;  /* 0x000000210200780c */ /* 0x000ff60003f06270 */
[----:B------:R-:W-:Y:S02]  /*8ec0*/  @!UPT UIADD3 URZ, URZ, URZ, URZ ;  /* 0x0000003f3f3ff290 */ /* 0x000fe4000fffe03f */
[----:B------:R-:W-:Y:S02]  /*8ed0*/  @P0 IADD3 R5, P3, R0, 0x20, RZ ;  /* 0x0000002000050810 */ /* 0x000fe40007f7e0ff */
[----:B------:R-:W-:Y:S03]  /*8ee0*/  @P0 MOV R13, R95 ;  /* 0x0000005f000d0202 */ /* 0x000fe60000000f00 */
[----:B------:R-:W-:Y:S01]  /*8ef0*/  @P0 IMAD.X R12, RZ, RZ, R3, P3 ;  /* 0x000000ffff0c0224 */ /* 0x000fe200018e0603 */
[----:B------:R-:W-:Y:S11]  /*8f00*/  ISETP.GE.AND P3, PT, R2, 0x1, PT ;  /* 0x000000010200780c */ /* 0x000ff60003f66270 */
[----:B------:R-:W-:Y:S02]  /*8f10*/  @!UPT UIADD3 URZ, URZ, URZ, URZ ;  /* 0x0000003f3f3ff290 */ /* 0x000fe4000fffe03f */
[----:B------:R-:W-:Y:S01]  /*8f20*/  @P3 MOV R2, R84 ;  /* 0x0000005400023202 */ /* 0x000fe20000000f00 */
[----:B------:R-:W-:Y:S02]  /*8f30*/  @P3 IMAD R7, R3, c[0x0][0x258], RZ ;  /* 0x0000960003073a24 */ /* 0x000fe400078e02ff */
[----:B------:R-:W-:Y:S04]  /*8f40*/  @P3 IMAD.MOV.U32 R3, RZ, RZ, R95 ;  /* 0x000000ffff033224 */ /* 0x000fe800078e005f */
[C---:B------:R-:W-:Y:S04]  /*8f50*/  @P3 IMAD.WIDE.U32 R2, R0.reuse, c[0x0][0x258], R2 ;  /* 0x0000960000023a25 */ /* 0x040fe800078e0002 */
[----:B------:R-:W-:Y:S01]  /*8f60*/  @P3 IMAD R0, R0, c[0x0][0x25c], R7 ;  /* 0x0000970000003a24 */ /* 0x000fe200078e0207 */
[C---:B------:R-:W-:Y:S03]  /*8f70*/  @P3 LEA R8, P4, R2.reuse, c[0x0][0x250], 0x1 ;  /* 0x0000940002083a11 */ /* 0x040fe600078808ff */
[----:B------:R-:W-:Y:S05]  /*8f80*/  @P3 IMAD.IADD R0, R3, 0x1, R0 ;  /* 0x0000000103003824 */ /* 0x000fea00078e0200 */
[----:B------:R-:W-:Y:S01]  /*8f90*/  @P3 LEA.HI.X R9, R2, c[0x0][0x254], R0, 0x1, P4 ;  /* 0x0000950002093a11 */ /* 0x000fe200020f0c00 */
[----:B------:R-:W-:Y:S02]  /*8fa0*/  @P0 IMAD R0, R12, c[0x0][0x258], RZ ;  /* 0x000096000c000a24 */ /* 0x000fe400078e02ff */
[----:B------:R-:W-:Y:S02]  /*8fb0*/  @P0 IMAD.MOV.U32 R12, RZ, RZ, R84 ;  /* 0x000000ffff0c0224 */ /* 0x000fe400078e0054 */
[----:B------:R-:W-:Y:S01]  /*8fc0*/  @!PT LDS RZ, [RZ] ;  /* 0x00000000fffff984 */ /* 0x000fe20000000800 */
[----:B------:R-:W-:Y:S01]  /*8fd0*/  @!PT LDS RZ, [RZ] ;  /* 0x00000000fffff984 */ /* 0x000fe20000000800 */
[----:B------:R-:W-:Y:S01]  /*8fe0*/  @!PT LDS RZ, [RZ] ;  /* 0x00000000fffff984 */ /* 0x000fe20000000800 */
[----:B------:R1:W-:Y:S01]  /*8ff0*/  @P3 LDGSTS.E.BYPASS.LTC128B.128 [R220+0x4080], [R8.64], !P1 ;  /* 0x0408000008dc3fae */ /* 0x0003e2000c901d4c */
[----:B------:R-:W-:Y:S01]  /*9000*/  ISETP.NE.AND P1, PT, R14, RZ, PT ;  /* 0x000000ff0e00720c */ /* 0x000fe20003f25270 */
[C---:B------:R-:W-:Y:S04]  /*9010*/  @P0 IMAD.WIDE.U32 R12, R5.reuse, c[0x0][0x258], R12 ;  /* 0x00009600050c0a25 */ /* 0x040fe800078e000c */
[----:B------:R-:W-:Y:S01]  /*9020*/  @P0 IMAD R5, R5, c[0x0][0x25c], R0 ;  /* 0x0000970005050a24 */ /* 0x000fe200078e0200 */
[C---:B------:R-:W-:Y:S03]  /*9030*/  @P0 LEA R2, P4, R12.reuse, c[0x0][0x250], 0x1 ;  /* 0x000094000c020a11 */ /* 0x040fe600078808ff */
[----:B------:R-:W-:Y:S05]  /*9040*/  @P0 IMAD.IADD R5, R13, 0x1, R5 ;  /* 0x000000010d050824 */ /* 0x000fea00078e0205 */
[----:B------:R-:W-:Y:S02]  /*9050*/  @P0 LEA.HI.X R3, R12, c[0x0][0x254], R5, 0x1, P4 ;  /* 0x000095000c030a11 */ /* 0x000fe400020f0c05 */
[C---:B------:R-:W-:Y:S11]  /*9060*/  LOP3.LUT P4, RZ, R215.reuse, 0x4, RZ, 0xc0, !PT ;  /* 0x00000004d7ff7812 */ /* 0x040ff6000788c0ff */
[----:B------:R-:W-:Y:S02]  /*9070*/  @!UPT UIADD3 URZ, URZ, URZ, URZ ;  /* 0x0000003f3f3ff290 */ /* 0x000fe4000fffe03f */
[----:B------:R1:W-:Y:S04]  /*9080*/  @P3 LDGSTS.E.BYPASS.LTC128B.128 [R220+0x5880], [R8.64+0x80], !P4 ;  /* 0x0588008008dc3fae */ /* 0x0003e8000e101d4c */
[----:B------:R1:W-:Y:S04]  /*9090*/  @P3 LDGSTS.E.BYPASS.LTC128B.128 [R220+0x7080], [R8.64+0x100], !P5 ;  /* 0x0708010008dc3fae */ /* 0x0003e8000e901d4c */
[----:B------:R1:W-:Y:S01]  /*90a0*/  @P3 LDGSTS.E.BYPASS.LTC128B.128 [R220+0x8880], [R8.64+0x180], !P6 ;  /* 0x0888018008dc3fae */ /* 0x0003e2000f101d4c */
[----:B------:R-:W-:Y:S11]  /*90b0*/  LOP3.LUT P3, RZ, R215, 0x8, RZ, 0xc0, !PT ;  /* 0x00000008d7ff7812 */ /* 0x000ff6000786c0ff */
[----:B------:R-:W-:Y:S02]  /*90c0*/  @!UPT UIADD3 URZ, URZ, URZ, URZ ;  /* 0x0000003f3f3ff290 */ /* 0x000fe4000fffe03f */
[----:B------:R1:W-:Y:S04]  /*90d0*/  @P0 LDGSTS.E.BYPASS.LTC128B.128 [R223+0x5080], [R2.64], !P3 ;  /* 0x0508000002df0fae */ /* 0x0003e8000d901d4c */
[----:B------:R1:W-:Y:S04]  /*90e0*/  @P0 LDGSTS.E.BYPASS.LTC128B.128 [R223+0x6880], [R2.64+0x80], !P4 ;  /* 0x0688008002df0fae */ /* 0x0003e8000e101d4c */
[----:B------:R1:W-:Y:S04]  /*90f0*/  @P0 LDGSTS.E.BYPASS.LTC128B.128 [R223+0x8080], [R2.64+0x100], !P5 ;  /* 0x0808010002df0fae */ /* 0x0003e8000e901d4c */
[----:B------:R1:W-:Y:S01]  /*9100*/  @P0 LDGSTS.E.BYPASS.LTC128B.128 [R223+0x9880], [R2.64+0x180], !P6 ;  /* 0x0988018002df0fae */ /* 0x0003e2000f101d4c */
[----:B------:R-:W-:Y:S03]  /*9110*/  ISETP.GT.AND P0, PT, R77, R231, PT ;  /* 0x000000e74d00720c */ /* 0x000fe60003f04270 */
[----:B------:R-:W0:Y:S01]  /*9120*/  LDGDEPBAR ;  /* 0x00000000000079af */ /* 0x000e220000000000 */
[----:B------:R-:W-:Y:S04]  /*9130*/  DEPBAR.LE SB0, 0x0 ;  /* 0x000080000000791a */ /* 0x000fe80000000000 */
[----:B------:R-:W-:Y:S06]  /*9140*/  BAR.SYNC.DEFER_BLOCKING 0x0 ;  /* 0x0000000000007b1d */ /* 0x000fec0000010000 */
[----:B------:R-:W-:-:S05]  /*9150*/  @!P0 BRA `(.L_x_1877) ;  /* 0x0000018000008947 */ /* 0x000fca0003800000 */
[----:B-1----:R-:W-:Y:S02]  /*9160*/  IMAD.MOV.U32 R8, RZ, RZ, R82 ;  /* 0x000000ffff087224 */ /* 0x002fe400078e0052 */
[----:B------:R-:W-:Y:S02]  /*9170*/  IMAD.MOV.U32 R9, RZ, RZ, R94 ;  /* 0x000000ffff097224 */ /* 0x000fe400078e005e */
[----:B------:R-:W-:Y:S02]  /*9180*/  IMAD R0, R24, c[0x0][0x208], RZ ;  /* 0x0000820018007a24 */ /* 0x000fe400078e02ff */
[C---:B------:R-:W-:Y:S04]  /*9190*/  IMAD.WIDE.U32 R8, R10.reuse, c[0x0][0x208], R8 ;  /* 0x000082000a087a25 */ /* 0x040fe800078e0008 */
        /* <DEDUP_REMOVED lines=20> */
.L_x_1877:
[----:B-1----:R-:W-:Y:S05]  /*92e0*/  BSYNC B0 ;  /* 0x0000000000007941 */ /* 0x002fea0003800000 */
.L_x_1876:
        /* <DEDUP_REMOVED lines=30> */
.L_x_1879:
[----:B------:R-:W-:Y:S05]  /*94d0*/  BSYNC B0 ;  /* 0x0000000000007941 */ /* 0x000fea0003800000 */
.L_x_1878:
[----:B------:R-:W-:Y:S01]  /*94e0*/  ISETP.GT.AND P5, PT, R37, R111, PT ;  /* 0x0000006f2500720c */ /* 0x000fe20003fa4270 */
[----:B------:R-:W-:Y:S01]  /*94f0*/  @!UPT UIADD3 URZ, URZ, URZ, URZ ;  /* 0x0000003f3f3ff290 */ /* 0x000fe2000fffe03f */
[----:B------:R-:W-:Y:S11]  /*9500*/  BSSY B0, `(.L_x_1880) ;  /* 0x0000029000007945 */ /* 0x000ff60003800000 */
[----:B------:R-:W-:-:S05]  /*9510*/  @!P5 BRA `(.L_x_1881) ;  /* 0x000002700000d947 */ /* 0x000fca0003800000 */
[----:B------:R-:W-:Y:S01]  /*9520*/  IADD3 R0, R37, -0x1, RZ ;  /* 0xffffffff25007810 */ /* 0x000fe20007ffe0ff */
[----:B-1----:R-:W-:Y:S01]  /*9530*/  IMAD.MOV.U32 R2, RZ, RZ, R108 ;  /* 0x000000ffff027224 */ /* 0x002fe200078e006c */
[----:B------:R-:W-:Y:S01]  /*9540*/  P2R R12, PR, RZ, 0x4 ;  /* 0x00000004ff0c7803 */ /* 0x000fe20000000000 */
[----:B------:R-:W-:Y:S01]  /*9550*/  IMAD.MOV.U32 R3, RZ, RZ, R107 ;  /* 0x000000ffff037224 */ /* 0x000fe200078e006b */
[----:B------:R-:W-:Y:S01]  /*9560*/  SHF.R.S32.HI R7, RZ, 0x1f, R0 ;  /* 0x0000001fff077819 */ /* 0x000fe20000011400 */
[----:B------:R-:W-:Y:S01]  /*9570*/  IMAD R5, R136, R0, RZ ;  /* 0x0000000088057224 */ /* 0x000fe200078e02ff */
[C---:B------:R-:W-:Y:S01]  /*9580*/  LOP3.LUT P2, RZ, R215.reuse, 0x8, RZ, 0xc0, !PT ;  /* 0x00000008d7ff7812 */ /* 0x040fe2000784c0ff */
[-C--:B------:R-:W-:Y:S01]  /*9590*/  IMAD.WIDE.U32 R2, R0, R122.reuse, R2 ;  /* 0x0000007a00027225 */ /* 0x080fe200078e0002 */
[----:B------:R-:W-:Y:S02]  /*95a0*/  P2R R10, PR, RZ, 0x2 ;  /* 0x00000002ff0a7803 */ /* 0x000fe40000000000 */
[----:B------:R-:W-:Y:S01]  /*95b0*/  LOP3.LUT P1, RZ, R215, 0x4, RZ, 0xc0, !PT ;  /* 0x00000004d7ff7812 */ /* 0x000fe2000782c0ff */
[----:B------:R-:W-:Y:S01]  /*95c0*/  IMAD R0, R7, R122, R5 ;  /* 0x0000007a07007224 */ /* 0x000fe200078e0205 */
[----:B------:R-:W-:Y:S03]  /*95d0*/  IADD3 R5, -R231, 0x30, RZ ;  /* 0x00000030e7057810 */ /* 0x000fe60007ffe1ff */
[----:B------:R-:W-:Y:S01]  /*95e0*/  IMAD.IADD R0, R3, 0x1, R0 ;  /* 0x0000000103007824 */ /* 0x000fe200078e0200 */
[C---:B------:R-:W-:Y:S11]  /*95f0*/  ISETP.GE.AND P3, PT, R5.reuse, 0x1, PT ;  /* 0x000000010500780c */ /* 0x040ff60003f66270 */
[----:B------:R-:W-:Y:S02]  /*9600*/  @!UPT UIADD3 URZ, URZ, URZ, URZ ;  /* 0x0000003f3f3ff290 */ /* 0x000fe4000fffe03f */
[C---:B------:R-:W-:Y:S04]  /*9610*/  @P3 LEA R8, P0, R2.reuse, c[0x0][0x220], 0x1 ;  /* 0x0000880002083a11 */ /* 0x040fe800078008ff */
[----:B------:R-:W-:Y:S02]  /*9620*/  @P3 LEA.HI.X R9, R2, c[0x0][0x224], R0, 0x1, P0 ;  /* 0x0000890002093a11 */ /* 0x000fe400000f0c00 */
[----:B------:R-:W-:Y:S03]  /*9630*/  ISETP.GE.AND P0, PT, R5, 0x21, PT ;  /* 0x000000210500780c */ /* 0x000fe60003f06270 */
[----:B------:R-:W-:Y:S01]  /*9640*/  @!PT LDS RZ, [RZ] ;  /* 0x00000000fffff984 */ /* 0x000fe20000000800 */
[----:B------:R-:W-:Y:S01]  /*9650*/  @!PT LDS RZ, [RZ] ;  /* 0x00000000fffff984 */ /* 0x000fe20000000800 */
[----:B------:R-:W-:Y:S01]  /*9660*/  @!PT LDS RZ, [RZ] ;  /* 0x00000000fffff984 */ /* 0x000fe20000000800 */
[----:B------:R1:W-:Y:S01]  /*9670*/  @P3 LDGSTS.E.BYPASS.LTC128B.128 [R220+0xa080], [R8.64], !P2 ;  /* 0x0a08000008dc3fae */ /* 0x0003e2000d101d4c */
[----:B------:R-:W-:Y:S03]  /*9680*/  ISETP.NE.AND P2, PT, R12, RZ, PT ;  /* 0x000000ff0c00720c */ /* 0x000fe60003f45270 */
[----:B------:R1:W-:Y:S06]  /*9690*/  @P3 LDGSTS.E.BYPASS.LTC128B.128 [R220+0xb880], [R8.64+0x80], !P1 ;  /* 0x0b88008008dc3fae */ /* 0x0003ec000c901d4c */
[----:B------:R-:W-:Y:S05]  /*96a0*/  @P0 IADD3 R3, P4, R152, R2, RZ ;  /* 0x0000000298030210 */ /* 0x000fea0007f9e0ff */
[----:B------:R-:W-:Y:S01]  /*96b0*/  @P0 IMAD.X R0, R0, 0x1, R132, P4 ;  /* 0x0000000100000824 */ /* 0x000fe200020e0684 */
[C---:B------:R-:W-:Y:S04]  /*96c0*/  @P0 LEA R2, P4, R3.reuse, c[0x0][0x220], 0x1 ;  /* 0x0000880003020a11 */ /* 0x040fe800078808ff */
[----:B------:R-:W-:Y:S02]  /*96d0*/  @P0 LEA.HI.X R3, R3, c[0x0][0x224], R0, 0x1, P4 ;  /* 0x0000890003030a11 */ /* 0x000fe400020f0c00 */
[C---:B------:R-:W-:Y:S11]  /*96e0*/  LOP3.LUT P4, RZ, R215.reuse, 0x2, RZ, 0xc0, !PT ;  /* 0x00000002d7ff7812 */ /* 0x040ff6000788c0ff */
[----:B------:R-:W-:Y:S02]  /*96f0*/  @!UPT UIADD3 URZ, URZ, URZ, URZ ;  /* 0x0000003f3f3ff290 */ /* 0x000fe4000fffe03f */
[----:B------:R1:W-:Y:S04]  /*9700*/  @P3 LDGSTS.E.BYPASS.LTC128B.128 [R220+0xd080], [R8.64+0x100], !P4 ;  /* 0x0d08010008dc3fae */ /* 0x0003e8000e101d4c */
[----:B------:R1:W-:Y:S01]  /*9710*/  @P3 LDGSTS.E.BYPASS.LTC128B.128 [R220+0xe880], [R8.64+0x180], !P6 ;  /* 0x0e88018008dc3fae */ /* 0x0003e2000f101d4c */
[----:B------:R-:W-:Y:S11]  /*9720*/  LOP3.LUT P3, RZ, R215, 0x8, RZ, 0xc0, !PT ;  /* 0x00000008d7ff7812 */ /* 0x000ff6000786c0ff */
[----:B------:R-:W-:Y:S02]  /*9730*/  @!UPT UIADD3 URZ, URZ, URZ, URZ ;  /* 0x0000003f3f3ff290 */ /* 0x000fe4000fffe03f */
[----:B------:R1:W-:Y:S04]  /*9740*/  @P0 LDGSTS.E.BYPASS.LTC128B.128 [R223+0xb080], [R2.64], !P3 ;  /* 0x0b08000002df0fae */ /* 0x0003e8000d901d4c */
[----:B------:R1:W-:Y:S01]  /*9750*/  @P0 LDGSTS.E.BYPASS.LTC128B.128 [R223+0xc880], [R2.64+0x80], !P1 ;  /* 0x0c88008002df0fae */ /* 0x0003e2000c901d4c */
[----:B------:R-:W-:Y:S03]  /*9760*/  ISETP.NE.AND P1, PT, R10, RZ, PT ;  /* 0x000000ff0a00720c */ /* 0x000fe60003f25270 */
[----:B------:R1:W-:Y:S04]  /*9770*/  @P0 LDGSTS.E.BYPASS.LTC128B.128 [R223+0xe080], [R2.64+0x100], !P4 ;  /* 0x0e08010002df0fae */ /* 0x0003e8000e101d4c */
[----:B------:R1:W-:Y:S04]  /*9780*/  @P0 LDGSTS.E.BYPASS.LTC128B.128 [R223+0xf880], [R2.64+0x180], !P6 ;  /* 0x0f88018002df0fae */ /* 0x0003e8000f101d4c */
.L_x_1881:
[----:B------:R-:W-:Y:S05]  /*9790*/  BSYNC B0 ;  /* 0x0000000000007941 */ /* 0x000fea0003800000 */
.L_x_1880:
[----:B------:R-:W0:Y:S01]  /*97a0*/  LDGDEPBAR ;  /* 0x00000000000079af */ /* 0x000e220000000000 */
[----:B------:R-:W-:Y:S01]  /*97b0*/  IADD3 R37, R37, -0x1, RZ ;  /* 0xffffffff25257810 */ /* 0x000fe20007ffe0ff */
[----:B------:R-:W-:-:S05]  /*97c0*/  @P5 BRA `(.L_x_1882) ;  /* 0xffffa37000005947 */ /* 0x000fca000383ffff */
[----:B------:R-:W2:Y:S04]  /*97d0*/  LDL R5, [R1+0x64] ;  /* 0x0000640001057983 */ /* 0x000ea80000100800 */
[----:B------:R3:W5:Y:S01]  /*97e0*/  LDL R21, [R1+0x58] ;  /* 0x0000580001157983 */ /* 0x0007620000100800 */
[----:B------:R-:W-:Y:S03]  /*97f0*/  WARPSYNC 0xffffffff ;  /* 0xffffffff00007948 */ /* 0x000fe60003800000 */
[----:B------:R-:W-:Y:S01]  /*9800*/  BAR.SYNC.DEFER_BLOCKING 0x0 ;  /* 0x0000000000007b1d */ /* 0x000fe20000010000 */
[----:B--2---:R-:W-:-:S05]  /*9810*/  IADD3 R0, R5, 0x2f, RZ ;  /* 0x0000002f05007810 */ /* 0x004fca0007ffe0ff */
[----:B------:R-:W-:-:S05]  /*9820*/  IMAD.HI R0, R0, 0x2aaaaaab, RZ ;  /* 0x2aaaaaab00007827 */ /* 0x000fca00078e02ff */
[----:B-1----:R-:W-:-:S04]  /*9830*/  SHF.R.U32.HI R2, RZ, 0x1f, R0 ;  /* 0x0000001fff027819 */ /* 0x002fc80000011600 */
[----:B------:R-:W-:Y:S02]  /*9840*/  LEA.HI.SX32 R18, R0, R2, 0x1d ;  /* 0x0000000200127211 */ /* 0x000fe400078feaff */
.L_x_1841:
[----:B---3--:R-:W2:Y:S04]  /*9850*/  LDL R26, [R1+0x70] ;  /* 0x00007000011a7983 */ /* 0x008ea80000100800 */
[----:B------:R-:W3:Y:S04]  /*9860*/  LDL.LU R3, [R1+0xc0] ;  /* 0x0000c00001037983 */ /* 0x000ee80000300800 */
[----:B------:R-:W3:Y:S01]  /*9870*/  S2R R2, SR_TID.X ;  /* 0x0000000000027919 */ /* 0x000ee20000002100 */
[----:B------:R-:W-:-:S05]  /*9880*/  IMAD.MOV.U32 R0, RZ, RZ, c[0x0][0x2c4] ;  /* 0x0000b100ff007624 */ /* 0x000fca00078e00ff */
[----:B------:R-:W-:Y:S01]  /*9890*/  ISETP.NE.AND P3, PT, R0, 0x1, PT ;  /* 0x000000010000780c */ /* 0x000fe20003f65270 */
[----:B------:R-:W-:-:S05]  /*98a0*/  IMAD.MOV.U32 R4, RZ, RZ, c[0x0][0x32c] ;  /* 0x0000cb00ff047624 */ /* 0x000fca00078e00ff */
[----:B------:R-:W-:Y:S02]  /*98b0*/  ISETP.GE.AND P1, PT, R4, 0x1, PT ;  /* 0x000000010400780c */ /* 0x000fe40003f26270 */
[----:B--2---:R-:W-:Y:S01]  /*98c0*/  IADD3 R0, R26, 0x7f, RZ ;  /* 0x0000007f1a007810 */ /* 0x004fe20007ffe0ff */
[----:B---3--:R1:W-:Y:S04]  /*98d0*/  STL.64 [R1], R2 ;  /* 0x0000000201007387 */ /* 0x0083e80000100a00 */
[----:B-1----:R-:W-:-:S05]  /*98e0*/  @P3 IMAD.HI.U32 R2, R0, c[0x0][0x2c8], RZ ;  /* 0x0000b20000023a27 */ /* 0x002fca00078e00ff */
[----:B------:R-:W-:Y:S01]  /*98f0*/  @P3 SHF.R.U32.HI R0, RZ, c[0x0][0x2cc], R2 ;  /* 0x0000b300ff003a19 */ /* 0x000fe20000011602 */
[----:B------:R-:W-:-:S03]  /*9900*/  IMAD.U32 R2, RZ, RZ, UR8 ;  /* 0x00000008ff027e24 */ /* 0x000fc6000f8e00ff */
[----:B------:R-:W-:Y:S02]  /*9910*/  IADD3 R0, R0, 0x1, R5 ;  /* 0x0000000100007810 */ /* 0x000fe40007ffe005 */
[----:B------:R-:W-:-:S03]  /*9920*/  IADD3 R24, P0, R2, 0x4, RZ ;  /* 0x0000000402187810 */ /* 0x000fc60007f1e0ff */
[----:B-----5:R-:W-:Y:S02]  /*9930*/  IMAD.IADD R3, R0, 0x1, -R21 ;  /* 0x0000000100037824 */ /* 0x020fe400078e0a15 */
[----:B------:R-:W-:-:S03]  /*9940*/  IMAD.X R25, RZ, RZ, UR7, P0 ;  /* 0x00000007ff197e24 */ /* 0x000fc600080e06ff */
        /* <DEDUP_REMOVED lines=12> */
.L_x_1885:
[----:B------:R-:W-:-:S13]  /*9a10*/  ISETP.NE.AND P0, PT, R4, 0x1, PT ;  /* 0x000000010400780c */ /* 0x000fda0003f05270 */
[----:B------:R-:W-:-:S05]  /*9a20*/  @P0 IMAD.HI.U32 R3, R0, c[0x0][0x330], RZ ;  /* 0x0000cc0000030a27 */ /* 0x000fca00078e00ff */
[----:B------:R-:W-:Y:S02]  /*9a30*/  @P0 SHF.R.U32.HI R0, RZ, c[0x0][0x334], R3 ;  /* 0x0000cd00ff000a19 */ /* 0x000fe40000011603 */
.L_x_1886:
[----:B------:R-:W-:Y:S05]  /*9a40*/  BSYNC B0 ;  /* 0x0000000000007941 */ /* 0x000fea0003800000 */
.L_x_1884:
[----:B------:R-:W-:-:S05]  /*9a50*/  IMAD R0, R0, R4, c[0x0][0x32c] ;  /* 0x0000cb0000007624 */ /* 0x000fca00078e0204 */
[----:B------:R-:W-:-:S04]  /*9a60*/  IMNMX R2, R2, R0, PT ;  /* 0x0000000002027217 */ /* 0x000fc80003800200 */
.L_x_1883:
[----:B------:R-:W-:Y:S01]  /*9a70*/  IADD3 R3, R2, 0x2f, RZ ;  /* 0x0000002f02037810 */ /* 0x000fe20007ffe0ff */
[----:B------:R-:W-:-:S04]  /*9a80*/  @P3 IMAD.HI.U32 R2, R26, c[0x0][0x2c8], RZ ;  /* 0x0000b2001a023a27 */ /* 0x000fc800078e00ff */
[----:B------:R-:W-:-:S04]  /*9a90*/  IMAD.HI R3, R3, 0x2aaaaaab, RZ ;  /* 0x2aaaaaab03037827 */ /* 0x000fc800078e02ff */
[----:B------:R-:W-:Y:S01]  /*9aa0*/  IMAD.MOV.U32 R0, RZ, RZ, R26 ;  /* 0x000000ffff007224 */ /* 0x000fe200078e001a */
[----:B------:R-:W-:Y:S02]  /*9ab0*/  @P3 SHF.R.U32.HI R0, RZ, c[0x0][0x2cc], R2 ;  /* 0x0000b300ff003a19 */ /* 0x000fe40000011602 */
[----:B------:R-:W-:Y:S02]  /*9ac0*/  SHF.R.U32.HI R8, RZ, 0x1f, R3 ;  /* 0x0000001fff087819 */ /* 0x000fe40000011603 */
        /* <DEDUP_REMOVED lines=14> */
.L_x_1889:
[----:B------:R-:W-:-:S13]  /*9bb0*/  ISETP.NE.AND P0, PT, R4, 0x1, PT ;  /* 0x000000010400780c */ /* 0x000fda0003f05270 */
[----:B------:R-:W-:-:S05]  /*9bc0*/  @P0 IMAD.HI.U32 R3, R0, c[0x0][0x330], RZ ;  /* 0x0000cc0000030a27 */ /* 0x000fca00078e00ff */
[----:B------:R-:W-:Y:S02]  /*9bd0*/  @P0 SHF.R.U32.HI R0, RZ, c[0x0][0x334], R3 ;  /* 0x0000cd00ff000a19 */ /* 0x000fe40000011603 */
.L_x_1890:
[----:B------:R-:W-:Y:S05]  /*9be0*/  BSYNC B0 ;  /* 0x0000000000007941 */ /* 0x000fea0003800000 */
.L_x_1888:
[----:B------:R-:W-:-:S05]  /*9bf0*/  IMAD R0, R0, c[0x0][0x32c], RZ ;  /* 0x0000cb0000007a24 */ /* 0x000fca00078e02ff */
[----:B------:R-:W-:-:S05]  /*9c00*/  IMNMX R2, R2, R0, !PT ;  /* 0x0000000002027217 */ /* 0x000fca0007800200 */
.L_x_1887:
[----:B------:R-:W-:Y:S01]  /*9c10*/  IMAD.HI R2, R2, 0x2aaaaaab, RZ ;  /* 0x2aaaaaab02027827 */ /* 0x000fe200078e02ff */
[----:B------:R-:W-:Y:S04]  /*9c20*/  BSSY B0, `(.L_x_1891) ;  /* 0x0000027000007945 */ /* 0x000fe80003800000 */
[----:B------:R-:W-:-:S04]  /*9c30*/  SHF.R.U32.HI R7, RZ, 0x1f, R2 ;  /* 0x0000001fff077819 */ /* 0x000fc80000011602 */
[----:B------:R-:W-:Y:S01]  /*9c40*/  LEA.HI.SX32 R7, R2, R7, 0x1d ;  /* 0x0000000702077211 */ /* 0x000fe200078feaff */
[----:B------:R-:W-:-:S03]  /*9c50*/  IMAD.MOV.U32 R2, RZ, RZ, RZ ;  /* 0x000000ffff027224 */ /* 0x000fc600078e00ff */
[----:B------:R-:W-:-:S04]  /*9c60*/  IMNMX R7, RZ, R7, !PT ;  /* 0x00000007ff077217 */ /* 0x000fc80007800200 */
[----:B------:R-:W-:-:S13]  /*9c70*/  ISETP.GT.AND P0, PT, R8, R7, PT ;  /* 0x000000070800720c */ /* 0x000fda0003f04270 */
[----:B------:R-:W-:Y:S05]  /*9c80*/  @!P0 BRA `(.L_x_1892) ;  /* 0x0000020000008947 */ /* 0x000fea0003800000 */
[----:B------:R-:W2:Y:S02]  /*9c90*/  LDL R0, [R1+0x84] ;  /* 0x0000840001007983 */ /* 0x000ea40000100800 */
[----:B--2---:R-:W-:-:S04]  /*9ca0*/  ISETP.NE.AND P0, PT, R0, RZ, PT ;  /* 0x000000ff0000720c */ /* 0x004fc80003f05270 */
[----:B------:R-:W-:-:S04]  /*9cb0*/  SEL R0, R0, c[0x0][0x338], P0 ;  /* 0x0000ce0000007a07 */ /* 0x000fc80000000000 */
[----:B------:R-:W-:Y:S02]  /*9cc0*/  IABS R4, R0 ;  /* 0x0000000000047213 */ /* 0x000fe40000000000 */
[----:B------:R-:W-:Y:S02]  /*9cd0*/  IADD3 R9, R0, -0x1, R8 ;  /* 0xffffffff00097810 */ /* 0x000fe40007ffe008 */
[----:B------:R-:W1:Y:S03]  /*9ce0*/  I2F.RP R2, R4 ;  /* 0x0000000400027306 */ /* 0x000e660000209400 */
[----:B------:R-:W-:-:S05]  /*9cf0*/  IMAD.IADD R9, R9, 0x1, -R7 ;  /* 0x0000000109097824 */ /* 0x000fca00078e0a07 */
[----:B------:R-:W-:Y:S02]  /*9d00*/  IABS R13, R9 ;  /* 0x00000009000d7213 */ /* 0x000fe40000000000 */
[----:B------:R-:W-:-:S04]  /*9d10*/  LOP3.LUT R9, R9, R0, RZ, 0x3c, !PT ;  /* 0x0000000009097212 */ /* 0x000fc800078e3cff */
[----:B------:R-:W-:Y:S01]  /*9d20*/  ISETP.GE.AND P1, PT, R9, RZ, PT ;  /* 0x000000ff0900720c */ /* 0x000fe20003f26270 */
        /* <DEDUP_REMOVED lines=22> */
.L_x_1892:
[----:B------:R-:W-:Y:S05]  /*9e90*/  BSYNC B0 ;  /* 0x0000000000007941 */ /* 0x000fea0003800000 */
.L_x_1891:
[----:B------:R-:W2:Y:S01]  /*9ea0*/  LDL R3, [R1+0xac] ;  /* 0x0000ac0001037983 */ /* 0x000ea20000100800 */
[----:B------:R-:W-:Y:S01]  /*9eb0*/  PRMT R0, RZ, 0x7610, R0 ;  /* 0x00007610ff007816 */ /* 0x000fe20000000000 */
[----:B------:R-:W-:Y:S01]  /*9ec0*/  IMAD.MOV.U32 R17, RZ, RZ, RZ ;  /* 0x000000ffff117224 */ /* 0x000fe200078e00ff */
[----:B------:R-:W-:Y:S01]  /*9ed0*/  MOV R19, RZ ;  /* 0x000000ff00137202 */ /* 0x000fe20000000f00 */
        /* <DEDUP_REMOVED lines=64> */
[----:B--2---:R-:W-:-:S04]  /*a2e0*/  IMAD R236, R3, R2, R7 ;  /* 0x0000000203ec7224 */ /* 0x004fc800078e0207 */
[----:B------:R-:W-:-:S05]  /*a2f0*/  IMAD.IADD R2, R236, 0x1, R2 ;  /* 0x00000001ec027824 */ /* 0x000fca00078e0202 */
[----:B------:R-:W-:-:S04]  /*a300*/  IMNMX R27, R8, R2, PT ;  /* 0x00000002081b7217 */ /* 0x000fc80003800200 */
[----:B------:R-:W-:Y:S01]  /*a310*/  ISETP.GT.AND P0, PT, R27, R236, PT ;  /* 0x000000ec1b00720c */ /* 0x000fe20003f04270 */
[----:B------:R1:W-:-:S12]  /*a320*/  STL [R1+0x74], R27 ;  /* 0x0000741b01007387 */ /* 0x0003d80000100800 */
[----:B------:R-:W-:Y:S05]  /*a330*/  @!P0 BRA `(.L_x_1893) ;  /* 0x0000f7d000008947 */ /* 0x000fea0003800000 */
[----:B------:R-:W2:Y:S01]  /*a340*/  LDL R0, [R1+0x4c] ;  /* 0x00004c0001007983 */ /* 0x000ea20000100800 */
[----:B------:R-:W-:Y:S01]  /*a350*/  ISETP.NE.U32.AND P0, PT, RZ, c[0x0][0x340], PT ;  /* 0x0000d000ff007a0c */ /* 0x000fe20003f05070 */
[----:B------:R-:W-:Y:S02]  /*a360*/  ULDC.64 UR4, c[0x0][0x18] ;  /* 0x0000060000047ab9 */ /* 0x000fe40000000a00 */
[----:B------:R-:W3:Y:S01]  /*a370*/  LDL R18, [R1+0x50] ;  /* 0x0000500001127983 */ /* 0x000ee20000100800 */
[----:B------:R-:W-:-:S13]  /*a380*/  ISETP.NE.AND.EX P0, PT, RZ, c[0x0][0x344], PT, P0 ;  /* 0x0000d100ff007a0c */ /* 0x000fda0003f05300 */
[----:B------:R-:W-:-:S04]  /*a390*/  @P0 IMAD.MOV.U32 R2, RZ, RZ, 0x4 ;  /* 0x00000004ff020424 */ /* 0x000fc800078e00ff */
[----:B------:R-:W-:-:S05]  /*a3a0*/  @P0 IMAD.WIDE R2, R239, R2, c[0x0][0x340] ;  /* 0x0000d000ef020625 */ /* 0x000fca00078e0202 */
[----:B------:R2:W4:Y:S04]  /*a3b0*/  @P0 LDG.E R16, [R2.64] ;  /* 0x0000000c02100981 */ /* 0x000528000c1e1900 */
[----:B------:R-:W5:Y:S01]  /*a3c0*/  S2R R4, SR_TID.X ;  /* 0x0000000000047919 */ /* 0x000f620000002100 */
[----:B------:R-:W-:Y:S02]  /*a3d0*/  ISETP.NE.U32.AND P1, PT, RZ, c[0x0][0x348], PT ;  /* 0x0000d200ff007a0c */ /* 0x000fe40003f25070 */
[----:B------:R-:W-:Y:S02]  /*a3e0*/  SHF.R.S32.HI R15, RZ, 0x1f, R239 ;  /* 0x0000001fff0f7819 */ /* 0x000fe400000114ef */
[----:B-----5:R-:W-:-:S04]  /*a3f0*/  SHF.R.S32.HI R9, RZ, 0x1f, R4 ;  /* 0x0000001fff097819 */ /* 0x020fc80000011404 */
[----:B------:R-:W-:-:S04]  /*a400*/  LEA.HI R9, R9, R4, RZ, 0x3 ;  /* 0x0000000409097211 */ /* 0x000fc800078f18ff */
[----:B------:R-:W-:-:S05]  /*a410*/  LOP3.LUT R9, R9, 0xfffffff8, RZ, 0xc0, !PT ;  /* 0xfffffff809097812 */ /* 0x000fca00078ec0ff */
[----:B------:R-:W-:Y:S01]  /*a420*/  IMAD.IADD R9, R4, 0x1, -R9 ;  /* 0x0000000104097824 */ /* 0x000fe200078e0a09 */
[----:B------:R-:W-:Y:S02]  /*a430*/  ISETP.NE.AND.EX P1, PT, RZ, c[0x0][0x34c], PT, P1 ;  /* 0x0000d300ff007a0c */ /* 0x000fe40003f25310 */
[----:B------:R-:W-:Y:S02]  /*a440*/  ISETP.GE.AND P4, PT, R144, c[0x0][0x1d4], PT ;  /* 0x0000750090007a0c */ /* 0x000fe40003f86270 */
[----:B------:R-:W-:Y:S02]  /*a450*/  SEL R8, R15, RZ, !P1 ;  /* 0x000000ff0f087207 */ /* 0x000fe40004800000 */
[----:B------:R-:W-:Y:S02]  /*a460*/  SEL R7, R239, RZ, !P1 ;  /* 0x000000ffef077207 */ /* 0x000fe40004800000 */
[----:B------:R-:W-:Y:S01]  /*a470*/  ISETP.GE.AND P2, PT, R140, c[0x0][0x1d4], PT ;  /* 0x000075008c007a0c */ /* 0x000fe20003f46270 */
[----:B------:R-:W-:Y:S01]  /*a480*/  IMAD R8, R8, c[0x0][0x1c0], RZ ;  /* 0x0000700008087a24 */ /* 0x000fe200078e02ff */
[----:B------:R-:W-:-:S05]  /*a490*/  LOP3.LUT R215, R215, 0xfffffbff, RZ, 0xc0, !PT ;  /* 0xfffffbffd7d77812 */ /* 0x000fca00078ec0ff */
[----:B------:R-:W-:-:S04]  /*a4a0*/  @P4 LOP3.LUT R215, R215, 0x400, RZ, 0xfc, !PT ;  /* 0x00000400d7d74812 */ /* 0x000fc800078efcff */
[----:B------:R-:W-:-:S04]  /*a4b0*/  LOP3.LUT R215, R215, 0xfffff7ff, RZ, 0xc0, !PT ;  /* 0xfffff7ffd7d77812 */ /* 0x000fc800078ec0ff */
[----:B------:R-:W-:Y:S02]  /*a4c0*/  @P2 LOP3.LUT R215, R215, 0x800, RZ, 0xfc, !PT ;  /* 0x00000800d7d72812 */ /* 0x000fe400078efcff */
[----:B------:R-:W-:Y:S02]  /*a4d0*/  ISETP.GE.AND P1, PT, R234, c[0x0][0x1d4], PT ;  /* 0x00007500ea007a0c */ /* 0x000fe40003f26270 */
[----:B------:R-:W-:Y:S01]  /*a4e0*/  LOP3.LUT R215, R215, 0xfffffdff, RZ, 0xc0, !PT ;  /* 0xfffffdffd7d77812 */ /* 0x000fe200078ec0ff */
[----:B------:R-:W-:Y:S01]  /*a4f0*/  UIADD3 UR4, UP0, UR4, 0x10080, URZ ;  /* 0x0001008004047890 */ /* 0x000fe2000ff1e03f */
[----:B------:R-:W-:Y:S02]  /*a500*/  SEL R14, RZ, 0x1, P2 ;  /* 0x00000001ff0e7807 */ /* 0x000fe40001000000 */
[----:B------:R-:W-:Y:S01]  /*a510*/  ISETP.NE.U32.AND P2, PT, RZ, c[0x0][0x350], PT ;  /* 0x0000d400ff007a0c */ /* 0x000fe20003f45070 */
[----:B------:R-:W-:Y:S01]  /*a520*/  UIADD3.X UR5, URZ, UR5, URZ, UP0, !UPT ;  /* 0x000000053f057290 */ /* 0x000fe200087fe43f */
[C---:B------:R-:W-:Y:S01]  /*a530*/  IMAD.WIDE.U32 R12, R243.reuse, c[0x0][0x210], RZ ;  /* 0x00008400f30c7a25 */ /* 0x040fe200078e00ff */
[----:B------:R1:W-:Y:S03]  /*a540*/  STL [R1+0x10], R21 ;  /* 0x0000101501007387 */ /* 0x0003e60000100800 */
[----:B------:R-:W-:Y:S01]  /*a550*/  IMAD R13, R243, c[0x0][0x214], R13 ;  /* 0x00008500f30d7a24 */ /* 0x000fe200078e020d */
[----:B------:R-:W-:Y:S01]  /*a560*/  SHF.R.S32.HI R19, RZ, 0x1f, R231 ;  /* 0x0000001fff137819 */ /* 0x000fe200000114e7 */
[----:B------:R-:W-:Y:S01]  /*a570*/  IMAD.U32 R22, RZ, RZ, UR8 ;  /* 0x00000008ff167e24 */ /* 0x000fe2000f8e00ff */
[----:B------:R-:W-:-:S02]  /*a580*/  ISETP.GE.AND P5, PT, R140, c[0x0][0x198], PT ;  /* 0x000066008c007a0c */ /* 0x000fc40003fa6270 */
[----:B------:R-:W-:Y:S02]  /*a590*/  IADD3 R121, R27, -0x1, RZ ;  /* 0xffffffff1b797810 */ /* 0x000fe40007ffe0ff */
[----:B--2---:R-:W-:-:S05]  /*a5a0*/  SHF.R.S32.HI R2, RZ, 0x1f, R0 ;  /* 0x0000001fff027819 */ /* 0x004fca0000011400 */
[----:B------:R-:W-:-:S04]  /*a5b0*/  IMAD R2, R2, c[0x0][0x178], RZ ;  /* 0x00005e0002027a24 */ /* 0x000fc800078e02ff */
[C---:B------:R-:W-:Y:S02]  /*a5c0*/  IMAD R4, R0.reuse, c[0x0][0x17c], R2 ;  /* 0x00005f0000047a24 */ /* 0x040fe400078e0202 */
[----:B------:R-:W-:-:S04]  /*a5d0*/  IMAD.WIDE.U32 R2, R0, c[0x0][0x178], RZ ;  /* 0x00005e0000027a25 */ /* 0x000fc800078e00ff */
[----:B------:R-:W-:Y:S02]  /*a5e0*/  IMAD R0, R9, 0x20, R231 ;  /* 0x0000002009007824 */ /* 0x000fe400078e02e7 */
[----:B------:R-:W-:Y:S02]  /*a5f0*/  IMAD.IADD R3, R3, 0x1, R4 ;  /* 0x0000000103037824 */ /* 0x000fe400078e0204 */
[----:B------:R-:W-:Y:S02]  /*a600*/  IMAD.IADD R4, R26, 0x1, R0 ;  /* 0x000000011a047824 */ /* 0x000fe400078e0200 */
[----:B------:R-:W-:-:S04]  /*a610*/  IMAD.WIDE.U32 R2, R243, c[0x0][0x1b8], R2 ;  /* 0x00006e00f3027a25 */ /* 0x000fc800078e0002 */
[----:B------:R-:W-:-:S04]  /*a620*/  @P3 IMAD.HI.U32 R9, R4, c[0x0][0x2c8], RZ ;  /* 0x0000b20004093a27 */ /* 0x000fc800078e00ff */
[----:B------:R-:W-:Y:S01]  /*a630*/  IMAD.MOV.U32 R0, RZ, RZ, R4 ;  /* 0x000000ffff007224 */ /* 0x000fe200078e0004 */
[----:B------:R-:W-:Y:S01]  /*a640*/  @P3 SHF.R.U32.HI R0, RZ, c[0x0][0x2cc], R9 ;  /* 0x0000b300ff003a19 */ /* 0x000fe20000011609 */
[----:B------:R-:W-:Y:S02]  /*a650*/  IMAD R3, R243, c[0x0][0x1bc], R3 ;  /* 0x00006f00f3037a24 */ /* 0x000fe400078e0203 */
[C---:B------:R-:W-:Y:S01]  /*a660*/  IMAD R9, R7.reuse, c[0x0][0x1c4], R8 ;  /* 0x0000710007097a24 */ /* 0x040fe200078e0208 */
[----:B------:R-:W-:Y:S01]  /*a670*/  SHF.R.S32.HI R8, RZ, 0x1f, R0 ;  /* 0x0000001fff087819 */ /* 0x000fe20000011400 */
[----:B------:R-:W-:Y:S01]  /*a680*/  IMAD.WIDE.U32 R2, R7, c[0x0][0x1c0], R2 ;  /* 0x0000700007027a25 */ /* 0x000fe200078e0002 */
[----:B------:R-:W-:-:S03]  /*a690*/  ISETP.GE.AND P3, PT, R233, c[0x0][0x1d4], PT ;  /* 0x00007500e9007a0c */ /* 0x000fc60003f66270 */
[----:B------:R-:W-:Y:S01]  /*a6a0*/  IMAD.MOV R7, RZ, RZ, -R0 ;  /* 0x000000ffff077224 */ /* 0x000fe200078e0a00 */
[----:B------:R-:W-:Y:S01]  /*a6b0*/  IADD3 R3, R3, R9, RZ ;  /* 0x0000000903037210 */ /* 0x000fe20007ffe0ff */
[----:B------:R-:W-:Y:S02]  /*a6c0*/  IMAD R8, R8, c[0x0][0x1b0], RZ ;  /* 0x00006c0008087a24 */ /* 0x000fe400078e02ff */
[----:B------:R-:W-:Y:S02]  /*a6d0*/  IMAD R4, R7, c[0x0][0x2c4], R4 ;  /* 0x0000b10007047a24 */ /* 0x000fe400078e0204 */
[C---:B------:R-:W-:Y:S02]  /*a6e0*/  IMAD R10, R0.reuse, c[0x0][0x1b4], R8 ;  /* 0x00006d00000a7a24 */ /* 0x040fe400078e0208 */
[----:B------:R-:W-:Y:S01]  /*a6f0*/  IMAD.WIDE.U32 R2, R0, c[0x0][0x1b0], R2 ;  /* 0x00006c0000027a25 */ /* 0x000fe200078e0002 */
[----:B------:R-:W-:Y:S02]  /*a700*/  SEL R0, RZ, 0xffffffff, P4 ;  /* 0xffffffffff007807 */ /* 0x000fe40002000000 */
[----:B------:R-:W-:Y:S01]  /*a710*/  SHF.R.S32.HI R7, RZ, 0x1f, R4 ;  /* 0x0000001fff077819 */ /* 0x000fe20000011404 */
[----:B------:R-:W-:Y:S01]  /*a720*/  IMAD.IADD R3, R3, 0x1, R10 ;  /* 0x0000000103037824 */ /* 0x000fe200078e020a */
[----:B------:R-:W-:Y:S01]  /*a730*/  @P3 LOP3.LUT R215, R215, 0x200, RZ, 0xfc, !PT ;  /* 0x00000200d7d73812 */ /* 0x000fe200078efcff */
[----:B------:R-:W-:-:S02]  /*a740*/  IMAD.SHL.U32 R17, R0, 0x2, RZ ;  /* 0x0000000200117824 */ /* 0x000fc400078e00ff */
[----:B------:R-:W-:Y:S01]  /*a750*/  IMAD R0, R7, c[0x0][0x1a8], RZ ;  /* 0x00006a0007007a24 */ /* 0x000fe200078e02ff */
[----:B------:R-:W-:Y:S01]  /*a760*/  LOP3.LUT R215, R215, 0xfffffeff, RZ, 0xc0, !PT ;  /* 0xfffffeffd7d77812 */ /* 0x000fe200078ec0ff */
[----:B------:R-:W-:-:S04]  /*a770*/  IMAD.WIDE.U32 R2, R4, c[0x0][0x1a8], R2 ;  /* 0x00006a0004027a25 */ /* 0x000fc800078e0002 */
[----:B------:R-:W-:Y:S01]  /*a780*/  IMAD R0, R4, c[0x0][0x1ac], R0 ;  /* 0x00006b0004007a24 */ /* 0x000fe200078e0200 */
[----:B------:R-:W-:Y:S02]  /*a790*/  @P1 LOP3.LUT R215, R215, 0x100, RZ, 0xfc, !PT ;  /* 0x00000100d7d71812 */ /* 0x000fe400078efcff */
[----:B------:R-:W-:Y:S01]  /*a7a0*/  SEL R4, RZ, 0x8, P1 ;  /* 0x00000008ff047807 */ /* 0x000fe20000800000 */
[----:B------:R-:W-:Y:S01]  /*a7b0*/  IMAD.IADD R0, R3, 0x1, R0 ;  /* 0x0000000103007824 */ /* 0x000fe200078e0200 */
[C---:B------:R-:W-:Y:S02]  /*a7c0*/  LEA R20, P1, R2.reuse, c[0x0][0x160], 0x1 ;  /* 0x0000580002147a11 */ /* 0x040fe400078208ff */
[----:B------:R-:W-:Y:S02]  /*a7d0*/  LOP3.LUT R14, R17, 0x2, R14, 0xe2, !PT ;  /* 0x00000002110e7812 */ /* 0x000fe400078ee20e */
[----:B------:R-:W-:Y:S01]  /*a7e0*/  LEA.HI.X R17, R2, c[0x0][0x164], R0, 0x1, P1 ;  /* 0x0000590002117a11 */ /* 0x000fe200008f0c00 */
[--C-:B----4-:R-:W-:Y:S01]  /*a7f0*/  @P0 IMAD.MOV.U32 R2, RZ, RZ, R16.reuse ;  /* 0x000000ffff020224 */ /* 0x110fe200078e0010 */
[----:B------:R-:W-:Y:S01]  /*a800*/  SEL R7, RZ, 0x4, P3 ;  /* 0x00000004ff077807 */ /* 0x000fe20001800000 */
[----:B------:R-:W-:Y:S01]  /*a810*/  @!P0 IMAD.MOV.U32 R2, RZ, RZ, R239 ;  /* 0x000000ffff028224 */ /* 0x000fe200078e00ef */
[----:B------:R-:W-:Y:S01]  /*a820*/  @P0 SHF.R.S32.HI R3, RZ, 0x1f, R16 ;  /* 0x0000001fff030819 */ /* 0x000fe20000011410 */
[----:B------:R-:W-:Y:S01]  /*a830*/  IMAD.WIDE.U32 R8, R243, c[0x0][0x1e8], RZ ;  /* 0x00007a00f3087a25 */ /* 0x000fe200078e00ff */
[----:B------:R-:W-:-:S02]  /*a840*/  ISETP.NE.AND.EX P1, PT, RZ, c[0x0][0x354], PT, P2 ;  /* 0x0000d500ff007a0c */ /* 0x000fc40003f25320 */
[----:B------:R-:W-:Y:S01]  /*a850*/  @!P0 MOV R3, R15 ;  /* 0x0000000f00038202 */ /* 0x000fe20000000f00 */
[----:B------:R-:W-:Y:S01]  /*a860*/  IMAD.U32 R15, RZ, RZ, UR5 ;  /* 0x00000005ff0f7e24 */ /* 0x000fe2000f8e00ff */
[----:B------:R-:W-:Y:S01]  /*a870*/  LOP3.LUT R128, R4, R14, R7, 0xfe, !PT ;  /* 0x0000000e04807212 */ /* 0x000fe200078efe07 */
[----:B------:R-:W-:Y:S01]  /*a880*/  IMAD.U32 R14, RZ, RZ, UR4 ;  /* 0x00000004ff0e7e24 */ /* 0x000fe2000f8e00ff */
[----:B------:R-:W-:Y:S01]  /*a890*/  SEL R3, R3, RZ, !P1 ;  /* 0x000000ff03037207 */ /* 0x000fe20004800000 */
[----:B------:R-:W-:Y:S01]  /*a8a0*/  IMAD R9, R243, c[0x0][0x1ec], R9 ;  /* 0x00007b00f3097a24 */ /* 0x000fe200078e0209 */
[----:B------:R-:W-:Y:S02]  /*a8b0*/  SEL R2, R2, RZ, !P1 ;  /* 0x000000ff02027207 */ /* 0x000fe40004800000 */
[----:B------:R1:W-:Y:S01]  /*a8c0*/  STL.64 [R1+0x8], R14 ;  /* 0x0000080e01007387 */ /* 0x0003e20000100a00 */
[----:B------:R-:W-:Y:S01]  /*a8d0*/  IMAD R4, R3, c[0x0][0x1f0], RZ ;  /* 0x00007c0003047a24 */ /* 0x000fe200078e02ff */
[----:B---3--:R-:W-:Y:S01]  /*a8e0*/  IADD3 R0, P0, R231, R18, RZ ;  /* 0x00000012e7007210 */ /* 0x008fe20007f1e0ff */
[----:B------:R-:W-:-:S04]  /*a8f0*/  IMAD.WIDE.U32 R8, R2, c[0x0][0x1f0], R8 ;  /* 0x00007c0002087a25 */ /* 0x000fc800078e0008 */
[----:B------:R-:W-:Y:S02]  /*a900*/  IMAD R3, R3, c[0x0][0x218], RZ ;  /* 0x0000860003037a24 */ /* 0x000fe400078e02ff */
[----:B------:R-:W-:Y:S01]  /*a910*/  IMAD.WIDE.U32 R12, R2, c[0x0][0x218], R12 ;  /* 0x00008600020c7a25 */ /* 0x000fe200078e000c */
[----:B------:R-:W-:-:S03]  /*a920*/  IADD3 R8, P1, R140, R8, RZ ;  /* 0x000000088c087210 */ /* 0x000fc60007f3e0ff */
[----:B------:R-:W-:Y:S01]  /*a930*/  IMAD R7, R2, c[0x0][0x1f4], R4 ;  /* 0x00007d0002077a24 */ /* 0x000fe200078e0204 */
[----:B------:R-:W-:Y:S01]  /*a940*/  LEA.HI.X.SX32 R4, R18, R19, 0x1, P0 ;  /* 0x0000001312047211 */ /* 0x000fe200000f0eff */
[----:B------:R-:W-:Y:S01]  /*a950*/  IMAD R3, R2, c[0x0][0x21c], R3 ;  /* 0x0000870002037a24 */ /* 0x000fe200078e0203 */
[----:B------:R-:W-:Y:S01]  /*a960*/  IADD3 R2, P0, R140, R12, RZ ;  /* 0x0000000c8c027210 */ /* 0x000fe20007f1e0ff */
[----:B------:R-:W-:Y:S01]  /*a970*/  IMAD.U32 R18, RZ, RZ, UR8 ;  /* 0x00000008ff127e24 */ /* 0x000fe2000f8e00ff */
[C---:B------:R-:W-:Y:S01]  /*a980*/  IADD3.X R9, R141.reuse, R9, R7, P1, !PT ;  /* 0x000000098d097210 */ /* 0x040fe20000ffe407 */
[C---:B------:R-:W-:Y:S01]  /*a990*/  IMAD R7, R4.reuse, c[0x0][0x1e0], RZ ;  /* 0x0000780004077a24 */ /* 0x040fe200078e02ff */
[----:B------:R-:W-:Y:S01]  /*a9a0*/  IADD3.X R3, R141, R13, R3, P0, !PT ;  /* 0x0000000d8d037210 */ /* 0x000fe200007fe403 */
[----:B------:R-:W-:Y:S01]  /*a9b0*/  IMAD R4, R4, c[0x0][0x208], RZ ;  /* 0x0000820004047a24 */ /* 0x000fe200078e02ff */
[----:B------:R-:W-:Y:S01]  /*a9c0*/  IADD3 R22, P1, R22, 0x8, RZ ;  /* 0x0000000816167810 */ /* 0x000fe20007f3e0ff */
[----:B------:R-:W-:Y:S01]  /*a9d0*/  IMAD R222, R0, c[0x0][0x1e4], R7 ;  /* 0x0000790000de7a24 */ /* 0x000fe200078e0207 */
[----:B------:R-:W-:Y:S01]  /*a9e0*/  IADD3 R18, P0, R18, 0x10, RZ ;  /* 0x0000001012127810 */ /* 0x000fe20007f1e0ff */
[----:B------:R-:W-:-:S02]  /*a9f0*/  IMAD R4, R0, c[0x0][0x20c], R4 ;  /* 0x0000830000047a24 */ /* 0x000fc400078e0204 */
[----:B------:R-:W-:-:S04]  /*aa00*/  IMAD.WIDE.U32 R224, R0, c[0x0][0x1e0], R8 ;  /* 0x0000780000e07a25 */ /* 0x000fc800078e0008 */
[----:B------:R-:W-:Y:S01]  /*aa10*/  IMAD.WIDE.U32 R226, R0, c[0x0][0x208], R2 ;  /* 0x0000820000e27a25 */ /* 0x000fe200078e0002 */
[----:B------:R-:W-:Y:S02]  /*aa20*/  ISETP.GE.AND P3, PT, R144, c[0x0][0x198], PT ;  /* 0x0000660090007a0c */ /* 0x000fe40003f66270 */
[----:B------:R-:W-:Y:S01]  /*aa30*/  IADD3.X R19, RZ, UR7, RZ, P0, !PT ;  /* 0x00000007ff137c10 */ /* 0x000fe200087fe4ff */
[----:B------:R-:W-:Y:S01]  /*aa40*/  IMAD.X R23, RZ, RZ, UR7, P1 ;  /* 0x00000007ff177e24 */ /* 0x000fe200088e06ff */
[----:B------:R-:W-:Y:S01]  /*aa50*/  ISETP.GE.AND P2, PT, R233, c[0x0][0x198], PT ;  /* 0x00006600e9007a0c */ /* 0x000fe20003f46270 */
[----:B------:R-:W-:Y:S01]  /*aa60*/  IMAD.IADD R7, R231, 0x1, R26 ;  /* 0x00000001e7077824 */ /* 0x000fe200078e021a */
[----:B------:R-:W-:Y:S01]  /*aa70*/  ISETP.GE.AND P4, PT, R234, c[0x0][0x198], PT ;  /* 0x00006600ea007a0c */ /* 0x000fe20003f86270 */
[----:B------:R-:W-:Y:S02]  /*aa80*/  IMAD.IADD R222, R225, 0x1, R222 ;  /* 0x00000001e1de7824 */ /* 0x000fe400078e02de */
[----:B------:R-:W-:Y:S01]  /*aa90*/  IMAD.IADD R228, R227, 0x1, R4 ;  /* 0x00000001e3e47824 */ /* 0x000fe200078e0204 */
[----:B------:R-:W-:Y:S07]  /*aaa0*/  BRA.DIV ~URZ, `(.L_x_1894) ;  /* 0x000149827f007947 */ /* 0x000fee000b800000 */
[----:B-1----:R1:W2:Y:S02]  /*aab0*/  SHFL.IDX PT, R4, R17, RZ, 0x181f ;  /* 0x00181fff11047589 */ /* 0x0022a400000e0000 */
.L_x_2024:
[----:B------:R-:W-:Y:S05]  /*aac0*/  BRA.DIV ~URZ, `(.L_x_1895) ;  /* 0x000149e27f007947 */ /* 0x000fea000b800000 */
[----:B------:R3:W4:Y:S02]  /*aad0*/  SHFL.IDX PT, R0, R20, RZ, 0x181f ;  /* 0x00181fff14007589 */ /* 0x00072400000e0000 */
.L_x_2025:
[----:B------:R-:W-:Y:S01]  /*aae0*/  IMAD R16, R21, c[0x0][0x2c4], RZ ;  /* 0x0000b10015107a24 */ /* 0x000fe200078e02ff */
[----:B------:R-:W-:Y:S04]  /*aaf0*/  BSSY B0, `(.L_x_1896) ;  /* 0x0000015000007945 */ /* 0x000fe80003800000 */
[----:B------:R-:W-:-:S13]  /*ab00*/  ISETP.GE.AND P0, PT, R7, R16, PT ;  /* 0x000000100700720c */ /* 0x000fda0003f06270 */
[----:B------:R-:W-:Y:S05]  /*ab10*/  @P0 BRA `(.L_x_1897) ;  /* 0x0000012000000947 */ /* 0x000fea0003800000 */
[----:B------:R-:W5:Y:S04]  /*ab20*/  LDL R3, [R1+0x78] ;  /* 0x0000780001037983 */ /* 0x000f680000100800 */
[----:B---3--:R-:W3:Y:S04]  /*ab30*/  LDL R2, [R1+0x80] ;  /* 0x0000800001027983 */ /* 0x008ee80000100800 */
[----:B----4-:R-:W4:Y:S01]  /*ab40*/  LDL R10, [R1+0x7c] ;  /* 0x00007c00010a7983 */ /* 0x010f220000100800 */
[----:B------:R-:W-:-:S04]  /*ab50*/  LEA R14, P0, R140, R0, 0x1 ;  /* 0x000000008c0e7211 */ /* 0x000fc800078008ff */
[----:B--2---:R-:W-:Y:S02]  /*ab60*/  LEA.HI.X R15, R140, R4, R141, 0x1, P0 ;  /* 0x000000048c0f7211 */ /* 0x004fe400000f0c8d */
[----:B------:R-:W-:-:S03]  /*ab70*/  LEA R12, P0, R252, R0, 0x1 ;  /* 0x00000000fc0c7211 */ /* 0x000fc600078008ff */
[----:B------:R-:W-:Y:S01]  /*ab80*/  @!PT LDS RZ, [RZ] ;  /* 0x00000000fffff984 */ /* 0x000fe20000000800 */
[----:B------:R-:W-:Y:S01]  /*ab90*/  @!PT LDS RZ, [RZ] ;  /* 0x00000000fffff984 */ /* 0x000fe20000000800 */
[----:B------:R-:W-:Y:S01]  /*aba0*/  @!PT LDS RZ, [RZ] ;  /* 0x00000000fffff984 */ /* 0x000fe20000000800 */
[----:B------:R2:W-:Y:S01]  /*abb0*/  LDGSTS.E.BYPASS.LTC128B.128 [R220+0x10080], [R14.64], !P5 ;  /* 0x100800000edc7fae */ /* 0x0005e2000e901d4c */
[----:B-----5:R-:W-:Y:S02]  /*abc0*/  LEA.HI.X R13, R252, R4, R3, 0x1, P0 ;  /* 0x00000004fc0d7211 */ /* 0x020fe400000f0c03 */
[----:B------:R-:W-:-:S03]  /*abd0*/  LEA R8, P0, R233, R0, 0x1 ;  /* 0x00000000e9087211 */ /* 0x000fc600078008ff */
[----:B------:R2:W-:Y:S01]  /*abe0*/  LDGSTS.E.BYPASS.LTC128B.128 [R220+0x14080], [R12.64], !P3 ;  /* 0x140800000cdc7fae */ /* 0x0005e2000d901d4c */
[----:B---3--:R-:W-:Y:S02]  /*abf0*/  LEA.HI.X R9, R233, R4, R2, 0x1, P0 ;  /* 0x00000004e9097211 */ /* 0x008fe400000f0c02 */
[----:B------:R-:W-:-:S03]  /*ac00*/  LEA R2, P0, R234, R0, 0x1 ;  /* 0x00000000ea027211 */ /* 0x000fc600078008ff */
[----:B------:R2:W-:Y:S01]  /*ac10*/  LDGSTS.E.BYPASS.LTC128B.128 [R220+0x18080], [R8.64], !P2 ;  /* 0x1808000008dc7fae */ /* 0x0005e2000d101d4c */
[----:B----4-:R-:W-:-:S05]  /*ac20*/  LEA.HI.X R3, R234, R4, R10, 0x1, P0 ;  /* 0x00000004ea037211 */ /* 0x010fca00000f0c0a */
[----:B------:R2:W-:Y:S04]  /*ac30*/  LDGSTS.E.BYPASS.LTC128B.128 [R220+0x1c080], [R2.64], !P4 ;  /* 0x1c08000002dc7fae */ /* 0x0005e8000e101d4c */
.L_x_1897:
[----:B------:R-:W-:Y:S05]  /*ac40*/  BSYNC B0 ;  /* 0x0000000000007941 */ /* 0x000fea0003800000 */
.L_x_1896:
[----:B------:R-:W-:Y:S05]  /*ac50*/  BRA.DIV ~URZ, `(.L_x_1898) ;  /* 0x000148d27f007947 */ /* 0x000fea000b800000 */
[----:B--2---:R2:W1:Y:S04]  /*ac60*/  SHFL.IDX PT, R4, R17, 0x1, 0x181f ;  /* 0x00381f0011047f89 */ /* 0x00446800000e0000 */
[----:B----4-:R2:W4:Y:S02]  /*ac70*/  SHFL.IDX PT, R0, R20, 0x1, 0x181f ;  /* 0x00381f0014007f89 */ /* 0x01052400000e0000 */
.L_x_2026:
[----:B------:R-:W-:Y:S01]  /*ac80*/  IADD3 R2, R7, 0x20, RZ ;  /* 0x0000002007027810 */ /* 0x000fe20007ffe0ff */
[----:B------:R-:W-:Y:S03]  /*ac90*/  BSSY B0, `(.L_x_1899) ;  /* 0x0000015000007945 */ /* 0x000fe60003800000 */
[----:B------:R-:W-:-:S13]  /*aca0*/  ISETP.GE.AND P0, PT, R2, R16, PT ;  /* 0x000000100200720c */ /* 0x000fda0003f06270 */
[----:B------:R-:W-:Y:S05]  /*acb0*/  @P0 BRA `(.L_x_1900) ;  /* 0x0000012000000947 */ /* 0x000fea0003800000 */
[----:B------:R-:W5:Y:S04]  /*acc0*/  LDL R8, [R1+0x78] ;  /* 0x0000780001087983 */ /* 0x000f680000100800 */
[----:B--2---:R-:W2:Y:S04]  /*acd0*/  LDL R3, [R1+0x80] ;  /* 0x0000800001037983 */ /* 0x004ea80000100800 */
[----:B---3--:R-:W3:Y:S01]  /*ace0*/  LDL R10, [R1+0x7c] ;  /* 0x00007c00010a7983 */ /* 0x008ee20000100800 */
[----:B----4-:R-:W-:-:S04]  /*acf0*/  LEA R14, P0, R140, R0, 0x1 ;  /* 0x000000008c0e7211 */ /* 0x010fc800078008ff */
[----:B-1----:R-:W-:Y:S02]  /*ad00*/  LEA.HI.X R15, R140, R4, R141, 0x1, P0 ;  /* 0x000000048c0f7211 */ /* 0x002fe400000f0c8d */
        /* <DEDUP_REMOVED lines=8> */
[----:B--2---:R-:W-:Y:S02]  /*ad90*/  LEA.HI.X R9, R233, R4, R3, 0x1, P0 ;  /* 0x00000004e9097211 */ /* 0x004fe400000f0c03 */
[----:B------:R-:W-:-:S03]  /*ada0*/  LEA R2, P0, R234, R0, 0x1 ;  /* 0x00000000ea027211 */ /* 0x000fc600078008ff */
[----:B------:R1:W-:Y:S01]  /*adb0*/  LDGSTS.E.BYPASS.LTC128B.128 [R223+0x19080], [R8.64], !P2 ;  /* 0x1908000008df7fae */ /* 0x0003e2000d101d4c */
[----:B---3--:R-:W-:-:S05]  /*adc0*/  LEA.HI.X R3, R234, R4, R10, 0x1, P0 ;  /* 0x00000004ea037211 */ /* 0x008fca00000f0c0a */
[----:B------:R1:W-:Y:S04]  /*add0*/  LDGSTS.E.BYPASS.LTC128B.128 [R223+0x1d080], [R2.64], !P4 ;  /* 0x1d08000002df7fae */ /* 0x0003e8000e101d4c */
.L_x_1900:
[----:B------:R-:W-:Y:S05]  /*ade0*/  BSYNC B0 ;  /* 0x0000000000007941 */ /* 0x000fea0003800000 */
.L_x_1899:
[----:B------:R-:W-:Y:S05]  /*adf0*/  BRA.DIV ~URZ, `(.L_x_1901) ;  /* 0x000148227f007947 */ /* 0x000fea000b800000 */
[----:B-1----:R1:W2:Y:S02]  /*ae00*/  SHFL.IDX PT, R4, R17, 0x2, 0x181f ;  /* 0x00581f0011047f89 */ /* 0x0022a400000e0000 */
.L_x_2027:
[----:B------:R-:W-:Y:S05]  /*ae10*/  BRA.DIV ~URZ, `(.L_x_1902) ;  /* 0x000148827f007947 */ /* 0x000fea000b800000 */
[----:B----4-:R4:W1:Y:S02]  /*ae20*/  SHFL.IDX PT, R0, R20, 0x2, 0x181f ;  /* 0x00581f0014007f89 */ /* 0x01086400000e0000 */
.L_x_2028:
[----:B------:R-:W-:Y:S01]  /*ae30*/  IADD3 R2, R7, 0x40, RZ ;  /* 0x0000004007027810 */ /* 0x000fe20007ffe0ff */
[----:B------:R-:W-:Y:S03]  /*ae40*/  BSSY B0, `(.L_x_1903) ;  /* 0x0000015000007945 */ /* 0x000fe60003800000 */
[----:B------:R-:W-:-:S13]  /*ae50*/  ISETP.GE.AND P0, PT, R2, R16, PT ;  /* 0x000000100200720c */ /* 0x000fda0003f06270 */
[----:B------:R-:W-:Y:S05]  /*ae60*/  @P0 BRA `(.L_x_1904) ;  /* 0x0000012000000947 */ /* 0x000fea0003800000 */
[----:B------:R-:W5:Y:S04]  /*ae70*/  LDL R8, [R1+0x78] ;  /* 0x0000780001087983 */ /* 0x000f680000100800 */
[----:B---3--:R-:W3:Y:S04]  /*ae80*/  LDL R3, [R1+0x80] ;  /* 0x0000800001037983 */ /* 0x008ee80000100800 */
[----:B----4-:R-:W4:Y:S01]  /*ae90*/  LDL R10, [R1+0x7c] ;  /* 0x00007c00010a7983 */ /* 0x010f220000100800 */
[----:B-1----:R-:W-:-:S04]  /*aea0*/  LEA R14, P0, R140, R0, 0x1 ;  /* 0x000000008c0e7211 */ /* 0x002fc800078008ff */
        /* <DEDUP_REMOVED lines=14> */
.L_x_1904:
[----:B------:R-:W-:Y:S05]  /*af90*/  BSYNC B0 ;  /* 0x0000000000007941 */ /* 0x000fea0003800000 */
.L_x_1903:
[----:B------:R-:W-:Y:S05]  /*afa0*/  BRA.DIV ~URZ, `(.L_x_1905) ;  /* 0x000147727f007947 */ /* 0x000fea000b800000 */
[----:B--2---:R2:W3:Y:S04]  /*afb0*/  SHFL.IDX PT, R4, R17, 0x3, 0x181f ;  /* 0x00781f0011047f89 */ /* 0x0044e800000e0000 */
[----:B-1----:R2:W1:Y:S02]  /*afc0*/  SHFL.IDX PT, R0, R20, 0x3, 0x181f ;  /* 0x00781f0014007f89 */ /* 0x00246400000e0000 */
.L_x_2029:
[----:B------:R-:W-:Y:S01]  /*afd0*/  IADD3 R7, R7, 0x60, RZ ;  /* 0x0000006007077810 */ /* 0x000fe20007ffe0ff */
[----:B------:R-:W5:Y:S04]  /*afe0*/  LDL R14, [R1+0x74] ;  /* 0x00007400010e7983 */ /* 0x000f680000100800 */
[----:B--2---:R-:W2:Y:S01]  /*aff0*/  LDL R2, [R1+0x78] ;  /* 0x0000780001027983 */ /* 0x004ea20000100800 */
[----:B------:R-:W-:-:S03]  /*b000*/  ISETP.GE.AND P0, PT, R7, R16, PT ;  /* 0x000000100700720c */ /* 0x000fc60003f06270 */
[----:B----4-:R-:W4:Y:S04]  /*b010*/  LDL R15, [R1+0x80] ;  /* 0x00008000010f7983 */ /* 0x010f280000100800 */
[----:B---3--:R-:W3:Y:S01]  /*b020*/  LDL R10, [R1+0x7c] ;  /* 0x00007c00010a7983 */ /* 0x008ee20000100800 */
[----:B------:R-:W-:Y:S01]  /*b030*/  IMAD.MOV.U32 R104, RZ, RZ, 0x30 ;  /* 0x00000030ff687424 */ /* 0x000fe200078e00ff */
[----:B------:R-:W-:Y:S01]  /*b040*/  SHF.R.S32.HI R130, RZ, 0x1f, R121 ;  /* 0x0000001fff827819 */ /* 0x000fe20000011479 */
[----:B------:R-:W-:Y:S01]  /*b050*/  ULDC.64 UR4, c[0x0][0x40] ;  /* 0x0000100000047ab9 */ /* 0x000fe20000000a00 */
[----:B------:R-:W3:Y:S02]  /*b060*/  LDL R7, [R1+0x64] ;  /* 0x0000640001077983 */ /* 0x000ee40000100800 */
[----:B-1----:R-:W-:-:S04]  /*b070*/  @!P0 LEA R12, P1, R140, R0, 0x1 ;  /* 0x000000008c0c8211 */ /* 0x002fc800078208ff */
[----:B------:R-:W-:Y:S02]  /*b080*/  @!P0 LEA.HI.X R13, R140, R4, R141, 0x1, P1 ;  /* 0x000000048c0d8211 */ /* 0x000fe400008f0c8d */
[----:B------:R-:W-:Y:S01]  /*b090*/  @!P0 LEA R8, P1, R252, R0, 0x1 ;  /* 0x00000000fc088211 */ /* 0x000fe200078208ff */
[----:B------:R-:W-:Y:S02]  /*b0a0*/  UIADD3 UR4, UP0, UR4, 0x160, URZ ;  /* 0x0000016004047890 */ /* 0x000fe4000ff1e03f */
[----:B------:R-:W-:Y:S01]  /*b0b0*/  @!PT LDS RZ, [RZ] ;  /* 0x00000000fffff984 */ /* 0x000fe20000000800 */
[----:B------:R-:W-:Y:S01]  /*b0c0*/  @!PT LDS RZ, [RZ] ;  /* 0x00000000fffff984 */ /* 0x000fe20000000800 */
[----:B------:R-:W-:Y:S01]  /*b0d0*/  @!PT LDS RZ, [RZ] ;  /* 0x00000000fffff984 */ /* 0x000fe20000000800 */
[----:B------:R1:W-:Y:S02]  /*b0e0*/  @!P0 LDGSTS.E.BYPASS.LTC128B.128 [R223+0x13080], [R12.64], !P5 ;  /* 0x130800000cdf8fae */ /* 0x0003e4000e901d4c */
[----:B------:R-:W-:Y:S01]  /*b0f0*/  UIADD3.X UR5, URZ, UR5, URZ, UP0, !UPT ;  /* 0x000000053f057290 */ /* 0x000fe200087fe43f */
[C---:B------:R-:W-:Y:S02]  /*b100*/  LOP3.LUT P5, RZ, R215.reuse, 0x200, RZ, 0xc0, !PT ;  /* 0x00000200d7ff7812 */ /* 0x040fe400078ac0ff */
[----:B------:R-:W-:Y:S01]  /*b110*/  LOP3.LUT P6, RZ, R215, 0x100, RZ, 0xc0, !PT ;  /* 0x00000100d7ff7812 */ /* 0x000fe200078cc0ff */
[----:B------:R1:W-:Y:S04]  /*b120*/  STL.64 [R1+0x28], R18 ;  /* 0x0000281201007387 */ /* 0x0003e80000100a00 */
[----:B------:R1:W-:Y:S04]  /*b130*/  STL.64 [R1+0x30], R174 ;  /* 0x000030ae01007387 */ /* 0x0003e80000100a00 */
[----:B------:R1:W-:Y:S04]  /*b140*/  STL.64 [R1+0x38], R24 ;  /* 0x0000381801007387 */ /* 0x0003e80000100a00 */
[----:B------:R1:W-:Y:S01]  /*b150*/  STL.64 [R1+0x40], R22 ;  /* 0x0000401601007387 */ /* 0x0003e20000100a00 */
[----:B------:R-:W-:-:S02]  /*b160*/  IADD3 R203, R146, 0x20, RZ ;  /* 0x0000002092cb7810 */ /* 0x000fc40007ffe0ff */
[----:B------:R-:W-:Y:S01]  /*b170*/  MOV R131, 0xb5f0 ;  /* 0x0000b5f000837802 */ /* 0x000fe20000000f00 */
[----:B-----5:R-:W-:Y:S01]  /*b180*/  IMAD R104, R14, -0x30, R104 ;  /* 0xffffffd00e687824 */ /* 0x020fe200078e0268 */
[----:B--2---:R-:W-:Y:S02]  /*b190*/  @!P0 LEA.HI.X R9, R252, R4, R2, 0x1, P1 ;  /* 0x00000004fc098211 */ /* 0x004fe400008f0c02 */
[----:B------:R-:W-:-:S03]  /*b1a0*/  @!P0 LEA R2, P1, R233, R0, 0x1 ;  /* 0x00000000e9028211 */ /* 0x000fc600078208ff */
[----:B------:R2:W-:Y:S01]  /*b1b0*/  @!P0 LDGSTS.E.BYPASS.LTC128B.128 [R223+0x17080], [R8.64], !P3 ;  /* 0x1708000008df8fae */ /* 0x0005e2000d901d4c */
[----:B----4-:R-:W-:Y:S01]  /*b1c0*/  @!P0 LEA.HI.X R3, R233, R4, R15, 0x1, P1 ;  /* 0x00000004e9038211 */ /* 0x010fe200008f0c0f */
[----:B---3--:R-:W-:Y:S01]  /*b1d0*/  IMAD.IADD R7, R104, 0x1, R7 ;  /* 0x0000000168077824 */ /* 0x008fe200078e0207 */
[----:B-1----:R-:W-:-:S03]  /*b1e0*/  @!P0 LEA R12, P1, R234, R0, 0x1 ;  /* 0x00000000ea0c8211 */ /* 0x002fc600078208ff */
[----:B------:R1:W-:Y:S01]  /*b1f0*/  @!P0 LDGSTS.E.BYPASS.LTC128B.128 [R223+0x1b080], [R2.64], !P2 ;  /* 0x1b08000002df8fae */ /* 0x0003e2000d101d4c */
[----:B------:R-:W-:Y:S02]  /*b200*/  IMNMX R7, R7, 0x30, PT ;  /* 0x0000003007077817 */ /* 0x000fe40003800200 */
[----:B------:R-:W-:-:S03]  /*b210*/  @!P0 LEA.HI.X R13, R234, R4, R10, 0x1, P1 ;  /* 0x00000004ea0d8211 */ /* 0x000fc600008f0c0a */
[----:B------:R-:W-:Y:S01]  /*b220*/  IMAD.IADD R7, R7, 0x1, -R231 ;  /* 0x0000000107077824 */ /* 0x000fe200078e0ae7 */
[----:B------:R-:W3:Y:S04]  /*b230*/  S2R R10, SR_TID.X ;  /* 0x00000000000a7919 */ /* 0x000ee80000002100 */
[----:B------:R-:W-:Y:S01]  /*b240*/  ISETP.GE.AND P1, PT, R7, 0x1, PT ;  /* 0x000000010700780c */ /* 0x000fe20003f26270 */
[----:B------:R4:W-:Y:S01]  /*b250*/  @!P0 LDGSTS.E.BYPASS.LTC128B.128 [R223+0x1f080], [R12.64], !P4 ;  /* 0x1f0800000cdf8fae */ /* 0x0009e2000e101d4c */
[----:B--2---:R-:W-:-:S03]  /*b260*/  IMAD.WIDE.U32 R8, R121, c[0x0][0x1e0], RZ ;  /* 0x0000780079087a25 */ /* 0x004fc600078e00ff */
[----:B------:R-:W0:Y:S01]  /*b270*/  LDGDEPBAR ;  /* 0x00000000000079af */ /* 0x000e220000000000 */
[----:B-1----:R-:W-:-:S04]  /*b280*/  IMAD R2, R130, c[0x0][0x1e0], RZ ;  /* 0x0000780082027a24 */ /* 0x002fc800078e02ff */
[----:B------:R-:W-:Y:S01]  /*b290*/  IMAD R0, R121, c[0x0][0x1e4], R2 ;  /* 0x0000790079007a24 */ /* 0x000fe200078e0202 */
[----:B------:R-:W-:Y:S01]  /*b2a0*/  ISETP.GE.AND P0, PT, R7, 0x21, PT ;  /* 0x000000210700780c */ /* 0x000fe20003f06270 */
[----:B------:R-:W-:Y:S02]  /*b2b0*/  IMAD.MOV.U32 R2, RZ, RZ, R224 ;  /* 0x000000ffff027224 */ /* 0x000fe400078e00e0 */
[----:B------:R-:W-:Y:S02]  /*b2c0*/  IMAD.MOV.U32 R3, RZ, RZ, R222 ;  /* 0x000000ffff037224 */ /* 0x000fe400078e00de */
[----:B------:R-:W-:Y:S02]  /*b2d0*/  IMAD.IADD R0, R9, 0x1, R0 ;  /* 0x0000000109007824 */ /* 0x000fe400078e0200 */
[----:B------:R-:W-:Y:S02]  /*b2e0*/  IMAD.U32 R14, RZ, RZ, UR4 ;  /* 0x00000004ff0e7e24 */ /* 0x000fe4000f8e00ff */
[----:B------:R-:W-:Y:S01]  /*b2f0*/  IMAD.U32 R15, RZ, RZ, UR5 ;  /* 0x00000005ff0f7e24 */ /* 0x000fe2000f8e00ff */
[----:B------:R-:W-:Y:S01]  /*b300*/  WARPSYNC 0xffffffff ;  /* 0xffffffff00007948 */ /* 0x000fe20003800000 */
[----:B------:R-:W-:-:S04]  /*b310*/  IMAD.WIDE.U32 R2, R8, 0x30, R2 ;  /* 0x0000003008027825 */ /* 0x000fc800078e0002 */
[----:B------:R-:W-:Y:S02]  /*b320*/  IMAD R0, R0, 0x30, RZ ;  /* 0x0000003000007824 */ /* 0x000fe400078e02ff */
[----:B------:R-:W-:Y:S01]  /*b330*/  IMAD.MOV.U32 R4, RZ, RZ, 0x20 ;  /* 0x00000020ff047424 */ /* 0x000fe200078e00ff */
[----:B------:R-:W-:Y:S01]  /*b340*/  @P1 LEA R8, P2, R2, c[0x0][0x1c8], 0x1 ;  /* 0x0000720002081a11 */ /* 0x000fe200078408ff */
[----:B------:R-:W-:Y:S02]  /*b350*/  IMAD.IADD R0, R3, 0x1, R0 ;  /* 0x0000000103007824 */ /* 0x000fe400078e0200 */
[----:B------:R-:W-:Y:S01]  /*b360*/  IMAD.WIDE.U32 R16, R4, c[0x0][0x1e0], RZ ;  /* 0x0000780004107a25 */ /* 0x000fe200078e00ff */
[C---:B------:R-:W-:Y:S02]  /*b370*/  LOP3.LUT P4, RZ, R215.reuse, 0x800, RZ, 0xc0, !PT ;  /* 0x00000800d7ff7812 */ /* 0x040fe4000788c0ff */
[----:B------:R-:W-:Y:S01]  /*b380*/  @P1 LEA.HI.X R9, R2, c[0x0][0x1cc], R0, 0x1, P2 ;  /* 0x0000730002091a11 */ /* 0x000fe200010f0c00 */
[----:B------:R-:W-:Y:S01]  /*b390*/  BAR.SYNC.DEFER_BLOCKING 0x0 ;  /* 0x0000000000007b1d */ /* 0x000fe20000010000 */
[----:B------:R-:W-:-:S02]  /*b3a0*/  LOP3.LUT P3, RZ, R215, 0x400, RZ, 0xc0, !PT ;  /* 0x00000400d7ff7812 */ /* 0x000fc4000786c0ff */
[----:B------:R-:W-:Y:S01]  /*b3b0*/  @P0 IADD3 R3, P2, R2, R16, RZ ;  /* 0x0000001002030210 */ /* 0x000fe20007f5e0ff */
[----:B------:R-:W-:Y:S01]  /*b3c0*/  IMAD R2, R4, c[0x0][0x1e4], RZ ;  /* 0x0000790004027a24 */ /* 0x000fe200078e02ff */
[----:B---3--:R-:W-:-:S04]  /*b3d0*/  SHF.R.S32.HI R18, RZ, 0x1f, R10 ;  /* 0x0000001fff127819 */ /* 0x008fc8000001140a */
[----:B------:R-:W-:Y:S02]  /*b3e0*/  @P0 IADD3.X R0, R0, R17, R2, P2, !PT ;  /* 0x0000001100000210 */ /* 0x000fe400017fe402 */
[C---:B------:R-:W-:Y:S02]  /*b3f0*/  @P0 LEA R2, P2, R3.reuse, c[0x0][0x1c8], 0x1 ;  /* 0x0000720003020a11 */ /* 0x040fe400078408ff */
[----:B------:R-:W-:Y:S02]  /*b400*/  LEA.HI R18, R18, R10, RZ, 0x3 ;  /* 0x0000000a12127211 */ /* 0x000fe400078f18ff */
[----:B------:R-:W-:Y:S02]  /*b410*/  @P0 LEA.HI.X R3, R3, c[0x0][0x1cc], R0, 0x1, P2 ;  /* 0x0000730003030a11 */ /* 0x000fe400010f0c00 */
[----:B------:R-:W-:Y:S01]  /*b420*/  LOP3.LUT R18, R18, 0xfffffff8, RZ, 0xc0, !PT ;  /* 0xfffffff812127812 */ /* 0x000fe200078ec0ff */
[----:B----4-:R-:W-:Y:S02]  /*b430*/  IMAD.U32 R12, RZ, RZ, UR8 ;  /* 0x00000008ff0c7e24 */ /* 0x010fe4000f8e00ff */
[----:B------:R-:W-:Y:S01]  /*b440*/  IMAD.U32 R13, RZ, RZ, UR7 ;  /* 0x00000007ff0d7e24 */ /* 0x000fe2000f8e00ff */
[----:B------:R-:W-:Y:S01]  /*b450*/  @!PT LDS RZ, [RZ] ;  /* 0x00000000fffff984 */ /* 0x000fe20000000800 */
[----:B------:R-:W-:Y:S01]  /*b460*/  @!PT LDS RZ, [RZ] ;  /* 0x00000000fffff984 */ /* 0x000fe20000000800 */
[----:B------:R-:W-:Y:S01]  /*b470*/  @!PT LDS RZ, [RZ] ;  /* 0x00000000fffff984 */ /* 0x000fe20000000800 */
[----:B------:R1:W-:Y:S04]  /*b480*/  @P1 LDGSTS.E.BYPASS.LTC128B.128 [R220+0xa080], [R8.64], !P4 ;  /* 0x0a08000008dc1fae */ /* 0x0003e8000e101d4c */
[----:B------:R1:W-:Y:S04]  /*b490*/  @P1 LDGSTS.E.BYPASS.LTC128B.128 [R220+0xb880], [R8.64+0x80], !P3 ;  /* 0x0b88008008dc1fae */ /* 0x0003e8000d901d4c */
[----:B------:R1:W-:Y:S01]  /*b4a0*/  @P1 LDGSTS.E.BYPASS.LTC128B.128 [R220+0xd080], [R8.64+0x100], !P5 ;  /* 0x0d08010008dc1fae */ /* 0x0003e2000e901d4c */
[----:B------:R-:W-:-:S03]  /*b4b0*/  IMAD.IADD R18, R10, 0x1, -R18 ;  /* 0x000000010a127824 */ /* 0x000fc600078e0a12 */
[----:B------:R1:W-:Y:S04]  /*b4c0*/  @P1 LDGSTS.E.BYPASS.LTC128B.128 [R220+0xe880], [R8.64+0x180], !P6 ;  /* 0x0e88018008dc1fae */ /* 0x0003e8000f101d4c */
[----:B------:R1:W-:Y:S04]  /*b4d0*/  @P0 LDGSTS.E.BYPASS.LTC128B.128 [R223+0xb080], [R2.64], !P4 ;  /* 0x0b08000002df0fae */ /* 0x0003e8000e101d4c */
[----:B------:R1:W-:Y:S04]  /*b4e0*/  @P0 LDGSTS.E.BYPASS.LTC128B.128 [R223+0xc880], [R2.64+0x80], !P3 ;  /* 0x0c88008002df0fae */ /* 0x0003e8000d901d4c */
[----:B------:R1:W-:Y:S04]  /*b4f0*/  @P0 LDGSTS.E.BYPASS.LTC128B.128 [R223+0xe080], [R2.64+0x100], !P5 ;  /* 0x0e08010002df0fae */ /* 0x0003e8000e901d4c */
[----:B------:R1:W-:Y:S01]  /*b500*/  @P0 LDGSTS.E.BYPASS.LTC128B.128 [R223+0xf880], [R2.64+0x180], !P6 ;  /* 0x0f88018002df0fae */ /* 0x0003e2000f101d4c */
[----:B------:R-:W-:-:S03]  /*b510*/  LOP3.LUT P0, RZ, R18, 0x2, RZ, 0xc0, !PT ;  /* 0x0000000212ff7812 */ /* 0x000fc6000780c0ff */
[----:B------:R1:W-:Y:S04]  /*b520*/  STL.64 [R1+0x20], R12 ;  /* 0x0000200c01007387 */ /* 0x0003e80000100a00 */
[----:B------:R1:W-:Y:S04]  /*b530*/  STL.64 [R1+0x18], R14 ;  /* 0x0000180e01007387 */ /* 0x0003e80000100a00 */
[----:B------:R-:W0:Y:S01]  /*b540*/  LDGDEPBAR ;  /* 0x00000000000079af */ /* 0x000e220000000000 */
[----:B------:R-:W-:Y:S01]  /*b550*/  ISETP.GT.AND P1, PT, R10, 0x7f, PT ;  /* 0x0000007f0a00780c */ /* 0x000fe20003f24270 */
[----:B------:R-:W-:Y:S01]  /*b560*/  IMAD.U32 R0, RZ, RZ, UR8 ;  /* 0x00000008ff007e24 */ /* 0x000fe2000f8e00ff */
[----:B------:R-:W-:-:S02]  /*b570*/  @P0 IADD3 R203, R146, -0x20, RZ ;  /* 0xffffffe092cb0810 */ /* 0x000fc40007ffe0ff */
[----:B------:R-:W-:Y:S01]  /*b580*/  LOP3.LUT R215, R215, 0xffffff7f, RZ, 0xc0, !PT ;  /* 0xffffff7fd7d77812 */ /* 0x000fe200078ec0ff */
[----:B------:R-:W-:Y:S01]  /*b590*/  BSSY B2, `(.L_x_1906) ;  /* 0x0000006000027945 */ /* 0x000fe20003800000 */
[----:B------:R-:W-:Y:S02]  /*b5a0*/  IADD3 R81, R0, 0x18, RZ ;  /* 0x0000001800517810 */ /* 0x000fe40007ffe0ff */
[C---:B------:R-:W-:Y:S02]  /*b5b0*/  IADD3 R214, R203.reuse, 0x1000, RZ ;  /* 0x00001000cbd67810 */ /* 0x040fe40007ffe0ff */
[----:B------:R-:W-:-:S03]  /*b5c0*/  IADD3 R213, R203, 0x800, RZ ;  /* 0x00000800cbd57810 */ /* 0x000fc60007ffe0ff */
[----:B------:R-:W-:Y:S02]  /*b5d0*/  @P1 LOP3.LUT R215, R215, 0x80, RZ, 0xfc, !PT ;  /* 0x00000080d7d71812 */ /* 0x000fe400078efcff */
[----:B-1----:R-:W-:Y:S05]  /*b5e0*/  CALL.REL.NOINC `($_ZN7cutlass13device_kernelIN5flash19enable_sm80_to_sm89INS1_16FlashAttnFwdSm80INS1_25CollectiveMainloopFwdSm80ILi8ELi1ELb0EN4cute5tupleIJNS5_1CILi128EEENS7_ILi48EEENS7_ILi256EEEEEELi256ENS_10bfloat16_tEfNS_4arch4Sm80ELb0ELb1ELb1ELb1ELb0ELb1ELb1ELb1EEENS1_21CollectiveEpilogueFwdINS6_IJS8_SA_S9_EEENS6_IJNS7_ILi1EEESI_SI_EEESC_SE_Li256ELb1ELb1ELb1ELb0EEENS1_36VarlenDynamicPersistentTileSchedulerILi128ELi48ELi256ELi256ELb1ELb1ELb0ELb1ELb0ELb1EEEEEEEEEvNT_6ParamsE$_ZZN5flash25CollectiveMainloopFwdSm80ILi8ELi1ELb0EN4cute5tupleIJNS1_1CILi128EEENS3_ILi48EEENS3_ILi256EEEEEELi256EN7cutlass10bfloat16_tEfNS8_4arch4Sm80ELb0ELb1ELb1ELb1ELb0ELb1ELb1ELb1EE3mmaINS_16FlashAttnFwdSm80ISC_NS_21CollectiveEpilogueFwdINS2_IJS4_S6_S5_EEENS2_IJNS3_ILi1EEESH_SH_EEES9_SB_Li256ELb1ELb1ELb1ELb0EEENS_36VarlenDynamicPersistentTileSchedulerILi128ELi48ELi256ELi256ELb1ELb1ELb0ELb1ELb0ELb1EEEE13SharedStorageENS1_6TensorINS1_11ArrayEngineIfLm128EEENS1_6LayoutINS2_IJNS2_IJNS3_ILi2EEESS_EEESH_NS3_ILi32EEEEEENS2_IJNS2_IJSH_SS_EEENS3_ILi0EEENS3_ILi4EEEEEEEEEENS_7SoftmaxILi2ELi0EEEEEbRKNSC_6ParamsERT0_RT1_iRKNS_16SeqlenInfoQKNewKILb1ELb1EEENS2_IJiiiiEEERT_ENKUlvE_clEv) ;  /* 0x0001540000007944 */ /* 0x002fea0003c00000 */
[----:B------:R-:W-:Y:S05]  /*b5f0*/  BSYNC B2 ;  /* 0x0000000000027941 */ /* 0x000fea0003800000 */
.L_x_1906:
[----:B------:R-:W2:Y:S01]  /*b600*/  LDL R4, [R1+0x64] ;  /* 0x0000640001047983 */ /* 0x000ea20000100800 */
[----:B------:R-:W-:Y:S01]  /*b610*/  IMAD R0, R130, c[0x0][0x208], RZ ;  /* 0x0000820082007a24 */ /* 0x000fe200078e02ff */
[----:B------:R-:W-:Y:S01]  /*b620*/  MOV R3, R228 ;  /* 0x000000e400037202 */ /* 0x000fe20000000f00 */
[----:B-1----:R-:W-:Y:S01]  /*b630*/  IMAD.WIDE.U32 R8, R121, c[0x0][0x208], RZ ;  /* 0x0000820079087a25 */ /* 0x002fe200078e00ff */
[----:B------:R-:W1:Y:S01]  /*b640*/  S2R R12, SR_TID.X ;  /* 0x00000000000c7919 */ /* 0x000e620000002100 */
[----:B------:R-:W-:-:S04]  /*b650*/  DEPBAR.LE SB0, 0x0 ;  /* 0x000080000000791a */ /* 0x000fc80000000000 */
[----:B------:R-:W-:Y:S01]  /*b660*/  IMAD R0, R121, c[0x0][0x20c], R0 ;  /* 0x0000830079007a24 */ /* 0x000fe200078e0200 */
[----:B------:R-:W-:Y:S01]  /*b670*/  WARPSYNC 0xffffffff ;  /* 0xffffffff00007948 */ /* 0x000fe20003800000 */
[----:B------:R-:W-:Y:S01]  /*b680*/  IMAD.MOV.U32 R2, RZ, RZ, R226 ;  /* 0x000000ffff027224 */ /* 0x000fe200078e00e2 */
[----:B------:R-:W-:Y:S01]  /*b690*/  BAR.SYNC.DEFER_BLOCKING 0x0 ;  /* 0x0000000000007b1d */ /* 0x000fe20000010000 */
[----:B------:R-:W-:Y:S01]  /*b6a0*/  IMAD.IADD R0, R9, 0x1, R0 ;  /* 0x0000000109007824 */ /* 0x000fe200078e0200 */
[----:B------:R-:W-:Y:S01]  /*b6b0*/  LOP3.LUT P4, RZ, R128, 0x1, RZ, 0xc0, !PT ;  /* 0x0000000180ff7812 */ /* 0x000fe2000788c0ff */
[----:B------:R-:W-:Y:S01]  /*b6c0*/  IMAD.WIDE.U32 R8, R8, 0x30, R2 ;  /* 0x0000003008087825 */ /* 0x000fe200078e0002 */
[C---:B------:R-:W-:Y:S02]  /*b6d0*/  LOP3.LUT P2, RZ, R128.reuse, 0x2, RZ, 0xc0, !PT ;  /* 0x0000000280ff7812 */ /* 0x040fe4000784c0ff */
[----:B------:R-:W-:Y:S01]  /*b6e0*/  LOP3.LUT P1, RZ, R128, 0x4, RZ, 0xc0, !PT ;  /* 0x0000000480ff7812 */ /* 0x000fe2000782c0ff */
[----:B------:R-:W-:Y:S01]  /*b6f0*/  IMAD R0, R0, 0x30, RZ ;  /* 0x0000003000007824 */ /* 0x000fe200078e02ff */
[----:B------:R-:W-:Y:S01]  /*b700*/  LEA R2, P0, R8, c[0x0][0x1f8], 0x1 ;  /* 0x00007e0008027a11 */ /* 0x000fe200078008ff */
[----:B------:R3:W5:Y:S02]  /*b710*/  LDL R105, [R1+0x74] ;  /* 0x0000740001697983 */ /* 0x0007640000100800 */
[----:B------:R-:W-:-:S02]  /*b720*/  IMAD.IADD R0, R9, 0x1, R0 ;  /* 0x0000000109007824 */ /* 0x000fc400078e0200 */
[----:B------:R3:W5:Y:S01]  /*b730*/  LDL R232, [R1+0x10] ;  /* 0x0000100001e87983 */ /* 0x0007620000100800 */
[----:B-1----:R-:W-:Y:S02]  /*b740*/  ISETP.GT.AND P5, PT, R12, 0x7f, PT ;  /* 0x0000007f0c00780c */ /* 0x002fe40003fa4270 */
[----:B------:R-:W-:Y:S02]  /*b750*/  LEA.HI.X R3, R8, c[0x0][0x1fc], R0, 0x1, P0 ;  /* 0x00007f0008037a11 */ /* 0x000fe400000f0c00 */
[----:B------:R-:W-:-:S04]  /*b760*/  SHF.R.S32.HI R10, RZ, 0x1f, R12 ;  /* 0x0000001fff0a7819 */ /* 0x000fc8000001140c */
[----:B------:R-:W-:Y:S01]  /*b770*/  LEA.HI R10, R10, R12, RZ, 0x3 ;  /* 0x0000000c0a0a7211 */ /* 0x000fe200078f18ff */
[----:B----4-:R-:W-:Y:S03]  /*b780*/  LDSM.16.M88.4 R20, [R199] ;  /* 0x00000000c714783b */ /* 0x010fe60000000200 */
[----:B------:R-:W-:Y:S01]  /*b790*/  LOP3.LUT R10, R10, 0xfffffff8, RZ, 0xc0, !PT ;  /* 0xfffffff80a0a7812 */ /* 0x000fe200078ec0ff */
[----:B------:R-:W-:Y:S01]  /*b7a0*/  @!P5 IMAD.MOV.U32 R0, RZ, RZ, c[0x0][0x208] ;  /* 0x00008200ff00d624 */ /* 0x000fe200078e00ff */
[----:B------:R-:W1:Y:S01]  /*b7b0*/  LDSM.16.M88.4 R28, [R146] ;  /* 0x00000000921c783b */ /* 0x000e620000000200 */
[----:B------:R-:W-:Y:S02]  /*b7c0*/  @!P5 MOV R7, c[0x0][0x20c] ;  /* 0x000083000007da02 */ /* 0x000fe40000000f00 */
[----:B------:R-:W-:Y:S01]  /*b7d0*/  IMAD.IADD R10, R12, 0x1, -R10 ;  /* 0x000000010c0a7824 */ /* 0x000fe200078e0a0a */
[----:B------:R-:W-:Y:S04]  /*b7e0*/  LDSM.16.M88.4 R32, [R146+0x800] ;  /* 0x000800009220783b */ /* 0x000fe80000000200 */
[----:B------:R-:W4:Y:S04]  /*b7f0*/  LDSM.16.M88.4 R52, [R146+0x1000] ;  /* 0x001000009234783b */ /* 0x000f280000000200 */
[----:B------:R-:W-:Y:S04]  /*b800*/  LDSM.16.M88.4 R16, [R200] ;  /* 0x00000000c810783b */ /* 0x000fe80000000200 */
[----:B------:R-:W3:Y:S04]  /*b810*/  LDSM.16.M88.4 R44, [R203] ;  /* 0x00000000cb2c783b */ /* 0x000ee80000000200 */
[----:B------:R-:W-:Y:S04]  /*b820*/  LDSM.16.M88.4 R60, [R203+0x800] ;  /* 0x00080000cb3c783b */ /* 0x000fe80000000200 */
[----:B------:R-:W3:Y:S01]  /*b830*/  LDSM.16.M88.4 R76, [R203+0x1000] ;  /* 0x00100000cb4c783b */ /* 0x000ee20000000200 */
[C---:B-1---5:R-:W-:Y:S08]  /*b840*/  HMMA.16816.F32.BF16 R36, R20.reuse, R30, RZ ;  /* 0x0000001e1424723c */ /* 0x062ff000000418ff */
[C---:B----4-:R-:W-:Y:S08]  /*b850*/  HMMA.16816.F32.BF16 R56, R20.reuse, R52, RZ ;  /* 0x000000341438723c */ /* 0x050ff000000418ff */
[C---:B------:R-:W-:Y:S08]  /*b860*/  HMMA.16816.F32.BF16 R24, R20.reuse, R28, RZ ;  /* 0x0000001c1418723c */ /* 0x040ff000000418ff */
[C---:B------:R-:W-:Y:S08]  /*b870*/  HMMA.16816.F32.BF16 R40, R20.reuse, R32, RZ ;  /* 0x000000201428723c */ /* 0x040ff000000418ff */
[C---:B------:R-:W-:Y:S08]  /*b880*/  HMMA.16816.F32.BF16 R48, R20.reuse, R34, RZ ;  /* 0x000000221430723c */ /* 0x040ff000000418ff */
[----:B------:R-:W-:Y:S08]  /*b890*/  HMMA.16816.F32.BF16 R52, R20, R54, RZ ;  /* 0x000000361434723c */ /* 0x000ff000000418ff */
[C---:B---3--:R-:W-:Y:S08]  /*b8a0*/  HMMA.16816.F32.BF16 R36, R16.reuse, R46, R36 ;  /* 0x0000002e1024723c */ /* 0x048ff00000041824 */
[C---:B------:R-:W-:Y:S08]  /*b8b0*/  HMMA.16816.F32.BF16 R56, R16.reuse, R76, R56 ;  /* 0x0000004c1038723c */ /* 0x040ff00000041838 */
[C---:B------:R-:W-:Y:S08]  /*b8c0*/  HMMA.16816.F32.BF16 R24, R16.reuse, R44, R24 ;  /* 0x0000002c1018723c */ /* 0x040ff00000041818 */
[C---:B------:R-:W-:Y:S08]  /*b8d0*/  HMMA.16816.F32.BF16 R40, R16.reuse, R60, R40 ;  /* 0x0000003c1028723c */ /* 0x040ff00000041828 */
[C---:B------:R-:W-:Y:S08]  /*b8e0*/  HMMA.16816.F32.BF16 R48, R16.reuse, R62, R48 ;  /* 0x0000003e1030723c */ /* 0x040ff00000041830 */
[----:B------:R-:W-:Y:S01]  /*b8f0*/  HMMA.16816.F32.BF16 R52, R16, R78, R52 ;  /* 0x0000004e1034723c */ /* 0x000fe20000041834 */
[----:B--2---:R-:W-:-:S04]  /*b900*/  IADD3 R4, R4, R104, -R231 ;  /* 0x0000006804047210 */ /* 0x004fc80007ffe8e7 */
[----:B------:R-:W-:Y:S11]  /*b910*/  ISETP.LT.OR P0, PT, R4, 0x1, !P4 ;  /* 0x000000010400780c */ /* 0x000ff60006701670 */
[----:B------:R-:W-:Y:S02]  /*b920*/  @!UPT UIADD3 URZ, URZ, URZ, URZ ;  /* 0x0000003f3f3ff290 */ /* 0x000fe4000fffe03f */
[----:B------:R-:W-:Y:S01]  /*b930*/  @!PT LDS RZ, [RZ] ;  /* 0x00000000fffff984 */ /* 0x000fe20000000800 */
[----:B------:R-:W-:Y:S01]  /*b940*/  @!PT LDS RZ, [RZ] ;  /* 0x00000000fffff984 */ /* 0x000fe20000000800 */
[----:B------:R-:W-:Y:S01]  /*b950*/  @!PT LDS RZ, [RZ] ;  /* 0x00000000fffff984 */ /* 0x000fe20000000800 */
[----:B------:R1:W-:Y:S01]  /*b960*/  LDGSTS.E.BYPASS.LTC128B.128 [R220+0x4080], [R2.64], !P0 ;  /* 0x0408000002dc7fae */ /* 0x0003e2000c101d4c */
[----:B------:R-:W-:-:S04]  /*b970*/  @!P5 LEA R8, P0, R0, R2, 0x6 ;  /* 0x000000020008d211 */ /* 0x000fc800078030ff */
[----:B------:R-:W-:Y:S02]  /*b980*/  @!P5 LEA.HI.X R9, R0, R3, R7, 0x6, P0 ;  /* 0x000000030009d211 */ /* 0x000fe400000f3407 */
[----:B------:R-:W-:Y:S02]  /*b990*/  LOP3.LUT P0, RZ, R10, 0x4, RZ, 0xc0, !PT ;  /* 0x000000040aff7812 */ /* 0x000fe4000780c0ff */
[----:B------:R-:W-:-:S04]  /*b9a0*/  MOV R0, 0x40 ;  /* 0x0000004000007802 */ /* 0x000fc80000000f00 */
[----:B------:R-:W-:Y:S02]  /*b9b0*/  SEL R0, R0, 0xffffffc0, !P0 ;  /* 0xffffffc000007807 */ /* 0x000fe40004000000 */
[C---:B------:R-:W-:Y:S11]  /*b9c0*/  ISETP.LT.OR P0, PT, R4.reuse, 0x1, !P2 ;  /* 0x000000010400780c */ /* 0x040ff60005701670 */
[----:B------:R-:W-:Y:S02]  /*b9d0*/  @!UPT UIADD3 URZ, URZ, URZ, URZ ;  /* 0x0000003f3f3ff290 */ /* 0x000fe4000fffe03f */
[----:B------:R1:W-:Y:S01]  /*b9e0*/  LDGSTS.E.BYPASS.LTC128B.128 [R220+0x5880], [R2.64+0x80], !P0 ;  /* 0x0588008002dc7fae */ /* 0x0003e2000c101d4c */
[----:B------:R-:W-:Y:S11]  /*b9f0*/  ISETP.LT.OR P0, PT, R4, 0x1, !P1 ;  /* 0x000000010400780c */ /* 0x000ff60004f01670 */
[----:B------:R-:W-:Y:S02]  /*ba00*/  @!UPT UIADD3 URZ, URZ, URZ, URZ ;  /* 0x0000003f3f3ff290 */ /* 0x000fe4000fffe03f */
[----:B------:R1:W-:Y:S01]  /*ba10*/  LDGSTS.E.BYPASS.LTC128B.128 [R220+0x7080], [R2.64+0x100], !P0 ;  /* 0x0708010002dc7fae */ /* 0x0003e2000c101d4c */
[----:B------:R-:W-:-:S04]  /*ba20*/  LOP3.LUT P0, RZ, R128, 0x8, RZ, 0xc0, !PT ;  /* 0x0000000880ff7812 */ /* 0x000fc8000780c0ff */
[C---:B------:R-:W-:Y:S02]  /*ba30*/  ISETP.LT.OR P3, PT, R4.reuse, 0x1, !P0 ;  /* 0x000000010400780c */ /* 0x040fe40004761670 */
[C---:B------:R-:W-:Y:S02]  /*ba40*/  @!P5 ISETP.LT.OR P2, PT, R4.reuse, 0x21, !P2 ;  /* 0x000000210400d80c */ /* 0x040fe40005741670 */
[C---:B------:R-:W-:Y:S02]  /*ba50*/  @!P5 ISETP.LT.OR P1, PT, R4.reuse, 0x21, !P1 ;  /* 0x000000210400d80c */ /* 0x040fe40004f21670 */
[----:B------:R-:W-:-:S07]  /*ba60*/  @!P5 ISETP.LT.OR P0, PT, R4, 0x21, !P0 ;  /* 0x000000210400d80c */ /* 0x000fce0004701670 */
[----:B------:R1:W-:Y:S01]  /*ba70*/  LDGSTS.E.BYPASS.LTC128B.128 [R220+0x8880], [R2.64+0x180], !P3 ;  /* 0x0888018002dc7fae */ /* 0x0003e2000d901d4c */
[----:B------:R-:W-:Y:S01]  /*ba80*/  @!P5 ISETP.LT.OR P3, PT, R4, 0x21, !P4 ;  /* 0x000000210400d80c */ /* 0x000fe20006761670 */
[----:B------:R-:W-:Y:S11]  /*ba90*/  IMAD.IADD R145, R146, 0x1, R0 ;  /* 0x0000000192917824 */ /* 0x000ff600078e0200 */
[----:B------:R-:W-:Y:S01]  /*baa0*/  @!UPT UIADD3 URZ, URZ, URZ, URZ ;  /* 0x0000003f3f3ff290 */ /* 0x000fe2000fffe03f */
[----:B------:R1:W-:Y:S04]  /*bab0*/  @!P5 LDGSTS.E.BYPASS.LTC128B.128 [R223+0x5080], [R8.64], !P3 ;  /* 0x0508000008dfdfae */ /* 0x0003e8000d901d4c */
[----:B------:R1:W-:Y:S04]  /*bac0*/  @!P5 LDGSTS.E.BYPASS.LTC128B.128 [R223+0x6880], [R8.64+0x80], !P2 ;  /* 0x0688008008dfdfae */ /* 0x0003e8000d101d4c */
[----:B------:R1:W-:Y:S04]  /*bad0*/  @!P5 LDGSTS.E.BYPASS.LTC128B.128 [R223+0x8080], [R8.64+0x100], !P1 ;  /* 0x0808010008dfdfae */ /* 0x0003e8000c901d4c */
[----:B------:R1:W-:Y:S04]  /*bae0*/  @!P5 LDGSTS.E.BYPASS.LTC128B.128 [R223+0x9880], [R8.64+0x180], !P0 ;  /* 0x0988018008dfdfae */ /* 0x0003e8000c101d4c */
[----:B------:R-:W-:Y:S04]  /*baf0*/  LDSM.16.M88.4 R12, [R202] ;  /* 0x00000000ca0c783b */ /* 0x000fe80000000200 */
[----:B------:R-:W2:Y:S01]  /*bb00*/  LDSM.16.M88.4 R64, [R145] ;  /* 0x000000009140783b */ /* 0x000ea20000000200 */
[----:B------:R-:W-:-:S03]  /*bb10*/  IADD3 R10, R203, R0, RZ ;  /* 0x00000000cb0a7210 */ /* 0x000fc60007ffe0ff */
[----:B------:R-:W3:Y:S04]  /*bb20*/  LDSM.16.M88.4 R68, [R145+0x1000] ;  /* 0x001000009144783b */ /* 0x000ee80000000200 */
[----:B------:R-:W4:Y:S04]  /*bb30*/  LDSM.16.M88.4 R72, [R145+0x800] ;  /* 0x000800009148783b */ /* 0x000f280000000200 */
[----:B------:R-:W-:Y:S04]  /*bb40*/  LDSM.16.M88.4 R32, [R201] ;  /* 0x00000000c920783b */ /* 0x000fe80000000200 */
[----:B------:R-:W1:Y:S04]  /*bb50*/  LDSM.16.M88.4 R84, [R10] ;  /* 0x000000000a54783b */ /* 0x000e680000000200 */
[----:B------:R-:W1:Y:S04]  /*bb60*/  LDSM.16.M88.4 R44, [R10+0x1000] ;  /* 0x001000000a2c783b */ /* 0x000e680000000200 */
[----:B------:R-:W1:Y:S04]  /*bb70*/  LDSM.16.M88.4 R80, [R10+0x800] ;  /* 0x000800000a50783b */ /* 0x000e680000000200 */
[----:B------:R-:W-:Y:S04]  /*bb80*/  LDSM.16.M88.4 R28, [R199+0x4000] ;  /* 0x00400000c71c783b */ /* 0x000fe80000000200 */
[----:B------:R-:W1:Y:S04]  /*bb90*/  LDSM.16.M88.4 R88, [R146+0x1800] ;  /* 0x001800009258783b */ /* 0x000e680000000200 */
[----:B------:R-:W1:Y:S01]  /*bba0*/  LDSM.16.M88.4 R60, [R146+0x2800] ;  /* 0x00280000923c783b */ /* 0x000e620000000200 */
[C---:B--2---:R-:W-:Y:S03]  /*bbb0*/  HMMA.16816.F32.BF16 R36, R12.reuse, R66, R36 ;  /* 0x000000420c24723c */ /* 0x044fe60000041824 */
[----:B------:R-:W2:Y:S04]  /*bbc0*/  LDSM.16.M88.4 R76, [R146+0x2000] ;  /* 0x00200000924c783b */ /* 0x000ea80000000200 */
[----:B------:R-:W-:Y:S01]  /*bbd0*/  LDSM.16.M88.4 R96, [R145+0x4000] ;  /* 0x004000009160783b */ /* 0x000fe20000000200 */
[C---:B---3--:R-:W-:Y:S03]  /*bbe0*/  HMMA.16816.F32.BF16 R56, R12.reuse, R68, R56 ;  /* 0x000000440c38723c */ /* 0x048fe60000041838 */
[----:B------:R-:W-:Y:S04]  /*bbf0*/  LDSM.16.M88.4 R92, [R146+0x5000] ;  /* 0x00500000925c783b */ /* 0x000fe80000000200 */
[----:B------:R-:W-:Y:S01]  /*bc00*/  LDSM.16.M88.4 R100, [R10+0x4800] ;  /* 0x004800000a64783b */ /* 0x000fe20000000200 */
[C---:B------:R-:W-:Y:S03]  /*bc10*/  HMMA.16816.F32.BF16 R20, R12.reuse, R64, R24 ;  /* 0x000000400c14723c */ /* 0x040fe60000041818 */
[----:B------:R-:W-:Y:S04]  /*bc20*/  LDSM.16.M88.4 R24, [R200+0x4000] ;  /* 0x00400000c818783b */ /* 0x000fe80000000200 */
[----:B------:R-:W-:Y:S01]  /*bc30*/  LDSM.16.M88.4 R64, [R203+0x2000] ;  /* 0x00200000cb40783b */ /* 0x000fe20000000200 */
[C---:B----4-:R-:W-:Y:S03]  /*bc40*/  HMMA.16816.F32.BF16 R40, R12.reuse, R72, R40 ;  /* 0x000000480c28723c */ /* 0x050fe60000041828 */
[----:B------:R-:W0:Y:S05]  /*bc50*/  LDGDEPBAR ;  /* 0x00000000000079af */ /* 0x000e2a0000000000 */
[C---:B------:R-:W-:Y:S01]  /*bc60*/  HMMA.16816.F32.BF16 R48, R12.reuse, R74, R48 ;  /* 0x0000004a0c30723c */ /* 0x040fe20000041830 */
[----:B------:R-:W-:Y:S07]  /*bc70*/  LDSM.16.M88.4 R72, [R203+0x1800] ;  /* 0x00180000cb48783b */ /* 0x000fee0000000200 */
[----:B------:R-:W-:Y:S01]  /*bc80*/  HMMA.16816.F32.BF16 R52, R12, R70, R52 ;  /* 0x000000460c34723c */ /* 0x000fe20000041834 */
[----:B------:R-:W-:Y:S07]  /*bc90*/  LDSM.16.M88.4 R68, [R145+0x1800] ;  /* 0x001800009144783b */ /* 0x000fee0000000200 */
[C---:B-1----:R-:W-:Y:S08]  /*bca0*/  HMMA.16816.F32.BF16 R36, R32.reuse, R86, R36 ;  /* 0x000000562024723c */ /* 0x042ff00000041824 */
[C---:B------:R-:W-:Y:S08]  /*bcb0*/  HMMA.16816.F32.BF16 R56, R32.reuse, R44, R56 ;  /* 0x0000002c2038723c */ /* 0x040ff00000041838 */
[C---:B------:R-:W-:Y:S01]  /*bcc0*/  HMMA.16816.F32.BF16 R16, R32.reuse, R84, R20 ;  /* 0x000000542010723c */ /* 0x040fe20000041814 */
[----:B------:R-:W-:Y:S04]  /*bcd0*/  LDSM.16.M88.4 R20, [R202+0x4000] ;  /* 0x00400000ca14783b */ /* 0x000fe80000000200 */
[----:B------:R-:W-:Y:S03]  /*bce0*/  LDSM.16.M88.4 R84, [R203+0x3000] ;  /* 0x00300000cb54783b */ /* 0x000fe60000000200 */
[C---:B------:R-:W-:Y:S08]  /*bcf0*/  HMMA.16816.F32.BF16 R40, R32.reuse, R80, R40 ;  /* 0x000000502028723c */ /* 0x040ff00000041828 */
[C---:B------:R-:W-:Y:S01]  /*bd00*/  HMMA.16816.F32.BF16 R48, R32.reuse, R82, R48 ;  /* 0x000000522030723c */ /* 0x040fe20000041830 */
[----:B------:R-:W-:Y:S07]  /*bd10*/  LDSM.16.M88.4 R80, [R145+0x2000] ;  /* 0x002000009150783b */ /* 0x000fee0000000200 */
[----:B------:R-:W-:Y:S01]  /*bd20*/  HMMA.16816.F32.BF16 R52, R32, R46, R52 ;  /* 0x0000002e2034723c */ /* 0x000fe20000041834 */
[----:B------:R-:W-:Y:S07]  /*bd30*/  LDSM.16.M88.4 R44, [R145+0x2800] ;  /* 0x00280000912c783b */ /* 0x000fee0000000200 */
[C---:B------:R-:W-:Y:S01]  /*bd40*/  HMMA.16816.F32.BF16 R32, R28.reuse, R90, R36 ;  /* 0x0000005a1c20723c */ /* 0x040fe20000041824 */
[----:B------:R-:W1:Y:S07]  /*bd50*/  LDSM.16.M88.4 R36, [R203+0x2800] ;  /* 0x00280000cb24783b */ /* 0x000e6e0000000200 */
[C---:B------:R-:W-:Y:S08]  /*bd60*/  HMMA.16816.F32.BF16 R56, R28.reuse, R60, R56 ;  /* 0x0000003c1c38723c */ /* 0x040ff00000041838 */
[C---:B------:R-:W-:Y:S01]  /*bd70*/  HMMA.16816.F32.BF16 R12, R28.reuse, R88, R16 ;  /* 0x000000581c0c723c */ /* 0x040fe20000041810 */
[----:B------:R-:W-:Y:S04]  /*bd80*/  LDSM.16.M88.4 R16, [R201+0x4000] ;  /* 0x00400000c910783b */ /* 0x000fe80000000200 */
[----:B------:R-:W-:Y:S03]  /*bd90*/  LDSM.16.M88.4 R88, [R10+0x1800] ;  /* 0x001800000a58783b */ /* 0x000fe60000000200 */
[C---:B------:R-:W-:Y:S01]  /*bda0*/  HMMA.16816.F32.BF16 R52, R28.reuse, R62, R52 ;  /* 0x0000003e1c34723c */ /* 0x040fe20000041834 */
[----:B------:R-:W3:Y:S07]  /*bdb0*/  LDSM.16.M88.4 R60, [R10+0x2800] ;  /* 0x002800000a3c783b */ /* 0x000eee0000000200 */
[----:B--2---:R-:W-:Y:S08]  /*bdc0*/  HMMA.16816.F32.BF16 R40, R28, R76, R40 ;  /* 0x0000004c1c28723c */ /* 0x004ff00000041828 */
[C---:B-1----:R-:W-:Y:S08]  /*bdd0*/  HMMA.16816.F32.BF16 R56, R24.reuse, R36, R56 ;  /* 0x000000241838723c */ /* 0x042ff00000041838 */
[----:B------:R-:W-:Y:S08]  /*bde0*/  HMMA.16816.F32.BF16 R12, R24, R72, R12 ;  /* 0x00000048180c723c */ /* 0x000ff0000004180c */
[----:B------:R-:W-:Y:S01]  /*bdf0*/  HMMA.16816.F32.BF16 R48, R28, R78, R48 ;  /* 0x0000004e1c30723c */ /* 0x000fe20000041830 */
[----:B------:R-:W-:Y:S07]  /*be00*/  LDSM.16.M88.4 R76, [R146+0x3000] ;  /* 0x00300000924c783b */ /* 0x000fee0000000200 */
[C---:B------:R-:W-:Y:S01]  /*be10*/  HMMA.16816.F32.BF16 R28, R24.reuse, R74, R32 ;  /* 0x0000004a181c723c */ /* 0x040fe20000041820 */
[----:B------:R-:W-:Y:S07]  /*be20*/  LDSM.16.M88.4 R72, [R10+0x2000] ;  /* 0x002000000a48783b */ /* 0x000fee0000000200 */
[----:B------:R-:W-:Y:S08]  /*be30*/  HMMA.16816.F32.BF16 R52, R24, R38, R52 ;  /* 0x000000261834723c */ /* 0x000ff00000041834 */
[----:B------:R-:W-:Y:S08]  /*be40*/  HMMA.16816.F32.BF16 R56, R20, R44, R56 ;  /* 0x0000002c1438723c */ /* 0x000ff00000041838 */
[----:B------:R-:W-:Y:S08]  /*be50*/  HMMA.16816.F32.BF16 R40, R24, R64, R40 ;  /* 0x000000401828723c */ /* 0x000ff00000041828 */
[----:B------:R-:W-:Y:S01]  /*be60*/  HMMA.16816.F32.BF16 R32, R20, R68, R12 ;  /* 0x000000441420723c */ /* 0x000fe2000004180c */
[----:B------:R-:W-:Y:S07]  /*be70*/  LDSM.16.M88.4 R12, [R199+0x8000] ;  /* 0x00800000c70c783b */ /* 0x000fee0000000200 */
[----:B------:R-:W-:Y:S01]  /*be80*/  HMMA.16816.F32.BF16 R48, R24, R66, R48 ;  /* 0x000000421830723c */ /* 0x000fe20000041830 */
[----:B------:R-:W1:Y:S07]  /*be90*/  LDSM.16.M88.4 R64, [R146+0x4000] ;  /* 0x004000009240783b */ /* 0x000e6e0000000200 */
[C---:B------:R-:W-:Y:S01]  /*bea0*/  HMMA.16816.F32.BF16 R36, R20.reuse, R70, R28 ;  /* 0x000000461424723c */ /* 0x040fe2000004181c */
[----:B------:R-:W-:Y:S07]  /*beb0*/  LDSM.16.M88.4 R68, [R146+0x3800] ;  /* 0x003800009244783b */ /* 0x000fee0000000200 */
[----:B------:R-:W-:Y:S08]  /*bec0*/  HMMA.16816.F32.BF16 R52, R20, R46, R52 ;  /* 0x0000002e1434723c */ /* 0x000ff00000041834 */
[C---:B---3--:R-:W-:Y:S08]  /*bed0*/  HMMA.16816.F32.BF16 R56, R16.reuse, R60, R56 ;  /* 0x0000003c1038723c */ /* 0x048ff00000041838 */
[----:B------:R-:W-:Y:S01]  /*bee0*/  HMMA.16816.F32.BF16 R24, R16, R88, R32 ;  /* 0x000000581018723c */ /* 0x000fe20000041820 */
[----:B------:R-:W2:Y:S07]  /*bef0*/  LDSM.16.M88.4 R32, [R200+0x8000] ;  /* 0x00800000c820783b */ /* 0x000eae0000000200 */
[C---:B------:R-:W-:Y:S08]  /*bf00*/  HMMA.16816.F32.BF16 R28, R20.reuse, R80, R40 ;  /* 0x00000050141c723c */ /* 0x040ff00000041828 */
[----:B------:R-:W-:Y:S01]  /*bf10*/  HMMA.16816.F32.BF16 R48, R20, R82, R48 ;  /* 0x000000521430723c */ /* 0x000fe20000041830 */
[----:B------:R-:W-:Y:S07]  /*bf20*/  LDSM.16.M88.4 R80, [R145+0x3000] ;  /* 0x003000009150783b */ /* 0x000fee0000000200 */
[C---:B------:R-:W-:Y:S01]  /*bf30*/  HMMA.16816.F32.BF16 R44, R16.reuse, R90, R36 ;  /* 0x0000005a102c723c */ /* 0x040fe20000041824 */
[----:B------:R-:W3:Y:S04]  /*bf40*/  LDSM.16.M88.4 R36, [R202+0x8000] ;  /* 0x00800000ca24783b */ /* 0x000ee80000000200 */
[----:B------:R-:W-:Y:S03]  /*bf50*/  LDSM.16.M88.4 R88, [R145+0x3800] ;  /* 0x003800009158783b */ /* 0x000fe60000000200 */
[----:B------:R-:W-:Y:S08]  /*bf60*/  HMMA.16816.F32.BF16 R60, R16, R62, R52 ;  /* 0x0000003e103c723c */ /* 0x000ff00000041834 */
[C---:B-1----:R-:W-:Y:S01]  /*bf70*/  HMMA.16816.F32.BF16 R52, R12.reuse, R64, R56 ;  /* 0x000000400c34723c */ /* 0x042fe20000041838 */
[----:B------:R1:W5:Y:S07]  /*bf80*/  LDL R56, [R1] ;  /* 0x0000000001387983 */ /* 0x00036e0000100800 */
[----:B------:R-:W-:Y:S08]  /*bf90*/  HMMA.16816.F32.BF16 R20, R12, R76, R24 ;  /* 0x0000004c0c14723c */ /* 0x000ff00000041818 */
[C---:B------:R-:W-:Y:S08]  /*bfa0*/  HMMA.16816.F32.BF16 R40, R16.reuse, R72, R28 ;  /* 0x000000481028723c */ /* 0x040ff0000004181c */
[----:B------:R-:W-:Y:S01]  /*bfb0*/  HMMA.16816.F32.BF16 R28, R16, R74, R48 ;  /* 0x0000004a101c723c */ /* 0x000fe20000041830 */
[----:B------:R-:W4:Y:S04]  /*bfc0*/  LDSM.16.M88.4 R48, [R203+0x3800] ;  /* 0x00380000cb30783b */ /* 0x000f280000000200 */
[----:B------:R-:W-:Y:S03]  /*bfd0*/  LDSM.16.M88.4 R72, [R10+0x3000] ;  /* 0x003000000a48783b */ /* 0x000fe60000000200 */
[----:B------:R-:W-:Y:S01]  /*bfe0*/  HMMA.16816.F32.BF16 R24, R12, R78, R44 ;  /* 0x0000004e0c18723c */ /* 0x000fe2000004182c */
[----:B------:R-:W-:Y:S07]  /*bff0*/  LDSM.16.M88.4 R76, [R203+0x4000] ;  /* 0x00400000cb4c783b */ /* 0x000fee0000000200 */
[----:B--2---:R-:W-:Y:S08]  /*c000*/  HMMA.16816.F32.BF16 R16, R32, R84, R20 ;  /* 0x000000542010723c */ /* 0x004ff00000041814 */
[C---:B------:R-:W-:Y:S08]  /*c010*/  HMMA.16816.F32.BF16 R44, R12.reuse, R68, R40 ;  /* 0x000000440c2c723c */ /* 0x040ff00000041828 */
[----:B------:R-:W-:Y:S01]  /*c020*/  HMMA.16816.F32.BF16 R20, R12, R70, R28 ;  /* 0x000000460c14723c */ /* 0x000fe2000004181c */
[----:B------:R-:W2:Y:S04]  /*c030*/  LDSM.16.M88.4 R28, [R201+0x8000] ;  /* 0x00800000c91c783b */ /* 0x000ea80000000200 */
[----:B------:R-:W-:Y:S03]  /*c040*/  LDSM.16.M88.4 R68, [R146+0x4800] ;  /* 0x004800009244783b */ /* 0x000fe60000000200 */
[----:B------:R-:W-:Y:S01]  /*c050*/  HMMA.16816.F32.BF16 R40, R32, R86, R24 ;  /* 0x000000562028723c */ /* 0x000fe20000041818 */
[----:B------:R-:W1:Y:S04]  /*c060*/  LDSM.16.M88.4 R24, [R199+0xc000] ;  /* 0x00c00000c718783b */ /* 0x000e680000000200 */
[----:B------:R-:W-:Y:S03]  /*c070*/  LDSM.16.M88.4 R84, [R203+0x4800] ;  /* 0x00480000cb54783b */ /* 0x000fe60000000200 */
[----:B---3--:R-:W-:Y:S08]  /*c080*/  HMMA.16816.F32.BF16 R16, R36, R80, R16 ;  /* 0x000000502410723c */ /* 0x008ff00000041810 */
[----:B----4-:R-:W-:Y:S08]  /*c090*/  HMMA.16816.F32.BF16 R44, R32, R48, R44 ;  /* 0x00000030202c723c */ /* 0x010ff0000004182c */
[----:B------:R-:W-:Y:S01]  /*c0a0*/  HMMA.16816.F32.BF16 R40, R36, R82, R40 ;  /* 0x000000522428723c */ /* 0x000fe20000041828 */
[----:B------:R-:W-:Y:S07]  /*c0b0*/  LDSM.16.M88.4 R80, [R145+0x4800] ;  /* 0x004800009150783b */ /* 0x000fee0000000200 */
[----:B------:R-:W-:Y:S01]  /*c0c0*/  HMMA.16816.F32.BF16 R60, R12, R66, R60 ;  /* 0x000000420c3c723c */ /* 0x000fe2000004183c */
[----:B------:R-:W3:Y:S07]  /*c0d0*/  LDSM.16.M88.4 R64, [R10+0x3800] ;  /* 0x003800000a40783b */ /* 0x000eee0000000200 */
[----:B--2---:R-:W-:Y:S01]  /*c0e0*/  HMMA.16816.F32.BF16 R12, R28, R72, R16 ;  /* 0x000000481c0c723c */ /* 0x004fe20000041810 */
[----:B------:R-:W-:Y:S07]  /*c0f0*/  LDSM.16.M88.4 R16, [R202+0xc000] ;  /* 0x00c00000ca10783b */ /* 0x000fee0000000200 */
[----:B------:R-:W-:Y:S01]  /*c100*/  HMMA.16816.F32.BF16 R48, R32, R50, R20 ;  /* 0x000000322030723c */ /* 0x000fe20000041814 */
[----:B------:R-:W2:Y:S07]  /*c110*/  LDSM.16.M88.4 R20, [R200+0xc000] ;  /* 0x00c00000c814783b */ /* 0x000eae0000000200 */
[----:B------:R-:W-:Y:S08]  /*c120*/  HMMA.16816.F32.BF16 R44, R36, R88, R44 ;  /* 0x00000058242c723c */ /* 0x000ff0000004182c */
[----:B------:R-:W-:Y:S08]  /*c130*/  HMMA.16816.F32.BF16 R40, R28, R74, R40 ;  /* 0x0000004a1c28723c */ /* 0x000ff00000041828 */
[----:B-1----:R-:W-:Y:S08]  /*c140*/  HMMA.16816.F32.BF16 R12, R24, R68, R12 ;  /* 0x00000044180c723c */ /* 0x002ff0000004180c */
[C---:B------:R-:W-:Y:S08]  /*c150*/  HMMA.16816.F32.BF16 R52, R32.reuse, R76, R52 ;  /* 0x0000004c2034723c */ /* 0x040ff00000041834 */
[----:B------:R-:W-:Y:S01]  /*c160*/  HMMA.16816.F32.BF16 R72, R32, R78, R60 ;  /* 0x0000004e2048723c */ /* 0x000fe2000004183c */
[----:B------:R-:W-:Y:S07]  /*c170*/  LDSM.16.M88.4 R76, [R145+0x5000] ;  /* 0x00500000914c783b */ /* 0x000fee0000000200 */
[----:B------:R-:W-:Y:S01]  /*c180*/  HMMA.16816.F32.BF16 R48, R36, R90, R48 ;  /* 0x0000005a2430723c */ /* 0x000fe20000041830 */
[----:B------:R-:W-:Y:S07]  /*c190*/  LDSM.16.M88.4 R88, [R203+0x5000] ;  /* 0x00500000cb58783b */ /* 0x000fee0000000200 */
[----:B---3--:R-:W-:Y:S08]  /*c1a0*/  HMMA.16816.F32.BF16 R44, R28, R64, R44 ;  /* 0x000000401c2c723c */ /* 0x008ff0000004182c */
[----:B------:R-:W-:Y:S01]  /*c1b0*/  HMMA.16816.F32.BF16 R40, R24, R70, R40 ;  /* 0x000000461828723c */ /* 0x000fe20000041828 */
[----:B------:R-:W1:Y:S07]  /*c1c0*/  LDSM.16.M88.4 R68, [R10+0x4000] ;  /* 0x004000000a44783b */ /* 0x000e6e0000000200 */
[----:B--2---:R-:W-:Y:S01]  /*c1d0*/  HMMA.16816.F32.BF16 R32, R20, R84, R12 ;  /* 0x000000541420723c */ /* 0x004fe2000004180c */
[----:B------:R-:W2:Y:S07]  /*c1e0*/  LDSM.16.M88.4 R12, [R201+0xc000] ;  /* 0x00c00000c90c783b */ /* 0x000eae0000000200 */
[C---:B------:R-:W-:Y:S08]  /*c1f0*/  HMMA.16816.F32.BF16 R60, R36.reuse, R96, R52 ;  /* 0x00000060243c723c */ /* 0x040ff00000041834 */
[----:B------:R-:W-:Y:S01]  /*c200*/  HMMA.16816.F32.BF16 R36, R36, R98, R72 ;  /* 0x000000622424723c */ /* 0x000fe20000041848 */
[----:B------:R-:W-:Y:S07]  /*c210*/  LDSM.16.M88.4 R72, [R203+0x5800] ;  /* 0x00580000cb48783b */ /* 0x000fee0000000200 */
[----:B------:R-:W-:Y:S01]  /*c220*/  HMMA.16816.F32.BF16 R52, R28, R66, R48 ;  /* 0x000000421c34723c */ /* 0x000fe20000041830 */
[----:B------:R-:W-:Y:S07]  /*c230*/  LDSM.16.M88.4 R64, [R10+0x5000] ;  /* 0x005000000a40783b */ /* 0x000fee0000000200 */
[----:B------:R-:W-:Y:S08]  /*c240*/  HMMA.16816.F32.BF16 R48, R24, R92, R44 ;  /* 0x0000005c1830723c */ /* 0x000ff0000004182c */
[----:B------:R-:W-:Y:S01]  /*c250*/  HMMA.16816.F32.BF16 R44, R20, R86, R40 ;  /* 0x00000056142c723c */ /* 0x000fe20000041828 */
[----:B------:R-:W3:Y:S07]  /*c260*/  LDSM.16.M88.4 R84, [R146+0x5800] ;  /* 0x005800009254783b */ /* 0x000eee0000000200 */
[----:B------:R-:W-:Y:S08]  /*c270*/  HMMA.16816.F32.BF16 R32, R16, R80, R32 ;  /* 0x000000501020723c */ /* 0x000ff00000041820 */
[C---:B-1----:R-:W-:Y:S08]  /*c280*/  HMMA.16816.F32.BF16 R40, R28.reuse, R68, R60 ;  /* 0x000000441c28723c */ /* 0x042ff0000004183c */
[----:B------:R-:W-:Y:S08]  /*c290*/  HMMA.16816.F32.BF16 R28, R28, R70, R36 ;  /* 0x000000461c1c723c */ /* 0x000ff00000041824 */
[----:B------:R-:W-:Y:S08]  /*c2a0*/  HMMA.16816.F32.BF16 R52, R24, R94, R52 ;  /* 0x0000005e1834723c */ /* 0x000ff00000041834 */
[----:B------:R-:W-:Y:S08]  /*c2b0*/  HMMA.16816.F32.BF16 R48, R20, R88, R48 ;  /* 0x000000581430723c */ /* 0x000ff00000041830 */
[----:B--2---:R-:W-:Y:S08]  /*c2c0*/  HMMA.16816.F32.BF16 R60, R12, R100, R32 ;  /* 0x000000640c3c723c */ /* 0x004ff00000041820 */
[C---:B---3--:R-:W-:Y:S08]  /*c2d0*/  HMMA.16816.F32.BF16 R32, R24.reuse, R84, R40 ;  /* 0x000000541820723c */ /* 0x048ff00000041828 */
[----:B------:R-:W-:Y:S08]  /*c2e0*/  HMMA.16816.F32.BF16 R24, R24, R86, R28 ;  /* 0x000000561818723c */ /* 0x000ff0000004181c */
[----:B------:R-:W-:Y:S08]  /*c2f0*/  HMMA.16816.F32.BF16 R36, R20, R90, R52 ;  /* 0x0000005a1424723c */ /* 0x000ff00000041834 */
[----:B------:R-:W-:Y:S01]  /*c300*/  HMMA.16816.F32.BF16 R40, R16, R76, R48 ;  /* 0x0000004c1028723c */ /* 0x000fe20000041830 */
[----:B------:R-:W1:Y:S07]  /*c310*/  LDSM.16.M88.4 R48, [R145+0x5800] ;  /* 0x005800009130783b */ /* 0x000e6e0000000200 */
[C---:B------:R-:W-:Y:S08]  /*c320*/  HMMA.16816.F32.BF16 R28, R20.reuse, R72, R32 ;  /* 0x00000048141c723c */ /* 0x040ff00000041820 */
[----:B------:R-:W-:Y:S08]  /*c330*/  HMMA.16816.F32.BF16 R20, R20, R74, R24 ;  /* 0x0000004a1414723c */ /* 0x000ff00000041818 */
[----:B------:R-:W-:Y:S08]  /*c340*/  HMMA.16816.F32.BF16 R32, R16, R78, R36 ;  /* 0x0000004e1020723c */ /* 0x000ff00000041824 */
[----:B------:R-:W-:Y:S01]  /*c350*/  HMMA.16816.F32.BF16 R36, R12, R64, R40 ;  /* 0x000000400c24723c */ /* 0x000fe20000041828 */
[----:B------:R-:W2:Y:S07]  /*c360*/  LDSM.16.M88.4 R40, [R10+0x5800] ;  /* 0x005800000a28783b */ /* 0x000eae0000000200 */
[----:B------:R-:W-:Y:S01]  /*c370*/  HMMA.16816.F32.BF16 R44, R16, R82, R44 ;  /* 0x00000052102c723c */ /* 0x000fe2000004182c */
[----:B------:R-:W-:Y:S01]  /*c380*/  FMUL.FTZ R60, R60, c[0x0][0x320] ;  /* 0x0000c8003c3c7a20 */ /* 0x000fe20000410000 */
[----:B------:R-:W-:Y:S01]  /*c390*/  ISETP.GT.AND P0, PT, R121, R236, PT ;  /* 0x000000ec7900720c */ /* 0x000fe20003f04270 */
[----:B------:R-:W-:Y:S01]  /*c3a0*/  FMUL.FTZ R61, R61, c[0x0][0x320] ;  /* 0x0000c8003d3d7a20 */ /* 0x000fe20000410000 */
[----:B------:R-:W-:-:S04]  /*c3b0*/  DEPBAR.LE SB0, 0x0 ;  /* 0x000080000000791a */ /* 0x000fc80000000000 */
[C---:B-1----:R-:W-:Y:S08]  /*c3c0*/  HMMA.16816.F32.BF16 R24, R16.reuse, R48, R28 ;  /* 0x000000301018723c */ /* 0x042ff0000004181c */
[----:B------:R-:W-:Y:S08]  /*c3d0*/  HMMA.16816.F32.BF16 R16, R16, R50, R20 ;  /* 0x000000321010723c */ /* 0x000ff00000041814 */
[C---:B------:R-:W-:Y:S08]  /*c3e0*/  HMMA.16816.F32.BF16 R44, R12.reuse, R102, R44 ;  /* 0x000000660c2c723c */ /* 0x040ff0000004182c */
[C---:B------:R-:W-:Y:S08]  /*c3f0*/  HMMA.16816.F32.BF16 R28, R12.reuse, R66, R32 ;  /* 0x000000420c1c723c */ /* 0x040ff00000041820 */
[C---:B--2---:R-:W-:Y:S08]  /*c400*/  HMMA.16816.F32.BF16 R20, R12.reuse, R40, R24 ;  /* 0x000000280c14723c */ /* 0x044ff00000041818 */
[----:B------:R-:W-:Y:S01]  /*c410*/  HMMA.16816.F32.BF16 R12, R12, R42, R16 ;  /* 0x0000002a0c0c723c */ /* 0x000fe20000041810 */
[----:B------:R-:W-:-:S02]  /*c420*/  FMUL.FTZ R44, R44, c[0x0][0x320] ;  /* 0x0000c8002c2c7a20 */ /* 0x000fc40000410000 */
[----:B------:R-:W-:Y:S02]  /*c430*/  FMUL.FTZ R62, R62, c[0x0][0x320] ;  /* 0x0000c8003e3e7a20 */ /* 0x000fe40000410000 */
[----:B------:R-:W-:Y:S02]  /*c440*/  FMUL.FTZ R63, R63, c[0x0][0x320] ;  /* 0x0000c8003f3f7a20 */ /* 0x000fe40000410000 */
[----:B------:R-:W-:Y:S02]  /*c450*/  FMUL.FTZ R45, R45, c[0x0][0x320] ;  /* 0x0000c8002d2d7a20 */ /* 0x000fe40000410000 */
[----:B------:R-:W-:Y:S02]  /*c460*/  FMUL.FTZ R46, R46, c[0x0][0x320] ;  /* 0x0000c8002e2e7a20 */ /* 0x000fe40000410000 */
[----:B------:R-:W-:Y:S02]  /*c470*/  FMUL.FTZ R47, R47, c[0x0][0x320] ;  /* 0x0000c8002f2f7a20 */ /* 0x000fe40000410000 */
        /* <DEDUP_REMOVED lines=15> */
[----:B------:R-:W-:Y:S01]  /*c570*/  FMUL.FTZ R15, R15, c[0x0][0x320] ;  /* 0x0000c8000f0f7a20 */ /* 0x000fe20000410000 */
[----:B------:R1:W2:Y:S08]  /*c580*/  MUFU.TANH R52, R44 ;  /* 0x0000002c00347308 */ /* 0x0002b00000002400 */
[----:B------:R1:W3:Y:S08]  /*c590*/  MUFU.TANH R32, R30 ;  /* 0x0000001e00207308 */ /* 0x0002f00000002400 */
[----:B------:R1:W4:Y:S08]  /*c5a0*/  MUFU.TANH R44, R31 ;  /* 0x0000001f002c7308 */ /* 0x0003300000002400 */
[----:B------:R-:W1:Y:S08]  /*c5b0*/  MUFU.TANH R60, R60 ;  /* 0x0000003c003c7308 */ /* 0x000e700000002400 */
        /* <DEDUP_REMOVED lines=13> */
[----:B------:R1:W1:Y:S08]  /*c690*/  MUFU.TANH R19, R21 ;  /* 0x0000001500137308 */ /* 0x0002700000002400 */
[----:B------:R1:W1:Y:S08]  /*c6a0*/  MUFU.TANH R31, R22 ;  /* 0x00000016001f7308 */ /* 0x0002700000002400 */
[----:B------:R1:W1:Y:S08]  /*c6b0*/  MUFU.TANH R30, R23 ;  /* 0x00000017001e7308 */ /* 0x0002700000002400 */
[----:B------:R1:W1:Y:S08]  /*c6c0*/  MUFU.TANH R16, R12 ;  /* 0x0000000c00107308 */ /* 0x0002700000002400 */
[----:B------:R1:W1:Y:S08]  /*c6d0*/  MUFU.TANH R25, R13 ;  /* 0x0000000d00197308 */ /* 0x0002700000002400 */
[----:B------:R1:W1:Y:S08]  /*c6e0*/  MUFU.TANH R27, R14 ;  /* 0x0000000e001b7308 */ /* 0x0002700000002400 */
[----:B------:R1:W1:Y:S01]  /*c6f0*/  MUFU.TANH R26, R15 ;  /* 0x0000000f001a7308 */ /* 0x0002620000002400 */
[----:B------:R-:W-:Y:S01]  /*c700*/  BSSY B0, `(.L_x_1907) ;  /* 0x0000035000007945 */ /* 0x000fe20003800000 */
        /* <DEDUP_REMOVED lines=16> */
[C---:B------:R-:W-:Y:S01]  /*c810*/  LOP3.LUT P5, RZ, R215.reuse, 0x400, RZ, 0xc0, !PT ;  /* 0x00000400d7ff7812 */ /* 0x040fe200078ac0ff */
[----:B------:R-:W-:Y:S01]  /*c820*/  IMAD R4, R4, c[0x0][0x1e0], RZ ;  /* 0x0000780004047a24 */ /* 0x000fe200078e02ff */
[C---:B------:R-:W-:Y:S02]  /*c830*/  LOP3.LUT P4, RZ, R215.reuse, 0x200, RZ, 0xc0, !PT ;  /* 0x00000200d7ff7812 */ /* 0x040fe4000788c0ff */
[----:B------:R-:W-:Y:S01]  /*c840*/  LOP3.LUT P3, RZ, R215, 0x100, RZ, 0xc0, !PT ;  /* 0x00000100d7ff7812 */ /* 0x000fe2000786c0ff */
[----:B------:R-:W-:-:S02]  /*c850*/  IMAD R4, R8, c[0x0][0x1e4], R4 ;  /* 0x0000790008047a24 */ /* 0x000fc400078e0204 */
[----:B------:R-:W-:Y:S02]  /*c860*/  @P0 IMAD.MOV.U32 R7, RZ, RZ, c[0x0][0x1e0] ;  /* 0x00007800ff070624 */ /* 0x000fe400078e00ff */
[----:B------:R-:W-:Y:S02]  /*c870*/  @P0 IMAD.MOV.U32 R2, RZ, RZ, 0x5 ;  /* 0x00000005ff020424 */ /* 0x000fe400078e00ff */
[----:B------:R-:W-:-:S03]  /*c880*/  IMAD.WIDE.U32 R8, R8, c[0x0][0x1e0], RZ ;  /* 0x0000780008087a25 */ /* 0x000fc600078e00ff */
[C---:B------:R-:W-:Y:S01]  /*c890*/  @P0 SHF.L.U64.HI R3, R7.reuse, R2, c[0x0][0x1e4] ;  /* 0x0000790007030619 */ /* 0x040fe20000010202 */
[----:B------:R-:W-:Y:S02]  /*c8a0*/  @P0 IMAD.SHL.U32 R2, R7, 0x20, RZ ;  /* 0x0000002007020824 */ /* 0x000fe400078e00ff */
[----:B------:R-:W-:Y:S02]  /*c8b0*/  IMAD.IADD R4, R9, 0x1, R4 ;  /* 0x0000000109047824 */ /* 0x000fe400078e0204 */
[----:B------:R-:W-:-:S04]  /*c8c0*/  @P0 IMAD.WIDE.U32 R2, R8, 0x30, R2 ;  /* 0x0000003008020825 */ /* 0x000fc800078e0002 */
[----:B------:R-:W-:Y:S01]  /*c8d0*/  @P0 IMAD R9, R4, 0x30, RZ ;  /* 0x0000003004090824 */ /* 0x000fe200078e02ff */
[----:B------:R-:W-:-:S04]  /*c8e0*/  @P0 IADD3 R7, P1, R224, R2, RZ ;  /* 0x00000002e0070210 */ /* 0x000fc80007f3e0ff */
[----:B------:R-:W-:Y:S02]  /*c8f0*/  @P0 IADD3.X R12, R222, R9, R3, P1, !PT ;  /* 0x00000009de0c0210 */ /* 0x000fe40000ffe403 */
[----:B------:R-:W-:-:S13]  /*c900*/  ISETP.GE.AND P1, PT, R0, 0x1, PT ;  /* 0x000000010000780c */ /* 0x000fda0003f26270 */
[----:B------:R-:W-:Y:S02]  /*c910*/  @P1 IMAD.MOV.U32 R2, RZ, RZ, R224 ;  /* 0x000000ffff021224 */ /* 0x000fe400078e00e0 */
[----:B------:R-:W-:Y:S02]  /*c920*/  @P1 IMAD.MOV.U32 R3, RZ, RZ, R222 ;  /* 0x000000ffff031224 */ /* 0x000fe400078e00de */
[----:B------:R-:W-:Y:S02]  /*c930*/  @P1 IMAD R4, R4, 0x30, RZ ;  /* 0x0000003004041824 */ /* 0x000fe400078e02ff */
[----:B------:R-:W-:-:S04]  /*c940*/  @P1 IMAD.WIDE.U32 R2, R8, 0x30, R2 ;  /* 0x0000003008021825 */ /* 0x000fc800078e0002 */
        /* <DEDUP_REMOVED lines=16> */
.L_x_1908:
[----:B-1234-:R-:W-:Y:S05]  /*ca50*/  BSYNC B0 ;  /* 0x0000000000007941 */ /* 0x01efea0003800000 */
.L_x_1907:
[----:B------:R-:W2:Y:S01]  /*ca60*/  LDL R221, [R1+0x4] ;  /* 0x0000040001dd7983 */ /* 0x000ea20000100800 */
[----:B-----5:R-:W-:Y:S01]  /*ca70*/  SHF.R.S32.HI R0, RZ, 0x1f, R56 ;  /* 0x0000001fff007819 */ /* 0x020fe20000011438 */
[----:B------:R-:W-:Y:S01]  /*ca80*/  ULDC UR4, c[0x0][0x2c4] ;  /* 0x0000b10000047ab9 */ /* 0x000fe20000000800 */
[----:B------:R-:W-:Y:S01]  /*ca90*/  LOP3.LUT R215, R215, 0xffffffbf, RZ, 0xc0, !PT ;  /* 0xffffffbfd7d77812 */ /* 0x000fe200078ec0ff */
[----:B------:R-:W-:Y:S01]  /*caa0*/  UISETP.NE.AND UP0, UPT, UR4, 0x1, UPT ;  /* 0x000000010400788c */ /* 0x000fe2000bf05270 */
[CC--:B------:R-:W-:Y:S01]  /*cab0*/  LEA.HI R2, R0.reuse, R56.reuse, RZ, 0x2 ;  /* 0x0000003800027211 */ /* 0x0c0fe200078f10ff */
[----:B------:R-:W-:Y:S01]  /*cac0*/  IMAD.MOV.U32 R33, RZ, RZ, c[0x0][0x32c] ;  /* 0x0000cb00ff217624 */ /* 0x000fe200078e00ff */
[----:B------:R-:W-:Y:S01]  /*cad0*/  LEA.HI R0, R0, R56, RZ, 0x5 ;  /* 0x0000003800007211 */ /* 0x000fe200078f28ff */
[----:B------:R-:W-:Y:S01]  /*cae0*/  ULDC UR9, c[0x0][0x324] ;  /* 0x0000c90000097ab9 */ /* 0x000fe20000000800 */
[----:B------:R-:W-:Y:S01]  /*caf0*/  LOP3.LUT R2, R2, 0xfffffffc, RZ, 0xc0, !PT ;  /* 0xfffffffc02027812 */ /* 0x000fe200078ec0ff */
[----:B------:R-:W-:Y:S01]  /*cb00*/  ULOP3.LUT UR9, URZ, UR9, URZ, 0x33, !UPT ;  /* 0x000000093f097292 */ /* 0x000fe2000f8e333f */
[----:B------:R-:W-:Y:S01]  /*cb10*/  LOP3.LUT R3, R0, 0xffffffe0, RZ, 0xc0, !PT ;  /* 0xffffffe000037812 */ /* 0x000fe200078ec0ff */
[----:B------:R-:W0:Y:S01]  /*cb20*/  LDGDEPBAR ;  /* 0x00000000000079af */ /* 0x000e220000000000 */
[----:B------:R-:W-:Y:S01]  /*cb30*/  SHF.R.S32.HI R4, RZ, 0x5, R0 ;  /* 0x00000005ff047819 */ /* 0x000fe20000011400 */
[C---:B------:R-:W-:Y:S01]  /*cb40*/  IMAD.IADD R2, R56.reuse, 0x1, -R2 ;  /* 0x0000000138027824 */ /* 0x040fe200078e0a02 */
[----:B------:R-:W-:Y:S01]  /*cb50*/  SHF.R.S32.HI R7, RZ, 0x1f, R0 ;  /* 0x0000001fff077819 */ /* 0x000fe20000011400 */
[----:B------:R-:W-:Y:S01]  /*cb60*/  IMAD.IADD R0, R56, 0x1, -R3 ;  /* 0x0000000138007824 */ /* 0x000fe200078e0a03 */
[----:B------:R-:W-:-:S02]  /*cb70*/  PLOP3.LUT P0, PT, PT, PT, UP0, 0x80, 0x0 ;  /* 0x000000000000781c */ /* 0x000fc40003f0f008 */
[----:B------:R-:W-:Y:S02]  /*cb80*/  LEA.HI R7, R7, R4, RZ, 0x3 ;  /* 0x0000000407077211 */ /* 0x000fe400078f18ff */
[----:B------:R-:W-:Y:S02]  /*cb90*/  LEA.HI R3, R2, R2, RZ, 0x1 ;  /* 0x0000000202037211 */ /* 0x000fe400078f08ff */
[----:B------:R-:W-:Y:S02]  /*cba0*/  SHF.R.S32.HI R9, RZ, 0x1f, R0 ;  /* 0x0000001fff097819 */ /* 0x000fe40000011400 */
[----:B------:R-:W-:Y:S02]  /*cbb0*/  LOP3.LUT R8, R7, 0xffffff8, RZ, 0xc0, !PT ;  /* 0x0ffffff807087812 */ /* 0x000fe400078ec0ff */
[----:B------:R-:W-:Y:S02]  /*cbc0*/  LOP3.LUT R7, R3, 0x1ffffffe, RZ, 0xc0, !PT ;  /* 0x1ffffffe03077812 */ /* 0x000fe400078ec0ff */
[----:B------:R-:W-:Y:S01]  /*cbd0*/  LEA.HI R3, R9, R0, RZ, 0x2 ;  /* 0x0000000009037211 */ /* 0x000fe200078f10ff */
[----:B------:R-:W-:Y:S01]  /*cbe0*/  IMAD.IADD R4, R4, 0x1, -R8 ;  /* 0x0000000104047824 */ /* 0x000fe200078e0a08 */
[----:B------:R-:W-:Y:S01]  /*cbf0*/  @P0 LOP3.LUT R215, R215, 0x40, RZ, 0xfc, !PT ;  /* 0x00000040d7d70812 */ /* 0x000fe200078efcff */
[----:B------:R-:W-:Y:S01]  /*cc00*/  IMAD.IADD R2, R2, 0x1, -R7 ;  /* 0x0000000102027824 */ /* 0x000fe200078e0a07 */
[----:B------:R-:W-:Y:S01]  /*cc10*/  SHF.R.S32.HI R240, RZ, 0x2, R3 ;  /* 0x00000002fff07819 */ /* 0x000fe20000011403 */
[----:B------:R-:W-:Y:S01]  /*cc20*/  IMAD.SHL.U32 R238, R4, 0x10, RZ ;  /* 0x0000001004ee7824 */ /* 0x000fe200078e00ff */
[----:B------:R-:W-:Y:S01]  /*cc30*/  LOP3.LUT R215, R215, 0xffffefff, RZ, 0xc0, !PT ;  /* 0xffffefffd7d77812 */ /* 0x000fe200078ec0ff */
[----:B------:R-:W-:-:S02]  /*cc40*/  IMAD.SHL.U32 R237, R2, 0x8, RZ ;  /* 0x0000000802ed7824 */ /* 0x000fc400078e00ff */
[----:B--2---:R-:W-:-:S05]  /*cc50*/  IMAD R4, R221, 0x80, R240 ;  /* 0x00000080dd047824 */ /* 0x004fca00078e02f0 */
[----:B------:R-:W-:-:S05]  /*cc60*/  IADD3 R4, R237, R4, R238 ;  /* 0x00000004ed047210 */ /* 0x000fca0007ffe0ee */
[----:B------:R-:W-:-:S05]  /*cc70*/  @P0 IMAD.HI.U32 R2, R4, c[0x0][0x2c8], RZ ;  /* 0x0000b20004020a27 */ /* 0x000fca00078e00ff */
[----:B------:R-:W-:Y:S02]  /*cc80*/  @P0 SHF.R.U32.HI R4, RZ, c[0x0][0x2cc], R2 ;  /* 0x0000b300ff040a19 */ /* 0x000fe40000011602 */
[----:B------:R-:W-:Y:S02]  /*cc90*/  LOP3.LUT R2, R3, 0x7ffffffc, RZ, 0xc0, !PT ;  /* 0x7ffffffc03027812 */ /* 0x000fe400078ec0ff */
[----:B------:R-:W-:Y:S01]  /*cca0*/  ISETP.GE.AND P0, PT, R33, 0x1, PT ;  /* 0x000000012100780c */ /* 0x000fe20003f06270 */
[----:B------:R-:W1:Y:S02]  /*ccb0*/  SHFL.IDX PT, R3, R4, RZ, 0x1c1f ;  /* 0x001c1fff04037589 */ /* 0x000e6400000e0000 */
[----:B------:R-:W-:Y:S02]  /*ccc0*/  IMAD.IADD R2, R0, 0x1, -R2 ;  /* 0x0000000100027824 */ /* 0x000fe400078e0a02 */
[----:B------:R-:W-:Y:S02]  /*ccd0*/  IMAD.IADD R0, R104, 0x1, R5 ;  /* 0x0000000168007824 */ /* 0x000fe400078e0205 */
[----:B------:R-:W-:-:S04]  /*cce0*/  IMAD.SHL.U32 R235, R2, 0x2, RZ ;  /* 0x0000000202eb7824 */ /* 0x000fc800078e00ff */
[--C-:B------:R-:W-:Y:S01]  /*ccf0*/  IMAD.IADD R9, R0, 0x1, -R235.reuse ;  /* 0x0000000100097824 */ /* 0x100fe200078e0aeb */
[----:B------:R-:W-:Y:S01]  /*cd00*/  IADD3 R2, -R235, 0x1, R0 ;  /* 0x00000001eb027810 */ /* 0x000fe20007ffe100 */
[----:B------:R-:W-:Y:S01]  /*cd10*/  IMAD.IADD R12, R104, 0x1, -R235 ;  /* 0x00000001680c7824 */ /* 0x000fe200078e0aeb */
[----:B------:R-:W-:-:S03]  /*cd20*/  @P0 LOP3.LUT R215, R215, 0x1000, RZ, 0xfc, !PT ;  /* 0x00001000d7d70812 */ /* 0x000fc600078efcff */
[----:B------:R-:W-:-:S05]  /*cd30*/  IMAD.IADD R2, R2, 0x1, -R232 ;  /* 0x0000000102027824 */ /* 0x000fca00078e0ae8 */
[C---:B------:R-:W-:Y:S02]  /*cd40*/  IADD3 R7, R2.reuse, c[0x0][0x328], RZ ;  /* 0x0000ca0002077a10 */ /* 0x040fe40007ffe0ff */
        /* <DEDUP_REMOVED lines=15> */
.L_x_1911:
[----:B------:R-:W-:-:S13]  /*ce40*/  ISETP.NE.AND P0, PT, R33, 0x1, PT ;  /* 0x000000012100780c */ /* 0x000fda0003f05270 */
[----:B------:R-:W-:-:S05]  /*ce50*/  @P0 IMAD.HI.U32 R13, R3, c[0x0][0x330], RZ ;  /* 0x0000cc00030d0a27 */ /* 0x000fca00078e00ff */
[----:B------:R-:W-:Y:S02]  /*ce60*/  @P0 SHF.R.U32.HI R3, RZ, c[0x0][0x334], R13 ;  /* 0x0000cd00ff030a19 */ /* 0x000fe4000001160d */
.L_x_1912:
[----:B------:R-:W-:Y:S05]  /*ce70*/  BSYNC B0 ;  /* 0x0000000000007941 */ /* 0x000fea0003800000 */
.L_x_1910:
[----:B------:R-:W-:-:S05]  /*ce80*/  IMAD R3, R3, c[0x0][0x32c], R12 ;  /* 0x0000cb0003037a24 */ /* 0x000fca00078e020c */
[----:B------:R-:W-:Y:S02]  /*ce90*/  IADD3 R13, R3, c[0x0][0x32c], RZ ;  /* 0x0000cb00030d7a10 */ /* 0x000fe40007ffe0ff */
[----:B------:R-:W-:Y:S02]  /*cea0*/  IMNMX R0, R0, R3, !PT ;  /* 0x0000000300007217 */ /* 0x000fe40007800200 */
[----:B------:R-:W-:Y:S02]  /*ceb0*/  IMNMX R2, R2, R13, PT ;  /* 0x0000000d02027217 */ /* 0x000fe40003800200 */
.L_x_1909:
        /* <DEDUP_REMOVED lines=17> */
[----:B------:R-:W-:Y:S02]  /*cfd0*/  ISETP.GE.AND P5, PT, R104, 0x19, PT ;  /* 0x000000196800780c */ /* 0x000fe40003fa6270 */
        /* <DEDUP_REMOVED lines=9> */
[----:B------:R-:W-:Y:S02]  /*d070*/  P2R R18, PR, RZ, 0x2 ;  /* 0x00000002ff127803 */ /* 0x000fe40000000000 */
[----:B------:R-:W-:-:S02]  /*d080*/  FSEL R24, R37, -INF , !P0 ;  /* 0xff80000025187808 */ /* 0x000fc40004000000 */
[----:B------:R-:W-:Y:S02]  /*d090*/  ISETP.GT.AND P0, PT, R0, 0x18, !P5 ;  /* 0x000000180000780c */ /* 0x000fe40006f04270 */
        /* <DEDUP_REMOVED lines=15> */
[----:B------:R-:W-:-:S04]  /*d190*/  ISETP.GE.AND P0, PT, R104, 0x1, PT ;  /* 0x000000016800780c */ /* 0x000fc80003f06270 */
[----:B------:R-:W-:Y:S02]  /*d1a0*/  P2R R20, PR, RZ, 0x1 ;  /* 0x00000001ff147803 */ /* 0x000fe40000000000 */
        /* <DEDUP_REMOVED lines=23> */
.L_x_1915:
[----:B------:R-:W-:-:S13]  /*d320*/  ISETP.NE.AND P0, PT, R33, 0x1, PT ;  /* 0x000000012100780c */ /* 0x000fda0003f05270 */
[----:B------:R-:W-:-:S05]  /*d330*/  @P0 IMAD.HI.U32 R4, R3, c[0x0][0x330], RZ ;  /* 0x0000cc0003040a27 */ /* 0x000fca00078e00ff */
[----:B------:R-:W-:Y:S02]  /*d340*/  @P0 SHF.R.U32.HI R3, RZ, c[0x0][0x334], R4 ;  /* 0x0000cd00ff030a19 */ /* 0x000fe40000011604 */
.L_x_1916:
[----:B------:R-:W-:Y:S05]  /*d350*/  BSYNC B0 ;  /* 0x0000000000007941 */ /* 0x000fea0003800000 */
.L_x_1914:
[----:B------:R-:W-:-:S05]  /*d360*/  IMAD R3, R3, c[0x0][0x32c], R12 ;  /* 0x0000cb0003037a24 */ /* 0x000fca00078e020c */
[----:B------:R-:W-:Y:S02]  /*d370*/  IADD3 R4, R3, c[0x0][0x32c], RZ ;  /* 0x0000cb0003047a10 */ /* 0x000fe40007ffe0ff */
[----:B------:R-:W-:Y:S02]  /*d380*/  IMNMX R0, R0, R3, !PT ;  /* 0x0000000300007217 */ /* 0x000fe40007800200 */
[----:B------:R-:W-:Y:S02]  /*d390*/  IMNMX R2, R2, R4, PT ;  /* 0x0000000402027217 */ /* 0x000fe40003800200 */
.L_x_1913:
[----:B------:R-:W-:Y:S01]  /*d3a0*/  ISETP.NE.AND P0, PT, R13, RZ, PT ;  /* 0x000000ff0d00720c */ /* 0x000fe20003f05270 */
[----:B------:R-:W-:Y:S01]  /*d3b0*/  LDSM.16.MT88.4 R40, [R198] ;  /* 0x00000000c628783b */ /* 0x000fe20000004200 */
[----:B------:R-:W-:Y:S02]  /*d3c0*/  FMNMX.FTZ R9, R16, R17, !PT ;  /* 0x0000001110097209 */ /* 0x000fe40007810000 */
[----:B------:R-:W-:Y:S01]  /*d3d0*/  ISETP.GT.AND P0, PT, R0, 0x1, !P0 ;  /* 0x000000010000780c */ /* 0x000fe20004704270 */
[----:B------:R-:W-:Y:S01]  /*d3e0*/  LDSM.16.MT88.4 R56, [R196+0x800] ;  /* 0x00080000c438783b */ /* 0x000fe20000004200 */
[----:B------:R-:W-:-:S02]  /*d3f0*/  FMNMX.FTZ R9, R21, R9, !PT ;  /* 0x0000000915097209 */ /* 0x000fc40007810000 */
[----:B------:R-:W-:Y:S01]  /*d400*/  ISETP.LT.OR P0, PT, R2, 0x2, P0 ;  /* 0x000000020200780c */ /* 0x000fe20000701670 */
[----:B------:R-:W-:Y:S01]  /*d410*/  LDSM.16.MT88.4 R68, [R147+0x1800] ;  /* 0x001800009344783b */ /* 0x000fe20000004200 */
[----:B------:R-:W-:Y:S02]  /*d420*/  FMNMX.FTZ R9, R22, R9, !PT ;  /* 0x0000000916097209 */ /* 0x000fe40007810000 */
[----:B------:R-:W-:Y:S01]  /*d430*/  FSEL R7, R63, -INF , !P0 ;  /* 0xff8000003f077808 */ /* 0x000fe20004000000 */
[----:B------:R-:W-:Y:S01]  /*d440*/  LDSM.16.MT88.4 R64, [R198+0x800] ;  /* 0x00080000c640783b */ /* 0x000fe20000004200 */
[----:B------:R-:W-:Y:S02]  /*d450*/  ISETP.NE.AND P0, PT, R14, RZ, PT ;  /* 0x000000ff0e00720c */ /* 0x000fe40003f05270 */
[----:B------:R-:W-:Y:S01]  /*d460*/  FMNMX.FTZ R9, R23, R9, !PT ;  /* 0x0000000917097209 */ /* 0x000fe20007810000 */
[----:B------:R-:W-:Y:S01]  /*d470*/  LDSM.16.MT88.4 R52, [R147+0x2000] ;  /* 0x002000009334783b */ /* 0x000fe20000004200 */
[----:B------:R-:W-:-:S02]  /*d480*/  ISETP.GT.AND P0, PT, R0, 0x8, !P0 ;  /* 0x000000080000780c */ /* 0x000fc40004704270 */
[----:B------:R-:W-:Y:S01]  /*d490*/  FMNMX.FTZ R9, R24, R9, !PT ;  /* 0x0000000918097209 */ /* 0x000fe20007810000 */
[----:B------:R-:W-:Y:S01]  /*d4a0*/  LDSM.16.MT88.4 R156, [R196+0x1000] ;  /* 0x00100000c49c783b */ /* 0x000fe20000004200 */
[----:B------:R-:W-:Y:S02]  /*d4b0*/  ISETP.LT.OR P0, PT, R2, 0x9, P0 ;  /* 0x000000090200780c */ /* 0x000fe40000701670 */
[----:B------:R-:W-:Y:S01]  /*d4c0*/  FMNMX.FTZ R9, R28, R9, !PT ;  /* 0x000000091c097209 */ /* 0x000fe20007810000 */
[----:B------:R-:W-:Y:S01]  /*d4d0*/  LDSM.16.MT88.4 R164, [R147+0x1000] ;  /* 0x0010000093a4783b */ /* 0x000fe20000004200 */
[----:B------:R-:W-:Y:S02]  /*d4e0*/  FSEL R12, R46, -INF , !P0 ;  /* 0xff8000002e0c7808 */ /* 0x000fe40004000000 */
[----:B------:R-:W-:Y:S02]  /*d4f0*/  ISETP.NE.AND P0, PT, R15, RZ, PT ;  /* 0x000000ff0f00720c */ /* 0x000fe40003f05270 */
[----:B------:R-:W-:-:S02]  /*d500*/  FMNMX.FTZ R9, R29, R9, !PT ;  /* 0x000000091d097209 */ /* 0x000fc40007810000 */
[----:B------:R-:W-:Y:S02]  /*d510*/  ISETP.GT.AND P0, PT, R0, 0x9, !P0 ;  /* 0x000000090000780c */ /* 0x000fe40004704270 */
[----:B------:R-:W-:Y:S02]  /*d520*/  FMNMX.FTZ R9, R87, R9, !PT ;  /* 0x0000000957097209 */ /* 0x000fe40007810000 */
[----:B------:R-:W-:Y:S02]  /*d530*/  ISETP.LT.OR P0, PT, R2, 0xa, P0 ;  /* 0x0000000a0200780c */ /* 0x000fe40000701670 */
[----:B------:R-:W-:Y:S02]  /*d540*/  FMNMX.FTZ R9, R86, R9, !PT ;  /* 0x0000000956097209 */ /* 0x000fe40007810000 */
[----:B------:R-:W-:Y:S02]  /*d550*/  FSEL R13, R47, -INF , !P0 ;  /* 0xff8000002f0d7808 */ /* 0x000fe40004000000 */
[----:B------:R-:W-:-:S02]  /*d560*/  ISETP.NE.AND P0, PT, R18, RZ, PT ;  /* 0x000000ff1200720c */ /* 0x000fc40003f05270 */
[----:B------:R-:W-:Y:S02]  /*d570*/  FMNMX.FTZ R9, R85, R9, !PT ;  /* 0x0000000955097209 */ /* 0x000fe40007810000 */
[----:B------:R-:W-:Y:S02]  /*d580*/  ISETP.GT.AND P0, PT, R0, 0x10, !P0 ;  /* 0x000000100000780c */ /* 0x000fe40004704270 */
[----:B------:R-:W-:Y:S02]  /*d590*/  FMNMX.FTZ R9, R84, R9, !PT ;  /* 0x0000000954097209 */ /* 0x000fe40007810000 */
[----:B------:R-:W-:-:S04]  /*d5a0*/  ISETP.LT.OR P0, PT, R2, 0x11, P0 ;  /* 0x000000110200780c */ /* 0x000fc80000701670 */
[----:B------:R-:W-:Y:S02]  /*d5b0*/  FSEL R14, R38, -INF , !P0 ;  /* 0xff800000260e7808 */ /* 0x000fe40004000000 */
[----:B------:R-:W-:Y:S02]  /*d5c0*/  ISETP.GT.AND P0, PT, R0, 0x11, !P6 ;  /* 0x000000110000780c */ /* 0x000fe40007704270 */
[----:B------:R-:W-:Y:S02]  /*d5d0*/  ISETP.NE.AND P6, PT, R19, RZ, PT ;  /* 0x000000ff1300720c */ /* 0x000fe40003fc5270 */
[----:B------:R-:W-:-:S04]  /*d5e0*/  ISETP.LT.OR P0, PT, R2, 0x12, P0 ;  /* 0x000000120200780c */ /* 0x000fc80000701670 */
[----:B------:R-:W-:Y:S02]  /*d5f0*/  FSEL R15, R39, -INF , !P0 ;  /* 0xff800000270f7808 */ /* 0x000fe40004000000 */
[----:B------:R-:W-:Y:S01]  /*d600*/  ISETP.GT.AND P0, PT, R0, 0x18, !P5 ;  /* 0x000000180000780c */ /* 0x000fe20006f04270 */
[----:B------:R-:W-:Y:S01]  /*d610*/  LDSM.16.MT88.4 R36, [R196] ;  /* 0x00000000c424783b */ /* 0x000fe20000004200 */
[----:B------:R-:W-:Y:S02]  /*d620*/  ISETP.NE.AND P5, PT, R20, RZ, PT ;  /* 0x000000ff1400720c */ /* 0x000fe40003fa5270 */
[----:B------:R-:W-:-:S04]  /*d630*/  ISETP.LT.OR P0, PT, R2, 0x19, P0 ;  /* 0x000000190200780c */ /* 0x000fc80000701670 */
[----:B------:R-:W-:Y:S02]  /*d640*/  FSEL R20, R32, -INF , !P0 ;  /* 0xff80000020147808 */ /* 0x000fe40004000000 */
[----:B------:R-:W-:Y:S01]  /*d650*/  ISETP.GT.AND P0, PT, R0, 0x19, !P4 ;  /* 0x000000190000780c */ /* 0x000fe20006704270 */
[----:B------:R-:W-:Y:S03]  /*d660*/  LDSM.16.MT88.4 R32, [R147+0x800] ;  /* 0x000800009320783b */ /* 0x000fe60000004200 */
        /* <DEDUP_REMOVED lines=14> */
[----:B------:R-:W-:Y:S01]  /*d750*/  ISETP.GT.AND P0, PT, R0, 0x29, !P6 ;  /* 0x000000290000780c */ /* 0x000fe20007704270 */
[----:B------:R-:W-:Y:S01]  /*d760*/  LDSM.16.MT88.4 R60, [R197] ;  /* 0x00000000c53c783b */ /* 0x000fe20000004200 */
[----:B------:R-:W-:Y:S02]  /*d770*/  LOP3.LUT P6, RZ, R215, 0x40, RZ, 0xc0, !PT ;  /* 0x00000040d7ff7812 */ /* 0x000fe400078cc0ff */
[----:B------:R-:W-:Y:S01]  /*d780*/  ISETP.LT.OR P0, PT, R2, 0x2a, P0 ;  /* 0x0000002a0200780c */ /* 0x000fe20000701670 */
[----:B------:R-:W1:Y:S03]  /*d790*/  SHFL.BFLY PT, R0, R9, 0x2, 0x1f ;  /* 0x0c401f0009007f89 */ /* 0x000e6600000e0000 */
[----:B------:R-:W-:-:S02]  /*d7a0*/  FSEL R80, R26, -INF , !P0 ;  /* 0xff8000001a507808 */ /* 0x000fc40004000000 */
        /* <DEDUP_REMOVED lines=10> */
[----:B------:R-:W-:Y:S01]  /*d850*/  FFMA.FTZ R3, R16, c[0x0][0x2d0], -R2 ;  /* 0x0000b40010037a23 */ /* 0x000fe20000010802 */
[----:B------:R-:W-:-:S03]  /*d860*/  FMNMX.FTZ R8, R15, R0, !PT ;  /* 0x000000000f087209 */ /* 0x000fc60007810000 */
[----:B------:R1:W-:Y:S01]  /*d870*/  MUFU.EX2 R109, R3 ;  /* 0x00000003006d7308 */ /* 0x0003e20000000800 */
[----:B------:R-:W-:-:S04]  /*d880*/  FMNMX.FTZ R8, R20, R8, !PT ;  /* 0x0000000814087209 */ /* 0x000fc80007810000 */
[----:B------:R-:W-:-:S04]  /*d890*/  FMNMX.FTZ R8, R44, R8, !PT ;  /* 0x000000082c087209 */ /* 0x000fc80007810000 */
[----:B------:R-:W-:-:S04]  /*d8a0*/  FMNMX.FTZ R8, R83, R8, !PT ;  /* 0x0000000853087209 */ /* 0x000fc80007810000 */
[----:B------:R-:W-:Y:S01]  /*d8b0*/  FMNMX.FTZ R8, R82, R8, !PT ;  /* 0x0000000852087209 */ /* 0x000fe20007810000 */
[----:B-1----:R-:W-:-:S03]  /*d8c0*/  FFMA.FTZ R3, R17, c[0x0][0x2d0], -R2 ;  /* 0x0000b40011037a23 */ /* 0x002fc60000010802 */
[----:B------:R-:W-:Y:S01]  /*d8d0*/  FMNMX.FTZ R8, R81, R8, !PT ;  /* 0x0000000851087209 */ /* 0x000fe20007810000 */
[----:B------:R1:W2:Y:S03]  /*d8e0*/  MUFU.EX2 R108, R3 ;  /* 0x00000003006c7308 */ /* 0x0002a60000000800 */
[----:B------:R-:W-:-:S05]  /*d8f0*/  FMNMX.FTZ R8, R80, R8, !PT ;  /* 0x0000000850087209 */ /* 0x000fca0007810000 */
[----:B------:R-:W3:Y:S01]  /*d900*/  SHFL.BFLY PT, R0, R8, 0x2, 0x1f ;  /* 0x0c401f0008007f89 */ /* 0x000ee200000e0000 */
[----:B-1----:R-:W-:Y:S01]  /*d910*/  FFMA.FTZ R3, R21, c[0x0][0x2d0], -R2 ;  /* 0x0000b40015037a23 */ /* 0x002fe20000010802 */
[----:B--2---:R-:W-:-:S03]  /*d920*/  F2FP.BF16.PACK_AB R16, R108, R109 ;  /* 0x0000006d6c10723e */ /* 0x004fc600000010ff */
[----:B------:R1:W-:Y:S01]  /*d930*/  MUFU.EX2 R117, R3 ;  /* 0x0000000300757308 */ /* 0x0003e20000000800 */
[----:B---3--:R-:W-:-:S05]  /*d940*/  FMNMX.FTZ R8, R8, R0, !PT ;  /* 0x0000000008087209 */ /* 0x008fca0007810000 */
[----:B------:R-:W2:Y:S01]  /*d950*/  SHFL.BFLY PT, R0, R8, 0x1, 0x1f ;  /* 0x0c201f0008007f89 */ /* 0x000ea200000e0000 */
[----:B-1----:R-:W-:-:S04]  /*d960*/  FFMA.FTZ R3, R22, c[0x0][0x2d0], -R2 ;  /* 0x0000b40016037a23 */ /* 0x002fc80000010802 */
[----:B------:R1:W3:Y:S02]  /*d970*/  MUFU.EX2 R116, R3 ;  /* 0x0000000300747308 */ /* 0x0002e40000000800 */
[----:B-1----:R-:W-:Y:S01]  /*d980*/  FFMA.FTZ R3, R23, c[0x0][0x2d0], -R2 ;  /* 0x0000b40017037a23 */ /* 0x002fe20000010802 */
[----:B---3--:R-:W-:Y:S02]  /*d990*/  F2FP.BF16.PACK_AB R18, R116, R117 ;  /* 0x000000757412723e */ /* 0x008fe400000010ff */
[----:B--2---:R-:W-:-:S03]  /*d9a0*/  FMNMX.FTZ R8, R8, R0, !PT ;  /* 0x0000000008087209 */ /* 0x004fc60007810000 */
[----:B------:R1:W-:Y:S01]  /*d9b0*/  MUFU.EX2 R118, R3 ;  /* 0x0000000300767308 */ /* 0x0003e20000000800 */
[C---:B------:R-:W-:Y:S01]  /*d9c0*/  FSETP.NEU.FTZ.AND P0, PT, R8.reuse, -INF , PT ;  /* 0xff8000000800780b */ /* 0x040fe20003f1d000 */
[----:B------:R-:W-:-:S05]  /*d9d0*/  FMUL.FTZ R0, R8, c[0x0][0x2d0] ;  /* 0x0000b40008007a20 */ /* 0x000fca0000410000 */
[----:B------:R-:W-:Y:S01]  /*d9e0*/  FSEL R0, R0, RZ, P0 ;  /* 0x000000ff00007208 */ /* 0x000fe20000000000 */
[----:B-1----:R-:W-:Y:S02]  /*d9f0*/  FFMA.FTZ R3, R24, c[0x0][0x2d0], -R2 ;  /* 0x0000b40018037a23 */ /* 0x002fe40000010802 */
[----:B------:R-:W1:Y:S02]  /*da00*/  LDSM.16.MT88.4 R24, [R147] ;  /* 0x000000009318783b */ /* 0x000e640000004200 */
[----:B------:R2:W-:Y:S02]  /*da10*/  MUFU.EX2 R126, R3 ;  /* 0x00000003007e7308 */ /* 0x0005e40000000800 */
[----:B--2---:R-:W-:-:S06]  /*da20*/  FFMA.FTZ R3, R4, c[0x0][0x2d0], -R0 ;  /* 0x0000b40004037a23 */ /* 0x004fcc0000010800 */
[----:B------:R2:W-:Y:S02]  /*da30*/  MUFU.EX2 R4, R3 ;  /* 0x0000000300047308 */ /* 0x0005e40000000800 */
[----:B--2---:R-:W-:-:S06]  /*da40*/  FFMA.FTZ R3, R7, c[0x0][0x2d0], -R0 ;  /* 0x0000b40007037a23 */ /* 0x004fcc0000010800 */
[----:B------:R2:W3:Y:S02]  /*da50*/  MUFU.EX2 R7, R3 ;  /* 0x0000000300077308 */ /* 0x0004e40000000800 */
[----:B--2---:R-:W-:Y:S01]  /*da60*/  FFMA.FTZ R3, R12, c[0x0][0x2d0], -R0 ;  /* 0x0000b4000c037a23 */ /* 0x004fe20000010800 */
[----:B---3--:R-:W-:Y:S01]  /*da70*/  F2FP.BF16.PACK_AB R17, R7, R4 ;  /* 0x000000040711723e */ /* 0x008fe200000010ff */
[----:B------:R-:W-:Y:S01]  /*da80*/  FADD.FTZ R4, R4, R7 ;  /* 0x0000000704047221 */ /* 0x000fe20000010000 */
[----:B------:R-:W-:-:S03]  /*da90*/  F2FP.BF16.PACK_AB R12, R126, R118 ;  /* 0x000000767e0c723e */ /* 0x000fc600000010ff */
[----:B------:R2:W3:Y:S02]  /*daa0*/  MUFU.EX2 R124, R3 ;  /* 0x00000003007c7308 */ /* 0x0004e40000000800 */
[----:B--2---:R-:W-:Y:S02]  /*dab0*/  FFMA.FTZ R3, R13, c[0x0][0x2d0], -R0 ;  /* 0x0000b4000d037a23 */ /* 0x004fe40000010800 */
[----:B---3--:R-:W-:-:S04]  /*dac0*/  FADD.FTZ R7, R124, R4 ;  /* 0x000000047c077221 */ /* 0x008fc80000010000 */
[----:B------:R2:W3:Y:S02]  /*dad0*/  MUFU.EX2 R127, R3 ;  /* 0x00000003007f7308 */ /* 0x0004e40000000800 */
[----:B--2---:R-:W-:Y:S01]  /*dae0*/  FFMA.FTZ R3, R28, c[0x0][0x2d0], -R2 ;  /* 0x0000b4001c037a23 */ /* 0x004fe20000010802 */
[----:B---3--:R-:W-:-:S05]  /*daf0*/  F2FP.BF16.PACK_AB R19, R127, R124 ;  /* 0x0000007c7f13723e */ /* 0x008fca00000010ff */
[----:B------:R2:W-:Y:S02]  /*db00*/  MUFU.EX2 R125, R3 ;  /* 0x00000003007d7308 */ /* 0x0005e40000000800 */
[----:B------:R-:W-:Y:S01]  /*db10*/  HMMA.16816.F32.BF16 R48, R16, R38, RZ ;  /* 0x000000261030723c */ /* 0x000fe200000418ff */
[----:B--2---:R-:W-:-:S07]  /*db20*/  FFMA.FTZ R3, R29, c[0x0][0x2d0], -R2 ;  /* 0x0000b4001d037a23 */ /* 0x004fce0000010802 */
[C---:B-1----:R-:W-:Y:S01]  /*db30*/  HMMA.16816.F32.BF16 R28, R16.reuse, R24, RZ ;  /* 0x00000018101c723c */ /* 0x042fe200000418ff */
[----:B------:R1:W2:Y:S07]  /*db40*/  MUFU.EX2 R132, R3 ;  /* 0x0000000300847308 */ /* 0x0002ae0000000800 */
[----:B------:R-:W-:Y:S01]  /*db50*/  HMMA.16816.F32.BF16 R24, R16, R26, RZ ;  /* 0x0000001a1018723c */ /* 0x000fe200000418ff */
[----:B-1----:R-:W-:Y:S01]  /*db60*/  FFMA.FTZ R3, R14, c[0x0][0x2d0], -R0 ;  /* 0x0000b4000e037a23 */ /* 0x002fe20000010800 */
[----:B--2---:R-:W-:-:S03]  /*db70*/  F2FP.BF16.PACK_AB R14, R132, R125 ;  /* 0x0000007d840e723e */ /* 0x004fc600000010ff */
[----:B------:R1:W-:Y:S02]  /*db80*/  MUFU.EX2 R76, R3 ;  /* 0x00000003004c7308 */ /* 0x0003e40000000800 */
[----:B-1----:R-:W-:-:S06]  /*db90*/  FFMA.FTZ R3, R15, c[0x0][0x2d0], -R0 ;  /* 0x0000b4000f037a23 */ /* 0x002fcc0000010800 */
[----:B------:R1:W2:Y:S02]  /*dba0*/  MUFU.EX2 R77, R3 ;  /* 0x00000003004d7308 */ /* 0x0002a40000000800 */
[--C-:B-1----:R-:W-:Y:S01]  /*dbb0*/  FFMA.FTZ R3, R20, c[0x0][0x2d0], -R0.reuse ;  /* 0x0000b40014037a23 */ /* 0x102fe20000010800 */
[----:B--2---:R-:W-:Y:S01]  /*dbc0*/  F2FP.BF16.PACK_AB R13, R77, R76 ;  /* 0x0000004c4d0d723e */ /* 0x004fe200000010ff */
[C---:B------:R-:W-:Y:S04]  /*dbd0*/  HMMA.16816.F32.BF16 R20, R16.reuse, R36, RZ ;  /* 0x000000241014723c */ /* 0x040fe800000418ff */
[----:B------:R1:W-:Y:S04]  /*dbe0*/  MUFU.EX2 R79, R3 ;  /* 0x00000003004f7308 */ /* 0x0003e80000000800 */
[----:B------:R-:W-:Y:S01]  /*dbf0*/  HMMA.16816.F32.BF16 R36, R16, R40, RZ ;  /* 0x000000281024723c */ /* 0x000fe200000418ff */
[----:B-1----:R-:W-:-:S02]  /*dc00*/  FFMA.FTZ R3, R44, c[0x0][0x2d0], -R0 ;  /* 0x0000b4002c037a23 */ /* 0x002fc40000010800 */
[----:B------:R-:W-:Y:S02]  /*dc10*/  LDSM.16.MT88.4 R44, [R196+0x1800] ;  /* 0x00180000c42c783b */ /* 0x000fe40000004200 */
[----:B------:R-:W1:Y:S02]  /*dc20*/  MUFU.EX2 R78, R3 ;  /* 0x00000003004e7308 */ /* 0x000e640000000800 */
[----:B-1----:R-:W-:-:S07]  /*dc30*/  F2FP.BF16.PACK_AB R15, R78, R79 ;  /* 0x0000004f4e0f723e */ /* 0x002fce00000010ff */
[C---:B------:R-:W-:Y:S08]  /*dc40*/  HMMA.16816.F32.BF16 R168, R12.reuse, R32, R28 ;  /* 0x000000200ca8723c */ /* 0x040ff0000004181c */
[----:B------:R-:W-:Y:S08]  /*dc50*/  HMMA.16816.F32.BF16 R148, R12, R34, R24 ;  /* 0x000000220c94723c */ /* 0x000ff00000041818 */
[----:B------:R-:W-:Y:S01]  /*dc60*/  HMMA.16816.F32.BF16 R32, R16, R42, RZ ;  /* 0x0000002a1020723c */ /* 0x000fe200000418ff */
[----:B------:R-:W1:Y:S07]  /*dc70*/  LDSM.16.MT88.4 R40, [R197+0x800] ;  /* 0x00080000c528783b */ /* 0x000e6e0000004200 */
[----:B------:R-:W-:Y:S08]  /*dc80*/  HMMA.16816.F32.BF16 R160, R12, R56, R20 ;  /* 0x000000380ca0723c */ /* 0x000ff00000041814 */
[----:B------:R-:W-:Y:S08]  /*dc90*/  HMMA.16816.F32.BF16 R20, R16, R68, RZ ;  /* 0x000000441014723c */ /* 0x000ff000000418ff */
[----:B------:R-:W-:Y:S01]  /*dca0*/  HMMA.16816.F32.BF16 R72, R12, R58, R48 ;  /* 0x0000003a0c48723c */ /* 0x000fe20000041830 */
[----:B------:R-:W2:Y:S04]  /*dcb0*/  LDSM.16.MT88.4 R48, [R198+0x1800] ;  /* 0x00180000c630783b */ /* 0x000ea80000004200 */
[----:B------:R-:W-:Y:S03]  /*dcc0*/  LDSM.16.MT88.4 R56, [R196+0x3000] ;  /* 0x00300000c438783b */ /* 0x000fe60000004200 */
[C---:B------:R-:W-:Y:S08]  /*dcd0*/  HMMA.16816.F32.BF16 R28, R16.reuse, R60, RZ ;  /* 0x0000003c101c723c */ /* 0x040ff000000418ff */
[----:B------:R-:W-:Y:S01]  /*dce0*/  HMMA.16816.F32.BF16 R24, R16, R62, RZ ;  /* 0x0000003e1018723c */ /* 0x000fe200000418ff */
[----:B------:R-:W-:Y:S07]  /*dcf0*/  LDSM.16.MT88.4 R60, [R196+0x2000] ;  /* 0x00200000c43c783b */ /* 0x000fee0000004200 */
[----:B------:R-:W-:Y:S01]  /*dd00*/  HMMA.16816.F32.BF16 R32, R12, R66, R32 ;  /* 0x000000420c20723c */ /* 0x000fe20000041820 */
[----:B------:R-:W-:-:S02]  /*dd10*/  IMAD.MOV.U32 R102, RZ, RZ, R72 ;  /* 0x000000ffff667224 */ /* 0x000fc400078e0048 */
[----:B------:R-:W-:Y:S02]  /*dd20*/  IMAD.MOV.U32 R101, RZ, RZ, R73 ;  /* 0x000000ffff657224 */ /* 0x000fe400078e0049 */
[----:B------:R-:W-:Y:S02]  /*dd30*/  IMAD.MOV.U32 R100, RZ, RZ, R74 ;  /* 0x000000ffff647224 */ /* 0x000fe400078e004a */
[----:B------:R-:W-:Y:S01]  /*dd40*/  IMAD.MOV.U32 R3, RZ, RZ, R75 ;  /* 0x000000ffff037224 */ /* 0x000fe200078e004b */
[C---:B------:R-:W-:Y:S01]  /*dd50*/  HMMA.16816.F32.BF16 R20, R12.reuse, R52, R20 ;  /* 0x000000340c14723c */ /* 0x040fe20000041814 */
[----:B------:R-:W3:Y:S07]  /*dd60*/  LDSM.16.MT88.4 R72, [R197+0x1800] ;  /* 0x00180000c548783b */ /* 0x000eee0000004200 */
[C---:B------:R-:W-:Y:S01]  /*dd70*/  HMMA.16816.F32.BF16 R152, R12.reuse, R64, R36 ;  /* 0x000000400c98723c */ /* 0x040fe20000041824 */
[----:B------:R-:W4:Y:S07]  /*dd80*/  LDSM.16.MT88.4 R64, [R198+0x2000] ;  /* 0x00200000c640783b */ /* 0x000f2e0000004200 */
[----:B-1----:R-:W-:Y:S01]  /*dd90*/  HMMA.16816.F32.BF16 R28, R12, R40, R28 ;  /* 0x000000280c1c723c */ /* 0x002fe2000004181c */
[----:B------:R-:W-:-:S02]  /*dda0*/  IMAD.MOV.U32 R95, RZ, RZ, R32 ;  /* 0x000000ffff5f7224 */ /* 0x000fc400078e0020 */
[----:B------:R-:W-:Y:S02]  /*ddb0*/  IMAD.MOV.U32 R94, RZ, RZ, R33 ;  /* 0x000000ffff5e7224 */ /* 0x000fe400078e0021 */
[----:B------:R-:W-:Y:S02]  /*ddc0*/  IMAD.MOV.U32 R93, RZ, RZ, R34 ;  /* 0x000000ffff5d7224 */ /* 0x000fe400078e0022 */
[----:B------:R-:W-:Y:S01]  /*ddd0*/  IMAD.MOV.U32 R92, RZ, RZ, R35 ;  /* 0x000000ffff5c7224 */ /* 0x000fe200078e0023 */
[----:B------:R-:W-:Y:S01]  /*dde0*/  HMMA.16816.F32.BF16 R24, R12, R42, R24 ;  /* 0x0000002a0c18723c */ /* 0x000fe20000041818 */
[----:B------:R-:W-:Y:S01]  /*ddf0*/  IMAD.MOV.U32 R104, RZ, RZ, R20 ;  /* 0x000000ffff687224 */ /* 0x000fe200078e0014 */
[----:B------:R-:W1:Y:S01]  /*de00*/  LDSM.16.MT88.4 R40, [R197+0x2000] ;  /* 0x00200000c528783b */ /* 0x000e620000004200 */
[----:B------:R-:W-:Y:S02]  /*de10*/  IMAD.MOV.U32 R103, RZ, RZ, R21 ;  /* 0x000000ffff677224 */ /* 0x000fe400078e0015 */
[----:B------:R-:W-:-:S02]  /*de20*/  IMAD.MOV.U32 R53, RZ, RZ, R22 ;  /* 0x000000ffff357224 */ /* 0x000fc400078e0016 */
[----:B------:R-:W-:Y:S01]  /*de30*/  IMAD.MOV.U32 R52, RZ, RZ, R23 ;  /* 0x000000ffff347224 */ /* 0x000fe200078e0017 */
[C---:B------:R-:W-:Y:S01]  /*de40*/  HMMA.16816.F32.BF16 R32, R16.reuse, R70, RZ ;  /* 0x000000461020723c */ /* 0x040fe200000418ff */
[----:B------:R-:W-:Y:S07]  /*de50*/  LDSM.16.MT88.4 R68, [R198+0x3000] ;  /* 0x00300000c644783b */ /* 0x000fee0000004200 */
[----:B--2---:R-:W-:Y:S01]  /*de60*/  HMMA.16816.F32.BF16 R20, R16, R48, RZ ;  /* 0x000000301014723c */ /* 0x004fe200000418ff */
[----:B------:R-:W-:-:S02]  /*de70*/  IMAD.MOV.U32 R91, RZ, RZ, R28 ;  /* 0x000000ffff5b7224 */ /* 0x000fc400078e001c */
[----:B------:R-:W-:Y:S02]  /*de80*/  IMAD.MOV.U32 R90, RZ, RZ, R29 ;  /* 0x000000ffff5a7224 */ /* 0x000fe400078e001d */
[----:B------:R-:W-:Y:S02]  /*de90*/  IMAD.MOV.U32 R89, RZ, RZ, R30 ;  /* 0x000000ffff597224 */ /* 0x000fe400078e001e */
[----:B------:R-:W-:Y:S01]  /*dea0*/  IMAD.MOV.U32 R88, RZ, RZ, R31 ;  /* 0x000000ffff587224 */ /* 0x000fe200078e001f */
[----:B------:R-:W-:Y:S01]  /*deb0*/  MOV R96, R27 ;  /* 0x0000001b00607202 */ /* 0x000fe20000000f00 */
[----:B------:R-:W-:Y:S01]  /*dec0*/  IMAD.MOV.U32 R99, RZ, RZ, R24 ;  /* 0x000000ffff637224 */ /* 0x000fe200078e0018 */
[----:B------:R-:W-:Y:S01]  /*ded0*/  HMMA.16816.F32.BF16 R36, R16, R50, RZ ;  /* 0x000000321024723c */ /* 0x000fe200000418ff */
[----:B------:R-:W-:Y:S01]  /*dee0*/  IMAD.MOV.U32 R98, RZ, RZ, R25 ;  /* 0x000000ffff627224 */ /* 0x000fe200078e0019 */
[----:B------:R-:W-:Y:S01]  /*def0*/  LDSM.16.MT88.4 R48, [R196+0x3800] ;  /* 0x00380000c430783b */ /* 0x000fe20000004200 */
[----:B------:R-:W-:-:S05]  /*df00*/  IMAD.MOV.U32 R97, RZ, RZ, R26 ;  /* 0x000000ffff617224 */ /* 0x000fca00078e001a */
[C---:B------:R-:W-:Y:S08]  /*df10*/  HMMA.16816.F32.BF16 R28, R16.reuse, R44, RZ ;  /* 0x0000002c101c723c */ /* 0x040ff000000418ff */
[----:B------:R-:W-:Y:S01]  /*df20*/  HMMA.16816.F32.BF16 R24, R16, R46, RZ ;  /* 0x0000002e1018723c */ /* 0x000fe200000418ff */
[----:B------:R-:W2:Y:S07]  /*df30*/  LDSM.16.MT88.4 R44, [R147+0x3000] ;  /* 0x00300000932c783b */ /* 0x000eae0000004200 */
[----:B------:R-:W-:Y:S08]  /*df40*/  HMMA.16816.F32.BF16 R248, R12, R54, R32 ;  /* 0x000000360cf8723c */ /* 0x000ff00000041820 */
[----:B---3--:R-:W-:Y:S07]  /*df50*/  HMMA.16816.F32.BF16 R32, R16, R72, RZ ;  /* 0x000000481020723c */ /* 0x008fee00000418ff */
[----:B------:R-:W-:Y:S01]  /*df60*/  IMAD.MOV.U32 R73, RZ, RZ, R105 ;  /* 0x000000ffff497224 */ /* 0x000fe200078e0069 */
[----:B----4-:R-:W-:Y:S07]  /*df70*/  HMMA.16816.F32.BF16 R192, R12, R64, R20 ;  /* 0x000000400cc0723c */ /* 0x010fee0000041814 */
[----:B------:R-:W-:Y:S01]  /*df80*/  IMAD.MOV.U32 R64, RZ, RZ, R104 ;  /* 0x000000ffff407224 */ /* 0x000fe200078e0068 */
[----:B------:R-:W-:Y:S01]  /*df90*/  HMMA.16816.F32.BF16 R20, R16, R74, RZ ;  /* 0x0000004a1014723c */ /* 0x000fe200000418ff */
[----:B------:R-:W-:-:S07]  /*dfa0*/  IMAD.MOV.U32 R65, RZ, RZ, R103 ;  /* 0x000000ffff417224 */ /* 0x000fce00078e0067 */
[C---:B------:R-:W-:Y:S07]  /*dfb0*/  HMMA.16816.F32.BF16 R188, R12.reuse, R66, R36 ;  /* 0x000000420cbc723c */ /* 0x040fee0000041824 */
[----:B------:R-:W-:Y:S01]  /*dfc0*/  IMAD.MOV.U32 R66, RZ, RZ, R53 ;  /* 0x000000ffff427224 */ /* 0x000fe200078e0035 */
[C---:B-1----:R-:W-:Y:S01]  /*dfd0*/  HMMA.16816.F32.BF16 R180, R12.reuse, R40, R32 ;  /* 0x000000280cb4723c */ /* 0x042fe20000041820 */
[----:B------:R-:W-:Y:S02]  /*dfe0*/  IMAD.MOV.U32 R67, RZ, RZ, R52 ;  /* 0x000000ffff437224 */ /* 0x000fe400078e0034 */
[----:B------:R-:W1:Y:S05]  /*dff0*/  LDSM.16.MT88.4 R52, [R147+0x3800] ;  /* 0x003800009334783b */ /* 0x000e6a0000004200 */
[----:B------:R-:W-:Y:S01]  /*e000*/  HMMA.16816.F32.BF16 R184, R12, R42, R20 ;  /* 0x0000002a0cb8723c */ /* 0x000fe20000041814 */
[----:B------:R-:W-:Y:S07]  /*e010*/  LDSM.16.MT88.4 R40, [R197+0x3000] ;  /* 0x00300000c528783b */ /* 0x000fee0000004200 */
[C---:B--2---:R-:W-:Y:S07]  /*e020*/  HMMA.16816.F32.BF16 R32, R16.reuse, R46, RZ ;  /* 0x0000002e1020723c */ /* 0x044fee00000418ff */
[----:B------:R-:W-:Y:S01]  /*e030*/  IMAD.MOV.U32 R46, RZ, RZ, R97 ;  /* 0x000000ffff2e7224 */ /* 0x000fe200078e0061 */
[----:B------:R-:W-:Y:S01]  /*e040*/  HMMA.16816.F32.BF16 R36, R16, R44, RZ ;  /* 0x0000002c1024723c */ /* 0x000fe200000418ff */
[----:B------:R-:W-:-:S06]  /*e050*/  IMAD.MOV.U32 R47, RZ, RZ, R96 ;  /* 0x000000ffff2f7224 */ /* 0x000fcc00078e0060 */
[----:B------:R-:W-:Y:S01]  /*e060*/  IMAD.MOV.U32 R44, RZ, RZ, R99 ;  /* 0x000000ffff2c7224 */ /* 0x000fe200078e0063 */
[----:B------:R-:W-:Y:S01]  /*e070*/  HMMA.16816.F32.BF16 R216, R12, R60, R28 ;  /* 0x0000003c0cd8723c */ /* 0x000fe2000004181c */
[----:B------:R-:W-:-:S07]  /*e080*/  MOV R45, R98 ;  /* 0x00000062002d7202 */ /* 0x000fce0000000f00 */
[----:B------:R-:W-:Y:S01]  /*e090*/  HMMA.16816.F32.BF16 R244, R12, R62, R24 ;  /* 0x0000003e0cf4723c */ /* 0x000fe20000041818 */
[----:B------:R-:W2:Y:S07]  /*e0a0*/  LDSM.16.MT88.4 R60, [R198+0x3800] ;  /* 0x00380000c63c783b */ /* 0x000eae0000004200 */
[C---:B------:R-:W-:Y:S07]  /*e0b0*/  HMMA.16816.F32.BF16 R24, R16.reuse, R58, RZ ;  /* 0x0000003a1018723c */ /* 0x040fee00000418ff */
[----:B------:R-:W-:Y:S01]  /*e0c0*/  IMAD.MOV.U32 R58, RZ, RZ, R89 ;  /* 0x000000ffff3a7224 */ /* 0x000fe200078e0059 */
[----:B------:R-:W-:Y:S01]  /*e0d0*/  HMMA.16816.F32.BF16 R28, R16, R56, RZ ;  /* 0x00000038101c723c */ /* 0x000fe200000418ff */
[----:B------:R-:W-:-:S06]  /*e0e0*/  IMAD.MOV.U32 R59, RZ, RZ, R88 ;  /* 0x000000ffff3b7224 */ /* 0x000fcc00078e0058 */
[----:B------:R-:W-:Y:S01]  /*e0f0*/  IMAD.MOV.U32 R56, RZ, RZ, R91 ;  /* 0x000000ffff387224 */ /* 0x000fe200078e005b */
[----:B------:R-:W-:Y:S01]  /*e100*/  HMMA.16816.F32.BF16 R20, R16, R68, RZ ;  /* 0x000000441014723c */ /* 0x000fe200000418ff */
[----:B------:R-:W-:-:S07]  /*e110*/  IMAD.MOV.U32 R57, RZ, RZ, R90 ;  /* 0x000000ffff397224 */ /* 0x000fce00078e005a */
[C---:B-1----:R-:W-:Y:S01]  /*e120*/  HMMA.16816.F32.BF16 R88, R12.reuse, R54, R32 ;  /* 0x000000360c58723c */ /* 0x042fe20000041820 */
[----:B------:R-:W1:Y:S06]  /*e130*/  LDSM.16.MT88.4 R32, [R197+0x3800] ;  /* 0x00380000c520783b */ /* 0x000e6c0000004200 */
[----:B------:R-:W-:Y:S01]  /*e140*/  IMAD.MOV.U32 R54, RZ, RZ, R93 ;  /* 0x000000ffff367224 */ /* 0x000fe200078e005d */
[C---:B------:R-:W-:Y:S01]  /*e150*/  HMMA.16816.F32.BF16 R96, R12.reuse, R52, R36 ;  /* 0x000000340c60723c */ /* 0x040fe20000041824 */
[----:B------:R-:W-:Y:S01]  /*e160*/  MOV R55, R92 ;  /* 0x0000005c00377202 */ /* 0x000fe20000000f00 */
[----:B------:R-:W3:Y:S05]  /*e170*/  LDSM.16.MT88.4 R36, [R147+0x4800] ;  /* 0x004800009324783b */ /* 0x000eea0000004200 */
[----:B------:R-:W-:Y:S01]  /*e180*/  IMAD.MOV.U32 R52, RZ, RZ, R95 ;  /* 0x000000ffff347224 */ /* 0x000fe200078e005f */
[----:B--2---:R-:W-:Y:S01]  /*e190*/  HMMA.16816.F32.BF16 R104, R12, R60, R20 ;  /* 0x0000003c0c68723c */ /* 0x004fe20000041814 */
[----:B------:R-:W-:-:S07]  /*e1a0*/  IMAD.MOV.U32 R53, RZ, RZ, R94 ;  /* 0x000000ffff357224 */ /* 0x000fce00078e005e */
[----:B------:R-:W-:Y:S07]  /*e1b0*/  HMMA.16816.F32.BF16 R92, R12, R50, R24 ;  /* 0x000000320c5c723c */ /* 0x000fee0000041818 */
[----:B------:R-:W-:Y:S01]  /*e1c0*/  IMAD.MOV.U32 R51, RZ, RZ, R3 ;  /* 0x000000ffff337224 */ /* 0x000fe200078e0003 */
[----:B------:R-:W-:Y:S01]  /*e1d0*/  HMMA.16816.F32.BF16 R24, R16, R40, RZ ;  /* 0x000000281018723c */ /* 0x000fe200000418ff */
[----:B------:R-:W-:Y:S02]  /*e1e0*/  FADD.FTZ R3, R109, R108 ;  /* 0x0000006c6d037221 */ /* 0x000fe40000010000 */
[----:B------:R-:W-:-:S02]  /*e1f0*/  IMAD.MOV.U32 R50, RZ, RZ, R100 ;  /* 0x000000ffff327224 */ /* 0x000fc400078e0064 */
[----:B------:R-:W-:-:S03]  /*e200*/  FADD.FTZ R3, R117, R3 ;  /* 0x0000000375037221 */ /* 0x000fc60000010000 */
[----:B------:R-:W-:Y:S01]  /*e210*/  HMMA.16816.F32.BF16 R20, R16, R42, RZ ;  /* 0x0000002a1014723c */ /* 0x000fe200000418ff */
[----:B------:R-:W-:Y:S01]  /*e220*/  FADD.FTZ R3, R116, R3 ;  /* 0x0000000374037221 */ /* 0x000fe20000010000 */
[----:B------:R-:W-:Y:S03]  /*e230*/  LDSM.16.MT88.4 R40, [R197+0x1000] ;  /* 0x00100000c528783b */ /* 0x000fe60000004200 */
[----:B------:R-:W-:-:S03]  /*e240*/  FADD.FTZ R3, R118, R3 ;  /* 0x0000000376037221 */ /* 0x000fc60000010000 */
[----:B------:R-:W-:Y:S01]  /*e250*/  HMMA.16816.F32.BF16 R176, R12, R48, R28 ;  /* 0x000000300cb0723c */ /* 0x000fe2000004181c */
[----:B------:R-:W-:-:S04]  /*e260*/  FADD.FTZ R3, R126, R3 ;  /* 0x000000037e037221 */ /* 0x000fc80000010000 */
[----:B------:R-:W-:Y:S02]  /*e270*/  FADD.FTZ R4, R125, R3 ;  /* 0x000000037d047221 */ /* 0x000fe40000010000 */
[----:B------:R-:W-:Y:S01]  /*e280*/  IMAD.MOV.U32 R48, RZ, RZ, R102 ;  /* 0x000000ffff307224 */ /* 0x000fe200078e0066 */
[C---:B-1----:R-:W-:Y:S01]  /*e290*/  HMMA.16816.F32.BF16 R172, R12.reuse, R32, R24 ;  /* 0x000000200cac723c */ /* 0x042fe20000041818 */
[----:B------:R-:W1:Y:S01]  /*e2a0*/  LDSM.16.MT88.4 R24, [R147+0x5000] ;  /* 0x005000009318783b */ /* 0x000e620000004200 */
[----:B------:R-:W-:Y:S02]  /*e2b0*/  IMAD.MOV.U32 R49, RZ, RZ, R101 ;  /* 0x000000ffff317224 */ /* 0x000fe400078e0065 */
[----:B------:R-:W-:Y:S02]  /*e2c0*/  FADD.FTZ R3, R127, R7 ;  /* 0x000000077f037221 */ /* 0x000fe40000010000 */
[----:B------:R-:W-:Y:S02]  /*e2d0*/  FFMA.FTZ R7, R86, c[0x0][0x2d0], -R2 ;  /* 0x0000b40056077a23 */ /* 0x000fe40000010802 */
[----:B------:R-:W-:Y:S01]  /*e2e0*/  HMMA.16816.F32.BF16 R112, R12, R34, R20 ;  /* 0x000000220c70723c */ /* 0x000fe20000041814 */
[----:B------:R-:W-:-:S02]  /*e2f0*/  FADD.FTZ R33, R132, R4 ;  /* 0x0000000484217221 */ /* 0x000fc40000010000 */
[--C-:B------:R-:W-:Y:S02]  /*e300*/  FFMA.FTZ R32, R87, c[0x0][0x2d0], -R2.reuse ;  /* 0x0000b40057207a23 */ /* 0x100fe40000010802 */
[----:B------:R-:W-:Y:S02]  /*e310*/  FADD.FTZ R3, R76, R3 ;  /* 0x000000034c037221 */ /* 0x000fe40000010000 */
[--C-:B------:R-:W-:Y:S01]  /*e320*/  FFMA.FTZ R35, R85, c[0x0][0x2d0], -R2.reuse ;  /* 0x0000b40055237a23 */ /* 0x100fe20000010802 */
[C---:B---3--:R-:W-:Y:S01]  /*e330*/  HMMA.16816.F32.BF16 R20, R16.reuse, R36, RZ ;  /* 0x000000241014723c */ /* 0x048fe200000418ff */
[----:B------:R-:W-:Y:S02]  /*e340*/  FFMA.FTZ R34, R84, c[0x0][0x2d0], -R2 ;  /* 0x0000b40054227a23 */ /* 0x000fe40000010802 */
[----:B------:R-:W-:Y:S02]  /*e350*/  FADD.FTZ R2, R77, R3 ;  /* 0x000000034d027221 */ /* 0x000fe40000010000 */
[----:B------:R-:W-:Y:S01]  /*e360*/  FFMA.FTZ R3, R83, c[0x0][0x2d0], -R0 ;  /* 0x0000b40053037a23 */ /* 0x000fe20000010800 */
[----:B------:R-:W-:Y:S01]  /*e370*/  MUFU.EX2 R35, R35 ;  /* 0x0000002300237308 */ /* 0x000fe20000000800 */
[----:B------:R-:W-:Y:S01]  /*e380*/  FADD.FTZ R2, R79, R2 ;  /* 0x000000024f027221 */ /* 0x000fe20000010000 */
[----:B------:R-:W-:Y:S01]  /*e390*/  HMMA.16816.F32.BF16 R28, R16, R70, RZ ;  /* 0x00000046101c723c */ /* 0x000fe200000418ff */
[----:B------:R-:W-:-:S05]  /*e3a0*/  FFMA.FTZ R4, R82, c[0x0][0x2d0], -R0 ;  /* 0x0000b40052047a23 */ /* 0x000fca0000010800 */
[----:B------:R-:W-:Y:S10]  /*e3b0*/  MUFU.EX2 R3, R3 ;  /* 0x0000000300037308 */ /* 0x000ff40000000800 */
[C---:B-1----:R-:W-:Y:S08]  /*e3c0*/  HMMA.16816.F32.BF16 R108, R12.reuse, R24, R20 ;  /* 0x000000180c6c723c */ /* 0x042ff00000041814 */
[----:B------:R-:W-:Y:S01]  /*e3d0*/  HMMA.16816.F32.BF16 R100, R12, R62, R28 ;  /* 0x0000003e0c64723c */ /* 0x000fe2000004181c */
[----:B------:R-:W1:Y:S07]  /*e3e0*/  LDSM.16.MT88.4 R28, [R196+0x4800] ;  /* 0x00480000c41c783b */ /* 0x000e6e0000004200 */
[----:B------:R-:W-:Y:S11]  /*e3f0*/  HMMA.16816.F32.BF16 R20, R16, R38, RZ ;  /* 0x000000261014723c */ /* 0x000ff600000418ff */
[----:B------:R-:W-:Y:S11]  /*e400*/  @!UPT UIADD3 URZ, URZ, URZ, URZ ;  /* 0x0000003f3f3ff290 */ /* 0x000ff6000fffe03f */
[----:B------:R-:W-:Y:S02]  /*e410*/  @!UPT UIADD3 URZ, URZ, URZ, URZ ;  /* 0x0000003f3f3ff290 */ /* 0x000fe4000fffe03f */
[----:B------:R-:W-:Y:S01]  /*e420*/  HMMA.16816.F32.BF16 R120, R12, R26, R20 ;  /* 0x0000001a0c78723c */ /* 0x000fe20000041814 */
[----:B------:R-:W2:Y:S07]  /*e430*/  LDSM.16.MT88.4 R24, [R196+0x5000] ;  /* 0x00500000c418783b */ /* 0x000eae0000004200 */
[----:B-1----:R-:W-:Y:S11]  /*e440*/  HMMA.16816.F32.BF16 R20, R16, R28, RZ ;  /* 0x0000001c1014723c */ /* 0x002ff600000418ff */
[----:B------:R-:W-:Y:S11]  /*e450*/  @!UPT UIADD3 URZ, URZ, URZ, URZ ;  /* 0x0000003f3f3ff290 */ /* 0x000ff6000fffe03f */
[----:B------:R-:W-:Y:S02]  /*e460*/  @!UPT UIADD3 URZ, URZ, URZ, URZ ;  /* 0x0000003f3f3ff290 */ /* 0x000fe4000fffe03f */
[----:B--2---:R-:W-:Y:S08]  /*e470*/  HMMA.16816.F32.BF16 R116, R12, R24, R20 ;  /* 0x000000180c74723c */ /* 0x004ff00000041814 */
[----:B------:R-:W-:Y:S01]  /*e480*/  HMMA.16816.F32.BF16 R20, R16, R30, RZ ;  /* 0x0000001e1014723c */ /* 0x000fe200000418ff */
[----:B------:R-:W1:Y:S11]  /*e490*/  LDSM.16.MT88.4 R28, [R198+0x4800] ;  /* 0x00480000c61c783b */ /* 0x000e760000004200 */
[----:B------:R-:W-:Y:S11]  /*e4a0*/  @!UPT UIADD3 URZ, URZ, URZ, URZ ;  /* 0x0000003f3f3ff290 */ /* 0x000ff6000fffe03f */
[----:B------:R-:W-:Y:S01]  /*e4b0*/  @!UPT UIADD3 URZ, URZ, URZ, URZ ;  /* 0x0000003f3f3ff290 */ /* 0x000fe2000fffe03f */
[----:B------:R-:W-:Y:S01]  /*e4c0*/  HMMA.16816.F32.BF16 R128, R12, R26, R20 ;  /* 0x0000001a0c80723c */ /* 0x000fe20000041814 */
[----:B------:R-:W2:Y:S07]  /*e4d0*/  LDSM.16.MT88.4 R24, [R198+0x5000] ;  /* 0x00500000c618783b */ /* 0x000eae0000004200 */
[----:B-1----:R-:W-:Y:S01]  /*e4e0*/  HMMA.16816.F32.BF16 R20, R16, R28, RZ ;  /* 0x0000001c1014723c */ /* 0x002fe200000418ff */
[----:B------:R-:W-:Y:S08]  /*e4f0*/  MUFU.EX2 R29, R32 ;  /* 0x00000020001d7308 */ /* 0x000ff00000000800 */
[----:B------:R-:W1:Y:S11]  /*e500*/  MUFU.EX2 R28, R7 ;  /* 0x00000007001c7308 */ /* 0x000e760000000800 */
[----:B------:R-:W-:Y:S04]  /*e510*/  @!UPT UIADD3 URZ, URZ, URZ, URZ ;  /* 0x0000003f3f3ff290 */ /* 0x000fe8000fffe03f */
[----:B--2---:R-:W-:Y:S01]  /*e520*/  HMMA.16816.F32.BF16 R124, R12, R24, R20 ;  /* 0x000000180c7c723c */ /* 0x004fe20000041814 */
[----:B-1----:R-:W-:-:S06]  /*e530*/  F2FP.BF16.PACK_AB R136, R28, R29 ;  /* 0x0000001d1c88723e */ /* 0x002fcc00000010ff */
[----:B------:R-:W-:Y:S01]  /*e540*/  FFMA.FTZ R25, R80, c[0x0][0x2d0], -R0 ;  /* 0x0000b40050197a23 */ /* 0x000fe20000010800 */
[----:B------:R-:W-:Y:S01]  /*e550*/  HMMA.16816.F32.BF16 R20, R16, R30, RZ ;  /* 0x0000001e1014723c */ /* 0x000fe200000418ff */
[----:B------:R-:W-:Y:S02]  /*e560*/  FADD.FTZ R24, R78, R2 ;  /* 0x000000024e187221 */ /* 0x000fe40000010000 */
[----:B------:R-:W1:Y:S02]  /*e570*/  MUFU.EX2 R2, R4 ;  /* 0x0000000400027308 */ /* 0x000e640000000800 */
[----:B-1----:R-:W-:Y:S11]  /*e580*/  F2FP.BF16.PACK_AB R137, R2, R3 ;  /* 0x000000030289723e */ /* 0x002ff600000010ff */
[----:B------:R-:W-:Y:S08]  /*e590*/  @!UPT UIADD3 URZ, URZ, URZ, URZ ;  /* 0x0000003f3f3ff290 */ /* 0x000ff0000fffe03f */
[----:B------:R-:W-:Y:S01]  /*e5a0*/  HMMA.16816.F32.BF16 R132, R12, R26, R20 ;  /* 0x0000001a0c84723c */ /* 0x000fe20000041814 */
[----:B------:R-:W1:Y:S01]  /*e5b0*/  LDSM.16.MT88.4 R20, [R197+0x4800] ;  /* 0x00480000c514783b */ /* 0x000e620000004200 */
[----:B------:R-:W2:Y:S05]  /*e5c0*/  MUFU.EX2 R27, R34 ;  /* 0x00000022001b7308 */ /* 0x000eaa0000000800 */
[----:B------:R-:W-:Y:S02]  /*e5d0*/  FFMA.FTZ R26, R81, c[0x0][0x2d0], -R0 ;  /* 0x0000b400511a7a23 */ /* 0x000fe40000010800 */
[----:B------:R-:W-:Y:S01]  /*e5e0*/  FADD.FTZ R0, R29, R33 ;  /* 0x000000211d007221 */ /* 0x000fe20000010000 */
[----:B------:R-:W3:Y:S01]  /*e5f0*/  LDSM.16.MT88.4 R80, [R147+0x4000] ;  /* 0x004000009350783b */ /* 0x000ee20000004200 */
[----:B------:R-:W-:Y:S01]  /*e600*/  MUFU.EX2 R4, R26 ;  /* 0x0000001a00047308 */ /* 0x000fe20000000800 */
[----:B------:R-:W-:-:S02]  /*e610*/  IMAD.MOV.U32 R33, RZ, RZ, R73 ;  /* 0x000000ffff217224 */ /* 0x000fc400078e0049 */
[----:B------:R-:W-:Y:S01]  /*e620*/  FADD.FTZ R7, R28, R0 ;  /* 0x000000001c077221 */ /* 0x000fe20000010000 */
[----:B------:R-:W-:Y:S03]  /*e630*/  LDSM.16.MT88.4 R72, [R197+0x2800] ;  /* 0x00280000c548783b */ /* 0x000fe60000004200 */
[----:B------:R-:W-:Y:S01]  /*e640*/  FADD.FTZ R7, R35, R7 ;  /* 0x0000000723077221 */ /* 0x000fe20000010000 */
[----:B------:R-:W4:Y:S01]  /*e650*/  MUFU.EX2 R0, R25 ;  /* 0x0000001900007308 */ /* 0x000f220000000800 */
[C---:B--2---:R-:W-:Y:S02]  /*e660*/  F2FP.BF16.PACK_AB R138, R27.reuse, R35 ;  /* 0x000000231b8a723e */ /* 0x044fe400000010ff */
[----:B------:R-:W-:Y:S01]  /*e670*/  FADD.FTZ R229, R27, R7 ;  /* 0x000000071be57221 */ /* 0x000fe20000010000 */
[----:B----4-:R-:W-:Y:S01]  /*e680*/  F2FP.BF16.PACK_AB R139, R0, R4 ;  /* 0x00000004008b723e */ /* 0x010fe200000010ff */
[C---:B-1----:R-:W-:Y:S08]  /*e690*/  HMMA.16816.F32.BF16 R28, R16.reuse, R20, RZ ;  /* 0x00000014101c723c */ /* 0x042ff000000418ff */
[----:B------:R-:W-:Y:S07]  /*e6a0*/  HMMA.16816.F32.BF16 R20, R16, R22, RZ ;  /* 0x000000161014723c */ /* 0x000fee00000418ff */
[----:B------:R-:W-:Y:S01]  /*e6b0*/  FADD.FTZ R16, R3, R24 ;  /* 0x0000001803107221 */ /* 0x000fe20000010000 */
[----:B---3--:R-:W-:Y:S01]  /*e6c0*/  HMMA.16816.F32.BF16 R76, R136, R80, R96 ;  /* 0x00000050884c723c */ /* 0x008fe20000041860 */
[----:B------:R-:W2:Y:S02]  /*e6d0*/  LDL R3, [R1+0x58] ;  /* 0x0000580001037983 */ /* 0x000ea40000100800 */
[----:B------:R-:W-:-:S02]  /*e6e0*/  FADD.FTZ R16, R2, R16 ;  /* 0x0000001002107221 */ /* 0x000fc40000010000 */
[----:B------:R-:W-:Y:S02]  /*e6f0*/  LDSM.16.MT88.4 R96, [R198+0x4000] ;  /* 0x00400000c660783b */ /* 0x000fe40000004200 */
[----:B------:R-:W-:Y:S01]  /*e700*/  FADD.FTZ R7, R4, R16 ;  /* 0x0000001004077221 */ /* 0x000fe20000010000 */
[C---:B------:R-:W-:Y:S01]  /*e710*/  HMMA.16816.F32.BF16 R80, R136.reuse, R82, R88 ;  /* 0x000000528850723c */ /* 0x040fe20000041858 */
[----:B------:R-:W2:Y:S01]  /*e720*/  LDL R4, [R1+0x64] ;  /* 0x0000640001047983 */ /* 0x000ea20000100800 */
[----:B------:R-:W-:Y:S02]  /*e730*/  IMAD.MOV.U32 R32, RZ, RZ, c[0x0][0x32c] ;  /* 0x0000cb00ff207624 */ /* 0x000fe400078e00ff */
[----:B------:R-:W-:Y:S01]  /*e740*/  FADD.FTZ R230, R0, R7 ;  /* 0x0000000700e67221 */ /* 0x000fe20000010000 */
[----:B------:R-:W1:Y:S03]  /*e750*/  LDSM.16.MT88.4 R88, [R196+0x4000] ;  /* 0x00400000c458783b */ /* 0x000e660000004200 */
[C---:B------:R-:W-:Y:S01]  /*e760*/  HMMA.16816.F32.BF16 R160, R136.reuse, R156, R160 ;  /* 0x0000009c88a0723c */ /* 0x040fe200000418a0 */
[----:B------:R-:W-:Y:S07]  /*e770*/  LDSM.16.MT88.4 R16, [R197+0x5000] ;  /* 0x00500000c510783b */ /* 0x000fee0000004200 */
[C---:B------:R-:W-:Y:S01]  /*e780*/  HMMA.16816.F32.BF16 R156, R136.reuse, R158, R48 ;  /* 0x0000009e889c723c */ /* 0x040fe20000041830 */
[----:B------:R-:W3:Y:S07]  /*e790*/  LDSM.16.MT88.4 R48, [R147+0x2800] ;  /* 0x002800009330783b */ /* 0x000eee0000004200 */
[C---:B------:R-:W-:Y:S01]  /*e7a0*/  HMMA.16816.F32.BF16 R36, R136.reuse, R40, R56 ;  /* 0x000000288824723c */ /* 0x040fe20000041838 */
[----:B------:R-:W-:Y:S07]  /*e7b0*/  LDSM.16.MT88.4 R56, [R196+0x2800] ;  /* 0x00280000c438783b */ /* 0x000fee0000004200 */
[C---:B------:R-:W-:Y:S08]  /*e7c0*/  HMMA.16816.F32.BF16 R40, R136.reuse, R42, R44 ;  /* 0x0000002a8828723c */ /* 0x040ff0000004182c */
[C---:B------:R-:W-:Y:S08]  /*e7d0*/  HMMA.16816.F32.BF16 R168, R136.reuse, R164, R168 ;  /* 0x000000a488a8723c */ /* 0x040ff000000418a8 */
[C---:B-1----:R-:W-:Y:S08]  /*e7e0*/  HMMA.16816.F32.BF16 R84, R136.reuse, R88, R176 ;  /* 0x000000588854723c */ /* 0x042ff000000418b0 */
[C---:B------:R-:W-:Y:S08]  /*e7f0*/  HMMA.16816.F32.BF16 R88, R136.reuse, R90, R92 ;  /* 0x0000005a8858723c */ /* 0x040ff0000004185c */
[C---:B------:R-:W-:Y:S01]  /*e800*/  HMMA.16816.F32.BF16 R92, R136.reuse, R96, R104 ;  /* 0x00000060885c723c */ /* 0x040fe20000041868 */
[----:B------:R-:W1:Y:S07]  /*e810*/  LDSM.16.MT88.4 R104, [R197+0x4000] ;  /* 0x00400000c568783b */ /* 0x000e6e0000004200 */
[C---:B------:R-:W-:Y:S08]  /*e820*/  HMMA.16816.F32.BF16 R96, R136.reuse, R98, R100 ;  /* 0x000000628860723c */ /* 0x040ff00000041864 */
[C---:B---3--:R-:W-:Y:S01]  /*e830*/  HMMA.16816.F32.BF16 R44, R136.reuse, R48, R64 ;  /* 0x00000030882c723c */ /* 0x048fe20000041840 */
[----:B------:R-:W3:Y:S07]  /*e840*/  LDSM.16.MT88.4 R64, [R198+0x2800] ;  /* 0x00280000c640783b */ /* 0x000eee0000004200 */
[----:B------:R-:W-:Y:S01]  /*e850*/  HMMA.16816.F32.BF16 R164, R136, R166, R148 ;  /* 0x000000a688a4723c */ /* 0x000fe20000041894 */
[----:B------:R-:W4:Y:S07]  /*e860*/  LDSM.16.MT88.4 R148, [R198+0x1000] ;  /* 0x00100000c694783b */ /* 0x000f2e0000004200 */
[C---:B------:R-:W-:Y:S08]  /*e870*/  HMMA.16816.F32.BF16 R28, R12.reuse, R16, R28 ;  /* 0x000000100c1c723c */ /* 0x040ff0000004181c */
[----:B------:R-:W-:Y:S01]  /*e880*/  HMMA.16816.F32.BF16 R20, R12, R18, R20 ;  /* 0x000000120c14723c */ /* 0x000fe20000041814 */
[----:B------:R-:W-:Y:S07]  /*e890*/  LDSM.16.MT88.4 R12, [R197+0x5800] ;  /* 0x00580000c50c783b */ /* 0x000fee0000004200 */
[C---:B-1----:R-:W-:Y:S08]  /*e8a0*/  HMMA.16816.F32.BF16 R100, R136.reuse, R104, R172 ;  /* 0x000000688864723c */ /* 0x042ff000000418ac */
[C---:B------:R-:W-:Y:S01]  /*e8b0*/  HMMA.16816.F32.BF16 R104, R136.reuse, R106, R112 ;  /* 0x0000006a8868723c */ /* 0x040fe20000041870 */
[----:B------:R-:W1:Y:S07]  /*e8c0*/  LDSM.16.MT88.4 R112, [R147+0x5800] ;  /* 0x005800009370783b */ /* 0x000e6e0000004200 */
[C---:B---3--:R-:W-:Y:S08]  /*e8d0*/  HMMA.16816.F32.BF16 R60, R136.reuse, R64, R192 ;  /* 0x00000040883c723c */ /* 0x048ff000000418c0 */
[C---:B----4-:R-:W-:Y:S08]  /*e8e0*/  HMMA.16816.F32.BF16 R152, R136.reuse, R148, R152 ;  /* 0x000000948898723c */ /* 0x050ff00000041898 */
[C---:B------:R-:W-:Y:S08]  /*e8f0*/  HMMA.16816.F32.BF16 R68, R136.reuse, R72, R180 ;  /* 0x000000488844723c */ /* 0x040ff000000418b4 */
[C---:B------:R-:W-:Y:S08]  /*e900*/  HMMA.16816.F32.BF16 R48, R136.reuse, R50, R248 ;  /* 0x000000328830723c */ /* 0x040ff000000418f8 */
[C---:B-1----:R-:W-:Y:S08]  /*e910*/  HMMA.16816.F32.BF16 R108, R136.reuse, R112, R108 ;  /* 0x00000070886c723c */ /* 0x042ff0000004186c */
[----:B------:R-:W-:Y:S01]  /*e920*/  HMMA.16816.F32.BF16 R112, R136, R114, R120 ;  /* 0x000000728870723c */ /* 0x000fe20000041878 */
[----:B------:R-:W1:Y:S01]  /*e930*/  LDSM.16.MT88.4 R120, [R196+0x5800] ;  /* 0x00580000c478783b */ /* 0x000e620000004200 */
[----:B------:R-:W-:-:S04]  /*e940*/  IMAD.SHL.U32 R194, R221, 0x80, RZ ;  /* 0x00000080ddc27824 */ /* 0x000fc800078e00ff */
[----:B------:R-:W-:Y:S02]  /*e950*/  @P6 IMAD.HI.U32 R2, R194, c[0x0][0x2c8], RZ ;  /* 0x0000b200c2026a27 */ /* 0x000fe400078e00ff */
[----:B------:R-:W-:Y:S02]  /*e960*/  HMMA.16816.F32.BF16 R148, R136, R150, R52 ;  /* 0x000000968894723c */ /* 0x000fe40000041834 */
[----:B------:R-:W-:-:S06]  /*e970*/  IMAD.MOV.U32 R0, RZ, RZ, R194 ;  /* 0x000000ffff007224 */ /* 0x000fcc00078e00c2 */
[C---:B------:R-:W-:Y:S08]  /*e980*/  HMMA.16816.F32.BF16 R64, R136.reuse, R66, R188 ;  /* 0x000000428840723c */ /* 0x040ff000000418bc */
[C---:B------:R-:W-:Y:S08]  /*e990*/  HMMA.16816.F32.BF16 R72, R136.reuse, R74, R184 ;  /* 0x0000004a8848723c */ /* 0x040ff000000418b8 */
[C---:B-1----:R-:W-:Y:S08]  /*e9a0*/  HMMA.16816.F32.BF16 R116, R136.reuse, R120, R116 ;  /* 0x000000788874723c */ /* 0x042ff00000041874 */
[----:B------:R-:W-:Y:S01]  /*e9b0*/  HMMA.16816.F32.BF16 R120, R136, R122, R128 ;  /* 0x0000007a8878723c */ /* 0x000fe20000041880 */
[----:B------:R-:W1:Y:S01]  /*e9c0*/  LDSM.16.MT88.4 R128, [R198+0x5800] ;  /* 0x00580000c680783b */ /* 0x000e620000004200 */
[----:B------:R-:W-:-:S02]  /*e9d0*/  @P6 SHF.R.U32.HI R0, RZ, c[0x0][0x2cc], R2 ;  /* 0x0000b300ff006a19 */ /* 0x000fc40000011602 */
[----:B------:R-:W-:-:S04]  /*e9e0*/  ISETP.GE.AND P6, PT, R32, 0x1, PT ;  /* 0x000000012000780c */ /* 0x000fc80003fc6270 */
[----:B------:R-:W-:Y:S01]  /*e9f0*/  HMMA.16816.F32.BF16 R52, R136, R56, R216 ;  /* 0x000000388834723c */ /* 0x000fe200000418d8 */
[----:B------:R-:W-:-:S07]  /*ea00*/  IADD3 R221, R33, -0x2, RZ ;  /* 0xfffffffe21dd7810 */ /* 0x000fce0007ffe0ff */
[C---:B------:R-:W-:Y:S08]  /*ea10*/  HMMA.16816.F32.BF16 R56, R136.reuse, R58, R244 ;  /* 0x0000003a8838723c */ /* 0x040ff000000418f4 */
[C---:B-1----:R-:W-:Y:S08]  /*ea20*/  HMMA.16816.F32.BF16 R124, R136.reuse, R128, R124 ;  /* 0x00000080887c723c */ /* 0x042ff0000004187c */
[C---:B------:R-:W-:Y:S08]  /*ea30*/  HMMA.16816.F32.BF16 R128, R136.reuse, R130, R132 ;  /* 0x000000828880723c */ /* 0x040ff00000041884 */
[C---:B------:R-:W-:Y:S08]  /*ea40*/  HMMA.16816.F32.BF16 R132, R136.reuse, R12, R28 ;  /* 0x0000000c8884723c */ /* 0x040ff0000004181c */
[----:B------:R-:W-:Y:S01]  /*ea50*/  HMMA.16816.F32.BF16 R136, R136, R14, R20 ;  /* 0x0000000e8888723c */ /* 0x000fe20000041814 */
[----:B--2---:R-:W-:-:S04]  /*ea60*/  IADD3 R0, -R3, R4, R0 ;  /* 0x0000000403007210 */ /* 0x004fc80007ffe100 */
        /* <DEDUP_REMOVED lines=12> */
.L_x_1919:
[----:B------:R-:W-:-:S13]  /*eb30*/  ISETP.NE.AND P0, PT, R32, 0x1, PT ;  /* 0x000000012000780c */ /* 0x000fda0003f05270 */
[----:B------:R-:W-:-:S05]  /*eb40*/  @P0 IMAD.HI.U32 R0, R2, c[0x0][0x330], RZ ;  /* 0x0000cc0002000a27 */ /* 0x000fca00078e00ff */
[----:B------:R-:W-:Y:S02]  /*eb50*/  @P0 SHF.R.U32.HI R2, RZ, c[0x0][0x334], R0 ;  /* 0x0000cd00ff020a19 */ /* 0x000fe40000011600 */
.L_x_1920:
[----:B------:R-:W-:Y:S05]  /*eb60*/  BSYNC B0 ;  /* 0x0000000000007941 */ /* 0x000fea0003800000 */
.L_x_1918:
[----:B------:R-:W-:-:S05]  /*eb70*/  IMAD R2, R2, R32, c[0x0][0x32c] ;  /* 0x0000cb0002027624 */ /* 0x000fca00078e0220 */
[----:B------:R-:W-:-:S05]  /*eb80*/  IMNMX R3, R3, R2, PT ;  /* 0x0000000203037217 */ /* 0x000fca0003800200 */
.L_x_1917:
[----:B------:R-:W-:-:S05]  /*eb90*/  IMAD.HI R3, R3, 0x2aaaaaab, RZ ;  /* 0x2aaaaaab03037827 */ /* 0x000fca00078e02ff */
[----:B------:R-:W-:-:S04]  /*eba0*/  SHF.R.U32.HI R0, RZ, 0x1f, R3 ;  /* 0x0000001fff007819 */ /* 0x000fc80000011603 */
[----:B------:R-:W-:-:S04]  /*ebb0*/  LEA.HI.SX32 R3, R3, R0, 0x1d ;  /* 0x0000000003037211 */ /* 0x000fc800078feaff */
[----:B------:R-:W-:-:S04]  /*ebc0*/  IMNMX R195, R236, R3, !PT ;  /* 0x00000003ecc37217 */ /* 0x000fc80007800200 */
[----:B------:R-:W-:-:S13]  /*ebd0*/  ISETP.GE.AND P0, PT, R221, R195, PT ;  /* 0x000000c3dd00720c */ /* 0x000fda0003f06270 */
[----:B------:R-:W-:Y:S05]  /*ebe0*/  @!P0 BRA `(.L_x_1921) ;  /* 0x00003a5000008947 */ /* 0x000fea0003800000 */
.L_x_1934:
[----:B------:R-:W-:Y:S04]  /*ebf0*/  DEPBAR.LE SB0, 0x0 ;  /* 0x000080000000791a */ /* 0x000fe80000000000 */
[----:B------:R-:W-:Y:S01]  /*ec00*/  WARPSYNC 0xffffffff ;  /* 0xffffffff00007948 */ /* 0x000fe20003800000 */
[----:B------:R-:W-:Y:S01]  /*ec10*/  BAR.SYNC.DEFER_BLOCKING 0x0 ;  /* 0x0000000000007b1d */ /* 0x000fe20000010000 */
[----:B------:R-:W-:Y:S02]  /*ec20*/  ISETP.GT.AND P0, PT, R236, R221, PT ;  /* 0x000000ddec00720c */ /* 0x000fe40003f04270 */
[C---:B------:R-:W-:Y:S02]  /*ec30*/  LOP3.LUT P3, RZ, R215.reuse, 0x800, RZ, 0xc0, !PT ;  /* 0x00000800d7ff7812 */ /* 0x040fe4000786c0ff */
[C---:B------:R-:W-:Y:S02]  /*ec40*/  LOP3.LUT P6, RZ, R215.reuse, 0x400, RZ, 0xc0, !PT ;  /* 0x00000400d7ff7812 */ /* 0x040fe400078cc0ff */
[C---:B------:R-:W-:Y:S02]  /*ec50*/  LOP3.LUT P5, RZ, R215.reuse, 0x200, RZ, 0xc0, !PT ;  /* 0x00000200d7ff7812 */ /* 0x040fe400078ac0ff */
[----:B------:R-:W-:Y:S01]  /*ec60*/  LOP3.LUT P4, RZ, R215, 0x100, RZ, 0xc0, !PT ;  /* 0x00000100d7ff7812 */ /* 0x000fe2000788c0ff */
[----:B------:R1:W2:Y:S01]  /*ec70*/  LDSM.16.M88.4 R32, [R199] ;  /* 0x00000000c720783b */ /* 0x0002a20000000200 */
[----:B------:R-:W-:Y:S03]  /*ec80*/  BSSY B0, `(.L_x_1922) ;  /* 0x0000042000007945 */ /* 0x000fe60003800000 */
[----:B------:R1:W3:Y:S04]  /*ec90*/  LDSM.16.M88.4 R16, [R146] ;  /* 0x000000009210783b */ /* 0x0002e80000000200 */
[----:B------:R1:W4:Y:S04]  /*eca0*/  LDSM.16.M88.4 R24, [R146+0x800] ;  /* 0x000800009218783b */ /* 0x0003280000000200 */
[----:B------:R1:W1:Y:S04]  /*ecb0*/  LDSM.16.M88.4 R172, [R146+0x1000] ;  /* 0x0010000092ac783b */ /* 0x0002680000000200 */
[----:B------:R1:W1:Y:S04]  /*ecc0*/  LDSM.16.M88.4 R176, [R200] ;  /* 0x00000000c8b0783b */ /* 0x0002680000000200 */
[----:B------:R1:W1:Y:S04]  /*ecd0*/  LDSM.16.M88.4 R180, [R203] ;  /* 0x00000000cbb4783b */ /* 0x0002680000000200 */
[----:B------:R1:W1:Y:S04]  /*ece0*/  LDSM.16.M88.4 R184, [R213] ;  /* 0x00000000d5b8783b */ /* 0x0002680000000200 */
[----:B------:R1:W1:Y:S01]  /*ecf0*/  LDSM.16.M88.4 R188, [R214] ;  /* 0x00000000d6bc783b */ /* 0x0002620000000200 */
[----:B------:R-:W-:-:S05]  /*ed00*/  @P0 BRA `(.L_x_1923) ;  /* 0x0000039000000947 */ /* 0x000fca0003800000 */
[----:B------:R-:W-:Y:S01]  /*ed10*/  SHF.R.S32.HI R0, RZ, 0x1f, R221 ;  /* 0x0000001fff007819 */ /* 0x000fe200000114dd */
[C---:B------:R-:W-:Y:S01]  /*ed20*/  IMAD.WIDE.U32 R2, R221.reuse, c[0x0][0x208], RZ ;  /* 0x00008200dd027a25 */ /* 0x040fe200078e00ff */
[----:B------:R-:W5:Y:S03]  /*ed30*/  S2R R7, SR_TID.X ;  /* 0x0000000000077919 */ /* 0x000f660000002100 */
[----:B------:R-:W-:Y:S04]  /*ed40*/  IMAD R0, R0, c[0x0][0x208], RZ ;  /* 0x0000820000007a24 */ /* 0x000fe800078e02ff */
[----:B------:R-:W-:Y:S04]  /*ed50*/  IMAD R0, R221, c[0x0][0x20c], R0 ;  /* 0x00008300dd007a24 */ /* 0x000fe800078e0200 */
[----:B------:R-:W-:Y:S02]  /*ed60*/  IMAD.IADD R0, R3, 0x1, R0 ;  /* 0x0000000103007824 */ /* 0x000fe400078e0200 */
[----:B------:R-:W-:Y:S04]  /*ed70*/  IMAD.WIDE.U32 R2, R2, 0x30, RZ ;  /* 0x0000003002027825 */ /* 0x000fe800078e00ff */
[----:B------:R-:W-:Y:S01]  /*ed80*/  IMAD R0, R0, 0x30, RZ ;  /* 0x0000003000007824 */ /* 0x000fe200078e02ff */
[-C--:B------:R-:W-:Y:S03]  /*ed90*/  IADD3 R4, P0, R226, R2.reuse, RZ ;  /* 0x00000002e2047210 */ /* 0x080fe60007f1e0ff */
[----:B------:R-:W-:Y:S01]  /*eda0*/  IMAD.IADD R0, R3, 0x1, R0 ;  /* 0x0000000103007824 */ /* 0x000fe200078e0200 */
[----:B-----5:R-:W-:Y:S03]  /*edb0*/  ISETP.GT.AND P2, PT, R7, 0x7f, PT ;  /* 0x0000007f0700780c */ /* 0x020fe60003f44270 */
[----:B------:R-:W-:Y:S01]  /*edc0*/  IMAD.X R3, R0, 0x1, R228, P0 ;  /* 0x0000000100037824 */ /* 0x000fe200000e06e4 */
[C---:B------:R-:W-:Y:S04]  /*edd0*/  LEA R12, P0, R4.reuse, c[0x0][0x1f8], 0x1 ;  /* 0x00007e00040c7a11 */ /* 0x040fe800078008ff */
[----:B------:R-:W-:Y:S02]  /*ede0*/  LEA.HI.X R13, R4, c[0x0][0x1fc], R3, 0x1, P0 ;  /* 0x00007f00040d7a11 */ /* 0x000fe400000f0c03 */
[----:B------:R-:W-:Y:S03]  /*edf0*/  IADD3 R3, P1, P0, R2, 0x40, R226 ;  /* 0x0000004002037810 */ /* 0x000fe6000783e0e2 */
[----:B------:R-:W-:Y:S01]  /*ee00*/  @!PT LDS RZ, [RZ] ;  /* 0x00000000fffff984 */ /* 0x000fe20000000800 */
[----:B------:R-:W-:Y:S01]  /*ee10*/  @!PT LDS RZ, [RZ] ;  /* 0x00000000fffff984 */ /* 0x000fe20000000800 */
[----:B------:R-:W-:Y:S01]  /*ee20*/  @!PT LDS RZ, [RZ] ;  /* 0x00000000fffff984 */ /* 0x000fe20000000800 */
[----:B------:R5:W-:Y:S01]  /*ee30*/  LDGSTS.E.BYPASS.LTC128B.128 [R220+0x4080], [R12.64], !P3 ;  /* 0x040800000cdc7fae */ /* 0x000be2000d901d4c */
[----:B------:R-:W-:Y:S02]  /*ee40*/  IADD3.X R4, R0, RZ, R228, P1, P0 ;  /* 0x000000ff00047210 */ /* 0x000fe40000fe04e4 */
[C---:B-----5:R-:W-:Y:S04]  /*ee50*/  LEA R12, P0, R3.reuse, c[0x0][0x1f8], 0x1 ;  /* 0x00007e00030c7a11 */ /* 0x060fe800078008ff */
[----:B------:R-:W-:Y:S01]  /*ee60*/  LEA.HI.X R13, R3, c[0x0][0x1fc], R4, 0x1, P0 ;  /* 0x00007f00030d7a11 */ /* 0x000fe200000f0c04 */
[----:B------:R-:W-:Y:S01]  /*ee70*/  @!P2 IMAD.MOV.U32 R3, RZ, RZ, c[0x0][0x208] ;  /* 0x00008200ff03a624 */ /* 0x000fe200078e00ff */
[----:B------:R-:W-:Y:S03]  /*ee80*/  IADD3 R4, P1, P0, R2, 0x80, R226 ;  /* 0x0000008002047810 */ /* 0x000fe6000783e0e2 */
[----:B------:R5:W-:Y:S02]  /*ee90*/  LDGSTS.E.BYPASS.LTC128B.128 [R220+0x5880], [R12.64], !P6 ;  /* 0x058800000cdc7fae */ /* 0x000be4000f101d4c */
[----:B-----5:R-:W-:Y:S01]  /*eea0*/  IADD3.X R13, R0, RZ, R228, P1, P0 ;  /* 0x000000ff000d7210 */ /* 0x020fe20000fe04e4 */
[----:B------:R-:W-:Y:S01]  /*eeb0*/  @!P2 IMAD.MOV.U32 R12, RZ, RZ, c[0x0][0x20c] ;  /* 0x00008300ff0ca624 */ /* 0x000fe200078e00ff */
[----:B------:R-:W-:Y:S04]  /*eec0*/  IADD3 R7, P1, P0, R2, 0xc0, R226 ;  /* 0x000000c002077810 */ /* 0x000fe8000783e0e2 */
[----:B------:R-:W-:Y:S02]  /*eed0*/  IADD3.X R14, R0, RZ, R228, P1, P0 ;  /* 0x000000ff000e7210 */ /* 0x000fe40000fe04e4 */
[C---:B------:R-:W-:Y:S04]  /*eee0*/  @!P2 LEA R2, P0, R3.reuse, R2, 0x5 ;  /* 0x000000020302a211 */ /* 0x040fe800078028ff */
[----:B------:R-:W-:Y:S02]  /*eef0*/  @!P2 LEA.HI.X R0, R3, R0, R12, 0x5, P0 ;  /* 0x000000000300a211 */ /* 0x000fe400000f2c0c */
[C---:B------:R-:W-:Y:S04]  /*ef00*/  LEA R12, P0, R4.reuse, c[0x0][0x1f8], 0x1 ;  /* 0x00007e00040c7a11 */ /* 0x040fe800078008ff */
[----:B------:R-:W-:Y:S05]  /*ef10*/  LEA.HI.X R13, R4, c[0x0][0x1fc], R13, 0x1, P0 ;  /* 0x00007f00040d7a11 */ /* 0x000fea00000f0c0d */
[----:B------:R5:W-:Y:S02]  /*ef20*/  LDGSTS.E.BYPASS.LTC128B.128 [R220+0x7080], [R12.64], !P5 ;  /* 0x070800000cdc7fae */ /* 0x000be4000e901d4c */
[C---:B-----5:R-:W-:Y:S04]  /*ef30*/  LEA R12, P0, R7.reuse, c[0x0][0x1f8], 0x1 ;  /* 0x00007e00070c7a11 */ /* 0x060fe800078008ff */
[----:B------:R-:W-:Y:S02]  /*ef40*/  LEA.HI.X R13, R7, c[0x0][0x1fc], R14, 0x1, P0 ;  /* 0x00007f00070d7a11 */ /* 0x000fe400000f0c0e */
[----:B------:R-:W-:Y:S03]  /*ef50*/  @!P2 IADD3 R3, P0, R2, R226, RZ ;  /* 0x000000e20203a210 */ /* 0x000fe60007f1e0ff */
[----:B------:R5:W-:Y:S02]  /*ef60*/  LDGSTS.E.BYPASS.LTC128B.128 [R220+0x8880], [R12.64], !P4 ;  /* 0x088800000cdc7fae */ /* 0x000be4000e101d4c */
[----:B------:R-:W-:Y:S01]  /*ef70*/  @!P2 IMAD.X R4, R0, 0x1, R228, P0 ;  /* 0x000000010004a824 */ /* 0x000fe200000e06e4 */
[C---:B-----5:R-:W-:Y:S04]  /*ef80*/  @!P2 LEA R12, P0, R3.reuse, c[0x0][0x1f8], 0x1 ;  /* 0x00007e00030caa11 */ /* 0x060fe800078008ff */
[----:B------:R-:W-:Y:S02]  /*ef90*/  @!P2 LEA.HI.X R13, R3, c[0x0][0x1fc], R4, 0x1, P0 ;  /* 0x00007f00030daa11 */ /* 0x000fe400000f0c04 */
[----:B------:R-:W-:Y:S03]  /*efa0*/  @!P2 IADD3 R3, P1, P0, R2, 0x40, R226 ;  /* 0x000000400203a810 */ /* 0x000fe6000783e0e2 */
[----:B------:R5:W-:Y:S01]  /*efb0*/  @!P2 LDGSTS.E.BYPASS.LTC128B.128 [R223+0x5080], [R12.64], !P3 ;  /* 0x050800000cdfafae */ /* 0x000be2000d901d4c */
[----:B------:R-:W-:Y:S02]  /*efc0*/  @!P2 IADD3.X R4, R0, RZ, R228, P1, P0 ;  /* 0x000000ff0004a210 */ /* 0x000fe40000fe04e4 */
[C---:B-----5:R-:W-:Y:S04]  /*efd0*/  @!P2 LEA R12, P0, R3.reuse, c[0x0][0x1f8], 0x1 ;  /* 0x00007e00030caa11 */ /* 0x060fe800078008ff */
[----:B------:R-:W-:Y:S02]  /*efe0*/  @!P2 LEA.HI.X R13, R3, c[0x0][0x1fc], R4, 0x1, P0 ;  /* 0x00007f00030daa11 */ /* 0x000fe400000f0c04 */
[----:B------:R-:W-:Y:S03]  /*eff0*/  @!P2 IADD3 R3, P1, P0, R2, 0x80, R226 ;  /* 0x000000800203a810 */ /* 0x000fe6000783e0e2 */
[----:B------:R5:W-:Y:S01]  /*f000*/  @!P2 LDGSTS.E.BYPASS.LTC128B.128 [R223+0x6880], [R12.64], !P6 ;  /* 0x068800000cdfafae */ /* 0x000be2000f101d4c */
[----:B------:R-:W-:Y:S02]  /*f010*/  @!P2 IADD3.X R7, R0, RZ, R228, P1, P0 ;  /* 0x000000ff0007a210 */ /* 0x000fe40000fe04e4 */
[----:B------:R-:W-:Y:S04]  /*f020*/  @!P2 IADD3 R4, P1, P0, R2, 0xc0, R226 ;  /* 0x000000c00204a810 */ /* 0x000fe8000783e0e2 */
[----:B------:R-:W-:Y:S02]  /*f030*/  @!P2 IADD3.X R0, R0, RZ, R228, P1, P0 ;  /* 0x000000ff0000a210 */ /* 0x000fe40000fe04e4 */
[C---:B-----5:R-:W-:Y:S04]  /*f040*/  @!P2 LEA R12, P0, R3.reuse, c[0x0][0x1f8], 0x1 ;  /* 0x00007e00030caa11 */ /* 0x060fe800078008ff */
[----:B------:R-:W-:Y:S02]  /*f050*/  @!P2 LEA.HI.X R13, R3, c[0x0][0x1fc], R7, 0x1, P0 ;  /* 0x00007f00030daa11 */ /* 0x000fe400000f0c07 */
[C---:B------:R-:W-:Y:S03]  /*f060*/  @!P2 LEA R2, P0, R4.reuse, c[0x0][0x1f8], 0x1 ;  /* 0x00007e000402aa11 */ /* 0x040fe600078008ff */
[----:B------:R4:W-:Y:S01]  /*f070*/  @!P2 LDGSTS.E.BYPASS.LTC128B.128 [R223+0x8080], [R12.64], !P5 ;  /* 0x080800000cdfafae */ /* 0x0009e2000e901d4c */
[----:B------:R-:W-:Y:S05]  /*f080*/  @!P2 LEA.HI.X R3, R4, c[0x0][0x1fc], R0, 0x1, P0 ;  /* 0x00007f000403aa11 */ /* 0x000fea00000f0c00 */
[----:B------:R4:W-:Y:S04]  /*f090*/  @!P2 LDGSTS.E.BYPASS.LTC128B.128 [R223+0x9880], [R2.64], !P4 ;  /* 0x0988000002dfafae */ /* 0x0009e8000e101d4c */
.L_x_1923:
[----:B------:R-:W-:Y:S05]  /*f0a0*/  BSYNC B0 ;  /* 0x0000000000007941 */ /* 0x000fea0003800000 */
.L_x_1922:
[C---:B--234-:R-:W-:Y:S01]  /*f0b0*/  HMMA.16816.F32.BF16 R12, R32.reuse, R16, RZ ;  /* 0x00000010200c723c */ /* 0x05cfe200000418ff */
[----:B------:R-:W0:Y:S01]  /*f0c0*/  LDGDEPBAR ;  /* 0x00000000000079af */ /* 0x000e220000000000 */
[----:B------:R-:W-:Y:S01]  /*f0d0*/  BSSY B0, `(.L_x_1924) ;  /* 0x0000109000007945 */ /* 0x000fe20003800000 */
[----:B------:R-:W-:Y:S05]  /*f0e0*/  ISETP.GT.AND P0, PT, R221, R236, PT ;  /* 0x000000ecdd00720c */ /* 0x000fea0003f04270 */
[C---:B------:R-:W-:Y:S08]  /*f0f0*/  HMMA.16816.F32.BF16 R16, R32.reuse, R18, RZ ;  /* 0x000000122010723c */ /* 0x040ff000000418ff */
[C---:B------:R-:W-:Y:S08]  /*f100*/  HMMA.16816.F32.BF16 R20, R32.reuse, R24, RZ ;  /* 0x000000182014723c */ /* 0x040ff000000418ff */
[C---:B------:R-:W-:Y:S08]  /*f110*/  HMMA.16816.F32.BF16 R24, R32.reuse, R26, RZ ;  /* 0x0000001a2018723c */ /* 0x040ff000000418ff */
[C---:B-1----:R-:W-:Y:S08]  /*f120*/  HMMA.16816.F32.BF16 R28, R32.reuse, R172, RZ ;  /* 0x000000ac201c723c */ /* 0x042ff000000418ff */
[----:B------:R-:W-:Y:S01]  /*f130*/  HMMA.16816.F32.BF16 R32, R32, R174, RZ ;  /* 0x000000ae2020723c */ /* 0x000fe200000418ff */
[----:B------:R-:W-:Y:S07]  /*f140*/  LDSM.16.M88.4 R172, [R202] ;  /* 0x00000000caac783b */ /* 0x000fee0000000200 */
[C---:B------:R-:W-:Y:S08]  /*f150*/  HMMA.16816.F32.BF16 R12, R176.reuse, R180, R12 ;  /* 0x000000b4b00c723c */ /* 0x040ff0000004180c */
[C---:B------:R-:W-:Y:S01]  /*f160*/  HMMA.16816.F32.BF16 R16, R176.reuse, R182, R16 ;  /* 0x000000b6b010723c */ /* 0x040fe20000041810 */
[----:B------:R-:W1:Y:S07]  /*f170*/  LDSM.16.M88.4 R180, [R145] ;  /* 0x0000000091b4783b */ /* 0x000e6e0000000200 */
[C---:B------:R-:W-:Y:S08]  /*f180*/  HMMA.16816.F32.BF16 R20, R176.reuse, R184, R20 ;  /* 0x000000b8b014723c */ /* 0x040ff00000041814 */
[C---:B------:R-:W-:Y:S01]  /*f190*/  HMMA.16816.F32.BF16 R24, R176.reuse, R186, R24 ;  /* 0x000000bab018723c */ /* 0x040fe20000041818 */
[----:B------:R-:W-:Y:S07]  /*f1a0*/  LDSM.16.M88.4 R184, [R145+0x1000] ;  /* 0x0010000091b8783b */ /* 0x000fee0000000200 */
[C---:B------:R-:W-:Y:S08]  /*f1b0*/  HMMA.16816.F32.BF16 R28, R176.reuse, R188, R28 ;  /* 0x000000bcb01c723c */ /* 0x040ff0000004181c */
[----:B------:R-:W-:Y:S01]  /*f1c0*/  HMMA.16816.F32.BF16 R32, R176, R190, R32 ;  /* 0x000000beb020723c */ /* 0x000fe20000041820 */
[----:B------:R-:W2:Y:S07]  /*f1d0*/  LDSM.16.M88.4 R176, [R145+0x800] ;  /* 0x0008000091b0783b */ /* 0x000eae0000000200 */
[C---:B-1----:R-:W-:Y:S08]  /*f1e0*/  HMMA.16816.F32.BF16 R12, R172.reuse, R180, R12 ;  /* 0x000000b4ac0c723c */ /* 0x042ff0000004180c */
[C---:B------:R-:W-:Y:S01]  /*f1f0*/  HMMA.16816.F32.BF16 R16, R172.reuse, R182, R16 ;  /* 0x000000b6ac10723c */ /* 0x040fe20000041810 */
[----:B------:R-:W-:Y:S07]  /*f200*/  LDSM.16.M88.4 R180, [R10] ;  /* 0x000000000ab4783b */ /* 0x000fee0000000200 */
[C---:B--2---:R-:W-:Y:S08]  /*f210*/  HMMA.16816.F32.BF16 R20, R172.reuse, R176, R20 ;  /* 0x000000b0ac14723c */ /* 0x044ff00000041814 */
[C---:B------:R-:W-:Y:S01]  /*f220*/  HMMA.16816.F32.BF16 R24, R172.reuse, R178, R24 ;  /* 0x000000b2ac18723c */ /* 0x040fe20000041818 */
[----:B------:R-:W1:Y:S07]  /*f230*/  LDSM.16.M88.4 R176, [R201] ;  /* 0x00000000c9b0783b */ /* 0x000e6e0000000200 */
[C---:B------:R-:W-:Y:S08]  /*f240*/  HMMA.16816.F32.BF16 R28, R172.reuse, R184, R28 ;  /* 0x000000b8ac1c723c */ /* 0x040ff0000004181c */
[----:B------:R-:W-:Y:S01]  /*f250*/  HMMA.16816.F32.BF16 R32, R172, R186, R32 ;  /* 0x000000baac20723c */ /* 0x000fe20000041820 */
[----:B------:R-:W2:Y:S07]  /*f260*/  LDSM.16.M88.4 R172, [R10+0x800] ;  /* 0x000800000aac783b */ /* 0x000eae0000000200 */
[----:B------:R-:W3:Y:S01]  /*f270*/  LDSM.16.M88.4 R184, [R10+0x1000] ;  /* 0x001000000ab8783b */ /* 0x000ee20000000200 */
[C---:B-1----:R-:W-:Y:S08]  /*f280*/  HMMA.16816.F32.BF16 R12, R176.reuse, R180, R12 ;  /* 0x000000b4b00c723c */ /* 0x042ff0000004180c */
[C---:B------:R-:W-:Y:S01]  /*f290*/  HMMA.16816.F32.BF16 R16, R176.reuse, R182, R16 ;  /* 0x000000b6b010723c */ /* 0x040fe20000041810 */
[----:B------:R-:W-:Y:S07]  /*f2a0*/  LDSM.16.M88.4 R180, [R146+0x1800] ;  /* 0x0018000092b4783b */ /* 0x000fee0000000200 */
[C---:B--2---:R-:W-:Y:S08]  /*f2b0*/  HMMA.16816.F32.BF16 R20, R176.reuse, R172, R20 ;  /* 0x000000acb014723c */ /* 0x044ff00000041814 */
[C---:B------:R-:W-:Y:S01]  /*f2c0*/  HMMA.16816.F32.BF16 R24, R176.reuse, R174, R24 ;  /* 0x000000aeb018723c */ /* 0x040fe20000041818 */
[----:B------:R-:W1:Y:S07]  /*f2d0*/  LDSM.16.M88.4 R172, [R199+0x4000] ;  /* 0x00400000c7ac783b */ /* 0x000e6e0000000200 */
[C---:B---3--:R-:W-:Y:S08]  /*f2e0*/  HMMA.16816.F32.BF16 R28, R176.reuse, R184, R28 ;  /* 0x000000b8b01c723c */ /* 0x048ff0000004181c */
[----:B------:R-:W-:Y:S01]  /*f2f0*/  HMMA.16816.F32.BF16 R32, R176, R186, R32 ;  /* 0x000000bab020723c */ /* 0x000fe20000041820 */
[----:B------:R-:W2:Y:S07]  /*f300*/  LDSM.16.M88.4 R176, [R146+0x2000] ;  /* 0x0020000092b0783b */ /* 0x000eae0000000200 */
[----:B------:R-:W3:Y:S01]  /*f310*/  LDSM.16.M88.4 R184, [R146+0x2800] ;  /* 0x0028000092b8783b */ /* 0x000ee20000000200 */
[C---:B-1----:R-:W-:Y:S08]  /*f320*/  HMMA.16816.F32.BF16 R12, R172.reuse, R180, R12 ;  /* 0x000000b4ac0c723c */ /* 0x042ff0000004180c */
[C---:B------:R-:W-:Y:S01]  /*f330*/  HMMA.16816.F32.BF16 R16, R172.reuse, R182, R16 ;  /* 0x000000b6ac10723c */ /* 0x040fe20000041810 */
[----:B------:R-:W-:Y:S07]  /*f340*/  LDSM.16.M88.4 R180, [R206] ;  /* 0x00000000ceb4783b */ /* 0x000fee0000000200 */
[C---:B--2---:R-:W-:Y:S08]  /*f350*/  HMMA.16816.F32.BF16 R20, R172.reuse, R176, R20 ;  /* 0x000000b0ac14723c */ /* 0x044ff00000041814 */
[C---:B------:R-:W-:Y:S01]  /*f360*/  HMMA.16816.F32.BF16 R24, R172.reuse, R178, R24 ;  /* 0x000000b2ac18723c */ /* 0x040fe20000041818 */
[----:B------:R-:W1:Y:S07]  /*f370*/  LDSM.16.M88.4 R176, [R200+0x4000] ;  /* 0x00400000c8b0783b */ /* 0x000e6e0000000200 */
[C---:B---3--:R-:W-:Y:S08]  /*f380*/  HMMA.16816.F32.BF16 R28, R172.reuse, R184, R28 ;  /* 0x000000b8ac1c723c */ /* 0x048ff0000004181c */
[----:B------:R-:W-:Y:S01]  /*f390*/  HMMA.16816.F32.BF16 R32, R172, R186, R32 ;  /* 0x000000baac20723c */ /* 0x000fe20000041820 */
[----:B------:R-:W2:Y:S07]  /*f3a0*/  LDSM.16.M88.4 R172, [R204] ;  /* 0x00000000ccac783b */ /* 0x000eae0000000200 */
[----:B------:R-:W3:Y:S01]  /*f3b0*/  LDSM.16.M88.4 R184, [R205] ;  /* 0x00000000cdb8783b */ /* 0x000ee20000000200 */
        /* <DEDUP_REMOVED lines=89> */
[----:B------:R-:W-:Y:S01]  /*f950*/  LDSM.16.M88.4 R184, [R201+0xc000] ;  /* 0x00c00000c9b8783b */ /* 0x000fe20000000200 */
        /* <DEDUP_REMOVED lines=29> */
[----:B------:R-:W-:Y:S02]  /*fb30*/  FMUL.FTZ R23, R23, c[0x0][0x320] ;  /* 0x0000c80017177a20 */ /* 0x000fe40000410000 */
[----:B------:R-:W-:Y:S02]  /*fb40*/  FMUL.FTZ R26, R26, c[0x0][0x320] ;  /* 0x0000c8001a1a7a20 */ /* 0x000fe40000410000 */
[----:B------:R-:W-:Y:S01]  /*fb50*/  FMUL.FTZ R27, R27, c[0x0][0x320] ;  /* 0x0000c8001b1b7a20 */ /* 0x000fe20000410000 */
[----:B------:R-:W1:Y:S10]  /*fb60*/  MUFU.TANH R176, R16 ;  /* 0x0000001000b07308 */ /* 0x000e740000002400 */
[----:B------:R-:W1:Y:S01]  /*fb70*/  MUFU.TANH R173, R17 ;  /* 0x0000001100ad7308 */ /* 0x000e620000002400 */
[----:B----4-:R-:W4:Y:S01]  /*fb80*/  LDSM.16.M88.4 R12, [R10+0x5800] ;  /* 0x005800000a0c783b */ /* 0x010f220000000200 */
[----:B------:R-:W-:Y:S08]  /*fb90*/  DEPBAR.LE SB0, 0x0 ;  /* 0x000080000000791a */ /* 0x000ff00000000000 */
[----:B------:R-:W1:Y:S01]  /*fba0*/  MUFU.TANH R183, R18 ;  /* 0x0000001200b77308 */ /* 0x000e620000002400 */
[----:B------:R-:W-:Y:S09]  /*fbb0*/  BAR.SYNC.DEFER_BLOCKING 0x0 ;  /* 0x0000000000007b1d */ /* 0x000ff20000010000 */
[----:B------:R5:W1:Y:S10]  /*fbc0*/  MUFU.TANH R182, R19 ;  /* 0x0000001300b67308 */ /* 0x000a740000002400 */
[----:B------:R1:W1:Y:S10]  /*fbd0*/  MUFU.TANH R172, R20 ;  /* 0x0000001400ac7308 */ /* 0x0002740000002400 */
[----:B------:R2:W2:Y:S01]  /*fbe0*/  MUFU.TANH R179, R26 ;  /* 0x0000001a00b37308 */ /* 0x0004a20000002400 */
[C---:B----4-:R-:W-:Y:S05]  /*fbf0*/  HMMA.16816.F32.BF16 R28, R184.reuse, R12, R28 ;  /* 0x0000000cb81c723c */ /* 0x050fea000004181c */
[----:B-----5:R-:W-:Y:S04]  /*fc00*/  FMUL.FTZ R19, R25, c[0x0][0x320] ;  /* 0x0000c80019137a20 */ /* 0x020fe80000410000 */
[----:B------:R4:W2:Y:S01]  /*fc10*/  MUFU.TANH R174, R27 ;  /* 0x0000001b00ae7308 */ /* 0x0008a20000002400 */
[----:B------:R-:W-:Y:S03]  /*fc20*/  HMMA.16816.F32.BF16 R32, R184, R14, R32 ;  /* 0x0000000eb820723c */ /* 0x000fe60000041820 */
[----:B-1----:R-:W-:Y:S06]  /*fc30*/  FMUL.FTZ R20, R24, c[0x0][0x320] ;  /* 0x0000c80018147a20 */ /* 0x002fec0000410000 */
[----:B------:R-:W1:Y:S05]  /*fc40*/  MUFU.TANH R21, R21 ;  /* 0x0000001500157308 */ /* 0x000e6a0000002400 */
[----:B------:R-:W-:Y:S05]  /*fc50*/  FMUL.FTZ R18, R28, c[0x0][0x320] ;  /* 0x0000c8001c127a20 */ /* 0x000fea0000410000 */
[----:B------:R1:W1:Y:S01]  /*fc60*/  MUFU.TANH R181, R22 ;  /* 0x0000001600b57308 */ /* 0x0002620000002400 */
[----:B------:R-:W-:Y:S02]  /*fc70*/  FMUL.FTZ R17, R29, c[0x0][0x320] ;  /* 0x0000c8001d117a20 */ /* 0x000fe40000410000 */
[----:B------:R-:W-:Y:S02]  /*fc80*/  FMUL.FTZ R30, R30, c[0x0][0x320] ;  /* 0x0000c8001e1e7a20 */ /* 0x000fe40000410000 */
[----:B------:R-:W-:Y:S02]  /*fc90*/  FMUL.FTZ R29, R31, c[0x0][0x320] ;  /* 0x0000c8001f1d7a20 */ /* 0x000fe40000410000 */
[----:B------:R-:W-:Y:S02]  /*fca0*/  FMUL.FTZ R16, R32, c[0x0][0x320] ;  /* 0x0000c80020107a20 */ /* 0x000fe40000410000 */
[----:B--2---:R-:W-:Y:S01]  /*fcb0*/  FMUL.FTZ R26, R33, c[0x0][0x320] ;  /* 0x0000c800211a7a20 */ /* 0x004fe20000410000 */
[----:B------:R2:W1:Y:S01]  /*fcc0*/  MUFU.TANH R180, R23 ;  /* 0x0000001700b47308 */ /* 0x0004620000002400 */
[----:B------:R-:W-:Y:S02]  /*fcd0*/  FMUL.FTZ R28, R34, c[0x0][0x320] ;  /* 0x0000c800221c7a20 */ /* 0x000fe40000410000 */
[----:B----4-:R-:W-:Y:S07]  /*fce0*/  FMUL.FTZ R27, R35, c[0x0][0x320] ;  /* 0x0000c800231b7a20 */ /* 0x010fee0000410000 */
[----:B------:R-:W4:Y:S10]  /*fcf0*/  MUFU.TANH R20, R20 ;  /* 0x0000001400147308 */ /* 0x000f340000002400 */
        /* <DEDUP_REMOVED lines=9> */
[----:B------:R-:W-:-:S05]  /*fd90*/  @!P0 BRA `(.L_x_1925) ;  /* 0x000003c000008947 */ /* 0x000fca0003800000 */
[----:B--234-:R-:W-:Y:S02]  /*fda0*/  IADD3 R0, R221, -0x1, RZ ;  /* 0xffffffffdd007810 */ /* 0x01cfe40007ffe0ff */
[----:B------:R-:W-:Y:S02]  /*fdb0*/  IADD3 R7, -R231, 0x30, RZ ;  /* 0x00000030e7077810 */ /* 0x000fe40007ffe1ff */
[----:B------:R-:W-:Y:S01]  /*fdc0*/  SHF.R.S32.HI R4, RZ, 0x1f, R0 ;  /* 0x0000001fff047819 */ /* 0x000fe20000011400 */
[----:B------:R-:W-:Y:S01]  /*fdd0*/  IMAD.WIDE.U32 R2, R0, c[0x0][0x1e0], RZ ;  /* 0x0000780000027a25 */ /* 0x000fe200078e00ff */
[C---:B------:R-:W-:Y:S02]  /*fde0*/  ISETP.GE.AND P1, PT, R7.reuse, 0x1, PT ;  /* 0x000000010700780c */ /* 0x040fe40003f26270 */
[----:B------:R-:W-:Y:S01]  /*fdf0*/  ISETP.GE.AND P0, PT, R7, 0x21, PT ;  /* 0x000000210700780c */ /* 0x000fe20003f06270 */
[----:B------:R-:W-:Y:S04]  /*fe00*/  IMAD R4, R4, c[0x0][0x1e0], RZ ;  /* 0x0000780004047a24 */ /* 0x000fe800078e02ff */
[----:B------:R-:W-:Y:S04]  /*fe10*/  IMAD R4, R0, c[0x0][0x1e4], R4 ;  /* 0x0000790000047a24 */ /* 0x000fe800078e0204 */
[----:B------:R-:W-:Y:S02]  /*fe20*/  IMAD.IADD R0, R3, 0x1, R4 ;  /* 0x0000000103007824 */ /* 0x000fe400078e0204 */
[----:B------:R-:W-:Y:S04]  /*fe30*/  IMAD.WIDE.U32 R2, R2, 0x30, RZ ;  /* 0x0000003002027825 */ /* 0x000fe800078e00ff */
[----:B------:R-:W-:Y:S04]  /*fe40*/  IMAD R0, R0, 0x30, RZ ;  /* 0x0000003000007824 */ /* 0x000fe800078e02ff */
[----:B------:R-:W-:Y:S01]  /*fe50*/  IMAD.IADD R0, R3, 0x1, R0 ;  /* 0x0000000103007824 */ /* 0x000fe200078e0200 */
[-C--:B------:R-:W-:Y:S05]  /*fe60*/  @P1 IADD3 R3, P2, R224, R2.reuse, RZ ;  /* 0x00000002e0031210 */ /* 0x080fea0007f5e0ff */
[----:B------:R-:W-:Y:S01]  /*fe70*/  @P1 IMAD.X R4, R0, 0x1, R222, P2 ;  /* 0x0000000100041824 */ /* 0x000fe200010e06de */
[C---:B------:R-:W-:Y:S04]  /*fe80*/  @P1 LEA R12, P2, R3.reuse, c[0x0][0x1c8], 0x1 ;  /* 0x00007200030c1a11 */ /* 0x040fe800078408ff */
[----:B------:R-:W-:Y:S05]  /*fe90*/  @P1 LEA.HI.X R13, R3, c[0x0][0x1cc], R4, 0x1, P2 ;  /* 0x00007300030d1a11 */ /* 0x000fea00010f0c04 */
[----:B------:R-:W-:Y:S01]  /*fea0*/  @!PT LDS RZ, [RZ] ;  /* 0x00000000fffff984 */ /* 0x000fe20000000800 */
[----:B------:R-:W-:Y:S01]  /*feb0*/  @!PT LDS RZ, [RZ] ;  /* 0x00000000fffff984 */ /* 0x000fe20000000800 */
[----:B------:R-:W-:Y:S01]  /*fec0*/  @!PT LDS RZ, [RZ] ;  /* 0x00000000fffff984 */ /* 0x000fe20000000800 */
[----:B------:R2:W-:Y:S01]  /*fed0*/  @P1 LDGSTS.E.BYPASS.LTC128B.128 [R220+0xa080], [R12.64], !P3 ;  /* 0x0a0800000cdc1fae */ /* 0x0005e2000d901d4c */
[----:B------:R-:W-:Y:S04]  /*fee0*/  @P1 IADD3 R3, P3, P2, R2, 0x40, R224 ;  /* 0x0000004002031810 */ /* 0x000fe80007a7e0e0 */
[----:B------:R-:W-:Y:S02]  /*fef0*/  @P1 IADD3.X R4, R0, RZ, R222, P3, P2 ;  /* 0x000000ff00041210 */ /* 0x000fe40001fe44de */
[C---:B--2---:R-:W-:Y:S04]  /*ff00*/  @P1 LEA R12, P2, R3.reuse, c[0x0][0x1c8], 0x1 ;  /* 0x00007200030c1a11 */ /* 0x044fe800078408ff */
[----:B------:R-:W-:Y:S02]  /*ff10*/  @P1 LEA.HI.X R13, R3, c[0x0][0x1cc], R4, 0x1, P2 ;  /* 0x00007300030d1a11 */ /* 0x000fe400010f0c04 */
[----:B------:R-:W-:Y:S03]  /*ff20*/  @P1 IADD3 R3, P3, P2, R2, 0x80, R224 ;  /* 0x0000008002031810 */ /* 0x000fe60007a7e0e0 */
[----:B------:R2:W-:Y:S01]  /*ff30*/  @P1 LDGSTS.E.BYPASS.LTC128B.128 [R220+0xb880], [R12.64], !P6 ;  /* 0x0b8800000cdc1fae */ /* 0x0005e2000f101d4c */
[----:B------:R-:W-:Y:S02]  /*ff40*/  @P1 IADD3.X R4, R0, RZ, R222, P3, P2 ;  /* 0x000000ff00041210 */ /* 0x000fe40001fe44de */
[C---:B--2---:R-:W-:Y:S04]  /*ff50*/  @P1 LEA R12, P2, R3.reuse, c[0x0][0x1c8], 0x1 ;  /* 0x00007200030c1a11 */ /* 0x044fe800078408ff */
[----:B------:R-:W-:Y:S02]  /*ff60*/  @P1 LEA.HI.X R13, R3, c[0x0][0x1cc], R4, 0x1, P2 ;  /* 0x00007300030d1a11 */ /* 0x000fe400010f0c04 */
[----:B------:R-:W-:Y:S03]  /*ff70*/  @P1 IADD3 R3, P3, P2, R2, 0xc0, R224 ;  /* 0x000000c002031810 */ /* 0x000fe60007a7e0e0 */
[----:B------:R2:W-:Y:S01]  /*ff80*/  @P1 LDGSTS.E.BYPASS.LTC128B.128 [R220+0xd080], [R12.64], !P5 ;  /* 0x0d0800000cdc1fae */ /* 0x0005e2000e901d4c */
[----:B------:R-:W-:Y:S02]  /*ff90*/  @P1 IADD3.X R4, R0, RZ, R222, P3, P2 ;  /* 0x000000ff00041210 */ /* 0x000fe40001fe44de */
[----:B------:R-:W-:Y:S02]  /*ffa0*/  LOP3.LUT P3, RZ, R215, 0x800, RZ, 0xc0, !PT ;  /* 0x00000800d7ff7812 */ /* 0x000fe4000786c0ff */
[C---:B--2---:R-:W-:Y:S04]  /*ffb0*/  @P1 LEA R12, P2, R3.reuse, c[0x0][0x1c8], 0x1 ;  /* 0x00007200030c1a11 */ /* 0x044fe800078408ff */
[----:B------:R-:W-:Y:S01]  /*ffc0*/  @P1 LEA.HI.X R13, R3, c[0x0][0x1cc], R4, 0x1, P2 ;  /* 0x00007300030d1a11 */ /* 0x000fe200010f0c04 */
[----:B------:R-:W-:Y:S02]  /*ffd0*/  @P0 IMAD.MOV.U32 R3, RZ, RZ, c[0x0][0x1e0] ;  /* 0x00007800ff030624 */ /* 0x000fe400078e00ff */
[----:B------:R-:W-:Y:S02]  /*ffe0*/  @P0 IMAD.MOV.U32 R4, RZ, RZ, c[0x0][0x1e4] ;  /* 0x00007900ff040624 */ /* 0x000fe400078e00ff */
[----:B------:R2:W-:Y:S01]  /*fff0*/  @P1 LDGSTS.E.BYPASS.LTC128B.128 [R220+0xe880], [R12.64], !P4 ;  /* 0x0e8800000cdc1fae */ /* 0x0005e2000e101d4c */
[C---:B------:R-:W-:Y:S04]  /*10000*/  @P0 LEA R2, P1, R3.reuse, R2, 0x5 ;  /* 0x0000000203020211 */ /* 0x040fe800078228ff */
[----:B------:R-:W-:Y:S02]  /*10010*/  @P0 LEA.HI.X R0, R3, R0, R4, 0x5, P1 ;  /* 0x0000000003000211 */ /* 0x000fe400008f2c04 */
[----:B------:R-:W-:Y:S05]  /*10020*/  @P0 IADD3 R3, P1, R2, R224, RZ ;  /* 0x000000e002030210 */ /* 0x000fea0007f3e0ff */
[----:B------:R-:W-:Y:S01]  /*10030*/  @P0 IMAD.X R4, R0, 0x1, R222, P1 ;  /* 0x0000000100040824 */ /* 0x000fe200008e06de */
        /* <DEDUP_REMOVED lines=15> */
[C---:B------:R-:W-:Y:S04]  /*10130*/  @P0 LEA R2, P1, R3.reuse, c[0x0][0x1c8], 0x1 ;  /* 0x0000720003020a11 */ /* 0x040fe800078208ff */
[----:B------:R-:W-:Y:S05]  /*10140*/  @P0 LEA.HI.X R3, R3, c[0x0][0x1cc], R0, 0x1, P1 ;  /* 0x0000730003030a11 */ /* 0x000fea00008f0c00 */
[----:B------:R2:W-:Y:S04]  /*10150*/  @P0 LDGSTS.E.BYPASS.LTC128B.128 [R223+0xf880], [R2.64], !P4 ;  /* 0x0f88000002df0fae */ /* 0x0005e8000e101d4c */
.L_x_1925:
[----:B--234-:R-:W-:Y:S05]  /*10160*/  BSYNC B0 ;  /* 0x0000000000007941 */ /* 0x01cfea0003800000 */
.L_x_1924:
[----:B------:R-:W-:Y:S01]  /*10170*/  LOP3.LUT R215, R215, 0xffffffbf, RZ, 0xc0, !PT ;  /* 0xffffffbfd7d77812 */ /* 0x000fe200078ec0ff */
[----:B------:R-:W2:Y:S01]  /*10180*/  LDL R194, [R1+0x4] ;  /* 0x0000040001c27983 */ /* 0x000ea20000100800 */
[----:B------:R-:W-:Y:S02]  /*10190*/  IMAD.MOV.U32 R0, RZ, RZ, c[0x0][0x2c4] ;  /* 0x0000b100ff007624 */ /* 0x000fe400078e00ff */
[----:B------:R-:W-:Y:S02]  /*101a0*/  IMAD.MOV.U32 R31, RZ, RZ, c[0x0][0x32c] ;  /* 0x0000cb00ff1f7624 */ /* 0x000fe400078e00ff */
[----:B------:R-:W0:Y:S01]  /*101b0*/  LDGDEPBAR ;  /* 0x00000000000079af */ /* 0x000e220000000000 */
[----:B------:R-:W-:Y:S01]  /*101c0*/  ISETP.NE.AND P0, PT, R0, 0x1, PT ;  /* 0x000000010000780c */ /* 0x000fe20003f05270 */
[----:B------:R-:W-:Y:S04]  /*101d0*/  IMAD R2, R221, -0x30, RZ ;  /* 0xffffffd0dd027824 */ /* 0x000fe800078e02ff */
[----:B------:R-:W-:Y:S08]  /*101e0*/  IMAD.IADD R14, R2, 0x1, -R235 ;  /* 0x00000001020e7824 */ /* 0x000ff000078e0aeb */
[----:B------:R-:W-:Y:S01]  /*101f0*/  @P0 LOP3.LUT R215, R215, 0x40, RZ, 0xfc, !PT ;  /* 0x00000040d7d70812 */ /* 0x000fe200078efcff */
[----:B--2---:R-:W-:Y:S05]  /*10200*/  IMAD R7, R194, 0x80, R240 ;  /* 0x00000080c2077824 */ /* 0x004fea00078e02f0 */
[----:B------:R-:W-:Y:S05]  /*10210*/  IADD3 R7, R237, R7, R238 ;  /* 0x00000007ed077210 */ /* 0x000fea0007ffe0ee */
[----:B------:R-:W-:Y:S05]  /*10220*/  @P0 IMAD.HI.U32 R0, R7, c[0x0][0x2c8], RZ ;  /* 0x0000b20007000a27 */ /* 0x000fea00078e00ff */
[----:B------:R-:W-:Y:S02]  /*10230*/  @P0 SHF.R.U32.HI R7, RZ, c[0x0][0x2cc], R0 ;  /* 0x0000b300ff070a19 */ /* 0x000fe40000011600 */
[----:B------:R-:W-:Y:S02]  /*10240*/  ISETP.GE.AND P0, PT, R31, 0x1, PT ;  /* 0x000000011f00780c */ /* 0x000fe40003f06270 */
[----:B------:R-:W-:Y:S01]  /*10250*/  IADD3 R0, -R235, 0x1, R2 ;  /* 0x00000001eb007810 */ /* 0x000fe20007ffe102 */
[----:B------:R-:W2:Y:S03]  /*10260*/  SHFL.IDX PT, R4, R7, RZ, 0x1c1f ;  /* 0x001c1fff07047589 */ /* 0x000ea600000e0000 */
[----:B------:R-:W-:Y:S04]  /*10270*/  IADD3 R0, -R232, R0, R5 ;  /* 0x00000000e8007210 */ /* 0x000fe80007ffe105 */
[C---:B------:R-:W-:Y:S02]  /*10280*/  IADD3 R12, R0.reuse, c[0x0][0x328], RZ ;  /* 0x0000ca00000c7a10 */ /* 0x040fe40007ffe0ff */
[----:B------:R-:W-:Y:S03]  /*10290*/  IADD3 R13, R0, UR9, RZ ;  /* 0x00000009000d7c10 */ /* 0x000fe6000fffe0ff */
[--C-:B--2---:R-:W-:Y:S02]  /*102a0*/  IMAD.IADD R3, R12, 0x1, R4.reuse ;  /* 0x000000010c037824 */ /* 0x104fe400078e0204 */
        /* <DEDUP_REMOVED lines=15> */
.L_x_1928:
[----:B------:R-:W-:Y:S04]  /*103a0*/  MOV R15, c[0x0][0x32c] ;  /* 0x0000cb00000f7a02 */ /* 0x000fe80000000f00 */
[----:B------:R-:W-:Y:S11]  /*103b0*/  ISETP.NE.AND P0, PT, R15, 0x1, PT ;  /* 0x000000010f00780c */ /* 0x000ff60003f05270 */
[----:B------:R-:W-:Y:S02]  /*103c0*/  @!UPT UIADD3 URZ, URZ, URZ, URZ ;  /* 0x0000003f3f3ff290 */ /* 0x000fe4000fffe03f */
[----:B------:R-:W-:Y:S05]  /*103d0*/  @P0 IMAD.HI.U32 R15, R4, c[0x0][0x330], RZ ;  /* 0x0000cc00040f0a27 */ /* 0x000fea00078e00ff */
[----:B------:R-:W-:Y:S02]  /*103e0*/  @P0 SHF.R.U32.HI R4, RZ, c[0x0][0x334], R15 ;  /* 0x0000cd00ff040a19 */ /* 0x000fe4000001160f */
.L_x_1929:
[----:B------:R-:W-:Y:S05]  /*103f0*/  BSYNC B0 ;  /* 0x0000000000007941 */ /* 0x000fea0003800000 */
.L_x_1927:
[----:B------:R-:W-:Y:S05]  /*10400*/  IMAD R4, R4, c[0x0][0x32c], R14 ;  /* 0x0000cb0004047a24 */ /* 0x000fea00078e020e */
[----:B------:R-:W-:Y:S02]  /*10410*/  IMNMX R0, R0, R4, !PT ;  /* 0x0000000400007217 */ /* 0x000fe40007800200 */
[----:B------:R-:W-:Y:S04]  /*10420*/  IADD3 R4, R4, c[0x0][0x32c], RZ ;  /* 0x0000cb0004047a10 */ /* 0x000fe80007ffe0ff */
[----:B------:R-:W-:Y:S02]  /*10430*/  IMNMX R3, R3, R4, PT ;  /* 0x0000000403037217 */ /* 0x000fe40003800200 */
.L_x_1926:
[C---:B------:R-:W-:Y:S02]  /*10440*/  ISETP.GE.AND P0, PT, R2.reuse, 0x2, PT ;  /* 0x000000020200780c */ /* 0x040fe40003f06270 */
[C---:B------:R-:W-:Y:S02]  /*10450*/  ISETP.GE.AND P1, PT, R2.reuse, 0x9, PT ;  /* 0x000000090200780c */ /* 0x040fe40003f26270 */
[----:B------:R-:W-:Y:S02]  /*10460*/  LOP3.LUT R215, R215, 0xffffffef, RZ, 0xc0, !PT ;  /* 0xffffffefd7d77812 */ /* 0x000fe400078ec0ff */
[C---:B------:R-:W-:Y:S02]  /*10470*/  ISETP.GE.AND P6, PT, R2.reuse, 0x19, PT ;  /* 0x000000190200780c */ /* 0x040fe40003fc6270 */
[C---:B------:R-:W-:Y:S02]  /*10480*/  ISETP.GE.AND P5, PT, R2.reuse, 0x1a, PT ;  /* 0x0000001a0200780c */ /* 0x040fe40003fa6270 */
[C---:B------:R-:W-:Y:S02]  /*10490*/  ISETP.GE.AND P4, PT, R2.reuse, 0x21, PT ;  /* 0x000000210200780c */ /* 0x040fe40003f86270 */
[----:B------:R-:W-:Y:S02]  /*104a0*/  ISETP.GE.AND P3, PT, R2, 0x22, PT ;  /* 0x000000220200780c */ /* 0x000fe40003f66270 */
[----:B------:R-:W-:Y:S02]  /*104b0*/  @P0 LOP3.LUT R215, R215, 0x10, RZ, 0xfc, !PT ;  /* 0x00000010d7d70812 */ /* 0x000fe400078efcff */
[C---:B------:R-:W-:Y:S02]  /*104c0*/  ISETP.GT.AND P0, PT, R0.reuse, 0x1, !P0 ;  /* 0x000000010000780c */ /* 0x040fe40004704270 */
[----:B------:R-:W-:Y:S02]  /*104d0*/  LOP3.LUT R215, R215, 0xfffffff7, RZ, 0xc0, !PT ;  /* 0xfffffff7d7d77812 */ /* 0x000fe400078ec0ff */
[----:B------:R-:W-:Y:S02]  /*104e0*/  ISETP.LT.OR P0, PT, R3, 0x2, P0 ;  /* 0x000000020300780c */ /* 0x000fe40000701670 */
[----:B------:R-:W-:Y:S02]  /*104f0*/  @P1 LOP3.LUT R215, R215, 0x8, RZ, 0xfc, !PT ;  /* 0x00000008d7d71812 */ /* 0x000fe400078efcff */
[----:B------:R-:W-:Y:S02]  /*10500*/  FSEL R25, R177, -INF , !P0 ;  /* 0xff800000b1197808 */ /* 0x000fe40004000000 */
[----:B------:R-:W-:Y:S02]  /*10510*/  ISETP.GT.AND P0, PT, R0, 0x8, !P1 ;  /* 0x000000080000780c */ /* 0x000fe40004f04270 */
[----:B------:R-:W-:Y:S02]  /*10520*/  ISETP.GE.AND P1, PT, R2, 0xa, PT ;  /* 0x0000000a0200780c */ /* 0x000fe40003f26270 */
[----:B------:R-:W-:Y:S02]  /*10530*/  ISETP.LT.OR P0, PT, R3, 0x9, P0 ;  /* 0x000000090300780c */ /* 0x000fe40000701670 */
[----:B------:R-:W-:Y:S02]  /*10540*/  LOP3.LUT R215, R215, 0xfffffffb, RZ, 0xc0, !PT ;  /* 0xfffffffbd7d77812 */ /* 0x000fe400078ec0ff */
[----:B------:R-:W-:Y:S02]  /*10550*/  FSEL R24, R176, -INF , !P0 ;  /* 0xff800000b0187808 */ /* 0x000fe40004000000 */
[----:B------:R-:W-:Y:S02]  /*10560*/  ISETP.GT.AND P0, PT, R0, 0x9, !P1 ;  /* 0x000000090000780c */ /* 0x000fe40004f04270 */
[C---:B------:R-:W-:Y:S02]  /*10570*/  ISETP.GE.AND P2, PT, R2.reuse, 0x29, PT ;  /* 0x000000290200780c */ /* 0x040fe40003f46270 */
[----:B------:R-:W-:Y:S02]  /*10580*/  ISETP.LT.OR P0, PT, R3, 0xa, P0 ;  /* 0x0000000a0300780c */ /* 0x000fe40000701670 */
[----:B------:R-:W-:Y:S02]  /*10590*/  @P1 LOP3.LUT R215, R215, 0x4, RZ, 0xfc, !PT ;  /* 0x00000004d7d71812 */ /* 0x000fe400078efcff */
[----:B------:R-:W-:Y:S02]  /*105a0*/  ISETP.GE.AND P1, PT, R2, 0x11, PT ;  /* 0x000000110200780c */ /* 0x000fe40003f26270 */
[----:B------:R-:W-:Y:S02]  /*105b0*/  FSEL R23, R173, -INF , !P0 ;  /* 0xff800000ad177808 */ /* 0x000fe40004000000 */
[----:B------:R-:W-:Y:S02]  /*105c0*/  LOP3.LUT R215, R215, 0xfffffffd, RZ, 0xc0, !PT ;  /* 0xfffffffdd7d77812 */ /* 0x000fe400078ec0ff */
[----:B------:R-:W-:Y:S04]  /*105d0*/  ISETP.GT.AND P0, PT, R0, 0x10, !P1 ;  /* 0x000000100000780c */ /* 0x000fe80004f04270 */
[----:B------:R-:W-:Y:S03]  /*105e0*/  ISETP.LT.OR P0, PT, R3, 0x11, P0 ;  /* 0x000000110300780c */ /* 0x000fe60000701670 */
[----:B------:R-:W-:Y:S02]  /*105f0*/  @P1 LOP3.LUT R215, R215, 0x2, RZ, 0xfc, !PT ;  /* 0x00000002d7d71812 */ /* 0x000fe400078efcff */
[----:B------:R-:W-:Y:S02]  /*10600*/  ISETP.GE.AND P1, PT, R2, 0x12, PT ;  /* 0x000000120200780c */ /* 0x000fe40003f26270 */
[----:B-1----:R-:W-:Y:S02]  /*10610*/  FSEL R22, R172, -INF , !P0 ;  /* 0xff800000ac167808 */ /* 0x002fe40004000000 */
[C---:B------:R-:W-:Y:S02]  /*10620*/  ISETP.GT.AND P0, PT, R0.reuse, 0x11, !P1 ;  /* 0x000000110000780c */ /* 0x040fe40004f04270 */
[----:B------:R-:W-:Y:S02]  /*10630*/  LOP3.LUT R215, R215, 0xfffffffe, RZ, 0xc0, !PT ;  /* 0xfffffffed7d77812 */ /* 0x000fe400078ec0ff */
[----:B------:R-:W-:Y:S04]  /*10640*/  ISETP.LT.OR P0, PT, R3, 0x12, P0 ;  /* 0x000000120300780c */ /* 0x000fe80000701670 */
[----:B------:R-:W-:Y:S02]  /*10650*/  FSEL R21, R21, -INF , !P0 ;  /* 0xff80000015157808 */ /* 0x000fe40004000000 */
[----:B------:R-:W-:Y:S02]  /*10660*/  ISETP.GT.AND P0, PT, R0, 0x18, !P6 ;  /* 0x000000180000780c */ /* 0x000fe40007704270 */
[----:B------:R-:W-:Y:S02]  /*10670*/  @P1 LOP3.LUT R215, R215, 0x1, RZ, 0xfc, !PT ;  /* 0x00000001d7d71812 */ /* 0x000fe400078efcff */
[----:B------:R-:W-:Y:S02]  /*10680*/  ISETP.LT.OR P0, PT, R3, 0x19, P0 ;  /* 0x000000190300780c */ /* 0x000fe40000701670 */
[----:B------:R-:W-:Y:S02]  /*10690*/  ISETP.GE.AND P1, PT, R2, 0x1, PT ;  /* 0x000000010200780c */ /* 0x000fe40003f26270 */
[----:B------:R-:W-:Y:S02]  /*106a0*/  FSEL R20, R20, -INF , !P0 ;  /* 0xff80000014147808 */ /* 0x000fe40004000000 */
[C---:B------:R-:W-:Y:S02]  /*106b0*/  ISETP.GT.AND P0, PT, R0.reuse, 0x19, !P5 ;  /* 0x000000190000780c */ /* 0x040fe40006f04270 */
[----:B------:R-:W-:Y:S02]  /*106c0*/  LOP3.LUT R215, R215, 0xffffffdf, RZ, 0xc0, !PT ;  /* 0xffffffdfd7d77812 */ /* 0x000fe400078ec0ff */
        /* <DEDUP_REMOVED lines=11> */
[----:B------:R-:W-:Y:S04]  /*10780*/  ISETP.GT.AND P0, PT, R0, RZ, !P1 ;  /* 0x000000ff0000720c */ /* 0x000fe80004f04270 */
[----:B------:R-:W-:Y:S04]  /*10790*/  ISETP.LT.OR P0, PT, R3, 0x1, P0 ;  /* 0x000000010300780c */ /* 0x000fe80000701670 */
[----:B------:R-:W-:Y:S02]  /*107a0*/  FSEL R15, R178, -INF , !P0 ;  /* 0xff800000b20f7808 */ /* 0x000fe40004000000 */
[----:B------:R-:W-:Y:S11]  /*107b0*/  ISETP.GE.AND P0, PT, R2, 0x2a, PT ;  /* 0x0000002a0200780c */ /* 0x000ff60003f06270 */
[----:B------:R-:W-:Y:S02]  /*107c0*/  @!UPT UIADD3 URZ, URZ, URZ, URZ ;  /* 0x0000003f3f3ff290 */ /* 0x000fe4000fffe03f */
[----:B------:R-:W-:Y:S02]  /*107d0*/  @P0 LOP3.LUT R215, R215, 0x20, RZ, 0xfc, !PT ;  /* 0x00000020d7d70812 */ /* 0x000fe400078efcff */
[----:B------:R-:W-:Y:S02]  /*107e0*/  ISETP.GT.AND P0, PT, R0, 0x29, !P0 ;  /* 0x000000290000780c */ /* 0x000fe40004704270 */
[----:B------:R-:W1:Y:S02]  /*107f0*/  SHFL.IDX PT, R0, R7, 0x1, 0x1c1f ;  /* 0x003c1f0007007f89 */ /* 0x000e6400000e0000 */
[----:B------:R-:W-:Y:S04]  /*10800*/  ISETP.LT.OR P0, PT, R3, 0x2a, P0 ;  /* 0x0000002a0300780c */ /* 0x000fe80000701670 */
[----:B------:R-:W-:Y:S02]  /*10810*/  FSEL R3, R26, -INF , !P0 ;  /* 0xff8000001a037808 */ /* 0x000fe40004000000 */
[----:B------:R-:W-:Y:S01]  /*10820*/  ISETP.GE.AND P0, PT, R31, 0x1, PT ;  /* 0x000000011f00780c */ /* 0x000fe20003f06270 */
[--C-:B-1----:R-:W-:Y:S02]  /*10830*/  IMAD.IADD R12, R12, 0x1, R0.reuse ;  /* 0x000000010c0c7824 */ /* 0x102fe400078e0200 */
[----:B------:R-:W-:Y:S10]  /*10840*/  IMAD.IADD R7, R13, 0x1, R0 ;  /* 0x000000010d077824 */ /* 0x000ff400078e0200 */
        /* <DEDUP_REMOVED lines=14> */
.L_x_1932:
[----:B------:R-:W-:Y:S04]  /*10930*/  MOV R2, c[0x0][0x32c] ;  /* 0x0000cb0000027a02 */ /* 0x000fe80000000f00 */
[----:B------:R-:W-:Y:S11]  /*10940*/  ISETP.NE.AND P0, PT, R2, 0x1, PT ;  /* 0x000000010200780c */ /* 0x000ff60003f05270 */
[----:B------:R-:W-:Y:S02]  /*10950*/  @!UPT UIADD3 URZ, URZ, URZ, URZ ;  /* 0x0000003f3f3ff290 */ /* 0x000fe4000fffe03f */
[----:B------:R-:W-:Y:S05]  /*10960*/  @P0 IMAD.HI.U32 R2, R0, c[0x0][0x330], RZ ;  /* 0x0000cc0000020a27 */ /* 0x000fea00078e00ff */
[----:B------:R-:W-:Y:S02]  /*10970*/  @P0 SHF.R.U32.HI R0, RZ, c[0x0][0x334], R2 ;  /* 0x0000cd00ff000a19 */ /* 0x000fe40000011602 */
.L_x_1933:
[----:B------:R-:W-:Y:S05]  /*10980*/  BSYNC B0 ;  /* 0x0000000000007941 */ /* 0x000fea0003800000 */
.L_x_1931:
[----:B------:R-:W-:Y:S05]  /*10990*/  IMAD R0, R0, c[0x0][0x32c], R14 ;  /* 0x0000cb0000007a24 */ /* 0x000fea00078e020e */
[----:B------:R-:W-:Y:S02]  /*109a0*/  IMNMX R7, R7, R0, !PT ;  /* 0x0000000007077217 */ /* 0x000fe40007800200 */
[----:B------:R-:W-:Y:S04]  /*109b0*/  IADD3 R0, R0, c[0x0][0x32c], RZ ;  /* 0x0000cb0000007a10 */ /* 0x000fe80007ffe0ff */
[----:B------:R-:W-:Y:S02]  /*109c0*/  IMNMX R12, R12, R0, PT ;  /* 0x000000000c0c7217 */ /* 0x000fe40003800200 */
.L_x_1930:
        /* <DEDUP_REMOVED lines=19> */
[----:B------:R-:W-:Y:S02]  /*10b00*/  FSEL R2, R2, RZ, P0 ;  /* 0x000000ff02027208 */ /* 0x000fe40000000000 */
[----:B------:R-:W-:Y:S01]  /*10b10*/  ISETP.GT.AND P0, PT, R7, RZ, !P1 ;  /* 0x000000ff0700720c */ /* 0x000fe20004f04270 */
[----:B------:R-:W-:Y:S01]  /*10b20*/  FADD.FTZ R0, -R0, R9 ;  /* 0x0000000900007221 */ /* 0x000fe20000010100 */
[----:B------:R-:W-:Y:S01]  /*10b30*/  LOP3.LUT P1, RZ, R215, 0x20, RZ, 0xc0, !PT ;  /* 0x00000020d7ff7812 */ /* 0x000fe2000782c0ff */
[--C-:B------:R-:W-:Y:S01]  /*10b40*/  FFMA.FTZ R15, R15, c[0x0][0x2d0], -R2.reuse ;  /* 0x0000b4000f0f7a23 */ /* 0x100fe20000010802 */
[----:B------:R-:W-:Y:S01]  /*10b50*/  ISETP.LT.OR P0, PT, R12, 0x1, P0 ;  /* 0x000000010c00780c */ /* 0x000fe20000701670 */
[----:B------:R-:W-:Y:S02]  /*10b60*/  FMUL.FTZ R0, R0, c[0x0][0x2d0] ;  /* 0x0000b40000007a20 */ /* 0x000fe40000410000 */
[--C-:B------:R-:W-:Y:S01]  /*10b70*/  FFMA.FTZ R25, R25, c[0x0][0x2d0], -R2.reuse ;  /* 0x0000b40019197a23 */ /* 0x100fe20000010802 */
[----:B------:R-:W-:Y:S01]  /*10b80*/  FSEL R9, R189, -INF , !P0 ;  /* 0xff800000bd097808 */ /* 0x000fe20004000000 */
[----:B------:R-:W-:Y:S01]  /*10b90*/  MUFU.EX2 R15, R15 ;  /* 0x0000000f000f7308 */ /* 0x000fe20000000800 */
[----:B------:R-:W-:Y:S01]  /*10ba0*/  LOP3.LUT P0, RZ, R215, 0x10, RZ, 0xc0, !PT ;  /* 0x00000010d7ff7812 */ /* 0x000fe2000780c0ff */
[--C-:B------:R-:W-:Y:S02]  /*10bb0*/  FFMA.FTZ R186, R21, c[0x0][0x2d0], -R2.reuse ;  /* 0x0000b40015ba7a23 */ /* 0x100fe40000010802 */
[--C-:B------:R-:W-:Y:S01]  /*10bc0*/  FFMA.FTZ R184, R19, c[0x0][0x2d0], -R2.reuse ;  /* 0x0000b40013b87a23 */ /* 0x100fe20000010802 */
[----:B------:R-:W-:Y:S01]  /*10bd0*/  ISETP.GT.AND P0, PT, R7, 0x1, !P0 ;  /* 0x000000010700780c */ /* 0x000fe20004704270 */
[--C-:B------:R-:W-:Y:S02]  /*10be0*/  FFMA.FTZ R193, R18, c[0x0][0x2d0], -R2.reuse ;  /* 0x0000b40012c17a23 */ /* 0x100fe40000010802 */
[--C-:B------:R-:W-:Y:S01]  /*10bf0*/  FFMA.FTZ R192, R17, c[0x0][0x2d0], -R2.reuse ;  /* 0x0000b40011c07a23 */ /* 0x100fe20000010802 */
[----:B------:R-:W-:Y:S01]  /*10c00*/  ISETP.LT.OR P0, PT, R12, 0x2, P0 ;  /* 0x000000020c00780c */ /* 0x000fe20000701670 */
[----:B------:R-:W1:Y:S01]  /*10c10*/  MUFU.EX2 R0, R0 ;  /* 0x0000000000007308 */ /* 0x000e620000000800 */
[--C-:B------:R-:W-:Y:S02]  /*10c20*/  FFMA.FTZ R191, R16, c[0x0][0x2d0], -R2.reuse ;  /* 0x0000b40010bf7a23 */ /* 0x100fe40000010802 */
[----:B------:R-:W-:Y:S01]  /*10c30*/  FSEL R13, R188, -INF , !P0 ;  /* 0xff800000bc0d7808 */ /* 0x000fe20004000000 */
[--C-:B------:R-:W-:Y:S01]  /*10c40*/  FFMA.FTZ R187, R22, c[0x0][0x2d0], -R2.reuse ;  /* 0x0000b40016bb7a23 */ /* 0x100fe20000010802 */
[----:B------:R-:W-:Y:S01]  /*10c50*/  LOP3.LUT P0, RZ, R215, 0x8, RZ, 0xc0, !PT ;  /* 0x00000008d7ff7812 */ /* 0x000fe2000780c0ff */
[--C-:B------:R-:W-:Y:S02]  /*10c60*/  FFMA.FTZ R185, R20, c[0x0][0x2d0], -R2.reuse ;  /* 0x0000b40014b97a23 */ /* 0x100fe40000010802 */
[--C-:B------:R-:W-:Y:S01]  /*10c70*/  FFMA.FTZ R24, R24, c[0x0][0x2d0], -R2.reuse ;  /* 0x0000b40018187a23 */ /* 0x100fe20000010802 */
[----:B------:R-:W-:Y:S01]  /*10c80*/  ISETP.GT.AND P0, PT, R7, 0x8, !P0 ;  /* 0x000000080700780c */ /* 0x000fe20004704270 */
[----:B------:R-:W2:Y:S01]  /*10c90*/  MUFU.EX2 R25, R25 ;  /* 0x0000001900197308 */ /* 0x000ea20000000800 */
[--C-:B------:R-:W-:Y:S02]  /*10ca0*/  FFMA.FTZ R23, R23, c[0x0][0x2d0], -R2.reuse ;  /* 0x0000b40017177a23 */ /* 0x100fe40000010802 */
[----:B------:R-:W-:Y:S01]  /*10cb0*/  ISETP.LT.OR P0, PT, R12, 0x9, P0 ;  /* 0x000000090c00780c */ /* 0x000fe20000701670 */
[----:B------:R-:W-:Y:S03]  /*10cc0*/  FFMA.FTZ R190, R3, c[0x0][0x2d0], -R2 ;  /* 0x0000b40003be7a23 */ /* 0x000fe60000010802 */
[----:B------:R-:W-:Y:S02]  /*10cd0*/  FSEL R14, R183, -INF , !P0 ;  /* 0xff800000b70e7808 */ /* 0x000fe40004000000 */
[----:B------:R-:W-:Y:S01]  /*10ce0*/  LOP3.LUT P0, RZ, R215, 0x4, RZ, 0xc0, !PT ;  /* 0x00000004d7ff7812 */ /* 0x000fe2000780c0ff */
[----:B------:R-:W-:Y:S03]  /*10cf0*/  MUFU.EX2 R24, R24 ;  /* 0x0000001800187308 */ /* 0x000fe60000000800 */
[----:B------:R-:W-:Y:S01]  /*10d00*/  ISETP.GT.AND P0, PT, R7, 0x9, !P0 ;  /* 0x000000090700780c */ /* 0x000fe20004704270 */
[C---:B-1----:R-:W-:Y:S02]  /*10d10*/  FFMA.FTZ R2, R0.reuse, R229, R15 ;  /* 0x000000e500027223 */ /* 0x042fe4000001000f */
[----:B------:R-:W-:Y:S01]  /*10d20*/  FMUL.FTZ R16, R0, R164 ;  /* 0x000000a400107220 */ /* 0x000fe20000410000 */
[----:B------:R-:W-:Y:S01]  /*10d30*/  ISETP.LT.OR P0, PT, R12, 0xa, P0 ;  /* 0x0000000a0c00780c */ /* 0x000fe20000701670 */
[----:B------:R-:W-:Y:S02]  /*10d40*/  FMUL.FTZ R17, R0, R165 ;  /* 0x000000a500117220 */ /* 0x000fe40000410000 */
[----:B------:R-:W1:Y:S01]  /*10d50*/  MUFU.EX2 R23, R23 ;  /* 0x0000001700177308 */ /* 0x000e620000000800 */
[----:B------:R-:W-:Y:S01]  /*10d60*/  FSEL R175, R182, -INF , !P0 ;  /* 0xff800000b6af7808 */ /* 0x000fe20004000000 */
[C---:B------:R-:W-:Y:S01]  /*10d70*/  FMUL.FTZ R32, R0.reuse, R148 ;  /* 0x0000009400207220 */ /* 0x040fe20000410000 */
[----:B------:R-:W-:Y:S01]  /*10d80*/  LOP3.LUT P0, RZ, R215, 0x2, RZ, 0xc0, !PT ;  /* 0x00000002d7ff7812 */ /* 0x000fe2000780c0ff */
[C---:B------:R-:W-:Y:S01]  /*10d90*/  FMUL.FTZ R33, R0.reuse, R149 ;  /* 0x0000009500217220 */ /* 0x040fe20000410000 */
[----:B--2---:R-:W-:Y:S01]  /*10da0*/  F2FP.BF16.PACK_AB R172, R25, R15 ;  /* 0x0000000f19ac723e */ /* 0x004fe200000010ff */
[C---:B------:R-:W-:Y:S01]  /*10db0*/  FMUL.FTZ R20, R0.reuse, R160 ;  /* 0x000000a000147220 */ /* 0x040fe20000410000 */
[----:B------:R-:W-:Y:S01]  /*10dc0*/  ISETP.GT.AND P0, PT, R7, 0x10, !P0 ;  /* 0x000000100700780c */ /* 0x000fe20004704270 */
[C---:B------:R-:W-:Y:S02]  /*10dd0*/  FMUL.FTZ R21, R0.reuse, R161 ;  /* 0x000000a100157220 */ /* 0x040fe40000410000 */
[----:B------:R-:W-:Y:S01]  /*10de0*/  FMUL.FTZ R36, R0, R36 ;  /* 0x0000002400247220 */ /* 0x000fe20000410000 */
[----:B------:R-:W-:Y:S01]  /*10df0*/  ISETP.LT.OR P0, PT, R12, 0x11, P0 ;  /* 0x000000110c00780c */ /* 0x000fe20000701670 */
[C---:B------:R-:W-:Y:S01]  /*10e00*/  FMUL.FTZ R37, R0.reuse, R37 ;  /* 0x0000002500257220 */ /* 0x040fe20000410000 */
[----:B------:R-:W-:Y:S01]  /*10e10*/  MUFU.EX2 R185, R185 ;  /* 0x000000b900b97308 */ /* 0x000fe20000000800 */
[C---:B------:R-:W-:Y:S01]  /*10e20*/  FMUL.FTZ R40, R0.reuse, R40 ;  /* 0x0000002800287220 */ /* 0x040fe20000410000 */
[----:B------:R-:W-:Y:S01]  /*10e30*/  FSEL R181, R181, -INF , !P0 ;  /* 0xff800000b5b57808 */ /* 0x000fe20004000000 */
[C---:B------:R-:W-:Y:S01]  /*10e40*/  FMUL.FTZ R41, R0.reuse, R41 ;  /* 0x0000002900297220 */ /* 0x040fe20000410000 */
[----:B------:R-:W-:Y:S01]  /*10e50*/  LOP3.LUT P0, RZ, R215, 0x1, RZ, 0xc0, !PT ;  /* 0x00000001d7ff7812 */ /* 0x000fe2000780c0ff */
[C---:B------:R-:W-:Y:S02]  /*10e60*/  FMUL.FTZ R44, R0.reuse, R44 ;  /* 0x0000002c002c7220 */ /* 0x040fe40000410000 */
[C---:B------:R-:W-:Y:S01]  /*10e70*/  FMUL.FTZ R45, R0.reuse, R45 ;  /* 0x0000002d002d7220 */ /* 0x040fe20000410000 */
[C---:B------:R-:W-:Y:S01]  /*10e80*/  ISETP.GT.AND P0, PT, R7.reuse, 0x11, !P0 ;  /* 0x000000110700780c */ /* 0x040fe20004704270 */
[C---:B------:R-:W-:Y:S01]  /*10e90*/  FMUL.FTZ R48, R0.reuse, R48 ;  /* 0x0000003000307220 */ /* 0x040fe20000410000 */
[----:B------:R-:W-:Y:S01]  /*10ea0*/  MUFU.EX2 R184, R184 ;  /* 0x000000b800b87308 */ /* 0x000fe20000000800 */
[----:B------:R-:W-:Y:S01]  /*10eb0*/  FMUL.FTZ R49, R0, R49 ;  /* 0x0000003100317220 */ /* 0x000fe20000410000 */
[----:B------:R-:W-:Y:S01]  /*10ec0*/  ISETP.LT.OR P0, PT, R12, 0x12, P0 ;  /* 0x000000120c00780c */ /* 0x000fe20000701670 */
[C---:B------:R-:W-:Y:S02]  /*10ed0*/  FMUL.FTZ R52, R0.reuse, R52 ;  /* 0x0000003400347220 */ /* 0x040fe40000410000 */
[----:B------:R-:W-:Y:S01]  /*10ee0*/  FMUL.FTZ R53, R0, R53 ;  /* 0x0000003500357220 */ /* 0x000fe20000410000 */
[----:B------:R-:W-:Y:S01]  /*10ef0*/  FSEL R180, R180, -INF , !P0 ;  /* 0xff800000b4b47808 */ /* 0x000fe20004000000 */
[C---:B------:R-:W-:Y:S01]  /*10f00*/  FMUL.FTZ R56, R0.reuse, R56 ;  /* 0x0000003800387220 */ /* 0x040fe20000410000 */
[----:B------:R-:W-:Y:S01]  /*10f10*/  ISETP.GT.AND P0, PT, R7, 0x18, !P6 ;  /* 0x000000180700780c */ /* 0x000fe20007704270 */
[C---:B------:R-:W-:Y:S02]  /*10f20*/  FMUL.FTZ R57, R0.reuse, R57 ;  /* 0x0000003900397220 */ /* 0x040fe40000410000 */
[----:B------:R-:W-:Y:S01]  /*10f30*/  FMUL.FTZ R60, R0, R60 ;  /* 0x0000003c003c7220 */ /* 0x000fe20000410000 */
[----:B------:R-:W-:Y:S01]  /*10f40*/  ISETP.LT.OR P0, PT, R12, 0x19, P0 ;  /* 0x000000190c00780c */ /* 0x000fe20000701670 */
[C---:B------:R-:W-:Y:S02]  /*10f50*/  FMUL.FTZ R61, R0.reuse, R61 ;  /* 0x0000003d003d7220 */ /* 0x040fe40000410000 */
[C---:B------:R-:W-:Y:S01]  /*10f60*/  FMUL.FTZ R64, R0.reuse, R64 ;  /* 0x0000004000407220 */ /* 0x040fe20000410000 */
[----:B------:R-:W-:Y:S01]  /*10f70*/  FSEL R179, R179, -INF , !P0 ;  /* 0xff800000b3b37808 */ /* 0x000fe20004000000 */
[C---:B------:R-:W-:Y:S01]  /*10f80*/  FMUL.FTZ R65, R0.reuse, R65 ;  /* 0x0000004100417220 */ /* 0x040fe20000410000 */
[C---:B------:R-:W-:Y:S01]  /*10f90*/  ISETP.GT.AND P0, PT, R7.reuse, 0x19, !P5 ;  /* 0x000000190700780c */ /* 0x040fe20006f04270 */
[C---:B------:R-:W-:Y:S02]  /*10fa0*/  FMUL.FTZ R68, R0.reuse, R68 ;  /* 0x0000004400447220 */ /* 0x040fe40000410000 */
[----:B------:R-:W-:Y:S01]  /*10fb0*/  FMUL.FTZ R69, R0, R69 ;  /* 0x0000004500457220 */ /* 0x000fe20000410000 */
[----:B------:R-:W-:Y:S01]  /*10fc0*/  ISETP.LT.OR P0, PT, R12, 0x1a, P0 ;  /* 0x0000001a0c00780c */ /* 0x000fe20000701670 */
[C---:B------:R-:W-:Y:S02]  /*10fd0*/  FMUL.FTZ R72, R0.reuse, R72 ;  /* 0x0000004800487220 */ /* 0x040fe40000410000 */
[----:B------:R-:W-:Y:S01]  /*10fe0*/  FMUL.FTZ R73, R0, R73 ;  /* 0x0000004900497220 */ /* 0x000fe20000410000 */
[----:B------:R-:W-:Y:S01]  /*10ff0*/  FSEL R176, R174, -INF , !P0 ;  /* 0xff800000aeb07808 */ /* 0x000fe20004000000 */
[C---:B------:R-:W-:Y:S01]  /*11000*/  FMUL.FTZ R76, R0.reuse, R76 ;  /* 0x0000004c004c7220 */ /* 0x040fe20000410000 */
[----:B------:R-:W-:Y:S01]  /*11010*/  ISETP.GT.AND P0, PT, R7, 0x20, !P4 ;  /* 0x000000200700780c */ /* 0x000fe20006704270 */
[C---:B------:R-:W-:Y:S01]  /*11020*/  FMUL.FTZ R77, R0.reuse, R77 ;  /* 0x0000004d004d7220 */ /* 0x040fe20000410000 */
[----:B-1----:R-:W-:Y:S01]  /*11030*/  F2FP.BF16.PACK_AB R174, R23, R24 ;  /* 0x0000001817ae723e */ /* 0x002fe200000010ff */
        /* <DEDUP_REMOVED lines=26> */
[----:B------:R-:W-:Y:S01]  /*111e0*/  FADD.FTZ R12, R25, R2 ;  /* 0x00000002190c7221 */ /* 0x000fe20000010000 */
[----:B------:R-:W-:Y:S01]  /*111f0*/  FMNMX.FTZ R2, R9, R8, !PT ;  /* 0x0000000809027209 */ /* 0x000fe20007810000 */
[----:B------:R-:W-:Y:S01]  /*11200*/  FMUL.FTZ R25, R0, R157 ;  /* 0x0000009d00197220 */ /* 0x000fe20000410000 */
[----:B------:R-:W-:Y:S01]  /*11210*/  FSEL R7, R27, -INF , !P0 ;  /* 0xff8000001b077808 */ /* 0x000fe20004000000 */
[----:B------:R-:W-:Y:S01]  /*11220*/  FADD.FTZ R12, R24, R12 ;  /* 0x0000000c180c7221 */ /* 0x000fe20000010000 */
        /* <DEDUP_REMOVED lines=19> */
[----:B------:R-:W-:Y:S01]  /*11360*/  FMUL.FTZ R128, R0, R128 ;  /* 0x0000008000807220 */ /* 0x000fe20000410000 */
[----:B------:R-:W-:Y:S01]  /*11370*/  FMNMX.FTZ R2, R176, R2, !PT ;  /* 0x00000002b0027209 */ /* 0x000fe20007810000 */
[C---:B------:R-:W-:Y:S02]  /*11380*/  FMUL.FTZ R129, R0.reuse, R129 ;  /* 0x0000008100817220 */ /* 0x040fe40000410000 */
[----:B------:R-:W-:Y:S01]  /*11390*/  FADD.FTZ R183, R23, R12 ;  /* 0x0000000c17b77221 */ /* 0x000fe20000010000 */
[----:B------:R-:W-:Y:S01]  /*113a0*/  FMNMX.FTZ R2, R177, R2, !PT ;  /* 0x00000002b1027209 */ /* 0x000fe20007810000 */
[C---:B------:R-:W-:Y:S02]  /*113b0*/  FMUL.FTZ R12, R0.reuse, R168 ;  /* 0x000000a8000c7220 */ /* 0x040fe40000410000 */
[----:B------:R-:W-:Y:S01]  /*113c0*/  FMUL.FTZ R132, R0, R132 ;  /* 0x0000008400847220 */ /* 0x000fe20000410000 */
[----:B------:R-:W-:Y:S01]  /*113d0*/  FMNMX.FTZ R2, R178, R2, !PT ;  /* 0x00000002b2027209 */ /* 0x000fe20007810000 */
[C---:B------:R-:W-:Y:S02]  /*113e0*/  FMUL.FTZ R133, R0.reuse, R133 ;  /* 0x0000008500857220 */ /* 0x040fe40000410000 */
[----:B------:R-:W-:Y:S01]  /*113f0*/  FMUL.FTZ R136, R0, R136 ;  /* 0x0000008800887220 */ /* 0x000fe20000410000 */
[----:B------:R-:W-:Y:S01]  /*11400*/  FMNMX.FTZ R2, R182, R2, !PT ;  /* 0x00000002b6027209 */ /* 0x000fe20007810000 */
[----:B------:R-:W-:Y:S03]  /*11410*/  FMUL.FTZ R137, R0, R137 ;  /* 0x0000008900897220 */ /* 0x000fe60000410000 */
        /* <DEDUP_REMOVED lines=11> */
[----:B------:R-:W-:Y:S01]  /*114d0*/  ISETP.GT.AND P0, PT, R221, R195, PT ;  /* 0x000000c3dd00720c */ /* 0x000fe20003f04270 */
[----:B------:R-:W1:Y:S02]  /*114e0*/  MUFU.EX2 R2, R2 ;  /* 0x0000000200027308 */ /* 0x000e640000000800 */
[--C-:B------:R-:W-:Y:S02]  /*114f0*/  FFMA.FTZ R173, R9, c[0x0][0x2d0], -R8.reuse ;  /* 0x0000b40009ad7a23 */ /* 0x100fe40000010808 */
[--C-:B------:R-:W-:Y:S02]  /*11500*/  FFMA.FTZ R9, R13, c[0x0][0x2d0], -R8.reuse ;  /* 0x0000b4000d097a23 */ /* 0x100fe40000010808 */
[----:B------:R-:W-:Y:S02]  /*11510*/  FMUL.FTZ R13, R0, R169 ;  /* 0x000000a9000d7220 */ /* 0x000fe40000410000 */
[--C-:B------:R-:W-:Y:S02]  /*11520*/  FFMA.FTZ R0, R14, c[0x0][0x2d0], -R8.reuse ;  /* 0x0000b4000e007a23 */ /* 0x100fe40000010808 */
[----:B------:R-:W-:Y:S10]  /*11530*/  MUFU.EX2 R161, R9 ;  /* 0x0000000900a17308 */ /* 0x000ff40000000800 */
[----:B------:R-:W2:Y:S01]  /*11540*/  MUFU.EX2 R173, R173 ;  /* 0x000000ad00ad7308 */ /* 0x000ea20000000800 */
[C---:B-1----:R-:W-:Y:S02]  /*11550*/  FMUL.FTZ R27, R2.reuse, R159 ;  /* 0x0000009f021b7220 */ /* 0x042fe40000410000 */
[C---:B------:R-:W-:Y:S02]  /*11560*/  FMUL.FTZ R34, R2.reuse, R150 ;  /* 0x0000009602227220 */ /* 0x040fe40000410000 */
[C---:B------:R-:W-:Y:S05]  /*11570*/  FMUL.FTZ R35, R2.reuse, R151 ;  /* 0x0000009702237220 */ /* 0x040fea0000410000 */
[----:B------:R1:W-:Y:S01]  /*11580*/  MUFU.EX2 R159, R0 ;  /* 0x00000000009f7308 */ /* 0x0003e20000000800 */
[----:B------:R-:W3:Y:S01]  /*11590*/  LDSM.16.MT88.4 R148, [R147] ;  /* 0x000000009394783b */ /* 0x000ee20000004200 */
[C---:B------:R-:W-:Y:S02]  /*115a0*/  FMUL.FTZ R26, R2.reuse, R158 ;  /* 0x0000009e021a7220 */ /* 0x040fe40000410000 */
[C---:B------:R-:W-:Y:S02]  /*115b0*/  FMUL.FTZ R14, R2.reuse, R170 ;  /* 0x000000aa020e7220 */ /* 0x040fe40000410000 */
[C---:B------:R-:W-:Y:S02]  /*115c0*/  FMUL.FTZ R15, R2.reuse, R171 ;  /* 0x000000ab020f7220 */ /* 0x040fe40000410000 */
[C---:B------:R-:W-:Y:S02]  /*115d0*/  FMUL.FTZ R18, R2.reuse, R166 ;  /* 0x000000a602127220 */ /* 0x040fe40000410000 */
[C---:B------:R-:W-:Y:S02]  /*115e0*/  FMUL.FTZ R19, R2.reuse, R167 ;  /* 0x000000a702137220 */ /* 0x040fe40000410000 */
[C---:B------:R-:W-:Y:S01]  /*115f0*/  FMUL.FTZ R22, R2.reuse, R162 ;  /* 0x000000a202167220 */ /* 0x040fe20000410000 */
[----:B------:R-:W-:Y:S01]  /*11600*/  LDSM.16.MT88.4 R164, [R147+0x1000] ;  /* 0x0010000093a4783b */ /* 0x000fe20000004200 */
[C---:B--2---:R-:W-:Y:S01]  /*11610*/  FFMA.FTZ R157, R2.reuse, R230, R173 ;  /* 0x000000e6029d7223 */ /* 0x044fe200000100ad */
[----:B------:R-:W-:Y:S01]  /*11620*/  F2FP.BF16.PACK_AB R173, R161, R173 ;  /* 0x000000ada1ad723e */ /* 0x000fe200000010ff */
[C---:B------:R-:W-:Y:S02]  /*11630*/  FMUL.FTZ R23, R2.reuse, R163 ;  /* 0x000000a302177220 */ /* 0x040fe40000410000 */
[C---:B------:R-:W-:Y:S02]  /*11640*/  FMUL.FTZ R30, R2.reuse, R154 ;  /* 0x0000009a021e7220 */ /* 0x040fe40000410000 */
[C---:B------:R-:W-:Y:S02]  /*11650*/  FMUL.FTZ R31, R2.reuse, R155 ;  /* 0x0000009b021f7220 */ /* 0x040fe40000410000 */
[C---:B------:R-:W-:Y:S01]  /*11660*/  FMUL.FTZ R38, R2.reuse, R38 ;  /* 0x0000002602267220 */ /* 0x040fe20000410000 */
[----:B------:R-:W-:Y:S01]  /*11670*/  LDSM.16.MT88.4 R152, [R147+0x800] ;  /* 0x000800009398783b */ /* 0x000fe20000004200 */
        /* <DEDUP_REMOVED lines=16> */
[----:B------:R-:W-:Y:S02]  /*11780*/  FADD.FTZ R157, R161, R157 ;  /* 0x0000009da19d7221 */ /* 0x000fe40000010000 */
[C---:B------:R-:W-:Y:S02]  /*11790*/  FMUL.FTZ R66, R2.reuse, R66 ;  /* 0x0000004202427220 */ /* 0x040fe40000410000 */
[C---:B------:R-:W-:Y:S02]  /*117a0*/  FMUL.FTZ R67, R2.reuse, R67 ;  /* 0x0000004302437220 */ /* 0x040fe40000410000 */
[C---:B---3--:R-:W-:Y:S05]  /*117b0*/  HMMA.16816.F32.BF16 R12, R172.reuse, R148, R12 ;  /* 0x00000094ac0c723c */ /* 0x048fea000004180c */
        /* <DEDUP_REMOVED lines=37> */
[--C-:B------:R-:W-:Y:S02]  /*11a10*/  FFMA.FTZ R0, R181, c[0x0][0x2d0], -R8.reuse ;  /* 0x0000b400b5007a23 */ /* 0x100fe40000010808 */
[C---:B------:R-:W-:Y:S01]  /*11a20*/  FMUL.FTZ R134, R2.reuse, R134 ;  /* 0x0000008602867220 */ /* 0x040fe20000410000 */
[----:B------:R-:W-:Y:S01]  /*11a30*/  MUFU.EX2 R181, R192 ;  /* 0x000000c000b57308 */ /* 0x000fe20000000800 */
[C---:B------:R-:W-:Y:S02]  /*11a40*/  FMUL.FTZ R135, R2.reuse, R135 ;  /* 0x0000008702877220 */ /* 0x040fe40000410000 */
[C---:B------:R-:W-:Y:S02]  /*11a50*/  FMUL.FTZ R138, R2.reuse, R138 ;  /* 0x0000008a028a7220 */ /* 0x040fe40000410000 */
[----:B------:R-:W-:Y:S05]  /*11a60*/  FMUL.FTZ R139, R2, R139 ;  /* 0x0000008b028b7220 */ /* 0x000fea0000410000 */
[----:B------:R2:W-:Y:S01]  /*11a70*/  MUFU.EX2 R162, R0 ;  /* 0x0000000000a27308 */ /* 0x0005e20000000800 */
[C---:B-1----:R-:W-:Y:S09]  /*11a80*/  HMMA.16816.F32.BF16 R28, R172.reuse, R148, R28 ;  /* 0x00000094ac1c723c */ /* 0x042ff2000004181c */
[----:B------:R-:W1:Y:S01]  /*11a90*/  MUFU.EX2 R2, R187 ;  /* 0x000000bb00027308 */ /* 0x000e620000000800 */
[C---:B------:R-:W-:Y:S01]  /*11aa0*/  HMMA.16816.F32.BF16 R32, R172.reuse, R150, R32 ;  /* 0x00000096ac20723c */ /* 0x040fe20000041820 */
[----:B------:R-:W3:Y:S02]  /*11ab0*/  LDSM.16.MT88.4 R148, [R197] ;  /* 0x00000000c594783b */ /* 0x000ee40000004200 */
[--C-:B--2---:R-:W-:Y:S06]  /*11ac0*/  FFMA.FTZ R0, R180, c[0x0][0x2d0], -R8.reuse ;  /* 0x0000b400b4007a23 */ /* 0x104fec0000010808 */
[----:B------:R-:W-:Y:S10]  /*11ad0*/  MUFU.EX2 R180, R193 ;  /* 0x000000c100b47308 */ /* 0x000ff40000000800 */
[----:B------:R2:W4:Y:S01]  /*11ae0*/  MUFU.EX2 R160, R0 ;  /* 0x0000000000a07308 */ /* 0x0005220000000800 */
[C---:B---3--:R-:W-:Y:S03]  /*11af0*/  HMMA.16816.F32.BF16 R36, R172.reuse, R148, R36 ;  /* 0x00000094ac24723c */ /* 0x048fe60000041824 */
[--C-:B--2---:R-:W-:Y:S05]  /*11b00*/  FFMA.FTZ R0, R179, c[0x0][0x2d0], -R8.reuse ;  /* 0x0000b400b3007a23 */ /* 0x104fea0000010808 */
[C---:B------:R-:W-:Y:S01]  /*11b10*/  HMMA.16816.F32.BF16 R40, R172.reuse, R150, R40 ;  /* 0x00000096ac28723c */ /* 0x040fe20000041828 */
[----:B------:R-:W2:Y:S01]  /*11b20*/  LDSM.16.MT88.4 R148, [R147+0x1800] ;  /* 0x001800009394783b */ /* 0x000ea20000004200 */
[----:B------:R3:W-:Y:S02]  /*11b30*/  MUFU.EX2 R9, R0 ;  /* 0x0000000000097308 */ /* 0x0007e40000000800 */
[----:B---3--:R-:W-:Y:S08]  /*11b40*/  FFMA.FTZ R0, R176, c[0x0][0x2d0], -R8 ;  /* 0x0000b400b0007a23 */ /* 0x008ff00000010808 */
[----:B------:R1:W3:Y:S01]  /*11b50*/  MUFU.EX2 R179, R0 ;  /* 0x0000000000b37308 */ /* 0x0002e20000000800 */
[C---:B--2---:R-:W-:Y:S08]  /*11b60*/  HMMA.16816.F32.BF16 R44, R172.reuse, R148, R44 ;  /* 0x00000094ac2c723c */ /* 0x044ff0000004182c */
[C---:B------:R-:W-:Y:S01]  /*11b70*/  HMMA.16816.F32.BF16 R48, R172.reuse, R150, R48 ;  /* 0x00000096ac30723c */ /* 0x040fe20000041830 */
[----:B------:R-:W2:Y:S03]  /*11b80*/  LDSM.16.MT88.4 R148, [R196+0x1800] ;  /* 0x00180000c494783b */ /* 0x000ea60000004200 */
[----:B-1----:R-:W-:Y:S02]  /*11b90*/  FADD.FTZ R0, R2, R183 ;  /* 0x000000b702007221 */ /* 0x002fe40000010000 */
[----:B------:R-:W1:Y:S02]  /*11ba0*/  MUFU.EX2 R183, R191 ;  /* 0x000000bf00b77308 */ /* 0x000e640000000800 */
[C---:B------:R-:W-:Y:S04]  /*11bb0*/  FADD.FTZ R161, R156.reuse, R0 ;  /* 0x000000009ca17221 */ /* 0x040fe80000010000 */
        /* <DEDUP_REMOVED lines=34> */
[----:B----4-:R-:W-:Y:S01]  /*11de0*/  F2FP.BF16.PACK_AB R149, R160, R162 ;  /* 0x000000a2a095723e */ /* 0x010fe200000010ff */
[----:B------:R-:W-:Y:S02]  /*11df0*/  FADD.FTZ R2, R158, R0 ;  /* 0x000000009e027221 */ /* 0x000fe40000010000 */
[----:B------:R-:W-:Y:S01]  /*11e00*/  F2FP.BF16.PACK_AB R150, R184, R185 ;  /* 0x000000b9b896723e */ /* 0x000fe200000010ff */
[----:B------:R-:W-:Y:S01]  /*11e10*/  LDSM.16.MT88.4 R156, [R197+0x5000] ;  /* 0x00500000c59c783b */ /* 0x000fe20000004200 */
[----:B---3--:R-:W-:Y:S03]  /*11e20*/  F2FP.BF16.PACK_AB R151, R179, R9 ;  /* 0x00000009b397723e */ /* 0x008fe600000010ff */
[----:B------:R-:W-:Y:S01]  /*11e30*/  F2FP.BF16.PACK_AB R172, R181, R180 ;  /* 0x000000b4b5ac723e */ /* 0x000fe200000010ff */
[----:B------:R-:W-:Y:S01]  /*11e40*/  FADD.FTZ R2, R162, R2 ;  /* 0x00000002a2027221 */ /* 0x000fe20000010000 */
[----:B-1----:R-:W-:Y:S01]  /*11e50*/  F2FP.BF16.PACK_AB R174, R186, R183 ;  /* 0x000000b7baae723e */ /* 0x002fe200000010ff */
[----:B------:R-:W-:Y:S01]  /*11e60*/  FFMA.FTZ R0, R177, c[0x0][0x2d0], -R8 ;  /* 0x0000b400b1007a23 */ /* 0x000fe20000010808 */
[C---:B------:R-:W-:Y:S03]  /*11e70*/  HMMA.16816.F32.BF16 R12, R148.reuse, R152, R12 ;  /* 0x00000098940c723c */ /* 0x040fe6000004180c */
[----:B------:R1:W-:Y:S02]  /*11e80*/  MUFU.EX2 R177, R0 ;  /* 0x0000000000b17308 */ /* 0x0003e40000000800 */
[----:B------:R-:W-:Y:S03]  /*11e90*/  FADD.FTZ R2, R160, R2 ;  /* 0x00000002a0027221 */ /* 0x000fe60000010000 */
[C---:B------:R-:W-:Y:S01]  /*11ea0*/  HMMA.16816.F32.BF16 R16, R148.reuse, R154, R16 ;  /* 0x0000009a9410723c */ /* 0x040fe20000041810 */
[----:B------:R-:W2:Y:S03]  /*11eb0*/  LDSM.16.MT88.4 R152, [R196+0x800] ;  /* 0x00080000c498783b */ /* 0x000ea60000004200 */
[----:B------:R-:W-:Y:S01]  /*11ec0*/  FADD.FTZ R2, R9, R2 ;  /* 0x0000000209027221 */ /* 0x000fe20000010000 */
[----:B------:R-:W-:Y:S03]  /*11ed0*/  MOV R9, R4 ;  /* 0x0000000400097202 */ /* 0x000fe60000000f00 */
[----:B------:R-:W-:Y:S04]  /*11ee0*/  FADD.FTZ R2, R179, R2 ;  /* 0x00000002b3027221 */ /* 0x000fe80000010000 */
[--C-:B-1----:R-:W-:Y:S04]  /*11ef0*/  FFMA.FTZ R0, R178, c[0x0][0x2d0], -R8.reuse ;  /* 0x0000b400b2007a23 */ /* 0x102fe80000010808 */
[----:B------:R-:W1:Y:S01]  /*11f00*/  MUFU.EX2 R178, R0 ;  /* 0x0000000000b27308 */ /* 0x000e620000000800 */
[C---:B--2---:R-:W-:Y:S03]  /*11f10*/  HMMA.16816.F32.BF16 R20, R148.reuse, R152, R20 ;  /* 0x000000989414723c */ /* 0x044fe60000041814 */
[----:B-1----:R-:W-:Y:S01]  /*11f20*/  F2FP.BF16.PACK_AB R173, R178, R177 ;  /* 0x000000b1b2ad723e */ /* 0x002fe200000010ff */
[--C-:B------:R-:W-:Y:S04]  /*11f30*/  FFMA.FTZ R0, R182, c[0x0][0x2d0], -R8.reuse ;  /* 0x0000b400b6007a23 */ /* 0x100fe80000010808 */
[C---:B------:R-:W-:Y:S01]  /*11f40*/  HMMA.16816.F32.BF16 R24, R148.reuse, R154, R24 ;  /* 0x0000009a9418723c */ /* 0x040fe20000041818 */
[----:B------:R-:W1:Y:S01]  /*11f50*/  LDSM.16.MT88.4 R152, [R198+0x800] ;  /* 0x00080000c698783b */ /* 0x000e620000004200 */
[----:B------:R2:W-:Y:S02]  /*11f60*/  MUFU.EX2 R176, R0 ;  /* 0x0000000000b07308 */ /* 0x0005e40000000800 */
[----:B------:R-:W-:Y:S02]  /*11f70*/  FFMA.FTZ R8, R7, c[0x0][0x2d0], -R8 ;  /* 0x0000b40007087a23 */ /* 0x000fe40000010808 */
[----:B------:R-:W-:Y:S06]  /*11f80*/  FADD.FTZ R7, R177, R2 ;  /* 0x00000002b1077221 */ /* 0x000fec0000010000 */
[----:B------:R-:W3:Y:S01]  /*11f90*/  MUFU.EX2 R8, R8 ;  /* 0x0000000800087308 */ /* 0x000ee20000000800 */
[----:B--2---:R-:W-:Y:S04]  /*11fa0*/  FADD.FTZ R0, R185, R161 ;  /* 0x000000a1b9007221 */ /* 0x004fe80000010000 */
[----:B------:R-:W-:Y:S04]  /*11fb0*/  FADD.FTZ R0, R184, R0 ;  /* 0x00000000b8007221 */ /* 0x000fe80000010000 */
[----:B------:R-:W-:Y:S01]  /*11fc0*/  FADD.FTZ R0, R180, R0 ;  /* 0x00000000b4007221 */ /* 0x000fe20000010000 */
[----:B---3--:R-:W-:Y:S03]  /*11fd0*/  F2FP.BF16.PACK_AB R175, R8, R176 ;  /* 0x000000b008af723e */ /* 0x008fe600000010ff */
[----:B------:R-:W-:Y:S01]  /*11fe0*/  FADD.FTZ R2, R181, R0 ;  /* 0x00000000b5027221 */ /* 0x000fe20000010000 */
[C---:B-1----:R-:W-:Y:S03]  /*11ff0*/  HMMA.16816.F32.BF16 R28, R148.reuse, R152, R28 ;  /* 0x00000098941c723c */ /* 0x042fe6000004181c */
[----:B------:R-:W-:Y:S02]  /*12000*/  FADD.FTZ R0, R178, R7 ;  /* 0x00000007b2007221 */ /* 0x000fe40000010000 */
[----:B------:R-:W-:Y:S02]  /*12010*/  FADD.FTZ R2, R183, R2 ;  /* 0x00000002b7027221 */ /* 0x000fe40000010000 */
[----:B------:R-:W-:Y:S01]  /*12020*/  FADD.FTZ R0, R176, R0 ;  /* 0x00000000b0007221 */ /* 0x000fe20000010000 */
[C---:B------:R-:W-:Y:S01]  /*12030*/  HMMA.16816.F32.BF16 R32, R148.reuse, R154, R32 ;  /* 0x0000009a9420723c */ /* 0x040fe20000041820 */
[----:B------:R-:W1:Y:S03]  /*12040*/  LDSM.16.MT88.4 R152, [R197+0x800] ;  /* 0x00080000c598783b */ /* 0x000e660000004200 */
[----:B------:R-:W-:Y:S01]  /*12050*/  FADD.FTZ R230, R8, R0 ;  /* 0x0000000008e67221 */ /* 0x000fe20000010000 */
[----:B------:R-:W-:Y:S01]  /*12060*/  IADD3 R0, R221, -0x1, RZ ;  /* 0xffffffffdd007810 */ /* 0x000fe20007ffe0ff */
[----:B------:R-:W-:Y:S01]  /*12070*/  FADD.FTZ R229, R186, R2 ;  /* 0x00000002bae57221 */ /* 0x000fe20000010000 */
[----:B------:R-:W-:Y:S02]  /*12080*/  MOV R8, R3 ;  /* 0x0000000300087202 */ /* 0x000fe40000000f00 */
[----:B------:R-:W-:Y:S01]  /*12090*/  MOV R221, R0 ;  /* 0x0000000000dd7202 */ /* 0x000fe20000000f00 */
        /* <DEDUP_REMOVED lines=85> */
[----:B------:R-:W-:Y:S06]  /*125f0*/  @!UPT UIADD3 URZ, URZ, URZ, URZ ;  /* 0x0000003f3f3ff290 */ /* 0x000fec000fffe03f */
[----:B------:R-:W-:Y:S01]  /*12600*/  IMAD.SHL.U32 R194, R194, 0x80, RZ ;  /* 0x00000080c2c27824 */ /* 0x000fe200078e00ff */
[----:B------:R-:W-:Y:S01]  /*12610*/  MOV R9, R4 ;  /* 0x0000000400097202 */ /* 0x000fe20000000f00 */
[----:B------:R-:W-:Y:S01]  /*12620*/  IMAD.MOV.U32 R8, RZ, RZ, R3 ;  /* 0x000000ffff087224 */ /* 0x000fe200078e0003 */
[----:B------:R-:W-:-:S07]  /*12630*/  MOV R221, R0 ;  /* 0x0000000000dd7202 */ /* 0x000fce0000000f00 */
.L_x_1921:
[----:B------:R-:W-:Y:S01]  /*12640*/  LOP3.LUT P0, RZ, R215, 0x40, RZ, 0xc0, !PT ;  /* 0x00000040d7ff7812 */ /* 0x000fe2000780c0ff */
[----:B------:R-:W2:Y:S01]  /*12650*/  LDL R2, [R1+0x58] ;  /* 0x0000580001027983 */ /* 0x000ea20000100800 */
[----:B------:R-:W-:-:S11]  /*12660*/  IADD3 R194, R194, 0x7f, RZ ;  /* 0x0000007fc2c27810 */ /* 0x000fd60007ffe0ff */
[----:B------:R-:W-:-:S05]  /*12670*/  @P0 IMAD.HI.U32 R0, R194, c[0x0][0x2c8], RZ ;  /* 0x0000b200c2000a27 */ /* 0x000fca00078e00ff */
[----:B------:R-:W-:Y:S02]  /*12680*/  @P0 SHF.R.U32.HI R194, RZ, c[0x0][0x2cc], R0 ;  /* 0x0000b300ffc20a19 */ /* 0x000fe40000011600 */
[----:B------:R-:W3:Y:S01]  /*12690*/  LDL R0, [R1+0x64] ;  /* 0x0000640001007983 */ /* 0x000ee20000100800 */
[----:B------:R-:W-:-:S05]  /*126a0*/  IMAD.MOV.U32 R244, RZ, RZ, c[0x0][0x32c] ;  /* 0x0000cb00fff47624 */ /* 0x000fca00078e00ff */
[----:B------:R-:W-:Y:S02]  /*126b0*/  ISETP.GE.AND P0, PT, R244, 0x1, PT ;  /* 0x00000001f400780c */ /* 0x000fe40003f06270 */
[----:B------:R-:W-:-:S11]  /*126c0*/  LOP3.LUT R215, R215, 0xffffffbf, RZ, 0xc0, !PT ;  /* 0xffffffbfd7d77812 */ /* 0x000fd600078ec0ff */
[----:B------:R-:W-:Y:S02]  /*126d0*/  @P0 LOP3.LUT R215, R215, 0x40, RZ, 0xfc, !PT ;  /* 0x00000040d7d70812 */ /* 0x000fe400078efcff */
[----:B---3--:R-:W-:-:S05]  /*126e0*/  IADD3 R194, R194, 0x1, R0 ;  /* 0x00000001c2c27810 */ /* 0x008fca0007ffe000 */
[----:B--2---:R-:W-:-:S05]  /*126f0*/  IMAD.IADD R194, R194, 0x1, -R2 ;  /* 0x00000001c2c27824 */ /* 0x004fca00078e0a02 */
[----:B------:R-:W-:Y:S01]  /*12700*/  IADD3 R2, R194, -c[0x0][0x324], RZ ;  /* 0x8000c900c2027a10 */ /* 0x000fe20007ffe0ff */
[----:B------:R-:W-:Y:S05]  /*12710*/  @!P0 BRA `(.L_x_1935) ;  /* 0x0000010000008947 */ /* 0x000fea0003800000 */
[----:B------:R-:W-:Y:S01]  /*12720*/  MOV R0, R194 ;  /* 0x000000c200007202 */ /* 0x000fe20000000f00 */
        /* <DEDUP_REMOVED lines=9> */
.L_x_1937:
[----:B------:R-:W-:-:S13]  /*127c0*/  ISETP.NE.AND P0, PT, R244, 0x1, PT ;  /* 0x00000001f400780c */ /* 0x000fda0003f05270 */
[----:B------:R-:W-:-:S05]  /*127d0*/  @P0 IMAD.HI.U32 R3, R0, c[0x0][0x330], RZ ;  /* 0x0000cc0000030a27 */ /* 0x000fca00078e00ff */
[----:B------:R-:W-:Y:S02]  /*127e0*/  @P0 SHF.R.U32.HI R0, RZ, c[0x0][0x334], R3 ;  /* 0x0000cd00ff000a19 */ /* 0x000fe40000011603 */
.L_x_1938:
[----:B------:R-:W-:Y:S05]  /*127f0*/  BSYNC B0 ;  /* 0x0000000000007941 */ /* 0x000fea0003800000 */
.L_x_1936:
[----:B------:R-:W-:-:S05]  /*12800*/  IMAD R0, R0, c[0x0][0x32c], RZ ;  /* 0x0000cb0000007a24 */ /* 0x000fca00078e02ff */
[----:B------:R-:W-:-:S04]  /*12810*/  IMNMX R2, R2, R0, !PT ;  /* 0x0000000002027217 */ /* 0x000fc80007800200 */
.L_x_1935:
[----:B------:R-:W-:-:S05]  /*12820*/  IADD3 R2, R2, 0x2f, RZ ;  /* 0x0000002f02027810 */ /* 0x000fca0007ffe0ff */
[----:B------:R-:W-:-:S05]  /*12830*/  IMAD.HI R2, R2, 0x2aaaaaab, RZ ;  /* 0x2aaaaaab02027827 */ /* 0x000fca00078e02ff */
[----:B------:R-:W-:-:S04]  /*12840*/  SHF.R.U32.HI R194, RZ, 0x1f, R2 ;  /* 0x0000001fffc27819 */ /* 0x000fc80000011602 */
[----:B------:R-:W-:-:S04]  /*12850*/  LEA.HI.SX32 R194, R2, R194, 0x1d ;  /* 0x000000c202c27211 */ /* 0x000fc800078feaff */
[----:B------:R-:W-:-:S04]  /*12860*/  IMNMX R194, R236, R194, !PT ;  /* 0x000000c2ecc27217 */ /* 0x000fc80007800200 */
[----:B------:R-:W-:-:S13]  /*12870*/  ISETP.GE.AND P0, PT, R221, R194, PT ;  /* 0x000000c2dd00720c */ /* 0x000fda0003f06270 */
[----:B------:R-:W-:Y:S05]  /*12880*/  @!P0 BRA `(.L_x_1939) ;  /* 0x00002ea000008947 */ /* 0x000fea0003800000 */
.L_x_1944:
[----:B------:R-:W-:Y:S04]  /*12890*/  DEPBAR.LE SB0, 0x0 ;  /* 0x000080000000791a */ /* 0x000fe80000000000 */
[----:B------:R-:W-:Y:S01]  /*128a0*/  WARPSYNC 0xffffffff ;  /* 0xffffffff00007948 */ /* 0x000fe20003800000 */
[----:B------:R-:W-:Y:S01]  /*128b0*/  BAR.SYNC.DEFER_BLOCKING 0x0 ;  /* 0x0000000000007b1d */ /* 0x000fe20000010000 */
[----:B------:R-:W-:Y:S01]  /*128c0*/  ISETP.GT.AND P0, PT, R236, R221, PT ;  /* 0x000000ddec00720c */ /* 0x000fe20003f04270 */
[----:B------:R-:W-:Y:S01]  /*128d0*/  IMAD.MOV.U32 R2, RZ, RZ, R9 ;  /* 0x000000ffff027224 */ /* 0x000fe200078e0009 */
        /* <DEDUP_REMOVED lines=33> */
[----:B------:R-:W-:Y:S01]  /*12af0*/  IADD3.X R4, R0, RZ, R228, P1, P0 ;  /* 0x000000ff00047210 */ /* 0x000fe20000fe04e4 */
[----:B------:R-:W-:Y:S01]  /*12b00*/  @!P2 IMAD.MOV.U32 R13, RZ, RZ, c[0x0][0x20c] ;  /* 0x00008300ff0da624 */ /* 0x000fe200078e00ff */
[C---:B-----5:R-:W-:Y:S04]  /*12b10*/  LEA R14, P0, R3.reuse, c[0x0][0x1f8], 0x1 ;  /* 0x00007e00030e7a11 */ /* 0x060fe800078008ff */
[----:B------:R-:W-:Y:S01]  /*12b20*/  LEA.HI.X R15, R3, c[0x0][0x1fc], R4, 0x1, P0 ;  /* 0x00007f00030f7a11 */ /* 0x000fe200000f0c04 */
[----:B------:R-:W-:Y:S01]  /*12b30*/  @!P2 IMAD.MOV.U32 R3, RZ, RZ, c[0x0][0x208] ;  /* 0x00008200ff03a624 */ /* 0x000fe200078e00ff */
[----:B------:R-:W-:Y:S03]  /*12b40*/  IADD3 R4, P1, P0, R12, 0x80, R226 ;  /* 0x000000800c047810 */ /* 0x000fe6000783e0e2 */
[----:B------:R5:W-:Y:S02]  /*12b50*/  LDGSTS.E.BYPASS.LTC128B.128 [R220+0x5880], [R14.64], !P6 ;  /* 0x058800000edc7fae */ /* 0x000be4000f101d4c */
[----:B-----5:R-:W-:Y:S02]  /*12b60*/  IADD3.X R15, R0, RZ, R228, P1, P0 ;  /* 0x000000ff000f7210 */ /* 0x020fe40000fe04e4 */
        /* <DEDUP_REMOVED lines=30> */
.L_x_1941:
[----:B------:R-:W-:Y:S05]  /*12d50*/  BSYNC B0 ;  /* 0x0000000000007941 */ /* 0x000fea0003800000 */
.L_x_1940:
        /* <DEDUP_REMOVED lines=175> */
[----:B------:R-:W1:Y:S10]  /*13850*/  MUFU.TANH R181, R19 ;  /* 0x0000001300b57308 */ /* 0x000e740000002400 */
[----:B------:R5:W1:Y:S10]  /*13860*/  MUFU.TANH R173, R20 ;  /* 0x0000001400ad7308 */ /* 0x000a740000002400 */
[----:B------:R1:W1:Y:S01]  /*13870*/  MUFU.TANH R172, R21 ;  /* 0x0000001500ac7308 */ /* 0x0002620000002400 */
[C---:B----4-:R-:W-:Y:S09]  /*13880*/  HMMA.16816.F32.BF16 R28, R184.reuse, R12, R28 ;  /* 0x0000000cb81c723c */ /* 0x050ff2000004181c */
[----:B------:R4:W2:Y:S01]  /*13890*/  MUFU.TANH R180, R22 ;  /* 0x0000001600b47308 */ /* 0x0008a20000002400 */
[----:B------:R-:W-:Y:S09]  /*138a0*/  HMMA.16816.F32.BF16 R32, R184, R14, R32 ;  /* 0x0000000eb820723c */ /* 0x000ff20000041820 */
[----:B------:R2:W2:Y:S05]  /*138b0*/  MUFU.TANH R175, R23 ;  /* 0x0000001700af7308 */ /* 0x0004aa0000002400 */
[----:B-----5:R-:W-:Y:S02]  /*138c0*/  FMUL.FTZ R20, R28, c[0x0][0x320] ;  /* 0x0000c8001c147a20 */ /* 0x020fe40000410000 */
[----:B------:R-:W-:Y:S02]  /*138d0*/  FMUL.FTZ R18, R29, c[0x0][0x320] ;  /* 0x0000c8001d127a20 */ /* 0x000fe40000410000 */
[----:B-1----:R-:W-:Y:S02]  /*138e0*/  FMUL.FTZ R21, R30, c[0x0][0x320] ;  /* 0x0000c8001e157a20 */ /* 0x002fe40000410000 */
[----:B------:R-:W1:Y:S01]  /*138f0*/  MUFU.TANH R20, R20 ;  /* 0x0000001400147308 */ /* 0x000e620000002400 */
[----:B----4-:R-:W-:Y:S02]  /*13900*/  FMUL.FTZ R22, R25, c[0x0][0x320] ;  /* 0x0000c80019167a20 */ /* 0x010fe40000410000 */
[----:B------:R-:W-:Y:S02]  /*13910*/  FMUL.FTZ R25, R26, c[0x0][0x320] ;  /* 0x0000c8001a197a20 */ /* 0x000fe40000410000 */
[----:B------:R-:W-:Y:S02]  /*13920*/  FMUL.FTZ R19, R31, c[0x0][0x320] ;  /* 0x0000c8001f137a20 */ /* 0x000fe40000410000 */
[----:B------:R-:W-:Y:S02]  /*13930*/  FMUL.FTZ R17, R32, c[0x0][0x320] ;  /* 0x0000c80020117a20 */ /* 0x000fe40000410000 */
[----:B------:R-:W-:Y:S01]  /*13940*/  FMUL.FTZ R16, R33, c[0x0][0x320] ;  /* 0x0000c80021107a20 */ /* 0x000fe20000410000 */
[----:B------:R-:W4:Y:S01]  /*13950*/  MUFU.TANH R22, R22 ;  /* 0x0000001600167308 */ /* 0x000f220000002400 */
[----:B--2---:R-:W-:Y:S02]  /*13960*/  FMUL.FTZ R23, R24, c[0x0][0x320] ;  /* 0x0000c80018177a20 */ /* 0x004fe40000410000 */
[----:B------:R-:W-:Y:S02]  /*13970*/  FMUL.FTZ R24, R27, c[0x0][0x320] ;  /* 0x0000c8001b187a20 */ /* 0x000fe40000410000 */
[----:B------:R-:W-:Y:S02]  /*13980*/  FMUL.FTZ R7, R34, c[0x0][0x320] ;  /* 0x0000c80022077a20 */ /* 0x000fe40000410000 */
[----:B------:R-:W-:Y:S03]  /*13990*/  FMUL.FTZ R0, R35, c[0x0][0x320] ;  /* 0x0000c80023007a20 */ /* 0x000fe60000410000 */
[----:B------:R-:W2:Y:S10]  /*139a0*/  MUFU.TANH R23, R23 ;  /* 0x0000001700177308 */ /* 0x000eb40000002400 */
        /* <DEDUP_REMOVED lines=10> */
[----:B-1234-:R-:W-:Y:S02]  /*13a50*/  IADD3 R0, R221, -0x1, RZ ;  /* 0xffffffffdd007810 */ /* 0x01efe40007ffe0ff */
        /* <DEDUP_REMOVED lines=9> */
[----:B------:R-:W-:Y:S01]  /*13af0*/  IMAD R0, R0, 0x30, RZ ;  /* 0x0000003000007824 */ /* 0x000fe200078e02ff */
[-C--:B------:R-:W-:Y:S03]  /*13b00*/  @P1 IADD3 R4, P2, R224, R12.reuse, RZ ;  /* 0x0000000ce0041210 */ /* 0x080fe60007f5e0ff */
[----:B------:R-:W-:Y:S04]  /*13b10*/  IMAD.IADD R0, R13, 0x1, R0 ;  /* 0x000000010d007824 */ /* 0x000fe800078e0200 */
        /* <DEDUP_REMOVED lines=9> */
[C---:B-1----:R-:W-:Y:S04]  /*13bb0*/  @P1 LEA R14, P2, R4.reuse, c[0x0][0x1c8], 0x1 ;  /* 0x00007200040e1a11 */ /* 0x042fe800078408ff */
[----:B------:R-:W-:Y:S02]  /*13bc0*/  @P1 LEA.HI.X R15, R4, c[0x0][0x1cc], R13, 0x1, P2 ;  /* 0x00007300040f1a11 */ /* 0x000fe400010f0c0d */
[----:B------:R-:W-:Y:S03]  /*13bd0*/  @P1 IADD3 R4, P3, P2, R12, 0x80, R224 ;  /* 0x000000800c041810 */ /* 0x000fe60007a7e0e0 */
[----:B------:R1:W-:Y:S01]  /*13be0*/  @P1 LDGSTS.E.BYPASS.LTC128B.128 [R220+0xb880], [R14.64], !P6 ;  /* 0x0b8800000edc1fae */ /* 0x0003e2000f101d4c */
[----:B------:R-:W-:Y:S02]  /*13bf0*/  @P1 IADD3.X R13, R0, RZ, R222, P3, P2 ;  /* 0x000000ff000d1210 */ /* 0x000fe40001fe44de */
[C---:B-1----:R-:W-:Y:S04]  /*13c00*/  @P1 LEA R14, P2, R4.reuse, c[0x0][0x1c8], 0x1 ;  /* 0x00007200040e1a11 */ /* 0x042fe800078408ff */
[----:B------:R-:W-:Y:S02]  /*13c10*/  @P1 LEA.HI.X R15, R4, c[0x0][0x1cc], R13, 0x1, P2 ;  /* 0x00007300040f1a11 */ /* 0x000fe400010f0c0d */
[----:B------:R-:W-:Y:S03]  /*13c20*/  @P1 IADD3 R4, P3, P2, R12, 0xc0, R224 ;  /* 0x000000c00c041810 */ /* 0x000fe60007a7e0e0 */
[----:B------:R1:W-:Y:S01]  /*13c30*/  @P1 LDGSTS.E.BYPASS.LTC128B.128 [R220+0xd080], [R14.64], !P5 ;  /* 0x0d0800000edc1fae */ /* 0x0003e2000e901d4c */
[--C-:B------:R-:W-:Y:S02]  /*13c40*/  @P1 IADD3.X R13, R0, RZ, R222.reuse, P3, P2 ;  /* 0x000000ff000d1210 */ /* 0x100fe40001fe44de */
[----:B------:R-:W-:Y:S02]  /*13c50*/  LOP3.LUT P3, RZ, R215, 0x800, RZ, 0xc0, !PT ;  /* 0x00000800d7ff7812 */ /* 0x000fe4000786c0ff */
[C---:B-1----:R-:W-:Y:S04]  /*13c60*/  @P1 LEA R14, P2, R4.reuse, c[0x0][0x1c8], 0x1 ;  /* 0x00007200040e1a11 */ /* 0x042fe800078408ff */
        /* <DEDUP_REMOVED lines=23> */
[C---:B------:R-:W-:Y:S04]  /*13de0*/  @P0 LEA R12, P1, R4.reuse, c[0x0][0x1c8], 0x1 ;  /* 0x00007200040c0a11 */ /* 0x040fe800078208ff */
[----:B------:R-:W-:Y:S05]  /*13df0*/  @P0 LEA.HI.X R13, R4, c[0x0][0x1cc], R0, 0x1, P1 ;  /* 0x00007300040d0a11 */ /* 0x000fea00008f0c00 */
[----:B------:R1:W-:Y:S04]  /*13e00*/  @P0 LDGSTS.E.BYPASS.LTC128B.128 [R223+0xf880], [R12.64], !P4 ;  /* 0x0f8800000cdf0fae */ /* 0x0003e8000e101d4c */
.L_x_1943:
[----:B--234-:R-:W-:Y:S05]  /*13e10*/  BSYNC B0 ;  /* 0x0000000000007941 */ /* 0x01cfea0003800000 */
.L_x_1942:
[----:B------:R-:W-:Y:S01]  /*13e20*/  FMNMX.FTZ R9, R179, R9, !PT ;  /* 0x00000009b3097209 */ /* 0x000fe20007810000 */
[----:B------:R-:W0:Y:S01]  /*13e30*/  LDGDEPBAR ;  /* 0x00000000000079af */ /* 0x000e220000000000 */
[C---:B------:R-:W-:Y:S02]  /*13e40*/  ISETP.GT.AND P0, PT, R221.reuse, R194, PT ;  /* 0x000000c2dd00720c */ /* 0x040fe40003f04270 */
[----:B------:R-:W-:Y:S02]  /*13e50*/  FMNMX.FTZ R9, R178, R9, !PT ;  /* 0x00000009b2097209 */ /* 0x000fe40007810000 */
[----:B------:R-:W-:Y:S02]  /*13e60*/  IADD3 R221, R221, -0x1, RZ ;  /* 0xffffffffdddd7810 */ /* 0x000fe40007ffe0ff */
[----:B------:R-:W-:Y:S04]  /*13e70*/  FMNMX.FTZ R9, R177, R9, !PT ;  /* 0x00000009b1097209 */ /* 0x000fe80007810000 */
        /* <DEDUP_REMOVED lines=17> */
[----:B------:R1:W2:Y:S01]  /*13f90*/  MUFU.EX2 R4, R0 ;  /* 0x0000000000047308 */ /* 0x0002a20000000800 */
        /* <DEDUP_REMOVED lines=11> */
[----:B------:R-:W3:Y:S01]  /*14050*/  MUFU.EX2 R13, R13 ;  /* 0x0000000d000d7308 */ /* 0x000ee20000000800 */
[----:B-1----:R-:W-:Y:S02]  /*14060*/  FFMA.FTZ R0, R176, c[0x0][0x2d0], -R2 ;  /* 0x0000b400b0007a23 */ /* 0x002fe40000010802 */
[C---:B--2---:R-:W-:Y:S02]  /*14070*/  FMUL.FTZ R32, R4.reuse, R148 ;  /* 0x0000009404207220 */ /* 0x044fe40000410000 */
[C---:B------:R-:W-:Y:S05]  /*14080*/  FMUL.FTZ R33, R4.reuse, R149 ;  /* 0x0000009504217220 */ /* 0x040fea0000410000 */
[----:B------:R1:W-:Y:S01]  /*14090*/  MUFU.EX2 R174, R0 ;  /* 0x0000000000ae7308 */ /* 0x0003e20000000800 */
[C---:B------:R-:W-:Y:S02]  /*140a0*/  FMUL.FTZ R20, R4.reuse, R160 ;  /* 0x000000a004147220 */ /* 0x040fe40000410000 */
[C---:B------:R-:W-:Y:S02]  /*140b0*/  FMUL.FTZ R16, R4.reuse, R164 ;  /* 0x000000a404107220 */ /* 0x040fe40000410000 */
[C---:B------:R-:W-:Y:S02]  /*140c0*/  FMUL.FTZ R17, R4.reuse, R165 ;  /* 0x000000a504117220 */ /* 0x040fe40000410000 */
[C---:B------:R-:W-:Y:S02]  /*140d0*/  FMUL.FTZ R28, R4.reuse, R152 ;  /* 0x00000098041c7220 */ /* 0x040fe40000410000 */
[C---:B------:R-:W-:Y:S01]  /*140e0*/  FMUL.FTZ R29, R4.reuse, R153 ;  /* 0x00000099041d7220 */ /* 0x040fe20000410000 */
[----:B------:R-:W2:Y:S01]  /*140f0*/  MUFU.EX2 R12, R12 ;  /* 0x0000000c000c7308 */ /* 0x000ea20000000800 */
[C---:B------:R-:W-:Y:S02]  /*14100*/  FMUL.FTZ R36, R4.reuse, R36 ;  /* 0x0000002404247220 */ /* 0x040fe40000410000 */
[C---:B------:R-:W-:Y:S01]  /*14110*/  FMUL.FTZ R37, R4.reuse, R37 ;  /* 0x0000002504257220 */ /* 0x040fe20000410000 */
[C---:B---3--:R-:W-:Y:S01]  /*14120*/  F2FP.BF16.PACK_AB R172, R13.reuse, R14 ;  /* 0x0000000e0dac723e */ /* 0x048fe200000010ff */
[C---:B------:R-:W-:Y:S02]  /*14130*/  FMUL.FTZ R40, R4.reuse, R40 ;  /* 0x0000002804287220 */ /* 0x040fe40000410000 */
[C---:B------:R-:W-:Y:S02]  /*14140*/  FMUL.FTZ R41, R4.reuse, R41 ;  /* 0x0000002904297220 */ /* 0x040fe40000410000 */
[C---:B------:R-:W-:Y:S02]  /*14150*/  FMUL.FTZ R44, R4.reuse, R44 ;  /* 0x0000002c042c7220 */ /* 0x040fe40000410000 */
[C---:B------:R-:W-:Y:S02]  /*14160*/  FMUL.FTZ R45, R4.reuse, R45 ;  /* 0x0000002d042d7220 */ /* 0x040fe40000410000 */
[C---:B------:R-:W-:Y:S02]  /*14170*/  FMUL.FTZ R48, R4.reuse, R48 ;  /* 0x0000003004307220 */ /* 0x040fe40000410000 */
[C---:B-1----:R-:W-:Y:S02]  /*14180*/  FFMA.FTZ R0, R4.reuse, R229, R14 ;  /* 0x000000e504007223 */ /* 0x042fe4000001000e */
[C---:B------:R-:W-:Y:S02]  /*14190*/  FMUL.FTZ R49, R4.reuse, R49 ;  /* 0x0000003104317220 */ /* 0x040fe40000410000 */
[----:B------:R-:W-:Y:S02]  /*141a0*/  FADD.FTZ R0, R13, R0 ;  /* 0x000000000d007221 */ /* 0x000fe40000010000 */
[C---:B------:R-:W-:Y:S02]  /*141b0*/  FMUL.FTZ R52, R4.reuse, R52 ;  /* 0x0000003404347220 */ /* 0x040fe40000410000 */
[----:B------:R-:W-:Y:S02]  /*141c0*/  FMUL.FTZ R53, R4, R53 ;  /* 0x0000003504357220 */ /* 0x000fe40000410000 */
[----:B--2---:R-:W-:Y:S02]  /*141d0*/  FADD.FTZ R0, R12, R0 ;  /* 0x000000000c007221 */ /* 0x004fe40000010000 */
[----:B------:R-:W-:Y:S02]  /*141e0*/  FMUL.FTZ R56, R4, R56 ;  /* 0x0000003804387220 */ /* 0x000fe40000410000 */
[----:B------:R-:W-:Y:S01]  /*141f0*/  FADD.FTZ R187, R174, R0 ;  /* 0x00000000aebb7221 */ /* 0x000fe20000010000 */
[----:B------:R-:W-:Y:S01]  /*14200*/  FMNMX.FTZ R0, R183, R8, !PT ;  /* 0x00000008b7007209 */ /* 0x000fe20007810000 */
[----:B------:R-:W-:Y:S01]  /*14210*/  FMUL.FTZ R57, R4, R57 ;  /* 0x0000003904397220 */ /* 0x000fe20000410000 */
[----:B------:R-:W-:Y:S01]  /*14220*/  F2FP.BF16.PACK_AB R174, R174, R12 ;  /* 0x0000000caeae723e */ /* 0x000fe200000010ff */
[----:B------:R-:W-:Y:S01]  /*14230*/  FMUL.FTZ R60, R4, R60 ;  /* 0x0000003c043c7220 */ /* 0x000fe20000410000 */
[----:B------:R-:W-:Y:S01]  /*14240*/  FMNMX.FTZ R0, R188, R0, !PT ;  /* 0x00000000bc007209 */ /* 0x000fe20007810000 */
[C---:B------:R-:W-:Y:S02]  /*14250*/  FMUL.FTZ R61, R4.reuse, R61 ;  /* 0x0000003d043d7220 */ /* 0x040fe40000410000 */
[----:B------:R-:W-:Y:S01]  /*14260*/  FMUL.FTZ R64, R4, R64 ;  /* 0x0000004004407220 */ /* 0x000fe20000410000 */
[----:B------:R-:W-:Y:S01]  /*14270*/  FMNMX.FTZ R0, R182, R0, !PT ;  /* 0x00000000b6007209 */ /* 0x000fe20007810000 */
[C---:B------:R-:W-:Y:S02]  /*14280*/  FMUL.FTZ R65, R4.reuse, R65 ;  /* 0x0000004104417220 */ /* 0x040fe40000410000 */
[C---:B------:R-:W-:Y:S01]  /*14290*/  FMUL.FTZ R68, R4.reuse, R68 ;  /* 0x0000004404447220 */ /* 0x040fe20000410000 */
        /* <DEDUP_REMOVED lines=26> */
[C---:B------:R-:W-:Y:S02]  /*14440*/  FMUL.FTZ R104, R4.reuse, R104 ;  /* 0x0000006804687220 */ /* 0x040fe40000410000 */
[----:B------:R-:W1:Y:S01]  /*14450*/  SHFL.BFLY PT, R2, R0, 0x2, 0x1f ;  /* 0x0c401f0000027f89 */ /* 0x000e6200000e0000 */
        /* <DEDUP_REMOVED lines=12> */
[----:B-1----:R-:W-:Y:S01]  /*14520*/  FMNMX.FTZ R0, R0, R2, !PT ;  /* 0x0000000200007209 */ /* 0x002fe20007810000 */
[C---:B------:R-:W-:Y:S02]  /*14530*/  FMUL.FTZ R129, R4.reuse, R129 ;  /* 0x0000008104817220 */ /* 0x040fe40000410000 */
[C---:B------:R-:W-:Y:S02]  /*14540*/  FMUL.FTZ R132, R4.reuse, R132 ;  /* 0x0000008404847220 */ /* 0x040fe40000410000 */
[----:B------:R-:W1:Y:S01]  /*14550*/  SHFL.BFLY PT, R2, R0, 0x1, 0x1f ;  /* 0x0c201f0000027f89 */ /* 0x000e6200000e0000 */
[C---:B------:R-:W-:Y:S02]  /*14560*/  FMUL.FTZ R133, R4.reuse, R133 ;  /* 0x0000008504857220 */ /* 0x040fe40000410000 */
[C---:B------:R-:W-:Y:S02]  /*14570*/  FMUL.FTZ R136, R4.reuse, R136 ;  /* 0x0000008804887220 */ /* 0x040fe40000410000 */
[----:B------:R-:W-:Y:S01]  /*14580*/  FMUL.FTZ R137, R4, R137 ;  /* 0x0000008904897220 */ /* 0x000fe20000410000 */
        /* <DEDUP_REMOVED lines=11> */
[----:B------:R-:W-:Y:S01]  /*14640*/  FMUL.FTZ R21, R4, R161 ;  /* 0x000000a104157220 */ /* 0x000fe20000410000 */
[----:B------:R-:W2:Y:S01]  /*14650*/  MUFU.EX2 R13, R13 ;  /* 0x0000000d000d7308 */ /* 0x000ea20000000800 */
[--C-:B------:R-:W-:Y:S02]  /*14660*/  FFMA.FTZ R177, R25, c[0x0][0x2d0], -R8.reuse ;  /* 0x0000b40019b17a23 */ /* 0x100fe40000010808 */
[--C-:B------:R-:W-:Y:S02]  /*14670*/  FFMA.FTZ R183, R19, c[0x0][0x2d0], -R8.reuse ;  /* 0x0000b40013b77a23 */ /* 0x100fe40000010808 */
[--C-:B------:R-:W-:Y:S02]  /*14680*/  FFMA.FTZ R180, R180, c[0x0][0x2d0], -R8.reuse ;  /* 0x0000b400b4b47a23 */ /* 0x100fe40000010808 */
[--C-:B------:R-:W-:Y:S02]  /*14690*/  FFMA.FTZ R178, R24, c[0x0][0x2d0], -R8.reuse ;  /* 0x0000b40018b27a23 */ /* 0x100fe40000010808 */
[--C-:B------:R-:W-:Y:S01]  /*146a0*/  FFMA.FTZ R189, R7, c[0x0][0x2d0], -R8.reuse ;  /* 0x0000b40007bd7a23 */ /* 0x100fe20000010808 */
[----:B------:R-:W3:Y:S01]  /*146b0*/  MUFU.EX2 R12, R12 ;  /* 0x0000000c000c7308 */ /* 0x000ee20000000800 */
[----:B------:R-:W-:Y:S02]  /*146c0*/  FFMA.FTZ R8, R3, c[0x0][0x2d0], -R8 ;  /* 0x0000b40003087a23 */ /* 0x000fe40000010808 */
[----:B------:R-:W-:Y:S02]  /*146d0*/  FMUL.FTZ R25, R4, R157 ;  /* 0x0000009d04197220 */ /* 0x000fe40000410000 */
[C---:B-1----:R-:W-:Y:S02]  /*146e0*/  FMUL.FTZ R34, R0.reuse, R150 ;  /* 0x0000009600227220 */ /* 0x042fe40000410000 */
[C---:B------:R-:W-:Y:S02]  /*146f0*/  FMUL.FTZ R35, R0.reuse, R151 ;  /* 0x0000009700237220 */ /* 0x040fe40000410000 */
[----:B------:R-:W1:Y:S01]  /*14700*/  LDSM.16.MT88.4 R148, [R147] ;  /* 0x000000009394783b */ /* 0x000e620000004200 */
[----:B------:R-:W-:Y:S01]  /*14710*/  MUFU.EX2 R161, R181 ;  /* 0x000000b500a17308 */ /* 0x000fe20000000800 */
[C---:B------:R-:W-:Y:S02]  /*14720*/  FMUL.FTZ R14, R0.reuse, R170 ;  /* 0x000000aa000e7220 */ /* 0x040fe40000410000 */
[C---:B------:R-:W-:Y:S02]  /*14730*/  FMUL.FTZ R15, R0.reuse, R171 ;  /* 0x000000ab000f7220 */ /* 0x040fe40000410000 */
[C---:B--2---:R-:W-:Y:S02]  /*14740*/  FFMA.FTZ R3, R0.reuse, R230, R13 ;  /* 0x000000e600037223 */ /* 0x044fe4000001000d */
[C---:B------:R-:W-:Y:S02]  /*14750*/  FMUL.FTZ R18, R0.reuse, R166 ;  /* 0x000000a600127220 */ /* 0x040fe40000410000 */
[C---:B------:R-:W-:Y:S01]  /*14760*/  FMUL.FTZ R19, R0.reuse, R167 ;  /* 0x000000a700137220 */ /* 0x040fe20000410000 */
[----:B------:R-:W2:Y:S01]  /*14770*/  MUFU.EX2 R175, R182 ;  /* 0x000000b600af7308 */ /* 0x000ea20000000800 */
[C---:B------:R-:W-:Y:S01]  /*14780*/  FMUL.FTZ R22, R0.reuse, R162 ;  /* 0x000000a200167220 */ /* 0x040fe20000410000 */
[----:B------:R-:W-:Y:S01]  /*14790*/  LDSM.16.MT88.4 R164, [R147+0x1000] ;  /* 0x0010000093a4783b */ /* 0x000fe20000004200 */
[----:B------:R-:W-:Y:S01]  /*147a0*/  FMUL.FTZ R23, R0, R163 ;  /* 0x000000a300177220 */ /* 0x000fe20000410000 */
[C---:B---3--:R-:W-:Y:S01]  /*147b0*/  F2FP.BF16.PACK_AB R173, R12.reuse, R13 ;  /* 0x0000000d0cad723e */ /* 0x048fe200000010ff */
[----:B------:R-:W-:Y:S02]  /*147c0*/  FADD.FTZ R3, R12, R3 ;  /* 0x000000030c037221 */ /* 0x000fe40000010000 */
[C---:B------:R-:W-:Y:S02]  /*147d0*/  FMUL.FTZ R12, R4.reuse, R168 ;  /* 0x000000a8040c7220 */ /* 0x040fe40000410000 */
[----:B------:R-:W-:Y:S01]  /*147e0*/  FMUL.FTZ R13, R4, R169 ;  /* 0x000000a9040d7220 */ /* 0x000fe20000410000 */
[----:B------:R-:W-:Y:S01]  /*147f0*/  MUFU.EX2 R7, R179 ;  /* 0x000000b300077308 */ /* 0x000fe20000000800 */
[C---:B------:R-:W-:Y:S02]  /*14800*/  FMUL.FTZ R26, R0.reuse, R158 ;  /* 0x0000009e001a7220 */ /* 0x040fe40000410000 */
[----:B------:R-:W-:Y:S02]  /*14810*/  FMUL.FTZ R27, R0, R159 ;  /* 0x0000009f001b7220 */ /* 0x000fe40000410000 */
[----:B------:R-:W-:Y:S02]  /*14820*/  FMUL.FTZ R24, R4, R156 ;  /* 0x0000009c04187220 */ /* 0x000fe40000410000 */
[C---:B------:R-:W-:Y:S02]  /*14830*/  FMUL.FTZ R30, R0.reuse, R154 ;  /* 0x0000009a001e7220 */ /* 0x040fe40000410000 */
[C---:B------:R-:W-:Y:S01]  /*14840*/  FMUL.FTZ R31, R0.reuse, R155 ;  /* 0x0000009b001f7220 */ /* 0x040fe20000410000 */
[----:B------:R-:W-:Y:S01]  /*14850*/  MUFU.EX2 R156, R184 ;  /* 0x000000b8009c7308 */ /* 0x000fe20000000800 */
[C---:B------:R-:W-:Y:S01]  /*14860*/  FMUL.FTZ R38, R0.reuse, R38 ;  /* 0x0000002600267220 */ /* 0x040fe20000410000 */
[----:B------:R-:W-:Y:S01]  /*14870*/  LDSM.16.MT88.4 R152, [R147+0x800] ;  /* 0x000800009398783b */ /* 0x000fe20000004200 */
[C---:B------:R-:W-:Y:S02]  /*14880*/  FMUL.FTZ R39, R0.reuse, R39 ;  /* 0x0000002700277220 */ /* 0x040fe40000410000 */
[----:B--2---:R-:W-:Y:S01]  /*14890*/  FADD.FTZ R160, R175, R3 ;  /* 0x00000003afa07221 */ /* 0x004fe20000010000 */
[----:B------:R-:W-:Y:S01]  /*148a0*/  F2FP.BF16.PACK_AB R175, R161, R175 ;  /* 0x000000afa1af723e */ /* 0x000fe200000010ff */
[C---:B------:R-:W-:Y:S02]  /*148b0*/  FMUL.FTZ R42, R0.reuse, R42 ;  /* 0x0000002a002a7220 */ /* 0x040fe40000410000 */
[C---:B------:R-:W-:Y:S01]  /*148c0*/  FMUL.FTZ R43, R0.reuse, R43 ;  /* 0x0000002b002b7220 */ /* 0x040fe20000410000 */
[----:B------:R-:W2:Y:S01]  /*148d0*/  MUFU.EX2 R4, R186 ;  /* 0x000000ba00047308 */ /* 0x000ea20000000800 */
[C---:B------:R-:W-:Y:S02]  /*148e0*/  FMUL.FTZ R46, R0.reuse, R46 ;  /* 0x0000002e002e7220 */ /* 0x040fe40000410000 */
[C---:B-1----:R-:W-:Y:S05]  /*148f0*/  HMMA.16816.F32.BF16 R12, R172.reuse, R148, R12 ;  /* 0x00000094ac0c723c */ /* 0x042fea000004180c */
[C---:B------:R-:W-:Y:S02]  /*14900*/  FMUL.FTZ R47, R0.reuse, R47 ;  /* 0x0000002f002f7220 */ /* 0x040fe40000410000 */
[C---:B------:R-:W-:Y:S01]  /*14910*/  FMUL.FTZ R50, R0.reuse, R50 ;  /* 0x0000003200327220 */ /* 0x040fe20000410000 */
[C---:B------:R-:W-:Y:S01]  /*14920*/  HMMA.16816.F32.BF16 R16, R172.reuse, R150, R16 ;  /* 0x00000096ac10723c */ /* 0x040fe20000041810 */
[----:B------:R-:W1:Y:S01]  /*14930*/  LDSM.16.MT88.4 R148, [R196] ;  /* 0x00000000c494783b */ /* 0x000e620000004200 */
[----:B------:R-:W3:Y:S02]  /*14940*/  MUFU.EX2 R3, R185 ;  /* 0x000000b900037308 */ /* 0x000ee40000000800 */
        /* <DEDUP_REMOVED lines=27> */
[----:B------:R-:W5:Y:S03]  /*14b00*/  LDSM.16.MT88.4 R148, [R198] ;  /* 0x00000000c694783b */ /* 0x000f660000004200 */
        /* <DEDUP_REMOVED lines=27> */
[----:B------:R-:W5:Y:S03]  /*14cc0*/  LDSM.16.MT88.4 R148, [R197] ;  /* 0x00000000c594783b */ /* 0x000f660000004200 */
[C---:B------:R-:W-:Y:S02]  /*14cd0*/  FMUL.FTZ R135, R0.reuse, R135 ;  /* 0x0000008700877220 */ /* 0x040fe40000410000 */
[C---:B------:R-:W-:Y:S02]  /*14ce0*/  FMUL.FTZ R138, R0.reuse, R138 ;  /* 0x0000008a008a7220 */ /* 0x040fe40000410000 */
[----:B------:R-:W-:Y:S04]  /*14cf0*/  FMUL.FTZ R139, R0, R139 ;  /* 0x0000008b008b7220 */ /* 0x000fe80000410000 */
[----:B--2---:R-:W-:Y:S04]  /*14d00*/  FADD.FTZ R0, R4, R187 ;  /* 0x000000bb04007221 */ /* 0x004fe80000010000 */
[----:B---3--:R-:W-:Y:S04]  /*14d10*/  FADD.FTZ R0, R3, R0 ;  /* 0x0000000003007221 */ /* 0x008fe80000010000 */
[----:B------:R-:W-:Y:S04]  /*14d20*/  FADD.FTZ R0, R156, R0 ;  /* 0x000000009c007221 */ /* 0x000fe80000010000 */
[----:B------:R-:W-:Y:S01]  /*14d30*/  FADD.FTZ R0, R7, R0 ;  /* 0x0000000007007221 */ /* 0x000fe20000010000 */
[C---:B-----5:R-:W-:Y:S08]  /*14d40*/  HMMA.16816.F32.BF16 R36, R172.reuse, R148, R36 ;  /* 0x00000094ac24723c */ /* 0x060ff00000041824 */
        /* <DEDUP_REMOVED lines=39> */
[----:B----4-:R-:W-:Y:S01]  /*14fc0*/  F2FP.BF16.PACK_AB R149, R182, R180 ;  /* 0x000000b4b695723e */ /* 0x010fe200000010ff */
[----:B------:R-:W-:Y:S02]  /*14fd0*/  FADD.FTZ R3, R161, R160 ;  /* 0x000000a0a1037221 */ /* 0x000fe40000010000 */
[----:B------:R-:W-:Y:S02]  /*14fe0*/  F2FP.BF16.PACK_AB R150, R7, R156 ;  /* 0x0000009c0796723e */ /* 0x000fe400000010ff */
[----:B------:R-:W3:Y:S02]  /*14ff0*/  LDSM.16.MT88.4 R156, [R196+0x800] ;  /* 0x00080000c49c783b */ /* 0x000ee40000004200 */
[----:B------:R-:W4:Y:S01]  /*15000*/  MUFU.EX2 R172, R192 ;  /* 0x000000c000ac7308 */ /* 0x000f220000000800 */
[----:B-1----:R-:W-:Y:S02]  /*15010*/  F2FP.BF16.PACK_AB R151, R179, R181 ;  /* 0x000000b5b397723e */ /* 0x002fe400000010ff */
[----:B------:R-:W-:Y:S02]  /*15020*/  F2FP.BF16.PACK_AB R173, R178, R177 ;  /* 0x000000b1b2ad723e */ /* 0x000fe400000010ff */
[----:B------:R-:W-:Y:S03]  /*15030*/  F2FP.BF16.PACK_AB R175, R8, R176 ;  /* 0x000000b008af723e */ /* 0x000fe600000010ff */
[C---:B------:R-:W-:Y:S02]  /*15040*/  HMMA.16816.F32.BF16 R12, R148.reuse, R152, R12 ;  /* 0x00000098940c723c */ /* 0x040fe4000004180c */
[----:B------:R-:W1:Y:S03]  /*15050*/  MUFU.EX2 R7, R191 ;  /* 0x000000bf00077308 */ /* 0x000e660000000800 */
[----:B--2---:R-:W-:Y:S03]  /*15060*/  FADD.FTZ R0, R4, R0 ;  /* 0x0000000004007221 */ /* 0x004fe60000010000 */
[C---:B------:R-:W-:Y:S01]  /*15070*/  HMMA.16816.F32.BF16 R16, R148.reuse, R154, R16 ;  /* 0x0000009a9410723c */ /* 0x040fe20000041810 */
[----:B------:R-:W2:Y:S03]  /*15080*/  LDSM.16.MT88.4 R152, [R198+0x800] ;  /* 0x00080000c698783b */ /* 0x000ea60000004200 */
[----:B------:R-:W5:Y:S01]  /*15090*/  MUFU.EX2 R174, R190 ;  /* 0x000000be00ae7308 */ /* 0x000f620000000800 */
[C---:B----4-:R-:W-:Y:S01]  /*150a0*/  FADD.FTZ R0, R172.reuse, R0 ;  /* 0x00000000ac007221 */ /* 0x050fe20000010000 */
[----:B------:R-:W-:Y:S03]  /*150b0*/  F2FP.BF16.PACK_AB R172, R172, R4 ;  /* 0x00000004acac723e */ /* 0x000fe600000010ff */
[----:B-1----:R-:W-:Y:S01]  /*150c0*/  FADD.FTZ R0, R7, R0 ;  /* 0x0000000007007221 */ /* 0x002fe20000010000 */
[C---:B---3--:R-:W-:Y:S03]  /*150d0*/  HMMA.16816.F32.BF16 R20, R148.reuse, R156, R20 ;  /* 0x0000009c9414723c */ /* 0x048fe60000041814 */
[C---:B-----5:R-:W-:Y:S01]  /*150e0*/  FADD.FTZ R229, R174.reuse, R0 ;  /* 0x00000000aee57221 */ /* 0x060fe20000010000 */
[----:B------:R-:W-:Y:S04]  /*150f0*/  F2FP.BF16.PACK_AB R174, R174, R7 ;  /* 0x00000007aeae723e */ /* 0x000fe800000010ff */
[C---:B------:R-:W-:Y:S01]  /*15100*/  HMMA.16816.F32.BF16 R24, R148.reuse, R158, R24 ;  /* 0x0000009e9418723c */ /* 0x040fe20000041818 */
[----:B------:R-:W1:Y:S03]  /*15110*/  LDSM.16.MT88.4 R156, [R197+0x800] ;  /* 0x00080000c59c783b */ /* 0x000e660000004200 */
[----:B------:R-:W-:Y:S04]  /*15120*/  FADD.FTZ R0, R180, R3 ;  /* 0x00000003b4007221 */ /* 0x000fe80000010000 */
[----:B------:R-:W-:Y:S01]  /*15130*/  FADD.FTZ R0, R182, R0 ;  /* 0x00000000b6007221 */ /* 0x000fe20000010000 */
[C---:B--2---:R-:W-:Y:S03]  /*15140*/  HMMA.16816.F32.BF16 R28, R148.reuse, R152, R28 ;  /* 0x00000098941c723c */ /* 0x044fe6000004181c */
[----:B------:R-:W-:Y:S04]  /*15150*/  FADD.FTZ R0, R181, R0 ;  /* 0x00000000b5007221 */ /* 0x000fe80000010000 */
[----:B------:R-:W-:Y:S01]  /*15160*/  FADD.FTZ R0, R179, R0 ;  /* 0x00000000b3007221 */ /* 0x000fe20000010000 */
[C---:B------:R-:W-:Y:S01]  /*15170*/  HMMA.16816.F32.BF16 R32, R148.reuse, R154, R32 ;  /* 0x0000009a9420723c */ /* 0x040fe20000041820 */
[----:B------:R-:W2:Y:S03]  /*15180*/  LDSM.16.MT88.4 R152, [R147+0x2000] ;  /* 0x002000009398783b */ /* 0x000ea60000004200 */
[----:B------:R-:W-:Y:S04]  /*15190*/  FADD.FTZ R0, R177, R0 ;  /* 0x00000000b1007221 */ /* 0x000fe80000010000 */
[----:B------:R-:W-:Y:S04]  /*151a0*/  FADD.FTZ R0, R178, R0 ;  /* 0x00000000b2007221 */ /* 0x000fe80000010000 */
[----:B------:R-:W-:Y:S04]  /*151b0*/  FADD.FTZ R0, R176, R0 ;  /* 0x00000000b0007221 */ /* 0x000fe80000010000 */
[----:B------:R-:W-:Y:S01]  /*151c0*/  FADD.FTZ R230, R8, R0 ;  /* 0x0000000008e67221 */ /* 0x000fe20000010000 */
[----:B------:R-:W-:Y:S01]  /*151d0*/  MOV R8, R2 ;  /* 0x0000000200087202 */ /* 0x000fe20000000f00 */
        /* <DEDUP_REMOVED lines=85> */
.L_x_1939:
[----:B------:R-:W-:-:S13]  /*15730*/  ISETP.GE.AND P0, PT, R221, R236, PT ;  /* 0x000000ecdd00720c */ /* 0x000fda0003f06270 */
[----:B------:R-:W-:Y:S05]  /*15740*/  @!P0 BRA `(.L_x_1945) ;  /* 0x000039c000008947 */ /* 0x000fea0003800000 */
[----:B------:R-:W-:Y:S02]  /*15750*/  MOV R4, R8 ;  /* 0x0000000800047202 */ /* 0x000fe40000000f00 */
[----:B------:R-:W-:Y:S02]  /*15760*/  MOV R2, R9 ;  /* 0x0000000900027202 */ /* 0x000fe40000000f00 */
.L_x_1956:
[----:B------:R-:W1:Y:S01]  /*15770*/  S2R R3, SR_TID.X ;  /* 0x0000000000037919 */ /* 0x000e620000002100 */
[----:B------:R-:W-:Y:S01]  /*15780*/  SHF.R.S32.HI R0, RZ, 0x1f, R221 ;  /* 0x0000001fff007819 */ /* 0x000fe200000114dd */
[----:B------:R-:W-:Y:S01]  /*15790*/  IMAD.WIDE.U32 R8, R221, c[0x0][0x208], RZ ;  /* 0x00008200dd087a25 */ /* 0x000fe200078e00ff */
[----:B------:R-:W-:Y:S04]  /*157a0*/  DEPBAR.LE SB0, 0x0 ;  /* 0x000080000000791a */ /* 0x000fe80000000000 */
[----:B------:R-:W-:Y:S01]  /*157b0*/  IMAD R0, R0, c[0x0][0x208], RZ ;  /* 0x0000820000007a24 */ /* 0x000fe200078e02ff */
[----:B------:R-:W-:Y:S01]  /*157c0*/  WARPSYNC 0xffffffff ;  /* 0xffffffff00007948 */ /* 0x000fe20003800000 */
[----:B------:R-:W-:Y:S01]  /*157d0*/  BAR.SYNC.DEFER_BLOCKING 0x0 ;  /* 0x0000000000007b1d */ /* 0x000fe20000010000 */
[----:B------:R-:W-:Y:S01]  /*157e0*/  LOP3.LUT P3, RZ, R215, 0x800, RZ, 0xc0, !PT ;  /* 0x00000800d7ff7812 */ /* 0x000fe2000786c0ff */
[----:B------:R-:W-:Y:S01]  /*157f0*/  IMAD R0, R221, c[0x0][0x20c], R0 ;  /* 0x00008300dd007a24 */ /* 0x000fe200078e0200 */
[C---:B------:R-:W-:Y:S02]  /*15800*/  LOP3.LUT P6, RZ, R215.reuse, 0x400, RZ, 0xc0, !PT ;  /* 0x00000400d7ff7812 */ /* 0x040fe400078cc0ff */
[----:B------:R-:W-:Y:S01]  /*15810*/  LOP3.LUT P5, RZ, R215, 0x200, RZ, 0xc0, !PT ;  /* 0x00000200d7ff7812 */ /* 0x000fe200078ac0ff */
[----:B------:R-:W-:Y:S01]  /*15820*/  IMAD.IADD R0, R9, 0x1, R0 ;  /* 0x0000000109007824 */ /* 0x000fe200078e0200 */
[----:B------:R-:W-:Y:S01]  /*15830*/  LOP3.LUT P4, RZ, R215, 0x100, RZ, 0xc0, !PT ;  /* 0x00000100d7ff7812 */ /* 0x000fe2000788c0ff */
[----:B------:R-:W-:Y:S04]  /*15840*/  IMAD.WIDE.U32 R8, R8, 0x30, RZ ;  /* 0x0000003008087825 */ /* 0x000fe800078e00ff */
[----:B------:R-:W-:Y:S01]  /*15850*/  IMAD R0, R0, 0x30, RZ ;  /* 0x0000003000007824 */ /* 0x000fe200078e02ff */
[----:B-1----:R-:W-:Y:S03]  /*15860*/  ISETP.GT.AND P2, PT, R3, 0x7f, PT ;  /* 0x0000007f0300780c */ /* 0x002fe60003f44270 */
[----:B------:R-:W-:Y:S01]  /*15870*/  IMAD.IADD R0, R9, 0x1, R0 ;  /* 0x0000000109007824 */ /* 0x000fe200078e0200 */
[----:B------:R-:W-:Y:S04]  /*15880*/  IADD3 R9, P1, P0, R8, 0x40, R226 ;  /* 0x0000004008097810 */ /* 0x000fe8000783e0e2 */
[----:B------:R-:W-:Y:S02]  /*15890*/  IADD3.X R16, R0, RZ, R228, P1, P0 ;  /* 0x000000ff00107210 */ /* 0x000fe40000fe04e4 */
[----:B------:R-:W-:Y:S01]  /*158a0*/  IADD3 R12, P1, P0, R8, 0x80, R226 ;  /* 0x00000080080c7810 */ /* 0x000fe2000783e0e2 */
[----:B------:R-:W-:Y:S01]  /*158b0*/  LDSM.16.M88.4 R32, [R199] ;  /* 0x00000000c720783b */ /* 0x000fe20000000200 */
[----:B------:R-:W-:Y:S02]  /*158c0*/  BSSY B0, `(.L_x_1946) ;  /* 0x000013e000007945 */ /* 0x000fe40003800000 */
[----:B------:R-:W-:Y:S01]  /*158d0*/  IADD3.X R21, R0, RZ, R228, P1, P0 ;  /* 0x000000ff00157210 */ /* 0x000fe20000fe04e4 */
[----:B------:R-:W-:Y:S01]  /*158e0*/  @!P2 IMAD.MOV.U32 R3, RZ, RZ, c[0x0][0x208] ;  /* 0x00008200ff03a624 */ /* 0x000fe200078e00ff */
[----:B------:R-:W-:Y:S01]  /*158f0*/  IADD3 R13, P1, P0, R8, 0xc0, R226 ;  /* 0x000000c0080d7810 */ /* 0x000fe2000783e0e2 */
[----:B------:R-:W-:Y:S01]  /*15900*/  @!P2 IMAD.MOV.U32 R14, RZ, RZ, c[0x0][0x20c] ;  /* 0x00008300ff0ea624 */ /* 0x000fe200078e00ff */
[----:B------:R-:W-:Y:S02]  /*15910*/  LDSM.16.M88.4 R176, [R200] ;  /* 0x00000000c8b0783b */ /* 0x000fe40000000200 */
[----:B------:R-:W-:Y:S02]  /*15920*/  IADD3.X R24, R0, RZ, R228, P1, P0 ;  /* 0x000000ff00187210 */ /* 0x000fe40000fe04e4 */
[C---:B------:R-:W-:Y:S02]  /*15930*/  @!P2 LEA R7, P0, R3.reuse, R8, 0x5 ;  /* 0x000000080307a211 */ /* 0x040fe400078028ff */
[----:B------:R-:W-:Y:S02]  /*15940*/  LDSM.16.M88.4 R180, [R203] ;  /* 0x00000000cbb4783b */ /* 0x000fe40000000200 */
[----:B------:R-:W-:Y:S02]  /*15950*/  @!P2 LEA.HI.X R3, R3, R0, R14, 0x5, P0 ;  /* 0x000000000303a211 */ /* 0x000fe400000f2c0e */
[----:B------:R-:W-:Y:S02]  /*15960*/  @!P2 IADD3 R14, P1, P0, R7, 0x40, R226 ;  /* 0x00000040070ea810 */ /* 0x000fe4000783e0e2 */
[----:B------:R-:W-:Y:S02]  /*15970*/  LDSM.16.M88.4 R188, [R214] ;  /* 0x00000000d6bc783b */ /* 0x000fe40000000200 */
[----:B------:R-:W-:Y:S02]  /*15980*/  @!P2 IADD3.X R172, R3, RZ, R228, P1, P0 ;  /* 0x000000ff03aca210 */ /* 0x000fe40000fe04e4 */
[----:B------:R-:W-:Y:S04]  /*15990*/  @!P2 IADD3 R15, P1, P0, R7, 0x80, R226 ;  /* 0x00000080070fa810 */ /* 0x000fe8000783e0e2 */
[----:B------:R-:W-:Y:S02]  /*159a0*/  @!P2 IADD3.X R184, R3, RZ, R228, P1, P0 ;  /* 0x000000ff03b8a210 */ /* 0x000fe40000fe04e4 */
[----:B------:R-:W-:Y:S04]  /*159b0*/  @!P2 IADD3 R20, P1, P0, R7, 0xc0, R226 ;  /* 0x000000c00714a810 */ /* 0x000fe8000783e0e2 */
[--C-:B------:R-:W-:Y:S02]  /*159c0*/  @!P2 IADD3.X R185, R3, RZ, R228.reuse, P1, P0 ;  /* 0x000000ff03b9a210 */ /* 0x100fe40000fe04e4 */
[----:B------:R-:W-:Y:S05]  /*159d0*/  IADD3 R8, P0, R226, R8, RZ ;  /* 0x00000008e2087210 */ /* 0x000fea0007f1e0ff */
[----:B------:R-:W-:Y:S01]  /*159e0*/  IMAD.X R0, R0, 0x1, R228, P0 ;  /* 0x0000000100007824 */ /* 0x000fe200000e06e4 */
[C---:B------:R-:W-:Y:S04]  /*159f0*/  LEA R22, P0, R8.reuse, c[0x0][0x1f8], 0x1 ;  /* 0x00007e0008167a11 */ /* 0x040fe800078008ff */
[----:B------:R-:W-:Y:S02]  /*15a00*/  LEA.HI.X R23, R8, c[0x0][0x1fc], R0, 0x1, P0 ;  /* 0x00007f0008177a11 */ /* 0x000fe400000f0c00 */
[C---:B------:R-:W-:Y:S04]  /*15a10*/  LEA R8, P0, R9.reuse, c[0x0][0x1f8], 0x1 ;  /* 0x00007e0009087a11 */ /* 0x040fe800078008ff */
[----:B------:R-:W-:Y:S02]  /*15a20*/  LEA.HI.X R9, R9, c[0x0][0x1fc], R16, 0x1, P0 ;  /* 0x00007f0009097a11 */ /* 0x000fe400000f0c10 */
[C---:B------:R-:W-:Y:S01]  /*15a30*/  LEA R28, P0, R12.reuse, c[0x0][0x1f8], 0x1 ;  /* 0x00007e000c1c7a11 */ /* 0x040fe200078008ff */
[----:B------:R-:W1:Y:S03]  /*15a40*/  LDSM.16.M88.4 R16, [R146] ;  /* 0x000000009210783b */ /* 0x000e660000000200 */
[----:B------:R-:W-:Y:S02]  /*15a50*/  LEA.HI.X R29, R12, c[0x0][0x1fc], R21, 0x1, P0 ;  /* 0x00007f000c1d7a11 */ /* 0x000fe400000f0c15 */
[C---:B------:R-:W-:Y:S04]  /*15a60*/  LEA R30, P0, R13.reuse, c[0x0][0x1f8], 0x1 ;  /* 0x00007e000d1e7a11 */ /* 0x040fe800078008ff */
[----:B------:R-:W-:Y:S02]  /*15a70*/  LEA.HI.X R31, R13, c[0x0][0x1fc], R24, 0x1, P0 ;  /* 0x00007f000d1f7a11 */ /* 0x000fe400000f0c18 */
[----:B------:R-:W-:Y:S01]  /*15a80*/  @!P2 IADD3 R7, P0, R7, R226, RZ ;  /* 0x000000e20707a210 */ /* 0x000fe20007f1e0ff */
[----:B------:R-:W2:Y:S04]  /*15a90*/  LDSM.16.M88.4 R24, [R146+0x800] ;  /* 0x000800009218783b */ /* 0x000ea80000000200 */
[----:B------:R-:W-:Y:S01]  /*15aa0*/  @!P2 IMAD.X R3, R3, 0x1, R228, P0 ;  /* 0x000000010303a824 */ /* 0x000fe200000e06e4 */
[C---:B------:R-:W-:Y:S04]  /*15ab0*/  @!P2 LEA R192, P0, R7.reuse, c[0x0][0x1f8], 0x1 ;  /* 0x00007e0007c0aa11 */ /* 0x040fe800078008ff */
[----:B------:R-:W-:Y:S02]  /*15ac0*/  @!P2 LEA.HI.X R193, R7, c[0x0][0x1fc], R3, 0x1, P0 ;  /* 0x00007f0007c1aa11 */ /* 0x000fe400000f0c03 */
[C---:B------:R-:W-:Y:S04]  /*15ad0*/  @!P2 LEA R194, P0, R14.reuse, c[0x0][0x1f8], 0x1 ;  /* 0x00007e000ec2aa11 */ /* 0x040fe800078008ff */
[----:B------:R-:W-:Y:S02]  /*15ae0*/  @!P2 LEA.HI.X R195, R14, c[0x0][0x1fc], R172, 0x1, P0 ;  /* 0x00007f000ec3aa11 */ /* 0x000fe400000f0cac */
[C---:B------:R-:W-:Y:S01]  /*15af0*/  @!P2 LEA R218, P0, R15.reuse, c[0x0][0x1f8], 0x1 ;  /* 0x00007e000fdaaa11 */ /* 0x040fe200078008ff */
[----:B------:R-:W3:Y:S03]  /*15b00*/  LDSM.16.M88.4 R172, [R146+0x1000] ;  /* 0x0010000092ac783b */ /* 0x000ee60000000200 */
[----:B------:R-:W-:Y:S02]  /*15b10*/  @!P2 LEA.HI.X R219, R15, c[0x0][0x1fc], R184, 0x1, P0 ;  /* 0x00007f000fdbaa11 */ /* 0x000fe400000f0cb8 */
[C---:B------:R-:W-:Y:S04]  /*15b20*/  @!P2 LEA R216, P0, R20.reuse, c[0x0][0x1f8], 0x1 ;  /* 0x00007e0014d8aa11 */ /* 0x040fe800078008ff */
[----:B------:R-:W-:Y:S01]  /*15b30*/  @!P2 LEA.HI.X R217, R20, c[0x0][0x1fc], R185, 0x1, P0 ;  /* 0x00007f0014d9aa11 */ /* 0x000fe200000f0cb9 */
[C---:B-1----:R-:W-:Y:S01]  /*15b40*/  HMMA.16816.F32.BF16 R12, R32.reuse, R16, RZ ;  /* 0x00000010200c723c */ /* 0x042fe200000418ff */
[----:B------:R-:W1:Y:S02]  /*15b50*/  LDSM.16.M88.4 R184, [R213] ;  /* 0x00000000d5b8783b */ /* 0x000e640000000200 */
[----:B------:R-:W-:Y:S04]  /*15b60*/  ISETP.GT.AND P0, PT, R221, R236, PT ;  /* 0x000000ecdd00720c */ /* 0x000fe80003f04270 */
[----:B------:R-:W-:Y:S01]  /*15b70*/  @!PT LDS RZ, [RZ] ;  /* 0x00000000fffff984 */ /* 0x000fe20000000800 */
[----:B------:R-:W-:Y:S01]  /*15b80*/  @!PT LDS RZ, [RZ] ;  /* 0x00000000fffff984 */ /* 0x000fe20000000800 */
[----:B------:R-:W-:Y:S01]  /*15b90*/  @!PT LDS RZ, [RZ] ;  /* 0x00000000fffff984 */ /* 0x000fe20000000800 */
[----:B------:R2:W-:Y:S01]  /*15ba0*/  LDGSTS.E.BYPASS.LTC128B.128 [R223+0x4080], [R22.64], !P3 ;  /* 0x0408000016df7fae */ /* 0x0005e2000d901d4c */
[C---:B------:R-:W-:Y:S05]  /*15bb0*/  HMMA.16816.F32.BF16 R16, R32.reuse, R18, RZ ;  /* 0x000000122010723c */ /* 0x040fea00000418ff */
[----:B------:R4:W-:Y:S06]  /*15bc0*/  LDGSTS.E.BYPASS.LTC128B.128 [R223+0x5880], [R8.64], !P6 ;  /* 0x0588000008df7fae */ /* 0x0009ec000f101d4c */
[----:B------:R3:W-:Y:S06]  /*15bd0*/  LDGSTS.E.BYPASS.LTC128B.128 [R223+0x7080], [R28.64], !P5 ;  /* 0x070800001cdf7fae */ /* 0x0007ec000e901d4c */
[----:B------:R3:W-:Y:S06]  /*15be0*/  LDGSTS.E.BYPASS.LTC128B.128 [R223+0x8880], [R30.64], !P4 ;  /* 0x088800001edf7fae */ /* 0x0007ec000e101d4c */
[----:B------:R5:W-:Y:S01]  /*15bf0*/  @!P2 LDGSTS.E.BYPASS.LTC128B.128 [R223+0x5080], [R192.64], !P3 ;  /* 0x05080000c0dfafae */ /* 0x000be2000d901d4c */
[C---:B--2---:R-:W-:Y:S05]  /*15c00*/  HMMA.16816.F32.BF16 R20, R32.reuse, R24, RZ ;  /* 0x000000182014723c */ /* 0x044fea00000418ff */
[----:B------:R5:W-:Y:S03]  /*15c10*/  @!P2 LDGSTS.E.BYPASS.LTC128B.128 [R223+0x6880], [R194.64], !P6 ;  /* 0x06880000c2dfafae */ /* 0x000be6000f101d4c */
[C---:B------:R-:W-:Y:S03]  /*15c20*/  HMMA.16816.F32.BF16 R24, R32.reuse, R26, RZ ;  /* 0x0000001a2018723c */ /* 0x040fe600000418ff */
[----:B------:R4:W-:Y:S06]  /*15c30*/  @!P2 LDGSTS.E.BYPASS.LTC128B.128 [R223+0x8080], [R218.64], !P5 ;  /* 0x08080000dadfafae */ /* 0x0009ec000e901d4c */
[----:B------:R4:W-:Y:S01]  /*15c40*/  @!P2 LDGSTS.E.BYPASS.LTC128B.128 [R223+0x9880], [R216.64], !P4 ;  /* 0x09880000d8dfafae */ /* 0x0009e2000e101d4c */
[C---:B---3--:R-:W-:Y:S05]  /*15c50*/  HMMA.16816.F32.BF16 R28, R32.reuse, R172, RZ ;  /* 0x000000ac201c723c */ /* 0x048fea00000418ff */
[----:B------:R-:W0:Y:S03]  /*15c60*/  LDGDEPBAR ;  /* 0x00000000000079af */ /* 0x000e260000000000 */
[----:B------:R-:W-:Y:S03]  /*15c70*/  HMMA.16816.F32.BF16 R32, R32, R174, RZ ;  /* 0x000000ae2020723c */ /* 0x000fe600000418ff */
[----:B------:R-:W-:Y:S06]  /*15c80*/  LDSM.16.M88.4 R172, [R202] ;  /* 0x00000000caac783b */ /* 0x000fec0000000200 */
[----:B-----5:R-:W-:Y:S01]  /*15c90*/  LDSM.16.M88.4 R192, [R145+0x800] ;  /* 0x0008000091c0783b */ /* 0x020fe20000000200 */
[C---:B------:R-:W-:Y:S08]  /*15ca0*/  HMMA.16816.F32.BF16 R12, R176.reuse, R180, R12 ;  /* 0x000000b4b00c723c */ /* 0x040ff0000004180c */
[C---:B------:R-:W-:Y:S01]  /*15cb0*/  HMMA.16816.F32.BF16 R16, R176.reuse, R182, R16 ;  /* 0x000000b6b010723c */ /* 0x040fe20000041810 */
[----:B------:R-:W2:Y:S07]  /*15cc0*/  LDSM.16.M88.4 R180, [R145] ;  /* 0x0000000091b4783b */ /* 0x000eae0000000200 */
[C---:B-1----:R-:W-:Y:S08]  /*15cd0*/  HMMA.16816.F32.BF16 R20, R176.reuse, R184, R20 ;  /* 0x000000b8b014723c */ /* 0x042ff00000041814 */
[C---:B------:R-:W-:Y:S01]  /*15ce0*/  HMMA.16816.F32.BF16 R24, R176.reuse, R186, R24 ;  /* 0x000000bab018723c */ /* 0x040fe20000041818 */
[----:B------:R-:W1:Y:S07]  /*15cf0*/  LDSM.16.M88.4 R184, [R145+0x1000] ;  /* 0x0010000091b8783b */ /* 0x000e6e0000000200 */
[C---:B------:R-:W-:Y:S08]  /*15d00*/  HMMA.16816.F32.BF16 R28, R176.reuse, R188, R28 ;  /* 0x000000bcb01c723c */ /* 0x040ff0000004181c */
[----:B------:R-:W-:Y:S01]  /*15d10*/  HMMA.16816.F32.BF16 R32, R176, R190, R32 ;  /* 0x000000beb020723c */ /* 0x000fe20000041820 */
[----:B------:R-:W-:Y:S06]  /*15d20*/  LDSM.16.M88.4 R176, [R201] ;  /* 0x00000000c9b0783b */ /* 0x000fec0000000200 */
[----:B------:R-:W-:Y:S01]  /*15d30*/  LDSM.16.M88.4 R188, [R10+0x800] ;  /* 0x000800000abc783b */ /* 0x000fe20000000200 */
[C---:B--2---:R-:W-:Y:S08]  /*15d40*/  HMMA.16816.F32.BF16 R12, R172.reuse, R180, R12 ;  /* 0x000000b4ac0c723c */ /* 0x044ff0000004180c */
[C---:B------:R-:W-:Y:S01]  /*15d50*/  HMMA.16816.F32.BF16 R16, R172.reuse, R182, R16 ;  /* 0x000000b6ac10723c */ /* 0x040fe20000041810 */
[----:B------:R-:W2:Y:S07]  /*15d60*/  LDSM.16.M88.4 R180, [R10] ;  /* 0x000000000ab4783b */ /* 0x000eae0000000200 */
[C---:B------:R-:W-:Y:S08]  /*15d70*/  HMMA.16816.F32.BF16 R20, R172.reuse, R192, R20 ;  /* 0x000000c0ac14723c */ /* 0x040ff00000041814 */
[C---:B------:R-:W-:Y:S01]  /*15d80*/  HMMA.16816.F32.BF16 R24, R172.reuse, R194, R24 ;  /* 0x000000c2ac18723c */ /* 0x040fe20000041818 */
[----:B------:R-:W3:Y:S07]  /*15d90*/  LDSM.16.M88.4 R192, [R10+0x1000] ;  /* 0x001000000ac0783b */ /* 0x000eee0000000200 */
[C---:B-1----:R-:W-:Y:S08]  /*15da0*/  HMMA.16816.F32.BF16 R28, R172.reuse, R184, R28 ;  /* 0x000000b8ac1c723c */ /* 0x042ff0000004181c */
[----:B------:R-:W-:Y:S01]  /*15db0*/  HMMA.16816.F32.BF16 R32, R172, R186, R32 ;  /* 0x000000baac20723c */ /* 0x000fe20000041820 */
[----:B------:R-:W-:Y:S06]  /*15dc0*/  LDSM.16.M88.4 R172, [R199+0x4000] ;  /* 0x00400000c7ac783b */ /* 0x000fec0000000200 */
[----:B------:R-:W-:Y:S01]  /*15dd0*/  LDSM.16.M88.4 R184, [R146+0x2000] ;  /* 0x0020000092b8783b */ /* 0x000fe20000000200 */
[C---:B--2---:R-:W-:Y:S08]  /*15de0*/  HMMA.16816.F32.BF16 R12, R176.reuse, R180, R12 ;  /* 0x000000b4b00c723c */ /* 0x044ff0000004180c */
[C---:B------:R-:W-:Y:S01]  /*15df0*/  HMMA.16816.F32.BF16 R16, R176.reuse, R182, R16 ;  /* 0x000000b6b010723c */ /* 0x040fe20000041810 */
[----:B------:R-:W1:Y:S07]  /*15e00*/  LDSM.16.M88.4 R180, [R146+0x1800] ;  /* 0x0018000092b4783b */ /* 0x000e6e0000000200 */
[C---:B------:R-:W-:Y:S08]  /*15e10*/  HMMA.16816.F32.BF16 R20, R176.reuse, R188, R20 ;  /* 0x000000bcb014723c */ /* 0x040ff00000041814 */
[C---:B------:R-:W-:Y:S01]  /*15e20*/  HMMA.16816.F32.BF16 R24, R176.reuse, R190, R24 ;  /* 0x000000beb018723c */ /* 0x040fe20000041818 */
[----:B------:R-:W2:Y:S07]  /*15e30*/  LDSM.16.M88.4 R188, [R146+0x2800] ;  /* 0x0028000092bc783b */ /* 0x000eae0000000200 */
[C---:B---3--:R-:W-:Y:S08]  /*15e40*/  HMMA.16816.F32.BF16 R28, R176.reuse, R192, R28 ;  /* 0x000000c0b01c723c */ /* 0x048ff0000004181c */
[----:B------:R-:W-:Y:S01]  /*15e50*/  HMMA.16816.F32.BF16 R32, R176, R194, R32 ;  /* 0x000000c2b020723c */ /* 0x000fe20000041820 */
[----:B------:R-:W-:Y:S06]  /*15e60*/  LDSM.16.M88.4 R176, [R200+0x4000] ;  /* 0x00400000c8b0783b */ /* 0x000fec0000000200 */
[----:B------:R-:W-:Y:S01]  /*15e70*/  LDSM.16.M88.4 R192, [R204] ;  /* 0x00000000ccc0783b */ /* 0x000fe20000000200 */
[C---:B-1----:R-:W-:Y:S08]  /*15e80*/  HMMA.16816.F32.BF16 R12, R172.reuse, R180, R12 ;  /* 0x000000b4ac0c723c */ /* 0x042ff0000004180c */
[C---:B------:R-:W-:Y:S01]  /*15e90*/  HMMA.16816.F32.BF16 R16, R172.reuse, R182, R16 ;  /* 0x000000b6ac10723c */ /* 0x040fe20000041810 */
[----:B------:R-:W1:Y:S07]  /*15ea0*/  LDSM.16.M88.4 R180, [R206] ;  /* 0x00000000ceb4783b */ /* 0x000e6e0000000200 */
[C---:B------:R-:W-:Y:S08]  /*15eb0*/  HMMA.16816.F32.BF16 R20, R172.reuse, R184, R20 ;  /* 0x000000b8ac14723c */ /* 0x040ff00000041814 */
[C---:B------:R-:W-:Y:S01]  /*15ec0*/  HMMA.16816.F32.BF16 R24, R172.reuse, R186, R24 ;  /* 0x000000baac18723c */ /* 0x040fe20000041818 */
[----:B------:R-:W3:Y:S07]  /*15ed0*/  LDSM.16.M88.4 R184, [R205] ;  /* 0x00000000cdb8783b */ /* 0x000eee0000000200 */
[C---:B--2---:R-:W-:Y:S08]  /*15ee0*/  HMMA.16816.F32.BF16 R28, R172.reuse, R188, R28 ;  /* 0x000000bcac1c723c */ /* 0x044ff0000004181c */
[----:B------:R-:W-:Y:S01]  /*15ef0*/  HMMA.16816.F32.BF16 R32, R172, R190, R32 ;  /* 0x000000beac20723c */ /* 0x000fe20000041820 */
[----:B------:R-:W-:Y:S06]  /*15f00*/  LDSM.16.M88.4 R172, [R202+0x4000] ;  /* 0x00400000caac783b */ /* 0x000fec0000000200 */
[----:B------:R-:W2:Y:S01]  /*15f10*/  LDSM.16.M88.4 R188, [R145+0x1800] ;  /* 0x0018000091bc783b */ /* 0x000ea20000000200 */
[C---:B-1----:R-:W-:Y:S08]  /*15f20*/  HMMA.16816.F32.BF16 R12, R176.reuse, R180, R12 ;  /* 0x000000b4b00c723c */ /* 0x042ff0000004180c */
[C---:B------:R-:W-:Y:S01]  /*15f30*/  HMMA.16816.F32.BF16 R16, R176.reuse, R182, R16 ;  /* 0x000000b6b010723c */ /* 0x040fe20000041810 */
[----:B------:R-:W1:Y:S07]  /*15f40*/  LDSM.16.M88.4 R180, [R145+0x2000] ;  /* 0x0020000091b4783b */ /* 0x000e6e0000000200 */
[C---:B------:R-:W-:Y:S08]  /*15f50*/  HMMA.16816.F32.BF16 R20, R176.reuse, R192, R20 ;  /* 0x000000c0b014723c */ /* 0x040ff00000041814 */
[C---:B------:R-:W-:Y:S01]  /*15f60*/  HMMA.16816.F32.BF16 R24, R176.reuse, R194, R24 ;  /* 0x000000c2b018723c */ /* 0x040fe20000041818 */
[----:B------:R-:W5:Y:S07]  /*15f70*/  LDSM.16.M88.4 R192, [R145+0x2800] ;  /* 0x0028000091c0783b */ /* 0x000f6e0000000200 */
[C---:B---3--:R-:W-:Y:S08]  /*15f80*/  HMMA.16816.F32.BF16 R28, R176.reuse, R184, R28 ;  /* 0x000000b8b01c723c */ /* 0x048ff0000004181c */
[----:B------:R-:W-:Y:S01]  /*15f90*/  HMMA.16816.F32.BF16 R32, R176, R186, R32 ;  /* 0x000000bab020723c */ /* 0x000fe20000041820 */
[----:B------:R-:W-:Y:S06]  /*15fa0*/  LDSM.16.M88.4 R176, [R201+0x4000] ;  /* 0x00400000c9b0783b */ /* 0x000fec0000000200 */
[----:B------:R-:W3:Y:S01]  /*15fb0*/  LDSM.16.M88.4 R184, [R10+0x1800] ;  /* 0x001800000ab8783b */ /* 0x000ee20000000200 */
[C---:B--2---:R-:W-:Y:S08]  /*15fc0*/  HMMA.16816.F32.BF16 R12, R172.reuse, R188, R12 ;  /* 0x000000bcac0c723c */ /* 0x044ff0000004180c */
[C---:B------:R-:W-:Y:S01]  /*15fd0*/  HMMA.16816.F32.BF16 R16, R172.reuse, R190, R16 ;  /* 0x000000beac10723c */ /* 0x040fe20000041810 */
[----:B------:R-:W2:Y:S07]  /*15fe0*/  LDSM.16.M88.4 R188, [R10+0x2000] ;  /* 0x002000000abc783b */ /* 0x000eae0000000200 */
[C---:B-1----:R-:W-:Y:S08]  /*15ff0*/  HMMA.16816.F32.BF16 R20, R172.reuse, R180, R20 ;  /* 0x000000b4ac14723c */ /* 0x042ff00000041814 */
[C---:B------:R-:W-:Y:S01]  /*16000*/  HMMA.16816.F32.BF16 R24, R172.reuse, R182, R24 ;  /* 0x000000b6ac18723c */ /* 0x040fe20000041818 */
[----:B------:R-:W1:Y:S07]  /*16010*/  LDSM.16.M88.4 R180, [R10+0x2800] ;  /* 0x002800000ab4783b */ /* 0x000e6e0000000200 */
[C---:B-----5:R-:W-:Y:S08]  /*16020*/  HMMA.16816.F32.BF16 R28, R172.reuse, R192, R28 ;  /* 0x000000c0ac1c723c */ /* 0x060ff0000004181c */
[----:B------:R-:W-:Y:S01]  /*16030*/  HMMA.16816.F32.BF16 R32, R172, R194, R32 ;  /* 0x000000c2ac20723c */ /* 0x000fe20000041820 */
[----:B------:R-:W-:Y:S06]  /*16040*/  LDSM.16.M88.4 R172, [R199+0x8000] ;  /* 0x00800000c7ac783b */ /* 0x000fec0000000200 */
[----:B------:R-:W-:Y:S01]  /*16050*/  LDSM.16.M88.4 R192, [R146+0x3800] ;  /* 0x0038000092c0783b */ /* 0x000fe20000000200 */
[C---:B---3--:R-:W-:Y:S08]  /*16060*/  HMMA.16816.F32.BF16 R12, R176.reuse, R184, R12 ;  /* 0x000000b8b00c723c */ /* 0x048ff0000004180c */
[C---:B------:R-:W-:Y:S01]  /*16070*/  HMMA.16816.F32.BF16 R16, R176.reuse, R186, R16 ;  /* 0x000000bab010723c */ /* 0x040fe20000041810 */
[----:B------:R-:W3:Y:S07]  /*16080*/  LDSM.16.M88.4 R184, [R146+0x3000] ;  /* 0x0030000092b8783b */ /* 0x000eee0000000200 */
[C---:B--2---:R-:W-:Y:S08]  /*16090*/  HMMA.16816.F32.BF16 R20, R176.reuse, R188, R20 ;  /* 0x000000bcb014723c */ /* 0x044ff00000041814 */
[C---:B------:R-:W-:Y:S01]  /*160a0*/  HMMA.16816.F32.BF16 R24, R176.reuse, R190, R24 ;  /* 0x000000beb018723c */ /* 0x040fe20000041818 */
[----:B------:R-:W2:Y:S07]  /*160b0*/  LDSM.16.M88.4 R188, [R146+0x4000] ;  /* 0x0040000092bc783b */ /* 0x000eae0000000200 */
[C---:B-1----:R-:W-:Y:S08]  /*160c0*/  HMMA.16816.F32.BF16 R28, R176.reuse, R180, R28 ;  /* 0x000000b4b01c723c */ /* 0x042ff0000004181c */
[----:B------:R-:W-:Y:S01]  /*160d0*/  HMMA.16816.F32.BF16 R32, R176, R182, R32 ;  /* 0x000000b6b020723c */ /* 0x000fe20000041820 */
[----:B------:R-:W-:Y:S06]  /*160e0*/  LDSM.16.M88.4 R176, [R200+0x8000] ;  /* 0x00800000c8b0783b */ /* 0x000fec0000000200 */
[----:B------:R-:W1:Y:S01]  /*160f0*/  LDSM.16.M88.4 R180, [R209] ;  /* 0x00000000d1b4783b */ /* 0x000e620000000200 */
[C---:B---3--:R-:W-:Y:S08]  /*16100*/  HMMA.16816.F32.BF16 R12, R172.reuse, R184, R12 ;  /* 0x000000b8ac0c723c */ /* 0x048ff0000004180c */
[C---:B------:R-:W-:Y:S01]  /*16110*/  HMMA.16816.F32.BF16 R16, R172.reuse, R186, R16 ;  /* 0x000000baac10723c */ /* 0x040fe20000041810 */
[----:B------:R-:W3:Y:S07]  /*16120*/  LDSM.16.M88.4 R184, [R207] ;  /* 0x00000000cfb8783b */ /* 0x000eee0000000200 */
[C---:B------:R-:W-:Y:S08]  /*16130*/  HMMA.16816.F32.BF16 R20, R172.reuse, R192, R20 ;  /* 0x000000c0ac14723c */ /* 0x040ff00000041814 */
[C---:B------:R-:W-:Y:S01]  /*16140*/  HMMA.16816.F32.BF16 R24, R172.reuse, R194, R24 ;  /* 0x000000c2ac18723c */ /* 0x040fe20000041818 */
[----:B------:R-:W5:Y:S07]  /*16150*/  LDSM.16.M88.4 R192, [R208] ;  /* 0x00000000d0c0783b */ /* 0x000f6e0000000200 */
[C---:B--2---:R-:W-:Y:S08]  /*16160*/  HMMA.16816.F32.BF16 R28, R172.reuse, R188, R28 ;  /* 0x000000bcac1c723c */ /* 0x044ff0000004181c */
[----:B------:R-:W-:Y:S01]  /*16170*/  HMMA.16816.F32.BF16 R32, R172, R190, R32 ;  /* 0x000000beac20723c */ /* 0x000fe20000041820 */
[----:B------:R-:W-:Y:S06]  /*16180*/  LDSM.16.M88.4 R172, [R202+0x8000] ;  /* 0x00800000caac783b */ /* 0x000fec0000000200 */
[----:B------:R-:W-:Y:S01]  /*16190*/  LDSM.16.M88.4 R188, [R145+0x3800] ;  /* 0x0038000091bc783b */ /* 0x000fe20000000200 */
[C---:B-1----:R-:W-:Y:S08]  /*161a0*/  HMMA.16816.F32.BF16 R12, R176.reuse, R180, R12 ;  /* 0x000000b4b00c723c */ /* 0x042ff0000004180c */
[C---:B------:R-:W-:Y:S01]  /*161b0*/  HMMA.16816.F32.BF16 R16, R176.reuse, R182, R16 ;  /* 0x000000b6b010723c */ /* 0x040fe20000041810 */
[----:B------:R-:W1:Y:S07]  /*161c0*/  LDSM.16.M88.4 R180, [R145+0x3000] ;  /* 0x0030000091b4783b */ /* 0x000e6e0000000200 */
[C---:B---3--:R-:W-:Y:S08]  /*161d0*/  HMMA.16816.F32.BF16 R20, R176.reuse, R184, R20 ;  /* 0x000000b8b014723c */ /* 0x048ff00000041814 */
[C---:B------:R-:W-:Y:S01]  /*161e0*/  HMMA.16816.F32.BF16 R24, R176.reuse, R186, R24 ;  /* 0x000000bab018723c */ /* 0x040fe20000041818 */
[----:B------:R-:W2:Y:S07]  /*161f0*/  LDSM.16.M88.4 R184, [R145+0x4000] ;  /* 0x0040000091b8783b */ /* 0x000eae0000000200 */
[C---:B-----5:R-:W-:Y:S08]  /*16200*/  HMMA.16816.F32.BF16 R28, R176.reuse, R192, R28 ;  /* 0x000000c0b01c723c */ /* 0x060ff0000004181c */
[----:B------:R-:W-:Y:S01]  /*16210*/  HMMA.16816.F32.BF16 R32, R176, R194, R32 ;  /* 0x000000c2b020723c */ /* 0x000fe20000041820 */
[----:B------:R-:W-:Y:S06]  /*16220*/  LDSM.16.M88.4 R176, [R201+0x8000] ;  /* 0x00800000c9b0783b */ /* 0x000fec0000000200 */
[----:B------:R-:W-:Y:S01]  /*16230*/  LDSM.16.M88.4 R192, [R10+0x3800] ;  /* 0x003800000ac0783b */ /* 0x000fe20000000200 */
[C---:B-1----:R-:W-:Y:S08]  /*16240*/  HMMA.16816.F32.BF16 R12, R172.reuse, R180, R12 ;  /* 0x000000b4ac0c723c */ /* 0x042ff0000004180c */
[C---:B------:R-:W-:Y:S01]  /*16250*/  HMMA.16816.F32.BF16 R16, R172.reuse, R182, R16 ;  /* 0x000000b6ac10723c */ /* 0x040fe20000041810 */
[----:B------:R-:W1:Y:S07]  /*16260*/  LDSM.16.M88.4 R180, [R10+0x3000] ;  /* 0x003000000ab4783b */ /* 0x000e6e0000000200 */
[C---:B------:R-:W-:Y:S08]  /*16270*/  HMMA.16816.F32.BF16 R20, R172.reuse, R188, R20 ;  /* 0x000000bcac14723c */ /* 0x040ff00000041814 */
[C---:B------:R-:W-:Y:S01]  /*16280*/  HMMA.16816.F32.BF16 R24, R172.reuse, R190, R24 ;  /* 0x000000beac18723c */ /* 0x040fe20000041818 */
[----:B------:R-:W3:Y:S07]  /*16290*/  LDSM.16.M88.4 R188, [R10+0x4000] ;  /* 0x004000000abc783b */ /* 0x000eee0000000200 */
[C---:B--2---:R-:W-:Y:S08]  /*162a0*/  HMMA.16816.F32.BF16 R28, R172.reuse, R184, R28 ;  /* 0x000000b8ac1c723c */ /* 0x044ff0000004181c */
        /* <DEDUP_REMOVED lines=26> */
[C---:B---3--:R-:W-:Y:S08]  /*16450*/  HMMA.16816.F32.BF16 R20, R176.reuse, R184, R20 ;  /* 0x000000b8b014723c */ /* 0x048ff00000041814 */
[C---:B------:R-:W-:Y:S01]  /*16460*/  HMMA.16816.F32.BF16 R24, R176.reuse, R186, R24 ;  /* 0x000000bab018723c */ /* 0x040fe20000041818 */
[----:B------:R-:W-:Y:S07]  /*16470*/  LDSM.16.M88.4 R184, [R201+0xc000] ;  /* 0x00c00000c9b8783b */ /* 0x000fee0000000200 */
[C---:B------:R-:W-:Y:S08]  /*16480*/  HMMA.16816.F32.BF16 R28, R176.reuse, R188, R28 ;  /* 0x000000bcb01c723c */ /* 0x040ff0000004181c */
[----:B------:R-:W-:Y:S01]  /*16490*/  HMMA.16816.F32.BF16 R32, R176, R190, R32 ;  /* 0x000000beb020723c */ /* 0x000fe20000041820 */
[----:B------:R-:W3:Y:S06]  /*164a0*/  LDSM.16.M88.4 R176, [R145+0x5800] ;  /* 0x0058000091b0783b */ /* 0x000eec0000000200 */
[----:B------:R-:W5:Y:S01]  /*164b0*/  LDSM.16.M88.4 R188, [R10+0x4800] ;  /* 0x004800000abc783b */ /* 0x000f620000000200 */
[C---:B--2---:R-:W-:Y:S08]  /*164c0*/  HMMA.16816.F32.BF16 R12, R172.reuse, R192, R12 ;  /* 0x000000c0ac0c723c */ /* 0x044ff0000004180c */
[C---:B------:R-:W-:Y:S08]  /*164d0*/  HMMA.16816.F32.BF16 R16, R172.reuse, R194, R16 ;  /* 0x000000c2ac10723c */ /* 0x040ff00000041810 */
[C---:B-1----:R-:W-:Y:S08]  /*164e0*/  HMMA.16816.F32.BF16 R20, R172.reuse, R180, R20 ;  /* 0x000000b4ac14723c */ /* 0x042ff00000041814 */
[C---:B------:R-:W-:Y:S08]  /*164f0*/  HMMA.16816.F32.BF16 R24, R172.reuse, R182, R24 ;  /* 0x000000b6ac18723c */ /* 0x040ff00000041818 */
[C---:B---3--:R-:W-:Y:S08]  /*16500*/  HMMA.16816.F32.BF16 R28, R172.reuse, R176, R28 ;  /* 0x000000b0ac1c723c */ /* 0x048ff0000004181c */
[----:B------:R-:W-:Y:S01]  /*16510*/  HMMA.16816.F32.BF16 R32, R172, R178, R32 ;  /* 0x000000b2ac20723c */ /* 0x000fe20000041820 */
[----:B------:R-:W1:Y:S07]  /*16520*/  LDSM.16.M88.4 R172, [R10+0x5000] ;  /* 0x005000000aac783b */ /* 0x000e6e0000000200 */
[C---:B-----5:R-:W-:Y:S08]  /*16530*/  HMMA.16816.F32.BF16 R12, R184.reuse, R188, R12 ;  /* 0x000000bcb80c723c */ /* 0x060ff0000004180c */
        /* <DEDUP_REMOVED lines=22> */
[----:B------:R-:W-:Y:S09]  /*166a0*/  FMUL.FTZ R27, R27, c[0x0][0x320] ;  /* 0x0000c8001b1b7a20 */ /* 0x000ff20000410000 */
[----:B------:R-:W1:Y:S01]  /*166b0*/  MUFU.TANH R173, R17 ;  /* 0x0000001100ad7308 */ /* 0x000e620000002400 */
[----:B-----5:R-:W5:Y:S01]  /*166c0*/  LDSM.16.M88.4 R12, [R10+0x5800] ;  /* 0x005800000a0c783b */ /* 0x020f620000000200 */
[----:B------:R-:W-:Y:S08]  /*166d0*/  DEPBAR.LE SB0, 0x0 ;  /* 0x000080000000791a */ /* 0x000ff00000000000 */
[----:B------:R-:W1:Y:S01]  /*166e0*/  MUFU.TANH R183, R18 ;  /* 0x0000001200b77308 */ /* 0x000e620000002400 */
[----:B------:R-:W-:Y:S09]  /*166f0*/  BAR.SYNC.DEFER_BLOCKING 0x0 ;  /* 0x0000000000007b1d */ /* 0x000ff20000010000 */
[----:B------:R1:W1:Y:S10]  /*16700*/  MUFU.TANH R182, R19 ;  /* 0x0000001300b67308 */ /* 0x0002740000002400 */
[----:B------:R2:W2:Y:S10]  /*16710*/  MUFU.TANH R172, R20 ;  /* 0x0000001400ac7308 */ /* 0x0004b40000002400 */
[----:B------:R3:W3:Y:S01]  /*16720*/  MUFU.TANH R179, R26 ;  /* 0x0000001a00b37308 */ /* 0x0006e20000002400 */
[C---:B-----5:R-:W-:Y:S05]  /*16730*/  HMMA.16816.F32.BF16 R28, R184.reuse, R12, R28 ;  /* 0x0000000cb81c723c */ /* 0x060fea000004181c */
[----:B-1----:R-:W-:Y:S04]  /*16740*/  FMUL.FTZ R19, R25, c[0x0][0x320] ;  /* 0x0000c80019137a20 */ /* 0x002fe80000410000 */
[----:B------:R1:W1:Y:S01]  /*16750*/  MUFU.TANH R174, R27 ;  /* 0x0000001b00ae7308 */ /* 0x0002620000002400 */
[----:B------:R-:W-:Y:S03]  /*16760*/  HMMA.16816.F32.BF16 R32, R184, R14, R32 ;  /* 0x0000000eb820723c */ /* 0x000fe60000041820 */
[----:B--2---:R-:W-:Y:S06]  /*16770*/  FMUL.FTZ R20, R24, c[0x0][0x320] ;  /* 0x0000c80018147a20 */ /* 0x004fec0000410000 */
[----:B------:R-:W2:Y:S05]  /*16780*/  MUFU.TANH R21, R21 ;  /* 0x0000001500157308 */ /* 0x000eaa0000002400 */
[----:B------:R-:W-:Y:S05]  /*16790*/  FMUL.FTZ R18, R28, c[0x0][0x320] ;  /* 0x0000c8001c127a20 */ /* 0x000fea0000410000 */
[----:B------:R4:W2:Y:S01]  /*167a0*/  MUFU.TANH R181, R22 ;  /* 0x0000001600b57308 */ /* 0x0008a20000002400 */
[----:B------:R-:W-:Y:S02]  /*167b0*/  FMUL.FTZ R17, R29, c[0x0][0x320] ;  /* 0x0000c8001d117a20 */ /* 0x000fe40000410000 */
[----:B------:R-:W-:Y:S02]  /*167c0*/  FMUL.FTZ R29, R30, c[0x0][0x320] ;  /* 0x0000c8001e1d7a20 */ /* 0x000fe40000410000 */
[----:B------:R-:W-:Y:S02]  /*167d0*/  FMUL.FTZ R28, R31, c[0x0][0x320] ;  /* 0x0000c8001f1c7a20 */ /* 0x000fe40000410000 */
[----:B------:R-:W-:Y:S02]  /*167e0*/  FMUL.FTZ R16, R32, c[0x0][0x320] ;  /* 0x0000c80020107a20 */ /* 0x000fe40000410000 */
[----:B---3--:R-:W-:Y:S01]  /*167f0*/  FMUL.FTZ R26, R33, c[0x0][0x320] ;  /* 0x0000c800211a7a20 */ /* 0x008fe20000410000 */
[----:B------:R4:W3:Y:S01]  /*16800*/  MUFU.TANH R180, R23 ;  /* 0x0000001700b47308 */ /* 0x0008e20000002400 */
[----:B-1----:R-:W-:Y:S02]  /*16810*/  FMUL.FTZ R27, R34, c[0x0][0x320] ;  /* 0x0000c800221b7a20 */ /* 0x002fe40000410000 */
[----:B------:R-:W-:Y:S07]  /*16820*/  FMUL.FTZ R30, R35, c[0x0][0x320] ;  /* 0x0000c800231e7a20 */ /* 0x000fee0000410000 */
        /* <DEDUP_REMOVED lines=14> */
[C---:B------:R-:W-:Y:S01]  /*16910*/  IMAD.WIDE.U32 R8, R0.reuse, c[0x0][0x1e0], RZ ;  /* 0x0000780000087a25 */ /* 0x040fe200078e00ff */
        /* <DEDUP_REMOVED lines=27> */
[--C-:B------:R-:W-:Y:S02]  /*16ad0*/  @P1 IADD3.X R7, R0, RZ, R222.reuse, P3, P2 ;  /* 0x000000ff00071210 */ /* 0x100fe40001fe44de */
        /* <DEDUP_REMOVED lines=28> */
.L_x_1947:
[----:B--234-:R-:W-:Y:S05]  /*16ca0*/  BSYNC B0 ;  /* 0x0000000000007941 */ /* 0x01cfea0003800000 */
.L_x_1946:
[----:B------:R-:W-:Y:S01]  /*16cb0*/  ISETP.GE.AND P1, PT, R244, 0x1, PT ;  /* 0x00000001f400780c */ /* 0x000fe20003f26270 */
[----:B------:R-:W-:Y:S01]  /*16cc0*/  IMAD.MOV.U32 R0, RZ, RZ, c[0x0][0x2c4] ;  /* 0x0000b100ff007624 */ /* 0x000fe200078e00ff */
[----:B------:R-:W2:Y:S01]  /*16cd0*/  LDL R9, [R1+0x4] ;  /* 0x0000040001097983 */ /* 0x000ea20000100800 */
[----:B------:R-:W-:Y:S03]  /*16ce0*/  IMAD R3, R221, -0x30, RZ ;  /* 0xffffffd0dd037824 */ /* 0x000fe600078e02ff */
[----:B------:R-:W-:Y:S01]  /*16cf0*/  ISETP.NE.AND P0, PT, R0, 0x1, PT ;  /* 0x000000010000780c */ /* 0x000fe20003f05270 */
[----:B------:R-:W0:Y:S01]  /*16d00*/  LDGDEPBAR ;  /* 0x00000000000079af */ /* 0x000e220000000000 */
[----:B------:R-:W-:Y:S02]  /*16d10*/  IMAD.IADD R15, R3, 0x1, -R235 ;  /* 0x00000001030f7824 */ /* 0x000fe400078e0aeb */
[----:B--2---:R-:W-:Y:S05]  /*16d20*/  IMAD R9, R9, 0x80, R240 ;  /* 0x0000008009097824 */ /* 0x004fea00078e02f0 */
[----:B------:R-:W-:Y:S05]  /*16d30*/  IADD3 R9, R237, R9, R238 ;  /* 0x00000009ed097210 */ /* 0x000fea0007ffe0ee */
[----:B------:R-:W-:Y:S05]  /*16d40*/  @P0 IMAD.HI.U32 R0, R9, c[0x0][0x2c8], RZ ;  /* 0x0000b20009000a27 */ /* 0x000fea00078e00ff */
[----:B------:R-:W-:Y:S02]  /*16d50*/  @P0 SHF.R.U32.HI R9, RZ, c[0x0][0x2cc], R0 ;  /* 0x0000b300ff090a19 */ /* 0x000fe40000011600 */
[----:B------:R-:W-:Y:S03]  /*16d60*/  IADD3 R0, -R235, 0x1, R3 ;  /* 0x00000001eb007810 */ /* 0x000fe60007ffe103 */
[----:B------:R-:W2:Y:S01]  /*16d70*/  SHFL.IDX PT, R8, R9, RZ, 0x1c1f ;  /* 0x001c1fff09087589 */ /* 0x000ea200000e0000 */
        /* <DEDUP_REMOVED lines=19> */
.L_x_1950:
[----:B------:R-:W-:Y:S04]  /*16eb0*/  MOV R14, c[0x0][0x32c] ;  /* 0x0000cb00000e7a02 */ /* 0x000fe80000000f00 */
[----:B------:R-:W-:Y:S11]  /*16ec0*/  ISETP.NE.AND P0, PT, R14, 0x1, PT ;  /* 0x000000010e00780c */ /* 0x000ff60003f05270 */
[----:B------:R-:W-:Y:S02]  /*16ed0*/  @!UPT UIADD3 URZ, URZ, URZ, URZ ;  /* 0x0000003f3f3ff290 */ /* 0x000fe4000fffe03f */
[----:B------:R-:W-:Y:S05]  /*16ee0*/  @P0 IMAD.HI.U32 R14, R8, c[0x0][0x330], RZ ;  /* 0x0000cc00080e0a27 */ /* 0x000fea00078e00ff */
[----:B------:R-:W-:Y:S02]  /*16ef0*/  @P0 SHF.R.U32.HI R8, RZ, c[0x0][0x334], R14 ;  /* 0x0000cd00ff080a19 */ /* 0x000fe4000001160e */
.L_x_1951:
[----:B------:R-:W-:Y:S05]  /*16f00*/  BSYNC B0 ;  /* 0x0000000000007941 */ /* 0x000fea0003800000 */
.L_x_1949:
[----:B------:R-:W-:Y:S05]  /*16f10*/  IMAD R8, R8, c[0x0][0x32c], R15 ;  /* 0x0000cb0008087a24 */ /* 0x000fea00078e020f */
[----:B------:R-:W-:Y:S02]  /*16f20*/  IMNMX R0, R0, R8, !PT ;  /* 0x0000000800007217 */ /* 0x000fe40007800200 */
[----:B------:R-:W-:Y:S04]  /*16f30*/  IADD3 R8, R8, c[0x0][0x32c], RZ ;  /* 0x0000cb0008087a10 */ /* 0x000fe80007ffe0ff */
[----:B------:R-:W-:Y:S02]  /*16f40*/  IMNMX R7, R7, R8, PT ;  /* 0x0000000807077217 */ /* 0x000fe40003800200 */
.L_x_1948:
[C---:B------:R-:W-:Y:S02]  /*16f50*/  ISETP.GE.AND P0, PT, R3.reuse, 0x2, PT ;  /* 0x000000020300780c */ /* 0x040fe40003f06270 */
[----:B------:R-:W-:Y:S02]  /*16f60*/  ISETP.GE.AND P1, PT, R3, 0x9, PT ;  /* 0x000000090300780c */ /* 0x000fe40003f26270 */
        /* <DEDUP_REMOVED lines=16> */
[C---:B------:R-:W-:Y:S02]  /*17070*/  ISETP.GT.AND P0, PT, R0.reuse, 0x9, !P1 ;  /* 0x000000090000780c */ /* 0x040fe40004f04270 */
[----:B------:R-:W-:Y:S02]  /*17080*/  ISETP.GE.AND P2, PT, R3, 0x29, PT ;  /* 0x000000290300780c */ /* 0x000fe40003f46270 */
        /* <DEDUP_REMOVED lines=9> */
[----:B------:R-:W-:Y:S02]  /*17120*/  FSEL R22, R172, -INF , !P0 ;  /* 0xff800000ac167808 */ /* 0x000fe40004000000 */
        /* <DEDUP_REMOVED lines=8> */
[----:B-1----:R-:W-:Y:S02]  /*171b0*/  FSEL R20, R20, -INF , !P0 ;  /* 0xff80000014147808 */ /* 0x002fe40004000000 */
        /* <DEDUP_REMOVED lines=40> */
.L_x_1954:
[----:B------:R-:W-:Y:S04]  /*17440*/  MOV R9, c[0x0][0x32c] ;  /* 0x0000cb0000097a02 */ /* 0x000fe80000000f00 */
[----:B------:R-:W-:Y:S11]  /*17450*/  ISETP.NE.AND P0, PT, R9, 0x1, PT ;  /* 0x000000010900780c */ /* 0x000ff60003f05270 */
[----:B------:R-:W-:Y:S02]  /*17460*/  @!UPT UIADD3 URZ, URZ, URZ, URZ ;  /* 0x0000003f3f3ff290 */ /* 0x000fe4000fffe03f */
[----:B------:R-:W-:Y:S05]  /*17470*/  @P0 IMAD.HI.U32 R9, R0, c[0x0][0x330], RZ ;  /* 0x0000cc0000090a27 */ /* 0x000fea00078e00ff */
[----:B------:R-:W-:Y:S02]  /*17480*/  @P0 SHF.R.U32.HI R0, RZ, c[0x0][0x334], R9 ;  /* 0x0000cd00ff000a19 */ /* 0x000fe40000011609 */
.L_x_1955:
[----:B------:R-:W-:Y:S05]  /*17490*/  BSYNC B0 ;  /* 0x0000000000007941 */ /* 0x000fea0003800000 */
.L_x_1953:
[----:B------:R-:W-:Y:S05]  /*174a0*/  IMAD R0, R0, c[0x0][0x32c], R15 ;  /* 0x0000cb0000007a24 */ /* 0x000fea00078e020f */
[----:B------:R-:W-:Y:S02]  /*174b0*/  IMNMX R3, R3, R0, !PT ;  /* 0x0000000003037217 */ /* 0x000fe40007800200 */
[----:B------:R-:W-:Y:S04]  /*174c0*/  IADD3 R0, R0, c[0x0][0x32c], RZ ;  /* 0x0000cb0000007a10 */ /* 0x000fe80007ffe0ff */
[----:B------:R-:W-:Y:S02]  /*174d0*/  IMNMX R7, R7, R0, PT ;  /* 0x0000000007077217 */ /* 0x000fe40003800200 */
.L_x_1952:
        /* <DEDUP_REMOVED lines=22> */
[----:B------:R-:W-:Y:S01]  /*17640*/  ISETP.GT.AND P0, PT, R3, RZ, !P1 ;  /* 0x000000ff0300720c */ /* 0x000fe20004f04270 */
[----:B------:R-:W1:Y:S01]  /*17650*/  MUFU.EX2 R0, R0 ;  /* 0x0000000000007308 */ /* 0x000e620000000800 */
[----:B------:R-:W-:Y:S01]  /*17660*/  LOP3.LUT P1, RZ, R215, 0x8, RZ, 0xc0, !PT ;  /* 0x00000008d7ff7812 */ /* 0x000fe2000782c0ff */
[--C-:B------:R-:W-:Y:S01]  /*17670*/  FFMA.FTZ R13, R8, c[0x0][0x2d0], -R2.reuse ;  /* 0x0000b400080d7a23 */ /* 0x100fe20000010802 */
[----:B------:R-:W-:Y:S01]  /*17680*/  ISETP.LT.OR P0, PT, R7, 0x1, P0 ;  /* 0x000000010700780c */ /* 0x000fe20000701670 */
[--C-:B------:R-:W-:Y:S02]  /*17690*/  FFMA.FTZ R190, R14, c[0x0][0x2d0], -R2.reuse ;  /* 0x0000b4000ebe7a23 */ /* 0x100fe40000010802 */
[--C-:B------:R-:W-:Y:S01]  /*176a0*/  FFMA.FTZ R25, R25, c[0x0][0x2d0], -R2.reuse ;  /* 0x0000b40019197a23 */ /* 0x100fe20000010802 */
[----:B------:R-:W-:Y:S01]  /*176b0*/  FSEL R8, R189, -INF , !P0 ;  /* 0xff800000bd087808 */ /* 0x000fe20004000000 */
[--C-:B------:R-:W-:Y:S01]  /*176c0*/  FFMA.FTZ R186, R21, c[0x0][0x2d0], -R2.reuse ;  /* 0x0000b40015ba7a23 */ /* 0x100fe20000010802 */
[----:B------:R-:W-:Y:S01]  /*176d0*/  LOP3.LUT P0, RZ, R215, 0x10, RZ, 0xc0, !PT ;  /* 0x00000010d7ff7812 */ /* 0x000fe2000780c0ff */
[----:B------:R-:W2:Y:S01]  /*176e0*/  MUFU.EX2 R172, R13 ;  /* 0x0000000d00ac7308 */ /* 0x000ea20000000800 */
[--C-:B------:R-:W-:Y:S02]  /*176f0*/  FFMA.FTZ R184, R19, c[0x0][0x2d0], -R2.reuse ;  /* 0x0000b40013b87a23 */ /* 0x100fe40000010802 */
[----:B------:R-:W-:Y:S01]  /*17700*/  ISETP.GT.AND P0, PT, R3, 0x1, !P0 ;  /* 0x000000010300780c */ /* 0x000fe20004704270 */
[--C-:B------:R-:W-:Y:S02]  /*17710*/  FFMA.FTZ R193, R18, c[0x0][0x2d0], -R2.reuse ;  /* 0x0000b40012c17a23 */ /* 0x100fe40000010802 */
[--C-:B------:R-:W-:Y:S01]  /*17720*/  FFMA.FTZ R192, R17, c[0x0][0x2d0], -R2.reuse ;  /* 0x0000b40011c07a23 */ /* 0x100fe20000010802 */
[----:B------:R-:W-:Y:S01]  /*17730*/  ISETP.LT.OR P0, PT, R7, 0x2, P0 ;  /* 0x000000020700780c */ /* 0x000fe20000701670 */
[--C-:B------:R-:W-:Y:S02]  /*17740*/  FFMA.FTZ R191, R16, c[0x0][0x2d0], -R2.reuse ;  /* 0x0000b40010bf7a23 */ /* 0x100fe40000010802 */
[----:B------:R-:W3:Y:S01]  /*17750*/  MUFU.EX2 R25, R25 ;  /* 0x0000001900197308 */ /* 0x000ee20000000800 */
[----:B------:R-:W-:Y:S01]  /*17760*/  FSEL R12, R188, -INF , !P0 ;  /* 0xff800000bc0c7808 */ /* 0x000fe20004000000 */
[--C-:B------:R-:W-:Y:S01]  /*17770*/  FFMA.FTZ R187, R22, c[0x0][0x2d0], -R2.reuse ;  /* 0x0000b40016bb7a23 */ /* 0x100fe20000010802 */
[----:B------:R-:W-:Y:S01]  /*17780*/  ISETP.GT.AND P0, PT, R3, 0x8, !P1 ;  /* 0x000000080300780c */ /* 0x000fe20004f04270 */
[--C-:B------:R-:W-:Y:S01]  /*17790*/  FFMA.FTZ R185, R20, c[0x0][0x2d0], -R2.reuse ;  /* 0x0000b40014b97a23 */ /* 0x100fe20000010802 */
[----:B------:R-:W-:Y:S01]  /*177a0*/  LOP3.LUT P1, RZ, R215, 0x20, RZ, 0xc0, !PT ;  /* 0x00000020d7ff7812 */ /* 0x000fe2000782c0ff */
[--C-:B------:R-:W-:Y:S01]  /*177b0*/  FFMA.FTZ R24, R24, c[0x0][0x2d0], -R2.reuse ;  /* 0x0000b40018187a23 */ /* 0x100fe20000010802 */
[----:B------:R-:W-:Y:S01]  /*177c0*/  ISETP.LT.OR P0, PT, R7, 0x9, P0 ;  /* 0x000000090700780c */ /* 0x000fe20000701670 */
[----:B------:R-:W-:Y:S02]  /*177d0*/  FFMA.FTZ R23, R23, c[0x0][0x2d0], -R2 ;  /* 0x0000b40017177a23 */ /* 0x000fe40000010802 */
[C---:B-1----:R-:W-:Y:S01]  /*177e0*/  FMUL.FTZ R16, R0.reuse, R164 ;  /* 0x000000a400107220 */ /* 0x042fe20000410000 */
[----:B------:R-:W-:Y:S01]  /*177f0*/  FSEL R14, R183, -INF , !P0 ;  /* 0xff800000b70e7808 */ /* 0x000fe20004000000 */
[----:B------:R-:W-:Y:S01]  /*17800*/  MUFU.EX2 R24, R24 ;  /* 0x0000001800187308 */ /* 0x000fe20000000800 */
[----:B------:R-:W-:Y:S01]  /*17810*/  LOP3.LUT P0, RZ, R215, 0x4, RZ, 0xc0, !PT ;  /* 0x00000004d7ff7812 */ /* 0x000fe2000780c0ff */
[C---:B--2---:R-:W-:Y:S02]  /*17820*/  FFMA.FTZ R2, R0.reuse, R229, R172 ;  /* 0x000000e500027223 */ /* 0x044fe400000100ac */
[C---:B------:R-:W-:Y:S01]  /*17830*/  FMUL.FTZ R17, R0.reuse, R165 ;  /* 0x000000a500117220 */ /* 0x040fe20000410000 */
[----:B------:R-:W-:Y:S01]  /*17840*/  ISETP.GT.AND P0, PT, R3, 0x9, !P0 ;  /* 0x000000090300780c */ /* 0x000fe20004704270 */
[C---:B------:R-:W-:Y:S02]  /*17850*/  FMUL.FTZ R32, R0.reuse, R148 ;  /* 0x0000009400207220 */ /* 0x040fe40000410000 */
[C---:B------:R-:W-:Y:S01]  /*17860*/  FMUL.FTZ R33, R0.reuse, R149 ;  /* 0x0000009500217220 */ /* 0x040fe20000410000 */
[----:B------:R-:W-:Y:S01]  /*17870*/  ISETP.LT.OR P0, PT, R7, 0xa, P0 ;  /* 0x0000000a0700780c */ /* 0x000fe20000701670 */
[----:B------:R-:W1:Y:S01]  /*17880*/  MUFU.EX2 R23, R23 ;  /* 0x0000001700177308 */ /* 0x000e620000000800 */
[----:B------:R-:W-:Y:S01]  /*17890*/  FMUL.FTZ R20, R0, R160 ;  /* 0x000000a000147220 */ /* 0x000fe20000410000 */
[C---:B---3--:R-:W-:Y:S01]  /*178a0*/  F2FP.BF16.PACK_AB R172, R25.reuse, R172 ;  /* 0x000000ac19ac723e */ /* 0x048fe200000010ff */
[----:B------:R-:W-:Y:S01]  /*178b0*/  FADD.FTZ R13, R25, R2 ;  /* 0x00000002190d7221 */ /* 0x000fe20000010000 */
[----:B------:R-:W-:Y:S01]  /*178c0*/  FSEL R175, R182, -INF , !P0 ;  /* 0xff800000b6af7808 */ /* 0x000fe20004000000 */
[C---:B------:R-:W-:Y:S01]  /*178d0*/  FMUL.FTZ R21, R0.reuse, R161 ;  /* 0x000000a100157220 */ /* 0x040fe20000410000 */
[----:B------:R-:W-:Y:S01]  /*178e0*/  LOP3.LUT P0, RZ, R215, 0x2, RZ, 0xc0, !PT ;  /* 0x00000002d7ff7812 */ /* 0x000fe2000780c0ff */
[----:B------:R-:W-:Y:S01]  /*178f0*/  FMUL.FTZ R25, R0, R157 ;  /* 0x0000009d00197220 */ /* 0x000fe20000410000 */
[----:B------:R-:W-:Y:S01]  /*17900*/  FMNMX.FTZ R2, R8, R4, !PT ;  /* 0x0000000408027209 */ /* 0x000fe20007810000 */
[C---:B------:R-:W-:Y:S01]  /*17910*/  FMUL.FTZ R36, R0.reuse, R36 ;  /* 0x0000002400247220 */ /* 0x040fe20000410000 */
[----:B------:R-:W-:Y:S01]  /*17920*/  ISETP.GT.AND P0, PT, R3, 0x10, !P0 ;  /* 0x000000100300780c */ /* 0x000fe20004704270 */
[----:B------:R-:W-:Y:S01]  /*17930*/  FMUL.FTZ R37, R0, R37 ;  /* 0x0000002500257220 */ /* 0x000fe20000410000 */
[----:B------:R-:W-:Y:S01]  /*17940*/  FMNMX.FTZ R2, R12, R2, !PT ;  /* 0x000000020c027209 */ /* 0x000fe20007810000 */
[C---:B------:R-:W-:Y:S01]  /*17950*/  FMUL.FTZ R40, R0.reuse, R40 ;  /* 0x0000002800287220 */ /* 0x040fe20000410000 */
[----:B------:R-:W-:Y:S01]  /*17960*/  ISETP.LT.OR P0, PT, R7, 0x11, P0 ;  /* 0x000000110700780c */ /* 0x000fe20000701670 */
[----:B------:R-:W-:Y:S01]  /*17970*/  FMUL.FTZ R41, R0, R41 ;  /* 0x0000002900297220 */ /* 0x000fe20000410000 */
[----:B------:R-:W-:Y:S01]  /*17980*/  FMNMX.FTZ R2, R14, R2, !PT ;  /* 0x000000020e027209 */ /* 0x000fe20007810000 */
[C---:B------:R-:W-:Y:S01]  /*17990*/  FMUL.FTZ R44, R0.reuse, R44 ;  /* 0x0000002c002c7220 */ /* 0x040fe20000410000 */
[----:B------:R-:W-:Y:S01]  /*179a0*/  FSEL R181, R181, -INF , !P0 ;  /* 0xff800000b5b57808 */ /* 0x000fe20004000000 */
[C---:B------:R-:W-:Y:S01]  /*179b0*/  FMUL.FTZ R45, R0.reuse, R45 ;  /* 0x0000002d002d7220 */ /* 0x040fe20000410000 */
[----:B------:R-:W-:Y:S01]  /*179c0*/  LOP3.LUT P0, RZ, R215, 0x1, RZ, 0xc0, !PT ;  /* 0x00000001d7ff7812 */ /* 0x000fe2000780c0ff */
[C---:B------:R-:W-:Y:S01]  /*179d0*/  FMUL.FTZ R48, R0.reuse, R48 ;  /* 0x0000003000307220 */ /* 0x040fe20000410000 */
[----:B------:R-:W-:Y:S01]  /*179e0*/  FMNMX.FTZ R2, R175, R2, !PT ;  /* 0x00000002af027209 */ /* 0x000fe20007810000 */
[C---:B------:R-:W-:Y:S01]  /*179f0*/  FMUL.FTZ R49, R0.reuse, R49 ;  /* 0x0000003100317220 */ /* 0x040fe20000410000 */
[----:B------:R-:W-:Y:S01]  /*17a00*/  ISETP.GT.AND P0, PT, R3, 0x11, !P0 ;  /* 0x000000110300780c */ /* 0x000fe20004704270 */
[C---:B------:R-:W-:Y:S01]  /*17a10*/  FMUL.FTZ R52, R0.reuse, R52 ;  /* 0x0000003400347220 */ /* 0x040fe20000410000 */
[----:B------:R-:W-:Y:S01]  /*17a20*/  FMNMX.FTZ R2, R181, R2, !PT ;  /* 0x00000002b5027209 */ /* 0x000fe20007810000 */
[C---:B------:R-:W-:Y:S01]  /*17a30*/  FMUL.FTZ R53, R0.reuse, R53 ;  /* 0x0000003500357220 */ /* 0x040fe20000410000 */
[----:B------:R-:W-:Y:S01]  /*17a40*/  ISETP.LT.OR P0, PT, R7, 0x12, P0 ;  /* 0x000000120700780c */ /* 0x000fe20000701670 */
[C---:B------:R-:W-:Y:S01]  /*17a50*/  FMUL.FTZ R56, R0.reuse, R56 ;  /* 0x0000003800387220 */ /* 0x040fe20000410000 */
[----:B------:R-:W-:Y:S01]  /*17a60*/  MUFU.EX2 R185, R185 ;  /* 0x000000b900b97308 */ /* 0x000fe20000000800 */
[----:B------:R-:W-:Y:S01]  /*17a70*/  FMUL.FTZ R57, R0, R57 ;  /* 0x0000003900397220 */ /* 0x000fe20000410000 */
[----:B------:R-:W-:Y:S01]  /*17a80*/  FSEL R180, R180, -INF , !P0 ;  /* 0xff800000b4b47808 */ /* 0x000fe20004000000 */
[C---:B------:R-:W-:Y:S01]  /*17a90*/  FMUL.FTZ R60, R0.reuse, R60 ;  /* 0x0000003c003c7220 */ /* 0x040fe20000410000 */
[----:B------:R-:W-:Y:S01]  /*17aa0*/  ISETP.GT.AND P0, PT, R3, 0x18, !P6 ;  /* 0x000000180300780c */ /* 0x000fe20007704270 */
[----:B------:R-:W-:Y:S01]  /*17ab0*/  FMUL.FTZ R61, R0, R61 ;  /* 0x0000003d003d7220 */ /* 0x000fe20000410000 */
[----:B------:R-:W-:Y:S01]  /*17ac0*/  FMNMX.FTZ R2, R180, R2, !PT ;  /* 0x00000002b4027209 */ /* 0x000fe20007810000 */
[C---:B------:R-:W-:Y:S01]  /*17ad0*/  FMUL.FTZ R64, R0.reuse, R64 ;  /* 0x0000004000407220 */ /* 0x040fe20000410000 */
[----:B------:R-:W-:Y:S01]  /*17ae0*/  ISETP.LT.OR P0, PT, R7, 0x19, P0 ;  /* 0x000000190700780c */ /* 0x000fe20000701670 */
[C---:B------:R-:W-:Y:S01]  /*17af0*/  FMUL.FTZ R65, R0.reuse, R65 ;  /* 0x0000004100417220 */ /* 0x040fe20000410000 */
[----:B------:R-:W-:Y:S01]  /*17b00*/  MUFU.EX2 R184, R184 ;  /* 0x000000b800b87308 */ /* 0x000fe20000000800 */
[C---:B------:R-:W-:Y:S01]  /*17b10*/  FMUL.FTZ R68, R0.reuse, R68 ;  /* 0x0000004400447220 */ /* 0x040fe20000410000 */
[----:B------:R-:W-:Y:S01]  /*17b20*/  FSEL R179, R179, -INF , !P0 ;  /* 0xff800000b3b37808 */ /* 0x000fe20004000000 */
[C---:B------:R-:W-:Y:S01]  /*17b30*/  FMUL.FTZ R69, R0.reuse, R69 ;  /* 0x0000004500457220 */ /* 0x040fe20000410000 */
[----:B------:R-:W-:Y:S01]  /*17b40*/  ISETP.GT.AND P0, PT, R3, 0x19, !P5 ;  /* 0x000000190300780c */ /* 0x000fe20006f04270 */
[C---:B------:R-:W-:Y:S01]  /*17b50*/  FMUL.FTZ R72, R0.reuse, R72 ;  /* 0x0000004800487220 */ /* 0x040fe20000410000 */
[----:B------:R-:W-:Y:S01]  /*17b60*/  FMNMX.FTZ R2, R179, R2, !PT ;  /* 0x00000002b3027209 */ /* 0x000fe20007810000 */
[C---:B------:R-:W-:Y:S01]  /*17b70*/  FMUL.FTZ R73, R0.reuse, R73 ;  /* 0x0000004900497220 */ /* 0x040fe20000410000 */
[----:B------:R-:W-:Y:S01]  /*17b80*/  ISETP.LT.OR P0, PT, R7, 0x1a, P0 ;  /* 0x0000001a0700780c */ /* 0x000fe20000701670 */
[C---:B------:R-:W-:Y:S02]  /*17b90*/  FMUL.FTZ R76, R0.reuse, R76 ;  /* 0x0000004c004c7220 */ /* 0x040fe40000410000 */
        /* <DEDUP_REMOVED lines=9> */
[----:B-1----:R-:W-:Y:S01]  /*17c30*/  F2FP.BF16.PACK_AB R174, R23, R24 ;  /* 0x0000001817ae723e */ /* 0x002fe200000010ff */
        /* <DEDUP_REMOVED lines=17> */
[C---:B------:R-:W-:Y:S02]  /*17d50*/  FMUL.FTZ R101, R0.reuse, R101 ;  /* 0x0000006500657220 */ /* 0x040fe40000410000 */
[C---:B------:R-:W-:Y:S01]  /*17d60*/  FMUL.FTZ R104, R0.reuse, R104 ;  /* 0x0000006800687220 */ /* 0x040fe20000410000 */
        /* <DEDUP_REMOVED lines=8> */
[----:B------:R-:W-:Y:S01]  /*17df0*/  FMUL.FTZ R113, R0, R113 ;  /* 0x0000007100717220 */ /* 0x000fe20000410000 */
[----:B------:R-:W-:Y:S01]  /*17e00*/  FSEL R7, R30, -INF , !P0 ;  /* 0xff8000001e077808 */ /* 0x000fe20004000000 */
        /* <DEDUP_REMOVED lines=14> */
[----:B-1----:R-:W-:Y:S05]  /*17ef0*/  FMNMX.FTZ R2, R2, R3, !PT ;  /* 0x0000000302027209 */ /* 0x002fea0007810000 */
[----:B------:R-:W1:Y:S02]  /*17f00*/  SHFL.BFLY PT, R3, R2, 0x1, 0x1f ;  /* 0x0c201f0002037f89 */ /* 0x000e6400000e0000 */
[----:B-1----:R-:W-:Y:S01]  /*17f10*/  FMNMX.FTZ R3, R2, R3, !PT ;  /* 0x0000000302037209 */ /* 0x002fe20007810000 */
[----:B------:R-:W-:Y:S02]  /*17f20*/  FADD.FTZ R2, R24, R13 ;  /* 0x0000000d18027221 */ /* 0x000fe40000010000 */
[C---:B------:R-:W-:Y:S01]  /*17f30*/  FMUL.FTZ R13, R0.reuse, R169 ;  /* 0x000000a9000d7220 */ /* 0x040fe20000410000 */
[----:B------:R-:W-:Y:S01]  /*17f40*/  FSETP.NEU.FTZ.AND P0, PT, R3, -INF , PT ;  /* 0xff8000000300780b */ /* 0x000fe20003f1d000 */
[----:B------:R-:W-:Y:S02]  /*17f50*/  FADD.FTZ R183, R23, R2 ;  /* 0x0000000217b77221 */ /* 0x000fe40000010000 */
[----:B------:R-:W-:Y:S01]  /*17f60*/  FMUL.FTZ R24, R0, R156 ;  /* 0x0000009c00187220 */ /* 0x000fe20000410000 */
[C---:B------:R-:W-:Y:S01]  /*17f70*/  FSEL R2, R3.reuse, RZ, P0 ;  /* 0x000000ff03027208 */ /* 0x040fe20000000000 */
[----:B------:R-:W-:Y:S04]  /*17f80*/  MUFU.EX2 R156, R186 ;  /* 0x000000ba009c7308 */ /* 0x000fe80000000800 */
[----:B------:R-:W-:Y:S02]  /*17f90*/  FADD.FTZ R2, -R2, R4 ;  /* 0x0000000402027221 */ /* 0x000fe40000010100 */
[----:B------:R-:W-:Y:S02]  /*17fa0*/  FMUL.FTZ R4, R3, c[0x0][0x2d0] ;  /* 0x0000b40003047a20 */ /* 0x000fe40000410000 */
[----:B------:R-:W-:Y:S02]  /*17fb0*/  FMUL.FTZ R2, R2, c[0x0][0x2d0] ;  /* 0x0000b40002027a20 */ /* 0x000fe40000410000 */
[----:B------:R-:W-:Y:S01]  /*17fc0*/  MUFU.EX2 R186, R190 ;  /* 0x000000be00ba7308 */ /* 0x000fe20000000800 */
[----:B------:R-:W-:Y:S02]  /*17fd0*/  FSEL R4, R4, RZ, P0 ;  /* 0x000000ff04047208 */ /* 0x000fe40000000000 */
[----:B------:R-:W-:Y:S03]  /*17fe0*/  ISETP.GT.AND P0, PT, R221, R236, PT ;  /* 0x000000ecdd00720c */ /* 0x000fe60003f04270 */
[--C-:B------:R-:W-:Y:S02]  /*17ff0*/  FFMA.FTZ R173, R8, c[0x0][0x2d0], -R4.reuse ;  /* 0x0000b40008ad7a23 */ /* 0x100fe40000010804 */
[--C-:B------:R-:W-:Y:S02]  /*18000*/  FFMA.FTZ R8, R12, c[0x0][0x2d0], -R4.reuse ;  /* 0x0000b4000c087a23 */ /* 0x100fe40000010804 */
[----:B------:R-:W1:Y:S01]  /*18010*/  MUFU.EX2 R2, R2 ;  /* 0x0000000200027308 */ /* 0x000e620000000800 */
[----:B------:R-:W-:Y:S02]  /*18020*/  FMUL.FTZ R12, R0, R168 ;  /* 0x000000a8000c7220 */ /* 0x000fe40000410000 */
[--C-:B------:R-:W-:Y:S07]  /*18030*/  FFMA.FTZ R0, R14, c[0x0][0x2d0], -R4.reuse ;  /* 0x0000b4000e007a23 */ /* 0x100fee0000010804 */
        /* <DEDUP_REMOVED lines=153> */
[--C-:B-1----:R-:W-:Y:S04]  /*189d0*/  FFMA.FTZ R0, R178, c[0x0][0x2d0], -R4.reuse ;  /* 0x0000b400b2007a23 */ /* 0x102fe80000010804 */
[----:B------:R-:W1:Y:S01]  /*189e0*/  MUFU.EX2 R178, R0 ;  /* 0x0000000000b27308 */ /* 0x000e620000000800 */
[C---:B--2---:R-:W-:Y:S03]  /*189f0*/  HMMA.16816.F32.BF16 R20, R148.reuse, R152, R20 ;  /* 0x000000989414723c */ /* 0x044fe60000041814 */
[----:B-1----:R-:W-:Y:S01]  /*18a00*/  F2FP.BF16.PACK_AB R173, R178, R177 ;  /* 0x000000b1b2ad723e */ /* 0x002fe200000010ff */
[--C-:B------:R-:W-:Y:S04]  /*18a10*/  FFMA.FTZ R0, R182, c[0x0][0x2d0], -R4.reuse ;  /* 0x0000b400b6007a23 */ /* 0x100fe80000010804 */
[C---:B------:R-:W-:Y:S01]  /*18a20*/  HMMA.16816.F32.BF16 R24, R148.reuse, R154, R24 ;  /* 0x0000009a9418723c */ /* 0x040fe20000041818 */
[----:B------:R-:W1:Y:S03]  /*18a30*/  LDSM.16.MT88.4 R152, [R198+0x800] ;  /* 0x00080000c698783b */ /* 0x000e660000004200 */
[----:B------:R-:W-:Y:S02]  /*18a40*/  FFMA.FTZ R4, R7, c[0x0][0x2d0], -R4 ;  /* 0x0000b40007047a23 */ /* 0x000fe40000010804 */
[----:B------:R2:W-:Y:S10]  /*18a50*/  MUFU.EX2 R7, R0 ;  /* 0x0000000000077308 */ /* 0x0005f40000000800 */
[----:B------:R-:W3:Y:S01]  /*18a60*/  MUFU.EX2 R176, R4 ;  /* 0x0000000400b07308 */ /* 0x000ee20000000800 */
[----:B--2---:R-:W-:Y:S01]  /*18a70*/  FADD.FTZ R0, R185, R161 ;  /* 0x000000a1b9007221 */ /* 0x004fe20000010000 */
[----:B---3--:R-:W-:Y:S01]  /*18a80*/  F2FP.BF16.PACK_AB R175, R176, R7 ;  /* 0x00000007b0af723e */ /* 0x008fe200000010ff */
[C---:B-1----:R-:W-:Y:S03]  /*18a90*/  HMMA.16816.F32.BF16 R28, R148.reuse, R152, R28 ;  /* 0x00000098941c723c */ /* 0x042fe6000004181c */
[----:B------:R-:W-:Y:S02]  /*18aa0*/  FADD.FTZ R4, R184, R0 ;  /* 0x00000000b8047221 */ /* 0x000fe40000010000 */
[----:B------:R-:W-:Y:S01]  /*18ab0*/  FADD.FTZ R0, R8, R2 ;  /* 0x0000000208007221 */ /* 0x000fe20000010000 */
[-C--:B------:R-:W-:Y:S01]  /*18ac0*/  MOV R8, R3.reuse ;  /* 0x0000000300087202 */ /* 0x080fe20000000f00 */
[----:B------:R-:W-:Y:S01]  /*18ad0*/  FADD.FTZ R2, R180, R4 ;  /* 0x00000004b4027221 */ /* 0x000fe20000010000 */
[C---:B------:R-:W-:Y:S01]  /*18ae0*/  HMMA.16816.F32.BF16 R32, R148.reuse, R154, R32 ;  /* 0x0000009a9420723c */ /* 0x040fe20000041820 */
[----:B------:R-:W1:Y:S03]  /*18af0*/  LDSM.16.MT88.4 R152, [R197+0x800] ;  /* 0x00080000c598783b */ /* 0x000e660000004200 */
        /* <DEDUP_REMOVED lines=97> */
.L_x_1945:
[----:B------:R-:W-:Y:S07]  /*19110*/  @!UPT UIADD3 URZ, URZ, URZ, URZ ;  /* 0x0000003f3f3ff290 */ /* 0x000fee000fffe03f */
[----:B------:R-:W-:Y:S02]  /*19120*/  MOV R7, 0x1f ;  /* 0x0000001f00077802 */ /* 0x000fe40000000f00 */
[----:B------:R-:W-:Y:S01]  /*19130*/  MOV R5, 0xffffffff ;  /* 0xffffffff00057802 */ /* 0x000fe20000000f00 */
[----:B------:R-:W-:Y:S06]  /*19140*/  BRA.DIV ~URZ, `(.L_x_1957) ;  /* 0x000066c27f007947 */ /* 0x000fec000b800000 */
[----:B------:R1:W2:Y:S02]  /*19150*/  SHFL.BFLY PT, R0, R229, 0x2, 0x1f ;  /* 0x0c401f00e5007f89 */ /* 0x0002a400000e0000 */
.L_x_2030:
[----:B--2---:R-:W-:Y:S01]  /*19160*/  FADD.FTZ R0, R0, R229 ;  /* 0x000000e500007221 */ /* 0x004fe20000010000 */
[----:B------:R-:W-:Y:S05]  /*19170*/  BRA.DIV ~URZ, `(.L_x_1958) ;  /* 0x000066f27f007947 */ /* 0x000fea000b800000 */
[----:B------:R-:W2:Y:S02]  /*19180*/  SHFL.BFLY PT, R2, R230, 0x2, 0x1f ;  /* 0x0c401f00e6027f89 */ /* 0x000ea400000e0000 */
[----:B--2---:R-:W-:-:S02]  /*19190*/  FADD.FTZ R230, R2, R230 ;  /* 0x000000e602e67221 */ /* 0x004fc40000010000 */
[----:B------:R-:W2:Y:S04]  /*191a0*/  SHFL.BFLY PT, R2, R0, 0x1, 0x1f ;  /* 0x0c201f0000027f89 */ /* 0x000ea800000e0000 */
[----:B------:R3:W4:Y:S01]  /*191b0*/  SHFL.BFLY PT, R3, R230, 0x1, 0x1f ;  /* 0x0c201f00e6037f89 */ /* 0x00072200000e0000 */
[----:B--2---:R-:W-:-:S05]  /*191c0*/  FADD.FTZ R0, R0, R2 ;  /* 0x0000000200007221 */ /* 0x004fca0000010000 */
.L_x_2031:
[----:B------:R-:W-:Y:S01]  /*191d0*/  FSETP.NE.FTZ.AND P0, PT, R0, RZ, PT ;  /* 0x000000ff0000720b */ /* 0x000fe20003f15000 */
[----:B----4-:R-:W-:Y:S01]  /*191e0*/  FADD.FTZ R3, R3, R230 ;  /* 0x000000e603037221 */ /* 0x010fe20000010000 */
[----:B------:R-:W-:Y:S02]  /*191f0*/  MOV R2, RZ ;  /* 0x000000ff00027202 */ /* 0x000fe40000000f00 */
[----:B------:R-:W-:Y:S02]  /*19200*/  MOV R17, 0xff800000 ;  /* 0xff80000000117802 */ /* 0x000fe40000000f00 */
[----:B------:R-:W-:-:S07]  /*19210*/  MOV R19, 0xff800000 ;  /* 0xff80000000137802 */ /* 0x000fce0000000f00 */
[----:B------:R-:W2:Y:S08]  /*19220*/  @P0 MUFU.LG2 R4, R0 ;  /* 0x0000000000040308 */ /* 0x000eb00000000c00 */
[----:B------:R4:W5:Y:S01]  /*19230*/  @P0 MUFU.RCP R2, R0 ;  /* 0x0000000000020308 */ /* 0x0009620000001000 */
[----:B--2---:R-:W-:Y:S01]  /*19240*/  @P0 FMUL.FTZ R4, R4, 0.69314718246459960938 ;  /* 0x3f31721804040820 */ /* 0x004fe20000410000 */
[----:B----4-:R-:W-:Y:S01]  /*19250*/  @P0 MOV R0, 0x3f317218 ;  /* 0x3f31721800000802 */ /* 0x010fe20000000f00 */
[----:B-----5:R-:W-:-:S02]  /*19260*/  FMUL.FTZ R168, R2, R168 ;  /* 0x000000a802a87220 */ /* 0x020fc40000410000 */
[----:B------:R-:W-:Y:S02]  /*19270*/  FMUL.FTZ R169, R2, R169 ;  /* 0x000000a902a97220 */ /* 0x000fe40000410000 */
[----:B------:R-:W-:Y:S02]  /*19280*/  @P0 FMUL.FTZ R0, R0, c[0x0][0x2d0] ;  /* 0x0000b40000000a20 */ /* 0x000fe40000410000 */
[----:B------:R-:W-:Y:S02]  /*19290*/  FMUL.FTZ R164, R2, R164 ;  /* 0x000000a402a47220 */ /* 0x000fe40000410000 */
[----:B------:R-:W-:Y:S01]  /*192a0*/  @P0 FFMA.FTZ R17, R0, R9, R4 ;  /* 0x0000000900110223 */ /* 0x000fe20000010004 */
[----:B------:R-:W-:Y:S01]  /*192b0*/  FSETP.NE.FTZ.AND P0, PT, R3, RZ, PT ;  /* 0x000000ff0300720b */ /* 0x000fe20003f15000 */
[C---:B------:R-:W-:Y:S01]  /*192c0*/  FMUL.FTZ R165, R2.reuse, R165 ;  /* 0x000000a502a57220 */ /* 0x040fe20000410000 */
[----:B------:R-:W-:Y:S01]  /*192d0*/  MOV R0, RZ ;  /* 0x000000ff00007202 */ /* 0x000fe20000000f00 */
[----:B------:R-:W-:-:S02]  /*192e0*/  FMUL.FTZ R160, R2, R160 ;  /* 0x000000a002a07220 */ /* 0x000fc40000410000 */
[C---:B------:R-:W-:Y:S02]  /*192f0*/  FMUL.FTZ R161, R2.reuse, R161 ;  /* 0x000000a102a17220 */ /* 0x040fe40000410000 */
[C---:B------:R-:W-:Y:S02]  /*19300*/  FMUL.FTZ R156, R2.reuse, R156 ;  /* 0x0000009c029c7220 */ /* 0x040fe40000410000 */
[C---:B------:R-:W-:Y:S02]  /*19310*/  FMUL.FTZ R157, R2.reuse, R157 ;  /* 0x0000009d029d7220 */ /* 0x040fe40000410000 */
[C---:B------:R-:W-:Y:S02]  /*19320*/  FMUL.FTZ R152, R2.reuse, R152 ;  /* 0x0000009802987220 */ /* 0x040fe40000410000 */
[----:B------:R-:W2:Y:S01]  /*19330*/  @P0 MUFU.LG2 R4, R3 ;  /* 0x0000000300040308 */ /* 0x000ea20000000c00 */
[----:B------:R-:W-:Y:S01]  /*19340*/  @P0 MOV R5, 0x3f317218 ;  /* 0x3f31721800050802 */ /* 0x000fe20000000f00 */
[----:B------:R-:W-:-:S02]  /*19350*/  FMUL.FTZ R153, R2, R153 ;  /* 0x0000009902997220 */ /* 0x000fc40000410000 */
[C---:B------:R-:W-:Y:S02]  /*19360*/  FMUL.FTZ R148, R2.reuse, R148 ;  /* 0x0000009402947220 */ /* 0x040fe40000410000 */
[C---:B------:R-:W-:Y:S02]  /*19370*/  FMUL.FTZ R149, R2.reuse, R149 ;  /* 0x0000009502957220 */ /* 0x040fe40000410000 */
[----:B------:R2:W4:Y:S01]  /*19380*/  @P0 MUFU.RCP R0, R3 ;  /* 0x0000000300000308 */ /* 0x0005220000001000 */
        /* <DEDUP_REMOVED lines=8> */
[----:B--2---:R-:W-:Y:S02]  /*19410*/  @P0 FMUL.FTZ R3, R4, 0.69314718246459960938 ;  /* 0x3f31721804030820 */ /* 0x004fe40000410000 */
[----:B------:R-:W-:-:S02]  /*19420*/  @P0 FMUL.FTZ R4, R5, c[0x0][0x2d0] ;  /* 0x0000b40005040a20 */ /* 0x000fc40000410000 */
[C---:B----4-:R-:W-:Y:S02]  /*19430*/  FMUL.FTZ R170, R0.reuse, R170 ;  /* 0x000000aa00aa7220 */ /* 0x050fe40000410000 */
        /* <DEDUP_REMOVED lines=62> */
[----:B------:R-:W-:Y:S01]  /*19820*/  FMUL.FTZ R139, R0, R139 ;  /* 0x0000008b008b7220 */ /* 0x000fe20000410000 */
[----:B------:R-:W-:Y:S01]  /*19830*/  MOV R0, 0x1 ;  /* 0x0000000100007802 */ /* 0x000fe20000000f00 */
[----:B------:R-:W-:Y:S02]  /*19840*/  @P0 FFMA.FTZ R19, R4, R8, R3 ;  /* 0x0000000804130223 */ /* 0x000fe40000010003 */
        /* <DEDUP_REMOVED lines=44> */
.L_x_1893:
[----:B------:R2:W5:Y:S04]  /*19b10*/  LDL R7, [R1+0xa8] ;  /* 0x0000a80001077983 */ /* 0x0005680000100800 */
[----:B------:R-:W4:Y:S01]  /*19b20*/  S2R R2, SR_TID.X ;  /* 0x0000000000027919 */ /* 0x000f220000002100 */
[----:B------:R-:W-:Y:S01]  /*19b30*/  BSSY B0, `(.L_x_1959) ;  /* 0x0000011000007945 */ /* 0x000fe20003800000 */
[----:B----4-:R-:W-:-:S13]  /*19b40*/  LOP3.LUT P0, RZ, R2, 0xff, RZ, 0xc0, !PT ;  /* 0x000000ff02ff7812 */ /* 0x010fda000780c0ff */
[----:B------:R-:W-:Y:S05]  /*19b50*/  @P0 BRA `(.L_x_1960) ;  /* 0x000000e000000947 */ /* 0x000fea0003800000 */
[----:B--2---:R-:W2:Y:S01]  /*19b60*/  S2R R2, SR_LANEID ;  /* 0x0000000000027919 */ /* 0x004ea20000000000 */
[----:B------:R-:W-:Y:S01]  /*19b70*/  VOTEU.ANY UR4, UPT, PT ;  /* 0x0000000000047886 */ /* 0x000fe200038e0100 */
[----:B------:R-:W-:Y:S01]  /*19b80*/  IMAD.MOV.U32 R4, RZ, RZ, c[0x0][0x560] ;  /* 0x00015800ff047624 */ /* 0x000fe200078e00ff */
[----:B------:R-:W2:Y:S01]  /*19b90*/  FLO.U32 R3, UR4 ;  /* 0x0000000400037d00 */ /* 0x000ea200080e0000 */
[----:B------:R-:W-:Y:S01]  /*19ba0*/  IMAD.MOV.U32 R5, RZ, RZ, c[0x0][0x564] ;  /* 0x00015900ff057624 */ /* 0x000fe200078e00ff */
[----:B--2---:R-:W-:-:S06]  /*19bb0*/  ISETP.EQ.U32.AND P0, PT, R3, R2, PT ;  /* 0x000000020300720c */ /* 0x004fcc0003f02070 */
[----:B------:R-:W2:Y:S07]  /*19bc0*/  POPC R2, UR4 ;  /* 0x0000000400027d09 */ /* 0x000eae0008000000 */
[----:B--2---:R2:W4:Y:S04]  /*19bd0*/  @P0 ATOMG.E.ADD.STRONG.GPU PT, R2, [R4.64], R2 ;  /* 0x00000002040209a8 */ /* 0x00452800081ee1cc */
[----:B--2---:R-:W2:Y:S04]  /*19be0*/  S2R R4, SR_LTMASK ;  /* 0x0000000000047919 */ /* 0x004ea80000003900 */
[----:B----4-:R2:W4:Y:S02]  /*19bf0*/  SHFL.IDX PT, R3, R2, R3, 0x1f ;  /* 0x00001f0302037589 */ /* 0x01052400000e0000 */
[----:B--2---:R-:W-:-:S06]  /*19c00*/  LOP3.LUT R2, R4, UR4, RZ, 0xc0, !PT ;  /* 0x0000000404027c12 */ /* 0x004fcc000f8ec0ff */
[----:B------:R-:W4:Y:S02]  /*19c10*/  POPC R2, R2 ;  /* 0x0000000200027309 */ /* 0x000f240000000000 */
[----:B----45:R-:W-:-:S05]  /*19c20*/  IADD3 R7, R3, c[0x0][0xc], R2 ;  /* 0x0000030003077a10 */ /* 0x030fca0007ffe002 */
[----:B------:R2:W-:Y:S02]  /*19c30*/  STL [R1+0xa8], R7 ;  /* 0x0000a80701007387 */ /* 0x0005e40000100800 */
.L_x_1960:
[----:B--2---:R-:W-:Y:S05]  /*19c40*/  BSYNC B0 ;  /* 0x0000000000007941 */ /* 0x004fea0003800000 */
.L_x_1959:
[----:B------:R-:W-:Y:S01]  /*19c50*/  PRMT R0, R0, 0x9910, RZ ;  /* 0x0000991000007816 */ /* 0x000fe200000000ff */
[----:B------:R-:W-:Y:S01]  /*19c60*/  BSSY B1, `(.L_x_1961) ;  /* 0x0000434000017945 */ /* 0x000fe20003800000 */
[----:B-----5:R-:W-:Y:S02]  /*19c70*/  IMAD.MOV.U32 R145, RZ, RZ, R7 ;  /* 0x000000ffff917224 */ /* 0x020fe400078e0007 */
[----:B------:R-:W-:-:S13]  /*19c80*/  ISETP.NE.AND P0, PT, R0, RZ, PT ;  /* 0x000000ff0000720c */ /* 0x000fda0003f05270 */
[----:B------:R-:W-:Y:S05]  /*19c90*/  @!P0 BRA `(.L_x_1962) ;  /* 0x000034e000008947 */ /* 0x000fea0003800000 */
[----:B------:R-:W2:Y:S04]  /*19ca0*/  LDL R12, [R1+0x88] ;  /* 0x00008800010c7983 */ /* 0x000ea80000100800 */
[----:B------:R-:W4:Y:S04]  /*19cb0*/  LDL R10, [R1+0x8c] ;  /* 0x00008c00010a7983 */ /* 0x000f280000100800 */
[----:B---3--:R-:W3:Y:S04]  /*19cc0*/  LDL R7, [R1+0x94] ;  /* 0x0000940001077983 */ /* 0x008ee80000100800 */
[----:B------:R-:W3:Y:S04]  /*19cd0*/  LDL R9, [R1+0x90] ;  /* 0x0000900001097983 */ /* 0x000ee80000100800 */
[----:B------:R-:W3:Y:S04]  /*19ce0*/  LDL R8, [R1+0xa4] ;  /* 0x0000a40001087983 */ /* 0x000ee80000100800 */
[----:B------:R-:W3:Y:S04]  /*19cf0*/  LDL R5, [R1+0x9c] ;  /* 0x00009c0001057983 */ /* 0x000ee80000100800 */
[----:B------:R-:W3:Y:S04]  /*19d00*/  LDL R4, [R1+0xa0] ;  /* 0x0000a00001047983 */ /* 0x000ee80000100800 */
[----:B------:R-:W3:Y:S01]  /*19d10*/  LDL R3, [R1+0x98] ;  /* 0x0000980001037983 */ /* 0x000ee20000100800 */
[----:B------:R-:W-:Y:S01]  /*19d20*/  WARPSYNC 0xffffffff ;  /* 0xffffffff00007948 */ /* 0x000fe20003800000 */
[----:B------:R-:W-:-:S02]  /*19d30*/  F2FP.BF16.PACK_AB R2, R169, R168 ;  /* 0x000000a8a902723e */ /* 0x000fc400000010ff */
[----:B------:R-:W-:Y:S01]  /*19d40*/  BAR.SYNC.DEFER_BLOCKING 0x1, 0x100 ;  /* 0x0044000000007b1d */ /* 0x000fe20000010000 */
[----:B------:R-:W-:Y:S02]  /*19d50*/  F2FP.BF16.PACK_AB R0, R171, R170 ;  /* 0x000000aaab00723e */ /* 0x000fe400000010ff */
[----:B------:R-:W-:-:S04]  /*19d60*/  ISETP.NE.U32.AND P0, PT, RZ, c[0x0][0x508], PT ;  /* 0x00014200ff007a0c */ /* 0x000fc80003f05070 */
[----:B------:R-:W-:Y:S02]  /*19d70*/  ISETP.NE.AND.EX P1, PT, RZ, c[0x0][0x50c], PT, P0 ;  /* 0x00014300ff007a0c */ /* 0x000fe40003f25300 */
[----:B------:R-:W-:Y:S01]  /*19d80*/  ISETP.NE.U32.AND P2, PT, RZ, c[0x0][0x500], PT ;  /* 0x00014000ff007a0c */ /* 0x000fe20003f45070 */
[----:B------:R-:W-:-:S03]  /*19d90*/  IMAD.MOV.U32 R18, RZ, RZ, c[0x0][0x388] ;  /* 0x0000e200ff127624 */ /* 0x000fc600078e00ff */
[----:B------:R-:W-:Y:S01]  /*19da0*/  ISETP.NE.AND.EX P2, PT, RZ, c[0x0][0x504], PT, P2 ;  /* 0x00014100ff007a0c */ /* 0x000fe20003f45320 */
[----:B--2---:R2:W-:Y:S04]  /*19db0*/  STS [R12+0x80], R2 ;  /* 0x000080020c007388 */ /* 0x0045e80000000800 */
[----:B------:R1:W-:Y:S01]  /*19dc0*/  STS [R12+0x480], R0 ;  /* 0x000480000c007388 */ /* 0x0003e20000000800 */
[----:B--2---:R-:W-:Y:S02]  /*19dd0*/  F2FP.BF16.PACK_AB R2, R165, R164 ;  /* 0x000000a4a502723e */ /* 0x004fe400000010ff */
[----:B-1----:R-:W-:-:S03]  /*19de0*/  F2FP.BF16.PACK_AB R0, R167, R166 ;  /* 0x000000a6a700723e */ /* 0x002fc600000010ff */
[----:B----4-:R1:W-:Y:S04]  /*19df0*/  STS [R10], R2 ;  /* 0x000000020a007388 */ /* 0x0103e80000000800 */
[----:B------:R2:W-:Y:S01]  /*19e00*/  STS [R10+0x400], R0 ;  /* 0x000400000a007388 */ /* 0x0005e20000000800 */
[----:B-1----:R-:W-:Y:S02]  /*19e10*/  F2FP.BF16.PACK_AB R2, R161, R160 ;  /* 0x000000a0a102723e */ /* 0x002fe400000010ff */
[----:B--2---:R-:W-:-:S03]  /*19e20*/  F2FP.BF16.PACK_AB R0, R163, R162 ;  /* 0x000000a2a300723e */ /* 0x004fc600000010ff */
[----:B---3--:R1:W-:Y:S04]  /*19e30*/  STS [R7+0x80], R2 ;  /* 0x0000800207007388 */ /* 0x0083e80000000800 */
[----:B------:R2:W-:Y:S01]  /*19e40*/  STS [R7+0x480], R0 ;  /* 0x0004800007007388 */ /* 0x0005e20000000800 */
[----:B-1----:R-:W-:Y:S02]  /*19e50*/  F2FP.BF16.PACK_AB R2, R157, R156 ;  /* 0x0000009c9d02723e */ /* 0x002fe400000010ff */
[----:B--2---:R-:W-:-:S03]  /*19e60*/  F2FP.BF16.PACK_AB R0, R159, R158 ;  /* 0x0000009e9f00723e */ /* 0x004fc600000010ff */
[----:B------:R1:W-:Y:S04]  /*19e70*/  STS [R9], R2 ;  /* 0x0000000209007388 */ /* 0x0003e80000000800 */
[----:B------:R2:W-:Y:S01]  /*19e80*/  STS [R9+0x400], R0 ;  /* 0x0004000009007388 */ /* 0x0005e20000000800 */
[----:B-1----:R-:W-:Y:S02]  /*19e90*/  F2FP.BF16.PACK_AB R2, R153, R152 ;  /* 0x000000989902723e */ /* 0x002fe400000010ff */
[----:B--2---:R-:W-:-:S03]  /*19ea0*/  F2FP.BF16.PACK_AB R0, R155, R154 ;  /* 0x0000009a9b00723e */ /* 0x004fc600000010ff */
[----:B------:R1:W-:Y:S04]  /*19eb0*/  STS [R8+0x80], R2 ;  /* 0x0000800208007388 */ /* 0x0003e80000000800 */
        /* <DEDUP_REMOVED lines=92> */
[----:B------:R2:W-:Y:S04]  /*1a480*/  STS [R9+0xc400], R0 ;  /* 0x00c4000009007388 */ /* 0x0005e80000000800 */
[----:B------:R-:W3:Y:S01]  /*1a490*/  LDL.LU R7, [R1+0x84] ;  /* 0x0000840001077983 */ /* 0x000ee20000300800 */
        /* <DEDUP_REMOVED lines=14> */
[----:B------:R-:W-:Y:S01]  /*1a580*/  STS [R3+0xc000], R2 ;  /* 0x00c0000203007388 */ /* 0x000fe20000000800 */
[----:B------:R-:W-:-:S03]  /*1a590*/  IMAD.MOV.U32 R4, RZ, RZ, 0x4 ;  /* 0x00000004ff047424 */ /* 0x000fc600078e00ff */
[----:B------:R1:W-:Y:S02]  /*1a5a0*/  STS [R3+0xc400], R0 ;  /* 0x00c4000003007388 */ /* 0x0003e40000000800 */
[CC--:B-1----:R-:W-:Y:S02]  /*1a5b0*/  @P1 IMAD.WIDE R2, R239.reuse, R4.reuse, c[0x0][0x508] ;  /* 0x00014200ef021625 */ /* 0x0c2fe400078e0204 */
[----:B------:R-:W-:Y:S02]  /*1a5c0*/  BAR.SYNC.DEFER_BLOCKING 0x1, 0x100 ;  /* 0x0044000000007b1d */ /* 0x000fe40000010000 */
[----:B------:R-:W-:-:S04]  /*1a5d0*/  IMAD.WIDE R4, R239, R4, c[0x0][0x500] ;  /* 0x00014000ef047625 */ /* 0x000fc800078e0204 */
[----:B------:R1:W5:Y:S02]  /*1a5e0*/  @P1 LDG.E R18, [R2.64] ;  /* 0x0000000c02121981 */ /* 0x000364000c1e1900 */
[----:B-1----:R-:W-:-:S06]  /*1a5f0*/  IMAD.MOV.U32 R2, RZ, RZ, RZ ;  /* 0x000000ffff027224 */ /* 0x002fcc00078e00ff */
[----:B------:R1:W5:Y:S01]  /*1a600*/  @P2 LDG.E R2, [R4.64] ;  /* 0x0000000c04022981 */ /* 0x000362000c1e1900 */
[----:B---3--:R-:W-:-:S04]  /*1a610*/  ISETP.NE.AND P0, PT, R7, RZ, PT ;  /* 0x000000ff0700720c */ /* 0x008fc80003f05270 */
[----:B------:R-:W-:Y:S01]  /*1a620*/  SEL R3, R7, c[0x0][0x3d4], P0 ;  /* 0x0000f50007037a07 */ /* 0x000fe20000000000 */
[----:B------:R-:W-:Y:S05]  /*1a630*/  @P1 BRA `(.L_x_1963) ;  /* 0x0000004000001947 */ /* 0x000fea0003800000 */
[----:B-1----:R-:W-:Y:S05]  /*1a640*/  @!P2 BRA `(.L_x_1963) ;  /* 0x000000300000a947 */ /* 0x002fea0003800000 */
[----:B------:R1:W2:Y:S04]  /*1a650*/  LDG.E R0, [R4.64] ;  /* 0x0000000c04007981 */ /* 0x0002a8000c1e1900 */
[----:B-1----:R-:W2:Y:S02]  /*1a660*/  LDG.E R4, [R4.64+0x4] ;  /* 0x0000040c04047981 */ /* 0x002ea4000c1e1900 */
[----:B--2--5:R-:W-:Y:S02]  /*1a670*/  IADD3 R18, -R0, R4, RZ ;  /* 0x0000000400127210 */ /* 0x024fe40007ffe1ff */
.L_x_1963:
[----:B-1----:R-:W2:Y:S04]  /*1a680*/  LDL R21, [R1+0x1b8] ;  /* 0x0001b80001157983 */ /* 0x002ea80000100800 */
[----:B------:R-:W2:Y:S04]  /*1a690*/  LDL R172, [R1+0x70] ;  /* 0x0000700001ac7983 */ /* 0x000ea80000100800 */
[----:B------:R-:W3:Y:S04]  /*1a6a0*/  LDL R22, [R1+0xac] ;  /* 0x0000ac0001167983 */ /* 0x000ee80000100800 */
[----:B------:R-:W4:Y:S01]  /*1a6b0*/  LDL R20, [R1+0x1b4] ;  /* 0x0001b40001147983 */ /* 0x000f220000100800 */
[----:B------:R-:W-:Y:S01]  /*1a6c0*/  IMAD.MOV.U32 R16, RZ, RZ, 0x368 ;  /* 0x00000368ff107424 */ /* 0x000fe200078e00ff */
[----:B------:R-:W-:-:S04]  /*1a6d0*/  ISETP.GT.AND P2, PT, R3, 0x1, PT ;  /* 0x000000010300780c */ /* 0x000fc80003f44270 */
[----:B------:R-:W-:-:S04]  /*1a6e0*/  SEL R16, R16, 0x328, P2 ;  /* 0x0000032810107807 */ /* 0x000fc80001000000 */
[----:B------:R-:W1:Y:S08]  /*1a6f0*/  LDC.64 R8, c[0x0][R16+0x170] ;  /* 0x00005c0010087b82 */ /* 0x000e700000000a00 */
[----:B------:R-:W1:Y:S01]  /*1a700*/  LDC.64 R12, c[0x0][R16+0x168] ;  /* 0x00005a00100c7b82 */ /* 0x000e620000000a00 */
[----:B------:R-:W-:-:S07]  /*1a710*/  ISETP.NE.U32.AND P0, PT, RZ, c[0x0][0x500], PT ;  /* 0x00014000ff007a0c */ /* 0x000fce0003f05070 */
[----:B------:R-:W2:Y:S01]  /*1a720*/  LDC.64 R14, c[0x0][R16+0x178] ;  /* 0x00005e00100e7b82 */ /* 0x000ea20000000a00 */
[----:B------:R-:W-:Y:S02]  /*1a730*/  ISETP.NE.AND.EX P0, PT, RZ, c[0x0][0x504], PT, P0 ;  /* 0x00014100ff007a0c */ /* 0x000fe40003f05300 */
[----:B------:R-:W-:Y:S02]  /*1a740*/  SHF.R.S32.HI R3, RZ, 0x1f, R239 ;  /* 0x0000001fff037819 */ /* 0x000fe400000114ef */
[----:B------:R-:W-:Y:S02]  /*1a750*/  SEL R0, R239, RZ, !P0 ;  /* 0x000000ffef007207 */ /* 0x000fe40004000000 */
[----:B------:R-:W-:Y:S02]  /*1a760*/  SEL R4, R3, RZ, !P0 ;  /* 0x000000ff03047207 */ /* 0x000fe40004000000 */
[----:B-----5:R-:W-:Y:S01]  /*1a770*/  SHF.R.S32.HI R10, RZ, 0x1f, R2 ;  /* 0x0000001fff0a7819 */ /* 0x020fe20000011402 */
[----:B-1----:R-:W-:-:S04]  /*1a780*/  IMAD R3, R9, R0, RZ ;  /* 0x0000000009037224 */ /* 0x002fc800078e02ff */
[C---:B------:R-:W-:Y:S02]  /*1a790*/  IMAD R7, R8.reuse, R4, R3 ;  /* 0x0000000408077224 */ /* 0x040fe400078e0203 */
[----:B------:R-:W-:-:S04]  /*1a7a0*/  IMAD.WIDE.U32 R4, R8, R0, RZ ;  /* 0x0000000008047225 */ /* 0x000fc800078e00ff */
[----:B------:R-:W-:-:S04]  /*1a7b0*/  IMAD.WIDE.U32 R8, R12, R243, RZ ;  /* 0x000000f30c087225 */ /* 0x000fc800078e00ff */
[----:B------:R-:W-:Y:S01]  /*1a7c0*/  IMAD R3, R13, R243, RZ ;  /* 0x000000f30d037224 */ /* 0x000fe200078e02ff */
[----:B------:R-:W-:-:S03]  /*1a7d0*/  IADD3 R13, P1, P0, R4, R8, R2 ;  /* 0x00000008040d7210 */ /* 0x000fc6000783e002 */
[----:B------:R-:W-:Y:S02]  /*1a7e0*/  IMAD.IADD R8, R9, 0x1, R3 ;  /* 0x0000000109087824 */ /* 0x000fe400078e0203 */
[----:B------:R-:W-:Y:S02]  /*1a7f0*/  IMAD.MOV.U32 R3, RZ, RZ, c[0x0][0x4e8] ;  /* 0x00013a00ff037624 */ /* 0x000fe400078e00ff */
[----:B------:R-:W-:-:S03]  /*1a800*/  IMAD.IADD R7, R5, 0x1, R7 ;  /* 0x0000000105077824 */ /* 0x000fc600078e0207 */
[----:B------:R-:W-:Y:S02]  /*1a810*/  ISETP.NE.AND P3, PT, R3, 0x1, PT ;  /* 0x000000010300780c */ /* 0x000fe40003f65270 */
[----:B------:R-:W-:Y:S01]  /*1a820*/  IADD3.X R12, R7, R8, R10, P1, P0 ;  /* 0x00000008070c7210 */ /* 0x000fe20000fe040a */
[----:B--2---:R-:W-:Y:S01]  /*1a830*/  IMAD.IADD R7, R21, 0x1, R172 ;  /* 0x0000000115077824 */ /* 0x004fe200078e02ac */
[----:B---3--:R-:W-:-:S09]  /*1a840*/  SEL R4, R22, RZ, P2 ;  /* 0x000000ff16047207 */ /* 0x008fd20001000000 */
[----:B------:R-:W-:-:S04]  /*1a850*/  @P3 IMAD.HI.U32 R8, R7, c[0x0][0x4ec], RZ ;  /* 0x00013b0007083a27 */ /* 0x000fc800078e00ff */
[-C--:B------:R-:W-:Y:S02]  /*1a860*/  IMAD R9, R15, R4.reuse, RZ ;  /* 0x000000040f097224 */ /* 0x080fe400078e02ff */
[----:B------:R-:W-:-:S04]  /*1a870*/  IMAD.WIDE.U32 R4, R14, R4, RZ ;  /* 0x000000040e047225 */ /* 0x000fc800078e00ff */
[----:B------:R-:W-:Y:S01]  /*1a880*/  IMAD.MOV.U32 R3, RZ, RZ, R7 ;  /* 0x000000ffff037224 */ /* 0x000fe200078e0007 */
[----:B------:R-:W-:Y:S01]  /*1a890*/  @P3 SHF.R.U32.HI R3, RZ, c[0x0][0x4f0], R8 ;  /* 0x00013c00ff033a19 */ /* 0x000fe20000011608 */
[----:B------:R-:W-:-:S03]  /*1a8a0*/  IMAD.IADD R9, R5, 0x1, R9 ;  /* 0x0000000105097824 */ /* 0x000fc600078e0209 */
[----:B------:R-:W-:Y:S02]  /*1a8b0*/  IADD3 R4, P1, P0, R3, R13, R4 ;  /* 0x0000000d03047210 */ /* 0x000fe4000783e004 */
[----:B------:R-:W-:-:S04]  /*1a8c0*/  SHF.R.S32.HI R5, RZ, 0x1f, R3 ;  /* 0x0000001fff057819 */ /* 0x000fc80000011403 */
[----:B------:R-:W-:Y:S02]  /*1a8d0*/  IADD3.X R5, R5, R12, R9, P1, P0 ;  /* 0x0000000c05057210 */ /* 0x000fe40000fe0409 */
[----:B------:R-:W1:Y:S01]  /*1a8e0*/  LDC.64 R8, c[0x0][R16+0x160] ;  /* 0x0000580010087b82 */ /* 0x000e620000000a00 */
[----:B------:R-:W2:Y:S01]  /*1a8f0*/  S2R R22, SR_TID.X ;  /* 0x0000000000167919 */ /* 0x000ea20000002100 */
[----:B------:R-:W-:-:S04]  /*1a900*/  IMAD.MOV R3, RZ, RZ, -R3 ;  /* 0x000000ffff037224 */ /* 0x000fc800078e0a03 */
[----:B------:R-:W-:-:S05]  /*1a910*/  IMAD R3, R3, c[0x0][0x4e8], R7 ;  /* 0x00013a0003037a24 */ /* 0x000fca00078e0207 */
[----:B------:R-:W-:Y:S02]  /*1a920*/  SHF.R.S32.HI R12, RZ, 0x1f, R3 ;  /* 0x0000001fff0c7819 */ /* 0x000fe40000011403 */
[----:B--2---:R-:W-:-:S04]  /*1a930*/  SHF.R.S32.HI R21, RZ, 0x1f, R22 ;  /* 0x0000001fff157819 */ /* 0x004fc80000011416 */
[----:B------:R-:W-:Y:S01]  /*1a940*/  LEA.HI R21, R21, R22, RZ, 0x5 ;  /* 0x0000001615157211 */ /* 0x000fe200078f28ff */
[----:B-1----:R-:W-:-:S04]  /*1a950*/  IMAD.WIDE.U32 R4, R8, R3, R4 ;  /* 0x0000000308047225 */ /* 0x002fc800078e0004 */
[----:B------:R-:W-:Y:S02]  /*1a960*/  IMAD R3, R9, R3, RZ ;  /* 0x0000000309037224 */ /* 0x000fe400078e02ff */
[----:B------:R-:W-:Y:S02]  /*1a970*/  IMAD.MOV.U32 R9, RZ, RZ, c[0x0][0x4a8] ;  /* 0x00012a00ff097624 */ /* 0x000fe400078e00ff */
[----:B------:R-:W-:Y:S02]  /*1a980*/  IMAD R3, R8, R12, R3 ;  /* 0x0000000c08037224 */ /* 0x000fe400078e0203 */
[----:B------:R-:W-:Y:S01]  /*1a990*/  IMAD.MOV.U32 R8, RZ, RZ, c[0x0][0x4ac] ;  /* 0x00012b00ff087624 */ /* 0x000fe200078e00ff */
[----:B------:R-:W-:Y:S01]  /*1a9a0*/  SEL R9, R9, c[0x0][0x450], P2 ;  /* 0x0001140009097a07 */ /* 0x000fe20001000000 */
[----:B------:R-:W-:-:S03]  /*1a9b0*/  IMAD.IADD R3, R5, 0x1, R3 ;  /* 0x0000000105037824 */ /* 0x000fc600078e0203 */
[----:B------:R-:W-:Y:S02]  /*1a9c0*/  SEL R8, R8, c[0x0][0x454], P2 ;  /* 0x0001150008087a07 */ /* 0x000fe40001000000 */
[C---:B------:R-:W-:Y:S02]  /*1a9d0*/  LEA R9, P0, R4.reuse, R9, 0x2 ;  /* 0x0000000904097211 */ /* 0x040fe400078010ff */
[----:B------:R-:W-:Y:S02]  /*1a9e0*/  LOP3.LUT R21, R21, 0xffffffe0, RZ, 0xc0, !PT ;  /* 0xffffffe015157812 */ /* 0x000fe400078ec0ff */
[----:B------:R-:W-:Y:S02]  /*1a9f0*/  LEA.HI.X R5, R4, R8, R3, 0x2, P0 ;  /* 0x0000000804057211 */ /* 0x000fe400000f1403 */
[----:B------:R-:W-:Y:S01]  /*1aa00*/  SHFL.IDX PT, R8, R9, RZ, 0x1c1f ;  /* 0x001c1fff09087589 */ /* 0x000fe200000e0000 */
[----:B------:R-:W-:-:S03]  /*1aa10*/  IMAD.IADD R21, R22, 0x1, -R21 ;  /* 0x0000000116157824 */ /* 0x000fc600078e0a15 */
[----:B------:R-:W-:Y:S01]  /*1aa20*/  SHFL.IDX PT, R4, R9, 0x1, 0x1c1f ;  /* 0x003c1f0009047f89 */ /* 0x000fe200000e0000 */
[----:B----4-:R-:W-:-:S03]  /*1aa30*/  IMAD.IADD R14, R20, 0x1, R172 ;  /* 0x00000001140e7824 */ /* 0x010fc600078e02ac */
[----:B------:R-:W1:Y:S04]  /*1aa40*/  SHFL.IDX PT, R9, R5, RZ, 0x1c1f ;  /* 0x001c1fff05097589 */ /* 0x000e6800000e0000 */
[----:B------:R-:W2:Y:S01]  /*1aa50*/  SHFL.IDX PT, R5, R5, 0x1, 0x1c1f ;  /* 0x003c1f0005057f89 */ /* 0x000ea200000e0000 */
[----:B------:R-:W-:Y:S01]  /*1aa60*/  IMAD R3, R18, c[0x0][0x4e8], RZ ;  /* 0x00013a0012037a24 */ /* 0x000fe200078e02ff */
[----:B------:R-:W-:Y:S02]  /*1aa70*/  LOP3.LUT P0, RZ, R21, 0x3, RZ, 0xc0, !PT ;  /* 0x0000000315ff7812 */ /* 0x000fe4000780c0ff */
[C---:B------:R-:W-:Y:S02]  /*1aa80*/  IADD3 R16, R14.reuse, 0x8, RZ ;  /* 0x000000080e107810 */ /* 0x040fe40007ffe0ff */
[----:B------:R-:W-:-:S02]  /*1aa90*/  ISETP.GE.OR P1, PT, R14, R3, P0 ;  /* 0x000000030e00720c */ /* 0x000fc40000726670 */
[----:B------:R-:W-:-:S11]  /*1aaa0*/  ISETP.GE.OR P0, PT, R16, R3, P0 ;  /* 0x000000031000720c */ /* 0x000fd60000706670 */
[----:B-1----:R1:W-:Y:S04]  /*1aab0*/  @!P1 ST.E [R8.64], R17 ;  /* 0x0000001108009985 */ /* 0x0023e8000c10190c */
[----:B--2---:R1:W-:Y:S01]  /*1aac0*/  @!P0 ST.E [R4.64], R19 ;  /* 0x0000001304008985 */ /* 0x0043e2000c10190c */
[----:B------:R-:W-:Y:S05]  /*1aad0*/  @P2 BRA `(.L_x_1964) ;  /* 0x00000a3000002947 */ /* 0x000fea0003800000 */
[----:B------:R-:W2:Y:S01]  /*1aae0*/  S2R R20, SR_TID.X ;  /* 0x0000000000147919 */ /* 0x000ea20000002100 */
[----:B------:R-:W-:Y:S01]  /*1aaf0*/  IMAD R10, R10, c[0x0][0x3a0], RZ ;  /* 0x0000e8000a0a7a24 */ /* 0x000fe200078e02ff */
[----:B-1----:R-:W-:Y:S01]  /*1ab00*/  SHF.R.S32.HI R8, RZ, 0x1f, R0 ;  /* 0x0000001fff087819 */ /* 0x002fe20000011400 */
[----:B------:R-:W-:Y:S01]  /*1ab10*/  IMAD.WIDE.U32 R4, R2, c[0x0][0x3a0], RZ ;  /* 0x0000e80002047a25 */ /* 0x000fe200078e00ff */
[----:B------:R1:W3:Y:S01]  /*1ab20*/  LDS.128 R32, [R220+0x80] ;  /* 0x00008000dc207984 */ /* 0x0002e20000000c00 */
[----:B------:R-:W-:-:S02]  /*1ab30*/  IADD3 R14, R231, R172, RZ ;  /* 0x000000ace70e7210 */ /* 0x000fc40007ffe0ff */
[----:B------:R-:W-:Y:S01]  /*1ab40*/  IMAD R2, R2, c[0x0][0x3a4], R10 ;  /* 0x0000e90002027a24 */ /* 0x000fe200078e020a */
[----:B------:R1:W4:Y:S04]  /*1ab50*/  LDS.128 R48, [R220+0x1080] ;  /* 0x00108000dc307984 */ /* 0x0003280000000c00 */
[----:B------:R-:W-:Y:S01]  /*1ab60*/  IADD3 R3, R5, R2, RZ ;  /* 0x0000000205037210 */ /* 0x000fe20007ffe0ff */
[----:B------:R-:W-:Y:S01]  /*1ab70*/  IMAD.MOV.U32 R2, RZ, RZ, R4 ;  /* 0x000000ffff027224 */ /* 0x000fe200078e0004 */
[----:B------:R1:W1:Y:S03]  /*1ab80*/  LDS.128 R64, [R220+0x2080] ;  /* 0x00208000dc407984 */ /* 0x0002660000000c00 */
[C---:B------:R-:W-:Y:S01]  /*1ab90*/  IMAD.WIDE.U32 R4, R243.reuse, c[0x0][0x3e8], R2 ;  /* 0x0000fa00f3047a25 */ /* 0x040fe200078e0002 */
[----:B------:R1:W1:Y:S03]  /*1aba0*/  LDS.128 R80, [R220+0x3080] ;  /* 0x00308000dc507984 */ /* 0x0002660000000c00 */
[----:B------:R-:W-:Y:S01]  /*1abb0*/  IMAD R3, R8, c[0x0][0x3f0], RZ ;  /* 0x0000fc0008037a24 */ /* 0x000fe200078e02ff */
[----:B------:R1:W1:Y:S01]  /*1abc0*/  LDS.128 R28, [R220+0x4080] ;  /* 0x00408000dc1c7984 */ /* 0x0002620000000c00 */
[----:B------:R-:W-:Y:S01]  /*1abd0*/  IMAD R5, R243, c[0x0][0x3ec], R5 ;  /* 0x0000fb00f3057a24 */ /* 0x000fe200078e0205 */
[----:B--2---:R-:W-:Y:S01]  /*1abe0*/  SHF.R.S32.HI R15, RZ, 0x1f, R20 ;  /* 0x0000001fff0f7819 */ /* 0x004fe20000011414 */
[C---:B------:R-:W-:Y:S01]  /*1abf0*/  IMAD R9, R0.reuse, c[0x0][0x3f4], R3 ;  /* 0x0000fd0000097a24 */ /* 0x040fe200078e0203 */
[----:B------:R2:W1:Y:S01]  /*1ac00*/  LDS.128 R44, [R220+0x5080] ;  /* 0x00508000dc2c7984 */ /* 0x0004620000000c00 */
[----:B------:R-:W-:Y:S01]  /*1ac10*/  IMAD.WIDE.U32 R4, R0, c[0x0][0x3f0], R4 ;  /* 0x0000fc0000047a25 */ /* 0x000fe200078e0004 */
[----:B------:R-:W-:-:S02]  /*1ac20*/  LEA.HI R15, R15, R20, RZ, 0x3 ;  /* 0x000000140f0f7211 */ /* 0x000fc400078f18ff */
[----:B------:R2:W1:Y:S01]  /*1ac30*/  LDS.128 R60, [R220+0x6080] ;  /* 0x00608000dc3c7984 */ /* 0x0004620000000c00 */
[----:B------:R-:W-:Y:S01]  /*1ac40*/  IMAD.IADD R5, R5, 0x1, R9 ;  /* 0x0000000105057824 */ /* 0x000fe200078e0209 */
[----:B------:R-:W-:Y:S02]  /*1ac50*/  LOP3.LUT R15, R15, 0xfffffff8, RZ, 0xc0, !PT ;  /* 0xfffffff80f0f7812 */ /* 0x000fe400078ec0ff */
[----:B------:R2:W1:Y:S02]  /*1ac60*/  LDS.128 R76, [R220+0x7080] ;  /* 0x00708000dc4c7984 */ /* 0x0004640000000c00 */
[----:B------:R-:W-:Y:S02]  /*1ac70*/  IADD3 R15, -R15, R20, RZ ;  /* 0x000000140f0f7210 */ /* 0x000fe40007ffe1ff */
[----:B------:R2:W1:Y:S02]  /*1ac80*/  LDS.128 R24, [R220+0x8080] ;  /* 0x00808000dc187984 */ /* 0x0004640000000c00 */
[----:B------:R-:W-:-:S02]  /*1ac90*/  LEA R7, R15, R231, 0x5 ;  /* 0x000000e70f077211 */ /* 0x000fc400078e28ff */
[----:B------:R2:W1:Y:S02]  /*1aca0*/  LDS.128 R40, [R220+0x9080] ;  /* 0x00908000dc287984 */ /* 0x0004640000000c00 */
[----:B------:R-:W-:Y:S02]  /*1acb0*/  IADD3 R7, R172, R7, RZ ;  /* 0x00000007ac077210 */ /* 0x000fe40007ffe0ff */
[----:B------:R2:W1:Y:S02]  /*1acc0*/  LDS.128 R56, [R220+0xa080] ;  /* 0x00a08000dc387984 */ /* 0x0004640000000c00 */
[----:B------:R-:W-:Y:S01]  /*1acd0*/  MOV R2, R7 ;  /* 0x0000000700027202 */ /* 0x000fe20000000f00 */
[----:B------:R-:W-:Y:S01]  /*1ace0*/  @P3 IMAD.HI.U32 R8, R7, c[0x0][0x4ec], RZ ;  /* 0x00013b0007083a27 */ /* 0x000fe200078e00ff */
[----:B------:R2:W1:Y:S04]  /*1acf0*/  LDS.128 R72, [R220+0xb080] ;  /* 0x00b08000dc487984 */ /* 0x0004680000000c00 */
[----:B------:R2:W1:Y:S01]  /*1ad00*/  LDS.128 R20, [R220+0xc080] ;  /* 0x00c08000dc147984 */ /* 0x0004620000000c00 */
[----:B------:R-:W-:-:S03]  /*1ad10*/  @P3 SHF.R.U32.HI R2, RZ, c[0x0][0x4f0], R8 ;  /* 0x00013c00ff023a19 */ /* 0x000fc60000011608 */
[----:B------:R2:W1:Y:S01]  /*1ad20*/  LDS.128 R36, [R220+0xd080] ;  /* 0x00d08000dc247984 */ /* 0x0004620000000c00 */
[----:B------:R-:W-:Y:S02]  /*1ad30*/  SHF.R.S32.HI R3, RZ, 0x1f, R2 ;  /* 0x0000001fff037819 */ /* 0x000fe40000011402 */
[----:B------:R-:W-:Y:S01]  /*1ad40*/  IADD3 R0, -R2, RZ, RZ ;  /* 0x000000ff02007210 */ /* 0x000fe20007ffe1ff */
[----:B------:R2:W1:Y:S02]  /*1ad50*/  LDS.128 R52, [R220+0xe080] ;  /* 0x00e08000dc347984 */ /* 0x0004640000000c00 */
[----:B------:R-:W-:Y:S02]  /*1ad60*/  IMAD R3, R3, c[0x0][0x3e0], RZ ;  /* 0x0000f80003037a24 */ /* 0x000fe400078e02ff */
[----:B------:R2:W1:Y:S01]  /*1ad70*/  LDS.128 R68, [R220+0xf080] ;  /* 0x00f08000dc447984 */ /* 0x0004620000000c00 */
[----:B------:R-:W-:Y:S02]  /*1ad80*/  IMAD R0, R0, c[0x0][0x4e8], R7 ;  /* 0x00013a0000007a24 */ /* 0x000fe400078e0207 */
[----:B------:R-:W-:-:S02]  /*1ad90*/  IMAD R7, R2, c[0x0][0x3e4], R3 ;  /* 0x0000f90002077a24 */ /* 0x000fc400078e0203 */
        /* <DEDUP_REMOVED lines=10> */
[----:B--234-:R2:W3:Y:S02]  /*1ae40*/  SHFL.IDX PT, R7, R15, RZ, 0x181f ;  /* 0x00181fff0f077589 */ /* 0x01c4e400000e0000 */
.L_x_2032:
[----:B------:R-:W-:Y:S05]  /*1ae50*/  BRA.DIV ~URZ, `(.L_x_1966) ;  /* 0x00004b927f007947 */ /* 0x000fea000b800000 */
[----:B------:R4:W2:Y:S02]  /*1ae60*/  SHFL.IDX PT, R0, R17, RZ, 0x181f ;  /* 0x00181fff11007589 */ /* 0x0008a400000e0000 */
.L_x_2033:
[----:B------:R-:W-:Y:S01]  /*1ae70*/  IMAD R16, R18, c[0x0][0x4e8], RZ ;  /* 0x00013a0012107a24 */ /* 0x000fe200078e02ff */
[----:B------:R-:W-:Y:S04]  /*1ae80*/  BSSY B0, `(.L_x_1967) ;  /* 0x0000016000007945 */ /* 0x000fe80003800000 */
[----:B------:R-:W-:-:S13]  /*1ae90*/  ISETP.GE.AND P0, PT, R14, R16, PT ;  /* 0x000000100e00720c */ /* 0x000fda0003f06270 */
[----:B------:R-:W-:Y:S05]  /*1aea0*/  @P0 BRA `(.L_x_1968) ;  /* 0x0000013000000947 */ /* 0x000fea0003800000 */
[----:B------:R-:W5:Y:S04]  /*1aeb0*/  LDL R84, [R1+0x78] ;  /* 0x0000780001547983 */ /* 0x000f680000100800 */
[----:B----4-:R-:W4:Y:S04]  /*1aec0*/  LDL R19, [R1+0x80] ;  /* 0x0000800001137983 */ /* 0x010f280000100800 */
[----:B---3--:R-:W3:Y:S01]  /*1aed0*/  LDL R10, [R1+0x7c] ;  /* 0x00007c00010a7983 */ /* 0x008ee20000100800 */
[----:B------:R-:W-:Y:S02]  /*1aee0*/  ISETP.GE.AND P3, PT, R140, c[0x0][0x3c8], PT ;  /* 0x0000f2008c007a0c */ /* 0x000fe40003f66270 */
[----:B------:R-:W-:-:S02]  /*1aef0*/  ISETP.GE.AND P2, PT, R144, c[0x0][0x3c8], PT ;  /* 0x0000f20090007a0c */ /* 0x000fc40003f46270 */
[----:B------:R-:W-:Y:S02]  /*1af00*/  ISETP.GE.AND P1, PT, R233, c[0x0][0x3c8], PT ;  /* 0x0000f200e9007a0c */ /* 0x000fe40003f26270 */
[----:B------:R-:W-:-:S07]  /*1af10*/  ISETP.GE.AND P0, PT, R234, c[0x0][0x3c8], PT ;  /* 0x0000f200ea007a0c */ /* 0x000fce0003f06270 */
[-C--:B--2---:R-:W-:Y:S02]  /*1af20*/  @!P3 LEA R12, P4, R140, R0.reuse, 0x1 ;  /* 0x000000008c0cb211 */ /* 0x084fe400078808ff */
[-C--:B------:R-:W-:Y:S02]  /*1af30*/  @!P2 LEA R8, P6, R252, R0.reuse, 0x1 ;  /* 0x00000000fc08a211 */ /* 0x080fe400078c08ff */
[-C--:B------:R-:W-:Y:S02]  /*1af40*/  @!P1 LEA R4, P5, R233, R0.reuse, 0x1 ;  /* 0x00000000e9049211 */ /* 0x080fe400078a08ff */
[----:B------:R-:W-:Y:S02]  /*1af50*/  @!P3 LEA.HI.X R13, R140, R7, R141, 0x1, P4 ;  /* 0x000000078c0db211 */ /* 0x000fe400020f0c8d */
[----:B------:R-:W-:-:S03]  /*1af60*/  @!P0 LEA R2, P4, R234, R0, 0x1 ;  /* 0x00000000ea028211 */ /* 0x000fc600078808ff */
[----:B------:R2:W-:Y:S01]  /*1af70*/  @!P3 ST.E.128 [R12.64], R32 ;  /* 0x000000200c00b985 */ /* 0x0005e2000c101d0c */
[-C--:B-----5:R-:W-:Y:S02]  /*1af80*/  @!P2 LEA.HI.X R9, R252, R7.reuse, R84, 0x1, P6 ;  /* 0x00000007fc09a211 */ /* 0x0a0fe400030f0c54 */
[----:B----4-:R-:W-:-:S03]  /*1af90*/  @!P1 LEA.HI.X R5, R233, R7, R19, 0x1, P5 ;  /* 0x00000007e9059211 */ /* 0x010fc600028f0c13 */
[----:B-1----:R2:W-:Y:S01]  /*1afa0*/  @!P2 ST.E.128 [R8.64], R28 ;  /* 0x0000001c0800a985 */ /* 0x0025e2000c101d0c */
[----:B---3--:R-:W-:-:S03]  /*1afb0*/  @!P0 LEA.HI.X R3, R234, R7, R10, 0x1, P4 ;  /* 0x00000007ea038211 */ /* 0x008fc600020f0c0a */
[----:B------:R2:W-:Y:S04]  /*1afc0*/  @!P1 ST.E.128 [R4.64], R24 ;  /* 0x0000001804009985 */ /* 0x0005e8000c101d0c */
[----:B------:R2:W-:Y:S02]  /*1afd0*/  @!P0 ST.E.128 [R2.64], R20 ;  /* 0x0000001402008985 */ /* 0x0005e4000c101d0c */
.L_x_1968:
[----:B------:R-:W-:Y:S05]  /*1afe0*/  BSYNC B0 ;  /* 0x0000000000007941 */ /* 0x000fea0003800000 */
.L_x_1967:
[----:B------:R-:W-:Y:S05]  /*1aff0*/  BRA.DIV ~URZ, `(.L_x_1969) ;  /* 0x00004a727f007947 */ /* 0x000fea000b800000 */
[----:B---3--:R3:W4:Y:S04]  /*1b000*/  SHFL.IDX PT, R7, R15, 0x1, 0x181f ;  /* 0x00381f000f077f89 */ /* 0x00872800000e0000 */
[----:B--2---:R3:W2:Y:S02]  /*1b010*/  SHFL.IDX PT, R0, R17, 0x1, 0x181f ;  /* 0x00381f0011007f89 */ /* 0x0046a400000e0000 */
.L_x_2034:
[----:B------:R-:W-:Y:S01]  /*1b020*/  IADD3 R2, R14, 0x20, RZ ;  /* 0x000000200e027810 */ /* 0x000fe20007ffe0ff */
[----:B------:R-:W-:Y:S03]  /*1b030*/  BSSY B0, `(.L_x_1970) ;  /* 0x0000016000007945 */ /* 0x000fe60003800000 */
[----:B------:R-:W-:-:S13]  /*1b040*/  ISETP.GE.AND P0, PT, R2, R16, PT ;  /* 0x000000100200720c */ /* 0x000fda0003f06270 */
[----:B------:R-:W-:Y:S05]  /*1b050*/  @P0 BRA `(.L_x_1971) ;  /* 0x0000013000000947 */ /* 0x000fea0003800000 */
[----:B------:R-:W5:Y:S04]  /*1b060*/  LDL R19, [R1+0x78] ;  /* 0x0000780001137983 */ /* 0x000f680000100800 */
[----:B---3--:R-:W3:Y:S04]  /*1b070*/  LDL R18, [R1+0x80] ;  /* 0x0000800001127983 */ /* 0x008ee80000100800 */
[----:B----4-:R-:W4:Y:S01]  /*1b080*/  LDL R10, [R1+0x7c] ;  /* 0x00007c00010a7983 */ /* 0x010f220000100800 */
        /* <DEDUP_REMOVED lines=11> */
[----:B---3--:R-:W-:-:S03]  /*1b140*/  @!P1 LEA.HI.X R5, R233, R7, R18, 0x1, P5 ;  /* 0x00000007e9059211 */ /* 0x008fc600028f0c12 */
[----:B-1----:R2:W-:Y:S01]  /*1b150*/  @!P2 ST.E.128 [R8.64], R44 ;  /* 0x0000002c0800a985 */ /* 0x0025e2000c101d0c */
[----:B----4-:R-:W-:-:S03]  /*1b160*/  @!P0 LEA.HI.X R3, R234, R7, R10, 0x1, P4 ;  /* 0x00000007ea038211 */ /* 0x010fc600020f0c0a */
[----:B------:R2:W-:Y:S04]  /*1b170*/  @!P1 ST.E.128 [R4.64], R40 ;  /* 0x0000002804009985 */ /* 0x0005e8000c101d0c */
[----:B------:R2:W-:Y:S02]  /*1b180*/  @!P0 ST.E.128 [R2.64], R36 ;  /* 0x0000002402008985 */ /* 0x0005e4000c101d0c */
.L_x_1971:
[----:B------:R-:W-:Y:S05]  /*1b190*/  BSYNC B0 ;  /* 0x0000000000007941 */ /* 0x000fea0003800000 */
.L_x_1970:
[----:B------:R-:W-:Y:S05]  /*1b1a0*/  BRA.DIV ~URZ, `(.L_x_1972) ;  /* 0x000049b27f007947 */ /* 0x000fea000b800000 */
[----:B----4-:R4:W3:Y:S02]  /*1b1b0*/  SHFL.IDX PT, R7, R15, 0x2, 0x181f ;  /* 0x00581f000f077f89 */ /* 0x0108e400000e0000 */
.L_x_2035:
[----:B------:R-:W-:Y:S05]  /*1b1c0*/  BRA.DIV ~URZ, `(.L_x_1973) ;  /* 0x00004a127f007947 */ /* 0x000fea000b800000 */
[----:B--2---:R2:W4:Y:S02]  /*1b1d0*/  SHFL.IDX PT, R0, R17, 0x2, 0x181f ;  /* 0x00581f0011007f89 */ /* 0x00452400000e0000 */
.L_x_2036:
[----:B------:R-:W-:Y:S01]  /*1b1e0*/  IADD3 R2, R14, 0x40, RZ ;  /* 0x000000400e027810 */ /* 0x000fe20007ffe0ff */
[----:B------:R-:W-:Y:S03]  /*1b1f0*/  BSSY B0, `(.L_x_1974) ;  /* 0x0000016000007945 */ /* 0x000fe60003800000 */
[----:B------:R-:W-:-:S13]  /*1b200*/  ISETP.GE.AND P0, PT, R2, R16, PT ;  /* 0x000000100200720c */ /* 0x000fda0003f06270 */
[----:B------:R-:W-:Y:S05]  /*1b210*/  @P0 BRA `(.L_x_1975) ;  /* 0x0000013000000947 */ /* 0x000fea0003800000 */
[----:B------:R-:W5:Y:S04]  /*1b220*/  LDL R19, [R1+0x78] ;  /* 0x0000780001137983 */ /* 0x000f680000100800 */
[----:B--2---:R-:W2:Y:S04]  /*1b230*/  LDL R18, [R1+0x80] ;  /* 0x0000800001127983 */ /* 0x004ea80000100800 */
[----:B----4-:R-:W4:Y:S01]  /*1b240*/  LDL R10, [R1+0x7c] ;  /* 0x00007c00010a7983 */ /* 0x010f220000100800 */
[----:B------:R-:W-:Y:S02]  /*1b250*/  ISETP.GE.AND P3, PT, R140, c[0x0][0x3c8], PT ;  /* 0x0000f2008c007a0c */ /* 0x000fe40003f66270 */
[----:B------:R-:W-:-:S02]  /*1b260*/  ISETP.GE.AND P2, PT, R144, c[0x0][0x3c8], PT ;  /* 0x0000f20090007a0c */ /* 0x000fc40003f46270 */
[----:B------:R-:W-:Y:S02]  /*1b270*/  ISETP.GE.AND P1, PT, R233, c[0x0][0x3c8], PT ;  /* 0x0000f200e9007a0c */ /* 0x000fe40003f26270 */
[----:B------:R-:W-:-:S07]  /*1b280*/  ISETP.GE.AND P0, PT, R234, c[0x0][0x3c8], PT ;  /* 0x0000f200ea007a0c */ /* 0x000fce0003f06270 */
[-C--:B------:R-:W-:Y:S02]  /*1b290*/  @!P3 LEA R12, P4, R140, R0.reuse, 0x1 ;  /* 0x000000008c0cb211 */ /* 0x080fe400078808ff */
[-C--:B------:R-:W-:Y:S02]  /*1b2a0*/  @!P2 LEA R8, P6, R252, R0.reuse, 0x1 ;  /* 0x00000000fc08a211 */ /* 0x080fe400078c08ff */
[-C--:B------:R-:W-:Y:S02]  /*1b2b0*/  @!P1 LEA R4, P5, R233, R0.reuse, 0x1 ;  /* 0x00000000e9049211 */ /* 0x080fe400078a08ff */
[----:B---3--:R-:W-:Y:S02]  /*1b2c0*/  @!P3 LEA.HI.X R13, R140, R7, R141, 0x1, P4 ;  /* 0x000000078c0db211 */ /* 0x008fe400020f0c8d */
[----:B------:R-:W-:-:S03]  /*1b2d0*/  @!P0 LEA R2, P4, R234, R0, 0x1 ;  /* 0x00000000ea028211 */ /* 0x000fc600078808ff */
[----:B-1----:R1:W-:Y:S01]  /*1b2e0*/  @!P3 ST.E.128 [R12.64], R64 ;  /* 0x000000400c00b985 */ /* 0x0023e2000c101d0c */
[-C--:B-----5:R-:W-:Y:S02]  /*1b2f0*/  @!P2 LEA.HI.X R9, R252, R7.reuse, R19, 0x1, P6 ;  /* 0x00000007fc09a211 */ /* 0x0a0fe400030f0c13 */
[----:B--2---:R-:W-:-:S03]  /*1b300*/  @!P1 LEA.HI.X R5, R233, R7, R18, 0x1, P5 ;  /* 0x00000007e9059211 */ /* 0x004fc600028f0c12 */
[----:B------:R1:W-:Y:S01]  /*1b310*/  @!P2 ST.E.128 [R8.64], R60 ;  /* 0x0000003c0800a985 */ /* 0x0003e2000c101d0c */
[----:B----4-:R-:W-:-:S03]  /*1b320*/  @!P0 LEA.HI.X R3, R234, R7, R10, 0x1, P4 ;  /* 0x00000007ea038211 */ /* 0x010fc600020f0c0a */
[----:B------:R1:W-:Y:S04]  /*1b330*/  @!P1 ST.E.128 [R4.64], R56 ;  /* 0x0000003804009985 */ /* 0x0003e8000c101d0c */
[----:B------:R1:W-:Y:S02]  /*1b340*/  @!P0 ST.E.128 [R2.64], R52 ;  /* 0x0000003402008985 */ /* 0x0003e4000c101d0c */
.L_x_1975:
[----:B------:R-:W-:Y:S05]  /*1b350*/  BSYNC B0 ;  /* 0x0000000000007941 */ /* 0x000fea0003800000 */
.L_x_1974:
[----:B------:R-:W-:Y:S05]  /*1b360*/  BRA.DIV ~URZ, `(.L_x_1976) ;  /* 0x000048f27f007947 */ /* 0x000fea000b800000 */
[----:B---3--:R3:W2:Y:S04]  /*1b370*/  SHFL.IDX PT, R7, R15, 0x3, 0x181f ;  /* 0x00781f000f077f89 */ /* 0x0086a800000e0000 */
[----:B----4-:R3:W4:Y:S02]  /*1b380*/  SHFL.IDX PT, R0, R17, 0x3, 0x181f ;  /* 0x00781f0011007f89 */ /* 0x01072400000e0000 */
.L_x_2037:
[----:B-1----:R-:W-:-:S04]  /*1b390*/  IADD3 R2, R14, 0x60, RZ ;  /* 0x000000600e027810 */ /* 0x002fc80007ffe0ff */
[----:B------:R-:W-:-:S13]  /*1b3a0*/  ISETP.GE.AND P0, PT, R2, R16, PT ;  /* 0x000000100200720c */ /* 0x000fda0003f06270 */
[----:B------:R-:W-:Y:S05]  /*1b3b0*/  @P0 BRA `(.L_x_1977) ;  /* 0x00002be000000947 */ /* 0x000fea0003800000 */
[----:B------:R-:W5:Y:S04]  /*1b3c0*/  LDL R12, [R1+0x78] ;  /* 0x00007800010c7983 */ /* 0x000f680000100800 */
[----:B---3--:R-:W3:Y:S01]  /*1b3d0*/  LDL R10, [R1+0x80] ;  /* 0x00008000010a7983 */ /* 0x008ee20000100800 */
[----:B------:R-:W-:Y:S02]  /*1b3e0*/  ISETP.GE.AND P2, PT, R140, c[0x0][0x3c8], PT ;  /* 0x0000f2008c007a0c */ /* 0x000fe40003f46270 */
[----:B------:R-:W-:Y:S02]  /*1b3f0*/  ISETP.GE.AND P1, PT, R144, c[0x0][0x3c8], PT ;  /* 0x0000f20090007a0c */ /* 0x000fe40003f26270 */
[----:B------:R-:W-:-:S09]  /*1b400*/  ISETP.GE.AND P0, PT, R233, c[0x0][0x3c8], PT ;  /* 0x0000f200e9007a0c */ /* 0x000fd20003f06270 */
[-C--:B----4-:R-:W-:Y:S02]  /*1b410*/  @!P2 LEA R8, P5, R140, R0.reuse, 0x1 ;  /* 0x000000008c08a211 */ /* 0x090fe400078a08ff */
[-C--:B------:R-:W-:Y:S02]  /*1b420*/  @!P1 LEA R4, P4, R252, R0.reuse, 0x1 ;  /* 0x00000000fc049211 */ /* 0x080fe400078808ff */
[----:B------:R-:W-:Y:S02]  /*1b430*/  @!P0 LEA R2, P3, R233, R0, 0x1 ;  /* 0x00000000e9028211 */ /* 0x000fe400078608ff */
[----:B--2---:R-:W-:-:S05]  /*1b440*/  @!P2 LEA.HI.X R9, R140, R7, R141, 0x1, P5 ;  /* 0x000000078c09a211 */ /* 0x004fca00028f0c8d */
[----:B------:R1:W-:Y:S01]  /*1b450*/  @!P2 ST.E.128 [R8.64], R80 ;  /* 0x000000500800a985 */ /* 0x0003e2000c101d0c */
[-C--:B-----5:R-:W-:Y:S02]  /*1b460*/  @!P1 LEA.HI.X R5, R252, R7.reuse, R12, 0x1, P4 ;  /* 0x00000007fc059211 */ /* 0x0a0fe400020f0c0c */
[----:B---3--:R-:W-:-:S03]  /*1b470*/  @!P0 LEA.HI.X R3, R233, R7, R10, 0x1, P3 ;  /* 0x00000007e9038211 */ /* 0x008fc600018f0c0a */
        /* <DEDUP_REMOVED lines=9> */
.L_x_1964:
[----:B-1----:R-:W2:Y:S01]  /*1b510*/  LDL.LU R5, [R1+0xac] ;  /* 0x0000ac0001057983 */ /* 0x002ea20000300800 */
[----:B------:R-:W-:Y:S01]  /*1b520*/  IMAD R10, R10, c[0x0][0x408], RZ ;  /* 0x000102000a0a7a24 */ /* 0x000fe200078e02ff */
[----:B------:R-:W-:-:S03]  /*1b530*/  SHF.R.S32.HI R4, RZ, 0x1f, R0 ;  /* 0x0000001fff047819 */ /* 0x000fc60000011400 */
[C---:B------:R-:W-:Y:S02]  /*1b540*/  IMAD R10, R2.reuse, c[0x0][0x40c], R10 ;  /* 0x00010300020a7a24 */ /* 0x040fe400078e020a */
[----:B------:R-:W-:-:S04]  /*1b550*/  IMAD.WIDE.U32 R2, R2, c[0x0][0x408], RZ ;  /* 0x0001020002027a25 */ /* 0x000fc800078e00ff */
[----:B------:R-:W-:Y:S01]  /*1b560*/  IMAD R4, R4, c[0x0][0x440], RZ ;  /* 0x0001100004047a24 */ /* 0x000fe200078e02ff */
[----:B------:R-:W-:-:S03]  /*1b570*/  IADD3 R3, R3, R10, RZ ;  /* 0x0000000a03037210 */ /* 0x000fc60007ffe0ff */
[----:B------:R-:W-:Y:S02]  /*1b580*/  IMAD R4, R0, c[0x0][0x444], R4 ;  /* 0x0001110000047a24 */ /* 0x000fe400078e0204 */
[----:B------:R-:W-:-:S04]  /*1b590*/  IMAD.WIDE.U32 R2, R243, c[0x0][0x438], R2 ;  /* 0x00010e00f3027a25 */ /* 0x000fc800078e0002 */
[----:B------:R-:W-:-:S04]  /*1b5a0*/  IMAD R3, R243, c[0x0][0x43c], R3 ;  /* 0x00010f00f3037a24 */ /* 0x000fc800078e0203 */
[----:B------:R-:W-:Y:S01]  /*1b5b0*/  IMAD.WIDE.U32 R2, R0, c[0x0][0x440], R2 ;  /* 0x0001100000027a25 */ /* 0x000fe200078e0002 */
[----:B------:R-:W-:-:S04]  /*1b5c0*/  MOV R0, R7 ;  /* 0x0000000700007202 */ /* 0x000fc80000000f00 */
[----:B------:R-:W-:Y:S01]  /*1b5d0*/  IADD3 R3, R3, R4, RZ ;  /* 0x0000000403037210 */ /* 0x000fe20007ffe0ff */
[----:B------:R-:W-:-:S05]  /*1b5e0*/  @P3 IMAD.HI.U32 R4, R7, c[0x0][0x4ec], RZ ;  /* 0x00013b0007043a27 */ /* 0x000fca00078e00ff */
[----:B------:R-:W-:-:S04]  /*1b5f0*/  @P3 SHF.R.U32.HI R0, RZ, c[0x0][0x4f0], R4 ;  /* 0x00013c00ff003a19 */ /* 0x000fc80000011604 */
[----:B------:R-:W-:-:S05]  /*1b600*/  SHF.R.S32.HI R4, RZ, 0x1f, R0 ;  /* 0x0000001fff047819 */ /* 0x000fca0000011400 */
[----:B------:R-:W-:-:S04]  /*1b610*/  IMAD R4, R4, c[0x0][0x430], RZ ;  /* 0x00010c0004047a24 */ /* 0x000fc800078e02ff */
[----:B------:R-:W-:Y:S02]  /*1b620*/  IMAD R4, R0, c[0x0][0x434], R4 ;  /* 0x00010d0000047a24 */ /* 0x000fe400078e0204 */
[----:B--2---:R-:W-:-:S04]  /*1b630*/  IMAD.WIDE.U32 R2, R5, c[0x0][0x448], R2 ;  /* 0x0001120005027a25 */ /* 0x004fc800078e0002 */
[----:B------:R-:W-:-:S04]  /*1b640*/  IMAD R3, R5, c[0x0][0x44c], R3 ;  /* 0x0001130005037a24 */ /* 0x000fc800078e0203 */
[C---:B------:R-:W-:Y:S01]  /*1b650*/  IMAD.WIDE.U32 R2, R0.reuse, c[0x0][0x430], R2 ;  /* 0x00010c0000027a25 */ /* 0x040fe200078e0002 */
[----:B------:R-:W-:-:S04]  /*1b660*/  IADD3 R0, -R0, RZ, RZ ;  /* 0x000000ff00007210 */ /* 0x000fc80007ffe1ff */
[----:B------:R-:W-:Y:S01]  /*1b670*/  IADD3 R3, R3, R4, RZ ;  /* 0x0000000403037210 */ /* 0x000fe20007ffe0ff */
[----:B------:R-:W-:-:S04]  /*1b680*/  IMAD R7, R0, c[0x0][0x4e8], R7 ;  /* 0x00013a0000077a24 */ /* 0x000fc800078e0207 */
[----:B------:R-:W-:Y:S01]  /*1b690*/  IMAD.WIDE.U32 R2, R7, c[0x0][0x428], R2 ;  /* 0x00010a0007027a25 */ /* 0x000fe200078e0002 */
[----:B------:R-:W-:-:S04]  /*1b6a0*/  SHF.R.S32.HI R0, RZ, 0x1f, R7 ;  /* 0x0000001fff007819 */ /* 0x000fc80000011407 */
[----:B------:R-:W-:Y:S01]  /*1b6b0*/  LEA R5, P0, R2, c[0x0][0x400], 0x2 ;  /* 0x0001000002057a11 */ /* 0x000fe200078010ff */
[----:B------:R-:W-:-:S04]  /*1b6c0*/  IMAD R0, R0, c[0x0][0x428], RZ ;  /* 0x00010a0000007a24 */ /* 0x000fc800078e02ff */
[----:B------:R-:W-:-:S05]  /*1b6d0*/  IMAD R7, R7, c[0x0][0x42c], R0 ;  /* 0x00010b0007077a24 */ /* 0x000fca00078e0200 */
[----:B------:R-:W-:-:S04]  /*1b6e0*/  IADD3 R7, R3, R7, RZ ;  /* 0x0000000703077210 */ /* 0x000fc80007ffe0ff */
[----:B------:R-:W-:Y:S01]  /*1b6f0*/  LEA.HI.X R7, R2, c[0x0][0x404], R7, 0x2, P0 ;  /* 0x0001010002077a11 */ /* 0x000fe200000f1407 */
[----:B------:R-:W-:Y:S05]  /*1b700*/  BRA.DIV ~URZ, `(.L_x_1978) ;  /* 0x000046427f007947 */ /* 0x000fea000b800000 */
[----:B------:R1:W2:Y:S02]  /*1b710*/  SHFL.IDX PT, R4, R7, RZ, 0x1c1f ;  /* 0x001c1fff07047589 */ /* 0x0002a400000e0000 */
.L_x_2038:
[----:B------:R-:W-:Y:S05]  /*1b720*/  BRA.DIV ~URZ, `(.L_x_1979) ;  /* 0x000046a27f007947 */ /* 0x000fea000b800000 */
[----:B------:R3:W4:Y:S02]  /*1b730*/  SHFL.IDX PT, R0, R5, RZ, 0x1c1f ;  /* 0x001c1fff05007589 */ /* 0x00072400000e0000 */
.L_x_2039:
[----:B------:R-:W-:Y:S01]  /*1b740*/  IMAD R18, R18, c[0x0][0x4e8], RZ ;  /* 0x00013a0012127a24 */ /* 0x000fe200078e02ff */
[----:B------:R-:W-:Y:S04]  /*1b750*/  BSSY B0, `(.L_x_1980) ;  /* 0x00000cb000007945 */ /* 0x000fe80003800000 */
[----:B------:R-:W-:-:S13]  /*1b760*/  ISETP.GE.AND P0, PT, R14, R18, PT ;  /* 0x000000120e00720c */ /* 0x000fda0003f06270 */
        /* <DEDUP_REMOVED lines=22> */
[----:B------:R-:W2:Y:S01]  /*1b8d0*/  LDL R32, [R1+0x154] ;  /* 0x0001540001207983 */ /* 0x000ea20000100800 */
[----:B-----5:R-:W-:-:S02]  /*1b8e0*/  ISETP.GE.AND P0, PT, R8, c[0x0][0x3c8], PT ;  /* 0x0000f20008007a0c */ /* 0x020fc40003f06270 */
[----:B---3--:R-:W-:-:S11]  /*1b8f0*/  ISETP.GE.AND P1, PT, R10, c[0x0][0x3c8], PT ;  /* 0x0000f2000a007a0c */ /* 0x008fd60003f26270 */
[----:B------:R-:W-:Y:S02]  /*1b900*/  @!P0 IMAD.MOV.U32 R2, RZ, RZ, R0 ;  /* 0x000000ffff028224 */ /* 0x000fe400078e0000 */
[----:B------:R-:W-:Y:S01]  /*1b910*/  @!P0 IMAD.MOV.U32 R3, RZ, RZ, R4 ;  /* 0x000000ffff038224 */ /* 0x000fe200078e0004 */
[----:B----4-:R-:W-:-:S03]  /*1b920*/  ISETP.GE.AND P2, PT, R9, c[0x0][0x3c8], PT ;  /* 0x0000f20009007a0c */ /* 0x010fc60003f46270 */
[----:B------:R-:W-:Y:S02]  /*1b930*/  @!P0 IMAD.WIDE R2, R8, 0x4, R2 ;  /* 0x0000000408028825 */ /* 0x000fe400078e0202 */
[----:B------:R-:W3:Y:S04]  /*1b940*/  LDL R8, [R1+0x11c] ;  /* 0x00011c0001087983 */ /* 0x000ee80000100800 */
[----:B------:R4:W-:Y:S02]  /*1b950*/  @!P0 ST.E.64 [R2.64], R168 ;  /* 0x000000a802008985 */ /* 0x0009e4000c101b0c */
[----:B----4-:R-:W-:-:S04]  /*1b960*/  @!P1 LEA R2, P0, R10, R0, 0x2 ;  /* 0x000000000a029211 */ /* 0x010fc800078010ff */
[----:B--2---:R-:W-:Y:S02]  /*1b970*/  @!P1 LEA.HI.X R3, R10, R4, R13, 0x2, P0 ;  /* 0x000000040a039211 */ /* 0x004fe400000f140d */
[----:B------:R-:W2:Y:S04]  /*1b980*/  LDL R13, [R1+0x198] ;  /* 0x00019800010d7983 */ /* 0x000ea80000100800 */
[----:B------:R4:W-:Y:S04]  /*1b990*/  @!P1 ST.E.64 [R2.64], R164 ;  /* 0x000000a402009985 */ /* 0x0009e8000c101b0c */
[----:B------:R-:W5:Y:S01]  /*1b9a0*/  LDL R10, [R1+0x110] ;  /* 0x00011000010a7983 */ /* 0x000f620000100800 */
[----:B----4-:R-:W-:-:S04]  /*1b9b0*/  @!P2 LEA R2, P0, R9, R0, 0x2 ;  /* 0x000000000902a211 */ /* 0x010fc800078010ff */
[----:B------:R-:W-:Y:S02]  /*1b9c0*/  @!P2 LEA.HI.X R3, R9, R4, R24, 0x2, P0 ;  /* 0x000000040903a211 */ /* 0x000fe400000f1418 */
[----:B------:R-:W4:Y:S04]  /*1b9d0*/  LDL R9, [R1+0x194] ;  /* 0x0001940001097983 */ /* 0x000f280000100800 */
[----:B------:R-:W4:Y:S01]  /*1b9e0*/  LDL R24, [R1+0x188] ;  /* 0x0001880001187983 */ /* 0x000f220000100800 */
[----:B------:R-:W-:-:S03]  /*1b9f0*/  ISETP.GE.AND P1, PT, R22, c[0x0][0x3c8], PT ;  /* 0x0000f20016007a0c */ /* 0x000fc60003f26270 */
[----:B------:R1:W-:Y:S01]  /*1ba00*/  @!P2 ST.E.64 [R2.64], R160 ;  /* 0x000000a00200a985 */ /* 0x0003e2000c101b0c */
[----:B------:R-:W-:-:S09]  /*1ba10*/  ISETP.GE.AND P2, PT, R20, c[0x0][0x3c8], PT ;  /* 0x0000f20014007a0c */ /* 0x000fd20003f46270 */
[----:B-1----:R-:W-:-:S04]  /*1ba20*/  @!P1 LEA R2, P0, R22, R0, 0x2 ;  /* 0x0000000016029211 */ /* 0x002fc800078010ff */
[----:B------:R-:W-:Y:S02]  /*1ba30*/  @!P1 LEA.HI.X R3, R22, R4, R23, 0x2, P0 ;  /* 0x0000000416039211 */ /* 0x000fe400000f1417 */
[----:B------:R-:W4:Y:S04]  /*1ba40*/  LDL R22, [R1+0x104] ;  /* 0x0001040001167983 */ /* 0x000f280000100800 */
[----:B------:R1:W-:Y:S01]  /*1ba50*/  @!P1 ST.E.64 [R2.64], R156 ;  /* 0x0000009c02009985 */ /* 0x0003e2000c101b0c */
[----:B------:R-:W-:Y:S02]  /*1ba60*/  ISETP.GE.AND P1, PT, R15, c[0x0][0x3c8], PT ;  /* 0x0000f2000f007a0c */ /* 0x000fe40003f26270 */
[----:B------:R-:W-:Y:S01]  /*1ba70*/  ISETP.GE.AND P6, PT, R25, c[0x0][0x3c8], PT ;  /* 0x0000f20019007a0c */ /* 0x000fe20003fc6270 */
[----:B------:R-:W4:Y:S01]  /*1ba80*/  LDL R23, [R1+0xf8] ;  /* 0x0000f80001177983 */ /* 0x000f220000100800 */
[----:B-1----:R-:W-:-:S04]  /*1ba90*/  @!P2 LEA R2, P0, R20, R0, 0x2 ;  /* 0x000000001402a211 */ /* 0x002fc800078010ff */
[----:B------:R-:W-:Y:S02]  /*1baa0*/  @!P2 LEA.HI.X R3, R20, R4, R21, 0x2, P0 ;  /* 0x000000041403a211 */ /* 0x000fe400000f1415 */
[----:B------:R-:W-:Y:S01]  /*1bab0*/  ISETP.GE.AND P0, PT, R12, c[0x0][0x3c8], PT ;  /* 0x0000f2000c007a0c */ /* 0x000fe20003f06270 */
[----:B------:R-:W4:Y:S04]  /*1bac0*/  LDL R20, [R1+0xfc] ;  /* 0x0000fc0001147983 */ /* 0x000f280000100800 */
[----:B------:R1:W-:Y:S04]  /*1bad0*/  @!P2 ST.E.64 [R2.64], R152 ;  /* 0x000000980200a985 */ /* 0x0003e8000c101b0c */
[----:B------:R-:W4:Y:S01]  /*1bae0*/  LDL R21, [R1+0x17c] ;  /* 0x00017c0001157983 */ /* 0x000f220000100800 */
[----:B-1----:R-:W-:-:S04]  /*1baf0*/  @!P1 LEA R2, P2, R15, R0, 0x2 ;  /* 0x000000000f029211 */ /* 0x002fc800078410ff */
[----:B------:R-:W-:Y:S02]  /*1bb00*/  @!P1 LEA.HI.X R3, R15, R4, R17, 0x2, P2 ;  /* 0x000000040f039211 */ /* 0x000fe400010f1411 */
[----:B------:R-:W4:Y:S04]  /*1bb10*/  LDL R17, [R1+0xb4] ;  /* 0x0000b40001117983 */ /* 0x000f280000100800 */
[----:B------:R1:W-:Y:S01]  /*1bb20*/  @!P1 ST.E.64 [R2.64], R148 ;  /* 0x0000009402009985 */ /* 0x0003e2000c101b0c */
[----:B------:R-:W-:-:S03]  /*1bb30*/  ISETP.GE.AND P2, PT, R28, c[0x0][0x3c8], PT ;  /* 0x0000f2001c007a0c */ /* 0x000fc60003f46270 */
[----:B------:R-:W4:Y:S01]  /*1bb40*/  LDL R15, [R1+0x184] ;  /* 0x00018400010f7983 */ /* 0x000f220000100800 */
[----:B-1----:R-:W-:Y:S02]  /*1bb50*/  @!P0 LEA R2, P1, R12, R0, 0x2 ;  /* 0x000000000c028211 */ /* 0x002fe400078210ff */
[----:B---3--:R-:W-:Y:S02]  /*1bb60*/  ISETP.GE.AND P3, PT, R8, c[0x0][0x3c8], PT ;  /* 0x0000f20008007a0c */ /* 0x008fe40003f66270 */
[----:B--2---:R-:W-:-:S05]  /*1bb70*/  @!P0 LEA.HI.X R3, R12, R4, R13, 0x2, P1 ;  /* 0x000000040c038211 */ /* 0x004fca00008f140d */
[----:B------:R1:W-:Y:S01]  /*1bb80*/  @!P0 ST.E.64 [R2.64], R36 ;  /* 0x0000002402008985 */ /* 0x0003e2000c101b0c */
[----:B------:R-:W-:Y:S02]  /*1bb90*/  ISETP.GE.AND P1, PT, R19, c[0x0][0x3c8], PT ;  /* 0x0000f20013007a0c */ /* 0x000fe40003f26270 */
[----:B-----5:R-:W-:-:S03]  /*1bba0*/  ISETP.GE.AND P0, PT, R10, c[0x0][0x3c8], PT ;  /* 0x0000f2000a007a0c */ /* 0x020fc60003f06270 */
[----:B-1----:R-:W-:-:S04]  /*1bbb0*/  @!P3 LEA R2, P4, R8, R0, 0x2 ;  /* 0x000000000802b211 */ /* 0x002fc800078810ff */
[----:B----4-:R-:W-:-:S05]  /*1bbc0*/  @!P3 LEA.HI.X R3, R8, R4, R9, 0x2, P4 ;  /* 0x000000040803b211 */ /* 0x010fca00020f1409 */
[----:B------:R1:W-:Y:S01]  /*1bbd0*/  @!P3 ST.E.64 [R2.64], R40 ;  /* 0x000000280200b985 */ /* 0x0003e2000c101b0c */
[----:B------:R-:W-:-:S04]  /*1bbe0*/  @!P2 LEA R12, P3, R28, R0, 0x2 ;  /* 0x000000001c0ca211 */ /* 0x000fc800078610ff */
[----:B------:R-:W-:Y:S02]  /*1bbf0*/  @!P2 LEA.HI.X R13, R28, R4, R30, 0x2, P3 ;  /* 0x000000041c0da211 */ /* 0x000fe400018f141e */
[----:B------:R-:W2:Y:S01]  /*1bc00*/  LDL R28, [R1+0x178] ;  /* 0x00017800011c7983 */ /* 0x000ea20000100800 */
[C---:B------:R-:W-:Y:S02]  /*1bc10*/  @!P1 LEA R8, P4, R19.reuse, R0, 0x2 ;  /* 0x0000000013089211 */ /* 0x040fe400078810ff */
[----:B------:R-:W-:Y:S01]  /*1bc20*/  ISETP.GE.AND P5, PT, R14, c[0x0][0x3c8], PT ;  /* 0x0000f2000e007a0c */ /* 0x000fe20003fa6270 */
[----:B------:R-:W3:Y:S01]  /*1bc30*/  LDL R30, [R1+0x150] ;  /* 0x00015000011e7983 */ /* 0x000ee20000100800 */
[----:B------:R-:W-:-:S03]  /*1bc40*/  @!P1 LEA.HI.X R9, R19, R4, R27, 0x2, P4 ;  /* 0x0000000413099211 */ /* 0x000fc600020f141b */
[----:B------:R-:W4:Y:S01]  /*1bc50*/  LDL R27, [R1+0x174] ;  /* 0x00017400011b7983 */ /* 0x000f220000100800 */
[----:B-1----:R-:W-:-:S03]  /*1bc60*/  @!P0 LEA R2, P3, R10, R0, 0x2 ;  /* 0x000000000a028211 */ /* 0x002fc600078610ff */
[----:B------:R-:W-:Y:S01]  /*1bc70*/  @!P2 ST.E.64 [R12.64], R44 ;  /* 0x0000002c0c00a985 */ /* 0x000fe2000c101b0c */
[----:B------:R-:W-:-:S03]  /*1bc80*/  @!P0 LEA.HI.X R3, R10, R4, R24, 0x2, P3 ;  /* 0x000000040a038211 */ /* 0x000fc600018f1418 */
[----:B------:R-:W5:Y:S04]  /*1bc90*/  LDL R19, [R1+0xf4] ;  /* 0x0000f40001137983 */ /* 0x000f680000100800 */
[----:B------:R-:W3:Y:S04]  /*1bca0*/  LDL R24, [R1+0x170] ;  /* 0x0001700001187983 */ /* 0x000ee80000100800 */
[----:B------:R1:W-:Y:S01]  /*1bcb0*/  @!P1 ST.E.64 [R8.64], R48 ;  /* 0x0000003008009985 */ /* 0x0003e2000c101b0c */
[----:B------:R-:W-:-:S03]  /*1bcc0*/  ISETP.GE.AND P4, PT, R22, c[0x0][0x3c8], PT ;  /* 0x0000f20016007a0c */ /* 0x000fc60003f86270 */
[----:B------:R1:W-:Y:S04]  /*1bcd0*/  @!P0 ST.E.64 [R2.64], R52 ;  /* 0x0000003402008985 */ /* 0x0003e8000c101b0c */
[----:B------:R-:W5:Y:S01]  /*1bce0*/  LDL R10, [R1+0xf0] ;  /* 0x0000f000010a7983 */ /* 0x000f620000100800 */
[----:B-1----:R-:W-:-:S04]  /*1bcf0*/  @!P6 LEA R8, P1, R25, R0, 0x2 ;  /* 0x000000001908e211 */ /* 0x002fc800078210ff */
[----:B------:R-:W-:Y:S02]  /*1bd00*/  @!P6 LEA.HI.X R9, R25, R4, R29, 0x2, P1 ;  /* 0x000000041909e211 */ /* 0x000fe400008f141d */
[----:B------:R-:W-:Y:S01]  /*1bd10*/  ISETP.GE.AND P3, PT, R26, c[0x0][0x3c8], PT ;  /* 0x0000f2001a007a0c */ /* 0x000fe20003f66270 */
[----:B------:R-:W5:Y:S04]  /*1bd20*/  LDL R25, [R1+0x16c] ;  /* 0x00016c0001197983 */ /* 0x000f680000100800 */
[----:B------:R-:W5:Y:S01]  /*1bd30*/  LDL R29, [R1+0xe0] ;  /* 0x0000e000011d7983 */ /* 0x000f620000100800 */
[C---:B------:R-:W-:Y:S02]  /*1bd40*/  ISETP.GE.AND P2, PT, R17.reuse, c[0x0][0x3c8], PT ;  /* 0x0000f20011007a0c */ /* 0x040fe40003f46270 */
[----:B------:R-:W-:-:S11]  /*1bd50*/  ISETP.GE.AND P1, PT, R17, c[0x0][0x3c8], PT ;  /* 0x0000f20011007a0c */ /* 0x000fd60003f26270 */
[----:B------:R-:W-:-:S04]  /*1bd60*/  @!P2 LEA R12, P0, R17, R0, 0x2 ;  /* 0x00000000110ca211 */ /* 0x000fc800078010ff */
[----:B------:R-:W-:Y:S02]  /*1bd70*/  @!P2 LEA.HI.X R13, R17, R4, R15, 0x2, P0 ;  /* 0x00000004110da211 */ /* 0x000fe400000f140f */
[----:B------:R-:W-:Y:S01]  /*1bd80*/  ISETP.GE.AND P2, PT, R20, c[0x0][0x3c8], PT ;  /* 0x0000f20014007a0c */ /* 0x000fe20003f46270 */
[----:B------:R-:W5:Y:S01]  /*1bd90*/  LDL R15, [R1+0xec] ;  /* 0x0000ec00010f7983 */ /* 0x000f620000100800 */
[----:B------:R-:W-:-:S03]  /*1bda0*/  @!P5 LEA R2, P0, R14, R0, 0x2 ;  /* 0x000000000e02d211 */ /* 0x000fc600078010ff */
[----:B------:R1:W-:Y:S01]  /*1bdb0*/  @!P1 ST.E.64 [R12.64], R56 ;  /* 0x000000380c009985 */ /* 0x0003e2000c101b0c */
[----:B------:R-:W-:-:S03]  /*1bdc0*/  @!P5 LEA.HI.X R3, R14, R4, R21, 0x2, P0 ;  /* 0x000000040e03d211 */ /* 0x000fc600000f1415 */
[----:B------:R-:W-:Y:S04]  /*1bdd0*/  @!P6 ST.E.64 [R8.64], R60 ;  /* 0x0000003c0800e985 */ /* 0x000fe8000c101b0c */
[----:B------:R-:W5:Y:S04]  /*1bde0*/  LDL R21, [R1+0x168] ;  /* 0x0001680001157983 */ /* 0x000f680000100800 */
[----:B------:R1:W-:Y:S04]  /*1bdf0*/  @!P5 ST.E.64 [R2.64], R64 ;  /* 0x000000400200d985 */ /* 0x0003e8000c101b0c */
[----:B------:R-:W5:Y:S04]  /*1be00*/  LDL R14, [R1+0x164] ;  /* 0x00016400010e7983 */ /* 0x000f680000100800 */
[----:B------:R-:W5:Y:S01]  /*1be10*/  LDL R17, [R1+0xe8] ;  /* 0x0000e80001117983 */ /* 0x000f620000100800 */
[----:B-1----:R-:W-:-:S02]  /*1be20*/  @!P4 LEA R12, P0, R22, R0, 0x2 ;  /* 0x00000000160cc211 */ /* 0x002fc400078010ff */
[-C--:B------:R-:W-:Y:S02]  /*1be30*/  @!P2 LEA R2, P1, R20, R0.reuse, 0x2 ;  /* 0x000000001402a211 */ /* 0x080fe400078210ff */
[----:B------:R-:W-:-:S11]  /*1be40*/  @!P3 LEA R8, P6, R26, R0, 0x2 ;  /* 0x000000001a08b211 */ /* 0x000fd600078c10ff */
[----:B------:R-:W-:Y:S02]  /*1be50*/  P2R R3, PR, RZ, 0x2 ;  /* 0x00000002ff037803 */ /* 0x000fe40000000000 */
[-C--:B--2---:R-:W-:Y:S02]  /*1be60*/  @!P4 LEA.HI.X R13, R22, R4.reuse, R28, 0x2, P0 ;  /* 0x00000004160dc211 */ /* 0x084fe400000f141c */
[----:B------:R-:W2:Y:S01]  /*1be70*/  LDL R22, [R1+0xb0] ;  /* 0x0000b00001167983 */ /* 0x000ea20000100800 */
[----:B----4-:R-:W-:-:S03]  /*1be80*/  @!P3 LEA.HI.X R9, R26, R4, R27, 0x2, P6 ;  /* 0x000000041a09b211 */ /* 0x010fc600030f141b */
[----:B------:R-:W4:Y:S01]  /*1be90*/  LDL R28, [R1+0x14c] ;  /* 0x00014c00011c7983 */ /* 0x000f220000100800 */
[----:B------:R-:W-:-:S03]  /*1bea0*/  ISETP.NE.AND P6, PT, R3, RZ, PT ;  /* 0x000000ff0300720c */ /* 0x000fc60003fc5270 */
[----:B------:R-:W4:Y:S01]  /*1beb0*/  LDL R26, [R1+0x160] ;  /* 0x00016000011a7983 */ /* 0x000f220000100800 */
[----:B------:R-:W-:-:S03]  /*1bec0*/  ISETP.GE.AND P5, PT, R23, c[0x0][0x3c8], PT ;  /* 0x0000f20017007a0c */ /* 0x000fc60003fa6270 */
[----:B------:R-:W4:Y:S01]  /*1bed0*/  LDL R27, [R1+0xdc] ;  /* 0x0000dc00011b7983 */ /* 0x000f220000100800 */
[----:B---3--:R-:W-:-:S03]  /*1bee0*/  @!P2 LEA.HI.X R3, R20, R4, R24, 0x2, P6 ;  /* 0x000000041403a211 */ /* 0x008fc600030f1418 */
[----:B------:R-:W3:Y:S04]  /*1bef0*/  LDL R24, [R1+0x15c] ;  /* 0x00015c0001187983 */ /* 0x000ee80000100800 */
[----:B------:R-:W3:Y:S01]  /*1bf00*/  LDL R20, [R1+0x158] ;  /* 0x0001580001147983 */ /* 0x000ee20000100800 */
[----:B-----5:R-:W-:Y:S02]  /*1bf10*/  ISETP.GE.AND P1, PT, R19, c[0x0][0x3c8], PT ;  /* 0x0000f20013007a0c */ /* 0x020fe40003f26270 */
[----:B------:R-:W-:Y:S01]  /*1bf20*/  ISETP.GE.AND P0, PT, R10, c[0x0][0x3c8], PT ;  /* 0x0000f2000a007a0c */ /* 0x000fe20003f06270 */
[----:B------:R1:W-:Y:S04]  /*1bf30*/  @!P4 ST.E.64 [R12.64], R68 ;  /* 0x000000440c00c985 */ /* 0x0003e8000c101b0c */
[----:B------:R5:W-:Y:S04]  /*1bf40*/  @!P3 ST.E.64 [R8.64], R72 ;  /* 0x000000480800b985 */ /* 0x000be8000c101b0c */
[----:B------:R5:W-:Y:S01]  /*1bf50*/  @!P2 ST.E.64 [R2.64], R76 ;  /* 0x0000004c0200a985 */ /* 0x000be2000c101b0c */
[----:B-1----:R-:W-:-:S02]  /*1bf60*/  @!P5 LEA R12, P2, R23, R0, 0x2 ;  /* 0x00000000170cd211 */ /* 0x002fc400078410ff */
[----:B-----5:R-:W-:Y:S02]  /*1bf70*/  @!P1 LEA R8, P3, R19, R0, 0x2 ;  /* 0x0000000013089211 */ /* 0x020fe400078610ff */
[----:B------:R-:W-:Y:S02]  /*1bf80*/  @!P5 LEA.HI.X R13, R23, R4, R25, 0x2, P2 ;  /* 0x00000004170dd211 */ /* 0x000fe400010f1419 */
[----:B------:R-:W-:Y:S01]  /*1bf90*/  @!P0 LEA R2, P2, R10, R0, 0x2 ;  /* 0x000000000a028211 */ /* 0x000fe200078410ff */
[----:B------:R-:W5:Y:S04]  /*1bfa0*/  LDL R25, [R1+0xd8] ;  /* 0x0000d80001197983 */ /* 0x000f680000100800 */
[----:B------:R-:W-:Y:S04]  /*1bfb0*/  @!P5 ST.E.64 [R12.64], R80 ;  /* 0x000000500c00d985 */ /* 0x000fe8000c101b0c */
[----:B------:R-:W5:Y:S01]  /*1bfc0*/  LDL R23, [R1+0xd0] ;  /* 0x0000d00001177983 */ /* 0x000f620000100800 */
[----:B------:R-:W-:-:S02]  /*1bfd0*/  ISETP.GE.AND P6, PT, R15, c[0x0][0x3c8], PT ;  /* 0x0000f2000f007a0c */ /* 0x000fc40003fc6270 */
[-C--:B------:R-:W-:Y:S02]  /*1bfe0*/  @!P1 LEA.HI.X R9, R19, R4.reuse, R21, 0x2, P3 ;  /* 0x0000000413099211 */ /* 0x080fe400018f1415 */
[----:B------:R-:W5:Y:S01]  /*1bff0*/  LDL R21, [R1+0xcc] ;  /* 0x0000cc0001157983 */ /* 0x000f620000100800 */
[----:B------:R-:W-:-:S03]  /*1c000*/  @!P0 LEA.HI.X R3, R10, R4, R14, 0x2, P2 ;  /* 0x000000040a038211 */ /* 0x000fc600010f140e */
[----:B------:R-:W5:Y:S04]  /*1c010*/  LDL R19, [R1+0xc8] ;  /* 0x0000c80001137983 */ /* 0x000f680000100800 */
[----:B------:R-:W5:Y:S04]  /*1c020*/  LDL R14, [R1+0xd4] ;  /* 0x0000d400010e7983 */ /* 0x000f680000100800 */
[----:B------:R1:W-:Y:S04]  /*1c030*/  @!P1 ST.E.64 [R8.64], R84 ;  /* 0x0000005408009985 */ /* 0x0003e8000c101b0c */
[----:B------:R2:W-:Y:S01]  /*1c040*/  @!P0 ST.E.64 [R2.64], R88 ;  /* 0x0000005802008985 */ /* 0x0005e2000c101b0c */
[----:B------:R-:W-:-:S03]  /*1c050*/  ISETP.GE.AND P4, PT, R17, c[0x0][0x3c8], PT ;  /* 0x0000f20011007a0c */ /* 0x000fc60003f86270 */
[----:B------:R-:W5:Y:S01]  /*1c060*/  LDL R10, [R1+0xc4] ;  /* 0x0000c400010a7983 */ /* 0x000f620000100800 */
[----:B-1----:R-:W-:Y:S02]  /*1c070*/  @!P6 LEA R8, P5, R15, R0, 0x2 ;  /* 0x000000000f08e211 */ /* 0x002fe400078a10ff */
[----:B--2---:R-:W-:-:S13]  /*1c080*/  ISETP.GE.AND P3, PT, R22, c[0x0][0x3c8], PT ;  /* 0x0000f20016007a0c */ /* 0x004fda0003f66270 */
[----:B------:R-:W-:-:S04]  /*1c090*/  @!P3 LEA R12, P0, R22, R0, 0x2 ;  /* 0x00000000160cb211 */ /* 0x000fc800078010ff */
[-C--:B----4-:R-:W-:Y:S02]  /*1c0a0*/  @!P3 LEA.HI.X R13, R22, R4.reuse, R26, 0x2, P0 ;  /* 0x00000004160db211 */ /* 0x090fe400000f141a */
[----:B------:R-:W2:Y:S01]  /*1c0b0*/  LDL R26, [R1+0x148] ;  /* 0x00014800011a7983 */ /* 0x000ea20000100800 */
[----:B---3--:R-:W-:-:S03]  /*1c0c0*/  @!P6 LEA.HI.X R9, R15, R4, R24, 0x2, P5 ;  /* 0x000000040f09e211 */ /* 0x008fc600028f1418 */
[----:B------:R-:W3:Y:S01]  /*1c0d0*/  LDL R15, [R1+0x144] ;  /* 0x00014400010f7983 */ /* 0x000ee20000100800 */
[----:B------:R-:W-:-:S03]  /*1c0e0*/  @!P4 LEA R2, P3, R17, R0, 0x2 ;  /* 0x000000001102c211 */ /* 0x000fc600078610ff */
[----:B------:R-:W4:Y:S01]  /*1c0f0*/  LDL R24, [R1+0x140] ;  /* 0x0001400001187983 */ /* 0x000f220000100800 */
[----:B------:R-:W-:Y:S02]  /*1c100*/  ISETP.GE.AND P5, PT, R22, c[0x0][0x3c8], PT ;  /* 0x0000f20016007a0c */ /* 0x000fe40003fa6270 */
[----:B------:R-:W-:Y:S01]  /*1c110*/  @!P4 LEA.HI.X R3, R17, R4, R20, 0x2, P3 ;  /* 0x000000041103c211 */ /* 0x000fe200018f1414 */
[----:B------:R-:W4:Y:S04]  /*1c120*/  LDL R22, [R1+0x13c] ;  /* 0x00013c0001167983 */ /* 0x000f280000100800 */
[----:B------:R-:W4:Y:S04]  /*1c130*/  LDL R20, [R1+0x138] ;  /* 0x0001380001147983 */ /* 0x000f280000100800 */
[----:B------:R-:W4:Y:S01]  /*1c140*/  LDL R17, [R1+0x134] ;  /* 0x0001340001117983 */ /* 0x000f220000100800 */
[----:B------:R-:W-:-:S03]  /*1c150*/  ISETP.GE.AND P1, PT, R29, c[0x0][0x3c8], PT ;  /* 0x0000f2001d007a0c */ /* 0x000fc60003f26270 */
[----:B------:R-:W-:Y:S01]  /*1c160*/  @!P5 ST.E.64 [R12.64], R92 ;  /* 0x0000005c0c00d985 */ /* 0x000fe2000c101b0c */
[----:B------:R-:W-:-:S03]  /*1c170*/  ISETP.GE.AND P2, PT, R31, c[0x0][0x3c8], PT ;  /* 0x0000f2001f007a0c */ /* 0x000fc60003f46270 */
[----:B------:R1:W-:Y:S04]  /*1c180*/  @!P6 ST.E.64 [R8.64], R96 ;  /* 0x000000600800e985 */ /* 0x0003e8000c101b0c */
[----:B------:R5:W-:Y:S01]  /*1c190*/  @!P4 ST.E.64 [R2.64], R100 ;  /* 0x000000640200c985 */ /* 0x000be2000c101b0c */
[----:B------:R-:W-:Y:S02]  /*1c1a0*/  ISETP.GE.AND P0, PT, R27, c[0x0][0x3c8], PT ;  /* 0x0000f2001b007a0c */ /* 0x000fe40003f06270 */
[----:B-1----:R-:W-:-:S03]  /*1c1b0*/  @!P1 LEA R8, P4, R29, R0, 0x2 ;  /* 0x000000001d089211 */ /* 0x002fc600078810ff */
[----:B------:R-:W-:Y:S02]  /*1c1c0*/  @!P2 LEA R12, P3, R31, R0, 0x2 ;  /* 0x000000001f0ca211 */ /* 0x000fe400078610ff */
[----:B-----5:R-:W-:Y:S02]  /*1c1d0*/  ISETP.GE.AND P5, PT, R25, c[0x0][0x3c8], PT ;  /* 0x0000f20019007a0c */ /* 0x020fe40003fa6270 */
[----:B------:R-:W-:-:S04]  /*1c1e0*/  @!P2 LEA.HI.X R13, R31, R4, R32, 0x2, P3 ;  /* 0x000000041f0da211 */ /* 0x000fc800018f1420 */
[----:B------:R-:W-:Y:S02]  /*1c1f0*/  @!P0 LEA R2, P6, R27, R0, 0x2 ;  /* 0x000000001b028211 */ /* 0x000fe400078c10ff */
[----:B------:R-:W-:-:S04]  /*1c200*/  P2R R3, PR, RZ, 0x10 ;  /* 0x00000010ff037803 */ /* 0x000fc80000000000 */
[----:B------:R-:W-:Y:S02]  /*1c210*/  ISETP.NE.AND P3, PT, R3, RZ, PT ;  /* 0x000000ff0300720c */ /* 0x000fe40003f65270 */
[-C--:B------:R-:W-:Y:S02]  /*1c220*/  @!P0 LEA.HI.X R3, R27, R4.reuse, R28, 0x2, P6 ;  /* 0x000000041b038211 */ /* 0x080fe400030f141c */
[----:B------:R-:W-:Y:S01]  /*1c230*/  @!P1 LEA.HI.X R9, R29, R4, R30, 0x2, P3 ;  /* 0x000000041d099211 */ /* 0x000fe200018f141e */
[----:B------:R-:W-:Y:S01]  /*1c240*/  @!P2 ST.E.64 [R12.64], R104 ;  /* 0x000000680c00a985 */ /* 0x000fe2000c101b0c */
[----:B------:R-:W-:-:S03]  /*1c250*/  ISETP.GE.AND P3, PT, R23, c[0x0][0x3c8], PT ;  /* 0x0000f20017007a0c */ /* 0x000fc60003f66270 */
[----:B------:R1:W-:Y:S04]  /*1c260*/  @!P1 ST.E.64 [R8.64], R108 ;  /* 0x0000006c08009985 */ /* 0x0003e8000c101b0c */
[----:B------:R5:W-:Y:S01]  /*1c270*/  @!P0 ST.E.64 [R2.64], R112 ;  /* 0x0000007002008985 */ /* 0x000be2000c101b0c */
[----:B-1----:R-:W-:Y:S02]  /*1c280*/  @!P5 LEA R8, P0, R25, R0, 0x2 ;  /* 0x000000001908d211 */ /* 0x002fe400078010ff */
[----:B------:R-:W-:-:S13]  /*1c290*/  ISETP.GE.AND P4, PT, R14, c[0x0][0x3c8], PT ;  /* 0x0000f2000e007a0c */ /* 0x000fda0003f86270 */
[----:B-----5:R-:W-:Y:S02]  /*1c2a0*/  @!P4 LEA R2, P6, R14, R0, 0x2 ;  /* 0x000000000e02c211 */ /* 0x020fe400078c10ff */
[----:B------:R-:W-:Y:S02]  /*1c2b0*/  ISETP.GE.AND P2, PT, R21, c[0x0][0x3c8], PT ;  /* 0x0000f20015007a0c */ /* 0x000fe40003f46270 */
[----:B------:R-:W-:Y:S02]  /*1c2c0*/  ISETP.GE.AND P1, PT, R19, c[0x0][0x3c8], PT ;  /* 0x0000f20013007a0c */ /* 0x000fe40003f26270 */
[----:B--2---:R-:W-:-:S05]  /*1c2d0*/  @!P5 LEA.HI.X R9, R25, R4, R26, 0x2, P0 ;  /* 0x000000041909d211 */ /* 0x004fca00000f141a */
[----:B------:R-:W-:Y:S01]  /*1c2e0*/  @!P5 ST.E.64 [R8.64], R116 ;  /* 0x000000740800d985 */ /* 0x000fe2000c101b0c */
[----:B---3--:R-:W-:Y:S02]  /*1c2f0*/  @!P4 LEA.HI.X R3, R14, R4, R15, 0x2, P6 ;  /* 0x000000040e03c211 */ /* 0x008fe400030f140f */
[-C--:B------:R-:W-:Y:S02]  /*1c300*/  @!P3 LEA R14, P5, R23, R0.reuse, 0x2 ;  /* 0x00000000170eb211 */ /* 0x080fe400078a10ff */
[----:B------:R-:W-:Y:S01]  /*1c310*/  ISETP.GE.AND P0, PT, R10, c[0x0][0x3c8], PT ;  /* 0x0000f2000a007a0c */ /* 0x000fe20003f06270 */
[----:B------:R1:W-:Y:S01]  /*1c320*/  @!P4 ST.E.64 [R2.64], R120 ;  /* 0x000000780200c985 */ /* 0x0003e2000c101b0c */
[----:B------:R-:W-:-:S04]  /*1c330*/  @!P2 LEA R12, P6, R21, R0, 0x2 ;  /* 0x00000000150ca211 */ /* 0x000fc800078c10ff */
[----:B----4-:R-:W-:-:S05]  /*1c340*/  @!P2 LEA.HI.X R13, R21, R4, R22, 0x2, P6 ;  /* 0x00000004150da211 */ /* 0x010fca00030f1416 */
[----:B-1----:R-:W-:-:S04]  /*1c350*/  P2R R2, PR, RZ, 0x20 ;  /* 0x00000020ff027803 */ /* 0x002fc80000000000 */
[----:B------:R-:W-:Y:S02]  /*1c360*/  ISETP.NE.AND P4, PT, R2, RZ, PT ;  /* 0x000000ff0200720c */ /* 0x000fe40003f85270 */
[----:B------:R-:W-:Y:S02]  /*1c370*/  @!P1 LEA R8, P5, R19, R0, 0x2 ;  /* 0x0000000013089211 */ /* 0x000fe400078a10ff */
[----:B------:R-:W-:Y:S02]  /*1c380*/  @!P3 LEA.HI.X R15, R23, R4, R24, 0x2, P4 ;  /* 0x00000004170fb211 */ /* 0x000fe400020f1418 */
[C---:B------:R-:W-:Y:S02]  /*1c390*/  @!P0 LEA R2, P4, R10.reuse, R0, 0x2 ;  /* 0x000000000a028211 */ /* 0x040fe400078810ff */
[-C--:B------:R-:W-:Y:S02]  /*1c3a0*/  @!P1 LEA.HI.X R9, R19, R4.reuse, R20, 0x2, P5 ;  /* 0x0000000413099211 */ /* 0x080fe400028f1414 */
[----:B------:R-:W-:Y:S01]  /*1c3b0*/  @!P0 LEA.HI.X R3, R10, R4, R17, 0x2, P4 ;  /* 0x000000040a038211 */ /* 0x000fe200020f1411 */
[----:B------:R1:W-:Y:S04]  /*1c3c0*/  @!P3 ST.E.64 [R14.64], R124 ;  /* 0x0000007c0e00b985 */ /* 0x0003e8000c101b0c */
[----:B------:R1:W-:Y:S04]  /*1c3d0*/  @!P2 ST.E.64 [R12.64], R128 ;  /* 0x000000800c00a985 */ /* 0x0003e8000c101b0c */
[----:B------:R1:W-:Y:S04]  /*1c3e0*/  @!P1 ST.E.64 [R8.64], R132 ;  /* 0x0000008408009985 */ /* 0x0003e8000c101b0c */
[----:B------:R1:W-:Y:S02]  /*1c3f0*/  @!P0 ST.E.64 [R2.64], R136 ;  /* 0x0000008802008985 */ /* 0x0003e4000c101b0c */
.L_x_1981:
[----:B------:R-:W-:Y:S05]  /*1c400*/  BSYNC B0 ;  /* 0x0000000000007941 */ /* 0x000fea0003800000 */
.L_x_1980:
[----:B------:R-:W-:Y:S05]  /*1c410*/  BRA.DIV ~URZ, `(.L_x_1982) ;  /* 0x00003a327f007947 */ /* 0x000fea000b800000 */
[----:B--2---:R2:W1:Y:S04]  /*1c420*/  SHFL.IDX PT, R4, R7, 0x1, 0x1c1f ;  /* 0x003c1f0007047f89 */ /* 0x00446800000e0000 */
[----:B----4-:R2:W4:Y:S02]  /*1c430*/  SHFL.IDX PT, R0, R5, 0x1, 0x1c1f ;  /* 0x003c1f0005007f89 */ /* 0x01052400000e0000 */
.L_x_2040:
[----:B------:R-:W-:-:S13]  /*1c440*/  ISETP.GE.AND P0, PT, R16, R18, PT ;  /* 0x000000121000720c */ /* 0x000fda0003f06270 */
[----:B------:R-:W-:Y:S05]  /*1c450*/  @P0 BRA `(.L_x_1977) ;  /* 0x00001b4000000947 */ /* 0x000fea0003800000 */
[----:B-1----:R-:W5:Y:S04]  /*1c460*/  LDL R8, [R1+0x130] ;  /* 0x0001300001087983 */ /* 0x002f680000100800 */
[----:B--2---:R-:W2:Y:S04]  /*1c470*/  LDL R24, [R1+0x128] ;  /* 0x0001280001187983 */ /* 0x004ea80000100800 */
[----:B---3--:R-:W3:Y:S04]  /*1c480*/  LDL R7, [R1+0x12c] ;  /* 0x00012c0001077983 */ /* 0x008ee80000100800 */
[----:B----4-:R-:W4:Y:S04]  /*1c490*/  LDL R10, [R1+0x124] ;  /* 0x00012400010a7983 */ /* 0x010f280000100800 */
        /* <DEDUP_REMOVED lines=15> */
[----:B-----5:R-:W-:-:S02]  /*1c590*/  ISETP.GE.AND P3, PT, R8, c[0x0][0x3c8], PT ;  /* 0x0000f20008007a0c */ /* 0x020fc40003f66270 */
[----:B--2---:R-:W-:Y:S02]  /*1c5a0*/  ISETP.GE.AND P1, PT, R24, c[0x0][0x3c8], PT ;  /* 0x0000f20018007a0c */ /* 0x004fe40003f26270 */
[----:B---3--:R-:W-:-:S09]  /*1c5b0*/  ISETP.GE.AND P2, PT, R7, c[0x0][0x3c8], PT ;  /* 0x0000f20007007a0c */ /* 0x008fd20003f46270 */
[----:B------:R-:W-:Y:S02]  /*1c5c0*/  @!P3 IMAD.MOV.U32 R2, RZ, RZ, R0 ;  /* 0x000000ffff02b224 */ /* 0x000fe400078e0000 */
[----:B------:R-:W-:Y:S01]  /*1c5d0*/  @!P3 IMAD.MOV.U32 R3, RZ, RZ, R4 ;  /* 0x000000ffff03b224 */ /* 0x000fe200078e0004 */
[----:B----4-:R-:W-:-:S03]  /*1c5e0*/  ISETP.GE.AND P0, PT, R10, c[0x0][0x3c8], PT ;  /* 0x0000f2000a007a0c */ /* 0x010fc60003f06270 */
[----:B------:R-:W-:Y:S01]  /*1c5f0*/  @!P3 IMAD.WIDE R2, R8, 0x4, R2 ;  /* 0x000000040802b825 */ /* 0x000fe200078e0202 */
[----:B------:R-:W-:-:S04]  /*1c600*/  @!P1 LEA R8, P4, R24, R0, 0x2 ;  /* 0x0000000018089211 */ /* 0x000fc800078810ff */
[----:B------:R1:W-:Y:S01]  /*1c610*/  @!P3 ST.E.64 [R2.64], R170 ;  /* 0x000000aa0200b985 */ /* 0x0003e2000c101b0c */
[C---:B------:R-:W-:Y:S02]  /*1c620*/  @!P2 LEA R12, P3, R7.reuse, R0, 0x2 ;  /* 0x00000000070ca211 */ /* 0x040fe400078610ff */
[-C--:B------:R-:W-:Y:S02]  /*1c630*/  @!P1 LEA.HI.X R9, R24, R4.reuse, R25, 0x2, P4 ;  /* 0x0000000418099211 */ /* 0x080fe400020f1419 */
[----:B------:R-:W2:Y:S01]  /*1c640*/  LDL R25, [R1+0x194] ;  /* 0x0001940001197983 */ /* 0x000ea20000100800 */
[----:B------:R-:W-:-:S03]  /*1c650*/  @!P2 LEA.HI.X R13, R7, R4, R20, 0x2, P3 ;  /* 0x00000004070da211 */ /* 0x000fc600018f1414 */
[----:B------:R-:W3:Y:S01]  /*1c660*/  LDL R20, [R1+0xb4] ;  /* 0x0000b40001147983 */ /* 0x000ee20000100800 */
[----:B------:R-:W-:Y:S02]  /*1c670*/  ISETP.GE.AND P4, PT, R19, c[0x0][0x3c8], PT ;  /* 0x0000f20013007a0c */ /* 0x000fe40003f86270 */
[----:B------:R-:W-:Y:S01]  /*1c680*/  ISETP.GE.AND P6, PT, R15, c[0x0][0x3c8], PT ;  /* 0x0000f2000f007a0c */ /* 0x000fe20003fc6270 */
[----:B------:R-:W4:Y:S04]  /*1c690*/  LDL R7, [R1+0x110] ;  /* 0x0001100001077983 */ /* 0x000f280000100800 */
[----:B------:R5:W-:Y:S04]  /*1c6a0*/  @!P2 ST.E.64 [R12.64], R166 ;  /* 0x000000a60c00a985 */ /* 0x000be8000c101b0c */
[----:B------:R-:W4:Y:S01]  /*1c6b0*/  LDL R24, [R1+0x108] ;  /* 0x0001080001187983 */ /* 0x000f220000100800 */
[----:B-1----:R-:W-:-:S04]  /*1c6c0*/  @!P0 LEA R2, P3, R10, R0, 0x2 ;  /* 0x000000000a028211 */ /* 0x002fc800078610ff */
[----:B------:R-:W-:Y:S02]  /*1c6d0*/  @!P0 LEA.HI.X R3, R10, R4, R21, 0x2, P3 ;  /* 0x000000040a038211 */ /* 0x000fe400018f1415 */
[----:B------:R-:W4:Y:S01]  /*1c6e0*/  LDL R21, [R1+0x18c] ;  /* 0x00018c0001157983 */ /* 0x000f220000100800 */
[----:B------:R-:W-:-:S03]  /*1c6f0*/  ISETP.GE.AND P3, PT, R22, c[0x0][0x3c8], PT ;  /* 0x0000f20016007a0c */ /* 0x000fc60003f66270 */
[----:B------:R1:W-:Y:S04]  /*1c700*/  @!P1 ST.E.64 [R8.64], R162 ;  /* 0x000000a208009985 */ /* 0x0003e8000c101b0c */
[----:B------:R1:W-:Y:S01]  /*1c710*/  @!P0 ST.E.64 [R2.64], R158 ;  /* 0x0000009e02008985 */ /* 0x0003e2000c101b0c */
[----:B-----5:R-:W-:-:S03]  /*1c720*/  @!P4 LEA R12, P0, R19, R0, 0x2 ;  /* 0x00000000130cc211 */ /* 0x020fc600078010ff */
[----:B------:R-:W5:Y:S01]  /*1c730*/  LDL R10, [R1+0x10c] ;  /* 0x00010c00010a7983 */ /* 0x000f620000100800 */
[----:B------:R-:W-:Y:S02]  /*1c740*/  @!P4 LEA.HI.X R13, R19, R4, R5, 0x2, P0 ;  /* 0x00000004130dc211 */ /* 0x000fe400000f1405 */
[C---:B------:R-:W-:Y:S01]  /*1c750*/  ISETP.GE.AND P0, PT, R22.reuse, c[0x0][0x3c8], PT ;  /* 0x0000f20016007a0c */ /* 0x040fe20003f06270 */
[----:B------:R-:W5:Y:S01]  /*1c760*/  LDL R5, [R1+0x104] ;  /* 0x0001040001057983 */ /* 0x000f620000100800 */
[-C--:B-1----:R-:W-:Y:S02]  /*1c770*/  @!P3 LEA R8, P1, R22, R0.reuse, 0x2 ;  /* 0x000000001608b211 */ /* 0x082fe400078210ff */
[----:B------:R-:W-:-:S04]  /*1c780*/  @!P6 LEA R2, P2, R15, R0, 0x2 ;  /* 0x000000000f02e211 */ /* 0x000fc800078410ff */
[-C--:B------:R-:W-:Y:S02]  /*1c790*/  @!P6 LEA.HI.X R3, R15, R4.reuse, R16, 0x2, P2 ;  /* 0x000000040f03e211 */ /* 0x080fe400010f1410 */
[----:B------:R-:W5:Y:S05]  /*1c7a0*/  LDL R15, [R1+0x188] ;  /* 0x00018800010f7983 */ /* 0x000f6a0000100800 */
[----:B------:R-:W-:Y:S01]  /*1c7b0*/  @!P0 LEA.HI.X R9, R22, R4, R26, 0x2, P1 ;  /* 0x0000000416098211 */ /* 0x000fe200008f141a */
[----:B------:R-:W5:Y:S04]  /*1c7c0*/  LDL R16, [R1+0x180] ;  /* 0x0001800001107983 */ /* 0x000f680000100800 */
[----:B------:R-:W5:Y:S01]  /*1c7d0*/  LDL R22, [R1+0x184] ;  /* 0x0001840001167983 */ /* 0x000f620000100800 */
[----:B------:R-:W-:-:S02]  /*1c7e0*/  ISETP.GE.AND P1, PT, R19, c[0x0][0x3c8], PT ;  /* 0x0000f20013007a0c */ /* 0x000fc40003f26270 */
[----:B------:R-:W-:Y:S01]  /*1c7f0*/  ISETP.GE.AND P4, PT, R23, c[0x0][0x3c8], PT ;  /* 0x0000f20017007a0c */ /* 0x000fe20003f86270 */
[----:B------:R-:W5:Y:S01]  /*1c800*/  LDL R19, [R1+0x100] ;  /* 0x0001000001137983 */ /* 0x000f620000100800 */
[----:B------:R-:W-:Y:S02]  /*1c810*/  ISETP.GE.AND P5, PT, R17, c[0x0][0x3c8], PT ;  /* 0x0000f20011007a0c */ /* 0x000fe40003fa6270 */
[----:B------:R-:W-:Y:S01]  /*1c820*/  ISETP.GE.AND P3, PT, R14, c[0x0][0x3c8], PT ;  /* 0x0000f2000e007a0c */ /* 0x000fe20003f66270 */
[----:B------:R-:W5:Y:S06]  /*1c830*/  LDL R26, [R1+0xe4] ;  /* 0x0000e400011a7983 */ /* 0x000f6c0000100800 */
[----:B------:R-:W-:Y:S04]  /*1c840*/  @!P1 ST.E.64 [R12.64], R154 ;  /* 0x0000009a0c009985 */ /* 0x000fe8000c101b0c */
[----:B------:R1:W-:Y:S04]  /*1c850*/  @!P0 ST.E.64 [R8.64], R150 ;  /* 0x0000009608008985 */ /* 0x0003e8000c101b0c */
[----:B------:R1:W-:Y:S02]  /*1c860*/  @!P6 ST.E.64 [R2.64], R38 ;  /* 0x000000260200e985 */ /* 0x0003e4000c101b0c */
[----:B-1----:R-:W-:-:S02]  /*1c870*/  @!P4 LEA R8, P6, R23, R0, 0x2 ;  /* 0x000000001708c211 */ /* 0x002fc400078c10ff */
[----:B------:R-:W-:-:S11]  /*1c880*/  @!P5 LEA R12, P0, R17, R0, 0x2 ;  /* 0x00000000110cd211 */ /* 0x000fd600078010ff */
[----:B------:R-:W-:Y:S02]  /*1c890*/  P2R R2, PR, RZ, 0x40 ;  /* 0x00000040ff027803 */ /* 0x000fe40000000000 */
[-C--:B--2---:R-:W-:Y:S02]  /*1c8a0*/  @!P5 LEA.HI.X R13, R17, R4.reuse, R25, 0x2, P0 ;  /* 0x00000004110dd211 */ /* 0x084fe400000f1419 */
[----:B------:R-:W-:Y:S01]  /*1c8b0*/  ISETP.NE.AND P0, PT, R2, RZ, PT ;  /* 0x000000ff0200720c */ /* 0x000fe20003f05270 */
[----:B------:R-:W2:Y:S01]  /*1c8c0*/  LDL R17, [R1+0xfc] ;  /* 0x0000fc0001117983 */ /* 0x000ea20000100800 */
[----:B---3--:R-:W-:Y:S02]  /*1c8d0*/  ISETP.GE.AND P1, PT, R20, c[0x0][0x3c8], PT ;  /* 0x0000f20014007a0c */ /* 0x008fe40003f26270 */
[----:B------:R-:W-:Y:S01]  /*1c8e0*/  @!P4 LEA.HI.X R9, R23, R4, R18, 0x2, P0 ;  /* 0x000000041709c211 */ /* 0x000fe200000f1412 */
[----:B------:R-:W3:Y:S01]  /*1c8f0*/  LDL R25, [R1+0x17c] ;  /* 0x00017c0001197983 */ /* 0x000ee20000100800 */
[----:B------:R-:W-:-:S03]  /*1c900*/  @!P3 LEA R2, P6, R14, R0, 0x2 ;  /* 0x000000000e02b211 */ /* 0x000fc600078c10ff */
[----:B------:R-:W2:Y:S01]  /*1c910*/  LDL R23, [R1+0x178] ;  /* 0x0001780001177983 */ /* 0x000ea20000100800 */
[----:B----4-:R-:W-:-:S03]  /*1c920*/  ISETP.GE.AND P2, PT, R7, c[0x0][0x3c8], PT ;  /* 0x0000f20007007a0c */ /* 0x010fc60003f46270 */
[----:B------:R-:W-:Y:S04]  /*1c930*/  @!P5 ST.E.64 [R12.64], R42 ;  /* 0x0000002a0c00d985 */ /* 0x000fe8000c101b0c */
[----:B------:R1:W-:Y:S04]  /*1c940*/  @!P4 ST.E.64 [R8.64], R46 ;  /* 0x0000002e0800c985 */ /* 0x0003e8000c101b0c */
[----:B------:R-:W4:Y:S01]  /*1c950*/  LDL R18, [R1+0xf8] ;  /* 0x0000f80001127983 */ /* 0x000f220000100800 */
[----:B------:R-:W-:-:S03]  /*1c960*/  @!P3 LEA.HI.X R3, R14, R4, R21, 0x2, P6 ;  /* 0x000000040e03b211 */ /* 0x000fc600030f1415 */
[----:B------:R-:W4:Y:S04]  /*1c970*/  LDL R21, [R1+0x174] ;  /* 0x0001740001157983 */ /* 0x000f280000100800 */
[----:B------:R5:W-:Y:S04]  /*1c980*/  @!P3 ST.E.64 [R2.64], R50 ;  /* 0x000000320200b985 */ /* 0x000be8000c101b0c */
[----:B------:R-:W4:Y:S01]  /*1c990*/  LDL R14, [R1+0xf4] ;  /* 0x0000f400010e7983 */ /* 0x000f220000100800 */
[-C--:B-1----:R-:W-:Y:S02]  /*1c9a0*/  @!P1 LEA R8, P6, R20, R0.reuse, 0x2 ;  /* 0x0000000014089211 */ /* 0x082fe400078c10ff */
[----:B------:R-:W-:-:S11]  /*1c9b0*/  @!P2 LEA R12, P3, R7, R0, 0x2 ;  /* 0x00000000070ca211 */ /* 0x000fd600078610ff */
[----:B-----5:R-:W-:Y:S02]  /*1c9c0*/  P2R R2, PR, RZ, 0x40 ;  /* 0x00000040ff027803 */ /* 0x020fe40000000000 */
[-C--:B------:R-:W-:Y:S02]  /*1c9d0*/  @!P2 LEA.HI.X R13, R7, R4.reuse, R15, 0x2, P3 ;  /* 0x00000004070da211 */ /* 0x080fe400018f140f */
[----:B------:R-:W-:Y:S01]  /*1c9e0*/  ISETP.NE.AND P3, PT, R2, RZ, PT ;  /* 0x000000ff0200720c */ /* 0x000fe20003f65270 */
[----:B------:R-:W5:Y:S01]  /*1c9f0*/  LDL R15, [R1+0xb0] ;  /* 0x0000b000010f7983 */ /* 0x000f620000100800 */
[----:B------:R-:W-:Y:S02]  /*1ca00*/  ISETP.GE.AND P0, PT, R10, c[0x0][0x3c8], PT ;  /* 0x0000f2000a007a0c */ /* 0x000fe40003f06270 */
[----:B------:R-:W-:Y:S01]  /*1ca10*/  ISETP.GE.AND P4, PT, R5, c[0x0][0x3c8], PT ;  /* 0x0000f20005007a0c */ /* 0x000fe20003f86270 */
[----:B------:R-:W5:Y:S01]  /*1ca20*/  LDL R7, [R1+0xf0] ;  /* 0x0000f00001077983 */ /* 0x000f620000100800 */
[----:B------:R-:W-:-:S03]  /*1ca30*/  @!P1 LEA.HI.X R9, R20, R4, R22, 0x2, P3 ;  /* 0x0000000414099211 */ /* 0x000fc600018f1416 */
[----:B------:R-:W5:Y:S01]  /*1ca40*/  LDL R22, [R1+0x170] ;  /* 0x0001700001167983 */ /* 0x000f620000100800 */
[----:B------:R-:W-:-:S03]  /*1ca50*/  ISETP.GE.AND P3, PT, R19, c[0x0][0x3c8], PT ;  /* 0x0000f20013007a0c */ /* 0x000fc60003f66270 */
[----:B------:R-:W-:Y:S02]  /*1ca60*/  @!P2 ST.E.64 [R12.64], R54 ;  /* 0x000000360c00a985 */ /* 0x000fe4000c101b0c */
[C---:B------:R-:W-:Y:S02]  /*1ca70*/  @!P0 LEA R2, P6, R10.reuse, R0, 0x2 ;  /* 0x000000000a028211 */ /* 0x040fe400078c10ff */
[----:B------:R-:W5:Y:S02]  /*1ca80*/  LDL R20, [R1+0x16c] ;  /* 0x00016c0001147983 */ /* 0x000f640000100800 */
[----:B------:R-:W-:Y:S02]  /*1ca90*/  @!P0 LEA.HI.X R3, R10, R4, R16, 0x2, P6 ;  /* 0x000000040a038211 */ /* 0x000fe400030f1410 */
[----:B------:R-:W-:Y:S04]  /*1caa0*/  @!P1 ST.E.64 [R8.64], R58 ;  /* 0x0000003a08009985 */ /* 0x000fe8000c101b0c */
[----:B------:R1:W-:Y:S04]  /*1cab0*/  @!P0 ST.E.64 [R2.64], R62 ;  /* 0x0000003e02008985 */ /* 0x0003e8000c101b0c */
[----:B------:R-:W5:Y:S01]  /*1cac0*/  LDL R16, [R1+0x168] ;  /* 0x0001680001107983 */ /* 0x000f620000100800 */
[----:B------:R-:W-:-:S03]  /*1cad0*/  ISETP.GE.AND P5, PT, R24, c[0x0][0x3c8], PT ;  /* 0x0000f20018007a0c */ /* 0x000fc60003fa6270 */
[----:B------:R-:W5:Y:S01]  /*1cae0*/  LDL R10, [R1+0xec] ;  /* 0x0000ec00010a7983 */ /* 0x000f620000100800 */
[-C--:B-1----:R-:W-:Y:S02]  /*1caf0*/  @!P3 LEA R2, P1, R19, R0.reuse, 0x2 ;  /* 0x000000001302b211 */ /* 0x082fe400078210ff */
[----:B------:R-:W-:-:S11]  /*1cb00*/  @!P4 LEA R8, P6, R5, R0, 0x2 ;  /* 0x000000000508c211 */ /* 0x000fd600078c10ff */
[----:B------:R-:W-:Y:S02]  /*1cb10*/  P2R R3, PR, RZ, 0x2 ;  /* 0x00000002ff037803 */ /* 0x000fe40000000000 */
[C---:B------:R-:W-:Y:S02]  /*1cb20*/  @!P5 LEA R12, P0, R24.reuse, R0, 0x2 ;  /* 0x00000000180cd211 */ /* 0x040fe400078010ff */
[-C--:B--2---:R-:W-:Y:S02]  /*1cb30*/  @!P4 LEA.HI.X R9, R5, R4.reuse, R23, 0x2, P6 ;  /* 0x000000040509c211 */ /* 0x084fe400030f1417 */
[----:B------:R-:W-:Y:S01]  /*1cb40*/  ISETP.NE.AND P6, PT, R3, RZ, PT ;  /* 0x000000ff0300720c */ /* 0x000fe20003fc5270 */
[----:B------:R-:W2:Y:S01]  /*1cb50*/  LDL R5, [R1+0xe8] ;  /* 0x0000e80001057983 */ /* 0x000ea20000100800 */
[----:B------:R-:W-:Y:S02]  /*1cb60*/  ISETP.GE.AND P2, PT, R17, c[0x0][0x3c8], PT ;  /* 0x0000f20011007a0c */ /* 0x000fe40003f46270 */
[-C--:B---3--:R-:W-:Y:S01]  /*1cb70*/  @!P5 LEA.HI.X R13, R24, R4.reuse, R25, 0x2, P0 ;  /* 0x00000004180dd211 */ /* 0x088fe200000f1419 */
[----:B------:R-:W3:Y:S01]  /*1cb80*/  LDL R23, [R1+0x14c] ;  /* 0x00014c0001177983 */ /* 0x000ee20000100800 */
[----:B----4-:R-:W-:-:S03]  /*1cb90*/  @!P3 LEA.HI.X R3, R19, R4, R21, 0x2, P6 ;  /* 0x000000041303b211 */ /* 0x010fc600030f1415 */
[----:B------:R-:W4:Y:S04]  /*1cba0*/  LDL R24, [R1+0xe0] ;  /* 0x0000e00001187983 */ /* 0x000f280000100800 */
[----:B------:R-:W3:Y:S04]  /*1cbb0*/  LDL R21, [R1+0x164] ;  /* 0x0001640001157983 */ /* 0x000ee80000100800 */
[----:B------:R-:W4:Y:S04]  /*1cbc0*/  LDL R19, [R1+0x160] ;  /* 0x0001600001137983 */ /* 0x000f280000100800 */
[----:B------:R1:W-:Y:S04]  /*1cbd0*/  @!P5 ST.E.64 [R12.64], R66 ;  /* 0x000000420c00d985 */ /* 0x0003e8000c101b0c */
[----:B------:R5:W-:Y:S04]  /*1cbe0*/  @!P4 ST.E.64 [R8.64], R70 ;  /* 0x000000460800c985 */ /* 0x000be8000c101b0c */
[----:B------:R5:W-:Y:S01]  /*1cbf0*/  @!P3 ST.E.64 [R2.64], R74 ;  /* 0x0000004a0200b985 */ /* 0x000be2000c101b0c */
[----:B------:R-:W-:-:S03]  /*1cc00*/  ISETP.GE.AND P1, PT, R18, c[0x0][0x3c8], PT ;  /* 0x0000f20012007a0c */ /* 0x000fc60003f26270 */
[----:B------:R-:W4:Y:S01]  /*1cc10*/  LDL R25, [R1+0x150] ;  /* 0x0001500001197983 */ /* 0x000f220000100800 */
[----:B-1----:R-:W-:-:S04]  /*1cc20*/  @!P2 LEA R12, P3, R17, R0, 0x2 ;  /* 0x00000000110ca211 */ /* 0x002fc800078610ff */
[----:B-----5:R-:W-:Y:S02]  /*1cc30*/  @!P2 LEA.HI.X R13, R17, R4, R22, 0x2, P3 ;  /* 0x00000004110da211 */ /* 0x020fe400018f1416 */
[----:B------:R-:W5:Y:S03]  /*1cc40*/  LDL R17, [R1+0x15c] ;  /* 0x00015c0001117983 */ /* 0x000f660000100800 */
[----:B------:R-:W-:Y:S02]  /*1cc50*/  @!P1 LEA R8, P6, R18, R0, 0x2 ;  /* 0x0000000012089211 */ /* 0x000fe400078c10ff */
[----:B------:R-:W-:Y:S01]  /*1cc60*/  ISETP.GE.AND P0, PT, R14, c[0x0][0x3c8], PT ;  /* 0x0000f2000e007a0c */ /* 0x000fe20003f06270 */
[----:B------:R-:W5:Y:S01]  /*1cc70*/  LDL R22, [R1+0xdc] ;  /* 0x0000dc0001167983 */ /* 0x000f620000100800 */
[----:B------:R-:W-:-:S09]  /*1cc80*/  ISETP.GE.AND P4, PT, R15, c[0x0][0x3c8], PT ;  /* 0x0000f2000f007a0c */ /* 0x000fd20003f86270 */
[----:B------:R-:W-:-:S04]  /*1cc90*/  P2R R2, PR, RZ, 0x40 ;  /* 0x00000040ff027803 */ /* 0x000fc80000000000 */
[----:B------:R-:W-:Y:S02]  /*1cca0*/  ISETP.NE.AND P3, PT, R2, RZ, PT ;  /* 0x000000ff0200720c */ /* 0x000fe40003f65270 */
[----:B------:R-:W-:Y:S02]  /*1ccb0*/  @!P0 LEA R2, P6, R14, R0, 0x2 ;  /* 0x000000000e028211 */ /* 0x000fe400078c10ff */
[-C--:B------:R-:W-:Y:S01]  /*1ccc0*/  @!P1 LEA.HI.X R9, R18, R4.reuse, R20, 0x2, P3 ;  /* 0x0000000412099211 */ /* 0x080fe200018f1414 */
[----:B------:R-:W-:Y:S01]  /*1ccd0*/  @!P2 ST.E.64 [R12.64], R78 ;  /* 0x0000004e0c00a985 */ /* 0x000fe2000c101b0c */
[----:B------:R-:W-:Y:S02]  /*1cce0*/  ISETP.GE.AND P5, PT, R7, c[0x0][0x3c8], PT ;  /* 0x0000f20007007a0c */ /* 0x000fe40003fa6270 */
[----:B------:R-:W-:Y:S01]  /*1ccf0*/  @!P0 LEA.HI.X R3, R14, R4, R16, 0x2, P6 ;  /* 0x000000040e038211 */ /* 0x000fe200030f1410 */
[----:B------:R1:W-:Y:S04]  /*1cd00*/  @!P1 ST.E.64 [R8.64], R82 ;  /* 0x0000005208009985 */ /* 0x0003e8000c101b0c */
[----:B------:R-:W5:Y:S04]  /*1cd10*/  LDL R14, [R1+0xd8] ;  /* 0x0000d800010e7983 */ /* 0x000f680000100800 */
[----:B------:R-:W5:Y:S04]  /*1cd20*/  LDL R20, [R1+0xd4] ;  /* 0x0000d40001147983 */ /* 0x000f680000100800 */
[----:B------:R1:W-:Y:S01]  /*1cd30*/  @!P0 ST.E.64 [R2.64], R86 ;  /* 0x0000005602008985 */ /* 0x0003e2000c101b0c */
[----:B------:R-:W-:-:S03]  /*1cd40*/  ISETP.GE.AND P3, PT, R10, c[0x0][0x3c8], PT ;  /* 0x0000f2000a007a0c */ /* 0x000fc60003f66270 */
[----:B------:R-:W5:Y:S04]  /*1cd50*/  LDL R18, [R1+0xd0] ;  /* 0x0000d00001127983 */ /* 0x000f680000100800 */
[----:B------:R-:W5:Y:S01]  /*1cd60*/  LDL R16, [R1+0xcc] ;  /* 0x0000cc0001107983 */ /* 0x000f620000100800 */
[-C--:B-1----:R-:W-:Y:S02]  /*1cd70*/  @!P4 LEA R8, P6, R15, R0.reuse, 0x2 ;  /* 0x000000000f08c211 */ /* 0x082fe400078c10ff */
[----:B------:R-:W-:-:S11]  /*1cd80*/  @!P5 LEA R12, P0, R7, R0, 0x2 ;  /* 0x00000000070cd211 */ /* 0x000fd600078010ff */
[----:B------:R-:W-:Y:S02]  /*1cd90*/  P2R R2, PR, RZ, 0x40 ;  /* 0x00000040ff027803 */ /* 0x000fe40000000000 */
[----:B--2---:R-:W-:Y:S02]  /*1cda0*/  ISETP.GE.AND P2, PT, R5, c[0x0][0x3c8], PT ;  /* 0x0000f20005007a0c */ /* 0x004fe40003f46270 */
[-C--:B---3--:R-:W-:Y:S02]  /*1cdb0*/  @!P5 LEA.HI.X R13, R7, R4.reuse, R21, 0x2, P0 ;  /* 0x00000004070dd211 */ /* 0x088fe400000f1415 */
[----:B------:R-:W-:Y:S01]  /*1cdc0*/  ISETP.NE.AND P0, PT, R2, RZ, PT ;  /* 0x000000ff0200720c */ /* 0x000fe20003f05270 */
[----:B------:R-:W2:Y:S03]  /*1cdd0*/  LDL R7, [R1+0xc8] ;  /* 0x0000c80001077983 */ /* 0x000ea60000100800 */
[----:B----4-:R-:W-:Y:S01]  /*1cde0*/  @!P4 LEA.HI.X R9, R15, R4, R19, 0x2, P0 ;  /* 0x000000040f09c211 */ /* 0x010fe200000f1413 */
[----:B------:R-:W3:Y:S04]  /*1cdf0*/  LDL R21, [R1+0x144] ;  /* 0x0001440001157983 */ /* 0x000ee80000100800 */
[----:B------:R-:W4:Y:S01]  /*1ce00*/  LDL R15, [R1+0x148] ;  /* 0x00014800010f7983 */ /* 0x000f220000100800 */
[----:B------:R-:W-:-:S03]  /*1ce10*/  @!P3 LEA R2, P6, R10, R0, 0x2 ;  /* 0x000000000a02b211 */ /* 0x000fc600078c10ff */
[----:B------:R-:W2:Y:S04]  /*1ce20*/  LDL R19, [R1+0x140] ;  /* 0x0001400001137983 */ /* 0x000ea80000100800 */
[----:B------:R1:W-:Y:S04]  /*1ce30*/  @!P5 ST.E.64 [R12.64], R90 ;  /* 0x0000005a0c00d985 */ /* 0x0003e8000c101b0c */
[----:B------:R1:W-:Y:S01]  /*1ce40*/  @!P4 ST.E.64 [R8.64], R94 ;  /* 0x0000005e0800c985 */ /* 0x0003e2000c101b0c */
[----:B-----5:R-:W-:-:S03]  /*1ce50*/  @!P3 LEA.HI.X R3, R10, R4, R17, 0x2, P6 ;  /* 0x000000040a03b211 */ /* 0x020fc600030f1411 */
[----:B------:R-:W5:Y:S04]  /*1ce60*/  LDL R17, [R1+0x13c] ;  /* 0x00013c0001117983 */ /* 0x000f680000100800 */
[----:B------:R-:W5:Y:S04]  /*1ce70*/  LDL R10, [R1+0x138] ;  /* 0x00013800010a7983 */ /* 0x000f680000100800 */
[----:B------:R1:W-:Y:S02]  /*1ce80*/  @!P3 ST.E.64 [R2.64], R98 ;  /* 0x000000620200b985 */ /* 0x0003e4000c101b0c */
[----:B-1----:R-:W-:-:S04]  /*1ce90*/  @!P2 LEA R12, P3, R5, R0, 0x2 ;  /* 0x00000000050ca211 */ /* 0x002fc800078610ff */
[----:B------:R-:W-:Y:S02]  /*1cea0*/  @!P2 LEA.HI.X R13, R5, R4, R28, 0x2, P3 ;  /* 0x00000004050da211 */ /* 0x000fe400018f141c */
[----:B------:R-:W5:Y:S01]  /*1ceb0*/  LDL R5, [R1+0xc4] ;  /* 0x0000c40001057983 */ /* 0x000f620000100800 */
[----:B------:R-:W-:Y:S02]  /*1cec0*/  ISETP.GE.AND P1, PT, R26, c[0x0][0x3c8], PT ;  /* 0x0000f2001a007a0c */ /* 0x000fe40003f26270 */
[----:B------:R-:W-:-:S11]  /*1ced0*/  ISETP.GE.AND P0, PT, R24, c[0x0][0x3c8], PT ;  /* 0x0000f20018007a0c */ /* 0x000fd60003f06270 */
[-C--:B------:R-:W-:Y:S02]  /*1cee0*/  @!P1 LEA R8, P4, R26, R0.reuse, 0x2 ;  /* 0x000000001a089211 */ /* 0x080fe400078810ff */
[----:B------:R-:W-:Y:S02]  /*1cef0*/  ISETP.GE.AND P5, PT, R22, c[0x0][0x3c8], PT ;  /* 0x0000f20016007a0c */ /* 0x000fe40003fa6270 */
[----:B------:R-:W-:-:S09]  /*1cf00*/  @!P0 LEA R2, P6, R24, R0, 0x2 ;  /* 0x0000000018028211 */ /* 0x000fd200078c10ff */
[----:B------:R-:W-:-:S04]  /*1cf10*/  P2R R3, PR, RZ, 0x10 ;  /* 0x00000010ff037803 */ /* 0x000fc80000000000 */
[----:B------:R-:W-:Y:S02]  /*1cf20*/  ISETP.NE.AND P3, PT, R3, RZ, PT ;  /* 0x000000ff0300720c */ /* 0x000fe40003f65270 */
        /* <DEDUP_REMOVED lines=9> */
[----:B-1----:R-:W-:-:S04]  /*1cfc0*/  @!P5 LEA R8, P0, R22, R0, 0x2 ;  /* 0x000000001608d211 */ /* 0x002fc800078010ff */
[----:B------:R-:W-:Y:S02]  /*1cfd0*/  @!P5 LEA.HI.X R9, R22, R4, R23, 0x2, P0 ;  /* 0x000000041609d211 */ /* 0x000fe400000f1417 */
[----:B------:R-:W-:-:S03]  /*1cfe0*/  @!P4 LEA R2, P6, R14, R0, 0x2 ;  /* 0x000000000e02c211 */ /* 0x000fc600078c10ff */
[----:B------:R-:W-:Y:S01]  /*1cff0*/  @!P5 ST.E.64 [R8.64], R114 ;  /* 0x000000720800d985 */ /* 0x000fe2000c101b0c */
[----:B----4-:R-:W-:Y:S02]  /*1d000*/  @!P4 LEA.HI.X R3, R14, R4, R15, 0x2, P6 ;  /* 0x000000040e03c211 */ /* 0x010fe400030f140f */
[-C--:B------:R-:W-:Y:S02]  /*1d010*/  @!P3 LEA R14, P5, R20, R0.reuse, 0x2 ;  /* 0x00000000140eb211 */ /* 0x080fe400078a10ff */
[----:B--2---:R-:W-:Y:S01]  /*1d020*/  ISETP.GE.AND P0, PT, R7, c[0x0][0x3c8], PT ;  /* 0x0000f20007007a0c */ /* 0x004fe20003f06270 */
[----:B------:R1:W-:Y:S01]  /*1d030*/  @!P4 ST.E.64 [R2.64], R118 ;  /* 0x000000760200c985 */ /* 0x0003e2000c101b0c */
[----:B------:R-:W-:-:S04]  /*1d040*/  @!P2 LEA R12, P6, R18, R0, 0x2 ;  /* 0x00000000120ca211 */ /* 0x000fc800078c10ff */
[----:B------:R-:W-:-:S05]  /*1d050*/  @!P2 LEA.HI.X R13, R18, R4, R19, 0x2, P6 ;  /* 0x00000004120da211 */ /* 0x000fca00030f1413 */
[----:B-1----:R-:W-:-:S04]  /*1d060*/  P2R R2, PR, RZ, 0x20 ;  /* 0x00000020ff027803 */ /* 0x002fc80000000000 */
[----:B------:R-:W-:Y:S02]  /*1d070*/  ISETP.NE.AND P4, PT, R2, RZ, PT ;  /* 0x000000ff0200720c */ /* 0x000fe40003f85270 */
[----:B------:R-:W-:Y:S02]  /*1d080*/  @!P1 LEA R8, P5, R16, R0, 0x2 ;  /* 0x0000000010089211 */ /* 0x000fe400078a10ff */
[----:B---3--:R-:W-:Y:S02]  /*1d090*/  @!P3 LEA.HI.X R15, R20, R4, R21, 0x2, P4 ;  /* 0x00000004140fb211 */ /* 0x008fe400020f1415 */
[C---:B------:R-:W-:Y:S02]  /*1d0a0*/  @!P0 LEA R2, P4, R7.reuse, R0, 0x2 ;  /* 0x0000000007028211 */ /* 0x040fe400078810ff */
[-C--:B-----5:R-:W-:Y:S02]  /*1d0b0*/  @!P1 LEA.HI.X R9, R16, R4.reuse, R17, 0x2, P5 ;  /* 0x0000000410099211 */ /* 0x0a0fe400028f1411 */
        /* <DEDUP_REMOVED lines=12> */
.L_x_1962:
[----:B------:R-:W-:Y:S01]  /*1d180*/  ISETP.NE.U32.AND P0, PT, RZ, c[0x0][0x508], PT ;  /* 0x00014200ff007a0c */ /* 0x000fe20003f05070 */
[----:B------:R-:W2:Y:S01]  /*1d190*/  LDL.LU R7, [R1+0x84] ;  /* 0x0000840001077983 */ /* 0x000ea20000300800 */
[----:B------:R-:W-:Y:S01]  /*1d1a0*/  ISETP.NE.U32.AND P2, PT, RZ, c[0x0][0x500], PT ;  /* 0x00014000ff007a0c */ /* 0x000fe20003f45070 */
[----:B------:R-:W-:Y:S01]  /*1d1b0*/  IMAD.MOV.U32 R4, RZ, RZ, 0x4 ;  /* 0x00000004ff047424 */ /* 0x000fe200078e00ff */
[----:B------:R-:W-:Y:S01]  /*1d1c0*/  ISETP.NE.AND.EX P0, PT, RZ, c[0x0][0x50c], PT, P0 ;  /* 0x00014300ff007a0c */ /* 0x000fe20003f05300 */
[----:B------:R-:W-:Y:S01]  /*1d1d0*/  IMAD.MOV.U32 R21, RZ, RZ, c[0x0][0x388] ;  /* 0x0000e200ff157624 */ /* 0x000fe200078e00ff */
[----:B------:R-:W-:Y:S01]  /*1d1e0*/  ISETP.NE.AND.EX P2, PT, RZ, c[0x0][0x504], PT, P2 ;  /* 0x00014100ff007a0c */ /* 0x000fe20003f45320 */
[----:B------:R-:W-:Y:S02]  /*1d1f0*/  IMAD.MOV.U32 R0, RZ, RZ, RZ ;  /* 0x000000ffff007224 */ /* 0x000fe400078e00ff */
[----:B------:R-:W-:-:S08]  /*1d200*/  IMAD.WIDE R2, R239, R4, c[0x0][0x500] ;  /* 0x00014000ef027625 */ /* 0x000fd000078e0204 */
[----:B------:R-:W-:Y:S02]  /*1d210*/  @P0 IMAD.WIDE R4, R239, R4, c[0x0][0x508] ;  /* 0x00014200ef040625 */ /* 0x000fe400078e0204 */
[----:B------:R4:W5:Y:S04]  /*1d220*/  @P2 LDG.E R0, [R2.64] ;  /* 0x0000000c02002981 */ /* 0x000968000c1e1900 */
[----:B------:R4:W5:Y:S01]  /*1d230*/  @P0 LDG.E R21, [R4.64] ;  /* 0x0000000c04150981 */ /* 0x000962000c1e1900 */
[----:B--2---:R-:W-:-:S04]  /*1d240*/  ISETP.NE.AND P1, PT, R7, RZ, PT ;  /* 0x000000ff0700720c */ /* 0x004fc80003f25270 */
[----:B------:R-:W-:Y:S01]  /*1d250*/  SEL R20, R7, c[0x0][0x3d4], P1 ;  /* 0x0000f50007147a07 */ /* 0x000fe20000800000 */
[----:B------:R-:W-:Y:S05]  /*1d260*/  @P0 BRA `(.L_x_1983) ;  /* 0x0000004000000947 */ /* 0x000fea0003800000 */
[----:B----4-:R-:W-:Y:S05]  /*1d270*/  @!P2 BRA `(.L_x_1983) ;  /* 0x000000300000a947 */ /* 0x010fea0003800000 */
[----:B------:R2:W4:Y:S04]  /*1d280*/  LDG.E R4, [R2.64] ;  /* 0x0000000c02047981 */ /* 0x000528000c1e1900 */
[----:B--2---:R-:W4:Y:S02]  /*1d290*/  LDG.E R2, [R2.64+0x4] ;  /* 0x0000040c02027981 */ /* 0x004f24000c1e1900 */
[----:B----45:R-:W-:Y:S02]  /*1d2a0*/  IADD3 R21, -R4, R2, RZ ;  /* 0x0000000204157210 */ /* 0x030fe40007ffe1ff */
.L_x_1983:
[----:B----4-:R-:W2:Y:S01]  /*1d2b0*/  S2R R4, SR_TID.X ;  /* 0x0000000000047919 */ /* 0x010ea20000002100 */
        /* <DEDUP_REMOVED lines=12> */
[----:B------:R-:W2:Y:S01]  /*1d380*/  LDL.LU R23, [R1+0xac] ;  /* 0x0000ac0001177983 */ /* 0x000ea20000300800 */
[----:B------:R-:W-:Y:S01]  /*1d390*/  IMAD.MOV.U32 R2, RZ, RZ, 0x368 ;  /* 0x00000368ff027424 */ /* 0x000fe200078e00ff */
[----:B------:R-:W-:-:S04]  /*1d3a0*/  ISETP.GT.AND P2, PT, R20, 0x1, PT ;  /* 0x000000011400780c */ /* 0x000fc80003f44270 */
[----:B------:R-:W-:-:S04]  /*1d3b0*/  SEL R2, R2, 0x328, P2 ;  /* 0x0000032802027807 */ /* 0x000fc80001000000 */
[----:B------:R4:W5:Y:S08]  /*1d3c0*/  LDC.64 R12, c[0x0][R2+0x170] ;  /* 0x00005c00020c7b82 */ /* 0x0009700000000a00 */
[----:B------:R4:W1:Y:S08]  /*1d3d0*/  LDC.64 R8, c[0x0][R2+0x168] ;  /* 0x00005a0002087b82 */ /* 0x0008700000000a00 */
[----:B------:R4:W3:Y:S08]  /*1d3e0*/  LDC.64 R16, c[0x0][R2+0x178] ;  /* 0x00005e0002107b82 */ /* 0x0008f00000000a00 */
[----:B------:R4:W2:Y:S02]  /*1d3f0*/  LDC.64 R14, c[0x0][R2+0x160] ;  /* 0x00005800020e7b82 */ /* 0x0008a40000000a00 */
[----:B----4-:R-:W-:-:S02]  /*1d400*/  IMAD.MOV.U32 R2, RZ, RZ, c[0x0][0x4e8] ;  /* 0x00013a00ff027624 */ /* 0x010fc400078e00ff */
[-C--:B-----5:R-:W-:Y:S02]  /*1d410*/  IMAD R3, R13, R7.reuse, RZ ;  /* 0x000000070d037224 */ /* 0x0a0fe400078e02ff */
[----:B------:R-:W-:Y:S01]  /*1d420*/  IMAD.WIDE.U32 R4, R12, R7, RZ ;  /* 0x000000070c047225 */ /* 0x000fe200078e00ff */
[----:B------:R-:W-:Y:S02]  /*1d430*/  ISETP.NE.AND P0, PT, R2, 0x1, PT ;  /* 0x000000010200780c */ /* 0x000fe40003f05270 */
[----:B------:R-:W-:Y:S01]  /*1d440*/  MOV R2, R10 ;  /* 0x0000000a00027202 */ /* 0x000fe20000000f00 */
[----:B------:R-:W-:Y:S02]  /*1d450*/  IMAD R12, R12, R22, R3 ;  /* 0x000000160c0c7224 */ /* 0x000fe400078e0203 */
[-C--:B-1----:R-:W-:Y:S02]  /*1d460*/  IMAD R13, R9, R243.reuse, RZ ;  /* 0x000000f3090d7224 */ /* 0x082fe400078e02ff */
[----:B------:R-:W-:-:S04]  /*1d470*/  IMAD.WIDE.U32 R8, R8, R243, RZ ;  /* 0x000000f308087225 */ /* 0x000fc800078e00ff */
[----:B------:R-:W-:Y:S01]  /*1d480*/  IMAD.IADD R13, R9, 0x1, R13 ;  /* 0x00000001090d7824 */ /* 0x000fe200078e020d */
[----:B------:R-:W-:Y:S01]  /*1d490*/  IADD3 R9, R5, R12, RZ ;  /* 0x0000000c05097210 */ /* 0x000fe20007ffe0ff */
[----:B------:R-:W-:-:S05]  /*1d4a0*/  @P0 IMAD.HI.U32 R18, R10, c[0x0][0x4ec], RZ ;  /* 0x00013b000a120a27 */ /* 0x000fca00078e00ff */
[----:B------:R-:W-:Y:S02]  /*1d4b0*/  @P0 SHF.R.U32.HI R2, RZ, c[0x0][0x4f0], R18 ;  /* 0x00013c00ff020a19 */ /* 0x000fe40000011612 */
[----:B------:R-:W-:-:S03]  /*1d4c0*/  IADD3 R18, P1, P0, R4, R8, R0 ;  /* 0x0000000804127210 */ /* 0x000fc6000783e000 */
[----:B------:R-:W-:Y:S01]  /*1d4d0*/  IMAD.MOV R8, RZ, RZ, -R2 ;  /* 0x000000ffff087224 */ /* 0x000fe200078e0a02 */
[----:B--2---:R-:W-:-:S05]  /*1d4e0*/  SEL R3, R23, RZ, P2 ;  /* 0x000000ff17037207 */ /* 0x004fca0001000000 */
[-C--:B---3--:R-:W-:Y:S02]  /*1d4f0*/  IMAD R12, R17, R3.reuse, RZ ;  /* 0x00000003110c7224 */ /* 0x088fe400078e02ff */
[----:B------:R-:W-:-:S04]  /*1d500*/  IMAD.WIDE.U32 R4, R16, R3, RZ ;  /* 0x0000000310047225 */ /* 0x000fc800078e00ff */
[----:B------:R-:W-:Y:S01]  /*1d510*/  IMAD R3, R8, c[0x0][0x4e8], R10 ;  /* 0x00013a0008037a24 */ /* 0x000fe200078e020a */
[----:B------:R-:W-:Y:S02]  /*1d520*/  IADD3.X R10, R9, R13, R19, P1, P0 ;  /* 0x0000000d090a7210 */ /* 0x000fe40000fe0413 */
[----:B------:R-:W-:Y:S02]  /*1d530*/  IADD3 R9, R5, R12, RZ ;  /* 0x0000000c05097210 */ /* 0x000fe40007ffe0ff */
[----:B------:R-:W-:Y:S02]  /*1d540*/  IADD3 R4, P1, P0, R2, R18, R4 ;  /* 0x0000001202047210 */ /* 0x000fe4000783e004 */
[----:B------:R-:W-:Y:S01]  /*1d550*/  SHF.R.S32.HI R5, RZ, 0x1f, R2 ;  /* 0x0000001fff057819 */ /* 0x000fe20000011402 */
[----:B------:R-:W-:Y:S01]  /*1d560*/  IMAD R2, R15, R3, RZ ;  /* 0x000000030f027224 */ /* 0x000fe200078e02ff */
[----:B------:R-:W-:Y:S02]  /*1d570*/  SHF.R.S32.HI R8, RZ, 0x1f, R3 ;  /* 0x0000001fff087819 */ /* 0x000fe40000011403 */
[----:B------:R-:W-:Y:S01]  /*1d580*/  IADD3.X R5, R5, R10, R9, P1, P0 ;  /* 0x0000000a05057210 */ /* 0x000fe20000fe0409 */
[----:B------:R-:W-:-:S02]  /*1d590*/  IMAD.MOV.U32 R9, RZ, RZ, c[0x0][0x4a8] ;  /* 0x00012a00ff097624 */ /* 0x000fc400078e00ff */
        /* <DEDUP_REMOVED lines=10> */
.L_x_1985:
[----:B------:R-:W-:Y:S05]  /*1d640*/  BSYNC B0 ;  /* 0x0000000000007941 */ /* 0x000fea0003800000 */
.L_x_1984:
[----:B------:R-:W-:-:S13]  /*1d650*/  ISETP.GT.AND P0, PT, R20, 0x1, PT ;  /* 0x000000011400780c */ /* 0x000fda0003f04270 */
[----:B------:R-:W-:Y:S05]  /*1d660*/  @P0 BRA `(.L_x_1977) ;  /* 0x0000093000000947 */ /* 0x000fea0003800000 */
[----:B-1----:R-:W2:Y:S01]  /*1d670*/  LDL.LU R2, [R1+0x70] ;  /* 0x0000700001027983 */ /* 0x002ea20000300800 */
[----:B------:R-:W-:-:S03]  /*1d680*/  IMAD R4, R19, c[0x0][0x3a0], RZ ;  /* 0x0000e80013047a24 */ /* 0x000fc600078e02ff */
[----:B------:R-:W1:Y:S02]  /*1d690*/  S2R R3, SR_TID.X ;  /* 0x0000000000037919 */ /* 0x000e640000002100 */
[----:B-1----:R-:W-:-:S04]  /*1d6a0*/  SHF.R.S32.HI R5, RZ, 0x1f, R3 ;  /* 0x0000001fff057819 */ /* 0x002fc80000011403 */
[----:B------:R-:W-:-:S04]  /*1d6b0*/  LEA.HI R5, R5, R3, RZ, 0x3 ;  /* 0x0000000305057211 */ /* 0x000fc800078f18ff */
[----:B------:R-:W-:-:S04]  /*1d6c0*/  LOP3.LUT R5, R5, 0xfffffff8, RZ, 0xc0, !PT ;  /* 0xfffffff805057812 */ /* 0x000fc800078ec0ff */
[----:B------:R-:W-:Y:S02]  /*1d6d0*/  IADD3 R5, -R5, R3, RZ ;  /* 0x0000000305057210 */ /* 0x000fe40007ffe1ff */
[----:B--2---:R-:W-:Y:S02]  /*1d6e0*/  MOV R10, R2 ;  /* 0x00000002000a7202 */ /* 0x004fe40000000f00 */
[----:B------:R-:W-:Y:S02]  /*1d6f0*/  MOV R2, c[0x0][0x4e8] ;  /* 0x00013a0000027a02 */ /* 0x000fe40000000f00 */
[----:B------:R-:W-:Y:S02]  /*1d700*/  IADD3 R16, R231, R10, RZ ;  /* 0x0000000ae7107210 */ /* 0x000fe40007ffe0ff */
[----:B------:R-:W-:Y:S01]  /*1d710*/  ISETP.NE.AND P0, PT, R2, 0x1, PT ;  /* 0x000000010200780c */ /* 0x000fe20003f05270 */
[----:B------:R-:W-:-:S04]  /*1d720*/  IMAD.WIDE.U32 R2, R0, c[0x0][0x3a0], RZ ;  /* 0x0000e80000027a25 */ /* 0x000fc800078e00ff */
[----:B------:R-:W-:Y:S01]  /*1d730*/  IMAD R0, R0, c[0x0][0x3a4], R4 ;  /* 0x0000e90000007a24 */ /* 0x000fe200078e0204 */
[----:B------:R-:W-:Y:S01]  /*1d740*/  LEA R4, R5, R231, 0x5 ;  /* 0x000000e705047211 */ /* 0x000fe200078e28ff */
[----:B------:R-:W-:Y:S02]  /*1d750*/  IMAD R5, R22, c[0x0][0x3f0], RZ ;  /* 0x0000fc0016057a24 */ /* 0x000fe400078e02ff */
[----:B------:R-:W-:Y:S01]  /*1d760*/  IMAD.IADD R3, R3, 0x1, R0 ;  /* 0x0000000103037824 */ /* 0x000fe200078e0200 */
[----:B------:R-:W-:Y:S01]  /*1d770*/  IADD3 R4, R10, R4, RZ ;  /* 0x000000040a047210 */ /* 0x000fe20007ffe0ff */
[----:B------:R-:W-:Y:S02]  /*1d780*/  IMAD R9, R7, c[0x0][0x3f4], R5 ;  /* 0x0000fd0007097a24 */ /* 0x000fe400078e0205 */
[----:B------:R-:W-:Y:S01]  /*1d790*/  IMAD.WIDE.U32 R2, R243, c[0x0][0x3e8], R2 ;  /* 0x0000fa00f3027a25 */ /* 0x000fe200078e0002 */
[----:B------:R-:W-:-:S03]  /*1d7a0*/  MOV R0, R4 ;  /* 0x0000000400007202 */ /* 0x000fc60000000f00 */
[----:B------:R-:W-:-:S04]  /*1d7b0*/  @P0 IMAD.HI.U32 R8, R4, c[0x0][0x4ec], RZ ;  /* 0x00013b0004080a27 */ /* 0x000fc800078e00ff */
[----:B------:R-:W-:Y:S01]  /*1d7c0*/  IMAD R3, R243, c[0x0][0x3ec], R3 ;  /* 0x0000fb00f3037a24 */ /* 0x000fe200078e0203 */
[----:B------:R-:W-:-:S03]  /*1d7d0*/  @P0 SHF.R.U32.HI R0, RZ, c[0x0][0x4f0], R8 ;  /* 0x00013c00ff000a19 */ /* 0x000fc60000011608 */
[----:B------:R-:W-:Y:S01]  /*1d7e0*/  IMAD.WIDE.U32 R2, R7, c[0x0][0x3f0], R2 ;  /* 0x0000fc0007027a25 */ /* 0x000fe200078e0002 */
[----:B------:R-:W-:Y:S02]  /*1d7f0*/  SHF.R.S32.HI R8, RZ, 0x1f, R0 ;  /* 0x0000001fff087819 */ /* 0x000fe40000011400 */
[----:B------:R-:W-:Y:S01]  /*1d800*/  IADD3 R5, -R0, RZ, RZ ;  /* 0x000000ff00057210 */ /* 0x000fe20007ffe1ff */
[----:B------:R-:W-:Y:S02]  /*1d810*/  IMAD.IADD R3, R3, 0x1, R9 ;  /* 0x0000000103037824 */ /* 0x000fe400078e0209 */
[----:B------:R-:W-:Y:S02]  /*1d820*/  IMAD R7, R8, c[0x0][0x3e0], RZ ;  /* 0x0000f80008077a24 */ /* 0x000fe400078e02ff */
        /* <DEDUP_REMOVED lines=13> */
.L_x_2041:
[----:B------:R-:W-:Y:S05]  /*1d900*/  BRA.DIV ~URZ, `(.L_x_1987) ;  /* 0x000026b27f007947 */ /* 0x000fea000b800000 */
[----:B------:R4:W1:Y:S02]  /*1d910*/  SHFL.IDX PT, R0, R17, RZ, 0x181f ;  /* 0x00181fff11007589 */ /* 0x00086400000e0000 */
.L_x_2042:
[----:B------:R-:W-:Y:S01]  /*1d920*/  IMAD R15, R21, c[0x0][0x4e8], RZ ;  /* 0x00013a00150f7a24 */ /* 0x000fe200078e02ff */
[----:B------:R-:W-:Y:S04]  /*1d930*/  BSSY B0, `(.L_x_1988) ;  /* 0x0000016000007945 */ /* 0x000fe80003800000 */
        /* <DEDUP_REMOVED lines=9> */
[-C--:B-1----:R-:W-:Y:S02]  /*1d9d0*/  @!P3 LEA R12, P4, R140, R0.reuse, 0x1 ;  /* 0x000000008c0cb211 */ /* 0x082fe400078808ff */
[-C--:B------:R-:W-:Y:S02]  /*1d9e0*/  @!P2 LEA R8, P6, R252, R0.reuse, 0x1 ;  /* 0x00000000fc08a211 */ /* 0x080fe400078c08ff */
[-C--:B------:R-:W-:Y:S02]  /*1d9f0*/  @!P1 LEA R4, P5, R233, R0.reuse, 0x1 ;  /* 0x00000000e9049211 */ /* 0x080fe400078a08ff */
[----:B--2---:R-:W-:Y:S02]  /*1da00*/  @!P3 LEA.HI.X R13, R140, R7, R141, 0x1, P4 ;  /* 0x000000078c0db211 */ /* 0x004fe400020f0c8d */
[----:B------:R-:W-:-:S03]  /*1da10*/  @!P0 LEA R2, P4, R234, R0, 0x1 ;  /* 0x00000000ea028211 */ /* 0x000fc600078808ff */
[----:B------:R1:W-:Y:S01]  /*1da20*/  @!P3 ST.E.128 [R12.64], RZ ;  /* 0x000000ff0c00b985 */ /* 0x0003e2000c101d0c */
[-C--:B-----5:R-:W-:Y:S02]  /*1da30*/  @!P2 LEA.HI.X R9, R252, R7.reuse, R19, 0x1, P6 ;  /* 0x00000007fc09a211 */ /* 0x0a0fe400030f0c13 */
[----:B---3--:R-:W-:-:S03]  /*1da40*/  @!P1 LEA.HI.X R5, R233, R7, R18, 0x1, P5 ;  /* 0x00000007e9059211 */ /* 0x008fc600028f0c12 */
[----:B------:R1:W-:Y:S01]  /*1da50*/  @!P2 ST.E.128 [R8.64], RZ ;  /* 0x000000ff0800a985 */ /* 0x0003e2000c101d0c */
[----:B----4-:R-:W-:-:S03]  /*1da60*/  @!P0 LEA.HI.X R3, R234, R7, R10, 0x1, P4 ;  /* 0x00000007ea038211 */ /* 0x010fc600020f0c0a */
[----:B------:R1:W-:Y:S04]  /*1da70*/  @!P1 ST.E.128 [R4.64], RZ ;  /* 0x000000ff04009985 */ /* 0x0003e8000c101d0c */
[----:B------:R1:W-:Y:S02]  /*1da80*/  @!P0 ST.E.128 [R2.64], RZ ;  /* 0x000000ff02008985 */ /* 0x0003e4000c101d0c */
.L_x_1989:
[----:B------:R-:W-:Y:S05]  /*1da90*/  BSYNC B0 ;  /* 0x0000000000007941 */ /* 0x000fea0003800000 */
.L_x_1988:
[----:B------:R-:W-:Y:S05]  /*1daa0*/  BRA.DIV ~URZ, `(.L_x_1990) ;  /* 0x000025927f007947 */ /* 0x000fea000b800000 */
[----:B--2---:R2:W3:Y:S04]  /*1dab0*/  SHFL.IDX PT, R7, R14, 0x1, 0x181f ;  /* 0x00381f000e077f89 */ /* 0x0044e800000e0000 */
[----:B-1----:R2:W1:Y:S02]  /*1dac0*/  SHFL.IDX PT, R0, R17, 0x1, 0x181f ;  /* 0x00381f0011007f89 */ /* 0x00246400000e0000 */
.L_x_2043:
        /* <DEDUP_REMOVED lines=14> */
[----:B---3--:R-:W-:Y:S02]  /*1dbb0*/  @!P3 LEA.HI.X R13, R140, R7, R141, 0x1, P4 ;  /* 0x000000078c0db211 */ /* 0x008fe400020f0c8d */
[----:B------:R-:W-:-:S03]  /*1dbc0*/  @!P0 LEA R2, P4, R234, R0, 0x1 ;  /* 0x00000000ea028211 */ /* 0x000fc600078808ff */
[----:B------:R1:W-:Y:S01]  /*1dbd0*/  @!P3 ST.E.128 [R12.64], RZ ;  /* 0x000000ff0c00b985 */ /* 0x0003e2000c101d0c */
[-C--:B-----5:R-:W-:Y:S02]  /*1dbe0*/  @!P2 LEA.HI.X R9, R252, R7.reuse, R19, 0x1, P6 ;  /* 0x00000007fc09a211 */ /* 0x0a0fe400030f0c13 */
[----:B--2---:R-:W-:-:S03]  /*1dbf0*/  @!P1 LEA.HI.X R5, R233, R7, R18, 0x1, P5 ;  /* 0x00000007e9059211 */ /* 0x004fc600028f0c12 */
[----:B------:R1:W-:Y:S01]  /*1dc00*/  @!P2 ST.E.128 [R8.64], RZ ;  /* 0x000000ff0800a985 */ /* 0x0003e2000c101d0c */
[----:B----4-:R-:W-:-:S03]  /*1dc10*/  @!P0 LEA.HI.X R3, R234, R7, R10, 0x1, P4 ;  /* 0x00000007ea038211 */ /* 0x010fc600020f0c0a */
[----:B------:R1:W-:Y:S04]  /*1dc20*/  @!P1 ST.E.128 [R4.64], RZ ;  /* 0x000000ff04009985 */ /* 0x0003e8000c101d0c */
[----:B------:R1:W-:Y:S02]  /*1dc30*/  @!P0 ST.E.128 [R2.64], RZ ;  /* 0x000000ff02008985 */ /* 0x0003e4000c101d0c */
.L_x_1992:
[----:B------:R-:W-:Y:S05]  /*1dc40*/  BSYNC B0 ;  /* 0x0000000000007941 */ /* 0x000fea0003800000 */
.L_x_1991:
[----:B------:R-:W-:Y:S05]  /*1dc50*/  BRA.DIV ~URZ, `(.L_x_1993) ;  /* 0x000024d27f007947 */ /* 0x000fea000b800000 */
[----:B---3--:R3:W2:Y:S02]  /*1dc60*/  SHFL.IDX PT, R7, R14, 0x2, 0x181f ;  /* 0x00581f000e077f89 */ /* 0x0086a400000e0000 */
.L_x_2044:
[----:B------:R-:W-:Y:S05]  /*1dc70*/  BRA.DIV ~URZ, `(.L_x_1994) ;  /* 0x000025327f007947 */ /* 0x000fea000b800000 */
[----:B-1----:R1:W3:Y:S02]  /*1dc80*/  SHFL.IDX PT, R0, R17, 0x2, 0x181f ;  /* 0x00581f0011007f89 */ /* 0x0022e400000e0000 */
.L_x_2045:
[----:B------:R-:W-:Y:S01]  /*1dc90*/  IADD3 R2, R16, 0x40, RZ ;  /* 0x0000004010027810 */ /* 0x000fe20007ffe0ff */
[----:B------:R-:W-:Y:S03]  /*1dca0*/  BSSY B0, `(.L_x_1995) ;  /* 0x0000016000007945 */ /* 0x000fe60003800000 */
        /* <DEDUP_REMOVED lines=9> */
[-C--:B------:R-:W-:Y:S02]  /*1dd40*/  @!P3 LEA R12, P4, R140, R0.reuse, 0x1 ;  /* 0x000000008c0cb211 */ /* 0x080fe400078808ff */
[-C--:B------:R-:W-:Y:S02]  /*1dd50*/  @!P2 LEA R8, P6, R252, R0.reuse, 0x1 ;  /* 0x00000000fc08a211 */ /* 0x080fe400078c08ff */
[-C--:B------:R-:W-:Y:S02]  /*1dd60*/  @!P1 LEA R4, P5, R233, R0.reuse, 0x1 ;  /* 0x00000000e9049211 */ /* 0x080fe400078a08ff */
[----:B--2---:R-:W-:Y:S02]  /*1dd70*/  @!P3 LEA.HI.X R13, R140, R7, R141, 0x1, P4 ;  /* 0x000000078c0db211 */ /* 0x004fe400020f0c8d */
[----:B------:R-:W-:-:S03]  /*1dd80*/  @!P0 LEA R2, P4, R234, R0, 0x1 ;  /* 0x00000000ea028211 */ /* 0x000fc600078808ff */
[----:B------:R2:W-:Y:S01]  /*1dd90*/  @!P3 ST.E.128 [R12.64], RZ ;  /* 0x000000ff0c00b985 */ /* 0x0005e2000c101d0c */
[-C--:B-----5:R-:W-:Y:S02]  /*1dda0*/  @!P2 LEA.HI.X R9, R252, R7.reuse, R19, 0x1, P6 ;  /* 0x00000007fc09a211 */ /* 0x0a0fe400030f0c13 */
[----:B----4-:R-:W-:-:S03]  /*1ddb0*/  @!P1 LEA.HI.X R5, R233, R7, R18, 0x1, P5 ;  /* 0x00000007e9059211 */ /* 0x010fc600028f0c12 */
[----:B------:R2:W-:Y:S01]  /*1ddc0*/  @!P2 ST.E.128 [R8.64], RZ ;  /* 0x000000ff0800a985 */ /* 0x0005e2000c101d0c */
[----:B---3--:R-:W-:-:S03]  /*1ddd0*/  @!P0 LEA.HI.X R3, R234, R7, R10, 0x1, P4 ;  /* 0x00000007ea038211 */ /* 0x008fc600020f0c0a */
[----:B------:R2:W-:Y:S04]  /*1dde0*/  @!P1 ST.E.128 [R4.64], RZ ;  /* 0x000000ff04009985 */ /* 0x0005e8000c101d0c */
[----:B------:R2:W-:Y:S02]  /*1ddf0*/  @!P0 ST.E.128 [R2.64], RZ ;  /* 0x000000ff02008985 */ /* 0x0005e4000c101d0c */
.L_x_1996:
[----:B------:R-:W-:Y:S05]  /*1de00*/  BSYNC B0 ;  /* 0x0000000000007941 */ /* 0x000fea0003800000 */
.L_x_1995:
[----:B------:R-:W-:Y:S05]  /*1de10*/  BRA.DIV ~URZ, `(.L_x_1997) ;  /* 0x000024127f007947 */ /* 0x000fea000b800000 */
[----:B--2---:R2:W1:Y:S04]  /*1de20*/  SHFL.IDX PT, R7, R14, 0x3, 0x181f ;  /* 0x00781f000e077f89 */ /* 0x00446800000e0000 */
[----:B---3--:R2:W3:Y:S02]  /*1de30*/  SHFL.IDX PT, R0, R17, 0x3, 0x181f ;  /* 0x00781f0011007f89 */ /* 0x0084e400000e0000 */
.L_x_2046:
[----:B------:R-:W-:-:S04]  /*1de40*/  IADD3 R2, R16, 0x60, RZ ;  /* 0x0000006010027810 */ /* 0x000fc80007ffe0ff */
[----:B------:R-:W-:-:S13]  /*1de50*/  ISETP.GE.AND P0, PT, R2, R15, PT ;  /* 0x0000000f0200720c */ /* 0x000fda0003f06270 */
[----:B------:R-:W-:Y:S05]  /*1de60*/  @P0 BRA `(.L_x_1977) ;  /* 0x0000013000000947 */ /* 0x000fea0003800000 */
[----:B-12-4-:R-:W2:Y:S04]  /*1de70*/  LDL R17, [R1+0x78] ;  /* 0x0000780001117983 */ /* 0x016ea80000100800 */
[----:B------:R-:W4:Y:S04]  /*1de80*/  LDL R14, [R1+0x80] ;  /* 0x00008000010e7983 */ /* 0x000f280000100800 */
[----:B------:R-:W5:Y:S01]  /*1de90*/  LDL R10, [R1+0x7c] ;  /* 0x00007c00010a7983 */ /* 0x000f620000100800 */
[----:B------:R-:W-:Y:S02]  /*1dea0*/  ISETP.GE.AND P3, PT, R140, c[0x0][0x3c8], PT ;  /* 0x0000f2008c007a0c */ /* 0x000fe40003f66270 */
[----:B------:R-:W-:-:S02]  /*1deb0*/  ISETP.GE.AND P2, PT, R144, c[0x0][0x3c8], PT ;  /* 0x0000f20090007a0c */ /* 0x000fc40003f46270 */
[----:B------:R-:W-:Y:S02]  /*1dec0*/  ISETP.GE.AND P1, PT, R233, c[0x0][0x3c8], PT ;  /* 0x0000f200e9007a0c */ /* 0x000fe40003f26270 */
[----:B------:R-:W-:-:S07]  /*1ded0*/  ISETP.GE.AND P0, PT, R234, c[0x0][0x3c8], PT ;  /* 0x0000f200ea007a0c */ /* 0x000fce0003f06270 */
[-C--:B---3--:R-:W-:Y:S02]  /*1dee0*/  @!P3 LEA R12, P4, R140, R0.reuse, 0x1 ;  /* 0x000000008c0cb211 */ /* 0x088fe400078808ff */
[-C--:B------:R-:W-:Y:S02]  /*1def0*/  @!P2 LEA R8, P6, R252, R0.reuse, 0x1 ;  /* 0x00000000fc08a211 */ /* 0x080fe400078c08ff */
[-C--:B------:R-:W-:Y:S02]  /*1df00*/  @!P1 LEA R4, P5, R233, R0.reuse, 0x1 ;  /* 0x00000000e9049211 */ /* 0x080fe400078a08ff */
[----:B------:R-:W-:Y:S02]  /*1df10*/  @!P3 LEA.HI.X R13, R140, R7, R141, 0x1, P4 ;  /* 0x000000078c0db211 */ /* 0x000fe400020f0c8d */
[----:B------:R-:W-:-:S03]  /*1df20*/  @!P0 LEA R2, P4, R234, R0, 0x1 ;  /* 0x00000000ea028211 */ /* 0x000fc600078808ff */
[----:B------:R1:W-:Y:S01]  /*1df30*/  @!P3 ST.E.128 [R12.64], RZ ;  /* 0x000000ff0c00b985 */ /* 0x0003e2000c101d0c */
[-C--:B--2---:R-:W-:Y:S02]  /*1df40*/  @!P2 LEA.HI.X R9, R252, R7.reuse, R17, 0x1, P6 ;  /* 0x00000007fc09a211 */ /* 0x084fe400030f0c11 */
[----:B----4-:R-:W-:-:S03]  /*1df50*/  @!P1 LEA.HI.X R5, R233, R7, R14, 0x1, P5 ;  /* 0x00000007e9059211 */ /* 0x010fc600028f0c0e */
[----:B------:R1:W-:Y:S01]  /*1df60*/  @!P2 ST.E.128 [R8.64], RZ ;  /* 0x000000ff0800a985 */ /* 0x0003e2000c101d0c */
[----:B-----5:R-:W-:-:S03]  /*1df70*/  @!P0 LEA.HI.X R3, R234, R7, R10, 0x1, P4 ;  /* 0x00000007ea038211 */ /* 0x020fc600020f0c0a */
[----:B------:R1:W-:Y:S04]  /*1df80*/  @!P1 ST.E.128 [R4.64], RZ ;  /* 0x000000ff04009985 */ /* 0x0003e8000c101d0c */
[----:B------:R1:W-:Y:S02]  /*1df90*/  @!P0 ST.E.128 [R2.64], RZ ;  /* 0x000000ff02008985 */ /* 0x0003e4000c101d0c */
.L_x_1977:
[----:B------:R-:W-:Y:S05]  /*1dfa0*/  BSYNC B1 ;  /* 0x0000000000017941 */ /* 0x000fea0003800000 */
.L_x_1961:
[----:B------:R-:W-:-:S13]  /*1dfb0*/  ISETP.NE.AND P0, PT, RZ, UR10, PT ;  /* 0x0000000aff007c0c */ /* 0x000fda000bf05270 */
[----:B------:R-:W-:Y:S01]  /*1dfc0*/  @P0 WARPSYNC 0xffffffff ;  /* 0xffffffff00000948 */ /* 0x000fe20003800000 */
[----:B------:R-:W-:Y:S06]  /*1dfd0*/  @P0 BAR.SYNC.DEFER_BLOCKING 0x5, 0x100 ;  /* 0x0144000000000b1d */ /* 0x000fec0000010000 */
[----:B------:R-:W5:Y:S02]  /*1dfe0*/  @P0 LDS.128 R236, [0x20080] ;  /* 0x02008000ffec0984 */ /* 0x000f640000000c00 */
[----:B-1---5:R-:W-:Y:S01]  /*1dff0*/  @P0 IMAD.MOV.U32 R2, RZ, RZ, R236 ;  /* 0x000000ffff020224 */ /* 0x022fe200078e00ec */
[----:B---34-:R-:W-:-:S04]  /*1e000*/  @P0 MOV R0, R237 ;  /* 0x000000ed00000202 */ /* 0x018fc80000000f00 */
[----:B------:R1:W-:Y:S04]  /*1e010*/  @P0 STL [R1+0xa8], R2 ;  /* 0x0000a80201000387 */ /* 0x0003e80000100800 */
[----:B------:R1:W-:Y:S04]  /*1e020*/  @P0 STL [R1+0xc0], R0 ;  /* 0x0000c00001000387 */ /* 0x0003e80000100800 */
[----:B------:R-:W-:Y:S06]  /*1e030*/  @P0 BAR.ARV 0x4, 0x100 ;  /* 0x0104000000000b1d */ /* 0x000fec0000002000 */
[----:B------:R-:W-:Y:S05]  /*1e040*/  @P0 BRA `(.L_x_1998) ;  /* 0x00000fd000000947 */ /* 0x000fea0003800000 */
[----:B-1----:R-:W1:Y:S01]  /*1e050*/  S2R R0, SR_TID.X ;  /* 0x0000000000007919 */ /* 0x002e620000002100 */
[----:B------:R-:W-:Y:S01]  /*1e060*/  IMAD.MOV.U32 R8, RZ, RZ, RZ ;  /* 0x000000ffff087224 */ /* 0x000fe200078e00ff */
[----:B-12---:R-:W-:-:S04]  /*1e070*/  LOP3.LUT R17, R0, 0x1f, RZ, 0xc0, !PT ;  /* 0x0000001f00117812 */ /* 0x006fc800078ec0ff */
[----:B------:R-:W-:Y:S01]  /*1e080*/  ISETP.NE.AND P6, PT, R17, 0x1f, PT ;  /* 0x0000001f1100780c */ /* 0x000fe20003fc5270 */
[----:B------:R-:W-:Y:S10]  /*1e090*/  BRA.DIV ~URZ, `(.L_x_1999) ;  /* 0x000022827f007947 */ /* 0x000ff4000b800000 */
[----:B------:R1:W2:Y:S02]  /*1e0a0*/  SHFL.IDX PT, R14, R145, RZ, 0x1f ;  /* 0x00001fff910e7589 */ /* 0x0002a400000e0000 */
.L_x_2047:
[----:B------:R-:W-:Y:S05]  /*1e0b0*/  BRA.DIV ~URZ, `(.L_x_2000) ;  /* 0x000022e27f007947 */ /* 0x000fea000b800000 */
[----:B------:R3:W4:Y:S02]  /*1e0c0*/  SHFL.IDX PT, R9, R145, 0x1, 0x1f ;  /* 0x00201f0091097f89 */ /* 0x00072400000e0000 */
.L_x_2048:
[----:B------:R-:W-:Y:S02]  /*1e0d0*/  IMAD.IADD R0, R239, 0x1, R17 ;  /* 0x00000001ef007824 */ /* 0x000fe400078e0211 */
        /* <DEDUP_REMOVED lines=17> */
.L_x_2049:
        /* <DEDUP_REMOVED lines=16> */
.L_x_2050:
[----:B---3--:R-:W-:Y:S01]  /*1e2f0*/  IMAD R0, R0, c[0x0][0x538], RZ ;  /* 0x00014e0000007a24 */ /* 0x008fe200078e02ff */
[----:B------:R-:W-:Y:S04]  /*1e300*/  BSSY B1, `(.L_x_2003) ;  /* 0x00000c5000017945 */ /* 0x000fe80003800000 */
[----:B----4-:R-:W-:-:S04]  /*1e310*/  IADD3 R9, R0, R9, RZ ;  /* 0x0000000900097210 */ /* 0x010fc80007ffe0ff */
[----:B--2---:R-:W-:-:S13]  /*1e320*/  ISETP.GT.AND P0, PT, R9, R14, PT ;  /* 0x0000000e0900720c */ /* 0x004fda0003f04270 */
[----:B------:R-:W-:Y:S05]  /*1e330*/  @P0 BRA `(.L_x_2004) ;  /* 0x0000025000000947 */ /* 0x000fea0003800000 */
.L_x_2008:
        /* <DEDUP_REMOVED lines=8> */
[----:B-1----:R-:W-:Y:S01]  /*1e3c0*/  @!P0 MOV R4, 0x4 ;  /* 0x0000000400048802 */ /* 0x002fe20000000f00 */
        /* <DEDUP_REMOVED lines=8> */
.L_x_2051:
        /* <DEDUP_REMOVED lines=16> */
.L_x_2052:
[----:B--2---:R-:W-:-:S05]  /*1e550*/  IMAD R0, R0, c[0x0][0x538], RZ ;  /* 0x00014e0000007a24 */ /* 0x004fca00078e02ff */
[----:B------:R-:W-:-:S04]  /*1e560*/  IADD3 R9, R0, R9, RZ ;  /* 0x0000000900097210 */ /* 0x000fc80007ffe0ff */
[----:B------:R-:W-:-:S13]  /*1e570*/  ISETP.GT.AND P0, PT, R9, R14, PT ;  /* 0x0000000e0900720c */ /* 0x000fda0003f04270 */
[----:B-1----:R-:W-:Y:S05]  /*1e580*/  @!P0 BRA `(.L_x_2008) ;  /* 0xfffffdb000008947 */ /* 0x002fea000383ffff */
.L_x_2004:
[----:B------:R-:W-:-:S05]  /*1e590*/  IADD3 R15, -R0, R9, RZ ;  /* 0x00000009000f7210 */ /* 0x000fca0007ffe1ff */
[----:B------:R-:W-:-:S05]  /*1e5a0*/  IMAD R0, R4, c[0x0][0x538], R15 ;  /* 0x00014e0004007a24 */ /* 0x000fca00078e020f */
[----:B------:R-:W-:Y:S01]  /*1e5b0*/  ISETP.GT.AND P0, PT, R0, R14, PT ;  /* 0x0000000e0000720c */ /* 0x000fe20003f04270 */
[----:B------:R-:W-:-:S12]  /*1e5c0*/  BRA.DIV ~URZ, `(.L_x_2009) ;  /* 0x000022627f007947 */ /* 0x000fd8000b800000 */
[----:B------:R-:W-:-:S04]  /*1e5d0*/  VOTE.ANY R5, PT, !P0 ;  /* 0x0000000000057806 */ /* 0x000fc800040e0100 */
.L_x_2053:
[----:B------:R-:W2:Y:S02]  /*1e5e0*/  POPC R0, R5 ;  /* 0x0000000500007309 */ /* 0x000ea40000000000 */
[----:B--2---:R-:W-:Y:S01]  /*1e5f0*/  IADD3 R239, R0, R239, RZ ;  /* 0x000000ef00ef7210 */ /* 0x004fe20007ffe0ff */
[----:B------:R-:W-:Y:S05]  /*1e600*/  BRA.DIV ~URZ, `(.L_x_2010) ;  /* 0x000022727f007947 */ /* 0x000fea000b800000 */
[----:B------:R2:W3:Y:S04]  /*1e610*/  SHFL.IDX PT, R9, R7, R0, 0x1f ;  /* 0x00001f0007097589 */ /* 0x0004e800000e0000 */
[----:B------:R2:W4:Y:S02]  /*1e620*/  SHFL.IDX PT, R8, R8, R0, 0x1f ;  /* 0x00001f0008087589 */ /* 0x00052400000e0000 */
.L_x_2054:
[----:B------:R-:W-:Y:S01]  /*1e630*/  ISETP.NE.AND P0, PT, R5, RZ, PT ;  /* 0x000000ff0500720c */ /* 0x000fe20003f05270 */
[----:B------:R-:W-:-:S12]  /*1e640*/  BSSY B0, `(.L_x_2011) ;  /* 0x0000005000007945 */ /* 0x000fd80003800000 */
[----:B------:R-:W-:Y:S05]  /*1e650*/  @!P0 BRA `(.L_x_2012) ;  /* 0x0000003000008947 */ /* 0x000fea0003800000 */
[----:B--2---:R-:W-:Y:S01]  /*1e660*/  IADD3 R0, R0, -0x1, RZ ;  /* 0xffffffff00007810 */ /* 0x004fe20007ffe0ff */
[----:B------:R-:W-:Y:S05]  /*1e670*/  BRA.DIV ~URZ, `(.L_x_2013) ;  /* 0x000022f27f007947 */ /* 0x000fea000b800000 */
[----:B------:R2:W1:Y:S02]  /*1e680*/  SHFL.IDX PT, R16, R4, R0, 0x1f ;  /* 0x00001f0004107589 */ /* 0x00046400000e0000 */
.L_x_2012:
[----:B------:R-:W-:Y:S05]  /*1e690*/  BSYNC B0 ;  /* 0x0000000000007941 */ /* 0x000fea0003800000 */
.L_x_2011:
[----:B-12---:R-:W-:Y:S01]  /*1e6a0*/  IMAD R0, R16, c[0x0][0x538], R15 ;  /* 0x00014e0010007a24 */ /* 0x006fe200078e020f */
[----:B----4-:R-:W-:Y:S01]  /*1e6b0*/  ISETP.NE.AND P0, PT, R8, 0x1, PT ;  /* 0x000000010800780c */ /* 0x010fe20003f05270 */
[----:B------:R-:W-:Y:S03]  /*1e6c0*/  BSSY B0, `(.L_x_2014) ;  /* 0x0000080000007945 */ /* 0x000fe60003800000 */
[----:B------:R1:W-:Y:S01]  /*1e6d0*/  STL [R1+0xa8], R0 ;  /* 0x0000a80001007387 */ /* 0x0003e20000100800 */
[----:B------:R-:W-:-:S08]  /*1e6e0*/  IADD3 R7, -R0, R14, RZ ;  /* 0x0000000e00077210 */ /* 0x000fd00007ffe1ff */
[----:B------:R-:W-:Y:S05]  /*1e6f0*/  @!P0 BRA `(.L_x_2015) ;  /* 0x000003d000008947 */ /* 0x000fea0003800000 */
[-C--:B---3--:R-:W-:Y:S02]  /*1e700*/  IABS R4, R9.reuse ;  /* 0x0000000900047213 */ /* 0x088fe40000000000 */
[----:B------:R-:W-:Y:S02]  /*1e710*/  IABS R5, R8 ;  /* 0x0000000800057213 */ /* 0x000fe40000000000 */
[----:B------:R-:W2:Y:S01]  /*1e720*/  I2F.RP R2, R4 ;  /* 0x0000000400027306 */ /* 0x000ea20000209400 */
[----:B------:R-:W-:-:S07]  /*1e730*/  IABS R12, R9 ;  /* 0x00000009000c7213 */ /* 0x000fce0000000000 */
[----:B------:R-:W-:Y:S08]  /*1e740*/  I2F.RP R13, R5 ;  /* 0x00000005000d7306 */ /* 0x000ff00000209400 */
[----:B--2---:R-:W2:Y:S02]  /*1e750*/  MUFU.RCP R2, R2 ;  /* 0x0000000200027308 */ /* 0x004ea40000001000 */
[----:B--2---:R-:W-:-:S06]  /*1e760*/  IADD3 R2, R2, 0xffffffe, RZ ;  /* 0x0ffffffe02027810 */ /* 0x004fcc0007ffe0ff */
[----:B------:R-:W2:Y:S02]  /*1e770*/  F2I.FTZ.U32.TRUNC.NTZ R3, R2 ;  /* 0x0000000200037305 */ /* 0x000ea4000021f000 */
[----:B-12---:R-:W-:Y:S02]  /*1e780*/  IMAD.MOV R0, RZ, RZ, -R3 ;  /* 0x000000ffff007224 */ /* 0x006fe400078e0a03 */
[----:B------:R-:W-:Y:S02]  /*1e790*/  IMAD.MOV.U32 R2, RZ, RZ, RZ ;  /* 0x000000ffff027224 */ /* 0x000fe400078e00ff */
[----:B------:R-:W-:Y:S01]  /*1e7a0*/  IMAD.MOV.U32 R10, RZ, RZ, R0 ;  /* 0x000000ffff0a7224 */ /* 0x000fe200078e0000 */
[----:B------:R-:W-:-:S03]  /*1e7b0*/  IABS R0, R7 ;  /* 0x0000000700007213 */ /* 0x000fc60000000000 */
[----:B------:R-:W-:-:S04]  /*1e7c0*/  IMAD R10, R10, R4, RZ ;  /* 0x000000040a0a7224 */ /* 0x000fc800078e02ff */
[----:B------:R-:W-:-:S04]  /*1e7d0*/  IMAD.HI.U32 R10, R3, R10, R2 ;  /* 0x0000000a030a7227 */ /* 0x000fc800078e0002 */
[----:B------:R-:W-:Y:S02]  /*1e7e0*/  IMAD.MOV.U32 R2, RZ, RZ, R0 ;  /* 0x000000ffff027224 */ /* 0x000fe400078e0000 */
[----:B------:R-:W-:-:S05]  /*1e7f0*/  IMAD.MOV R0, RZ, RZ, -R12 ;  /* 0x000000ffff007224 */ /* 0x000fca00078e0a0c */
[----:B------:R-:W-:Y:S01]  /*1e800*/  MOV R3, R0 ;  /* 0x0000000000037202 */ /* 0x000fe20000000f00 */
        /* <DEDUP_REMOVED lines=42> */
[----:B------:R-:W-:Y:S01]  /*1eab0*/  IMAD R238, R3, 0x10000, R8 ;  /* 0x0001000003ee7824 */ /* 0x000fe200078e0208 */
[----:B------:R-:W-:Y:S05]  /*1eac0*/  BRA `(.L_x_2016) ;  /* 0x000003f000007947 */ /* 0x000fea0003800000 */
.L_x_2015:
[----:B------:R-:W-:-:S04]  /*1ead0*/  IMAD.MOV.U32 R4, RZ, RZ, 0x4 ;  /* 0x00000004ff047424 */ /* 0x000fc800078e00ff */
[----:B------:R-:W-:-:S06]  /*1eae0*/  IMAD.WIDE R4, R239, R4, c[0x0][0x590] ;  /* 0x00016400ef047625 */ /* 0x000fcc00078e0204 */
[----:B------:R-:W2:Y:S01]  /*1eaf0*/  LDG.E R4, [R4.64] ;  /* 0x0000000c04047981 */ /* 0x000ea2000c1e1900 */
[----:B------:R-:W-:Y:S01]  /*1eb00*/  IABS R8, R7 ;  /* 0x0000000700087213 */ /* 0x000fe20000000000 */
[----:B--23--:R-:W-:-:S05]  /*1eb10*/  IMAD R10, R4, R9, RZ ;  /* 0x00000009040a7224 */ /* 0x00cfca00078e02ff */
[-C--:B------:R-:W-:Y:S02]  /*1eb20*/  IABS R5, R10.reuse ;  /* 0x0000000a00057213 */ /* 0x080fe40000000000 */
[----:B------:R-:W-:Y:S02]  /*1eb30*/  IABS R12, R10 ;  /* 0x0000000a000c7213 */ /* 0x000fe40000000000 */
[----:B------:R-:W2:Y:S08]  /*1eb40*/  I2F.RP R2, R5 ;  /* 0x0000000500027306 */ /* 0x000eb00000209400 */
[----:B--2---:R-:W2:Y:S02]  /*1eb50*/  MUFU.RCP R2, R2 ;  /* 0x0000000200027308 */ /* 0x004ea40000001000 */
[----:B--2---:R-:W-:-:S06]  /*1eb60*/  IADD3 R2, R2, 0xffffffe, RZ ;  /* 0x0ffffffe02027810 */ /* 0x004fcc0007ffe0ff */
[----:B------:R-:W2:Y:S02]  /*1eb70*/  F2I.FTZ.U32.TRUNC.NTZ R3, R2 ;  /* 0x0000000200037305 */ /* 0x000ea4000021f000 */
[----:B-12---:R-:W-:Y:S02]  /*1eb80*/  IMAD.MOV R0, RZ, RZ, -R3 ;  /* 0x000000ffff007224 */ /* 0x006fe400078e0a03 */
[----:B------:R-:W-:Y:S02]  /*1eb90*/  IMAD.MOV.U32 R2, RZ, RZ, RZ ;  /* 0x000000ffff027224 */ /* 0x000fe400078e00ff */
[----:B------:R-:W-:-:S04]  /*1eba0*/  IMAD R0, R0, R5, RZ ;  /* 0x0000000500007224 */ /* 0x000fc800078e02ff */
        /* <DEDUP_REMOVED lines=12> */
[----:B------:R-:W-:-:S04]  /*1ec70*/  IMAD.MOV.U32 R2, RZ, RZ, R0 ;  /* 0x000000ffff027224 */ /* 0x000fc800078e0000 */
[----:B------:R-:W-:Y:S01]  /*1ec80*/  @!P1 IMAD.MOV R2, RZ, RZ, -R2 ;  /* 0x000000ffff029224 */ /* 0x000fe200078e0a02 */
[----:B------:R-:W-:-:S05]  /*1ec90*/  @!P0 LOP3.LUT R2, RZ, R10, RZ, 0x33, !PT ;  /* 0x0000000aff028212 */ /* 0x000fca00078e33ff */
[----:B------:R-:W-:Y:S02]  /*1eca0*/  IMAD R12, R4, R2, RZ ;  /* 0x00000002040c7224 */ /* 0x000fe400078e02ff */
[----:B------:R-:W-:-:S03]  /*1ecb0*/  IMAD.MOV R2, RZ, RZ, -R2 ;  /* 0x000000ffff027224 */ /* 0x000fc600078e0a02 */
[----:B------:R-:W-:Y:S01]  /*1ecc0*/  IADD3 R0, -R12, c[0x0][0x538], RZ ;  /* 0x00014e000c007a10 */ /* 0x000fe20007ffe1ff */
[----:B------:R-:W-:Y:S02]  /*1ecd0*/  IMAD R7, R10, R2, R7 ;  /* 0x000000020a077224 */ /* 0x000fe400078e0207 */
[----:B------:R-:W-:Y:S01]  /*1ece0*/  IMAD.MOV.U32 R2, RZ, RZ, RZ ;  /* 0x000000ffff027224 */ /* 0x000fe200078e00ff */
[----:B------:R-:W-:-:S04]  /*1ecf0*/  IMNMX R0, R4, R0, PT ;  /* 0x0000000004007217 */ /* 0x000fc80003800200 */
[-C--:B------:R-:W-:Y:S02]  /*1ed00*/  IABS R4, R0.reuse ;  /* 0x0000000000047213 */ /* 0x080fe40000000000 */
[----:B------:R-:W-:Y:S02]  /*1ed10*/  IABS R10, R0 ;  /* 0x00000000000a7213 */ /* 0x000fe40000000000 */
[----:B------:R-:W1:Y:S08]  /*1ed20*/  I2F.RP R3, R4 ;  /* 0x0000000400037306 */ /* 0x000e700000209400 */
[----:B-1----:R-:W1:Y:S02]  /*1ed30*/  MUFU.RCP R3, R3 ;  /* 0x0000000300037308 */ /* 0x002e640000001000 */
[----:B-1----:R-:W-:-:S06]  /*1ed40*/  IADD3 R3, R3, 0xffffffe, RZ ;  /* 0x0ffffffe03037810 */ /* 0x002fcc0007ffe0ff */
[----:B------:R-:W1:Y:S02]  /*1ed50*/  F2I.FTZ.U32.TRUNC.NTZ R3, R3 ;  /* 0x0000000300037305 */ /* 0x000e64000021f000 */
[----:B-1----:R-:W-:-:S05]  /*1ed60*/  IADD3 R5, RZ, -R3, RZ ;  /* 0x80000003ff057210 */ /* 0x002fca0007ffe0ff */
[----:B------:R-:W-:Y:S01]  /*1ed70*/  IMAD.MOV.U32 R8, RZ, RZ, R5 ;  /* 0x000000ffff087224 */ /* 0x000fe200078e0005 */
[----:B------:R-:W-:-:S03]  /*1ed80*/  IABS R5, R7 ;  /* 0x0000000700057213 */ /* 0x000fc60000000000 */
[----:B------:R-:W-:-:S04]  /*1ed90*/  IMAD R8, R8, R4, RZ ;  /* 0x0000000408087224 */ /* 0x000fc800078e02ff */
        /* <DEDUP_REMOVED lines=18> */
.L_x_2016:
[----:B------:R-:W-:Y:S05]  /*1eec0*/  BSYNC B0 ;  /* 0x0000000000007941 */ /* 0x000fea0003800000 */
.L_x_2014:
[----:B------:R-:W-:-:S04]  /*1eed0*/  LOP3.LUT R2, RZ, R2, RZ, 0x33, !PT ;  /* 0x00000002ff027212 */ /* 0x000fc800078e33ff */
[----:B------:R-:W-:-:S05]  /*1eee0*/  IADD3 R0, R2, R9, RZ ;  /* 0x0000000902007210 */ /* 0x000fca0007ffe0ff */
[----:B------:R1:W-:Y:S01]  /*1eef0*/  STL [R1+0xc0], R0 ;  /* 0x0000c00001007387 */ /* 0x0003e20000100800 */
[----:B------:R-:W-:Y:S05]  /*1ef00*/  BRA `(.L_x_2017) ;  /* 0x0000004000007947 */ /* 0x000fea0003800000 */
.L_x_2005:
[----:B------:R2:W-:Y:S01]  /*1ef10*/  STL [R1+0xa8], R14 ;  /* 0x0000a80e01007387 */ /* 0x0005e20000100800 */
[----:B------:R-:W-:Y:S02]  /*1ef20*/  MOV R238, RZ ;  /* 0x000000ff00ee7202 */ /* 0x000fe40000000f00 */
[----:B------:R-:W-:Y:S01]  /*1ef30*/  MOV R239, c[0x0][0x53c] ;  /* 0x00014f0000ef7a02 */ /* 0x000fe20000000f00 */
[----:B------:R2:W-:Y:S04]  /*1ef40*/  STL [R1+0xc0], RZ ;  /* 0x0000c0ff01007387 */ /* 0x0005e80000100800 */
.L_x_2017:
[----:B------:R-:W-:Y:S05]  /*1ef50*/  BSYNC B1 ;  /* 0x0000000000017941 */ /* 0x000fea0003800000 */
.L_x_2003:
[----:B------:R-:W3:Y:S04]  /*1ef60*/  LDL R2, [R1+0xa8] ;  /* 0x0000a80001027983 */ /* 0x000ee80000100800 */
[----:B-1----:R-:W4:Y:S01]  /*1ef70*/  LDL R0, [R1+0xc0] ;  /* 0x0000c00001007983 */ /* 0x002f220000100800 */
[----:B------:R-:W-:Y:S03]  /*1ef80*/  WARPSYNC 0xffffffff ;  /* 0xffffffff00007948 */ /* 0x000fe60003800000 */
[----:B------:R-:W-:Y:S01]  /*1ef90*/  BAR.SYNC.DEFER_BLOCKING 0x4, 0x100 ;  /* 0x0104000000007b1d */ /* 0x000fe20000010000 */
[----:B------:R-:W-:Y:S01]  /*1efa0*/  ISETP.NE.AND P0, PT, R17, RZ, PT ;  /* 0x000000ff1100720c */ /* 0x000fe20003f05270 */
[----:B--2---:R-:W-:Y:S01]  /*1efb0*/  IMAD.MOV.U32 R14, RZ, RZ, R238 ;  /* 0x000000ffff0e7224 */ /* 0x004fe200078e00ee */
[----:B------:R-:W-:-:S11]  /*1efc0*/  MOV R15, R239 ;  /* 0x000000ef000f7202 */ /* 0x000fd60000000f00 */
[----:B---3--:R-:W-:Y:S01]  /*1efd0*/  @!P0 IMAD.MOV.U32 R236, RZ, RZ, R2 ;  /* 0x000000ffffec8224 */ /* 0x008fe200078e0002 */
[----:B----4-:R-:W-:-:S03]  /*1efe0*/  MOV R13, R0 ;  /* 0x00000000000d7202 */ /* 0x010fc60000000f00 */
[----:B------:R-:W-:-:S05]  /*1eff0*/  IMAD.MOV.U32 R12, RZ, RZ, R236 ;  /* 0x000000ffff0c7224 */ /* 0x000fca00078e00ec */
[----:B------:R1:W-:Y:S04]  /*1f000*/  @!P0 STS.128 [0x20080], R12 ;  /* 0x0200800cff008388 */ /* 0x0003e80000000c00 */
[----:B------:R-:W-:Y:S06]  /*1f010*/  BAR.ARV 0x5, 0x100 ;  /* 0x0144000000007b1d */ /* 0x000fec0000002000 */
.L_x_1998:
[----:B------:R-:W-:-:S13]  /*1f020*/  ISETP.GE.AND P0, PT, R239, c[0x0][0x53c], PT ;  /* 0x00014f00ef007a0c */ /* 0x000fda0003f06270 */
[----:B-12---:R-:W-:Y:S01]  /*1f030*/  @P0 CALL.REL.NOINC `(.L_x_2018) ;  /* 0x0000001000000944 */ /* 0x006fe20003c00000 */
[----:B------:R-:W-:Y:S05]  /*1f040*/  BRA `(.L_x_2019) ;  /* 0xfffe318000007947 */ /* 0x000fea000383ffff */
.L_x_2018:
[----:B------:R-:W-:Y:S05]  /*1f050*/  EXIT ;  /* 0x000000000000794d */ /* 0x000fea0003800000 */
.L_x_1816:
[----:B------:R-:W-:Y:S01]  /*1f060*/  IMAD.MOV.U32 R0, RZ, RZ, R5 ;  /* 0x000000ffff007224 */ /* 0x000fe200078e0005 */
[----:B------:R-:W-:Y:S02]  /*1f070*/  MOV R3, 0x1 ;  /* 0x0000000100037802 */ /* 0x000fe40000000f00 */
[----:B------:R-:W-:Y:S02]  /*1f080*/  MOV R2, 0x1f0a0 ;  /* 0x0001f0a000027802 */ /* 0x000fe40000000f00 */
[----:B------:R-:W-:Y:S05]  /*1f090*/  CALL.REL.NOINC `($__internal_40_$__cuda_sm70_shflsync_up_p) ;  /* 0x0000c8d000007944 */ /* 0x000fea0003c00000 */
[----:B------:R-:W-:Y:S01]  /*1f0a0*/  MOV R0, R4 ;  /* 0x0000000400007202 */ /* 0x000fe20000000f00 */
[----:B------:R-:W-:Y:S05]  /*1f0b0*/  BRA `(.L_x_2020) ;  /* 0xfffe141000007947 */ /* 0x000fea000383ffff */
.L_x_1817:
[----:B------:R-:W-:Y:S01]  /*1f0c0*/  IMAD.MOV.U32 R0, RZ, RZ, R5 ;  /* 0x000000ffff007224 */ /* 0x000fe200078e0005 */
[----:B------:R-:W-:Y:S02]  /*1f0d0*/  MOV R3, 0x2 ;  /* 0x0000000200037802 */ /* 0x000fe40000000f00 */
[----:B------:R-:W-:Y:S02]  /*1f0e0*/  MOV R2, 0x1f100 ;  /* 0x0001f10000027802 */ /* 0x000fe40000000f00 */
[----:B------:R-:W-:Y:S05]  /*1f0f0*/  CALL.REL.NOINC `($__internal_40_$__cuda_sm70_shflsync_up_p) ;  /* 0x0000c87000007944 */ /* 0x000fea0003c00000 */
[----:B------:R-:W-:Y:S01]  /*1f100*/  SEL R4, R4, RZ, P4 ;  /* 0x000000ff04047207 */ /* 0x000fe20002000000 */
[----:B------:R-:W-:Y:S01]  /*1f110*/  IMAD.MOV.U32 R3, RZ, RZ, 0x4 ;  /* 0x00000004ff037424 */ /* 0x000fe200078e00ff */
[----:B------:R-:W-:-:S03]  /*1f120*/  MOV R2, 0x1f150 ;  /* 0x0001f15000027802 */ /* 0x000fc60000000f00 */
[----:B------:R-:W-:Y:S02]  /*1f130*/  IMAD.IADD R0, R5, 0x1, R4 ;  /* 0x0000000105007824 */ /* 0x000fe400078e0204 */
        /* <DEDUP_REMOVED lines=13> */
[----:B------:R-:W-:Y:S02]  /*1f210*/  MOV R10, 0x1f ;  /* 0x0000001f000a7802 */ /* 0x000fe40000000f00 */
[----:B------:R-:W-:Y:S01]  /*1f220*/  MOV R172, 0xffffffff ;  /* 0xffffffff00ac7802 */ /* 0x000fe20000000f00 */
[----:B------:R-:W-:Y:S01]  /*1f230*/  IMAD.IADD R4, R0, 0x1, R4 ;  /* 0x0000000100047824 */ /* 0x000fe200078e0204 */
[----:B------:R-:W-:-:S03]  /*1f240*/  MOV R2, 0x1f270 ;  /* 0x0001f27000027802 */ /* 0x000fc60000000f00 */
[----:B------:R-:W-:Y:S02]  /*1f250*/  IMAD.MOV.U32 R12, RZ, RZ, R4 ;  /* 0x000000ffff0c7224 */ /* 0x000fe400078e0004 */
[----:B------:R-:W-:Y:S05]  /*1f260*/  CALL.REL.NOINC `($__internal_39_$__cuda_sm70_shflsync_idx_p) ;  /* 0x0000c6c000007944 */ /* 0x000fea0003c00000 */
[----:B------:R-:W-:Y:S01]  /*1f270*/  MOV R0, R13 ;  /* 0x0000000d00007202 */ /* 0x000fe20000000f00 */
[----:B------:R-:W-:Y:S05]  /*1f280*/  BRA `(.L_x_2021) ;  /* 0xfffe134000007947 */ /* 0x000fea000383ffff */
.L_x_1819:
[----:B------:R-:W-:Y:S02]  /*1f290*/  SEL R0, RZ, 0x1, P0 ;  /* 0x00000001ff007807 */ /* 0x000fe40000000000 */
[----:B------:R-:W-:Y:S02]  /*1f2a0*/  MOV R2, 0x1f2c0 ;  /* 0x0001f2c000027802 */ /* 0x000fe40000000f00 */
[----:B------:R-:W-:Y:S05]  /*1f2b0*/  CALL.REL.NOINC `($__internal_41_$__cuda_sm70_votesync_ballot) ;  /* 0x0000c71000007944 */ /* 0x000fea0003c00000 */
[----:B------:R-:W-:Y:S01]  /*1f2c0*/  MOV R5, R0 ;  /* 0x0000000000057202 */ /* 0x000fe20000000f00 */
[----:B------:R-:W-:Y:S05]  /*1f2d0*/  BRA `(.L_x_2022) ;  /* 0xfffe138000007947 */ /* 0x000fea000383ffff */
.L_x_1820:
[----:B------:R-:W-:Y:S01]  /*1f2e0*/  IMAD.MOV.U32 R12, RZ, RZ, R9 ;  /* 0x000000ffff0c7224 */ /* 0x000fe200078e0009 */
[----:B------:R-:W-:Y:S01]  /*1f2f0*/  MOV R3, 0x1f ;  /* 0x0000001f00037802 */ /* 0x000fe20000000f00 */
[----:B------:R-:W-:Y:S01]  /*1f300*/  IMAD.MOV.U32 R172, RZ, RZ, -0x1 ;  /* 0xffffffffffac7424 */ /* 0x000fe200078e00ff */
[----:B------:R-:W-:Y:S02]  /*1f310*/  MOV R2, 0x1f330 ;  /* 0x0001f33000027802 */ /* 0x000fe40000000f00 */
[----:B------:R-:W-:Y:S05]  /*1f320*/  CALL.REL.NOINC `($__internal_39_$__cuda_sm70_shflsync_idx_p) ;  /* 0x0000c60000007944 */ /* 0x000fea0003c00000 */
[----:B------:R-:W-:Y:S01]  /*1f330*/  IMAD.MOV.U32 R14, RZ, RZ, R13 ;  /* 0x000000ffff0e7224 */ /* 0x000fe200078e000d */
[----:B------:R-:W-:Y:S01]  /*1f340*/  MOV R12, R8 ;  /* 0x00000008000c7202 */ /* 0x000fe20000000f00 */
[----:B------:R-:W-:Y:S01]  /*1f350*/  IMAD.MOV.U32 R0, RZ, RZ, RZ ;  /* 0x000000ffff007224 */ /* 0x000fe200078e00ff */
[----:B------:R-:W-:Y:S01]  /*1f360*/  MOV R3, 0x1f ;  /* 0x0000001f00037802 */ /* 0x000fe20000000f00 */
[----:B------:R-:W-:Y:S01]  /*1f370*/  IMAD.MOV.U32 R172, RZ, RZ, -0x1 ;  /* 0xffffffffffac7424 */ /* 0x000fe200078e00ff */
[----:B------:R-:W-:-:S02]  /*1f380*/  MOV R2, 0x1f3a0 ;  /* 0x0001f3a000027802 */ /* 0x000fc40000000f00 */
[----:B------:R-:W-:Y:S05]  /*1f390*/  CALL.REL.NOINC `($__internal_39_$__cuda_sm70_shflsync_idx_p) ;  /* 0x0000c59000007944 */ /* 0x000fea0003c00000 */
[----:B------:R-:W-:Y:S01]  /*1f3a0*/  MOV R9, R13 ;  /* 0x0000000d00097202 */ /* 0x000fe20000000f00 */
[----:B------:R-:W-:Y:S05]  /*1f3b0*/  BRA `(.L_x_2023) ;  /* 0xfffe130000007947 */ /* 0x000fea000383ffff */
.L_x_1823:
[----:B------:R-:W-:Y:S01]  /*1f3c0*/  IMAD.MOV.U32 R12, RZ, RZ, R4 ;  /* 0x000000ffff0c7224 */ /* 0x000fe200078e0004 */
[----:B------:R-:W-:Y:S01]  /*1f3d0*/  MOV R3, 0x1f ;  /* 0x0000001f00037802 */ /* 0x000fe20000000f00 */
[----:B------:R-:W-:Y:S01]  /*1f3e0*/  IMAD.MOV.U32 R172, RZ, RZ, -0x1 ;  /* 0xffffffffffac7424 */ /* 0x000fe200078e00ff */
[----:B------:R-:W-:-:S02]  /*1f3f0*/  MOV R2, 0x1f410 ;  /* 0x0001f41000027802 */ /* 0x000fc40000000f00 */
[----:B--23--:R-:W-:Y:S05]  /*1f400*/  CALL.REL.NOINC `($__internal_39_$__cuda_sm70_shflsync_idx_p) ;  /* 0x0000c52000007944 */ /* 0x00cfea0003c00000 */
[----:B------:R-:W-:Y:S01]  /*1f410*/  MOV R0, R13 ;  /* 0x0000000d00007202 */ /* 0x000fe20000000f00 */
[----:B------:R-:W-:Y:S05]  /*1f420*/  BRA `(.L_x_1822) ;  /* 0xfffe12f000007947 */ /* 0x000fea000383ffff */
.L_x_1894:
[----:B-1----:R-:W-:Y:S01]  /*1f430*/  IMAD.MOV.U32 R12, RZ, RZ, R17 ;  /* 0x000000ffff0c7224 */ /* 0x002fe200078e0011 */
[----:B------:R-:W-:Y:S01]  /*1f440*/  MOV R3, 0x181f ;  /* 0x0000181f00037802 */ /* 0x000fe20000000f00 */
[----:B------:R-:W-:Y:S01]  /*1f450*/  IMAD.MOV.U32 R10, RZ, RZ, RZ ;  /* 0x000000ffff0a7224 */ /* 0x000fe200078e00ff */
[----:B------:R-:W-:-:S02]  /*1f460*/  MOV R172, 0xffffffff ;  /* 0xffffffff00ac7802 */ /* 0x000fc40000000f00 */
[----:B------:R-:W-:Y:S02]  /*1f470*/  MOV R2, 0x1f490 ;  /* 0x0001f49000027802 */ /* 0x000fe40000000f00 */
[----:B------:R-:W-:Y:S05]  /*1f480*/  CALL.REL.NOINC `($__internal_39_$__cuda_sm70_shflsync_idx_p) ;  /* 0x0000c4a000007944 */ /* 0x000fea0003c00000 */
[----:B------:R-:W-:Y:S01]  /*1f490*/  MOV R4, R13 ;  /* 0x0000000d00047202 */ /* 0x000fe20000000f00 */
[----:B------:R-:W-:Y:S05]  /*1f4a0*/  BRA `(.L_x_2024) ;  /* 0xfffeb61000007947 */ /* 0x000fea000383ffff */
.L_x_1895:
[----:B------:R-:W-:Y:S01]  /*1f4b0*/  IMAD.MOV.U32 R12, RZ, RZ, R20 ;  /* 0x000000ffff0c7224 */ /* 0x000fe200078e0014 */
[----:B------:R-:W-:Y:S01]  /*1f4c0*/  MOV R3, 0x181f ;  /* 0x0000181f00037802 */ /* 0x000fe20000000f00 */
[----:B------:R-:W-:Y:S01]  /*1f4d0*/  IMAD.MOV.U32 R10, RZ, RZ, RZ ;  /* 0x000000ffff0a7224 */ /* 0x000fe200078e00ff */
[----:B------:R-:W-:Y:S02]  /*1f4e0*/  MOV R172, 0xffffffff ;  /* 0xffffffff00ac7802 */ /* 0x000fe40000000f00 */
[----:B------:R-:W-:Y:S02]  /*1f4f0*/  MOV R2, 0x1f510 ;  /* 0x0001f51000027802 */ /* 0x000fe40000000f00 */
[----:B-12---:R-:W-:Y:S05]  /*1f500*/  CALL.REL.NOINC `($__internal_39_$__cuda_sm70_shflsync_idx_p) ;  /* 0x0000c42000007944 */ /* 0x006fea0003c00000 */
[----:B------:R-:W-:Y:S01]  /*1f510*/  MOV R0, R13 ;  /* 0x0000000d00007202 */ /* 0x000fe20000000f00 */
[----:B------:R-:W-:Y:S05]  /*1f520*/  BRA `(.L_x_2025) ;  /* 0xfffeb5b000007947 */ /* 0x000fea000383ffff */
.L_x_1898:
[----:B--2---:R-:W-:Y:S01]  /*1f530*/  IMAD.MOV.U32 R12, RZ, RZ, R17 ;  /* 0x000000ffff0c7224 */ /* 0x004fe200078e0011 */
[----:B------:R-:W-:Y:S01]  /*1f540*/  MOV R3, 0x181f ;  /* 0x0000181f00037802 */ /* 0x000fe20000000f00 */
[----:B------:R-:W-:Y:S01]  /*1f550*/  IMAD.MOV.U32 R10, RZ, RZ, 0x1 ;  /* 0x00000001ff0a7424 */ /* 0x000fe200078e00ff */
[----:B------:R-:W-:-:S02]  /*1f560*/  MOV R172, 0xffffffff ;  /* 0xffffffff00ac7802 */ /* 0x000fc40000000f00 */
[----:B------:R-:W-:Y:S02]  /*1f570*/  MOV R2, 0x1f590 ;  /* 0x0001f59000027802 */ /* 0x000fe40000000f00 */
[----:B-1-34-:R-:W-:Y:S05]  /*1f580*/  CALL.REL.NOINC `($__internal_39_$__cuda_sm70_shflsync_idx_p) ;  /* 0x0000c3a000007944 */ /* 0x01afea0003c00000 */
[----:B------:R-:W-:Y:S01]  /*1f590*/  IMAD.MOV.U32 R4, RZ, RZ, R13 ;  /* 0x000000ffff047224 */ /* 0x000fe200078e000d */
[----:B------:R-:W-:Y:S01]  /*1f5a0*/  MOV R12, R20 ;  /* 0x00000014000c7202 */ /* 0x000fe20000000f00 */
[----:B------:R-:W-:Y:S01]  /*1f5b0*/  IMAD.MOV.U32 R10, RZ, RZ, 0x1 ;  /* 0x00000001ff0a7424 */ /* 0x000fe200078e00ff */
[----:B------:R-:W-:Y:S01]  /*1f5c0*/  MOV R3, 0x181f ;  /* 0x0000181f00037802 */ /* 0x000fe20000000f00 */
[----:B------:R-:W-:Y:S01]  /*1f5d0*/  IMAD.MOV.U32 R172, RZ, RZ, -0x1 ;  /* 0xffffffffffac7424 */ /* 0x000fe200078e00ff */
[----:B------:R-:W-:Y:S02]  /*1f5e0*/  MOV R2, 0x1f600 ;  /* 0x0001f60000027802 */ /* 0x000fe40000000f00 */
[----:B------:R-:W-:Y:S05]  /*1f5f0*/  CALL.REL.NOINC `($__internal_39_$__cuda_sm70_shflsync_idx_p) ;  /* 0x0000c33000007944 */ /* 0x000fea0003c00000 */
[----:B------:R-:W-:Y:S01]  /*1f600*/  MOV R0, R13 ;  /* 0x0000000d00007202 */ /* 0x000fe20000000f00 */
[----:B------:R-:W-:Y:S05]  /*1f610*/  BRA `(.L_x_2026) ;  /* 0xfffeb66000007947 */ /* 0x000fea000383ffff */
.L_x_1901:
[----:B-1----:R-:W-:Y:S01]  /*1f620*/  IMAD.MOV.U32 R12, RZ, RZ, R17 ;  /* 0x000000ffff0c7224 */ /* 0x002fe200078e0011 */
[----:B------:R-:W-:Y:S01]  /*1f630*/  MOV R3, 0x181f ;  /* 0x0000181f00037802 */ /* 0x000fe20000000f00 */
[----:B------:R-:W-:Y:S01]  /*1f640*/  IMAD.MOV.U32 R10, RZ, RZ, 0x2 ;  /* 0x00000002ff0a7424 */ /* 0x000fe200078e00ff */
[----:B------:R-:W-:Y:S02]  /*1f650*/  MOV R172, 0xffffffff ;  /* 0xffffffff00ac7802 */ /* 0x000fe40000000f00 */
[----:B------:R-:W-:-:S02]  /*1f660*/  MOV R2, 0x1f680 ;  /* 0x0001f68000027802 */ /* 0x000fc40000000f00 */
[----:B--234-:R-:W-:Y:S05]  /*1f670*/  CALL.REL.NOINC `($__internal_39_$__cuda_sm70_shflsync_idx_p) ;  /* 0x0000c2b000007944 */ /* 0x01cfea0003c00000 */
[----:B------:R-:W-:Y:S01]  /*1f680*/  MOV R4, R13 ;  /* 0x0000000d00047202 */ /* 0x000fe20000000f00 */
[----:B------:R-:W-:Y:S05]  /*1f690*/  BRA `(.L_x_2027) ;  /* 0xfffeb77000007947 */ /* 0x000fea000383ffff */
.L_x_1902:
[----:B------:R-:W-:Y:S01]  /*1f6a0*/  IMAD.MOV.U32 R12, RZ, RZ, R20 ;  /* 0x000000ffff0c7224 */ /* 0x000fe200078e0014 */
[----:B------:R-:W-:Y:S01]  /*1f6b0*/  MOV R3, 0x181f ;  /* 0x0000181f00037802 */ /* 0x000fe20000000f00 */
[----:B------:R-:W-:Y:S01]  /*1f6c0*/  IMAD.MOV.U32 R10, RZ, RZ, 0x2 ;  /* 0x00000002ff0a7424 */ /* 0x000fe200078e00ff */
[----:B------:R-:W-:-:S02]  /*1f6d0*/  MOV R172, 0xffffffff ;  /* 0xffffffff00ac7802 */ /* 0x000fc40000000f00 */
[----:B------:R-:W-:Y:S02]  /*1f6e0*/  MOV R2, 0x1f700 ;  /* 0x0001f70000027802 */ /* 0x000fe40000000f00 */
[----:B-1234-:R-:W-:Y:S05]  /*1f6f0*/  CALL.REL.NOINC `($__internal_39_$__cuda_sm70_shflsync_idx_p) ;  /* 0x0000c23000007944 */ /* 0x01efea0003c00000 */
[----:B------:R-:W-:Y:S01]  /*1f700*/  MOV R0, R13 ;  /* 0x0000000d00007202 */ /* 0x000fe20000000f00 */
[----:B------:R-:W-:Y:S05]  /*1f710*/  BRA `(.L_x_2028) ;  /* 0xfffeb71000007947 */ /* 0x000fea000383ffff */
.L_x_1905:
[----:B-1----:R-:W-:Y:S01]  /*1f720*/  IMAD.MOV.U32 R12, RZ, RZ, R17 ;  /* 0x000000ffff0c7224 */ /* 0x002fe200078e0011 */
[----:B------:R-:W-:Y:S01]  /*1f730*/  MOV R3, 0x181f ;  /* 0x0000181f00037802 */ /* 0x000fe20000000f00 */
[----:B------:R-:W-:Y:S01]  /*1f740*/  IMAD.MOV.U32 R10, RZ, RZ, 0x3 ;  /* 0x00000003ff0a7424 */ /* 0x000fe200078e00ff */
[----:B------:R-:W-:Y:S02]  /*1f750*/  MOV R172, 0xffffffff ;  /* 0xffffffff00ac7802 */ /* 0x000fe40000000f00 */
[----:B------:R-:W-:Y:S02]  /*1f760*/  MOV R2, 0x1f780 ;  /* 0x0001f78000027802 */ /* 0x000fe40000000f00 */
[----:B--234-:R-:W-:Y:S05]  /*1f770*/  CALL.REL.NOINC `($__internal_39_$__cuda_sm70_shflsync_idx_p) ;  /* 0x0000c1b000007944 */ /* 0x01cfea0003c00000 */
[----:B------:R-:W-:Y:S01]  /*1f780*/  IMAD.MOV.U32 R4, RZ, RZ, R13 ;  /* 0x000000ffff047224 */ /* 0x000fe200078e000d */
[----:B------:R-:W-:Y:S01]  /*1f790*/  MOV R12, R20 ;  /* 0x00000014000c7202 */ /* 0x000fe20000000f00 */
[----:B------:R-:W-:Y:S01]  /*1f7a0*/  IMAD.MOV.U32 R10, RZ, RZ, 0x3 ;  /* 0x00000003ff0a7424 */ /* 0x000fe200078e00ff */
[----:B------:R-:W-:Y:S01]  /*1f7b0*/  MOV R3, 0x181f ;  /* 0x0000181f00037802 */ /* 0x000fe20000000f00 */
[----:B------:R-:W-:Y:S01]  /*1f7c0*/  IMAD.MOV.U32 R172, RZ, RZ, -0x1 ;  /* 0xffffffffffac7424 */ /* 0x000fe200078e00ff */
[----:B------:R-:W-:-:S02]  /*1f7d0*/  MOV R2, 0x1f7f0 ;  /* 0x0001f7f000027802 */ /* 0x000fc40000000f00 */
[----:B------:R-:W-:Y:S05]  /*1f7e0*/  CALL.REL.NOINC `($__internal_39_$__cuda_sm70_shflsync_idx_p) ;  /* 0x0000c14000007944 */ /* 0x000fea0003c00000 */
[----:B------:R-:W-:Y:S01]  /*1f7f0*/  MOV R0, R13 ;  /* 0x0000000d00007202 */ /* 0x000fe20000000f00 */
[----:B------:R-:W-:Y:S05]  /*1f800*/  BRA `(.L_x_2029) ;  /* 0xfffeb7c000007947 */ /* 0x000fea000383ffff */
.L_x_1957:
[----:B------:R-:W-:Y:S01]  /*1f810*/  IMAD.MOV.U32 R2, RZ, RZ, R229 ;  /* 0x000000ffff027224 */ /* 0x000fe200078e00e5 */
[----:B------:R-:W-:-:S02]  /*1f820*/  MOV R4, 0x2 ;  /* 0x0000000200047802 */ /* 0x000fc40000000f00 */
[----:B------:R-:W-:Y:S02]  /*1f830*/  MOV R3, 0x1f850 ;  /* 0x0001f85000037802 */ /* 0x000fe40000000f00 */
[----:B------:R-:W-:Y:S05]  /*1f840*/  CALL.REL.NOINC `($__internal_38_$__cuda_sm70_shflsync_bfly_p) ;  /* 0x0000c09000007944 */ /* 0x000fea0003c00000 */
[----:B------:R-:W-:Y:S01]  /*1f850*/  MOV R0, R4 ;  /* 0x0000000400007202 */ /* 0x000fe20000000f00 */
[----:B------:R-:W-:Y:S05]  /*1f860*/  BRA `(.L_x_2030) ;  /* 0xffff98f000007947 */ /* 0x000fea000383ffff */
.L_x_1958:
[----:B------:R-:W-:Y:S01]  /*1f870*/  IMAD.MOV.U32 R2, RZ, RZ, R0 ;  /* 0x000000ffff027224 */ /* 0x000fe200078e0000 */
[----:B------:R-:W-:Y:S02]  /*1f880*/  MOV R4, 0x1 ;  /* 0x0000000100047802 */ /* 0x000fe40000000f00 */
[----:B------:R-:W-:Y:S02]  /*1f890*/  MOV R3, 0x1f8b0 ;  /* 0x0001f8b000037802 */ /* 0x000fe40000000f00 */
[----:B-1----:R-:W-:Y:S05]  /*1f8a0*/  CALL.REL.NOINC `($__internal_38_$__cuda_sm70_shflsync_bfly_p) ;  /* 0x0000c03000007944 */ /* 0x002fea0003c00000 */
[----:B------:R-:W-:Y:S01]  /*1f8b0*/  FADD.FTZ R0, R0, R4 ;  /* 0x0000000400007221 */ /* 0x000fe20000010000 */
[----:B------:R-:W-:Y:S02]  /*1f8c0*/  MOV R2, R230 ;  /* 0x000000e600027202 */ /* 0x000fe40000000f00 */
[----:B------:R-:W-:Y:S02]  /*1f8d0*/  MOV R4, 0x2 ;  /* 0x0000000200047802 */ /* 0x000fe40000000f00 */
[----:B------:R-:W-:Y:S02]  /*1f8e0*/  MOV R3, 0x1f900 ;  /* 0x0001f90000037802 */ /* 0x000fe40000000f00 */
[----:B------:R-:W-:Y:S05]  /*1f8f0*/  CALL.REL.NOINC `($__internal_38_$__cuda_sm70_shflsync_bfly_p) ;  /* 0x0000bfe000007944 */ /* 0x000fea0003c00000 */
[----:B------:R-:W-:Y:S01]  /*1f900*/  FADD.FTZ R230, R230, R4 ;  /* 0x00000004e6e67221 */ /* 0x000fe20000010000 */
[----:B------:R-:W-:-:S02]  /*1f910*/  MOV R4, 0x1 ;  /* 0x0000000100047802 */ /* 0x000fc40000000f00 */
[----:B------:R-:W-:Y:S02]  /*1f920*/  MOV R3, 0x1f950 ;  /* 0x0001f95000037802 */ /* 0x000fe40000000f00 */
[----:B------:R-:W-:Y:S02]  /*1f930*/  MOV R2, R230 ;  /* 0x000000e600027202 */ /* 0x000fe40000000f00 */
[----:B------:R-:W-:Y:S05]  /*1f940*/  CALL.REL.NOINC `($__internal_38_$__cuda_sm70_shflsync_bfly_p) ;  /* 0x0000bf9000007944 */ /* 0x000fea0003c00000 */
[----:B------:R-:W-:Y:S01]  /*1f950*/  MOV R3, R4 ;  /* 0x0000000400037202 */ /* 0x000fe20000000f00 */
[----:B------:R-:W-:Y:S05]  /*1f960*/  BRA `(.L_x_2031) ;  /* 0xffff986000007947 */ /* 0x000fea000383ffff */
.L_x_1965:
[----:B--234-:R-:W-:Y:S01]  /*1f970*/  IMAD.MOV.U32 R12, RZ, RZ, R15 ;  /* 0x000000ffff0c7224 */ /* 0x01cfe200078e000f */
[----:B------:R-:W-:Y:S01]  /*1f980*/  MOV R3, 0x181f ;  /* 0x0000181f00037802 */ /* 0x000fe20000000f00 */
[----:B------:R-:W-:Y:S01]  /*1f990*/  IMAD.MOV.U32 R10, RZ, RZ, RZ ;  /* 0x000000ffff0a7224 */ /* 0x000fe200078e00ff */
[----:B------:R-:W-:Y:S02]  /*1f9a0*/  MOV R172, 0xffffffff ;  /* 0xffffffff00ac7802 */ /* 0x000fe40000000f00 */
[----:B------:R-:W-:Y:S02]  /*1f9b0*/  MOV R2, 0x1f9d0 ;  /* 0x0001f9d000027802 */ /* 0x000fe40000000f00 */
[----:B-1----:R-:W-:Y:S05]  /*1f9c0*/  CALL.REL.NOINC `($__internal_39_$__cuda_sm70_shflsync_idx_p) ;  /* 0x0000bf6000007944 */ /* 0x002fea0003c00000 */
[----:B------:R-:W-:Y:S01]  /*1f9d0*/  MOV R7, R13 ;  /* 0x0000000d00077202 */ /* 0x000fe20000000f00 */
[----:B------:R-:W-:Y:S05]  /*1f9e0*/  BRA `(.L_x_2032) ;  /* 0xffffb46000007947 */ /* 0x000fea000383ffff */
.L_x_1966:
[----:B------:R-:W-:Y:S01]  /*1f9f0*/  IMAD.MOV.U32 R12, RZ, RZ, R17 ;  /* 0x000000ffff0c7224 */ /* 0x000fe200078e0011 */
[----:B------:R-:W-:Y:S01]  /*1fa00*/  MOV R3, 0x181f ;  /* 0x0000181f00037802 */ /* 0x000fe20000000f00 */
[----:B------:R-:W-:Y:S01]  /*1fa10*/  IMAD.MOV.U32 R10, RZ, RZ, RZ ;  /* 0x000000ffff0a7224 */ /* 0x000fe200078e00ff */
[----:B------:R-:W-:-:S02]  /*1fa20*/  MOV R172, 0xffffffff ;  /* 0xffffffff00ac7802 */ /* 0x000fc40000000f00 */
[----:B------:R-:W-:Y:S02]  /*1fa30*/  MOV R2, 0x1fa50 ;  /* 0x0001fa5000027802 */ /* 0x000fe40000000f00 */
[----:B-123--:R-:W-:Y:S05]  /*1fa40*/  CALL.REL.NOINC `($__internal_39_$__cuda_sm70_shflsync_idx_p) ;  /* 0x0000bee000007944 */ /* 0x00efea0003c00000 */
[----:B------:R-:W-:Y:S01]  /*1fa50*/  MOV R0, R13 ;  /* 0x0000000d00007202 */ /* 0x000fe20000000f00 */
[----:B------:R-:W-:Y:S05]  /*1fa60*/  BRA `(.L_x_2033) ;  /* 0xffffb40000007947 */ /* 0x000fea000383ffff */
.L_x_1969:
[----:B--2---:R-:W-:Y:S01]  /*1fa70*/  IMAD.MOV.U32 R12, RZ, RZ, R15 ;  /* 0x000000ffff0c7224 */ /* 0x004fe200078e000f */
[----:B------:R-:W-:Y:S01]  /*1fa80*/  MOV R3, 0x181f ;  /* 0x0000181f00037802 */ /* 0x000fe20000000f00 */
[----:B------:R-:W-:Y:S01]  /*1fa90*/  IMAD.MOV.U32 R10, RZ, RZ, 0x1 ;  /* 0x00000001ff0a7424 */ /* 0x000fe200078e00ff */
[----:B------:R-:W-:Y:S02]  /*1faa0*/  MOV R172, 0xffffffff ;  /* 0xffffffff00ac7802 */ /* 0x000fe40000000f00 */
[----:B------:R-:W-:Y:S02]  /*1fab0*/  MOV R2, 0x1fad0 ;  /* 0x0001fad000027802 */ /* 0x000fe40000000f00 */
[----:B-1-34-:R-:W-:Y:S05]  /*1fac0*/  CALL.REL.NOINC `($__internal_39_$__cuda_sm70_shflsync_idx_p) ;  /* 0x0000be6000007944 */ /* 0x01afea0003c00000 */
        /* <DEDUP_REMOVED lines=9> */
.L_x_1972:
[----:B--2---:R-:W-:Y:S01]  /*1fb60*/  IMAD.MOV.U32 R12, RZ, RZ, R15 ;  /* 0x000000ffff0c7224 */ /* 0x004fe200078e000f */
[----:B------:R-:W-:Y:S01]  /*1fb70*/  MOV R3, 0x181f ;  /* 0x0000181f00037802 */ /* 0x000fe20000000f00 */
[----:B------:R-:W-:Y:S01]  /*1fb80*/  IMAD.MOV.U32 R10, RZ, RZ, 0x2 ;  /* 0x00000002ff0a7424 */ /* 0x000fe200078e00ff */
[----:B------:R-:W-:-:S02]  /*1fb90*/  MOV R172, 0xffffffff ;  /* 0xffffffff00ac7802 */ /* 0x000fc40000000f00 */
[----:B------:R-:W-:Y:S02]  /*1fba0*/  MOV R2, 0x1fbc0 ;  /* 0x0001fbc000027802 */ /* 0x000fe40000000f00 */
[----:B-1-34-:R-:W-:Y:S05]  /*1fbb0*/  CALL.REL.NOINC `($__internal_39_$__cuda_sm70_shflsync_idx_p) ;  /* 0x0000bd7000007944 */ /* 0x01afea0003c00000 */
[----:B------:R-:W-:Y:S01]  /*1fbc0*/  MOV R7, R13 ;  /* 0x0000000d00077202 */ /* 0x000fe20000000f00 */
[----:B------:R-:W-:Y:S05]  /*1fbd0*/  BRA `(.L_x_2035) ;  /* 0xffffb5e000007947 */ /* 0x000fea000383ffff */
.L_x_1973:
[----:B--2---:R-:W-:Y:S01]  /*1fbe0*/  IMAD.MOV.U32 R12, RZ, RZ, R17 ;  /* 0x000000ffff0c7224 */ /* 0x004fe200078e0011 */
[----:B------:R-:W-:Y:S01]  /*1fbf0*/  MOV R3, 0x181f ;  /* 0x0000181f00037802 */ /* 0x000fe20000000f00 */
[----:B------:R-:W-:Y:S01]  /*1fc00*/  IMAD.MOV.U32 R10, RZ, RZ, 0x2 ;  /* 0x00000002ff0a7424 */ /* 0x000fe200078e00ff */
[----:B------:R-:W-:Y:S02]  /*1fc10*/  MOV R172, 0xffffffff ;  /* 0xffffffff00ac7802 */ /* 0x000fe40000000f00 */
[----:B------:R-:W-:Y:S02]  /*1fc20*/  MOV R2, 0x1fc40 ;  /* 0x0001fc4000027802 */ /* 0x000fe40000000f00 */
[----:B-1-34-:R-:W-:Y:S05]  /*1fc30*/  CALL.REL.NOINC `($__internal_39_$__cuda_sm70_shflsync_idx_p) ;  /* 0x0000bcf000007944 */ /* 0x01afea0003c00000 */
[----:B------:R-:W-:Y:S01]  /*1fc40*/  MOV R0, R13 ;  /* 0x0000000d00007202 */ /* 0x000fe20000000f00 */
[----:B------:R-:W-:Y:S05]  /*1fc50*/  BRA `(.L_x_2036) ;  /* 0xffffb58000007947 */ /* 0x000fea000383ffff */
.L_x_1976:
[----:B-1----:R-:W-:Y:S01]  /*1fc60*/  IMAD.MOV.U32 R12, RZ, RZ, R15 ;  /* 0x000000ffff0c7224 */ /* 0x002fe200078e000f */
[----:B------:R-:W-:Y:S01]  /*1fc70*/  MOV R3, 0x181f ;  /* 0x0000181f00037802 */ /* 0x000fe20000000f00 */
[----:B------:R-:W-:Y:S01]  /*1fc80*/  IMAD.MOV.U32 R10, RZ, RZ, 0x3 ;  /* 0x00000003ff0a7424 */ /* 0x000fe200078e00ff */
[----:B------:R-:W-:-:S02]  /*1fc90*/  MOV R172, 0xffffffff ;  /* 0xffffffff00ac7802 */ /* 0x000fc40000000f00 */
[----:B------:R-:W-:Y:S02]  /*1fca0*/  MOV R2, 0x1fcc0 ;  /* 0x0001fcc000027802 */ /* 0x000fe40000000f00 */
[----:B--234-:R-:W-:Y:S05]  /*1fcb0*/  CALL.REL.NOINC `($__internal_39_$__cuda_sm70_shflsync_idx_p) ;  /* 0x0000bc7000007944 */ /* 0x01cfea0003c00000 */
        /* <DEDUP_REMOVED lines=9> */
.L_x_1978:
[----:B------:R-:W-:Y:S01]  /*1fd50*/  IMAD.MOV.U32 R12, RZ, RZ, R7 ;  /* 0x000000ffff0c7224 */ /* 0x000fe200078e0007 */
[----:B------:R-:W-:Y:S01]  /*1fd60*/  MOV R3, 0x1c1f ;  /* 0x00001c1f00037802 */ /* 0x000fe20000000f00 */
[----:B------:R-:W-:Y:S01]  /*1fd70*/  IMAD.MOV.U32 R10, RZ, RZ, RZ ;  /* 0x000000ffff0a7224 */ /* 0x000fe200078e00ff */
[----:B------:R-:W-:Y:S02]  /*1fd80*/  MOV R172, 0xffffffff ;  /* 0xffffffff00ac7802 */ /* 0x000fe40000000f00 */
[----:B------:R-:W-:-:S02]  /*1fd90*/  MOV R2, 0x1fdb0 ;  /* 0x0001fdb000027802 */ /* 0x000fc40000000f00 */
[----:B------:R-:W-:Y:S05]  /*1fda0*/  CALL.REL.NOINC `($__internal_39_$__cuda_sm70_shflsync_idx_p) ;  /* 0x0000bb8000007944 */ /* 0x000fea0003c00000 */
[----:B------:R-:W-:Y:S01]  /*1fdb0*/  MOV R4, R13 ;  /* 0x0000000d00047202 */ /* 0x000fe20000000f00 */
[----:B------:R-:W-:Y:S05]  /*1fdc0*/  BRA `(.L_x_2038) ;  /* 0xffffb95000007947 */ /* 0x000fea000383ffff */
.L_x_1979:
[----:B------:R-:W-:Y:S01]  /*1fdd0*/  IMAD.MOV.U32 R12, RZ, RZ, R5 ;  /* 0x000000ffff0c7224 */ /* 0x000fe200078e0005 */
[----:B------:R-:W-:Y:S01]  /*1fde0*/  MOV R3, 0x1c1f ;  /* 0x00001c1f00037802 */ /* 0x000fe20000000f00 */
[----:B------:R-:W-:Y:S01]  /*1fdf0*/  IMAD.MOV.U32 R10, RZ, RZ, RZ ;  /* 0x000000ffff0a7224 */ /* 0x000fe200078e00ff */
[----:B------:R-:W-:-:S02]  /*1fe00*/  MOV R172, 0xffffffff ;  /* 0xffffffff00ac7802 */ /* 0x000fc40000000f00 */
[----:B------:R-:W-:Y:S02]  /*1fe10*/  MOV R2, 0x1fe30 ;  /* 0x0001fe3000027802 */ /* 0x000fe40000000f00 */
[----:B-12---:R-:W-:Y:S05]  /*1fe20*/  CALL.REL.NOINC `($__internal_39_$__cuda_sm70_shflsync_idx_p) ;  /* 0x0000bb0000007944 */ /* 0x006fea0003c00000 */
[----:B------:R-:W-:Y:S01]  /*1fe30*/  MOV R0, R13 ;  /* 0x0000000d00007202 */ /* 0x000fe20000000f00 */
[----:B------:R-:W-:Y:S05]  /*1fe40*/  BRA `(.L_x_2039) ;  /* 0xffffb8f000007947 */ /* 0x000fea000383ffff */
.L_x_1982:
        /* <DEDUP_REMOVED lines=15> */
.L_x_1986:
[----:B------:R-:W-:Y:S01]  /*1ff40*/  IMAD.MOV.U32 R12, RZ, RZ, R14 ;  /* 0x000000ffff0c7224 */ /* 0x000fe200078e000e */
[----:B------:R-:W-:Y:S01]  /*1ff50*/  MOV R3, 0x181f ;  /* 0x0000181f00037802 */ /* 0x000fe20000000f00 */
[----:B------:R-:W-:Y:S01]  /*1ff60*/  IMAD.MOV.U32 R10, RZ, RZ, RZ ;  /* 0x000000ffff0a7224 */ /* 0x000fe200078e00ff */
[----:B------:R-:W-:-:S02]  /*1ff70*/  MOV R172, 0xffffffff ;  /* 0xffffffff00ac7802 */ /* 0x000fc40000000f00 */
[----:B------:R-:W-:Y:S02]  /*1ff80*/  MOV R2, 0x1ffa0 ;  /* 0x0001ffa000027802 */ /* 0x000fe40000000f00 */
[----:B---3--:R-:W-:Y:S05]  /*1ff90*/  CALL.REL.NOINC `($__internal_39_$__cuda_sm70_shflsync_idx_p) ;  /* 0x0000b99000007944 */ /* 0x008fea0003c00000 */
[----:B------:R-:W-:Y:S01]  /*1ffa0*/  MOV R7, R13 ;  /* 0x0000000d00077202 */ /* 0x000fe20000000f00 */
[----:B------:R-:W-:Y:S05]  /*1ffb0*/  BRA `(.L_x_2041) ;  /* 0xffffd94000007947 */ /* 0x000fea000383ffff */
.L_x_1987:
[----:B------:R-:W-:Y:S01]  /*1ffc0*/  IMAD.MOV.U32 R12, RZ, RZ, R17 ;  /* 0x000000ffff0c7224 */ /* 0x000fe200078e0011 */
[----:B------:R-:W-:Y:S01]  /*1ffd0*/  MOV R3, 0x181f ;  /* 0x0000181f00037802 */ /* 0x000fe20000000f00 */
[----:B------:R-:W-:Y:S01]  /*1ffe0*/  IMAD.MOV.U32 R10, RZ, RZ, RZ ;  /* 0x000000ffff0a7224 */ /* 0x000fe200078e00ff */
[----:B------:R-:W-:Y:S02]  /*1fff0*/  MOV R172, 0xffffffff ;  /* 0xffffffff00ac7802 */ /* 0x000fe40000000f00 */
[----:B------:R-:W-:Y:S02]  /*20000*/  MOV R2, 0x20020 ;  /* 0x0002002000027802 */ /* 0x000fe40000000f00 */
[----:B-123--:R-:W-:Y:S05]  /*20010*/  CALL.REL.NOINC `($__internal_39_$__cuda_sm70_shflsync_idx_p) ;  /* 0x0000b91000007944 */ /* 0x00efea0003c00000 */
[----:B------:R-:W-:Y:S01]  /*20020*/  MOV R0, R13 ;  /* 0x0000000d00007202 */ /* 0x000fe20000000f00 */
[----:B------:R-:W-:Y:S05]  /*20030*/  BRA `(.L_x_2042) ;  /* 0xffffd8e000007947 */ /* 0x000fea000383ffff */
.L_x_1990:
        /* <DEDUP_REMOVED lines=15> */
.L_x_1993:
        /* <DEDUP_REMOVED lines=8> */
.L_x_1994:
[----:B-1----:R-:W-:Y:S01]  /*201b0*/  IMAD.MOV.U32 R12, RZ, RZ, R17 ;  /* 0x000000ffff0c7224 */ /* 0x002fe200078e0011 */
[----:B------:R-:W-:Y:S01]  /*201c0*/  MOV R3, 0x181f ;  /* 0x0000181f00037802 */ /* 0x000fe20000000f00 */
[----:B------:R-:W-:Y:S01]  /*201d0*/  IMAD.MOV.U32 R10, RZ, RZ, 0x2 ;  /* 0x00000002ff0a7424 */ /* 0x000fe200078e00ff */
[----:B------:R-:W-:-:S02]  /*201e0*/  MOV R172, 0xffffffff ;  /* 0xffffffff00ac7802 */ /* 0x000fc40000000f00 */
[----:B------:R-:W-:Y:S02]  /*201f0*/  MOV R2, 0x20210 ;  /* 0x0002021000027802 */ /* 0x000fe40000000f00 */
[----:B--234-:R-:W-:Y:S05]  /*20200*/  CALL.REL.NOINC `($__internal_39_$__cuda_sm70_shflsync_idx_p) ;  /* 0x0000b72000007944 */ /* 0x01cfea0003c00000 */
[----:B------:R-:W-:Y:S01]  /*20210*/  MOV R0, R13 ;  /* 0x0000000d00007202 */ /* 0x000fe20000000f00 */
[----:B------:R-:W-:Y:S05]  /*20220*/  BRA `(.L_x_2045) ;  /* 0xffffda6000007947 */ /* 0x000fea000383ffff */
.L_x_1997:
        /* <DEDUP_REMOVED lines=15> */
.L_x_1999:
[----:B------:R-:W-:Y:S01]  /*20320*/  IMAD.MOV.U32 R12, RZ, RZ, R145 ;  /* 0x000000ffff0c7224 */ /* 0x000fe200078e0091 */
[----:B------:R-:W-:Y:S01]  /*20330*/  MOV R3, 0x1f ;  /* 0x0000001f00037802 */ /* 0x000fe20000000f00 */
[----:B------:R-:W-:Y:S01]  /*20340*/  IMAD.MOV.U32 R10, RZ, RZ, RZ ;  /* 0x000000ffff0a7224 */ /* 0x000fe200078e00ff */
[----:B------:R-:W-:-:S02]  /*20350*/  MOV R172, 0xffffffff ;  /* 0xffffffff00ac7802 */ /* 0x000fc40000000f00 */
[----:B------:R-:W-:Y:S02]  /*20360*/  MOV R2, 0x20380 ;  /* 0x0002038000027802 */ /* 0x000fe40000000f00 */
[----:B------:R-:W-:Y:S05]  /*20370*/  CALL.REL.NOINC `($__internal_39_$__cuda_sm70_shflsync_idx_p) ;  /* 0x0000b5b000007944 */ /* 0x000fea0003c00000 */
[----:B------:R-:W-:Y:S01]  /*20380*/  MOV R14, R13 ;  /* 0x0000000d000e7202 */ /* 0x000fe20000000f00 */
[----:B------:R-:W-:Y:S05]  /*20390*/  BRA `(.L_x_2047) ;  /* 0xffffdd1000007947 */ /* 0x000fea000383ffff */
.L_x_2000:
[----:B------:R-:W-:Y:S01]  /*203a0*/  IMAD.MOV.U32 R12, RZ, RZ, R145 ;  /* 0x000000ffff0c7224 */ /* 0x000fe200078e0091 */
[----:B------:R-:W-:Y:S01]  /*203b0*/  MOV R3, 0x1f ;  /* 0x0000001f00037802 */ /* 0x000fe20000000f00 */
[----:B------:R-:W-:Y:S01]  /*203c0*/  IMAD.MOV.U32 R10, RZ, RZ, 0x1 ;  /* 0x00000001ff0a7424 */ /* 0x000fe200078e00ff */
[----:B------:R-:W-:Y:S02]  /*203d0*/  MOV R172, 0xffffffff ;  /* 0xffffffff00ac7802 */ /* 0x000fe40000000f00 */
[----:B------:R-:W-:Y:S02]  /*203e0*/  MOV R2, 0x20400 ;  /* 0x0002040000027802 */ /* 0x000fe40000000f00 */
[----:B-12---:R-:W-:Y:S05]  /*203f0*/  CALL.REL.NOINC `($__internal_39_$__cuda_sm70_shflsync_idx_p) ;  /* 0x0000b53000007944 */ /* 0x006fea0003c00000 */
[----:B------:R-:W-:Y:S01]  /*20400*/  MOV R9, R13 ;  /* 0x0000000d00097202 */ /* 0x000fe20000000f00 */
[----:B------:R-:W-:Y:S05]  /*20410*/  BRA `(.L_x_2048) ;  /* 0xffffdcb000007947 */ /* 0x000fea000383ffff */
.L_x_2001:
[----:B------:R-:W-:Y:S02]  /*20420*/  MOV R3, 0x1 ;  /* 0x0000000100037802 */ /* 0x000fe40000000f00 */
[----:B------:R-:W-:Y:S02]  /*20430*/  MOV R2, 0x20450 ;  /* 0x0002045000027802 */ /* 0x000fe40000000f00 */
[----:B-1234-:R-:W-:Y:S05]  /*20440*/  CALL.REL.NOINC `($__internal_40_$__cuda_sm70_shflsync_up_p) ;  /* 0x0000b52000007944 */ /* 0x01efea0003c00000 */
[----:B------:R-:W-:Y:S05]  /*20450*/  BRA `(.L_x_2049) ;  /* 0xffffdd9000007947 */ /* 0x000fea000383ffff */
.L_x_2002:
[----:B------:R-:W-:Y:S02]  /*20460*/  MOV R3, 0x2 ;  /* 0x0000000200037802 */ /* 0x000fe40000000f00 */
[----:B------:R-:W-:-:S02]  /*20470*/  MOV R2, 0x20490 ;  /* 0x0002049000027802 */ /* 0x000fc40000000f00 */
[----:B--2-4-:R-:W-:Y:S05]  /*20480*/  CALL.REL.NOINC `($__internal_40_$__cuda_sm70_shflsync_up_p) ;  /* 0x0000b4e000007944 */ /* 0x014fea0003c00000 */
        /* <DEDUP_REMOVED lines=25> */
.L_x_2006:
[----:B------:R-:W-:Y:S02]  /*20620*/  MOV R3, 0x1 ;  /* 0x0000000100037802 */ /* 0x000fe40000000f00 */
[----:B------:R-:W-:Y:S02]  /*20630*/  MOV R2, 0x20650 ;  /* 0x0002065000027802 */ /* 0x000fe40000000f00 */
[----:B------:R-:W-:Y:S05]  /*20640*/  CALL.REL.NOINC `($__internal_40_$__cuda_sm70_shflsync_up_p) ;  /* 0x0000b32000007944 */ /* 0x000fea0003c00000 */
[----:B------:R-:W-:Y:S01]  /*20650*/  MOV R2, R4 ;  /* 0x0000000400027202 */ /* 0x000fe20000000f00 */
[----:B------:R-:W-:Y:S05]  /*20660*/  BRA `(.L_x_2051) ;  /* 0xffffdde000007947 */ /* 0x000fea000383ffff */
.L_x_2007:
        /* <DEDUP_REMOVED lines=28> */
.L_x_2009:
[----:B------:R-:W-:Y:S02]  /*20830*/  SEL R0, RZ, 0x1, P0 ;  /* 0x00000001ff007807 */ /* 0x000fe40000000000 */
[----:B------:R-:W-:Y:S02]  /*20840*/  MOV R2, 0x20860 ;  /* 0x0002086000027802 */ /* 0x000fe40000000f00 */
[----:B-1----:R-:W-:Y:S05]  /*20850*/  CALL.REL.NOINC `($__internal_41_$__cuda_sm70_votesync_ballot) ;  /* 0x0000b17000007944 */ /* 0x002fea0003c00000 */
[----:B------:R-:W-:Y:S01]  /*20860*/  MOV R5, R0 ;  /* 0x0000000000057202 */ /* 0x000fe20000000f00 */
[----:B------:R-:W-:Y:S05]  /*20870*/  BRA `(.L_x_2053) ;  /* 0xffffdd6000007947 */ /* 0x000fea000383ffff */
.L_x_2010:
[----:B------:R-:W-:Y:S01]  /*20880*/  IMAD.MOV.U32 R12, RZ, RZ, R7 ;  /* 0x000000ffff0c7224 */ /* 0x000fe200078e0007 */
[----:B------:R-:W-:Y:S01]  /*20890*/  MOV R3, 0x1f ;  /* 0x0000001f00037802 */ /* 0x000fe20000000f00 */
[----:B------:R-:W-:Y:S01]  /*208a0*/  IMAD.MOV.U32 R10, RZ, RZ, R0 ;  /* 0x000000ffff0a7224 */ /* 0x000fe200078e0000 */
[----:B------:R-:W-:Y:S02]  /*208b0*/  MOV R172, 0xffffffff ;  /* 0xffffffff00ac7802 */ /* 0x000fe40000000f00 */
[----:B------:R-:W-:Y:S02]  /*208c0*/  MOV R2, 0x208e0 ;  /* 0x000208e000027802 */ /* 0x000fe40000000f00 */
[----:B-1----:R-:W-:Y:S05]  /*208d0*/  CALL.REL.NOINC `($__internal_39_$__cuda_sm70_shflsync_idx_p) ;  /* 0x0000b05000007944 */ /* 0x002fea0003c00000 */
[----:B------:R-:W-:Y:S01]  /*208e0*/  IMAD.MOV.U32 R9, RZ, RZ, R13 ;  /* 0x000000ffff097224 */ /* 0x000fe200078e000d */
[----:B------:R-:W-:Y:S01]  /*208f0*/  MOV R12, R8 ;  /* 0x00000008000c7202 */ /* 0x000fe20000000f00 */
[----:B------:R-:W-:Y:S01]  /*20900*/  IMAD.MOV.U32 R10, RZ, RZ, R0 ;  /* 0x000000ffff0a7224 */ /* 0x000fe200078e0000 */
[----:B------:R-:W-:Y:S01]  /*20910*/  MOV R3, 0x1f ;  /* 0x0000001f00037802 */ /* 0x000fe20000000f00 */
[----:B------:R-:W-:Y:S01]  /*20920*/  IMAD.MOV.U32 R172, RZ, RZ, -0x1 ;  /* 0xffffffffffac7424 */ /* 0x000fe200078e00ff */
[----:B------:R-:W-:-:S02]  /*20930*/  MOV R2, 0x20950 ;  /* 0x0002095000027802 */ /* 0x000fc40000000f00 */
[----:B------:R-:W-:Y:S05]  /*20940*/  CALL.REL.NOINC `($__internal_39_$__cuda_sm70_shflsync_idx_p) ;  /* 0x0000afe000007944 */ /* 0x000fea0003c00000 */
[----:B------:R-:W-:Y:S01]  /*20950*/  MOV R8, R13 ;  /* 0x0000000d00087202 */ /* 0x000fe20000000f00 */
[----:B------:R-:W-:Y:S05]  /*20960*/  BRA `(.L_x_2054) ;  /* 0xffffdcc000007947 */ /* 0x000fea000383ffff */
.L_x_2013:
[----:B------:R-:W-:Y:S01]  /*20970*/  IMAD.MOV.U32 R12, RZ, RZ, R4 ;  /* 0x000000ffff0c7224 */ /* 0x000fe200078e0004 */
[----:B------:R-:W-:Y:S01]  /*20980*/  MOV R3, 0x1f ;  /* 0x0000001f00037802 */ /* 0x000fe20000000f00 */
[----:B------:R-:W-:Y:S01]  /*20990*/  IMAD.MOV.U32 R10, RZ, RZ, R0 ;  /* 0x000000ffff0a7224 */ /* 0x000fe200078e0000 */
[----:B------:R-:W-:-:S02]  /*209a0*/  MOV R172, 0xffffffff ;  /* 0xffffffff00ac7802 */ /* 0x000fc40000000f00 */
[----:B------:R-:W-:Y:S02]  /*209b0*/  MOV R2, 0x209d0 ;  /* 0x000209d000027802 */ /* 0x000fe40000000f00 */
[----:B-1-34-:R-:W-:Y:S05]  /*209c0*/  CALL.REL.NOINC `($__internal_39_$__cuda_sm70_shflsync_idx_p) ;  /* 0x0000af6000007944 */ /* 0x01afea0003c00000 */
[----:B------:R-:W-:Y:S01]  /*209d0*/  MOV R16, R13 ;  /* 0x0000000d00107202 */ /* 0x000fe20000000f00 */
[----:B------:R-:W-:Y:S05]  /*209e0*/  BRA `(.L_x_2012) ;  /* 0xffffdca000007947 */ /* 0x000fea000383ffff */
        .type           $_ZN7cutlass13device_kernelIN5flash19enable_sm80_to_sm89INS1_16FlashAttnFwdSm80INS1_25CollectiveMainloopFwdSm80ILi8ELi1ELb0EN4cute5tupleIJNS5_1CILi128EEENS7_ILi48EEENS7_ILi256EEEEEELi256ENS_10bfloat16_tEfNS_4arch4Sm80ELb0ELb1ELb1ELb1ELb0ELb1ELb1ELb1EEENS1_21CollectiveEpilogueFwdINS6_IJS8_SA_S9_EEENS6_IJNS7_ILi1EEESI_SI_EEESC_SE_Li256ELb1ELb1ELb1ELb0EEENS1_36VarlenDynamicPersistentTileSchedulerILi128ELi48ELi256ELi256ELb1ELb1ELb0ELb1ELb0ELb1EEEEEEEEEvNT_6ParamsE$_ZZN5flash25CollectiveMainloopFwdSm80ILi8ELi1ELb0EN4cute5tupleIJNS1_1CILi128EEENS3_ILi48EEENS3_ILi256EEEEEELi256EN7cutlass10bfloat16_tEfNS8_4arch4Sm80ELb0ELb1ELb1ELb1ELb0ELb1ELb1ELb1EE3mmaINS_16FlashAttnFwdSm80ISC_NS_21CollectiveEpilogueFwdINS2_IJS4_S6_S5_EEENS2_IJNS3_ILi1EEESH_SH_EEES9_SB_Li256ELb1ELb1ELb1ELb0EEENS_36VarlenDynamicPersistentTileSchedulerILi128ELi48ELi256ELi256ELb1ELb1ELb0ELb1ELb0ELb1EEEE13SharedStorageENS1_6TensorINS1_11ArrayEngineIfLm128EEENS1_6LayoutINS2_IJNS2_IJNS3_ILi2EEESS_EEESH_NS3_ILi32EEEEEENS2_IJNS2_IJSH_SS_EEENS3_ILi0EEENS3_ILi4EEEEEEEEEENS_7SoftmaxILi2ELi0EEEEEbRKNSC_6ParamsERT0_RT1_iRKNS_16SeqlenInfoQKNewKILb1ELb1EEENS2_IJiiiiEEERT_ENKUlvE_clEv,@function
        .size           $_ZN7cutlass13device_kernelIN5flash19enable_sm80_to_sm89INS1_16FlashAttnFwdSm80INS1_25CollectiveMainloopFwdSm80ILi8ELi1ELb0EN4cute5tupleIJNS5_1CILi128EEENS7_ILi48EEENS7_ILi256EEEEEELi256ENS_10bfloat16_tEfNS_4arch4Sm80ELb0ELb1ELb1ELb1ELb0ELb1ELb1ELb1EEENS1_21CollectiveEpilogueFwdINS6_IJS8_SA_S9_EEENS6_IJNS7_ILi1EEESI_SI_EEESC_SE_Li256ELb1ELb1ELb1ELb0EEENS1_36VarlenDynamicPersistentTileSchedulerILi128ELi48ELi256ELi256ELb1ELb1ELb0ELb1ELb0ELb1EEEEEEEEEvNT_6ParamsE$_ZZN5flash25CollectiveMainloopFwdSm80ILi8ELi1ELb0EN4cute5tupleIJNS1_1CILi128EEENS3_ILi48EEENS3_ILi256EEEEEELi256EN7cutlass10bfloat16_tEfNS8_4arch4Sm80ELb0ELb1ELb1ELb1ELb0ELb1ELb1ELb1EE3mmaINS_16FlashAttnFwdSm80ISC_NS_21CollectiveEpilogueFwdINS2_IJS4_S6_S5_EEENS2_IJNS3_ILi1EEESH_SH_EEES9_SB_Li256ELb1ELb1ELb1ELb0EEENS_36VarlenDynamicPersistentTileSchedulerILi128ELi48ELi256ELi256ELb1ELb1ELb0ELb1ELb0ELb1EEEE13SharedStorageENS1_6TensorINS1_11ArrayEngineIfLm128EEENS1_6LayoutINS2_IJNS2_IJNS3_ILi2EEESS_EEESH_NS3_ILi32EEEEEENS2_IJNS2_IJSH_SS_EEENS3_ILi0EEENS3_ILi4EEEEEEEEEENS_7SoftmaxILi2ELi0EEEEEbRKNSC_6ParamsERT0_RT1_iRKNS_16SeqlenInfoQKNewKILb1ELb1EEENS2_IJiiiiEEERT_ENKUlvE_clEv,($__internal_38_$__cuda_sm70_shflsync_bfly_p - $_ZN7cutlass13device_kernelIN5flash19enable_sm80_to_sm89INS1_16FlashAttnFwdSm80INS1_25CollectiveMainloopFwdSm80ILi8ELi1ELb0EN4cute5tupleIJNS5_1CILi128EEENS7_ILi48EEENS7_ILi256EEEEEELi256ENS_10bfloat16_tEfNS_4arch4Sm80ELb0ELb1ELb1ELb1ELb0ELb1ELb1ELb1EEENS1_21CollectiveEpilogueFwdINS6_IJS8_SA_S9_EEENS6_IJNS7_ILi1EEESI_SI_EEESC_SE_Li256ELb1ELb1ELb1ELb0EEENS1_36VarlenDynamicPersistentTileSchedulerILi128ELi48ELi256ELi256ELb1ELb1ELb0ELb1ELb0ELb1EEEEEEEEEvNT_6ParamsE$_ZZN5flash25CollectiveMainloopFwdSm80ILi8ELi1ELb0EN4cute5tupleIJNS1_1CILi128EEENS3_ILi48EEENS3_ILi256EEEEEELi256EN7cutlass10bfloat16_tEfNS8_4arch4Sm80ELb0ELb1ELb1ELb1ELb0ELb1ELb1ELb1EE3mmaINS_16FlashAttnFwdSm80ISC_NS_21CollectiveEpilogueFwdINS2_IJS4_S6_S5_EEENS2_IJNS3_ILi1EEESH_SH_EEES9_SB_Li256ELb1ELb1ELb1ELb0EEENS_36VarlenDynamicPersistentTileSchedulerILi128ELi48ELi256ELi256ELb1ELb1ELb0ELb1ELb0ELb1EEEE13SharedStorageENS1_6TensorINS1_11ArrayEngineIfLm128EEENS1_6LayoutINS2_IJNS2_IJNS3_ILi2EEESS_EEESH_NS3_ILi32EEEEEENS2_IJNS2_IJSH_SS_EEENS3_ILi0EEENS3_ILi4EEEEEEEEEENS_7SoftmaxILi2ELi0EEEEEbRKNSC_6ParamsERT0_RT1_iRKNS_16SeqlenInfoQKNewKILb1ELb1EEENS2_IJiiiiEEERT_ENKUlvE_clEv)
$_ZN7cutlass13device_kernelIN5flash19enable_sm80_to_sm89INS1_16FlashAttnFwdSm80INS1_25CollectiveMainloopFwdSm80ILi8ELi1ELb0EN4cute5tupleIJNS5_1CILi128EEENS7_ILi48EEENS7_ILi256EEEEEELi256ENS_10bfloat16_tEfNS_4arch4Sm80ELb0ELb1ELb1ELb1ELb0ELb1ELb1ELb1EEENS1_21CollectiveEpilogueFwdINS6_IJS8_SA_S9_EEENS6_IJNS7_ILi1EEESI_SI_EEESC_SE_Li256ELb1ELb1ELb1ELb0EEENS1_36VarlenDynamicPersistentTileSchedulerILi128ELi48ELi256ELi256ELb1ELb1ELb0ELb1ELb0ELb1EEEEEEEEEvNT_6ParamsE$_ZZN5flash25CollectiveMainloopFwdSm80ILi8ELi1ELb0EN4cute5tupleIJNS1_1CILi128EEENS3_ILi48EEENS3_ILi256EEEEEELi256EN7cutlass10bfloat16_tEfNS8_4arch4Sm80ELb0ELb1ELb1ELb1ELb0ELb1ELb1ELb1EE3mmaINS_16FlashAttnFwdSm80ISC_NS_21CollectiveEpilogueFwdINS2_IJS4_S6_S5_EEENS2_IJNS3_ILi1EEESH_SH_EEES9_SB_Li256ELb1ELb1ELb1ELb0EEENS_36VarlenDynamicPersistentTileSchedulerILi128ELi48ELi256ELi256ELb1ELb1ELb0ELb1ELb0ELb1EEEE13SharedStorageENS1_6TensorINS1_11ArrayEngineIfLm128EEENS1_6LayoutINS2_IJNS2_IJNS3_ILi2EEESS_EEESH_NS3_ILi32EEEEEENS2_IJNS2_IJSH_SS_EEENS3_ILi0EEENS3_ILi4EEEEEEEEEENS_7SoftmaxILi2ELi0EEEEEbRKNSC_6ParamsERT0_RT1_iRKNS_16SeqlenInfoQKNewKILb1ELb1EEENS2_IJiiiiEEERT_ENKUlvE_clEv:
[----:B------:R-:W-:-:S05]  /*209f0*/  IADD3 R16, R81, -c[0x0][0x20], RZ ;  /* 0x8000080051107a10 */ /* 0x000fca0007ffe0ff */
[----:B------:R-:W2:Y:S01]  /*20a00*/  LDL.64 R12, [R16] ;  /* 0x00000000100c7983 */ /* 0x000ea20000100a00 */
[----:B------:R-:W-:-:S03]  /*20a10*/  ULDC.64 UR4, c[0x0][0x118] ;  /* 0x0000460000047ab9 */ /* 0x000fc60000000a00 */
[----:B--2---:R-:W2:Y:S02]  /*20a20*/  LD.E R0, [R12.64+0x11c] ;  /* 0x00011c040c007980 */ /* 0x004ea4000c101900 */
[----:B--2---:R-:W-:-:S13]  /*20a30*/  ISETP.GT.AND P0, PT, R0, RZ, PT ;  /* 0x000000ff0000720c */ /* 0x004fda0003f04270 */
[----:B------:R-:W-:Y:S05]  /*20a40*/  @P0 BRA `(.L_x_2055) ;  /* 0x0000004000000947 */ /* 0x000fea0003800000 */
[----:B------:R-:W-:Y:S01]  /*20a50*/  MOV R2, R131 ;  /* 0x0000008300027202 */ /* 0x000fe20000000f00 */
[----:B------:R-:W-:-:S04]  /*20a60*/  DEPBAR.LE SB0, 0x1 ;  /* 0x000080400000791a */ /* 0x000fc80000000000 */
[----:B------:R-:W-:-:S04]  /*20a70*/  MOV R3, 0x0 ;  /* 0x0000000000037802 */ /* 0x000fc80000000f00 */
[----:B------:R-:W-:Y:S05]  /*20a80*/  RET.REL.NODEC R2 `(_ZN7cutlass13device_kernelIN5flash19enable_sm80_to_sm89INS1_16FlashAttnFwdSm80INS1_25CollectiveMainloopFwdSm80ILi8ELi1ELb0EN4cute5tupleIJNS5_1CILi128EEENS7_ILi48EEENS7_ILi256EEEEEELi256ENS_10bfloat16_tEfNS_4arch4Sm80ELb0ELb1ELb1ELb1ELb0ELb1ELb1ELb1EEENS1_21CollectiveEpilogueFwdINS6_IJS8_SA_S9_EEENS6_IJNS7_ILi1EEESI_SI_EEESC_SE_Li256ELb1ELb1ELb1ELb0EEENS1_36VarlenDynamicPersistentTileSchedulerILi128ELi48ELi256ELi256ELb1ELb1ELb0ELb1ELb0ELb1EEEEEEEEEvNT_6ParamsE) ;  /* 0xfffdf57002007950 */ /* 0x000fea0003c3ffff */
.L_x_2055:
[----:B------:R1:W2:Y:S04]  /*20a90*/  LDL.64 R8, [R16+0x8] ;  /* 0x0000080010087983 */ /* 0x0002a80000100a00 */
[----:B------:R1:W3:Y:S04]  /*20aa0*/  LDL.64 R2, [R16+0x20] ;  /* 0x0000200010027983 */ /* 0x0002e80000100a00 */
[----:B------:R1:W4:Y:S04]  /*20ab0*/  LDL.64 R14, [R16+0x18] ;  /* 0x00001800100e7983 */ /* 0x0003280000100a00 */
[----:B------:R-:W4:Y:S04]  /*20ac0*/  LD.E.U8 R18, [R12.64+0x138] ;  /* 0x000138040c127980 */ /* 0x000f28000c101100 */
[----:B------:R2:W5:Y:S04]  /*20ad0*/  LD.E R20, [R12.64+0x164] ;  /* 0x000164040c147980 */ /* 0x000568000c101900 */
[----:B-1----:R-:W4:Y:S04]  /*20ae0*/  LDL.64 R16, [R16+0x10] ;  /* 0x0000100010107983 */ /* 0x002f280000100a00 */
[----:B--2---:R1:W2:Y:S04]  /*20af0*/  LD.E R32, [R8.64] ;  /* 0x0000000408207980 */ /* 0x0042a8000c101900 */
[----:B---3--:R3:W2:Y:S04]  /*20b00*/  LD.E R68, [R2.64] ;  /* 0x0000000402447980 */ /* 0x0086a8000c101900 */
[----:B----4-:R4:W2:Y:S04]  /*20b10*/  LD.E R7, [R14.64+0x20] ;  /* 0x000020040e077980 */ /* 0x0108a8000c101900 */
[----:B-1----:R1:W5:Y:S04]  /*20b20*/  LD.E.64 R8, [R12.64+0x120] ;  /* 0x000120040c087980 */ /* 0x002368000c101b00 */
[----:B---3--:R1:W5:Y:S04]  /*20b30*/  LD.E.64 R2, [R12.64+0x130] ;  /* 0x000130040c027980 */ /* 0x008368000c101b00 */
[----:B------:R3:W5:Y:S04]  /*20b40*/  LD.E R23, [R16.64] ;  /* 0x0000000410177980 */ /* 0x000768000c101900 */
[----:B----4-:R1:W5:Y:S04]  /*20b50*/  LD.E.64 R14, [R12.64+0x110] ;  /* 0x000110040c0e7980 */ /* 0x010368000c101b00 */
[----:B---3--:R1:W5:Y:S01]  /*20b60*/  LD.E.64 R16, [R12.64+0x128] ;  /* 0x000128040c107980 */ /* 0x008362000c101b00 */
[----:B------:R-:W-:-:S02]  /*20b70*/  ISETP.NE.AND P0, PT, R18, RZ, PT ;  /* 0x000000ff1200720c */ /* 0x000fc40003f05270 */
[----:B--2---:R-:W-:-:S04]  /*20b80*/  SHF.R.S32.HI R4, RZ, 0x1f, R32 ;  /* 0x0000001fff047819 */ /* 0x004fc80000011420 */
[----:B------:R-:W-:-:S04]  /*20b90*/  LEA.HI R4, R4, R32, RZ, 0x3 ;  /* 0x0000002004047211 */ /* 0x000fc800078f18ff */
[----:B------:R-:W-:Y:S02]  /*20ba0*/  LOP3.LUT R10, R4, 0xfffffff8, RZ, 0xc0, !PT ;  /* 0xfffffff8040a7812 */ /* 0x000fe400078ec0ff */
[----:B------:R-:W-:-:S03]  /*20bb0*/  SHF.R.S32.HI R80, RZ, 0x3, R4 ;  /* 0x00000003ff507819 */ /* 0x000fc60000011404 */
[----:B------:R-:W-:Y:S02]  /*20bc0*/  IMAD.IADD R56, R32, 0x1, -R10 ;  /* 0x0000000120387824 */ /* 0x000fe400078e0a0a */
[----:B------:R-:W-:Y:S01]  /*20bd0*/  IMAD R69, R68, 0x80, R80 ;  /* 0x0000008044457824 */ /* 0x000fe200078e0250 */
[----:B------:R-:W-:Y:S01]  /*20be0*/  SHF.R.S32.HI R22, RZ, 0x1f, R7 ;  /* 0x0000001fff167819 */ /* 0x000fe20000011407 */
[C---:B------:R-:W-:Y:S02]  /*20bf0*/  IMAD.SHL.U32 R57, R56.reuse, 0x8, RZ ;  /* 0x0000000838397824 */ /* 0x040fe400078e00ff */
[----:B------:R-:W-:Y:S01]  /*20c00*/  IMAD R4, R56, 0x20, R69 ;  /* 0x0000002038047824 */ /* 0x000fe200078e0245 */
[----:B------:R-:W-:Y:S05]  /*20c10*/  @!P0 BRA `(.L_x_2056) ;  /* 0x00004cd000008947 */ /* 0x000fea0003800000 */
[----:B-1---5:R-:W-:-:S13]  /*20c20*/  ISETP.NE.AND P0, PT, R20, 0x1, PT ;  /* 0x000000011400780c */ /* 0x022fda0003f05270 */
[----:B------:R1:W2:Y:S04]  /*20c30*/  @P0 LD.E R10, [R12.64+0x168] ;  /* 0x000168040c0a0980 */ /* 0x0002a8000c101900 */
[----:B-1----:R-:W3:Y:S01]  /*20c40*/  @P0 LD.E R12, [R12.64+0x16c] ;  /* 0x00016c040c0c0980 */ /* 0x002ee2000c101900 */
[----:B--2---:R-:W-:-:S05]  /*20c50*/  @P0 IMAD.HI.U32 R10, R4, R10, RZ ;  /* 0x0000000a040a0227 */ /* 0x004fca00078e00ff */
[----:B---3--:R-:W-:-:S04]  /*20c60*/  @P0 SHF.R.U32.HI R4, RZ, R12, R10 ;  /* 0x0000000cff040219 */ /* 0x008fc8000001160a */
[----:B------:R-:W-:Y:S01]  /*20c70*/  SHF.R.S32.HI R10, RZ, 0x1f, R4 ;  /* 0x0000001fff0a7819 */ /* 0x000fe20000011404 */
[-C--:B------:R-:W-:Y:S02]  /*20c80*/  IMAD R19, R9, R4.reuse, RZ ;  /* 0x0000000409137224 */ /* 0x080fe400078e02ff */
[-C--:B------:R-:W-:Y:S02]  /*20c90*/  IMAD R18, R3, R4.reuse, RZ ;  /* 0x0000000403127224 */ /* 0x080fe400078e02ff */
[----:B------:R-:W-:-:S04]  /*20ca0*/  IMAD.WIDE.U32 R12, R8, R4, RZ ;  /* 0x00000004080c7225 */ /* 0x000fc800078e00ff */
[-C--:B------:R-:W-:Y:S02]  /*20cb0*/  IMAD R21, R8, R10.reuse, R19 ;  /* 0x0000000a08157224 */ /* 0x080fe400078e0213 */
[C---:B------:R-:W-:Y:S02]  /*20cc0*/  IMAD R10, R2.reuse, R10, R18 ;  /* 0x0000000a020a7224 */ /* 0x040fe400078e0212 */
[----:B------:R-:W-:Y:S01]  /*20cd0*/  IMAD.WIDE.U32 R18, R2, R4, RZ ;  /* 0x0000000402127225 */ /* 0x000fe200078e00ff */
[----:B------:R-:W-:-:S03]  /*20ce0*/  IADD3 R13, R13, R21, RZ ;  /* 0x000000150d0d7210 */ /* 0x000fc60007ffe0ff */
[----:B------:R-:W-:Y:S01]  /*20cf0*/  IMAD R4, R9, R7, RZ ;  /* 0x0000000709047224 */ /* 0x000fe200078e02ff */
[----:B------:R-:W-:Y:S01]  /*20d00*/  IADD3 R9, R19, R10, RZ ;  /* 0x0000000a13097210 */ /* 0x000fe20007ffe0ff */
[----:B------:R-:W-:-:S04]  /*20d10*/  IMAD.WIDE.U32 R12, R7, R8, R12 ;  /* 0x00000008070c7225 */ /* 0x000fc800078e000c */
[----:B------:R-:W-:Y:S01]  /*20d20*/  IMAD R4, R8, R22, R4 ;  /* 0x0000001608047224 */ /* 0x000fe200078e0204 */
[----:B------:R-:W-:Y:S01]  /*20d30*/  MOV R8, R18 ;  /* 0x0000001200087202 */ /* 0x000fe20000000f00 */
[----:B------:R-:W-:Y:S01]  /*20d40*/  IMAD R3, R3, R7, RZ ;  /* 0x0000000703037224 */ /* 0x000fe200078e02ff */
[----:B------:R-:W-:-:S03]  /*20d50*/  LEA R33, P1, R12, R14, 0x1 ;  /* 0x0000000e0c217211 */ /* 0x000fc600078208ff */
[----:B------:R-:W-:-:S04]  /*20d60*/  IMAD.WIDE.U32 R8, R7, R2, R8 ;  /* 0x0000000207087225 */ /* 0x000fc800078e0008 */
[----:B------:R-:W-:Y:S01]  /*20d70*/  IMAD R2, R2, R22, R3 ;  /* 0x0000001602027224 */ /* 0x000fe200078e0203 */
[----:B------:R-:W-:Y:S02]  /*20d80*/  IADD3 R3, R13, R4, RZ ;  /* 0x000000040d037210 */ /* 0x000fe40007ffe0ff */
[----:B------:R-:W-:Y:S02]  /*20d90*/  LEA R34, P0, R8, R16, 0x1 ;  /* 0x0000001008227211 */ /* 0x000fe400078008ff */
[----:B------:R-:W-:Y:S02]  /*20da0*/  IADD3 R2, R9, R2, RZ ;  /* 0x0000000209027210 */ /* 0x000fe40007ffe0ff */
[----:B------:R-:W-:Y:S02]  /*20db0*/  LEA.HI.X R31, R12, R15, R3, 0x1, P1 ;  /* 0x0000000f0c1f7211 */ /* 0x000fe400008f0c03 */
[----:B------:R-:W-:Y:S02]  /*20dc0*/  SHF.L.U32 R4, R56, 0x2, RZ ;  /* 0x0000000238047819 */ /* 0x000fe400000006ff */
[----:B------:R-:W-:Y:S01]  /*20dd0*/  LEA.HI.X R30, R8, R17, R2, 0x1, P0 ;  /* 0x00000011081e7211 */ /* 0x000fe200000f0c02 */
[----:B------:R-:W-:Y:S05]  /*20de0*/  BRA.DIV ~URZ, `(.L_x_2057) ;  /* 0x00009bb27f007947 */ /* 0x000fea000b800000 */
[----:B------:R1:W2:Y:S02]  /*20df0*/  SHFL.IDX PT, R7, R31, RZ, 0x181f ;  /* 0x00181fff1f077589 */ /* 0x0002a400000e0000 */
.L_x_2131:
[----:B------:R-:W-:Y:S05]  /*20e00*/  BRA.DIV ~URZ, `(.L_x_2058) ;  /* 0x00009c127f007947 */ /* 0x000fea000b800000 */
[----:B------:R3:W4:Y:S01]  /*20e10*/  SHFL.IDX PT, R8, R33, RZ, 0x181f ;  /* 0x00181fff21087589 */ /* 0x00072200000e0000 */
[----:B--2---:R-:W-:-:S03]  /*20e20*/  MOV R9, R7 ;  /* 0x0000000700097202 */ /* 0x004fc60000000f00 */
[----:B------:R3:W2:Y:S04]  /*20e30*/  SHFL.IDX PT, R14, R30, RZ, 0x181f ;  /* 0x00181fff1e0e7589 */ /* 0x0006a800000e0000 */
[----:B------:R3:W1:Y:S02]  /*20e40*/  SHFL.IDX PT, R2, R34, RZ, 0x181f ;  /* 0x00181fff22027589 */ /* 0x00066400000e0000 */
.L_x_2132:
[----:B------:R-:W-:Y:S01]  /*20e50*/  IMAD R35, R23, R20, RZ ;  /* 0x0000001417237224 */ /* 0x000fe200078e02ff */
[----:B------:R-:W-:Y:S01]  /*20e60*/  BSSY B0, `(.L_x_2059) ;  /* 0x0000035000007945 */ /* 0x000fe20003800000 */
[----:B------:R-:W-:Y:S01]  /*20e70*/  CS2R R58, SRZ ;  /* 0x00000000003a7805 */ /* 0x000fe2000001ff00 */
[----:B------:R-:W-:Y:S01]  /*20e80*/  CS2R R36, SRZ ;  /* 0x0000000000247805 */ /* 0x000fe2000001ff00 */
[----:B------:R-:W-:Y:S01]  /*20e90*/  CS2R R26, SRZ ;  /* 0x00000000001a7805 */ /* 0x000fe2000001ff00 */
[----:B------:R-:W-:Y:S01]  /*20ea0*/  ISETP.GE.AND P0, PT, R69, R35, PT ;  /* 0x000000234500720c */ /* 0x000fe20003f06270 */
[----:B------:R-:W-:Y:S01]  /*20eb0*/  CS2R R22, SRZ ;  /* 0x0000000000167805 */ /* 0x000fe2000001ff00 */
[----:B------:R-:W-:Y:S01]  /*20ec0*/  CS2R R20, SRZ ;  /* 0x0000000000147805 */ /* 0x000fe2000001ff00 */
[----:B------:R-:W-:Y:S01]  /*20ed0*/  CS2R R38, SRZ ;  /* 0x0000000000267805 */ /* 0x000fe2000001ff00 */
[----:B------:R-:W-:Y:S01]  /*20ee0*/  CS2R R28, SRZ ;  /* 0x00000000001c7805 */ /* 0x000fe2000001ff00 */
[----:B------:R-:W-:Y:S01]  /*20ef0*/  CS2R R24, SRZ ;  /* 0x0000000000187805 */ /* 0x000fe2000001ff00 */
[----:B------:R-:W-:Y:S01]  /*20f00*/  CS2R R18, SRZ ;  /* 0x0000000000127805 */ /* 0x000fe2000001ff00 */
[----:B--2---:R-:W-:-:S06]  /*20f10*/  MOV R3, R14 ;  /* 0x0000000e00037202 */ /* 0x004fcc0000000f00 */
[----:B------:R-:W-:Y:S05]  /*20f20*/  @P0 BRA `(.L_x_2060) ;  /* 0x0000028000000947 */ /* 0x000fea0003800000 */
[C---:B------:R-:W-:Y:S01]  /*20f30*/  IADD3 R10, R4.reuse, 0x20, RZ ;  /* 0x00000020040a7810 */ /* 0x040fe20007ffe0ff */
[----:B------:R-:W-:Y:S01]  /*20f40*/  CS2R R20, SRZ ;  /* 0x0000000000147805 */ /* 0x000fe2000001ff00 */
[-C--:B------:R-:W-:Y:S01]  /*20f50*/  ISETP.GE.AND P1, PT, R4, R0.reuse, PT ;  /* 0x000000000400720c */ /* 0x080fe20003f26270 */
[----:B------:R-:W-:Y:S01]  /*20f60*/  CS2R R18, SRZ ;  /* 0x0000000000127805 */ /* 0x000fe2000001ff00 */
[----:B------:R-:W-:Y:S01]  /*20f70*/  ISETP.GE.AND P0, PT, R10, R0, PT ;  /* 0x000000000a00720c */ /* 0x000fe20003f06270 */
[----:B------:R-:W-:Y:S01]  /*20f80*/  CS2R R22, SRZ ;  /* 0x0000000000167805 */ /* 0x000fe2000001ff00 */
[----:B------:R-:W-:-:S09]  /*20f90*/  CS2R R24, SRZ ;  /* 0x0000000000187805 */ /* 0x000fd2000001ff00 */
[C---:B----4-:R-:W-:Y:S02]  /*20fa0*/  @!P1 IMAD.WIDE R12, R4.reuse, 0x2, R8 ;  /* 0x00000002040c9825 */ /* 0x050fe400078e0208 */
[----:B------:R-:W-:Y:S02]  /*20fb0*/  @!P0 SHF.R.S32.HI R7, RZ, 0x1f, R10 ;  /* 0x0000001fff078819 */ /* 0x000fe4000001140a */
[----:B-1----:R-:W-:Y:S01]  /*20fc0*/  @!P1 IMAD.WIDE R16, R4, 0x2, R2 ;  /* 0x0000000204109825 */ /* 0x002fe200078e0202 */
[----:B------:R1:W5:Y:S01]  /*20fd0*/  @!P1 LD.E.64 R20, [R12.64] ;  /* 0x000000040c149980 */ /* 0x000362000c101b00 */
[----:B------:R-:W-:-:S03]  /*20fe0*/  @!P0 LEA.HI R7, R7, R10, RZ, 0x2 ;  /* 0x0000000a07078211 */ /* 0x000fc600078f10ff */
[----:B------:R2:W5:Y:S01]  /*20ff0*/  @!P1 LD.E.64 R18, [R16.64] ;  /* 0x0000000410129980 */ /* 0x000562000c101b00 */
[----:B------:R-:W-:-:S05]  /*21000*/  @!P0 LOP3.LUT R7, R7, 0xfffffffc, RZ, 0xc0, !PT ;  /* 0xfffffffc07078812 */ /* 0x000fca00078ec0ff */
[----:B------:R-:W-:-:S05]  /*21010*/  @!P0 IMAD.WIDE R14, R7, 0x2, R8 ;  /* 0x00000002070e8825 */ /* 0x000fca00078e0208 */
[----:B------:R4:W5:Y:S01]  /*21020*/  @!P0 LD.E.64 R22, [R14.64] ;  /* 0x000000040e168980 */ /* 0x000962000c101b00 */
[----:B-1----:R-:W-:Y:S01]  /*21030*/  @!P0 IMAD.WIDE R12, R7, 0x2, R2 ;  /* 0x00000002070c8825 */ /* 0x002fe200078e0202 */
[----:B--2---:R-:W-:-:S04]  /*21040*/  IADD3 R16, R4, 0x40, RZ ;  /* 0x0000004004107810 */ /* 0x004fc80007ffe0ff */
[----:B------:R1:W5:Y:S01]  /*21050*/  @!P0 LD.E.64 R24, [R12.64] ;  /* 0x000000040c188980 */ /* 0x000362000c101b00 */
[----:B------:R-:W-:Y:S02]  /*21060*/  IADD3 R17, R4, 0x60, RZ ;  /* 0x0000006004117810 */ /* 0x000fe40007ffe0ff */
[-C--:B------:R-:W-:Y:S02]  /*21070*/  ISETP.GE.AND P1, PT, R16, R0.reuse, PT ;  /* 0x000000001000720c */ /* 0x080fe40003f26270 */
[----:B------:R-:W-:-:S11]  /*21080*/  ISETP.GE.AND P0, PT, R17, R0, PT ;  /* 0x000000001100720c */ /* 0x000fd60003f06270 */
[----:B------:R-:W-:Y:S02]  /*21090*/  @!P1 SHF.R.S32.HI R10, RZ, 0x1f, R16 ;  /* 0x0000001fff0a9819 */ /* 0x000fe40000011410 */
[----:B------:R-:W-:Y:S02]  /*210a0*/  @!P0 SHF.R.S32.HI R7, RZ, 0x1f, R17 ;  /* 0x0000001fff078819 */ /* 0x000fe40000011411 */
[----:B------:R-:W-:Y:S02]  /*210b0*/  @!P1 LEA.HI R10, R10, R16, RZ, 0x2 ;  /* 0x000000100a0a9211 */ /* 0x000fe400078f10ff */
[----:B------:R-:W-:Y:S02]  /*210c0*/  @!P0 LEA.HI R7, R7, R17, RZ, 0x2 ;  /* 0x0000001107078211 */ /* 0x000fe400078f10ff */
[----:B------:R-:W-:Y:S02]  /*210d0*/  @!P1 LOP3.LUT R10, R10, 0xfffffffc, RZ, 0xc0, !PT ;  /* 0xfffffffc0a0a9812 */ /* 0x000fe400078ec0ff */
[----:B------:R-:W-:Y:S01]  /*210e0*/  @!P0 LOP3.LUT R7, R7, 0xfffffffc, RZ, 0xc0, !PT ;  /* 0xfffffffc07078812 */ /* 0x000fe200078ec0ff */
[----:B------:R-:W-:Y:S01]  /*210f0*/  CS2R R26, SRZ ;  /* 0x00000000001a7805 */ /* 0x000fe2000001ff00 */
[----:B------:R-:W-:Y:S01]  /*21100*/  CS2R R36, SRZ ;  /* 0x0000000000247805 */ /* 0x000fe2000001ff00 */
[----:B----4-:R-:W-:Y:S01]  /*21110*/  @!P1 IMAD.WIDE R14, R10, 0x2, R8 ;  /* 0x000000020a0e9825 */ /* 0x010fe200078e0208 */
[----:B------:R-:W-:Y:S01]  /*21120*/  CS2R R28, SRZ ;  /* 0x00000000001c7805 */ /* 0x000fe2000001ff00 */
[----:B------:R-:W-:-:S02]  /*21130*/  CS2R R38, SRZ ;  /* 0x0000000000267805 */ /* 0x000fc4000001ff00 */
[C---:B-1----:R-:W-:Y:S01]  /*21140*/  @!P0 IMAD.WIDE R12, R7.reuse, 0x2, R8 ;  /* 0x00000002070c8825 */ /* 0x042fe200078e0208 */
[----:B------:R1:W5:Y:S03]  /*21150*/  @!P1 LD.E.64 R26, [R14.64] ;  /* 0x000000040e1a9980 */ /* 0x000366000c101b00 */
[--C-:B------:R-:W-:Y:S01]  /*21160*/  @!P1 IMAD.WIDE R8, R10, 0x2, R2.reuse ;  /* 0x000000020a089825 */ /* 0x100fe200078e0202 */
[----:B------:R1:W5:Y:S03]  /*21170*/  @!P0 LD.E.64 R36, [R12.64] ;  /* 0x000000040c248980 */ /* 0x000366000c101b00 */
[----:B------:R-:W-:Y:S01]  /*21180*/  @!P0 IMAD.WIDE R2, R7, 0x2, R2 ;  /* 0x0000000207028825 */ /* 0x000fe200078e0202 */
[----:B------:R1:W5:Y:S04]  /*21190*/  @!P1 LD.E.64 R28, [R8.64] ;  /* 0x00000004081c9980 */ /* 0x000368000c101b00 */
[----:B------:R1:W5:Y:S02]  /*211a0*/  @!P0 LD.E.64 R38, [R2.64] ;  /* 0x0000000402268980 */ /* 0x000364000c101b00 */
.L_x_2060:
[----:B------:R-:W-:Y:S05]  /*211b0*/  BSYNC B0 ;  /* 0x0000000000007941 */ /* 0x000fea0003800000 */
.L_x_2059:
[----:B-1--45:R-:W-:Y:S02]  /*211c0*/  IMAD.MOV.U32 R8, RZ, RZ, R36 ;  /* 0x000000ffff087224 */ /* 0x032fe400078e0024 */
[----:B------:R-:W-:-:S02]  /*211d0*/  IMAD.MOV.U32 R7, RZ, RZ, R37 ;  /* 0x000000ffff077224 */ /* 0x000fc400078e0025 */
        /* <DEDUP_REMOVED lines=15> */
[----:B------:R-:W-:-:S04]  /*212d0*/  MOV R7, R39 ;  /* 0x0000002700077202 */ /* 0x000fc80000000f00 */
[----:B------:R-:W-:Y:S01]  /*212e0*/  PRMT R98, R7, 0x5410, R8 ;  /* 0x0000541007627816 */ /* 0x000fe20000000008 */
[----:B------:R-:W-:Y:S01]  /*212f0*/  IMAD.MOV.U32 R8, RZ, RZ, R24 ;  /* 0x000000ffff087224 */ /* 0x000fe200078e0018 */
[----:B------:R-:W-:Y:S01]  /*21300*/  PRMT R94, R2, 0x5410, R3 ;  /* 0x00005410025e7816 */ /* 0x000fe20000000003 */
[----:B------:R-:W-:Y:S01]  /*21310*/  IMAD.MOV.U32 R3, RZ, RZ, R18 ;  /* 0x000000ffff037224 */ /* 0x000fe200078e0012 */
[----:B------:R-:W-:Y:S01]  /*21320*/  MOV R7, R25 ;  /* 0x0000001900077202 */ /* 0x000fe20000000f00 */
[----:B------:R-:W-:Y:S01]  /*21330*/  IMAD.MOV.U32 R2, RZ, RZ, R19 ;  /* 0x000000ffff027224 */ /* 0x000fe200078e0013 */
[----:B------:R-:W-:Y:S02]  /*21340*/  PRMT R93, R8, 0x7610, R93 ;  /* 0x00007610085d7816 */ /* 0x000fe4000000005d */
[----:B------:R-:W-:Y:S02]  /*21350*/  PRMT R92, R7, 0x7610, R92 ;  /* 0x00007610075c7816 */ /* 0x000fe4000000005c */
[----:B------:R-:W-:-:S02]  /*21360*/  PRMT R91, R3, 0x7610, R91 ;  /* 0x00007610035b7816 */ /* 0x000fc4000000005b */
[----:B------:R-:W-:Y:S01]  /*21370*/  PRMT R90, R2, 0x7610, R90 ;  /* 0x00007610025a7816 */ /* 0x000fe2000000005a */
[----:B------:R-:W-:Y:S05]  /*21380*/  BRA.DIV ~URZ, `(.L_x_2061) ;  /* 0x000098027f007947 */ /* 0x000fea000b800000 */
[----:B------:R1:W2:Y:S04]  /*21390*/  SHFL.IDX PT, R9, R31, 0x1, 0x181f ;  /* 0x00381f001f097f89 */ /* 0x0002a800000e0000 */
[----:B------:R1:W4:Y:S04]  /*213a0*/  SHFL.IDX PT, R8, R33, 0x1, 0x181f ;  /* 0x00381f0021087f89 */ /* 0x00032800000e0000 */
[----:B------:R1:W3:Y:S04]  /*213b0*/  SHFL.IDX PT, R7, R30, 0x1, 0x181f ;  /* 0x00381f001e077f89 */ /* 0x0002e800000e0000 */
[----:B------:R1:W1:Y:S02]  /*213c0*/  SHFL.IDX PT, R2, R34, 0x1, 0x181f ;  /* 0x00381f0022027f89 */ /* 0x00026400000e0000 */
.L_x_2133:
[----:B------:R-:W-:Y:S01]  /*213d0*/  IADD3 R3, R69, 0x20, RZ ;  /* 0x0000002045037810 */ /* 0x000fe20007ffe0ff */
[----:B------:R-:W-:Y:S01]  /*213e0*/  BSSY B0, `(.L_x_2062) ;  /* 0x0000033000007945 */ /* 0x000fe20003800000 */
        /* <DEDUP_REMOVED lines=8> */
[----:B---3--:R-:W-:-:S07]  /*21470*/  IMAD.MOV.U32 R3, RZ, RZ, R7 ;  /* 0x000000ffff037224 */ /* 0x008fce00078e0007 */
        /* <DEDUP_REMOVED lines=8> */
[C---:B--2-4-:R-:W-:Y:S02]  /*21500*/  @!P1 IMAD.WIDE R12, R4.reuse, 0x2, R8 ;  /* 0x00000002040c9825 */ /* 0x054fe400078e0208 */
        /* <DEDUP_REMOVED lines=22> */
[----:B---3--:R-:W-:Y:S01]  /*21670*/  @!P1 IMAD.WIDE R14, R10, 0x2, R8 ;  /* 0x000000020a0e9825 */ /* 0x008fe200078e0208 */
        /* <DEDUP_REMOVED lines=9> */
.L_x_2063:
[----:B------:R-:W-:Y:S05]  /*21710*/  BSYNC B0 ;  /* 0x0000000000007941 */ /* 0x000fea0003800000 */
.L_x_2062:
[----:B-1--45:R-:W-:Y:S01]  /*21720*/  IMAD.MOV.U32 R8, RZ, RZ, R58 ;  /* 0x000000ffff087224 */ /* 0x032fe200078e003a */
[----:B------:R-:W-:Y:S01]  /*21730*/  MOV R2, R49 ;  /* 0x0000003100027202 */ /* 0x000fe20000000f00 */
[----:B------:R-:W-:-:S02]  /*21740*/  IMAD.MOV.U32 R7, RZ, RZ, R59 ;  /* 0x000000ffff077224 */ /* 0x000fc400078e003b */
[----:B------:R-:W-:-:S03]  /*21750*/  IMAD.MOV.U32 R3, RZ, RZ, R48 ;  /* 0x000000ffff037224 */ /* 0x000fc600078e0030 */
[----:B------:R-:W-:Y:S01]  /*21760*/  PRMT R108, R7, 0x5410, R8 ;  /* 0x00005410076c7816 */ /* 0x000fe20000000008 */
[----:B------:R-:W-:Y:S01]  /*21770*/  IMAD.MOV.U32 R8, RZ, RZ, R44 ;  /* 0x000000ffff087224 */ /* 0x000fe200078e002c */
[----:B------:R-:W-:Y:S01]  /*21780*/  PRMT R103, R2, 0x5410, R3 ;  /* 0x0000541002677816 */ /* 0x000fe20000000003 */
[----:B------:R-:W-:Y:S01]  /*21790*/  IMAD.MOV.U32 R7, RZ, RZ, R45 ;  /* 0x000000ffff077224 */ /* 0x000fe200078e002d */
[----:B------:R-:W-:Y:S01]  /*217a0*/  MOV R3, R42 ;  /* 0x0000002a00037202 */ /* 0x000fe20000000f00 */
        /* <DEDUP_REMOVED lines=15> */
[----:B------:R-:W-:Y:S05]  /*218a0*/  BRA.DIV ~URZ, `(.L_x_2064) ;  /* 0x000094c27f007947 */ /* 0x000fea000b800000 */
[----:B------:R1:W3:Y:S02]  /*218b0*/  SHFL.IDX PT, R7, R31, 0x2, 0x181f ;  /* 0x00581f001f077f89 */ /* 0x0002e400000e0000 */
.L_x_2134:
[----:B------:R-:W-:Y:S05]  /*218c0*/  BRA.DIV ~URZ, `(.L_x_2065) ;  /* 0x000095227f007947 */ /* 0x000fea000b800000 */
[----:B------:R4:W1:Y:S01]  /*218d0*/  SHFL.IDX PT, R8, R33, 0x2, 0x181f ;  /* 0x00581f0021087f89 */ /* 0x00086200000e0000 */
[----:B--23--:R-:W-:-:S03]  /*218e0*/  MOV R9, R7 ;  /* 0x0000000700097202 */ /* 0x00cfc60000000f00 */
[----:B------:R4:W2:Y:S04]  /*218f0*/  SHFL.IDX PT, R14, R30, 0x2, 0x181f ;  /* 0x00581f001e0e7f89 */ /* 0x0008a800000e0000 */
[----:B------:R4:W3:Y:S02]  /*21900*/  SHFL.IDX PT, R2, R34, 0x2, 0x181f ;  /* 0x00581f0022027f89 */ /* 0x0008e400000e0000 */
.L_x_2135:
        /* <DEDUP_REMOVED lines=11> */
[----:B--2---:R-:W-:-:S06]  /*219c0*/  IMAD.MOV.U32 R3, RZ, RZ, R14 ;  /* 0x000000ffff037224 */ /* 0x004fcc00078e000e */
        /* <DEDUP_REMOVED lines=8> */
[C---:B-1----:R-:W-:Y:S02]  /*21a50*/  @!P1 IMAD.WIDE R12, R4.reuse, 0x2, R8 ;  /* 0x00000002040c9825 */ /* 0x042fe400078e0208 */
[----:B------:R-:W-:Y:S02]  /*21a60*/  @!P0 SHF.R.S32.HI R7, RZ, 0x1f, R10 ;  /* 0x0000001fff078819 */ /* 0x000fe4000001140a */
[----:B---3--:R-:W-:Y:S01]  /*21a70*/  @!P1 IMAD.WIDE R16, R4, 0x2, R2 ;  /* 0x0000000204109825 */ /* 0x008fe200078e0202 */
        /* <DEDUP_REMOVED lines=30> */
.L_x_2067:
[----:B------:R-:W-:Y:S05]  /*21c60*/  BSYNC B0 ;  /* 0x0000000000007941 */ /* 0x000fea0003800000 */
.L_x_2066:
[----:B-1-3-5:R-:W-:Y:S01]  /*21c70*/  IMAD.MOV.U32 R2, RZ, RZ, R70 ;  /* 0x000000ffff027224 */ /* 0x02afe200078e0046 */
[----:B------:R-:W-:Y:S01]  /*21c80*/  CS2R R88, SRZ ;  /* 0x0000000000587805 */ /* 0x000fe2000001ff00 */
[----:B------:R-:W-:-:S02]  /*21c90*/  IMAD.MOV.U32 R8, RZ, RZ, R71 ;  /* 0x000000ffff087224 */ /* 0x000fc400078e0047 */
[----:B------:R-:W-:Y:S02]  /*21ca0*/  IMAD.MOV.U32 R7, RZ, RZ, R64 ;  /* 0x000000ffff077224 */ /* 0x000fe400078e0040 */
[----:B------:R-:W-:Y:S01]  /*21cb0*/  IMAD.MOV.U32 R3, RZ, RZ, R65 ;  /* 0x000000ffff037224 */ /* 0x000fe200078e0041 */
[----:B------:R-:W-:Y:S01]  /*21cc0*/  PRMT R114, R8, 0x5410, R2 ;  /* 0x0000541008727816 */ /* 0x000fe20000000002 */
[----:B------:R-:W-:Y:S01]  /*21cd0*/  IMAD.MOV.U32 R2, RZ, RZ, R60 ;  /* 0x000000ffff027224 */ /* 0x000fe200078e003c */
[----:B------:R-:W-:Y:S01]  /*21ce0*/  MOV R8, R61 ;  /* 0x0000003d00087202 */ /* 0x000fe20000000f00 */
[----:B------:R-:W-:Y:S01]  /*21cf0*/  IMAD.SHL.U32 R68, R68, 0x80, RZ ;  /* 0x0000008044447824 */ /* 0x000fe200078e00ff */
[----:B------:R-:W-:Y:S01]  /*21d00*/  PRMT R112, R3, 0x5410, R7 ;  /* 0x0000541003707816 */ /* 0x000fe20000000007 */
[----:B------:R-:W-:Y:S01]  /*21d10*/  IMAD.MOV.U32 R7, RZ, RZ, R56 ;  /* 0x000000ffff077224 */ /* 0x000fe200078e0038 */
[----:B------:R-:W-:Y:S01]  /*21d20*/  PRMT R110, R110, 0x5410, R2 ;  /* 0x000054106e6e7816 */ /* 0x000fe20000000002 */
[----:B------:R-:W-:-:S02]  /*21d30*/  IMAD.MOV.U32 R2, RZ, RZ, R72 ;  /* 0x000000ffff027224 */ /* 0x000fc400078e0048 */
[----:B------:R-:W-:Y:S01]  /*21d40*/  IMAD.MOV.U32 R3, RZ, RZ, R57 ;  /* 0x000000ffff037224 */ /* 0x000fe200078e0039 */
[----:B------:R-:W-:Y:S01]  /*21d50*/  PRMT R110, R8, 0x7610, R110 ;  /* 0x00007610086e7816 */ /* 0x000fe2000000006e */
[----:B------:R-:W-:Y:S01]  /*21d60*/  IMAD.MOV.U32 R8, RZ, RZ, R73 ;  /* 0x000000ffff087224 */ /* 0x000fe200078e0049 */
[----:B------:R-:W-:Y:S01]  /*21d70*/  PRMT R113, R113, 0x5410, R2 ;  /* 0x0000541071717816 */ /* 0x000fe20000000002 */
[----:B------:R-:W-:Y:S01]  /*21d80*/  IMAD.MOV.U32 R2, RZ, RZ, R62 ;  /* 0x000000ffff027224 */ /* 0x000fe200078e003e */
[----:B------:R-:W-:Y:S01]  /*21d90*/  PRMT R106, R3, 0x5410, R7 ;  /* 0x00005410036a7816 */ /* 0x000fe20000000007 */
[----:B------:R-:W-:Y:S01]  /*21da0*/  IMAD.MOV.U32 R3, RZ, RZ, R67 ;  /* 0x000000ffff037224 */ /* 0x000fe200078e0043 */
[----:B------:R-:W-:Y:S02]  /*21db0*/  MOV R7, R66 ;  /* 0x0000004200077202 */ /* 0x000fe40000000f00 */
[----:B------:R-:W-:Y:S02]  /*21dc0*/  PRMT R113, R8, 0x7610, R113 ;  /* 0x0000761008717816 */ /* 0x000fe40000000071 */
[----:B------:R-:W-:-:S02]  /*21dd0*/  SHF.R.S32.HI R8, RZ, 0x1f, R32 ;  /* 0x0000001fff087819 */ /* 0x000fc40000011420 */
[----:B------:R-:W-:Y:S01]  /*21de0*/  PRMT R111, R3, 0x5410, R7 ;  /* 0x00005410036f7816 */ /* 0x000fe20000000007 */
[----:B------:R-:W-:Y:S01]  /*21df0*/  IMAD.MOV.U32 R3, RZ, RZ, R54 ;  /* 0x000000ffff037224 */ /* 0x000fe200078e0036 */
[----:B------:R-:W-:Y:S01]  /*21e00*/  PRMT R109, R109, 0x5410, R2 ;  /* 0x000054106d6d7816 */ /* 0x000fe20000000002 */
[----:B------:R-:W-:Y:S01]  /*21e10*/  IMAD.MOV.U32 R2, RZ, RZ, R55 ;  /* 0x000000ffff027224 */ /* 0x000fe200078e0037 */
[----:B------:R-:W-:Y:S02]  /*21e20*/  MOV R7, R63 ;  /* 0x0000003f00077202 */ /* 0x000fe40000000f00 */
[----:B------:R-:W-:Y:S02]  /*21e30*/  LEA.HI R8, R8, R32, RZ, 0x3 ;  /* 0x0000002008087211 */ /* 0x000fe400078f18ff */
[----:B------:R-:W-:Y:S02]  /*21e40*/  PRMT R109, R7, 0x7610, R109 ;  /* 0x00007610076d7816 */ /* 0x000fe4000000006d */
[----:B------:R-:W-:-:S02]  /*21e50*/  PRMT R105, R2, 0x5410, R3 ;  /* 0x0000541002697816 */ /* 0x000fc40000000003 */
[----:B------:R-:W-:Y:S01]  /*21e60*/  LEA.HI.SX32 R7, R8, R68, 0x1d ;  /* 0x0000004408077211 */ /* 0x000fe200078feaff */
[----:B------:R-:W-:Y:S05]  /*21e70*/  BRA.DIV ~URZ, `(.L_x_2068) ;  /* 0x000090e27f007947 */ /* 0x000fea000b800000 */
[----:B------:R1:W2:Y:S02]  /*21e80*/  SHFL.IDX PT, R9, R31, 0x3, 0x181f ;  /* 0x00781f001f097f89 */ /* 0x0002a400000e0000 */
.L_x_2136:
[----:B------:R-:W-:Y:S05]  /*21e90*/  BRA.DIV ~URZ, `(.L_x_2069) ;  /* 0x000091427f007947 */ /* 0x000fea000b800000 */
[----:B------:R3:W1:Y:S04]  /*21ea0*/  SHFL.IDX PT, R8, R33, 0x3, 0x181f ;  /* 0x00781f0021087f89 */ /* 0x00066800000e0000 */
[----:B------:R3:W4:Y:S04]  /*21eb0*/  SHFL.IDX PT, R14, R30, 0x3, 0x181f ;  /* 0x00781f001e0e7f89 */ /* 0x00072800000e0000 */
[----:B------:R3:W2:Y:S02]  /*21ec0*/  SHFL.IDX PT, R2, R34, 0x3, 0x181f ;  /* 0x00781f0022027f89 */ /* 0x0006a400000e0000 */
.L_x_2137:
        /* <DEDUP_REMOVED lines=10> */
[----:B----4-:R-:W-:-:S07]  /*21f70*/  IMAD.MOV.U32 R3, RZ, RZ, R14 ;  /* 0x000000ffff037224 */ /* 0x010fce00078e000e */
        /* <DEDUP_REMOVED lines=8> */
[C---:B-12---:R-:W-:Y:S02]  /*22000*/  @!P1 IMAD.WIDE R12, R4.reuse, 0x2, R8 ;  /* 0x00000002040c9825 */ /* 0x046fe400078e0208 */
[----:B------:R-:W-:Y:S02]  /*22010*/  @!P0 SHF.R.S32.HI R7, RZ, 0x1f, R10 ;  /* 0x0000001fff078819 */ /* 0x000fe4000001140a */
[----:B------:R-:W-:Y:S01]  /*22020*/  @!P1 IMAD.WIDE R16, R4, 0x2, R2 ;  /* 0x0000000204109825 */ /* 0x000fe200078e0202 */
        /* <DEDUP_REMOVED lines=30> */
.L_x_2071:
[----:B------:R-:W-:Y:S05]  /*22210*/  BSYNC B0 ;  /* 0x0000000000007941 */ /* 0x000fea0003800000 */
.L_x_2070:
[----:B-1----:R-:W-:Y:S01]  /*22220*/  IADD3 R8, R81, -c[0x0][0x20], RZ ;  /* 0x8000080051087a10 */ /* 0x002fe20007ffe0ff */
[----:B------:R-:W-:-:S04]  /*22230*/  DEPBAR.LE SB0, 0x1 ;  /* 0x000080400000791a */ /* 0x000fc80000000000 */
[----:B--2---:R1:W2:Y:S04]  /*22240*/  LDL.64 R2, [R8+0x20] ;  /* 0x0000200008027983 */ /* 0x0042a80000100a00 */
[----:B-1----:R-:W4:Y:S01]  /*22250*/  LDL.64 R8, [R8+0x28] ;  /* 0x0000280008087983 */ /* 0x002f220000100a00 */
[----:B------:R-:W-:Y:S03]  /*22260*/  WARPSYNC 0xffffffff ;  /* 0xffffffff00007948 */ /* 0x000fe60003800000 */
[----:B------:R-:W-:Y:S06]  /*22270*/  BAR.SYNC.DEFER_BLOCKING 0x0 ;  /* 0x0000000000007b1d */ /* 0x000fec0000010000 */
[----:B--2---:R1:W2:Y:S04]  /*22280*/  LD.E R14, [R2.64] ;  /* 0x00000004020e7980 */ /* 0x0042a8000c101900 */
[----:B---34-:R4:W3:Y:S01]  /*22290*/  LD.E.64 R12, [R8.64] ;  /* 0x00000004080c7980 */ /* 0x0188e2000c101b00 */
[----:B------:R-:W-:Y:S01]  /*222a0*/  SHF.R.S32.HI R10, RZ, 0x1f, R32 ;  /* 0x0000001fff0a7819 */ /* 0x000fe20000011420 */
[----:B-1---5:R-:W-:Y:S01]  /*222b0*/  IMAD.MOV.U32 R2, RZ, RZ, R88 ;  /* 0x000000ffff027224 */ /* 0x022fe200078e0058 */
[----:B------:R-:W-:Y:S01]  /*222c0*/  BSSY B1, `(.L_x_2072) ;  /* 0x00000f3000017945 */ /* 0x000fe20003800000 */
[----:B------:R-:W-:-:S02]  /*222d0*/  IMAD.MOV.U32 R7, RZ, RZ, R83 ;  /* 0x000000ffff077224 */ /* 0x000fc400078e0053 */
[----:B------:R-:W-:Y:S01]  /*222e0*/  IMAD.MOV.U32 R3, RZ, RZ, R89 ;  /* 0x000000ffff037224 */ /* 0x000fe200078e0059 */
[----:B------:R-:W-:Y:S01]  /*222f0*/  PRMT R118, R118, 0x5410, R2 ;  /* 0x0000541076767816 */ /* 0x000fe20000000002 */
[----:B------:R-:W-:-:S03]  /*22300*/  IMAD.MOV.U32 R2, RZ, RZ, R82 ;  /* 0x000000ffff027224 */ /* 0x000fc600078e0052 */
[----:B------:R-:W-:Y:S02]  /*22310*/  PRMT R118, R3, 0x7610, R118 ;  /* 0x0000761003767816 */ /* 0x000fe40000000076 */
[----:B------:R-:W-:Y:S01]  /*22320*/  PRMT R116, R7, 0x5410, R2 ;  /* 0x0000541007747816 */ /* 0x000fe20000000002 */
[----:B------:R-:W-:Y:S01]  /*22330*/  IMAD.MOV.U32 R7, RZ, RZ, R77 ;  /* 0x000000ffff077224 */ /* 0x000fe200078e004d */
[-C--:B----4-:R-:W-:Y:S01]  /*22340*/  LEA.HI R8, R10, R32.reuse, RZ, 0x3 ;  /* 0x000000200a087211 */ /* 0x090fe200078f18ff */
[----:B------:R-:W-:Y:S01]  /*22350*/  IMAD.SHL.U32 R9, R80, 0x40, RZ ;  /* 0x0000004050097824 */ /* 0x000fe200078e00ff */
[----:B------:R-:W-:Y:S02]  /*22360*/  LEA.HI R10, R10, R32, RZ, 0x6 ;  /* 0x000000200a0a7211 */ /* 0x000fe400078f30ff */
[----:B------:R-:W-:Y:S01]  /*22370*/  LOP3.LUT R2, R8, 0xfffffff8, RZ, 0xc0, !PT ;  /* 0xfffffff808027812 */ /* 0x000fe200078ec0ff */
[----:B------:R-:W-:-:S04]  /*22380*/  IMAD.MOV.U32 R8, RZ, RZ, R76 ;  /* 0x000000ffff087224 */ /* 0x000fc800078e004c */
[----:B------:R-:W-:Y:S01]  /*22390*/  IMAD.IADD R3, R32, 0x1, -R2 ;  /* 0x0000000120037824 */ /* 0x000fe200078e0a02 */
[----:B------:R-:W-:Y:S02]  /*223a0*/  LOP3.LUT R2, R9, 0x1c0, RZ, 0xc0, !PT ;  /* 0x000001c009027812 */ /* 0x000fe400078ec0ff */
[----:B------:R-:W-:Y:S01]  /*223b0*/  PRMT R81, R7, 0x5410, R8 ;  /* 0x0000541007517816 */ /* 0x000fe20000000008 */
[----:B------:R-:W-:Y:S02]  /*223c0*/  IMAD.SHL.U32 R3, R3, 0x8, RZ ;  /* 0x0000000803037824 */ /* 0x000fe400078e00ff */
[----:B------:R-:W-:-:S03]  /*223d0*/  IMAD.MOV.U32 R8, RZ, RZ, R74 ;  /* 0x000000ffff087224 */ /* 0x000fc600078e004a */
[----:B------:R-:W-:Y:S02]  /*223e0*/  LOP3.LUT R7, R2, 0x38, R3, 0xf8, !PT ;  /* 0x0000003802077812 */ /* 0x000fe400078ef803 */
[----:B------:R-:W-:Y:S02]  /*223f0*/  MOV R3, R75 ;  /* 0x0000004b00037202 */ /* 0x000fe40000000f00 */
[----:B------:R-:W-:Y:S02]  /*22400*/  SHF.R.U32.HI R2, RZ, 0x3, R2 ;  /* 0x00000003ff027819 */ /* 0x000fe40000011602 */
[----:B------:R-:W-:Y:S01]  /*22410*/  PRMT R34, R3, 0x5410, R8 ;  /* 0x0000541003227816 */ /* 0x000fe20000000008 */
[----:B------:R-:W-:Y:S01]  /*22420*/  IMAD.MOV.U32 R3, RZ, RZ, R86 ;  /* 0x000000ffff037224 */ /* 0x000fe200078e0056 */
[----:B------:R-:W-:Y:S01]  /*22430*/  LOP3.LUT R7, R7, R2, RZ, 0x3c, !PT ;  /* 0x0000000207077212 */ /* 0x000fe200078e3cff */
[----:B------:R-:W-:Y:S02]  /*22440*/  IMAD.MOV.U32 R2, RZ, RZ, R87 ;  /* 0x000000ffff027224 */ /* 0x000fe400078e0057 */
[----:B------:R-:W-:-:S03]  /*22450*/  IMAD.SHL.U32 R8, R10, 0x8, RZ ;  /* 0x000000080a087824 */ /* 0x000fc600078e00ff */
[----:B------:R-:W-:Y:S01]  /*22460*/  PRMT R117, R2, 0x5410, R3 ;  /* 0x0000541002757816 */ /* 0x000fe20000000003 */
[----:B------:R-:W-:Y:S01]  /*22470*/  IMAD.MOV.U32 R3, RZ, RZ, R84 ;  /* 0x000000ffff037224 */ /* 0x000fe200078e0054 */
[----:B------:R-:W-:Y:S01]  /*22480*/  LOP3.LUT R8, R7, 0xfffffe00, R8, 0xf8, !PT ;  /* 0xfffffe0007087812 */ /* 0x000fe200078ef808 */
[----:B------:R-:W-:-:S05]  /*22490*/  IMAD.MOV.U32 R2, RZ, RZ, R85 ;  /* 0x000000ffff027224 */ /* 0x000fca00078e0055 */
[----:B------:R-:W-:Y:S01]  /*224a0*/  PRMT R115, R2, 0x5410, R3 ;  /* 0x0000541002737816 */ /* 0x000fe20000000003 */
[----:B------:R-:W-:Y:S01]  /*224b0*/  IMAD.MOV.U32 R2, RZ, RZ, R79 ;  /* 0x000000ffff027224 */ /* 0x000fe200078e004f */
[----:B------:R-:W-:Y:S01]  /*224c0*/  MOV R3, R78 ;  /* 0x0000004e00037202 */ /* 0x000fe20000000f00 */
[----:B--2---:R-:W-:-:S03]  /*224d0*/  IMAD R9, R14, -0x80, R35 ;  /* 0xffffff800e097824 */ /* 0x004fc600078e0223 */
[----:B------:R-:W-:Y:S01]  /*224e0*/  PRMT R35, R2, 0x5410, R3 ;  /* 0x0000541002237816 */ /* 0x000fe20000000003 */
[----:B------:R-:W-:Y:S02]  /*224f0*/  IMAD.MOV.U32 R3, RZ, RZ, R68 ;  /* 0x000000ffff037224 */ /* 0x000fe400078e0044 */
[----:B------:R-:W-:Y:S01]  /*22500*/  IMAD.MOV.U32 R2, RZ, RZ, R69 ;  /* 0x000000ffff027224 */ /* 0x000fe200078e0045 */
[----:B------:R-:W-:-:S04]  /*22510*/  IMNMX R32, R9, 0x80, PT ;  /* 0x0000008009207817 */ /* 0x000fc80003800200 */
[----:B------:R-:W-:Y:S02]  /*22520*/  ISETP.GE.AND P0, PT, R80, R32, PT ;  /* 0x000000205000720c */ /* 0x000fe40003f06270 */
[----:B------:R-:W-:Y:S01]  /*22530*/  PRMT R33, R2, 0x5410, R3 ;  /* 0x0000541002217816 */ /* 0x000fe20000000003 */
[----:B---3--:R-:W-:-:S10]  /*22540*/  IMAD.WIDE.U32 R8, R8, 0x2, R12 ;  /* 0x0000000208087825 */ /* 0x008fd400078e000c */
[----:B------:R-:W-:Y:S05]  /*22550*/  @P0 BRA `(.L_x_2073) ;  /* 0x00000c9000000947 */ /* 0x000fea0003800000 */
[----:B------:R-:W-:Y:S01]  /*22560*/  ISETP.GE.AND P0, PT, R4, R0, PT ;  /* 0x000000000400720c */ /* 0x000fe20003f06270 */
[----:B------:R-:W-:-:S12]  /*22570*/  BSSY B0, `(.L_x_2074) ;  /* 0x0000030000007945 */ /* 0x000fd80003800000 */
[----:B------:R-:W-:Y:S05]  /*22580*/  @P0 BRA `(.L_x_2075) ;  /* 0x000002e000000947 */ /* 0x000fea0003800000 */
[----:B------:R-:W2:Y:S01]  /*22590*/  LD.E.128 R12, [R8.64] ;  /* 0x00000004080c7980 */ /* 0x000ea2000c101d00 */
[----:B------:R-:W-:Y:S02]  /*225a0*/  SHF.R.U32.HI R2, RZ, 0x10, R19 ;  /* 0x00000010ff027819 */ /* 0x000fe40000011613 */
[----:B------:R-:W-:Y:S02]  /*225b0*/  SHF.R.U32.HI R3, RZ, 0x10, R21 ;  /* 0x00000010ff037819 */ /* 0x000fe40000011615 */
[C---:B------:R-:W-:Y:S02]  /*225c0*/  PRMT R2, R90.reuse, 0x5410, R2 ;  /* 0x000054105a027816 */ /* 0x040fe40000000002 */
[----:B------:R-:W-:-:S03]  /*225d0*/  PRMT R3, R90, 0x5432, R3 ;  /* 0x000054325a037816 */ /* 0x000fc60000000003 */
[----:B------:R-:W-:Y:S02]  /*225e0*/  IMAD.U32 R16, R2, 0x10000, RZ ;  /* 0x0001000002107824 */ /* 0x000fe400078e00ff */
[----:B------:R-:W-:Y:S01]  /*225f0*/  IMAD.U32 R17, R3, 0x10000, RZ ;  /* 0x0001000003117824 */ /* 0x000fe200078e00ff */
[C---:B--2---:R-:W-:Y:S02]  /*22600*/  LOP3.LUT R7, R14.reuse, 0xffff0000, RZ, 0xc0, !PT ;  /* 0xffff00000e077812 */ /* 0x044fe400078ec0ff */
[----:B------:R-:W-:Y:S01]  /*22610*/  SHF.L.U32 R30, R14, 0x10, RZ ;  /* 0x000000100e1e7819 */ /* 0x000fe200000006ff */
[----:B------:R-:W-:Y:S02]  /*22620*/  IMAD.U32 R14, R15, 0x10000, RZ ;  /* 0x000100000f0e7824 */ /* 0x000fe400078e00ff */
[C---:B------:R-:W-:Y:S02]  /*22630*/  FMUL.FTZ R10, R7.reuse, R16 ;  /* 0x00000010070a7220 */ /* 0x040fe40000410000 */
[----:B------:R-:W-:-:S02]  /*22640*/  FMUL.FTZ R7, R7, R17 ;  /* 0x0000001107077220 */ /* 0x000fc40000410000 */
[----:B------:R-:W-:Y:S01]  /*22650*/  FFMA.FTZ R31, R30, R17, -R10 ;  /* 0x000000111e1f7223 */ /* 0x000fe2000001080a */
[----:B------:R-:W-:Y:S01]  /*22660*/  LOP3.LUT R17, R2, 0xffff0000, RZ, 0xc0, !PT ;  /* 0xffff000002117812 */ /* 0x000fe200078ec0ff */
[----:B------:R-:W-:Y:S01]  /*22670*/  FFMA.FTZ R30, R30, R16, R7 ;  /* 0x000000101e1e7223 */ /* 0x000fe20000010007 */
[----:B------:R-:W-:Y:S02]  /*22680*/  LOP3.LUT R2, R15, 0xffff0000, RZ, 0xc0, !PT ;  /* 0xffff00000f027812 */ /* 0x000fe400078ec0ff */
[----:B------:R-:W-:Y:S02]  /*22690*/  LOP3.LUT R16, R3, 0xffff0000, RZ, 0xc0, !PT ;  /* 0xffff000003107812 */ /* 0x000fe400078ec0ff */
[----:B------:R-:W-:Y:S01]  /*226a0*/  SHF.R.U64 R10, R18, 0x10, R19 ;  /* 0x00000010120a7819 */ /* 0x000fe20000001213 */
[----:B------:R-:W-:Y:S01]  /*226b0*/  FMUL.FTZ R3, R2, R17 ;  /* 0x0000001102037220 */ /* 0x000fe20000410000 */
[----:B------:R-:W-:Y:S01]  /*226c0*/  SHF.R.U64 R7, R20, 0x10, R21 ;  /* 0x0000001014077819 */ /* 0x000fe20000001215 */
[----:B------:R-:W-:-:S02]  /*226d0*/  FMUL.FTZ R2, R2, R16 ;  /* 0x0000001002027220 */ /* 0x000fc40000410000 */
[C---:B------:R-:W-:Y:S01]  /*226e0*/  FFMA.FTZ R16, R14.reuse, R16, -R3 ;  /* 0x000000100e107223 */ /* 0x040fe20000010803 */
[C---:B------:R-:W-:Y:S01]  /*226f0*/  PRMT R3, R91.reuse, 0x5432, R7 ;  /* 0x000054325b037816 */ /* 0x040fe20000000007 */
[----:B------:R-:W-:Y:S01]  /*22700*/  FFMA.FTZ R15, R14, R17, R2 ;  /* 0x000000110e0f7223 */ /* 0x000fe20000010002 */
[----:B------:R-:W-:Y:S02]  /*22710*/  PRMT R2, R91, 0x5410, R10 ;  /* 0x000054105b027816 */ /* 0x000fe4000000000a */
[C---:B------:R-:W-:Y:S01]  /*22720*/  LOP3.LUT R7, R12.reuse, 0xffff0000, RZ, 0xc0, !PT ;  /* 0xffff00000c077812 */ /* 0x040fe200078ec0ff */
[----:B------:R-:W-:Y:S01]  /*22730*/  IMAD.U32 R12, R12, 0x10000, RZ ;  /* 0x000100000c0c7824 */ /* 0x000fe200078e00ff */
[----:B------:R-:W-:Y:S01]  /*22740*/  SHF.L.U32 R14, R3, 0x10, RZ ;  /* 0x00000010030e7819 */ /* 0x000fe200000006ff */
[----:B------:R-:W-:Y:S01]  /*22750*/  IMAD.U32 R17, R2, 0x10000, RZ ;  /* 0x0001000002117824 */ /* 0x000fe200078e00ff */
[----:B------:R-:W-:-:S03]  /*22760*/  F2FP.BF16.PACK_AB R15, R15, R16 ;  /* 0x000000100f0f723e */ /* 0x000fc600000010ff */
[CC--:B------:R-:W-:Y:S02]  /*22770*/  FMUL.FTZ R10, R7.reuse, R17.reuse ;  /* 0x00000011070a7220 */ /* 0x0c0fe40000410000 */
[-C--:B------:R-:W-:Y:S02]  /*22780*/  FMUL.FTZ R7, R7, R14.reuse ;  /* 0x0000000e07077220 */ /* 0x080fe40000410000 */
[----:B------:R-:W-:Y:S01]  /*22790*/  FFMA.FTZ R10, R12, R14, -R10 ;  /* 0x0000000e0c0a7223 */ /* 0x000fe2000001080a */
[----:B------:R-:W-:Y:S01]  /*227a0*/  LOP3.LUT R14, R2, 0xffff0000, RZ, 0xc0, !PT ;  /* 0xffff0000020e7812 */ /* 0x000fe200078ec0ff */
[----:B------:R-:W-:Y:S01]  /*227b0*/  FFMA.FTZ R7, R12, R17, R7 ;  /* 0x000000110c077223 */ /* 0x000fe20000010007 */
[----:B------:R-:W-:Y:S02]  /*227c0*/  LOP3.LUT R17, R3, 0xffff0000, RZ, 0xc0, !PT ;  /* 0xffff000003117812 */ /* 0x000fe400078ec0ff */
[C---:B------:R-:W-:Y:S02]  /*227d0*/  LOP3.LUT R2, R13.reuse, 0xffff0000, RZ, 0xc0, !PT ;  /* 0xffff00000d027812 */ /* 0x040fe400078ec0ff */
[----:B------:R-:W-:-:S03]  /*227e0*/  SHF.L.U32 R12, R13, 0x10, RZ ;  /* 0x000000100d0c7819 */ /* 0x000fc600000006ff */
[CC--:B------:R-:W-:Y:S02]  /*227f0*/  FMUL.FTZ R3, R2.reuse, R14.reuse ;  /* 0x0000000e02037220 */ /* 0x0c0fe40000410000 */
[-C--:B------:R-:W-:Y:S02]  /*22800*/  FMUL.FTZ R13, R2, R17.reuse ;  /* 0x00000011020d7220 */ /* 0x080fe40000410000 */
[C---:B------:R-:W-:Y:S02]  /*22810*/  FFMA.FTZ R2, R12.reuse, R17, -R3 ;  /* 0x000000110c027223 */ /* 0x040fe40000010803 */
[----:B------:R-:W-:Y:S01]  /*22820*/  FFMA.FTZ R13, R12, R14, R13 ;  /* 0x0000000e0c0d7223 */ /* 0x000fe2000001000d */
[----:B------:R-:W-:Y:S02]  /*22830*/  F2FP.BF16.PACK_AB R14, R30, R31 ;  /* 0x0000001f1e0e723e */ /* 0x000fe400000010ff */
[----:B------:R-:W-:Y:S02]  /*22840*/  F2FP.BF16.PACK_AB R12, R7, R10 ;  /* 0x0000000a070c723e */ /* 0x000fe400000010ff */
[----:B------:R-:W-:-:S05]  /*22850*/  F2FP.BF16.PACK_AB R13, R13, R2 ;  /* 0x000000020d0d723e */ /* 0x000fca00000010ff */
[----:B------:R1:W-:Y:S02]  /*22860*/  ST.E.128 [R8.64], R12 ;  /* 0x0000000c08007985 */ /* 0x0003e4000c101d04 */
.L_x_2075:
[----:B------:R-:W-:Y:S05]  /*22870*/  BSYNC B0 ;  /* 0x0000000000007941 */ /* 0x000fea0003800000 */
.L_x_2074:
[----:B------:R-:W-:Y:S01]  /*22880*/  IADD3 R2, R4, 0x20, RZ ;  /* 0x0000002004027810 */ /* 0x000fe20007ffe0ff */
[----:B------:R-:W-:Y:S03]  /*22890*/  BSSY B0, `(.L_x_2076) ;  /* 0x0000031000007945 */ /* 0x000fe60003800000 */
[----:B------:R-:W-:-:S13]  /*228a0*/  ISETP.GE.AND P0, PT, R2, R0, PT ;  /* 0x000000000200720c */ /* 0x000fda0003f06270 */
[----:B------:R-:W-:Y:S05]  /*228b0*/  @P0 BRA `(.L_x_2077) ;  /* 0x000002e000000947 */ /* 0x000fea0003800000 */
[----:B-1----:R-:W2:Y:S01]  /*228c0*/  LD.E.128 R12, [R8.64+0x4000] ;  /* 0x00400004080c7980 */ /* 0x002ea2000c101d00 */
[----:B------:R-:W-:Y:S02]  /*228d0*/  SHF.R.U32.HI R2, RZ, 0x10, R25 ;  /* 0x00000010ff027819 */ /* 0x000fe40000011619 */
[----:B------:R-:W-:Y:S02]  /*228e0*/  SHF.R.U32.HI R3, RZ, 0x10, R23 ;  /* 0x00000010ff037819 */ /* 0x000fe40000011617 */
[C---:B------:R-:W-:Y:S02]  /*228f0*/  PRMT R2, R92.reuse, 0x5410, R2 ;  /* 0x000054105c027816 */ /* 0x040fe40000000002 */
[----:B------:R-:W-:Y:S02]  /*22900*/  PRMT R3, R92, 0x5432, R3 ;  /* 0x000054325c037816 */ /* 0x000fe40000000003 */
[C---:B------:R-:W-:Y:S01]  /*22910*/  LOP3.LUT R18, R2.reuse, 0xffff0000, RZ, 0xc0, !PT ;  /* 0xffff000002127812 */ /* 0x040fe200078ec0ff */
[----:B------:R-:W-:-:S02]  /*22920*/  IMAD.U32 R16, R2, 0x10000, RZ ;  /* 0x0001000002107824 */ /* 0x000fc400078e00ff */
[----:B------:R-:W-:Y:S01]  /*22930*/  IMAD.U32 R17, R3, 0x10000, RZ ;  /* 0x0001000003117824 */ /* 0x000fe200078e00ff */
[C---:B--2---:R-:W-:Y:S02]  /*22940*/  LOP3.LUT R7, R14.reuse, 0xffff0000, RZ, 0xc0, !PT ;  /* 0xffff00000e077812 */ /* 0x044fe400078ec0ff */
[----:B------:R-:W-:Y:S01]  /*22950*/  SHF.L.U32 R19, R14, 0x10, RZ ;  /* 0x000000100e137819 */ /* 0x000fe200000006ff */
[C---:B------:R-:W-:Y:S01]  /*22960*/  IMAD.U32 R14, R15.reuse, 0x10000, RZ ;  /* 0x000100000f0e7824 */ /* 0x040fe200078e00ff */
[----:B------:R-:W-:Y:S01]  /*22970*/  LOP3.LUT R2, R15, 0xffff0000, RZ, 0xc0, !PT ;  /* 0xffff00000f027812 */ /* 0x000fe200078ec0ff */
[CC--:B------:R-:W-:Y:S02]  /*22980*/  FMUL.FTZ R10, R7.reuse, R16.reuse ;  /* 0x00000010070a7220 */ /* 0x0c0fe40000410000 */
[-C--:B------:R-:W-:Y:S02]  /*22990*/  FMUL.FTZ R7, R7, R17.reuse ;  /* 0x0000001107077220 */ /* 0x080fe40000410000 */
[C---:B------:R-:W-:Y:S01]  /*229a0*/  FFMA.FTZ R20, R19.reuse, R17, -R10 ;  /* 0x0000001113147223 */ /* 0x040fe2000001080a */
[----:B------:R-:W-:Y:S01]  /*229b0*/  SHF.R.U64 R10, R24, 0x10, R25 ;  /* 0x00000010180a7819 */ /* 0x000fe20000001219 */
[----:B------:R-:W-:Y:S01]  /*229c0*/  FFMA.FTZ R19, R19, R16, R7 ;  /* 0x0000001013137223 */ /* 0x000fe20000010007 */
[----:B------:R-:W-:Y:S01]  /*229d0*/  LOP3.LUT R17, R3, 0xffff0000, RZ, 0xc0, !PT ;  /* 0xffff000003117812 */ /* 0x000fe200078ec0ff */
[----:B------:R-:W-:Y:S01]  /*229e0*/  FMUL.FTZ R3, R2, R18 ;  /* 0x0000001202037220 */ /* 0x000fe20000410000 */
[----:B------:R-:W-:-:S02]  /*229f0*/  SHF.R.U64 R7, R22, 0x10, R23 ;  /* 0x0000001016077819 */ /* 0x000fc40000001217 */
[C---:B------:R-:W-:Y:S01]  /*22a00*/  PRMT R10, R93.reuse, 0x5410, R10 ;  /* 0x000054105d0a7816 */ /* 0x040fe2000000000a */
[-C--:B------:R-:W-:Y:S01]  /*22a10*/  FMUL.FTZ R16, R2, R17.reuse ;  /* 0x0000001102107220 */ /* 0x080fe20000410000 */
[----:B------:R-:W-:Y:S01]  /*22a20*/  PRMT R15, R93, 0x5432, R7 ;  /* 0x000054325d0f7816 */ /* 0x000fe20000000007 */
[----:B------:R-:W-:Y:S01]  /*22a30*/  FFMA.FTZ R17, R14, R17, -R3 ;  /* 0x000000110e117223 */ /* 0x000fe20000010803 */
[C---:B------:R-:W-:Y:S01]  /*22a40*/  LOP3.LUT R3, R12.reuse, 0xffff0000, RZ, 0xc0, !PT ;  /* 0xffff00000c037812 */ /* 0x040fe200078ec0ff */
[----:B------:R-:W-:Y:S01]  /*22a50*/  IMAD.U32 R7, R12, 0x10000, RZ ;  /* 0x000100000c077824 */ /* 0x000fe200078e00ff */
[----:B------:R-:W-:Y:S01]  /*22a60*/  SHF.L.U32 R21, R10, 0x10, RZ ;  /* 0x000000100a157819 */ /* 0x000fe200000006ff */
[----:B------:R-:W-:Y:S01]  /*22a70*/  FFMA.FTZ R16, R14, R18, R16 ;  /* 0x000000120e107223 */ /* 0x000fe20000010010 */
[C---:B------:R-:W-:Y:S01]  /*22a80*/  LOP3.LUT R12, R13.reuse, 0xffff0000, RZ, 0xc0, !PT ;  /* 0xffff00000d0c7812 */ /* 0x040fe200078ec0ff */
[----:B------:R-:W-:Y:S01]  /*22a90*/  IMAD.U32 R2, R13, 0x10000, RZ ;  /* 0x000100000d027824 */ /* 0x000fe200078e00ff */
[----:B------:R-:W-:-:S02]  /*22aa0*/  SHF.L.U32 R13, R15, 0x10, RZ ;  /* 0x000000100f0d7819 */ /* 0x000fc400000006ff */
[----:B------:R-:W-:Y:S01]  /*22ab0*/  LOP3.LUT R18, R10, 0xffff0000, RZ, 0xc0, !PT ;  /* 0xffff00000a127812 */ /* 0x000fe200078ec0ff */
[----:B------:R-:W-:Y:S01]  /*22ac0*/  FMUL.FTZ R10, R3, R21 ;  /* 0x00000015030a7220 */ /* 0x000fe20000410000 */
[----:B------:R-:W-:Y:S01]  /*22ad0*/  LOP3.LUT R15, R15, 0xffff0000, RZ, 0xc0, !PT ;  /* 0xffff00000f0f7812 */ /* 0x000fe200078ec0ff */
[-C--:B------:R-:W-:Y:S02]  /*22ae0*/  FMUL.FTZ R14, R3, R13.reuse ;  /* 0x0000000d030e7220 */ /* 0x080fe40000410000 */
[C---:B------:R-:W-:Y:S02]  /*22af0*/  FFMA.FTZ R10, R7.reuse, R13, -R10 ;  /* 0x0000000d070a7223 */ /* 0x040fe4000001080a */
[C---:B------:R-:W-:Y:S02]  /*22b00*/  FMUL.FTZ R3, R12.reuse, R18 ;  /* 0x000000120c037220 */ /* 0x040fe40000410000 */
[----:B------:R-:W-:Y:S02]  /*22b10*/  FMUL.FTZ R13, R12, R15 ;  /* 0x0000000f0c0d7220 */ /* 0x000fe40000410000 */
[----:B------:R-:W-:Y:S01]  /*22b20*/  FFMA.FTZ R12, R7, R21, R14 ;  /* 0x00000015070c7223 */ /* 0x000fe2000001000e */
[----:B------:R-:W-:Y:S01]  /*22b30*/  F2FP.BF16.PACK_AB R14, R19, R20 ;  /* 0x00000014130e723e */ /* 0x000fe200000010ff */
[----:B------:R-:W-:Y:S01]  /*22b40*/  FFMA.FTZ R3, R2, R15, -R3 ;  /* 0x0000000f02037223 */ /* 0x000fe20000010803 */
[----:B------:R-:W-:Y:S01]  /*22b50*/  F2FP.BF16.PACK_AB R15, R16, R17 ;  /* 0x00000011100f723e */ /* 0x000fe200000010ff */
[----:B------:R-:W-:Y:S01]  /*22b60*/  FFMA.FTZ R13, R2, R18, R13 ;  /* 0x00000012020d7223 */ /* 0x000fe2000001000d */
[----:B------:R-:W-:-:S04]  /*22b70*/  F2FP.BF16.PACK_AB R12, R12, R10 ;  /* 0x0000000a0c0c723e */ /* 0x000fc800000010ff */
[----:B------:R-:W-:-:S05]  /*22b80*/  F2FP.BF16.PACK_AB R13, R13, R3 ;  /* 0x000000030d0d723e */ /* 0x000fca00000010ff */
[----:B------:R1:W-:Y:S02]  /*22b90*/  ST.E.128 [R8.64+0x4000], R12 ;  /* 0x0040000c08007985 */ /* 0x0003e4000c101d04 */
.L_x_2077:
[----:B------:R-:W-:Y:S05]  /*22ba0*/  BSYNC B0 ;  /* 0x0000000000007941 */ /* 0x000fea0003800000 */
.L_x_2076:
[----:B------:R-:W-:Y:S01]  /*22bb0*/  IADD3 R2, R4, 0x40, RZ ;  /* 0x0000004004027810 */ /* 0x000fe20007ffe0ff */
[----:B------:R-:W-:Y:S03]  /*22bc0*/  BSSY B0, `(.L_x_2078) ;  /* 0x0000031000007945 */ /* 0x000fe60003800000 */
[----:B------:R-:W-:-:S13]  /*22bd0*/  ISETP.GE.AND P0, PT, R2, R0, PT ;  /* 0x000000000200720c */ /* 0x000fda0003f06270 */
[----:B------:R-:W-:Y:S05]  /*22be0*/  @P0 BRA `(.L_x_2079) ;  /* 0x000002e000000947 */ /* 0x000fea0003800000 */
[----:B-1----:R-:W2:Y:S01]  /*22bf0*/  LD.E.128 R12, [R8.64+0x8000] ;  /* 0x00800004080c7980 */ /* 0x002ea2000c101d00 */
[----:B------:R-:W-:Y:S02]  /*22c00*/  SHF.R.U32.HI R10, RZ, 0x10, R29 ;  /* 0x00000010ff0a7819 */ /* 0x000fe4000001161d */
[----:B------:R-:W-:Y:S02]  /*22c10*/  SHF.R.U32.HI R16, RZ, 0x10, R27 ;  /* 0x00000010ff107819 */ /* 0x000fe4000001161b */
[----:B------:R-:W-:Y:S02]  /*22c20*/  PRMT R10, R94, 0x5410, R10 ;  /* 0x000054105e0a7816 */ /* 0x000fe4000000000a */
[----:B------:R-:W-:Y:S02]  /*22c30*/  PRMT R16, R95, 0x5410, R16 ;  /* 0x000054105f107816 */ /* 0x000fe40000000010 */
[----:B------:R-:W-:Y:S01]  /*22c40*/  SHF.R.U64 R18, R28, 0x10, R29 ;  /* 0x000000101c127819 */ /* 0x000fe2000000121d */
[----:B------:R-:W-:Y:S01]  /*22c50*/  IMAD.U32 R23, R10, 0x10000, RZ ;  /* 0x000100000a177824 */ /* 0x000fe200078e00ff */
[----:B------:R-:W-:Y:S01]  /*22c60*/  SHF.R.U64 R19, R26, 0x10, R27 ;  /* 0x000000101a137819 */ /* 0x000fe2000000121b */
[----:B------:R-:W-:Y:S01]  /*22c70*/  IMAD.U32 R22, R16, 0x10000, RZ ;  /* 0x0001000010167824 */ /* 0x000fe200078e00ff */
[----:B------:R-:W-:-:S02]  /*22c80*/  LOP3.LUT R25, R10, 0xffff0000, RZ, 0xc0, !PT ;  /* 0xffff00000a197812 */ /* 0x000fc400078ec0ff */
[----:B------:R-:W-:Y:S02]  /*22c90*/  PRMT R18, R94, 0x5432, R18 ;  /* 0x000054325e127816 */ /* 0x000fe40000000012 */
[----:B------:R-:W-:Y:S02]  /*22ca0*/  PRMT R19, R95, 0x5432, R19 ;  /* 0x000054325f137816 */ /* 0x000fe40000000013 */
[----:B------:R-:W-:Y:S02]  /*22cb0*/  LOP3.LUT R24, R16, 0xffff0000, RZ, 0xc0, !PT ;  /* 0xffff000010187812 */ /* 0x000fe400078ec0ff */
[C---:B--2---:R-:W-:Y:S01]  /*22cc0*/  LOP3.LUT R17, R14.reuse, 0xffff0000, RZ, 0xc0, !PT ;  /* 0xffff00000e117812 */ /* 0x044fe200078ec0ff */
[----:B------:R-:W-:Y:S01]  /*22cd0*/  IMAD.U32 R21, R14, 0x10000, RZ ;  /* 0x000100000e157824 */ /* 0x000fe200078e00ff */
[C---:B------:R-:W-:Y:S01]  /*22ce0*/  LOP3.LUT R14, R15.reuse, 0xffff0000, RZ, 0xc0, !PT ;  /* 0xffff00000f0e7812 */ /* 0x040fe200078ec0ff */
[----:B------:R-:W-:Y:S01]  /*22cf0*/  IMAD.U32 R20, R15, 0x10000, RZ ;  /* 0x000100000f147824 */ /* 0x000fe200078e00ff */
[C---:B------:R-:W-:Y:S01]  /*22d00*/  LOP3.LUT R3, R12.reuse, 0xffff0000, RZ, 0xc0, !PT ;  /* 0xffff00000c037812 */ /* 0x040fe200078ec0ff */
[CC--:B------:R-:W-:Y:S01]  /*22d10*/  FMUL.FTZ R15, R17.reuse, R23.reuse ;  /* 0x00000017110f7220 */ /* 0x0c0fe20000410000 */
[----:B------:R-:W-:Y:S01]  /*22d20*/  SHF.L.U32 R7, R12, 0x10, RZ ;  /* 0x000000100c077819 */ /* 0x000fe200000006ff */
[-C--:B------:R-:W-:Y:S01]  /*22d30*/  FMUL.FTZ R10, R17, R22.reuse ;  /* 0x00000016110a7220 */ /* 0x080fe20000410000 */
[----:B------:R-:W-:Y:S01]  /*22d40*/  LOP3.LUT R12, R13, 0xffff0000, RZ, 0xc0, !PT ;  /* 0xffff00000d0c7812 */ /* 0x000fe200078ec0ff */
[----:B------:R-:W-:Y:S01]  /*22d50*/  FFMA.FTZ R17, R21, R22, -R15 ;  /* 0x0000001615117223 */ /* 0x000fe2000001080f */
[----:B------:R-:W-:Y:S01]  /*22d60*/  SHF.L.U32 R22, R19, 0x10, RZ ;  /* 0x0000001013167819 */ /* 0x000fe200000006ff */
[----:B------:R-:W-:Y:S01]  /*22d70*/  FFMA.FTZ R21, R21, R23, R10 ;  /* 0x0000001715157223 */ /* 0x000fe2000001000a */
[----:B------:R-:W-:Y:S01]  /*22d80*/  LOP3.LUT R19, R19, 0xffff0000, RZ, 0xc0, !PT ;  /* 0xffff000013137812 */ /* 0x000fe200078ec0ff */
[C---:B------:R-:W-:Y:S01]  /*22d90*/  IMAD.U32 R23, R18.reuse, 0x10000, RZ ;  /* 0x0001000012177824 */ /* 0x040fe200078e00ff */
[----:B------:R-:W-:Y:S01]  /*22da0*/  LOP3.LUT R18, R18, 0xffff0000, RZ, 0xc0, !PT ;  /* 0xffff000012127812 */ /* 0x000fe200078ec0ff */
[----:B------:R-:W-:Y:S01]  /*22db0*/  FMUL.FTZ R16, R14, R25 ;  /* 0x000000190e107220 */ /* 0x000fe20000410000 */
[----:B------:R-:W-:Y:S01]  /*22dc0*/  SHF.L.U32 R2, R13, 0x10, RZ ;  /* 0x000000100d027819 */ /* 0x000fe200000006ff */
[----:B------:R-:W-:-:S02]  /*22dd0*/  FMUL.FTZ R10, R3, R23 ;  /* 0x00000017030a7220 */ /* 0x000fc40000410000 */
[----:B------:R-:W-:Y:S02]  /*22de0*/  FMUL.FTZ R15, R14, R24 ;  /* 0x000000180e0f7220 */ /* 0x000fe40000410000 */
[----:B------:R-:W-:Y:S02]  /*22df0*/  FMUL.FTZ R3, R3, R22 ;  /* 0x0000001603037220 */ /* 0x000fe40000410000 */
[C---:B------:R-:W-:Y:S02]  /*22e00*/  FMUL.FTZ R14, R12.reuse, R18 ;  /* 0x000000120c0e7220 */ /* 0x040fe40000410000 */
[----:B------:R-:W-:Y:S02]  /*22e10*/  FMUL.FTZ R13, R12, R19 ;  /* 0x000000130c0d7220 */ /* 0x000fe40000410000 */
[----:B------:R-:W-:Y:S02]  /*22e20*/  FFMA.FTZ R12, R7, R23, R3 ;  /* 0x00000017070c7223 */ /* 0x000fe40000010003 */
[----:B------:R-:W-:-:S02]  /*22e30*/  FFMA.FTZ R16, R20, R24, -R16 ;  /* 0x0000001814107223 */ /* 0x000fc40000010810 */
[----:B------:R-:W-:Y:S02]  /*22e40*/  FFMA.FTZ R15, R20, R25, R15 ;  /* 0x00000019140f7223 */ /* 0x000fe4000001000f */
[----:B------:R-:W-:Y:S02]  /*22e50*/  FFMA.FTZ R10, R7, R22, -R10 ;  /* 0x00000016070a7223 */ /* 0x000fe4000001080a */
[C---:B------:R-:W-:Y:S01]  /*22e60*/  FFMA.FTZ R3, R2.reuse, R19, -R14 ;  /* 0x0000001302037223 */ /* 0x040fe2000001080e */
[----:B------:R-:W-:Y:S01]  /*22e70*/  F2FP.BF16.PACK_AB R14, R21, R17 ;  /* 0x00000011150e723e */ /* 0x000fe200000010ff */
[----:B------:R-:W-:Y:S01]  /*22e80*/  FFMA.FTZ R13, R2, R18, R13 ;  /* 0x00000012020d7223 */ /* 0x000fe2000001000d */
[----:B------:R-:W-:Y:S02]  /*22e90*/  F2FP.BF16.PACK_AB R15, R15, R16 ;  /* 0x000000100f0f723e */ /* 0x000fe400000010ff */
[----:B------:R-:W-:Y:S02]  /*22ea0*/  F2FP.BF16.PACK_AB R12, R12, R10 ;  /* 0x0000000a0c0c723e */ /* 0x000fe400000010ff */
[----:B------:R-:W-:-:S05]  /*22eb0*/  F2FP.BF16.PACK_AB R13, R13, R3 ;  /* 0x000000030d0d723e */ /* 0x000fca00000010ff */
[----:B------:R1:W-:Y:S02]  /*22ec0*/  ST.E.128 [R8.64+0x8000], R12 ;  /* 0x0080000c08007985 */ /* 0x0003e4000c101d04 */
.L_x_2079:
[----:B------:R-:W-:Y:S05]  /*22ed0*/  BSYNC B0 ;  /* 0x0000000000007941 */ /* 0x000fea0003800000 */
.L_x_2078:
[----:B------:R-:W-:-:S04]  /*22ee0*/  IADD3 R2, R4, 0x60, RZ ;  /* 0x0000006004027810 */ /* 0x000fc80007ffe0ff */
        /* <DEDUP_REMOVED lines=48> */
.L_x_2073:
[----:B------:R-:W-:Y:S05]  /*231f0*/  BSYNC B1 ;  /* 0x0000000000017941 */ /* 0x000fea0003800000 */
.L_x_2072:
[----:B------:R-:W-:Y:S01]  /*23200*/  IADD3 R2, R80, 0x20, RZ ;  /* 0x0000002050027810 */ /* 0x000fe20007ffe0ff */
[----:B------:R-:W-:Y:S03]  /*23210*/  BSSY B1, `(.L_x_2080) ;  /* 0x00000cc000017945 */ /* 0x000fe60003800000 */
[----:B------:R-:W-:-:S13]  /*23220*/  ISETP.GE.AND P0, PT, R2, R32, PT ;  /* 0x000000200200720c */ /* 0x000fda0003f06270 */
[----:B------:R-:W-:Y:S05]  /*23230*/  @P0 BRA `(.L_x_2081) ;  /* 0x00000c9000000947 */ /* 0x000fea0003800000 */
[----:B------:R-:W-:Y:S01]  /*23240*/  ISETP.GE.AND P0, PT, R4, R0, PT ;  /* 0x000000000400720c */ /* 0x000fe20003f06270 */
[----:B------:R-:W-:-:S12]  /*23250*/  BSSY B0, `(.L_x_2082) ;  /* 0x0000030000007945 */ /* 0x000fd80003800000 */
        /* <DEDUP_REMOVED lines=47> */
.L_x_2083:
[----:B------:R-:W-:Y:S05]  /*23550*/  BSYNC B0 ;  /* 0x0000000000007941 */ /* 0x000fea0003800000 */
.L_x_2082:
        /* <DEDUP_REMOVED lines=50> */
.L_x_2085:
[----:B------:R-:W-:Y:S05]  /*23880*/  BSYNC B0 ;  /* 0x0000000000007941 */ /* 0x000fea0003800000 */
.L_x_2084:
        /* <DEDUP_REMOVED lines=50> */
.L_x_2087:
[----:B------:R-:W-:Y:S05]  /*23bb0*/  BSYNC B0 ;  /* 0x0000000000007941 */ /* 0x000fea0003800000 */
.L_x_2086:
        /* <DEDUP_REMOVED lines=49> */
.L_x_2081:
[----:B------:R-:W-:Y:S05]  /*23ed0*/  BSYNC B1 ;  /* 0x0000000000017941 */ /* 0x000fea0003800000 */
.L_x_2080:
        /* <DEDUP_REMOVED lines=53> */
.L_x_2091:
[----:B------:R-:W-:Y:S05]  /*24230*/  BSYNC B0 ;  /* 0x0000000000007941 */ /* 0x000fea0003800000 */
.L_x_2090:
        /* <DEDUP_REMOVED lines=50> */
.L_x_2093:
[----:B------:R-:W-:Y:S05]  /*24560*/  BSYNC B0 ;  /* 0x0000000000007941 */ /* 0x000fea0003800000 */
.L_x_2092:
        /* <DEDUP_REMOVED lines=50> */
.L_x_2095:
[----:B------:R-:W-:Y:S05]  /*24890*/  BSYNC B0 ;  /* 0x0000000000007941 */ /* 0x000fea0003800000 */
.L_x_2094:
        /* <DEDUP_REMOVED lines=49> */
.L_x_2089:
[----:B------:R-:W-:Y:S05]  /*24bb0*/  BSYNC B1 ;  /* 0x0000000000017941 */ /* 0x000fea0003800000 */
.L_x_2088:
[----:B------:R-:W-:Y:S01]  /*24bc0*/  IADD3 R2, R80, 0x60, RZ ;  /* 0x0000006050027810 */ /* 0x000fe20007ffe0ff */
[----:B------:R-:W-:-:S03]  /*24bd0*/  IMAD.MOV.U32 R3, RZ, RZ, 0x0 ;  /* 0x00000000ff037424 */ /* 0x000fc600078e00ff */
[----:B------:R-:W-:Y:S01]  /*24be0*/  ISETP.GE.AND P0, PT, R2, R32, PT ;  /* 0x000000200200720c */ /* 0x000fe20003f06270 */
[----:B------:R-:W-:-:S12]  /*24bf0*/  IMAD.MOV.U32 R2, RZ, RZ, R131 ;  /* 0x000000ffff027224 */ /* 0x000fd800078e0083 */
[----:B------:R-:W-:Y:S05]  /*24c00*/  @P0 RET.REL.NODEC R2 `(_ZN7cutlass13device_kernelIN5flash19enable_sm80_to_sm89INS1_16FlashAttnFwdSm80INS1_25CollectiveMainloopFwdSm80ILi8ELi1ELb0EN4cute5tupleIJNS5_1CILi128EEENS7_ILi48EEENS7_ILi256EEEEEELi256ENS_10bfloat16_tEfNS_4arch4Sm80ELb0ELb1ELb1ELb1ELb0ELb1ELb1ELb1EEENS1_21CollectiveEpilogueFwdINS6_IJS8_SA_S9_EEENS6_IJNS7_ILi1EEESI_SI_EEESC_SE_Li256ELb1ELb1ELb1ELb0EEENS1_36VarlenDynamicPersistentTileSchedulerILi128ELi48ELi256ELi256ELb1ELb1ELb0ELb1ELb0ELb1EEEEEEEEEvNT_6ParamsE) ;  /* 0xfffdb3f002000950 */ /* 0x000fea0003c3ffff */
        /* <DEDUP_REMOVED lines=49> */
.L_x_2097:
[----:B------:R-:W-:Y:S05]  /*24f20*/  BSYNC B0 ;  /* 0x0000000000007941 */ /* 0x000fea0003800000 */
.L_x_2096:
        /* <DEDUP_REMOVED lines=50> */
.L_x_2099:
[----:B------:R-:W-:Y:S05]  /*25250*/  BSYNC B0 ;  /* 0x0000000000007941 */ /* 0x000fea0003800000 */
.L_x_2098:
        /* <DEDUP_REMOVED lines=50> */
.L_x_2101:
[----:B------:R-:W-:Y:S05]  /*25580*/  BSYNC B0 ;  /* 0x0000000000007941 */ /* 0x000fea0003800000 */
.L_x_2100:
[----:B------:R-:W-:Y:S01]  /*25590*/  IADD3 R4, R4, 0x60, RZ ;  /* 0x0000006004047810 */ /* 0x000fe20007ffe0ff */
[----:B------:R-:W-:Y:S02]  /*255a0*/  IMAD.MOV.U32 R2, RZ, RZ, R131 ;  /* 0x000000ffff027224 */ /* 0x000fe400078e0083 */
[----:B------:R-:W-:Y:S01]  /*255b0*/  IMAD.MOV.U32 R3, RZ, RZ, 0x0 ;  /* 0x00000000ff037424 */ /* 0x000fe200078e00ff */
[----:B------:R-:W-:-:S13]  /*255c0*/  ISETP.GE.AND P0, PT, R4, R0, PT ;  /* 0x000000000400720c */ /* 0x000fda0003f06270 */
[----:B------:R-:W-:Y:S05]  /*255d0*/  @P0 RET.REL.NODEC R2 `(_ZN7cutlass13device_kernelIN5flash19enable_sm80_to_sm89INS1_16FlashAttnFwdSm80INS1_25CollectiveMainloopFwdSm80ILi8ELi1ELb0EN4cute5tupleIJNS5_1CILi128EEENS7_ILi48EEENS7_ILi256EEEEEELi256ENS_10bfloat16_tEfNS_4arch4Sm80ELb0ELb1ELb1ELb1ELb0ELb1ELb1ELb1EEENS1_21CollectiveEpilogueFwdINS6_IJS8_SA_S9_EEENS6_IJNS7_ILi1EEESI_SI_EEESC_SE_Li256ELb1ELb1ELb1ELb0EEENS1_36VarlenDynamicPersistentTileSchedulerILi128ELi48ELi256ELi256ELb1ELb1ELb0ELb1ELb0ELb1EEEEEEEEEvNT_6ParamsE) ;  /* 0xfffdaa2002000950 */ /* 0x000fea0003c3ffff */
        /* <DEDUP_REMOVED lines=17> */
[----:B------:R-:W-:Y:S01]  /*256f0*/  LOP3.LUT R2, R12, 0xffff0000, RZ, 0xc0, !PT ;  /* 0xffff00000c027812 */ /* 0x000fe200078ec0ff */
[-C--:B------:R-:W-:Y:S01]  /*25700*/  FMUL.FTZ R15, R10, R21.reuse ;  /* 0x000000150a0f7220 */ /* 0x080fe20000410000 */
        /* <DEDUP_REMOVED lines=19> */
[----:B------:R-:W-:Y:S01]  /*25840*/  FFMA.FTZ R4, R3, R20, -R4 ;  /* 0x0000001403047223 */ /* 0x000fe20000010804 */
[----:B------:R-:W-:Y:S01]  /*25850*/  MOV R3, 0x0 ;  /* 0x0000000000037802 */ /* 0x000fe20000000f00 */
[C---:B------:R-:W-:Y:S01]  /*25860*/  FFMA.FTZ R2, R0.reuse, R17, -R14 ;  /* 0x0000001100027223 */ /* 0x040fe2000001080e */
[----:B------:R-:W-:Y:S01]  /*25870*/  F2FP.BF16.PACK_AB R14, R19, R10 ;  /* 0x0000000a130e723e */ /* 0x000fe200000010ff */
[----:B------:R-:W-:Y:S01]  /*25880*/  FFMA.FTZ R13, R0, R16, R13 ;  /* 0x00000010000d7223 */ /* 0x000fe2000001000d */
[----:B------:R-:W-:Y:S02]  /*25890*/  F2FP.BF16.PACK_AB R15, R15, R7 ;  /* 0x000000070f0f723e */ /* 0x000fe400000010ff */
[----:B------:R-:W-:Y:S02]  /*258a0*/  F2FP.BF16.PACK_AB R12, R12, R4 ;  /* 0x000000040c0c723e */ /* 0x000fe400000010ff */
[----:B------:R-:W-:Y:S01]  /*258b0*/  F2FP.BF16.PACK_AB R13, R13, R2 ;  /* 0x000000020d0d723e */ /* 0x000fe200000010ff */
[----:B------:R-:W-:-:S04]  /*258c0*/  IMAD.MOV.U32 R2, RZ, RZ, R131 ;  /* 0x000000ffff027224 */ /* 0x000fc800078e0083 */
[----:B------:R1:W-:Y:S01]  /*258d0*/  ST.E.128 [R8.64+0xf000], R12 ;  /* 0x00f0000c08007985 */ /* 0x0003e2000c101d04 */
[----:B------:R-:W-:Y:S05]  /*258e0*/  RET.REL.NODEC R2 `(_ZN7cutlass13device_kernelIN5flash19enable_sm80_to_sm89INS1_16FlashAttnFwdSm80INS1_25CollectiveMainloopFwdSm80ILi8ELi1ELb0EN4cute5tupleIJNS5_1CILi128EEENS7_ILi48EEENS7_ILi256EEEEEELi256ENS_10bfloat16_tEfNS_4arch4Sm80ELb0ELb1ELb1ELb1ELb0ELb1ELb1ELb1EEENS1_21CollectiveEpilogueFwdINS6_IJS8_SA_S9_EEENS6_IJNS7_ILi1EEESI_SI_EEESC_SE_Li256ELb1ELb1ELb1ELb0EEENS1_36VarlenDynamicPersistentTileSchedulerILi128ELi48ELi256ELi256ELb1ELb1ELb0ELb1ELb0ELb1EEEEEEEEEvNT_6ParamsE) ;  /* 0xfffda71002007950 */ /* 0x000fea0003c3ffff */
.L_x_2056:
[----:B-1---5:R-:W-:-:S13]  /*258f0*/  ISETP.NE.AND P0, PT, R20, 0x1, PT ;  /* 0x000000011400780c */ /* 0x022fda0003f05270 */
[----:B------:R1:W2:Y:S04]  /*25900*/  @P0 LD.E R10, [R12.64+0x168] ;  /* 0x000168040c0a0980 */ /* 0x0002a8000c101900 */
[----:B-1----:R-:W3:Y:S01]  /*25910*/  @P0 LD.E R12, [R12.64+0x16c] ;  /* 0x00016c040c0c0980 */ /* 0x002ee2000c101900 */
[----:B--2---:R-:W-:-:S05]  /*25920*/  @P0 IMAD.HI.U32 R10, R4, R10, RZ ;  /* 0x0000000a040a0227 */ /* 0x004fca00078e00ff */
[----:B---3--:R-:W-:-:S04]  /*25930*/  @P0 SHF.R.U32.HI R4, RZ, R12, R10 ;  /* 0x0000000cff040219 */ /* 0x008fc8000001160a */
[----:B------:R-:W-:Y:S01]  /*25940*/  SHF.R.S32.HI R10, RZ, 0x1f, R4 ;  /* 0x0000001fff0a7819 */ /* 0x000fe20000011404 */
[-C--:B------:R-:W-:Y:S02]  /*25950*/  IMAD R13, R9, R4.reuse, RZ ;  /* 0x00000004090d7224 */ /* 0x080fe400078e02ff */
[----:B------:R-:W-:Y:S02]  /*25960*/  IMAD R12, R3, R4, RZ ;  /* 0x00000004030c7224 */ /* 0x000fe400078e02ff */
[-C--:B------:R-:W-:Y:S02]  /*25970*/  IMAD R21, R8, R10.reuse, R13 ;  /* 0x0000000a08157224 */ /* 0x080fe400078e020d */
[C---:B------:R-:W-:Y:S02]  /*25980*/  IMAD R10, R2.reuse, R10, R12 ;  /* 0x0000000a020a7224 */ /* 0x040fe400078e020c */
[----:B------:R-:W-:-:S04]  /*25990*/  IMAD.WIDE.U32 R12, R2, R4, RZ ;  /* 0x00000004020c7225 */ /* 0x000fc800078e00ff */
[----:B------:R-:W-:Y:S01]  /*259a0*/  IMAD.WIDE.U32 R18, R8, R4, RZ ;  /* 0x0000000408127225 */ /* 0x000fe200078e00ff */
[----:B------:R-:W-:-:S03]  /*259b0*/  IADD3 R13, R13, R10, RZ ;  /* 0x0000000a0d0d7210 */ /* 0x000fc60007ffe0ff */
[----:B------:R-:W-:Y:S01]  /*259c0*/  IMAD R9, R9, R7, RZ ;  /* 0x0000000709097224 */ /* 0x000fe200078e02ff */
[----:B------:R-:W-:Y:S01]  /*259d0*/  IADD3 R19, R19, R21, RZ ;  /* 0x0000001513137210 */ /* 0x000fe20007ffe0ff */
[----:B------:R-:W-:Y:S02]  /*259e0*/  IMAD R4, R3, R7, RZ ;  /* 0x0000000703047224 */ /* 0x000fe400078e02ff */
[----:B------:R-:W-:-:S04]  /*259f0*/  IMAD.WIDE.U32 R12, R7, R2, R12 ;  /* 0x00000002070c7225 */ /* 0x000fc800078e000c */
[----:B------:R-:W-:-:S04]  /*25a00*/  IMAD.WIDE.U32 R18, R7, R8, R18 ;  /* 0x0000000807127225 */ /* 0x000fc800078e0012 */
[----:B------:R-:W-:Y:S01]  /*25a10*/  IMAD R3, R8, R22, R9 ;  /* 0x0000001608037224 */ /* 0x000fe200078e0209 */
[----:B------:R-:W-:Y:S01]  /*25a20*/  LEA R21, P1, R18, R14, 0x1 ;  /* 0x0000000e12157211 */ /* 0x000fe200078208ff */
[----:B------:R-:W-:Y:S01]  /*25a30*/  IMAD R2, R2, R22, R4 ;  /* 0x0000001602027224 */ /* 0x000fe200078e0204 */
[----:B------:R-:W-:Y:S02]  /*25a40*/  LEA R22, P0, R12, R16, 0x1 ;  /* 0x000000100c167211 */ /* 0x000fe400078008ff */
[----:B------:R-:W-:Y:S02]  /*25a50*/  IADD3 R3, R19, R3, RZ ;  /* 0x0000000313037210 */ /* 0x000fe40007ffe0ff */
[----:B------:R-:W-:Y:S02]  /*25a60*/  IADD3 R2, R13, R2, RZ ;  /* 0x000000020d027210 */ /* 0x000fe40007ffe0ff */
[----:B------:R-:W-:Y:S02]  /*25a70*/  LEA.HI.X R18, R18, R15, R3, 0x1, P1 ;  /* 0x0000000f12127211 */ /* 0x000fe400008f0c03 */
[----:B------:R-:W-:Y:S01]  /*25a80*/  LEA.HI.X R16, R12, R17, R2, 0x1, P0 ;  /* 0x000000110c107211 */ /* 0x000fe200000f0c02 */
[----:B------:R-:W-:Y:S05]  /*25a90*/  BRA.DIV ~URZ, `(.L_x_2102) ;  /* 0x000056a27f007947 */ /* 0x000fea000b800000 */
[----:B------:R1:W2:Y:S02]  /*25aa0*/  SHFL.IDX PT, R4, R18, RZ, 0x181f ;  /* 0x00181fff12047589 */ /* 0x0002a400000e0000 */
.L_x_2138:
[----:B------:R-:W-:Y:S05]  /*25ab0*/  BRA.DIV ~URZ, `(.L_x_2103) ;  /* 0x000057027f007947 */ /* 0x000fea000b800000 */
[----:B------:R3:W4:Y:S01]  /*25ac0*/  SHFL.IDX PT, R8, R21, RZ, 0x181f ;  /* 0x00181fff15087589 */ /* 0x00072200000e0000 */
[----:B--2---:R-:W-:-:S03]  /*25ad0*/  MOV R9, R4 ;  /* 0x0000000400097202 */ /* 0x004fc60000000f00 */
[----:B------:R3:W2:Y:S04]  /*25ae0*/  SHFL.IDX PT, R7, R16, RZ, 0x181f ;  /* 0x00181fff10077589 */ /* 0x0006a800000e0000 */
[----:B------:R3:W1:Y:S02]  /*25af0*/  SHFL.IDX PT, R2, R22, RZ, 0x181f ;  /* 0x00181fff16027589 */ /* 0x00066400000e0000 */
.L_x_2139:
        /* <DEDUP_REMOVED lines=20> */
[----:B------:R-:W-:Y:S01]  /*25c40*/  CS2R R24, SRZ ;  /* 0x0000000000187805 */ /* 0x000fe2000001ff00 */
[----:B------:R-:W-:Y:S01]  /*25c50*/  CS2R R42, SRZ ;  /* 0x00000000002a7805 */ /* 0x000fe2000001ff00 */
[----:B------:R-:W-:Y:S01]  /*25c60*/  CS2R R40, SRZ ;  /* 0x0000000000287805 */ /* 0x000fe2000001ff00 */
[----:B------:R-:W-:Y:S01]  /*25c70*/  CS2R R46, SRZ ;  /* 0x00000000002e7805 */ /* 0x000fe2000001ff00 */
[----:B------:R-:W-:-:S05]  /*25c80*/  CS2R R44, SRZ ;  /* 0x00000000002c7805 */ /* 0x000fca000001ff00 */
[----:B----4-:R-:W-:Y:S02]  /*25c90*/  @!P1 IMAD.WIDE R14, R57, 0x2, R8 ;  /* 0x00000002390e9825 */ /* 0x010fe400078e0208 */
[----:B------:R-:W-:-:S03]  /*25ca0*/  @!P0 SHF.R.S32.HI R4, RZ, 0x1f, R7 ;  /* 0x0000001fff048819 */ /* 0x000fc60000011407 */
[----:B------:R2:W5:Y:S01]  /*25cb0*/  @!P1 LD.E.128 R28, [R14.64] ;  /* 0x000000040e1c9980 */ /* 0x000562000c101d00 */
[----:B------:R-:W-:-:S04]  /*25cc0*/  @!P0 LEA.HI R4, R4, R7, RZ, 0x3 ;  /* 0x0000000704048211 */ /* 0x000fc800078f18ff */
[----:B------:R-:W-:-:S05]  /*25cd0*/  @!P0 LOP3.LUT R4, R4, 0xfffffff8, RZ, 0xc0, !PT ;  /* 0xfffffff804048812 */ /* 0x000fca00078ec0ff */
[----:B------:R-:W-:-:S04]  /*25ce0*/  @!P0 IMAD.WIDE R12, R4, 0x2, R8 ;  /* 0x00000002040c8825 */ /* 0x000fc800078e0208 */
[--C-:B-1----:R-:W-:Y:S01]  /*25cf0*/  @!P0 IMAD.WIDE R8, R4, 0x2, R2.reuse ;  /* 0x0000000204088825 */ /* 0x102fe200078e0202 */
[----:B------:R2:W5:Y:S03]  /*25d00*/  @!P0 LD.E.128 R40, [R12.64] ;  /* 0x000000040c288980 */ /* 0x000566000c101d00 */
[----:B------:R-:W-:Y:S01]  /*25d10*/  @!P1 IMAD.WIDE R2, R57, 0x2, R2 ;  /* 0x0000000239029825 */ /* 0x000fe200078e0202 */
[----:B------:R2:W5:Y:S04]  /*25d20*/  @!P0 LD.E.128 R44, [R8.64] ;  /* 0x00000004082c8980 */ /* 0x000568000c101d00 */
[----:B------:R2:W5:Y:S02]  /*25d30*/  @!P1 LD.E.128 R24, [R2.64] ;  /* 0x0000000402189980 */ /* 0x000564000c101d00 */
.L_x_2105:
[----:B------:R-:W-:Y:S05]  /*25d40*/  BSYNC B0 ;  /* 0x0000000000007941 */ /* 0x000fea0003800000 */
.L_x_2104:
[----:B-----5:R-:W-:Y:S02]  /*25d50*/  IMAD.MOV.U32 R7, RZ, RZ, R42 ;  /* 0x000000ffff077224 */ /* 0x020fe400078e002a */
[----:B--2---:R-:W-:-:S02]  /*25d60*/  IMAD.MOV.U32 R3, RZ, RZ, R40 ;  /* 0x000000ffff037224 */ /* 0x004fc400078e0028 */
[----:B-1----:R-:W-:Y:S01]  /*25d70*/  IMAD.MOV.U32 R2, RZ, RZ, R41 ;  /* 0x000000ffff027224 */ /* 0x002fe200078e0029 */
[----:B------:R-:W-:Y:S01]  /*25d80*/  PRMT R82, R82, 0x5410, R7 ;  /* 0x0000541052527816 */ /* 0x000fe20000000007 */
[----:B------:R-:W-:Y:S01]  /*25d90*/  IMAD.MOV.U32 R4, RZ, RZ, R43 ;  /* 0x000000ffff047224 */ /* 0x000fe200078e002b */
[----:B------:R-:W-:Y:S01]  /*25da0*/  PRMT R37, R37, 0x5410, R3 ;  /* 0x0000541025257816 */ /* 0x000fe20000000003 */
[----:B------:R-:W-:Y:S01]  /*25db0*/  IMAD.MOV.U32 R7, RZ, RZ, R30 ;  /* 0x000000ffff077224 */ /* 0x000fe200078e001e */
[----:B------:R-:W-:Y:S01]  /*25dc0*/  PRMT R59, R59, 0x5410, R2 ;  /* 0x000054103b3b7816 */ /* 0x000fe20000000002 */
[----:B------:R-:W-:Y:S01]  /*25dd0*/  IMAD.MOV.U32 R3, RZ, RZ, R28 ;  /* 0x000000ffff037224 */ /* 0x000fe200078e001c */
[----:B------:R-:W-:Y:S01]  /*25de0*/  PRMT R83, R83, 0x5410, R4 ;  /* 0x0000541053537816 */ /* 0x000fe20000000004 */
[----:B------:R-:W-:Y:S02]  /*25df0*/  IMAD.MOV.U32 R2, RZ, RZ, R29 ;  /* 0x000000ffff027224 */ /* 0x000fe400078e001d */
[----:B------:R-:W-:Y:S01]  /*25e00*/  IMAD.MOV.U32 R4, RZ, RZ, R31 ;  /* 0x000000ffff047224 */ /* 0x000fe200078e001f */
[----:B------:R-:W-:Y:S01]  /*25e10*/  PRMT R35, R3, 0x5410, R7 ;  /* 0x0000541003237816 */ /* 0x000fe20000000007 */
[----:B------:R-:W-:Y:S01]  /*25e20*/  IMAD.MOV.U32 R3, RZ, RZ, R44 ;  /* 0x000000ffff037224 */ /* 0x000fe200078e002c */
[----:B------:R-:W-:Y:S01]  /*25e30*/  PRMT R34, R34, 0x5410, R2 ;  /* 0x0000541022227816 */ /* 0x000fe20000000002 */
[----:B------:R-:W-:Y:S01]  /*25e40*/  IMAD.MOV.U32 R2, RZ, RZ, R45 ;  /* 0x000000ffff027224 */ /* 0x000fe200078e002d */
[----:B------:R-:W-:Y:S01]  /*25e50*/  PRMT R36, R36, 0x5410, R4 ;  /* 0x0000541024247816 */ /* 0x000fe20000000004 */
[----:B------:R-:W-:Y:S01]  /*25e60*/  IMAD.MOV.U32 R4, RZ, RZ, R47 ;  /* 0x000000ffff047224 */ /* 0x000fe200078e002f */
[----:B------:R-:W-:-:S02]  /*25e70*/  MOV R7, R46 ;  /* 0x0000002e00077202 */ /* 0x000fc40000000f00 */
[----:B------:R-:W-:Y:S01]  /*25e80*/  PRMT R37, R3, 0x7610, R37 ;  /* 0x0000761003257816 */ /* 0x000fe20000000025 */
[----:B------:R-:W-:Y:S01]  /*25e90*/  IMAD.MOV.U32 R3, RZ, RZ, R24 ;  /* 0x000000ffff037224 */ /* 0x000fe200078e0018 */
[----:B------:R-:W-:Y:S01]  /*25ea0*/  PRMT R82, R7, 0x7610, R82 ;  /* 0x0000761007527816 */ /* 0x000fe20000000052 */
[----:B------:R-:W-:Y:S01]  /*25eb0*/  IMAD.MOV.U32 R7, RZ, RZ, R26 ;  /* 0x000000ffff077224 */ /* 0x000fe200078e001a */
[----:B------:R-:W-:Y:S01]  /*25ec0*/  PRMT R59, R2, 0x7610, R59 ;  /* 0x00007610023b7816 */ /* 0x000fe2000000003b */
[----:B------:R-:W-:Y:S01]  /*25ed0*/  IMAD.MOV.U32 R2, RZ, RZ, R25 ;  /* 0x000000ffff027224 */ /* 0x000fe200078e0019 */
[----:B------:R-:W-:Y:S02]  /*25ee0*/  PRMT R83, R4, 0x7610, R83 ;  /* 0x0000761004537816 */ /* 0x000fe40000000053 */
[----:B------:R-:W-:Y:S02]  /*25ef0*/  MOV R4, R27 ;  /* 0x0000001b00047202 */ /* 0x000fe40000000f00 */
[----:B------:R-:W-:-:S02]  /*25f00*/  PRMT R34, R7, 0x7610, R34 ;  /* 0x0000761007227816 */ /* 0x000fc40000000022 */
[----:B------:R-:W-:Y:S02]  /*25f10*/  PRMT R36, R4, 0x7610, R36 ;  /* 0x0000761004247816 */ /* 0x000fe40000000024 */
[----:B------:R-:W-:Y:S01]  /*25f20*/  PRMT R33, R2, 0x5410, R3 ;  /* 0x0000541002217816 */ /* 0x000fe20000000003 */
[----:B------:R-:W-:Y:S05]  /*25f30*/  BRA.DIV ~URZ, `(.L_x_2106) ;  /* 0x000053f27f007947 */ /* 0x000fea000b800000 */
[----:B------:R1:W2:Y:S04]  /*25f40*/  SHFL.IDX PT, R9, R18, 0x1, 0x181f ;  /* 0x00381f0012097f89 */ /* 0x0002a800000e0000 */
[----:B----4-:R1:W4:Y:S04]  /*25f50*/  SHFL.IDX PT, R8, R21, 0x1, 0x181f ;  /* 0x00381f0015087f89 */ /* 0x01032800000e0000 */
[----:B------:R1:W3:Y:S04]  /*25f60*/  SHFL.IDX PT, R4, R16, 0x1, 0x181f ;  /* 0x00381f0010047f89 */ /* 0x0002e800000e0000 */
[----:B------:R1:W1:Y:S02]  /*25f70*/  SHFL.IDX PT, R2, R22, 0x1, 0x181f ;  /* 0x00381f0016027f89 */ /* 0x00026400000e0000 */
.L_x_2140:
        /* <DEDUP_REMOVED lines=23> */
[----:B--2-4-:R-:W-:Y:S02]  /*260f0*/  @!P1 IMAD.WIDE R14, R57, 0x2, R8 ;  /* 0x00000002390e9825 */ /* 0x014fe400078e0208 */
        /* <DEDUP_REMOVED lines=10> */
.L_x_2108:
[----:B------:R-:W-:Y:S05]  /*261a0*/  BSYNC B0 ;  /* 0x0000000000007941 */ /* 0x000fea0003800000 */
.L_x_2107:
[----:B-----5:R-:W-:Y:S01]  /*261b0*/  IMAD.MOV.U32 R7, RZ, RZ, R66 ;  /* 0x000000ffff077224 */ /* 0x020fe200078e0042 */
[----:B-12---:R-:W-:Y:S01]  /*261c0*/  MOV R2, R65 ;  /* 0x0000004100027202 */ /* 0x006fe20000000f00 */
        /* <DEDUP_REMOVED lines=23> */
[----:B------:R1:W2:Y:S02]  /*26340*/  SHFL.IDX PT, R4, R18, 0x2, 0x181f ;  /* 0x00581f0012047f89 */ /* 0x0002a400000e0000 */
.L_x_2141:
[----:B------:R-:W-:Y:S05]  /*26350*/  BRA.DIV ~URZ, `(.L_x_2110) ;  /* 0x000052227f007947 */ /* 0x000fea000b800000 */
[----:B----4-:R3:W4:Y:S01]  /*26360*/  SHFL.IDX PT, R8, R21, 0x2, 0x181f ;  /* 0x00581f0015087f89 */ /* 0x01072200000e0000 */
[----:B--2---:R-:W-:-:S03]  /*26370*/  MOV R9, R4 ;  /* 0x0000000400097202 */ /* 0x004fc60000000f00 */
[----:B------:R3:W2:Y:S04]  /*26380*/  SHFL.IDX PT, R7, R16, 0x2, 0x181f ;  /* 0x00581f0010077f89 */ /* 0x0006a800000e0000 */
[----:B------:R3:W1:Y:S02]  /*26390*/  SHFL.IDX PT, R2, R22, 0x2, 0x181f ;  /* 0x00581f0016027f89 */ /* 0x00066400000e0000 */
.L_x_2142:
        /* <DEDUP_REMOVED lines=35> */
.L_x_2112:
[----:B------:R-:W-:Y:S05]  /*265d0*/  BSYNC B0 ;  /* 0x0000000000007941 */ /* 0x000fea0003800000 */
.L_x_2111:
[----:B-12--5:R-:W-:Y:S01]  /*265e0*/  IMAD.MOV.U32 R2, RZ, RZ, R86 ;  /* 0x000000ffff027224 */ /* 0x026fe200078e0056 */
[----:B------:R-:W-:Y:S01]  /*265f0*/  CS2R R102, SRZ ;  /* 0x0000000000667805 */ /* 0x000fe2000001ff00 */
[----:B------:R-:W-:-:S02]  /*26600*/  IMAD.MOV.U32 R7, RZ, RZ, R87 ;  /* 0x000000ffff077224 */ /* 0x000fc400078e0057 */
[----:B------:R-:W-:Y:S02]  /*26610*/  IMAD.MOV.U32 R4, RZ, RZ, R84 ;  /* 0x000000ffff047224 */ /* 0x000fe400078e0054 */
[----:B------:R-:W-:Y:S01]  /*26620*/  IMAD.MOV.U32 R3, RZ, RZ, R85 ;  /* 0x000000ffff037224 */ /* 0x000fe200078e0055 */
[----:B------:R-:W-:Y:S01]  /*26630*/  PRMT R120, R7, 0x5410, R2 ;  /* 0x0000541007787816 */ /* 0x000fe20000000002 */
[----:B------:R-:W-:Y:S01]  /*26640*/  IMAD.MOV.U32 R2, RZ, RZ, R74 ;  /* 0x000000ffff027224 */ /* 0x000fe200078e004a */
[----:B------:R-:W-:Y:S01]  /*26650*/  MOV R7, R75 ;  /* 0x0000004b00077202 */ /* 0x000fe20000000f00 */
[----:B----4-:R-:W-:Y:S01]  /*26660*/  IMAD.SHL.U32 R8, R68, 0x80, RZ ;  /* 0x0000008044087824 */ /* 0x010fe200078e00ff */
        /* <DEDUP_REMOVED lines=25> */
.L_x_2143:
[----:B------:R-:W-:Y:S05]  /*26800*/  BRA.DIV ~URZ, `(.L_x_2114) ;  /* 0x00004f627f007947 */ /* 0x000fea000b800000 */
[----:B------:R4:W1:Y:S01]  /*26810*/  SHFL.IDX PT, R8, R21, 0x3, 0x181f ;  /* 0x00781f0015087f89 */ /* 0x00086200000e0000 */
[----:B--2---:R-:W-:-:S03]  /*26820*/  MOV R9, R4 ;  /* 0x0000000400097202 */ /* 0x004fc60000000f00 */
[----:B------:R4:W2:Y:S04]  /*26830*/  SHFL.IDX PT, R14, R16, 0x3, 0x181f ;  /* 0x00781f00100e7f89 */ /* 0x0008a800000e0000 */
[----:B------:R4:W3:Y:S02]  /*26840*/  SHFL.IDX PT, R2, R22, 0x3, 0x181f ;  /* 0x00781f0016027f89 */ /* 0x0008e400000e0000 */
.L_x_2144:
        /* <DEDUP_REMOVED lines=10> */
[----:B--2---:R-:W-:-:S07]  /*268f0*/  IMAD.MOV.U32 R3, RZ, RZ, R14 ;  /* 0x000000ffff037224 */ /* 0x004fce00078e000e */
        /* <DEDUP_REMOVED lines=12> */
[----:B-1----:R-:W-:Y:S02]  /*269c0*/  @!P1 IMAD.WIDE R14, R57, 0x2, R8 ;  /* 0x00000002390e9825 */ /* 0x002fe400078e0208 */
[----:B------:R-:W-:-:S03]  /*269d0*/  @!P0 SHF.R.S32.HI R4, RZ, 0x1f, R7 ;  /* 0x0000001fff048819 */ /* 0x000fc60000011407 */
[----:B------:R1:W5:Y:S01]  /*269e0*/  @!P1 LD.E.128 R68, [R14.64] ;  /* 0x000000040e449980 */ /* 0x000362000c101d00 */
[----:B------:R-:W-:-:S04]  /*269f0*/  @!P0 LEA.HI R4, R4, R7, RZ, 0x3 ;  /* 0x0000000704048211 */ /* 0x000fc800078f18ff */
[----:B------:R-:W-:-:S05]  /*26a00*/  @!P0 LOP3.LUT R4, R4, 0xfffffff8, RZ, 0xc0, !PT ;  /* 0xfffffff804048812 */ /* 0x000fca00078ec0ff */
[----:B------:R-:W-:-:S04]  /*26a10*/  @!P0 IMAD.WIDE R12, R4, 0x2, R8 ;  /* 0x00000002040c8825 */ /* 0x000fc800078e0208 */
[--C-:B---3--:R-:W-:Y:S01]  /*26a20*/  @!P0 IMAD.WIDE R8, R4, 0x2, R2.reuse ;  /* 0x0000000204088825 */ /* 0x108fe200078e0202 */
[----:B------:R1:W5:Y:S03]  /*26a30*/  @!P0 LD.E.128 R100, [R12.64] ;  /* 0x000000040c648980 */ /* 0x000366000c101d00 */
[----:B------:R-:W-:Y:S01]  /*26a40*/  @!P1 IMAD.WIDE R2, R57, 0x2, R2 ;  /* 0x0000000239029825 */ /* 0x000fe200078e0202 */
[----:B------:R1:W5:Y:S04]  /*26a50*/  @!P0 LD.E.128 R96, [R8.64] ;  /* 0x0000000408608980 */ /* 0x000368000c101d00 */
[----:B------:R1:W5:Y:S02]  /*26a60*/  @!P1 LD.E.128 R92, [R2.64] ;  /* 0x00000004025c9980 */ /* 0x000364000c101d00 */
.L_x_2116:
[----:B------:R-:W-:Y:S05]  /*26a70*/  BSYNC B0 ;  /* 0x0000000000007941 */ /* 0x000fea0003800000 */
.L_x_2115:
[----:B------:R-:W-:Y:S01]  /*26a80*/  IADD3 R4, R81, -c[0x0][0x20], RZ ;  /* 0x8000080051047a10 */ /* 0x000fe20007ffe0ff */
[----:B------:R-:W-:-:S04]  /*26a90*/  DEPBAR.LE SB0, 0x1 ;  /* 0x000080400000791a */ /* 0x000fc80000000000 */
[----:B-1-3--:R-:W2:Y:S04]  /*26aa0*/  LDL.64 R2, [R4+0x20] ;  /* 0x0000200004027983 */ /* 0x00aea80000100a00 */
[----:B------:R-:W3:Y:S01]  /*26ab0*/  LDL.64 R8, [R4+0x28] ;  /* 0x0000280004087983 */ /* 0x000ee20000100a00 */
[----:B------:R-:W-:Y:S03]  /*26ac0*/  WARPSYNC 0xffffffff ;  /* 0xffffffff00007948 */ /* 0x000fe60003800000 */
[----:B------:R-:W-:Y:S01]  /*26ad0*/  BAR.SYNC.DEFER_BLOCKING 0x0 ;  /* 0x0000000000007b1d */ /* 0x000fe20000010000 */
[----:B-----5:R-:W-:-:S05]  /*26ae0*/  IMAD.MOV.U32 R7, RZ, RZ, R102 ;  /* 0x000000ffff077224 */ /* 0x020fca00078e0066 */
[----:B--2---:R1:W2:Y:S04]  /*26af0*/  LD.E R10, [R2.64] ;  /* 0x00000004020a7980 */ /* 0x0042a8000c101900 */
[----:B---3--:R3:W5:Y:S01]  /*26b00*/  LD.E.64 R38, [R8.64] ;  /* 0x0000000408267980 */ /* 0x008762000c101b00 */
[----:B------:R-:W-:Y:S01]  /*26b10*/  IMAD.MOV.U32 R4, RZ, RZ, R103 ;  /* 0x000000ffff047224 */ /* 0x000fe200078e0067 */
[----:B------:R-:W-:Y:S04]  /*26b20*/  BSSY B1, `(.L_x_2117) ;  /* 0x0000109000017945 */ /* 0x000fe80003800000 */
[----:B------:R-:W-:Y:S01]  /*26b30*/  PRMT R129, R4, 0x5410, R7 ;  /* 0x0000541004817816 */ /* 0x000fe20000000007 */
[----:B------:R-:W-:Y:S01]  /*26b40*/  IMAD.MOV.U32 R4, RZ, RZ, R71 ;  /* 0x000000ffff047224 */ /* 0x000fe200078e0047 */
[----:B------:R-:W-:-:S04]  /*26b50*/  MOV R7, R70 ;  /* 0x0000004600077202 */ /* 0x000fc80000000f00 */
[----:B------:R-:W-:Y:S01]  /*26b60*/  PRMT R124, R4, 0x5410, R7 ;  /* 0x00005410047c7816 */ /* 0x000fe20000000007 */
[----:B-1----:R-:W-:Y:S02]  /*26b70*/  IMAD.MOV.U32 R3, RZ, RZ, R100 ;  /* 0x000000ffff037224 */ /* 0x002fe400078e0064 */
[----:B------:R-:W-:-:S05]  /*26b80*/  IMAD.MOV.U32 R2, RZ, RZ, R101 ;  /* 0x000000ffff027224 */ /* 0x000fca00078e0065 */
[----:B------:R-:W-:Y:S01]  /*26b90*/  PRMT R127, R2, 0x5410, R3 ;  /* 0x00005410027f7816 */ /* 0x000fe20000000003 */
[----:B------:R-:W-:Y:S02]  /*26ba0*/  IMAD.MOV.U32 R3, RZ, RZ, R68 ;  /* 0x000000ffff037224 */ /* 0x000fe400078e0044 */
[----:B------:R-:W-:-:S05]  /*26bb0*/  IMAD.MOV.U32 R2, RZ, RZ, R69 ;  /* 0x000000ffff027224 */ /* 0x000fca00078e0045 */
[----:B------:R-:W-:Y:S01]  /*26bc0*/  PRMT R123, R2, 0x5410, R3 ;  /* 0x00005410027b7816 */ /* 0x000fe20000000003 */
[----:B------:R-:W-:Y:S01]  /*26bd0*/  IMAD.MOV.U32 R2, RZ, RZ, R99 ;  /* 0x000000ffff027224 */ /* 0x000fe200078e0063 */
[----:B------:R-:W-:-:S04]  /*26be0*/  MOV R3, R98 ;  /* 0x0000006200037202 */ /* 0x000fc80000000f00 */
[----:B------:R-:W-:Y:S01]  /*26bf0*/  PRMT R126, R2, 0x5410, R3 ;  /* 0x00005410027e7816 */ /* 0x000fe20000000003 */
[----:B------:R-:W-:Y:S01]  /*26c00*/  IMAD.MOV.U32 R3, RZ, RZ, R96 ;  /* 0x000000ffff037224 */ /* 0x000fe200078e0060 */
[----:B------:R-:W-:-:S04]  /*26c10*/  MOV R2, R97 ;  /* 0x0000006100027202 */ /* 0x000fc80000000f00 */
[----:B------:R-:W-:Y:S01]  /*26c20*/  PRMT R125, R2, 0x5410, R3 ;  /* 0x00005410027d7816 */ /* 0x000fe20000000003 */
[----:B------:R-:W-:Y:S02]  /*26c30*/  IMAD.MOV.U32 R3, RZ, RZ, R94 ;  /* 0x000000ffff037224 */ /* 0x000fe400078e005e */
[----:B------:R-:W-:-:S05]  /*26c40*/  IMAD.MOV.U32 R2, RZ, RZ, R95 ;  /* 0x000000ffff027224 */ /* 0x000fca00078e005f */
[----:B------:R-:W-:Y:S01]  /*26c50*/  PRMT R122, R2, 0x5410, R3 ;  /* 0x00005410027a7816 */ /* 0x000fe20000000003 */
[----:B------:R-:W-:Y:S01]  /*26c60*/  IMAD.MOV.U32 R2, RZ, RZ, R93 ;  /* 0x000000ffff027224 */ /* 0x000fe200078e005d */
[----:B------:R-:W-:-:S04]  /*26c70*/  MOV R3, R92 ;  /* 0x0000005c00037202 */ /* 0x000fc80000000f00 */
[----:B------:R-:W-:Y:S01]  /*26c80*/  PRMT R81, R2, 0x5410, R3 ;  /* 0x0000541002517816 */ /* 0x000fe20000000003 */
[----:B--2---:R-:W-:-:S05]  /*26c90*/  IMAD R4, R10, -0x80, R17 ;  /* 0xffffff800a047824 */ /* 0x004fca00078e0211 */
[----:B------:R-:W-:-:S04]  /*26ca0*/  IMNMX R58, R4, 0x80, PT ;  /* 0x00000080043a7817 */ /* 0x000fc80003800200 */
[----:B------:R-:W-:-:S13]  /*26cb0*/  ISETP.GE.AND P0, PT, R80, R58, PT ;  /* 0x0000003a5000720c */ /* 0x000fda0003f06270 */
[----:B------:R-:W-:Y:S05]  /*26cc0*/  @P0 BRA `(.L_x_2118) ;  /* 0x00000ee000000947 */ /* 0x000fea0003800000 */
[----:B---3--:R-:W-:Y:S01]  /*26cd0*/  ISETP.GE.AND P0, PT, R57, R0, PT ;  /* 0x000000003900720c */ /* 0x008fe20003f06270 */
[----:B------:R-:W-:-:S12]  /*26ce0*/  BSSY B0, `(.L_x_2119) ;  /* 0x0000072000007945 */ /* 0x000fd80003800000 */
[----:B------:R-:W-:Y:S05]  /*26cf0*/  @P0 BRA `(.L_x_2120) ;  /* 0x0000070000000947 */ /* 0x000fea0003800000 */
[----:B------:R-:W-:Y:S01]  /*26d00*/  LEA.HI R7, R0, R56, RZ, 0x1d ;  /* 0x0000003800077211 */ /* 0x000fe200078fe8ff */
[----:B------:R-:W-:Y:S01]  /*26d10*/  IMAD.SHL.U32 R2, R80, 0x40, RZ ;  /* 0x0000004050027824 */ /* 0x000fe200078e00ff */
[----:B------:R-:W-:Y:S02]  /*26d20*/  SHF.R.S32.HI R3, RZ, 0x1f, R32 ;  /* 0x0000001fff037819 */ /* 0x000fe40000011420 */
[----:B------:R-:W-:Y:S02]  /*26d30*/  SHF.R.S32.HI R4, RZ, 0x1f, R7 ;  /* 0x0000001fff047819 */ /* 0x000fe40000011407 */
[----:B------:R-:W-:Y:S02]  /*26d40*/  LEA.HI R3, R3, R32, RZ, 0x6 ;  /* 0x0000002003037211 */ /* 0x000fe400078f30ff */
[----:B------:R-:W-:Y:S01]  /*26d50*/  LEA.HI R4, R4, R7, RZ, 0x3 ;  /* 0x0000000704047211 */ /* 0x000fe200078f18ff */
[----:B------:R-:W-:Y:S01]  /*26d60*/  IMAD.SHL.U32 R7, R7, 0x8, RZ ;  /* 0x0000000807077824 */ /* 0x000fe200078e00ff */
[----:B------:R-:W-:Y:S01]  /*26d70*/  LOP3.LUT R2, R2, 0x1c0, RZ, 0xc0, !PT ;  /* 0x000001c002027812 */ /* 0x000fe200078ec0ff */
[----:B------:R-:W-:-:S03]  /*26d80*/  IMAD.SHL.U32 R3, R3, 0x8, RZ ;  /* 0x0000000803037824 */ /* 0x000fc600078e00ff */
[----:B------:R-:W-:Y:S01]  /*26d90*/  LOP3.LUT R8, R2, 0x38, R7, 0xf8, !PT ;  /* 0x0000003802087812 */ /* 0x000fe200078ef807 */
[----:B------:R-:W-:Y:S01]  /*26da0*/  IMAD.SHL.U32 R7, R4, 0x400, RZ ;  /* 0x0000040004077824 */ /* 0x000fe200078e00ff */
[----:B------:R-:W-:Y:S02]  /*26db0*/  SHF.R.U32.HI R9, RZ, 0x3, R2 ;  /* 0x00000003ff097819 */ /* 0x000fe40000011602 */
[----:B------:R-:W-:Y:S02]  /*26dc0*/  LOP3.LUT R3, R3, 0xfffffe00, RZ, 0xc0, !PT ;  /* 0xfffffe0003037812 */ /* 0x000fe400078ec0ff */
[----:B------:R-:W-:Y:S02]  /*26dd0*/  LOP3.LUT R4, R8, R9, RZ, 0x3c, !PT ;  /* 0x0000000908047212 */ /* 0x000fe400078e3cff */
[----:B------:R-:W-:Y:S02]  /*26de0*/  LOP3.LUT R7, R7, 0xffffe000, RZ, 0xc0, !PT ;  /* 0xffffe00007077812 */ /* 0x000fe400078ec0ff */
[----:B------:R-:W-:-:S02]  /*26df0*/  LOP3.LUT R2, R2, 0x38, R57, 0xf8, !PT ;  /* 0x0000003802027812 */ /* 0x000fc400078ef839 */
[----:B------:R-:W-:Y:S02]  /*26e00*/  IADD3 R4, R4, R7, R3 ;  /* 0x0000000704047210 */ /* 0x000fe40007ffe003 */
[----:B------:R-:W-:-:S03]  /*26e10*/  LOP3.LUT R3, R3, R2, R9, 0xf6, !PT ;  /* 0x0000000203037212 */ /* 0x000fc600078ef609 */
[----:B----45:R-:W-:-:S04]  /*26e20*/  IMAD.WIDE.U32 R22, R4, 0x2, R38 ;  /* 0x0000000204167825 */ /* 0x030fc800078e0026 */
[----:B------:R-:W-:Y:S01]  /*26e30*/  IMAD.WIDE.U32 R20, R3, 0x2, R38 ;  /* 0x0000000203147825 */ /* 0x000fe200078e0026 */
[----:B------:R-:W2:Y:S04]  /*26e40*/  LD.E.128 R12, [R22.64] ;  /* 0x00000004160c7980 */ /* 0x000ea8000c101d00 */
[----:B------:R-:W3:Y:S01]  /*26e50*/  LD.E.128 R16, [R20.64] ;  /* 0x0000000414107980 */ /* 0x000ee2000c101d00 */
[----:B------:R-:W-:Y:S02]  /*26e60*/  SHF.R.U32.HI R2, RZ, 0x10, R29 ;  /* 0x00000010ff027819 */ /* 0x000fe4000001161d */
[----:B------:R-:W-:Y:S02]  /*26e70*/  SHF.R.U64 R8, R24, 0x10, R25 ;  /* 0x0000001018087819 */ /* 0x000fe40000001219 */
[----:B------:R-:W-:-:S02]  /*26e80*/  SHF.R.U64 R3, R28, 0x10, R29 ;  /* 0x000000101c037819 */ /* 0x000fc4000000121d */
[----:B------:R-:W-:Y:S02]  /*26e90*/  PRMT R7, R34, 0x5432, R2 ;  /* 0x0000543222077816 */ /* 0x000fe40000000002 */
[----:B------:R-:W-:Y:S02]  /*26ea0*/  SHF.R.U64 R10, R26, 0x10, R27 ;  /* 0x000000101a0a7819 */ /* 0x000fe4000000121b */
[----:B------:R-:W-:Y:S02]  /*26eb0*/  PRMT R2, R33, 0x5432, R8 ;  /* 0x0000543221027816 */ /* 0x000fe40000000008 */
[----:B------:R-:W-:Y:S02]  /*26ec0*/  PRMT R3, R35, 0x5410, R3 ;  /* 0x0000541023037816 */ /* 0x000fe40000000003 */
[----:B------:R-:W-:Y:S01]  /*26ed0*/  SHF.R.U32.HI R4, RZ, 0x10, R25 ;  /* 0x00000010ff047819 */ /* 0x000fe20000011619 */
[----:B------:R-:W-:Y:S01]  /*26ee0*/  IMAD.U32 R25, R2, 0x10000, RZ ;  /* 0x0001000002197824 */ /* 0x000fe200078e00ff */
[----:B------:R-:W-:-:S02]  /*26ef0*/  PRMT R8, R34, 0x5410, R10 ;  /* 0x0000541022087816 */ /* 0x000fc4000000000a */
[----:B------:R-:W-:Y:S01]  /*26f00*/  SHF.R.U32.HI R26, RZ, 0x10, R27 ;  /* 0x00000010ff1a7819 */ /* 0x000fe2000001161b */
[----:B------:R-:W-:Y:S01]  /*26f10*/  IMAD.U32 R27, R3, 0x10000, RZ ;  /* 0x00010000031b7824 */ /* 0x000fe200078e00ff */
[----:B------:R-:W-:Y:S02]  /*26f20*/  SHF.R.U64 R9, R30, 0x10, R31 ;  /* 0x000000101e097819 */ /* 0x000fe4000000121f */
[----:B------:R-:W-:Y:S02]  /*26f30*/  PRMT R4, R33, 0x5410, R4 ;  /* 0x0000541021047816 */ /* 0x000fe40000000004 */
[----:B------:R-:W-:Y:S02]  /*26f40*/  PRMT R9, R35, 0x5432, R9 ;  /* 0x0000543223097816 */ /* 0x000fe40000000009 */
[----:B------:R-:W-:Y:S01]  /*26f50*/  SHF.R.U32.HI R30, RZ, 0x10, R31 ;  /* 0x00000010ff1e7819 */ /* 0x000fe2000001161f */
[----:B--2---:R-:W-:-:S04]  /*26f60*/  IMAD.U32 R10, R12, 0x10000, RZ ;  /* 0x000100000c0a7824 */ /* 0x004fc800078e00ff */
[----:B------:R-:W-:Y:S02]  /*26f70*/  FMUL.FTZ R24, R10, R25 ;  /* 0x000000190a187220 */ /* 0x000fe40000410000 */
[----:B---3--:R-:W-:Y:S02]  /*26f80*/  IMAD.U32 R28, R16, 0x10000, RZ ;  /* 0x00010000101c7824 */ /* 0x008fe400078e00ff */
[-C--:B------:R-:W-:Y:S02]  /*26f90*/  FMUL.FTZ R10, R10, R27.reuse ;  /* 0x0000001b0a0a7220 */ /* 0x080fe40000410000 */
[C---:B------:R-:W-:Y:S01]  /*26fa0*/  FFMA.FTZ R35, R28.reuse, R27, -R24 ;  /* 0x0000001b1c237223 */ /* 0x040fe20000010818 */
[----:B------:R-:W-:Y:S01]  /*26fb0*/  LOP3.LUT R24, R3, 0xffff0000, RZ, 0xc0, !PT ;  /* 0xffff000003187812 */ /* 0x000fe200078ec0ff */
[----:B------:R-:W-:Y:S01]  /*26fc0*/  FFMA.FTZ R34, R28, R25, R10 ;  /* 0x000000191c227223 */ /* 0x000fe2000001000a */
[----:B------:R-:W-:Y:S02]  /*26fd0*/  LOP3.LUT R10, R2, 0xffff0000, RZ, 0xc0, !PT ;  /* 0xffff0000020a7812 */ /* 0x000fe400078ec0ff */
[----:B------:R-:W-:-:S02]  /*26fe0*/  LOP3.LUT R2, R12, 0xffff0000, RZ, 0xc0, !PT ;  /* 0xffff00000c027812 */ /* 0x000fc400078ec0ff */
[----:B------:R-:W-:-:S03]  /*26ff0*/  LOP3.LUT R12, R16, 0xffff0000, RZ, 0xc0, !PT ;  /* 0xffff0000100c7812 */ /* 0x000fc600078ec0ff */
[C---:B------:R-:W-:Y:S02]  /*27000*/  FMUL.FTZ R3, R2.reuse, R10 ;  /* 0x0000000a02037220 */ /* 0x040fe40000410000 */
[-C--:B------:R-:W-:Y:S02]  /*27010*/  FMUL.FTZ R2, R2, R24.reuse ;  /* 0x0000001802027220 */ /* 0x080fe40000410000 */
[C---:B------:R-:W-:Y:S02]  /*27020*/  FFMA.FTZ R16, R12.reuse, R24, -R3 ;  /* 0x000000180c107223 */ /* 0x040fe40000010803 */
[----:B------:R-:W-:Y:S02]  /*27030*/  FFMA.FTZ R33, R12, R10, R2 ;  /* 0x0000000a0c217223 */ /* 0x000fe40000010002 */
[----:B------:R-:W-:Y:S01]  /*27040*/  IMAD.U32 R10, R4, 0x10000, RZ ;  /* 0x00010000040a7824 */ /* 0x000fe200078e00ff */
[----:B------:R-:W-:Y:S01]  /*27050*/  F2FP.BF16.PACK_AB R16, R16, R35 ;  /* 0x000000231010723e */ /* 0x000fe200000010ff */
[----:B------:R-:W-:-:S02]  /*27060*/  IMAD.U32 R12, R13, 0x10000, RZ ;  /* 0x000100000d0c7824 */ /* 0x000fc400078e00ff */
[C---:B------:R-:W-:Y:S01]  /*27070*/  IMAD.U32 R3, R7.reuse, 0x10000, RZ ;  /* 0x0001000007037824 */ /* 0x040fe200078e00ff */
[----:B------:R-:W-:Y:S01]  /*27080*/  LOP3.LUT R7, R7, 0xffff0000, RZ, 0xc0, !PT ;  /* 0xffff000007077812 */ /* 0x000fe200078ec0ff */
[----:B------:R-:W-:Y:S02]  /*27090*/  IMAD.U32 R24, R17, 0x10000, RZ ;  /* 0x0001000011187824 */ /* 0x000fe400078e00ff */
[----:B------:R-:W-:-:S04]  /*270a0*/  FMUL.FTZ R2, R12, R10 ;  /* 0x0000000a0c027220 */ /* 0x000fc80000410000 */
[-C--:B------:R-:W-:Y:S02]  /*270b0*/  FFMA.FTZ R31, R24, R3.reuse, -R2 ;  /* 0x00000003181f7223 */ /* 0x080fe40000010802 */
[----:B------:R-:W-:Y:S01]  /*270c0*/  FMUL.FTZ R2, R12, R3 ;  /* 0x000000030c027220 */ /* 0x000fe20000410000 */
[----:B------:R-:W-:Y:S01]  /*270d0*/  LOP3.LUT R3, R13, 0xffff0000, RZ, 0xc0, !PT ;  /* 0xffff00000d037812 */ /* 0x000fe200078ec0ff */
[----:B------:R-:W-:Y:S02]  /*270e0*/  IMAD.U32 R12, R15, 0x10000, RZ ;  /* 0x000100000f0c7824 */ /* 0x000fe400078e00ff */
[----:B------:R-:W-:Y:S01]  /*270f0*/  FFMA.FTZ R29, R24, R10, R2 ;  /* 0x0000000a181d7223 */ /* 0x000fe20000010002 */
[----:B------:R-:W-:Y:S01]  /*27100*/  LOP3.LUT R10, R4, 0xffff0000, RZ, 0xc0, !PT ;  /* 0xffff0000040a7812 */ /* 0x000fe200078ec0ff */
[----:B------:R-:W-:Y:S01]  /*27110*/  IMAD.U32 R13, R19, 0x10000, RZ ;  /* 0x00010000130d7824 */ /* 0x000fe200078e00ff */
[----:B------:R-:W-:-:S03]  /*27120*/  LOP3.LUT R2, R17, 0xffff0000, RZ, 0xc0, !PT ;  /* 0xffff000011027812 */ /* 0x000fc600078ec0ff */
[CC--:B------:R-:W-:Y:S02]  /*27130*/  FMUL.FTZ R4, R3.reuse, R10.reuse ;  /* 0x0000000a03047220 */ /* 0x0c0fe40000410000 */
[-C--:B------:R-:W-:Y:S02]  /*27140*/  FMUL.FTZ R3, R3, R7.reuse ;  /* 0x0000000703037220 */ /* 0x080fe40000410000 */
[C---:B------:R-:W-:Y:S02]  /*27150*/  FFMA.FTZ R17, R2.reuse, R7, -R4 ;  /* 0x0000000702117223 */ /* 0x040fe40000010804 */
[----:B------:R-:W-:Y:S02]  /*27160*/  FFMA.FTZ R28, R2, R10, R3 ;  /* 0x0000000a021c7223 */ /* 0x000fe40000010003 */
[C---:B------:R-:W-:Y:S01]  /*27170*/  IMAD.U32 R4, R8.reuse, 0x10000, RZ ;  /* 0x0001000008047824 */ /* 0x040fe200078e00ff */
[----:B------:R-:W-:Y:S01]  /*27180*/  LOP3.LUT R8, R8, 0xffff0000, RZ, 0xc0, !PT ;  /* 0xffff000008087812 */ /* 0x000fe200078ec0ff */
[----:B------:R-:W-:Y:S01]  /*27190*/  IMAD.U32 R2, R14, 0x10000, RZ ;  /* 0x000100000e027824 */ /* 0x000fe200078e00ff */
[----:B------:R-:W-:Y:S01]  /*271a0*/  F2FP.BF16.PACK_AB R17, R17, R31 ;  /* 0x0000001f1111723e */ /* 0x000fe200000010ff */
[C---:B------:R-:W-:Y:S01]  /*271b0*/  IMAD.U32 R7, R9.reuse, 0x10000, RZ ;  /* 0x0001000009077824 */ /* 0x040fe200078e00ff */
[----:B------:R-:W-:Y:S01]  /*271c0*/  LOP3.LUT R9, R9, 0xffff0000, RZ, 0xc0, !PT ;  /* 0xffff000009097812 */ /* 0x000fe200078ec0ff */
[----:B------:R-:W-:-:S02]  /*271d0*/  FMUL.FTZ R3, R2, R4 ;  /* 0x0000000402037220 */ /* 0x000fc40000410000 */
[----:B------:R-:W-:Y:S02]  /*271e0*/  IMAD.U32 R10, R18, 0x10000, RZ ;  /* 0x00010000120a7824 */ /* 0x000fe400078e00ff */
[-C--:B------:R-:W-:Y:S02]  /*271f0*/  FMUL.FTZ R2, R2, R7.reuse ;  /* 0x0000000702027220 */ /* 0x080fe40000410000 */
[C---:B------:R-:W-:Y:S02]  /*27200*/  FFMA.FTZ R27, R10.reuse, R7, -R3 ;  /* 0x000000070a1b7223 */ /* 0x040fe40000010803 */
[----:B------:R-:W-:Y:S01]  /*27210*/  FFMA.FTZ R25, R10, R4, R2 ;  /* 0x000000040a197223 */ /* 0x000fe20000010002 */
[C---:B------:R-:W-:Y:S02]  /*27220*/  PRMT R2, R36.reuse, 0x5410, R26 ;  /* 0x0000541024027816 */ /* 0x040fe4000000001a */
[----:B------:R-:W-:-:S03]  /*27230*/  PRMT R4, R36, 0x5432, R30 ;  /* 0x0000543224047816 */ /* 0x000fc6000000001e */
[----:B------:R-:W-:Y:S02]  /*27240*/  IMAD.U32 R10, R2, 0x10000, RZ ;  /* 0x00010000020a7824 */ /* 0x000fe400078e00ff */
[----:B------:R-:W-:Y:S02]  /*27250*/  IMAD.U32 R7, R4, 0x10000, RZ ;  /* 0x0001000004077824 */ /* 0x000fe400078e00ff */
[----:B------:R-:W-:-:S04]  /*27260*/  FMUL.FTZ R3, R12, R10 ;  /* 0x0000000a0c037220 */ /* 0x000fc80000410000 */
[-C--:B------:R-:W-:Y:S02]  /*27270*/  FFMA.FTZ R24, R13, R7.reuse, -R3 ;  /* 0x000000070d187223 */ /* 0x080fe40000010803 */
[----:B------:R-:W-:Y:S01]  /*27280*/  FMUL.FTZ R3, R12, R7 ;  /* 0x000000070c037220 */ /* 0x000fe20000410000 */
[----:B------:R-:W-:-:S03]  /*27290*/  LOP3.LUT R12, R14, 0xffff0000, RZ, 0xc0, !PT ;  /* 0xffff00000e0c7812 */ /* 0x000fc600078ec0ff */
[----:B------:R-:W-:Y:S01]  /*272a0*/  FFMA.FTZ R10, R13, R10, R3 ;  /* 0x0000000a0d0a7223 */ /* 0x000fe20000010003 */
[----:B------:R-:W-:Y:S01]  /*272b0*/  LOP3.LUT R13, R18, 0xffff0000, RZ, 0xc0, !PT ;  /* 0xffff0000120d7812 */ /* 0x000fe200078ec0ff */
[----:B------:R-:W-:-:S04]  /*272c0*/  FMUL.FTZ R3, R12, R8 ;  /* 0x000000080c037220 */ /* 0x000fc80000410000 */
[-C--:B------:R-:W-:Y:S02]  /*272d0*/  FFMA.FTZ R7, R13, R9.reuse, -R3 ;  /* 0x000000090d077223 */ /* 0x080fe40000010803 */
[----:B------:R-:W-:Y:S01]  /*272e0*/  FMUL.FTZ R3, R12, R9 ;  /* 0x000000090c037220 */ /* 0x000fe20000410000 */
[----:B------:R-:W-:Y:S02]  /*272f0*/  LOP3.LUT R12, R4, 0xffff0000, RZ, 0xc0, !PT ;  /* 0xffff0000040c7812 */ /* 0x000fe400078ec0ff */
[----:B------:R-:W-:Y:S01]  /*27300*/  F2FP.BF16.PACK_AB R18, R7, R27 ;  /* 0x0000001b0712723e */ /* 0x000fe200000010ff */
[----:B------:R-:W-:Y:S01]  /*27310*/  FFMA.FTZ R8, R13, R8, R3 ;  /* 0x000000080d087223 */ /* 0x000fe20000010003 */
[----:B------:R-:W-:Y:S02]  /*27320*/  LOP3.LUT R3, R15, 0xffff0000, RZ, 0xc0, !PT ;  /* 0xffff00000f037812 */ /* 0x000fe400078ec0ff */
[----:B------:R-:W-:Y:S02]  /*27330*/  LOP3.LUT R13, R2, 0xffff0000, RZ, 0xc0, !PT ;  /* 0xffff0000020d7812 */ /* 0x000fe400078ec0ff */
[----:B------:R-:W-:Y:S01]  /*27340*/  LOP3.LUT R2, R19, 0xffff0000, RZ, 0xc0, !PT ;  /* 0xffff000013027812 */ /* 0x000fe200078ec0ff */
[C---:B------:R-:W-:Y:S01]  /*27350*/  FMUL.FTZ R4, R3.reuse, R12 ;  /* 0x0000000c03047220 */ /* 0x040fe20000410000 */
[----:B------:R-:W-:Y:S01]  /*27360*/  F2FP.BF16.PACK_AB R14, R8, R25 ;  /* 0x00000019080e723e */ /* 0x000fe200000010ff */
[----:B------:R-:W-:-:S04]  /*27370*/  FMUL.FTZ R9, R3, R13 ;  /* 0x0000000d03097220 */ /* 0x000fc80000410000 */
[C---:B------:R-:W-:Y:S01]  /*27380*/  FFMA.FTZ R3, R2.reuse, R12, -R9 ;  /* 0x0000000c02037223 */ /* 0x040fe20000010809 */
[----:B------:R-:W-:Y:S01]  /*27390*/  F2FP.BF16.PACK_AB R12, R33, R34 ;  /* 0x00000022210c723e */ /* 0x000fe200000010ff */
[----:B------:R-:W-:Y:S01]  /*273a0*/  FFMA.FTZ R2, R2, R13, R4 ;  /* 0x0000000d02027223 */ /* 0x000fe20000010004 */
[----:B------:R-:W-:Y:S02]  /*273b0*/  F2FP.BF16.PACK_AB R13, R28, R29 ;  /* 0x0000001d1c0d723e */ /* 0x000fe400000010ff */
[----:B------:R-:W-:Y:S02]  /*273c0*/  F2FP.BF16.PACK_AB R19, R3, R24 ;  /* 0x000000180313723e */ /* 0x000fe400000010ff */
[----:B------:R-:W-:-:S03]  /*273d0*/  F2FP.BF16.PACK_AB R15, R2, R10 ;  /* 0x0000000a020f723e */ /* 0x000fc600000010ff */
[----:B------:R1:W-:Y:S04]  /*273e0*/  ST.E.128 [R20.64], R16 ;  /* 0x0000001014007985 */ /* 0x0003e8000c101d04 */
[----:B------:R1:W-:Y:S02]  /*273f0*/  ST.E.128 [R22.64], R12 ;  /* 0x0000000c16007985 */ /* 0x0003e4000c101d04 */
.L_x_2120:
[----:B------:R-:W-:Y:S05]  /*27400*/  BSYNC B0 ;  /* 0x0000000000007941 */ /* 0x000fea0003800000 */
.L_x_2119:
[----:B------:R-:W-:-:S04]  /*27410*/  IADD3 R2, R57, 0x40, RZ ;  /* 0x0000004039027810 */ /* 0x000fc80007ffe0ff */
[----:B------:R-:W-:-:S13]  /*27420*/  ISETP.GE.AND P0, PT, R2, R0, PT ;  /* 0x000000000200720c */ /* 0x000fda0003f06270 */
[----:B------:R-:W-:Y:S05]  /*27430*/  @P0 BRA `(.L_x_2118) ;  /* 0x0000077000000947 */ /* 0x000fea0003800000 */
[----:B------:R-:W-:Y:S01]  /*27440*/  SHF.R.S32.HI R10, RZ, 0x1f, R2 ;  /* 0x0000001fff0a7819 */ /* 0x000fe20000011402 */
[----:B------:R-:W-:Y:S01]  /*27450*/  IMAD.SHL.U32 R9, R80, 0x40, RZ ;  /* 0x0000004050097824 */ /* 0x000fe200078e00ff */
[----:B------:R-:W-:Y:S02]  /*27460*/  SHF.R.S32.HI R7, RZ, 0x1f, R32 ;  /* 0x0000001fff077819 */ /* 0x000fe40000011420 */
[CC--:B------:R-:W-:Y:S02]  /*27470*/  LEA.HI R4, R10.reuse, R2.reuse, RZ, 0x3 ;  /* 0x000000020a047211 */ /* 0x0c0fe400078f18ff */
[----:B------:R-:W-:Y:S02]  /*27480*/  LEA.HI R10, R10, R2, RZ, 0x6 ;  /* 0x000000020a0a7211 */ /* 0x000fe400078f30ff */
[----:B------:R-:W-:Y:S02]  /*27490*/  SHF.R.S32.HI R3, RZ, 0x3, R4 ;  /* 0x00000003ff037819 */ /* 0x000fe40000011404 */
[----:B------:R-:W-:-:S02]  /*274a0*/  LEA.HI R7, R7, R32, RZ, 0x6 ;  /* 0x0000002007077211 */ /* 0x000fc400078f30ff */
[----:B------:R-:W-:Y:S02]  /*274b0*/  LEA.HI R3, R0, R3, RZ, 0x1d ;  /* 0x0000000300037211 */ /* 0x000fe400078fe8ff */
[----:B------:R-:W-:Y:S02]  /*274c0*/  LOP3.LUT R2, R9, 0x1c0, RZ, 0xc0, !PT ;  /* 0x000001c009027812 */ /* 0x000fe400078ec0ff */
[----:B------:R-:W-:Y:S01]  /*274d0*/  SHF.R.S32.HI R8, RZ, 0x1f, R3 ;  /* 0x0000001fff087819 */ /* 0x000fe20000011403 */
[----:B------:R-:W-:Y:S01]  /*274e0*/  IMAD.SHL.U32 R9, R3, 0x8, RZ ;  /* 0x0000000803097824 */ /* 0x000fe200078e00ff */
[----:B-1----:R-:W-:Y:S02]  /*274f0*/  LOP3.LUT R12, R2, 0x38, R4, 0xf8, !PT ;  /* 0x00000038020c7812 */ /* 0x002fe400078ef804 */
[----:B------:R-:W-:Y:S01]  /*27500*/  LEA.HI R8, R8, R3, RZ, 0x3 ;  /* 0x0000000308087211 */ /* 0x000fe200078f18ff */
[----:B------:R-:W-:Y:S01]  /*27510*/  IMAD.SHL.U32 R3, R7, 0x8, RZ ;  /* 0x0000000807037824 */ /* 0x000fe200078e00ff */
[----:B------:R-:W-:-:S02]  /*27520*/  LOP3.LUT R7, R2, 0x38, R9, 0xf8, !PT ;  /* 0x0000003802077812 */ /* 0x000fc400078ef809 */
[----:B------:R-:W-:Y:S01]  /*27530*/  SHF.R.U32.HI R2, RZ, 0x3, R2 ;  /* 0x00000003ff027819 */ /* 0x000fe20000011602 */
[----:B------:R-:W-:Y:S01]  /*27540*/  IMAD.SHL.U32 R4, R8, 0x400, RZ ;  /* 0x0000040008047824 */ /* 0x000fe200078e00ff */
[----:B------:R-:W-:Y:S01]  /*27550*/  LOP3.LUT R3, R3, 0xfffffe00, RZ, 0xc0, !PT ;  /* 0xfffffe0003037812 */ /* 0x000fe200078ec0ff */
[----:B------:R-:W-:Y:S01]  /*27560*/  IMAD.SHL.U32 R8, R10, 0x80, RZ ;  /* 0x000000800a087824 */ /* 0x000fe200078e00ff */
[-C--:B------:R-:W-:Y:S02]  /*27570*/  LOP3.LUT R9, R7, R2.reuse, RZ, 0x3c, !PT ;  /* 0x0000000207097212 */ /* 0x080fe400078e3cff */
[----:B------:R-:W-:Y:S02]  /*27580*/  LOP3.LUT R4, R4, 0xffffe000, RZ, 0xc0, !PT ;  /* 0xffffe00004047812 */ /* 0x000fe400078ec0ff */
[----:B------:R-:W-:Y:S02]  /*27590*/  LOP3.LUT R7, R12, R2, RZ, 0x3c, !PT ;  /* 0x000000020c077212 */ /* 0x000fe400078e3cff */
[----:B------:R-:W-:-:S02]  /*275a0*/  IADD3 R2, R9, R4, R3 ;  /* 0x0000000409027210 */ /* 0x000fc40007ffe003 */
[----:B------:R-:W-:-:S03]  /*275b0*/  LOP3.LUT R8, R8, 0xffffe000, RZ, 0xc0, !PT ;  /* 0xffffe00008087812 */ /* 0x000fc600078ec0ff */
[----:B----45:R-:W-:Y:S01]  /*275c0*/  IMAD.WIDE.U32 R22, R2, 0x2, R38 ;  /* 0x0000000202167825 */ /* 0x030fe200078e0026 */
[----:B------:R-:W-:-:S04]  /*275d0*/  IADD3 R3, R7, R8, R3 ;  /* 0x0000000807037210 */ /* 0x000fc80007ffe003 */
[----:B------:R-:W2:Y:S01]  /*275e0*/  LD.E.128 R12, [R22.64] ;  /* 0x00000004160c7980 */ /* 0x000ea2000c101d00 */
[----:B------:R-:W-:-:S05]  /*275f0*/  IMAD.WIDE.U32 R20, R3, 0x2, R38 ;  /* 0x0000000203147825 */ /* 0x000fca00078e0026 */
[----:B------:R-:W3:Y:S01]  /*27600*/  LD.E.128 R16, [R20.64] ;  /* 0x0000000414107980 */ /* 0x000ee2000c101d00 */
[----:B------:R-:W-:Y:S02]  /*27610*/  SHF.R.U64 R2, R44, 0x10, R45 ;  /* 0x000000102c027819 */ /* 0x000fe4000000122d */
[----:B------:R-:W-:Y:S02]  /*27620*/  SHF.R.U64 R3, R40, 0x10, R41 ;  /* 0x0000001028037819 */ /* 0x000fe40000001229 */
[C---:B------:R-:W-:Y:S02]  /*27630*/  PRMT R2, R37.reuse, 0x5410, R2 ;  /* 0x0000541025027816 */ /* 0x040fe40000000002 */
[----:B------:R-:W-:-:S03]  /*27640*/  PRMT R3, R37, 0x5432, R3 ;  /* 0x0000543225037816 */ /* 0x000fc60000000003 */
[----:B------:R-:W-:Y:S02]  /*27650*/  IMAD.U32 R8, R2, 0x10000, RZ ;  /* 0x0001000002087824 */ /* 0x000fe400078e00ff */
[----:B------:R-:W-:Y:S02]  /*27660*/  IMAD.U32 R9, R3, 0x10000, RZ ;  /* 0x0001000003097824 */ /* 0x000fe400078e00ff */
[----:B--2---:R-:W-:-:S04]  /*27670*/  IMAD.U32 R4, R12, 0x10000, RZ ;  /* 0x000100000c047824 */ /* 0x004fc800078e00ff */
[-C--:B------:R-:W-:Y:S02]  /*27680*/  FMUL.FTZ R7, R4, R8.reuse ;  /* 0x0000000804077220 */ /* 0x080fe40000410000 */
[----:B---3--:R-:W-:Y:S02]  /*27690*/  IMAD.U32 R10, R16, 0x10000, RZ ;  /* 0x00010000100a7824 */ /* 0x008fe400078e00ff */
[-C--:B------:R-:W-:Y:S02]  /*276a0*/  FMUL.FTZ R4, R4, R9.reuse ;  /* 0x0000000904047220 */ /* 0x080fe40000410000 */
[C---:B------:R-:W-:Y:S02]  /*276b0*/  FFMA.FTZ R32, R10.reuse, R9, -R7 ;  /* 0x000000090a207223 */ /* 0x040fe40000010807 */
[----:B------:R-:W-:Y:S01]  /*276c0*/  FFMA.FTZ R31, R10, R8, R4 ;  /* 0x000000080a1f7223 */ /* 0x000fe20000010004 */
[----:B------:R-:W-:Y:S02]  /*276d0*/  LOP3.LUT R8, R2, 0xffff0000, RZ, 0xc0, !PT ;  /* 0xffff000002087812 */ /* 0x000fe400078ec0ff */
[----:B------:R-:W-:-:S02]  /*276e0*/  LOP3.LUT R2, R12, 0xffff0000, RZ, 0xc0, !PT ;  /* 0xffff00000c027812 */ /* 0x000fc400078ec0ff */
[----:B------:R-:W-:Y:S02]  /*276f0*/  LOP3.LUT R9, R3, 0xffff0000, RZ, 0xc0, !PT ;  /* 0xffff000003097812 */ /* 0x000fe400078ec0ff */
[----:B------:R-:W-:Y:S01]  /*27700*/  LOP3.LUT R10, R16, 0xffff0000, RZ, 0xc0, !PT ;  /* 0xffff0000100a7812 */ /* 0x000fe200078ec0ff */
[C---:B------:R-:W-:Y:S01]  /*27710*/  FMUL.FTZ R3, R2.reuse, R8 ;  /* 0x0000000802037220 */ /* 0x040fe20000410000 */
[----:B------:R-:W-:Y:S01]  /*27720*/  SHF.R.U32.HI R7, RZ, 0x10, R45 ;  /* 0x00000010ff077819 */ /* 0x000fe2000001162d */
[----:B------:R-:W-:Y:S01]  /*27730*/  FMUL.FTZ R2, R2, R9 ;  /* 0x0000000902027220 */ /* 0x000fe20000410000 */
[----:B------:R-:W-:-:S03]  /*27740*/  SHF.R.U32.HI R4, RZ, 0x10, R41 ;  /* 0x00000010ff047819 */ /* 0x000fc60000011629 */
[C---:B------:R-:W-:Y:S01]  /*27750*/  FFMA.FTZ R30, R10.reuse, R8, R2 ;  /* 0x000000080a1e7223 */ /* 0x040fe20000010002 */
[C---:B------:R-:W-:Y:S02]  /*27760*/  PRMT R2, R59.reuse, 0x5410, R7 ;  /* 0x000054103b027816 */ /* 0x040fe40000000007 */
[----:B------:R-:W-:Y:S01]  /*27770*/  PRMT R4, R59, 0x5432, R4 ;  /* 0x000054323b047816 */ /* 0x000fe20000000004 */
[----:B------:R-:W-:Y:S02]  /*27780*/  FFMA.FTZ R16, R10, R9, -R3 ;  /* 0x000000090a107223 */ /* 0x000fe40000010803 */
[----:B------:R-:W-:Y:S02]  /*27790*/  IMAD.U32 R8, R2, 0x10000, RZ ;  /* 0x0001000002087824 */ /* 0x000fe400078e00ff */
[----:B------:R-:W-:Y:S02]  /*277a0*/  IMAD.U32 R3, R13, 0x10000, RZ ;  /* 0x000100000d037824 */ /* 0x000fe400078e00ff */
[----:B------:R-:W-:-:S02]  /*277b0*/  IMAD.U32 R9, R4, 0x10000, RZ ;  /* 0x0001000004097824 */ /* 0x000fc400078e00ff */
[----:B------:R-:W-:Y:S02]  /*277c0*/  FMUL.FTZ R7, R3, R8 ;  /* 0x0000000803077220 */ /* 0x000fe40000410000 */
[----:B------:R-:W-:Y:S02]  /*277d0*/  IMAD.U32 R10, R17, 0x10000, RZ ;  /* 0x00010000110a7824 */ /* 0x000fe400078e00ff */
[----:B------:R-:W-:-:S04]  /*277e0*/  FMUL.FTZ R3, R3, R9 ;  /* 0x0000000903037220 */ /* 0x000fc80000410000 */
[----:B------:R-:W-:Y:S01]  /*277f0*/  FFMA.FTZ R28, R10, R8, R3 ;  /* 0x000000080a1c7223 */ /* 0x000fe20000010003 */
[----:B------:R-:W-:Y:S01]  /*27800*/  SHF.R.U64 R3, R42, 0x10, R43 ;  /* 0x000000102a037819 */ /* 0x000fe2000000122b */
[----:B------:R-:W-:-:S03]  /*27810*/  FFMA.FTZ R29, R10, R9, -R7 ;  /* 0x000000090a1d7223 */ /* 0x000fc60000010807 */
[----:B------:R-:W-:Y:S02]  /*27820*/  PRMT R8, R82, 0x5432, R3 ;  /* 0x0000543252087816 */ /* 0x000fe40000000003 */
[----:B------:R-:W-:Y:S02]  /*27830*/  LOP3.LUT R3, R13, 0xffff0000, RZ, 0xc0, !PT ;  /* 0xffff00000d037812 */ /* 0x000fe400078ec0ff */
[----:B------:R-:W-:Y:S02]  /*27840*/  LOP3.LUT R13, R2, 0xffff0000, RZ, 0xc0, !PT ;  /* 0xffff0000020d7812 */ /* 0x000fe400078ec0ff */
[----:B------:R-:W-:Y:S02]  /*27850*/  LOP3.LUT R12, R4, 0xffff0000, RZ, 0xc0, !PT ;  /* 0xffff0000040c7812 */ /* 0x000fe400078ec0ff */
[----:B------:R-:W-:Y:S01]  /*27860*/  SHF.R.U64 R7, R46, 0x10, R47 ;  /* 0x000000102e077819 */ /* 0x000fe2000000122f */
[----:B------:R-:W-:Y:S01]  /*27870*/  FMUL.FTZ R4, R3, R13 ;  /* 0x0000000d03047220 */ /* 0x000fe20000410000 */
[----:B------:R-:W-:Y:S01]  /*27880*/  LOP3.LUT R2, R17, 0xffff0000, RZ, 0xc0, !PT ;  /* 0xffff000011027812 */ /* 0x000fe200078ec0ff */
[----:B------:R-:W-:Y:S01]  /*27890*/  FMUL.FTZ R3, R3, R12 ;  /* 0x0000000c03037220 */ /* 0x000fe20000410000 */
[----:B------:R-:W-:-:S03]  /*278a0*/  PRMT R7, R82, 0x5410, R7 ;  /* 0x0000541052077816 */ /* 0x000fc60000000007 */
[C---:B------:R-:W-:Y:S02]  /*278b0*/  FFMA.FTZ R17, R2.reuse, R12, -R4 ;  /* 0x0000000c02117223 */ /* 0x040fe40000010804 */
[----:B------:R-:W-:Y:S02]  /*278c0*/  FFMA.FTZ R27, R2, R13, R3 ;  /* 0x0000000d021b7223 */ /* 0x000fe40000010003 */
[----:B------:R-:W-:Y:S02]  /*278d0*/  IMAD.U32 R4, R7, 0x10000, RZ ;  /* 0x0001000007047824 */ /* 0x000fe400078e00ff */
[----:B------:R-:W-:Y:S02]  /*278e0*/  IMAD.U32 R2, R14, 0x10000, RZ ;  /* 0x000100000e027824 */ /* 0x000fe400078e00ff */
[----:B------:R-:W-:Y:S02]  /*278f0*/  IMAD.U32 R12, R8, 0x10000, RZ ;  /* 0x00010000080c7824 */ /* 0x000fe400078e00ff */
[----:B------:R-:W-:Y:S01]  /*27900*/  FMUL.FTZ R3, R2, R4 ;  /* 0x0000000402037220 */ /* 0x000fe20000410000 */
[----:B------:R-:W-:Y:S01]  /*27910*/  SHF.R.U32.HI R10, RZ, 0x10, R47 ;  /* 0x00000010ff0a7819 */ /* 0x000fe2000001162f */
[----:B------:R-:W-:-:S02]  /*27920*/  IMAD.U32 R13, R18, 0x10000, RZ ;  /* 0x00010000120d7824 */ /* 0x000fc400078e00ff */
[----:B------:R-:W-:Y:S01]  /*27930*/  FMUL.FTZ R2, R2, R12 ;  /* 0x0000000c02027220 */ /* 0x000fe20000410000 */
[----:B------:R-:W-:-:S03]  /*27940*/  SHF.R.U32.HI R9, RZ, 0x10, R43 ;  /* 0x00000010ff097819 */ /* 0x000fc6000001162b */
[----:B------:R-:W-:Y:S01]  /*27950*/  FFMA.FTZ R25, R13, R4, R2 ;  /* 0x000000040d197223 */ /* 0x000fe20000010002 */
[----:B------:R-:W-:Y:S01]  /*27960*/  PRMT R2, R83, 0x5410, R10 ;  /* 0x0000541053027816 */ /* 0x000fe2000000000a */
[----:B------:R-:W-:Y:S01]  /*27970*/  FFMA.FTZ R26, R13, R12, -R3 ;  /* 0x0000000c0d1a7223 */ /* 0x000fe20000010803 */
[----:B------:R-:W-:Y:S01]  /*27980*/  PRMT R4, R83, 0x5432, R9 ;  /* 0x0000543253047816 */ /* 0x000fe20000000009 */
[----:B------:R-:W-:Y:S02]  /*27990*/  IMAD.U32 R3, R15, 0x10000, RZ ;  /* 0x000100000f037824 */ /* 0x000fe400078e00ff */
[----:B------:R-:W-:Y:S02]  /*279a0*/  IMAD.U32 R12, R2, 0x10000, RZ ;  /* 0x00010000020c7824 */ /* 0x000fe400078e00ff */
[----:B------:R-:W-:Y:S02]  /*279b0*/  IMAD.U32 R10, R4, 0x10000, RZ ;  /* 0x00010000040a7824 */ /* 0x000fe400078e00ff */
[----:B------:R-:W-:-:S02]  /*279c0*/  IMAD.U32 R13, R19, 0x10000, RZ ;  /* 0x00010000130d7824 */ /* 0x000fc400078e00ff */
[C---:B------:R-:W-:Y:S02]  /*279d0*/  FMUL.FTZ R9, R3.reuse, R12 ;  /* 0x0000000c03097220 */ /* 0x040fe40000410000 */
[-C--:B------:R-:W-:Y:S02]  /*279e0*/  FMUL.FTZ R3, R3, R10.reuse ;  /* 0x0000000a03037220 */ /* 0x080fe40000410000 */
[----:B------:R-:W-:Y:S01]  /*279f0*/  FFMA.FTZ R24, R13, R10, -R9 ;  /* 0x0000000a0d187223 */ /* 0x000fe20000010809 */
[----:B------:R-:W-:Y:S02]  /*27a00*/  LOP3.LUT R9, R7, 0xffff0000, RZ, 0xc0, !PT ;  /* 0xffff000007097812 */ /* 0x000fe400078ec0ff */
[----:B------:R-:W-:Y:S02]  /*27a10*/  LOP3.LUT R7, R14, 0xffff0000, RZ, 0xc0, !PT ;  /* 0xffff00000e077812 */ /* 0x000fe400078ec0ff */
[----:B------:R-:W-:Y:S01]  /*27a20*/  LOP3.LUT R8, R8, 0xffff0000, RZ, 0xc0, !PT ;  /* 0xffff000008087812 */ /* 0x000fe200078ec0ff */
[----:B------:R-:W-:Y:S01]  /*27a30*/  FFMA.FTZ R10, R13, R12, R3 ;  /* 0x0000000c0d0a7223 */ /* 0x000fe20000010003 */
[----:B------:R-:W-:Y:S01]  /*27a40*/  LOP3.LUT R12, R18, 0xffff0000, RZ, 0xc0, !PT ;  /* 0xffff0000120c7812 */ /* 0x000fe200078ec0ff */
[----:B------:R-:W-:-:S02]  /*27a50*/  FMUL.FTZ R3, R7, R9 ;  /* 0x0000000907037220 */ /* 0x000fc40000410000 */
[-C--:B------:R-:W-:Y:S01]  /*27a60*/  FMUL.FTZ R7, R7, R8.reuse ;  /* 0x0000000807077220 */ /* 0x080fe20000410000 */
[----:B------:R-:W-:Y:S01]  /*27a70*/  LOP3.LUT R13, R2, 0xffff0000, RZ, 0xc0, !PT ;  /* 0xffff0000020d7812 */ /* 0x000fe200078ec0ff */
[C---:B------:R-:W-:Y:S01]  /*27a80*/  FFMA.FTZ R8, R12.reuse, R8, -R3 ;  /* 0x000000080c087223 */ /* 0x040fe20000010803 */
[----:B------:R-:W-:Y:S01]  /*27a90*/  LOP3.LUT R3, R15, 0xffff0000, RZ, 0xc0, !PT ;  /* 0xffff00000f037812 */ /* 0x000fe200078ec0ff */
[----:B------:R-:W-:Y:S01]  /*27aa0*/  FFMA.FTZ R9, R12, R9, R7 ;  /* 0x000000090c097223 */ /* 0x000fe20000010007 */
[----:B------:R-:W-:Y:S02]  /*27ab0*/  LOP3.LUT R12, R4, 0xffff0000, RZ, 0xc0, !PT ;  /* 0xffff0000040c7812 */ /* 0x000fe400078ec0ff */
[----:B------:R-:W-:Y:S01]  /*27ac0*/  LOP3.LUT R2, R19, 0xffff0000, RZ, 0xc0, !PT ;  /* 0xffff000013027812 */ /* 0x000fe200078ec0ff */
[C---:B------:R-:W-:Y:S02]  /*27ad0*/  FMUL.FTZ R7, R3.reuse, R13 ;  /* 0x0000000d03077220 */ /* 0x040fe40000410000 */
[----:B------:R-:W-:-:S02]  /*27ae0*/  FMUL.FTZ R4, R3, R12 ;  /* 0x0000000c03047220 */ /* 0x000fc40000410000 */
[C---:B------:R-:W-:Y:S02]  /*27af0*/  FFMA.FTZ R3, R2.reuse, R12, -R7 ;  /* 0x0000000c02037223 */ /* 0x040fe40000010807 */
[----:B------:R-:W-:Y:S01]  /*27b00*/  FFMA.FTZ R2, R2, R13, R4 ;  /* 0x0000000d02027223 */ /* 0x000fe20000010004 */
[----:B------:R-:W-:Y:S02]  /*27b10*/  F2FP.BF16.PACK_AB R16, R16, R32 ;  /* 0x000000201010723e */ /* 0x000fe400000010ff */
[----:B------:R-:W-:Y:S02]  /*27b20*/  F2FP.BF16.PACK_AB R17, R17, R29 ;  /* 0x0000001d1111723e */ /* 0x000fe400000010ff */
[----:B------:R-:W-:Y:S02]  /*27b30*/  F2FP.BF16.PACK_AB R18, R8, R26 ;  /* 0x0000001a0812723e */ /* 0x000fe400000010ff */
[----:B------:R-:W-:Y:S02]  /*27b40*/  F2FP.BF16.PACK_AB R19, R3, R24 ;  /* 0x000000180313723e */ /* 0x000fe400000010ff */
[----:B------:R-:W-:-:S02]  /*27b50*/  F2FP.BF16.PACK_AB R12, R30, R31 ;  /* 0x0000001f1e0c723e */ /* 0x000fc400000010ff */
[----:B------:R-:W-:Y:S02]  /*27b60*/  F2FP.BF16.PACK_AB R13, R27, R28 ;  /* 0x0000001c1b0d723e */ /* 0x000fe400000010ff */
[----:B------:R-:W-:Y:S02]  /*27b70*/  F2FP.BF16.PACK_AB R14, R9, R25 ;  /* 0x00000019090e723e */ /* 0x000fe400000010ff */
[----:B------:R-:W-:Y:S01]  /*27b80*/  F2FP.BF16.PACK_AB R15, R2, R10 ;  /* 0x0000000a020f723e */ /* 0x000fe200000010ff */
[----:B------:R1:W-:Y:S04]  /*27b90*/  ST.E.128 [R20.64], R16 ;  /* 0x0000001014007985 */ /* 0x0003e8000c101d04 */
[----:B------:R1:W-:Y:S02]  /*27ba0*/  ST.E.128 [R22.64], R12 ;  /* 0x0000000c16007985 */ /* 0x0003e4000c101d04 */
.L_x_2118:
[----:B---3--:R-:W-:Y:S05]  /*27bb0*/  BSYNC B1 ;  /* 0x0000000000017941 */ /* 0x008fea0003800000 */
.L_x_2117:
[----:B------:R-:W-:Y:S01]  /*27bc0*/  IADD3 R42, R80, 0x20, RZ ;  /* 0x00000020502a7810 */ /* 0x000fe20007ffe0ff */
[----:B------:R-:W-:Y:S03]  /*27bd0*/  BSSY B1, `(.L_x_2121) ;  /* 0x00000f1000017945 */ /* 0x000fe60003800000 */
[----:B------:R-:W-:-:S13]  /*27be0*/  ISETP.GE.AND P0, PT, R42, R58, PT ;  /* 0x0000003a2a00720c */ /* 0x000fda0003f06270 */
[----:B------:R-:W-:Y:S05]  /*27bf0*/  @P0 BRA `(.L_x_2122) ;  /* 0x00000ee000000947 */ /* 0x000fea0003800000 */
[----:B------:R-:W-:Y:S01]  /*27c00*/  ISETP.GE.AND P0, PT, R57, R0, PT ;  /* 0x000000003900720c */ /* 0x000fe20003f06270 */
[----:B------:R-:W-:-:S12]  /*27c10*/  BSSY B0, `(.L_x_2123) ;  /* 0x0000072000007945 */ /* 0x000fd80003800000 */
[----:B------:R-:W-:Y:S05]  /*27c20*/  @P0 BRA `(.L_x_2124) ;  /* 0x0000070000000947 */ /* 0x000fea0003800000 */
[----:B------:R-:W-:Y:S01]  /*27c30*/  SHF.R.S32.HI R3, RZ, 0x1f, R42 ;  /* 0x0000001fff037819 */ /* 0x000fe2000001142a */
[----:B------:R-:W-:Y:S01]  /*27c40*/  IMAD.SHL.U32 R2, R42, 0x40, RZ ;  /* 0x000000402a027824 */ /* 0x000fe200078e00ff */
[----:B------:R-:W-:Y:S02]  /*27c50*/  LEA.HI R7, R0, R56, RZ, 0x1d ;  /* 0x0000003800077211 */ /* 0x000fe400078fe8ff */
[----:B------:R-:W-:Y:S02]  /*27c60*/  LEA.HI R3, R3, R42, RZ, 0x3 ;  /* 0x0000002a03037211 */ /* 0x000fe400078f18ff */
[----:B------:R-:W-:Y:S02]  /*27c70*/  SHF.R.S32.HI R8, RZ, 0x1f, R7 ;  /* 0x0000001fff087819 */ /* 0x000fe40000011407 */
[----:B------:R-:W-:Y:S01]  /*27c80*/  LOP3.LUT R2, R2, 0x1c0, RZ, 0xc0, !PT ;  /* 0x000001c002027812 */ /* 0x000fe200078ec0ff */
[----:B------:R-:W-:Y:S01]  /*27c90*/  IMAD.SHL.U32 R4, R3, 0x40, RZ ;  /* 0x0000004003047824 */ /* 0x000fe200078e00ff */
[----:B------:R-:W-:Y:S01]  /*27ca0*/  LEA.HI R8, R8, R7, RZ, 0x3 ;  /* 0x0000000708087211 */ /* 0x000fe200078f18ff */
[----:B------:R-:W-:Y:S01]  /*27cb0*/  IMAD.SHL.U32 R7, R7, 0x8, RZ ;  /* 0x0000000807077824 */ /* 0x000fe200078e00ff */
[----:B------:R-:W-:-:S02]  /*27cc0*/  LOP3.LUT R9, R2, 0x38, R57, 0xf8, !PT ;  /* 0x0000003802097812 */ /* 0x000fc400078ef839 */
[----:B------:R-:W-:Y:S02]  /*27cd0*/  SHF.R.U32.HI R3, RZ, 0x3, R2 ;  /* 0x00000003ff037819 */ /* 0x000fe40000011602 */
[----:B------:R-:W-:Y:S02]  /*27ce0*/  LOP3.LUT R4, R4, 0xfffffe00, RZ, 0xc0, !PT ;  /* 0xfffffe0004047812 */ /* 0x000fe400078ec0ff */
[----:B------:R-:W-:Y:S01]  /*27cf0*/  LOP3.LUT R2, R2, 0x38, R7, 0xf8, !PT ;  /* 0x0000003802027812 */ /* 0x000fe200078ef807 */
[----:B------:R-:W-:Y:S01]  /*27d00*/  IMAD.SHL.U32 R7, R8, 0x400, RZ ;  /* 0x0000040008077824 */ /* 0x000fe200078e00ff */
[----:B------:R-:W-:Y:S02]  /*27d10*/  LOP3.LUT R8, R4, R9, R3, 0xf6, !PT ;  /* 0x0000000904087212 */ /* 0x000fe400078ef603 */
[----:B------:R-:W-:Y:S02]  /*27d20*/  LOP3.LUT R3, R2, R3, RZ, 0x3c, !PT ;  /* 0x0000000302037212 */ /* 0x000fe400078e3cff */
[----:B------:R-:W-:Y:S01]  /*27d30*/  LOP3.LUT R2, R7, 0xffffe000, RZ, 0xc0, !PT ;  /* 0xffffe00007027812 */ /* 0x000fe200078ec0ff */
[----:B-----5:R-:W-:-:S03]  /*27d40*/  IMAD.WIDE.U32 R36, R8, 0x2, R38 ;  /* 0x0000000208247825 */ /* 0x020fc600078e0026 */
[----:B------:R-:W-:Y:S02]  /*27d50*/  IADD3 R2, R3, R2, R4 ;  /* 0x0000000203027210 */ /* 0x000fe40007ffe004 */
[----:B-1--4-:R-:W2:Y:S03]  /*27d60*/  LD.E.128 R16, [R36.64] ;  /* 0x0000000424107980 */ /* 0x012ea6000c101d00 */
[----:B------:R-:W-:-:S05]  /*27d70*/  IMAD.WIDE.U32 R34, R2, 0x2, R38 ;  /* 0x0000000202227825 */ /* 0x000fca00078e0026 */
[----:B------:R-:W3:Y:S01]  /*27d80*/  LD.E.128 R12, [R34.64] ;  /* 0x00000004220c7980 */ /* 0x000ee2000c101d00 */
[----:B------:R-:W-:Y:S02]  /*27d90*/  SHF.R.U64 R8, R52, 0x10, R53 ;  /* 0x0000001034087819 */ /* 0x000fe40000001235 */
[----:B------:R-:W-:Y:S02]  /*27da0*/  SHF.R.U64 R2, R48, 0x10, R49 ;  /* 0x0000001030027819 */ /* 0x000fe40000001231 */
[----:B------:R-:W-:Y:S02]  /*27db0*/  PRMT R26, R105, 0x5432, R8 ;  /* 0x00005432691a7816 */ /* 0x000fe40000000008 */
[----:B------:R-:W-:Y:S02]  /*27dc0*/  SHF.R.U32.HI R9, RZ, 0x10, R53 ;  /* 0x00000010ff097819 */ /* 0x000fe40000011635 */
[----:B------:R-:W-:Y:S01]  /*27dd0*/  SHF.R.U64 R10, R54, 0x10, R55 ;  /* 0x00000010360a7819 */ /* 0x000fe20000001237 */
[----:B------:R-:W-:Y:S01]  /*27de0*/  IMAD.U32 R40, R26, 0x10000, RZ ;  /* 0x000100001a287824 */ /* 0x000fe200078e00ff */
[----:B------:R-:W-:-:S02]  /*27df0*/  PRMT R33, R107, 0x5432, R2 ;  /* 0x000054326b217816 */ /* 0x000fc40000000002 */
[----:B------:R-:W-:Y:S02]  /*27e00*/  SHF.R.U32.HI R3, RZ, 0x10, R49 ;  /* 0x00000010ff037819 */ /* 0x000fe40000011631 */
[----:B------:R-:W-:Y:S02]  /*27e10*/  PRMT R25, R105, 0x5410, R9 ;  /* 0x0000541069197816 */ /* 0x000fe40000000009 */
[----:B------:R-:W-:Y:S02]  /*27e20*/  PRMT R24, R106, 0x5432, R10 ;  /* 0x000054326a187816 */ /* 0x000fe4000000000a */
[----:B------:R-:W-:Y:S02]  /*27e30*/  LOP3.LUT R26, R26, 0xffff0000, RZ, 0xc0, !PT ;  /* 0xffff00001a1a7812 */ /* 0x000fe400078ec0ff */
[----:B------:R-:W-:Y:S02]  /*27e40*/  PRMT R29, R107, 0x5410, R3 ;  /* 0x000054106b1d7816 */ /* 0x000fe40000000003 */
[----:B------:R-:W-:-:S02]  /*27e50*/  SHF.R.U64 R4, R50, 0x10, R51 ;  /* 0x0000001032047819 */ /* 0x000fc40000001233 */
[----:B------:R-:W-:Y:S02]  /*27e60*/  SHF.R.U32.HI R7, RZ, 0x10, R51 ;  /* 0x00000010ff077819 */ /* 0x000fe40000011633 */
[C---:B------:R-:W-:Y:S02]  /*27e70*/  PRMT R28, R108.reuse, 0x5432, R4 ;  /* 0x000054326c1c7816 */ /* 0x040fe40000000004 */
[----:B------:R-:W-:Y:S02]  /*27e80*/  PRMT R27, R108, 0x5410, R7 ;  /* 0x000054106c1b7816 */ /* 0x000fe40000000007 */
[----:B------:R-:W-:-:S04]  /*27e90*/  SHF.R.U32.HI R23, RZ, 0x10, R55 ;  /* 0x00000010ff177819 */ /* 0x000fc80000011637 */
[----:B------:R-:W-:Y:S01]  /*27ea0*/  PRMT R23, R106, 0x5410, R23 ;  /* 0x000054106a177816 */ /* 0x000fe20000000017 */
[C---:B--2---:R-:W-:Y:S01]  /*27eb0*/  IMAD.U32 R32, R16.reuse, 0x10000, RZ ;  /* 0x0001000010207824 */ /* 0x044fe200078e00ff */
[----:B------:R-:W-:Y:S01]  /*27ec0*/  LOP3.LUT R31, R16, 0xffff0000, RZ, 0xc0, !PT ;  /* 0xffff0000101f7812 */ /* 0x000fe200078ec0ff */
[C---:B------:R-:W-:Y:S01]  /*27ed0*/  IMAD.U32 R30, R17.reuse, 0x10000, RZ ;  /* 0x00010000111e7824 */ /* 0x040fe200078e00ff */
[----:B------:R-:W-:Y:S01]  /*27ee0*/  LOP3.LUT R22, R17, 0xffff0000, RZ, 0xc0, !PT ;  /* 0xffff000011167812 */ /* 0x000fe200078ec0ff */
[C---:B------:R-:W-:Y:S01]  /*27ef0*/  IMAD.U32 R21, R18.reuse, 0x10000, RZ ;  /* 0x0001000012157824 */ /* 0x040fe200078e00ff */
[----:B------:R-:W-:Y:S01]  /*27f00*/  LOP3.LUT R20, R18, 0xffff0000, RZ, 0xc0, !PT ;  /* 0xffff000012147812 */ /* 0x000fe200078ec0ff */
[C---:B------:R-:W-:Y:S01]  /*27f10*/  IMAD.U32 R17, R19.reuse, 0x10000, RZ ;  /* 0x0001000013117824 */ /* 0x040fe200078e00ff */
[----:B------:R-:W-:Y:S01]  /*27f20*/  LOP3.LUT R18, R19, 0xffff0000, RZ, 0xc0, !PT ;  /* 0xffff000013127812 */ /* 0x000fe200078ec0ff */
[C---:B---3--:R-:W-:Y:S01]  /*27f30*/  IMAD.U32 R16, R12.reuse, 0x10000, RZ ;  /* 0x000100000c107824 */ /* 0x048fe200078e00ff */
[C---:B------:R-:W-:Y:S01]  /*27f40*/  LOP3.LUT R8, R13.reuse, 0xffff0000, RZ, 0xc0, !PT ;  /* 0xffff00000d087812 */ /* 0x040fe200078ec0ff */
[----:B------:R-:W-:Y:S01]  /*27f50*/  IMAD.U32 R9, R13, 0x10000, RZ ;  /* 0x000100000d097824 */ /* 0x000fe200078e00ff */
[----:B------:R-:W-:Y:S01]  /*27f60*/  LOP3.LUT R10, R12, 0xffff0000, RZ, 0xc0, !PT ;  /* 0xffff00000c0a7812 */ /* 0x000fe200078ec0ff */
[----:B------:R-:W-:Y:S01]  /*27f70*/  IMAD.U32 R19, R33, 0x10000, RZ ;  /* 0x0001000021137824 */ /* 0x000fe200078e00ff */
[C---:B------:R-:W-:Y:S01]  /*27f80*/  LOP3.LUT R2, R15.reuse, 0xffff0000, RZ, 0xc0, !PT ;  /* 0xffff00000f027812 */ /* 0x040fe200078ec0ff */
[----:B------:R-:W-:Y:S01]  /*27f90*/  FMUL.FTZ R13, R16, R40 ;  /* 0x00000028100d7220 */ /* 0x000fe20000410000 */
[----:B------:R-:W-:Y:S01]  /*27fa0*/  LOP3.LUT R4, R14, 0xffff0000, RZ, 0xc0, !PT ;  /* 0xffff00000e047812 */ /* 0x000fe200078ec0ff */
[----:B------:R-:W-:Y:S01]  /*27fb0*/  IMAD.U32 R3, R15, 0x10000, RZ ;  /* 0x000100000f037824 */ /* 0x000fe200078e00ff */
[----:B------:R-:W-:Y:S01]  /*27fc0*/  LOP3.LUT R15, R33, 0xffff0000, RZ, 0xc0, !PT ;  /* 0xffff0000210f7812 */ /* 0x000fe200078ec0ff */
[----:B------:R-:W-:-:S02]  /*27fd0*/  FMUL.FTZ R12, R16, R19 ;  /* 0x00000013100c7220 */ /* 0x000fc40000410000 */
[----:B------:R-:W-:Y:S02]  /*27fe0*/  FFMA.FTZ R41, R32, R19, -R13 ;  /* 0x0000001320297223 */ /* 0x000fe4000001080d */
[----:B------:R-:W-:Y:S02]  /*27ff0*/  FMUL.FTZ R13, R10, R26 ;  /* 0x0000001a0a0d7220 */ /* 0x000fe40000410000 */
[----:B------:R-:W-:Y:S02]  /*28000*/  IMAD.U32 R16, R25, 0x10000, RZ ;  /* 0x0001000019107824 */ /* 0x000fe400078e00ff */
[----:B------:R-:W-:Y:S02]  /*28010*/  FFMA.FTZ R33, R32, R40, R12 ;  /* 0x0000002820217223 */ /* 0x000fe4000001000c */
[----:B------:R-:W-:Y:S02]  /*28020*/  IMAD.U32 R7, R14, 0x10000, RZ ;  /* 0x000100000e077824 */ /* 0x000fe400078e00ff */
[----:B------:R-:W-:-:S02]  /*28030*/  FMUL.FTZ R12, R10, R15 ;  /* 0x0000000f0a0c7220 */ /* 0x000fc40000410000 */
[----:B------:R-:W-:Y:S01]  /*28040*/  FFMA.FTZ R32, R31, R15, -R13 ;  /* 0x0000000f1f207223 */ /* 0x000fe2000001080d */
[----:B------:R-:W-:Y:S01]  /*28050*/  LOP3.LUT R13, R25, 0xffff0000, RZ, 0xc0, !PT ;  /* 0xffff0000190d7812 */ /* 0x000fe200078ec0ff */
[----:B------:R-:W-:Y:S02]  /*28060*/  IMAD.U32 R14, R29, 0x10000, RZ ;  /* 0x000100001d0e7824 */ /* 0x000fe400078e00ff */
[----:B------:R-:W-:Y:S02]  /*28070*/  FMUL.FTZ R10, R9, R16 ;  /* 0x00000010090a7220 */ /* 0x000fe40000410000 */
[----:B------:R-:W-:Y:S01]  /*28080*/  FFMA.FTZ R31, R31, R26, R12 ;  /* 0x0000001a1f1f7223 */ /* 0x000fe2000001000c */
[----:B------:R-:W-:Y:S01]  /*28090*/  LOP3.LUT R12, R29, 0xffff0000, RZ, 0xc0, !PT ;  /* 0xffff00001d0c7812 */ /* 0x000fe200078ec0ff */
[-C--:B------:R-:W-:Y:S02]  /*280a0*/  FMUL.FTZ R9, R9, R14.reuse ;  /* 0x0000000e09097220 */ /* 0x080fe40000410000 */
[----:B------:R-:W-:-:S02]  /*280b0*/  FFMA.FTZ R26, R30, R14, -R10 ;  /* 0x0000000e1e1a7223 */ /* 0x000fc4000001080a */
[----:B------:R-:W-:Y:S02]  /*280c0*/  FMUL.FTZ R10, R8, R13 ;  /* 0x0000000d080a7220 */ /* 0x000fe40000410000 */
[----:B------:R-:W-:Y:S02]  /*280d0*/  IMAD.U32 R15, R28, 0x10000, RZ ;  /* 0x000100001c0f7824 */ /* 0x000fe400078e00ff */
[----:B------:R-:W-:Y:S02]  /*280e0*/  IMAD.U32 R14, R24, 0x10000, RZ ;  /* 0x00010000180e7824 */ /* 0x000fe400078e00ff */
[----:B------:R-:W-:Y:S01]  /*280f0*/  FFMA.FTZ R25, R30, R16, R9 ;  /* 0x000000101e197223 */ /* 0x000fe20000010009 */
[----:B------:R-:W-:Y:S01]  /*28100*/  LOP3.LUT R16, R28, 0xffff0000, RZ, 0xc0, !PT ;  /* 0xffff00001c107812 */ /* 0x000fe200078ec0ff */
[C---:B------:R-:W-:Y:S01]  /*28110*/  IMAD.U32 R29, R23.reuse, 0x10000, RZ ;  /* 0x00010000171d7824 */ /* 0x040fe200078e00ff */
[----:B------:R-:W-:Y:S01]  /*28120*/  LOP3.LUT R23, R23, 0xffff0000, RZ, 0xc0, !PT ;  /* 0xffff000017177812 */ /* 0x000fe200078ec0ff */
[----:B------:R-:W-:-:S02]  /*28130*/  FMUL.FTZ R9, R8, R12 ;  /* 0x0000000c08097220 */ /* 0x000fc40000410000 */
[----:B------:R-:W-:Y:S02]  /*28140*/  FFMA.FTZ R19, R22, R12, -R10 ;  /* 0x0000000c16137223 */ /* 0x000fe4000001080a */
[C---:B------:R-:W-:Y:S02]  /*28150*/  FMUL.FTZ R10, R7.reuse, R14 ;  /* 0x0000000e070a7220 */ /* 0x040fe40000410000 */
[----:B------:R-:W-:Y:S02]  /*28160*/  FMUL.FTZ R8, R7, R15 ;  /* 0x0000000f07087220 */ /* 0x000fe40000410000 */
[----:B------:R-:W-:Y:S02]  /*28170*/  IMAD.U32 R12, R27, 0x10000, RZ ;  /* 0x000100001b0c7824 */ /* 0x000fe400078e00ff */
[----:B------:R-:W-:Y:S02]  /*28180*/  FMUL.FTZ R7, R3, R29 ;  /* 0x0000001d03077220 */ /* 0x000fe40000410000 */
[----:B------:R-:W-:-:S02]  /*28190*/  FFMA.FTZ R15, R21, R15, -R10 ;  /* 0x0000000f150f7223 */ /* 0x000fc4000001080a */
[----:B------:R-:W-:Y:S01]  /*281a0*/  FFMA.FTZ R14, R21, R14, R8 ;  /* 0x0000000e150e7223 */ /* 0x000fe20000010008 */
[----:B------:R-:W-:Y:S01]  /*281b0*/  LOP3.LUT R21, R24, 0xffff0000, RZ, 0xc0, !PT ;  /* 0xffff000018157812 */ /* 0x000fe200078ec0ff */
[-C--:B------:R-:W-:Y:S02]  /*281c0*/  FMUL.FTZ R3, R3, R12.reuse ;  /* 0x0000000c03037220 */ /* 0x080fe40000410000 */
[----:B------:R-:W-:Y:S01]  /*281d0*/  FFMA.FTZ R10, R17, R12, -R7 ;  /* 0x0000000c110a7223 */ /* 0x000fe20000010807 */
[----:B------:R-:W-:Y:S01]  /*281e0*/  LOP3.LUT R12, R27, 0xffff0000, RZ, 0xc0, !PT ;  /* 0xffff00001b0c7812 */ /* 0x000fe200078ec0ff */
[----:B------:R-:W-:Y:S01]  /*281f0*/  FFMA.FTZ R8, R17, R29, R3 ;  /* 0x0000001d11087223 */ /* 0x000fe20000010003 */
[----:B------:R-:W-:Y:S01]  /*28200*/  F2FP.BF16.PACK_AB R17, R19, R26 ;  /* 0x0000001a1311723e */ /* 0x000fe200000010ff */
[----:B------:R-:W-:Y:S02]  /*28210*/  FMUL.FTZ R3, R4, R21 ;  /* 0x0000001504037220 */ /* 0x000fe40000410000 */
[----:B------:R-:W-:-:S02]  /*28220*/  FFMA.FTZ R13, R22, R13, R9 ;  /* 0x0000000d160d7223 */ /* 0x000fc40000010009 */
[----:B------:R-:W-:Y:S02]  /*28230*/  FMUL.FTZ R4, R4, R16 ;  /* 0x0000001004047220 */ /* 0x000fe40000410000 */
[C---:B------:R-:W-:Y:S01]  /*28240*/  FMUL.FTZ R7, R2.reuse, R23 ;  /* 0x0000001702077220 */ /* 0x040fe20000410000 */
[----:B------:R-:W-:Y:S01]  /*28250*/  F2FP.BF16.PACK_AB R13, R13, R25 ;  /* 0x000000190d0d723e */ /* 0x000fe200000010ff */
        /* <DEDUP_REMOVED lines=9> */
[----:B------:R-:W-:Y:S02]  /*282f0*/  F2FP.BF16.PACK_AB R14, R2, R14 ;  /* 0x0000000e020e723e */ /* 0x000fe400000010ff */
[----:B------:R-:W-:Y:S01]  /*28300*/  F2FP.BF16.PACK_AB R15, R4, R8 ;  /* 0x00000008040f723e */ /* 0x000fe200000010ff */
[----:B------:R1:W-:Y:S04]  /*28310*/  ST.E.128 [R36.64], R16 ;  /* 0x0000001024007985 */ /* 0x0003e8000c101d04 */
[----:B------:R1:W-:Y:S02]  /*28320*/  ST.E.128 [R34.64], R12 ;  /* 0x0000000c22007985 */ /* 0x0003e4000c101d04 */
.L_x_2124:
[----:B------:R-:W-:Y:S05]  /*28330*/  BSYNC B0 ;  /* 0x0000000000007941 */ /* 0x000fea0003800000 */
.L_x_2123:
        /* <DEDUP_REMOVED lines=10> */
[----:B------:R-:W-:Y:S01]  /*283e0*/  LOP3.LUT R2, R9, 0x1c0, RZ, 0xc0, !PT ;  /* 0x000001c009027812 */ /* 0x000fe200078ec0ff */
[----:B------:R-:W-:Y:S01]  /*283f0*/  IMAD.SHL.U32 R9, R3, 0x80, RZ ;  /* 0x0000008003097824 */ /* 0x000fe200078e00ff */
[----:B------:R-:W-:Y:S01]  /*28400*/  LEA.HI R3, R0, R8, RZ, 0x1d ;  /* 0x0000000800037211 */ /* 0x000fe200078fe8ff */
[----:B------:R-:W-:Y:S01]  /*28410*/  IMAD.SHL.U32 R10, R7, 0x40, RZ ;  /* 0x00000040070a7824 */ /* 0x000fe200078e00ff */
[----:B------:R-:W-:Y:S02]  /*28420*/  LOP3.LUT R8, R2, 0x38, R4, 0xf8, !PT ;  /* 0x0000003802087812 */ /* 0x000fe400078ef804 */
[----:B-1----:R-:W-:Y:S02]  /*28430*/  SHF.R.U32.HI R13, RZ, 0x3, R2 ;  /* 0x00000003ff0d7819 */ /* 0x002fe40000011602 */
[----:B------:R-:W-:Y:S02]  /*28440*/  SHF.R.S32.HI R7, RZ, 0x1f, R3 ;  /* 0x0000001fff077819 */ /* 0x000fe40000011403 */
[----:B------:R-:W-:-:S02]  /*28450*/  LOP3.LUT R12, R9, 0xffffe000, RZ, 0xc0, !PT ;  /* 0xffffe000090c7812 */ /* 0x000fc400078ec0ff */
[----:B------:R-:W-:Y:S01]  /*28460*/  LOP3.LUT R9, R8, R13, RZ, 0x3c, !PT ;  /* 0x0000000d08097212 */ /* 0x000fe200078e3cff */
[----:B------:R-:W-:Y:S01]  /*28470*/  IMAD.SHL.U32 R8, R3, 0x8, RZ ;  /* 0x0000000803087824 */ /* 0x000fe200078e00ff */
[----:B------:R-:W-:Y:S02]  /*28480*/  LEA.HI R3, R7, R3, RZ, 0x3 ;  /* 0x0000000307037211 */ /* 0x000fe400078f18ff */
[----:B------:R-:W-:Y:S02]  /*28490*/  LOP3.LUT R4, R10, 0xfffffe00, RZ, 0xc0, !PT ;  /* 0xfffffe000a047812 */ /* 0x000fe400078ec0ff */
[----:B------:R-:W-:Y:S01]  /*284a0*/  LOP3.LUT R7, R2, 0x38, R8, 0xf8, !PT ;  /* 0x0000003802077812 */ /* 0x000fe200078ef808 */
[----:B------:R-:W-:Y:S01]  /*284b0*/  IMAD.SHL.U32 R2, R3, 0x400, RZ ;  /* 0x0000040003027824 */ /* 0x000fe200078e00ff */
[----:B------:R-:W-:Y:S02]  /*284c0*/  IADD3 R9, R9, R12, R4 ;  /* 0x0000000c09097210 */ /* 0x000fe40007ffe004 */
[----:B------:R-:W-:-:S02]  /*284d0*/  LOP3.LUT R3, R7, R13, RZ, 0x3c, !PT ;  /* 0x0000000d07037212 */ /* 0x000fc400078e3cff */
[----:B------:R-:W-:Y:S01]  /*284e0*/  LOP3.LUT R2, R2, 0xffffe000, RZ, 0xc0, !PT ;  /* 0xffffe00002027812 */ /* 0x000fe200078ec0ff */
[----:B-----5:R-:W-:-:S03]  /*284f0*/  IMAD.WIDE.U32 R36, R9, 0x2, R38 ;  /* 0x0000000209247825 */ /* 0x020fc600078e0026 */
[----:B------:R-:W-:Y:S02]  /*28500*/  IADD3 R2, R3, R2, R4 ;  /* 0x0000000203027210 */ /* 0x000fe40007ffe004 */
[----:B----4-:R-:W2:Y:S03]  /*28510*/  LD.E.128 R16, [R36.64] ;  /* 0x0000000424107980 */ /* 0x010ea6000c101d00 */
        /* <DEDUP_REMOVED lines=92> */
.L_x_2122:
[----:B------:R-:W-:Y:S05]  /*28ae0*/  BSYNC B1 ;  /* 0x0000000000017941 */ /* 0x000fea0003800000 */
.L_x_2121:
        /* <DEDUP_REMOVED lines=24> */
[----:B-1---5:R-:W-:-:S03]  /*28c70*/  IMAD.WIDE.U32 R36, R8, 0x2, R38 ;  /* 0x0000000208247825 */ /* 0x022fc600078e0026 */
        /* <DEDUP_REMOVED lines=94> */
.L_x_2128:
[----:B------:R-:W-:Y:S05]  /*29260*/  BSYNC B0 ;  /* 0x0000000000007941 */ /* 0x000fea0003800000 */
.L_x_2127:
        /* <DEDUP_REMOVED lines=122> */
.L_x_2126:
[----:B------:R-:W-:Y:S05]  /*29a10*/  BSYNC B1 ;  /* 0x0000000000017941 */ /* 0x000fea0003800000 */
.L_x_2125:
[----:B------:R-:W-:Y:S01]  /*29a20*/  IADD3 R4, R80, 0x60, RZ ;  /* 0x0000006050047810 */ /* 0x000fe20007ffe0ff */
[----:B------:R-:W-:-:S02]  /*29a30*/  IMAD.MOV.U32 R2, RZ, RZ, R131 ;  /* 0x000000ffff027224 */ /* 0x000fc400078e0083 */
[----:B------:R-:W-:Y:S01]  /*29a40*/  IMAD.MOV.U32 R3, RZ, RZ, 0x0 ;  /* 0x00000000ff037424 */ /* 0x000fe200078e00ff */
[----:B------:R-:W-:-:S13]  /*29a50*/  ISETP.GE.AND P0, PT, R4, R58, PT ;  /* 0x0000003a0400720c */ /* 0x000fda0003f06270 */
[----:B------:R-:W-:Y:S05]  /*29a60*/  @P0 RET.REL.NODEC R2 `(_ZN7cutlass13device_kernelIN5flash19enable_sm80_to_sm89INS1_16FlashAttnFwdSm80INS1_25CollectiveMainloopFwdSm80ILi8ELi1ELb0EN4cute5tupleIJNS5_1CILi128EEENS7_ILi48EEENS7_ILi256EEEEEELi256ENS_10bfloat16_tEfNS_4arch4Sm80ELb0ELb1ELb1ELb1ELb0ELb1ELb1ELb1EEENS1_21CollectiveEpilogueFwdINS6_IJS8_SA_S9_EEENS6_IJNS7_ILi1EEESI_SI_EEESC_SE_Li256ELb1ELb1ELb1ELb0EEENS1_36VarlenDynamicPersistentTileSchedulerILi128ELi48ELi256ELi256ELb1ELb1ELb0ELb1ELb0ELb1EEEEEEEEEvNT_6ParamsE) ;  /* 0xfffd659002000950 */ /* 0x000fea0003c3ffff */
        /* <DEDUP_REMOVED lines=27> */
[----:B------:R-:W-:Y:S02]  /*29c20*/  SHF.R.U64 R20, R94, 0x10, R95 ;  /* 0x000000105e147819 */ /* 0x000fe4000000125f */
[----:B------:R-:W-:Y:S02]  /*29c30*/  PRMT R26, R81, 0x5432, R9 ;  /* 0x00005432511a7816 */ /* 0x000fe40000000009 */
[----:B------:R-:W-:Y:S02]  /*29c40*/  PRMT R33, R123, 0x5432, R2 ;  /* 0x000054327b217816 */ /* 0x000fe40000000002 */
[--C-:B------:R-:W-:Y:S01]  /*29c50*/  SHF.R.U64 R7, R70, 0x10, R71.reuse ;  /* 0x0000001046077819 */ /* 0x100fe20000001247 */
[----:B------:R-:W-:Y:S01]  /*29c60*/  IMAD.U32 R40, R26, 0x10000, RZ ;  /* 0x000100001a287824 */ /* 0x000fe200078e00ff */
[----:B------:R-:W-:-:S02]  /*29c70*/  SHF.R.U32.HI R8, RZ, 0x10, R71 ;  /* 0x00000010ff087819 */ /* 0x000fc40000011647 */
[----:B------:R-:W-:Y:S02]  /*29c80*/  PRMT R24, R122, 0x5432, R20 ;  /* 0x000054327a187816 */ /* 0x000fe40000000014 */
[----:B------:R-:W-:Y:S02]  /*29c90*/  SHF.R.U32.HI R10, RZ, 0x10, R93 ;  /* 0x00000010ff0a7819 */ /* 0x000fe4000001165d */
[----:B------:R-:W-:Y:S02]  /*29ca0*/  SHF.R.U32.HI R3, RZ, 0x10, R69 ;  /* 0x00000010ff037819 */ /* 0x000fe40000011645 */
[C---:B------:R-:W-:Y:S02]  /*29cb0*/  PRMT R28, R124.reuse, 0x5432, R7 ;  /* 0x000054327c1c7816 */ /* 0x040fe40000000007 */
[----:B------:R-:W-:Y:S02]  /*29cc0*/  PRMT R27, R124, 0x5410, R8 ;  /* 0x000054107c1b7816 */ /* 0x000fe40000000008 */
[----:B------:R-:W-:-:S02]  /*29cd0*/  PRMT R25, R81, 0x5410, R10 ;  /* 0x0000541051197816 */ /* 0x000fc4000000000a */
[----:B------:R-:W-:Y:S02]  /*29ce0*/  PRMT R29, R123, 0x5410, R3 ;  /* 0x000054107b1d7816 */ /* 0x000fe40000000003 */
[----:B------:R-:W-:Y:S02]  /*29cf0*/  LOP3.LUT R26, R26, 0xffff0000, RZ, 0xc0, !PT ;  /* 0xffff00001a1a7812 */ /* 0x000fe400078ec0ff */
[----:B------:R-:W-:Y:S02]  /*29d00*/  LOP3.LUT R41, R25, 0xffff0000, RZ, 0xc0, !PT ;  /* 0xffff000019297812 */ /* 0x000fe400078ec0ff */
        /* <DEDUP_REMOVED lines=10> */
[----:B---3--:R-:W-:Y:S01]  /*29db0*/  IMAD.U32 R16, R12, 0x10000, RZ ;  /* 0x000100000c107824 */ /* 0x008fe200078e00ff */
[C---:B------:R-:W-:Y:S01]  /*29dc0*/  LOP3.LUT R7, R14.reuse, 0xffff0000, RZ, 0xc0, !PT ;  /* 0xffff00000e077812 */ /* 0x040fe200078ec0ff */
[----:B------:R-:W-:Y:S01]  /*29dd0*/  IMAD.U32 R19, R33, 0x10000, RZ ;  /* 0x0001000021137824 */ /* 0x000fe200078e00ff */
[----:B------:R-:W-:Y:S01]  /*29de0*/  LOP3.LUT R9, R13, 0xffff0000, RZ, 0xc0, !PT ;  /* 0xffff00000d097812 */ /* 0x000fe200078ec0ff */
[----:B------:R-:W-:Y:S01]  /*29df0*/  IMAD.U32 R8, R14, 0x10000, RZ ;  /* 0x000100000e087824 */ /* 0x000fe200078e00ff */
[----:B------:R-:W-:Y:S01]  /*29e00*/  LOP3.LUT R12, R12, 0xffff0000, RZ, 0xc0, !PT ;  /* 0xffff00000c0c7812 */ /* 0x000fe200078ec0ff */
[----:B------:R-:W-:Y:S01]  /*29e10*/  FMUL.FTZ R14, R16, R40 ;  /* 0x00000028100e7220 */ /* 0x000fe20000410000 */
[----:B------:R-:W-:Y:S01]  /*29e20*/  LOP3.LUT R2, R15, 0xffff0000, RZ, 0xc0, !PT ;  /* 0xffff00000f027812 */ /* 0x000fe200078ec0ff */
[----:B------:R-:W-:-:S02]  /*29e30*/  IMAD.U32 R10, R13, 0x10000, RZ ;  /* 0x000100000d0a7824 */ /* 0x000fc400078e00ff */
[-C--:B------:R-:W-:Y:S01]  /*29e40*/  FMUL.FTZ R13, R16, R19.reuse ;  /* 0x00000013100d7220 */ /* 0x080fe20000410000 */
[----:B------:R-:W-:Y:S01]  /*29e50*/  LOP3.LUT R16, R33, 0xffff0000, RZ, 0xc0, !PT ;  /* 0xffff000021107812 */ /* 0x000fe200078ec0ff */
[C---:B------:R-:W-:Y:S02]  /*29e60*/  FFMA.FTZ R42, R32.reuse, R19, -R14 ;  /* 0x00000013202a7223 */ /* 0x040fe4000001080e */
[----:B------:R-:W-:Y:S02]  /*29e70*/  IMAD.U32 R3, R15, 0x10000, RZ ;  /* 0x000100000f037824 */ /* 0x000fe400078e00ff */
[----:B------:R-:W-:Y:S02]  /*29e80*/  IMAD.U32 R19, R25, 0x10000, RZ ;  /* 0x0001000019137824 */ /* 0x000fe400078e00ff */
[----:B------:R-:W-:Y:S02]  /*29e90*/  IMAD.U32 R15, R29, 0x10000, RZ ;  /* 0x000100001d0f7824 */ /* 0x000fe400078e00ff */
[----:B------:R-:W-:-:S02]  /*29ea0*/  FFMA.FTZ R40, R32, R40, R13 ;  /* 0x0000002820287223 */ /* 0x000fc4000001000d */
[C---:B------:R-:W-:Y:S02]  /*29eb0*/  FMUL.FTZ R14, R12.reuse, R26 ;  /* 0x0000001a0c0e7220 */ /* 0x040fe40000410000 */
[-C--:B------:R-:W-:Y:S02]  /*29ec0*/  FMUL.FTZ R13, R12, R16.reuse ;  /* 0x000000100c0d7220 */ /* 0x080fe40000410000 */
[C---:B------:R-:W-:Y:S02]  /*29ed0*/  FMUL.FTZ R12, R10.reuse, R19 ;  /* 0x000000130a0c7220 */ /* 0x040fe40000410000 */
[----:B------:R-:W-:Y:S02]  /*29ee0*/  FMUL.FTZ R10, R10, R15 ;  /* 0x0000000f0a0a7220 */ /* 0x000fe40000410000 */
[C---:B------:R-:W-:Y:S02]  /*29ef0*/  FFMA.FTZ R33, R31.reuse, R16, -R14 ;  /* 0x000000101f217223 */ /* 0x040fe4000001080e */
[----:B------:R-:W-:-:S02]  /*29f00*/  FFMA.FTZ R32, R31, R26, R13 ;  /* 0x0000001a1f207223 */ /* 0x000fc4000001000d */
[C---:B------:R-:W-:Y:S01]  /*29f10*/  FFMA.FTZ R31, R30.reuse, R15, -R12 ;  /* 0x0000000f1e1f7223 */ /* 0x040fe2000001080c */
[----:B------:R-:W-:Y:S01]  /*29f20*/  LOP3.LUT R12, R29, 0xffff0000, RZ, 0xc0, !PT ;  /* 0xffff00001d0c7812 */ /* 0x000fe200078ec0ff */
[----:B------:R-:W-:Y:S02]  /*29f30*/  FFMA.FTZ R26, R30, R19, R10 ;  /* 0x000000131e1a7223 */ /* 0x000fe4000001000a */
[C---:B------:R-:W-:Y:S02]  /*29f40*/  FMUL.FTZ R10, R9.reuse, R41 ;  /* 0x00000029090a7220 */ /* 0x040fe40000410000 */
[----:B------:R-:W-:Y:S02]  /*29f50*/  IMAD.U32 R16, R24, 0x10000, RZ ;  /* 0x0001000018107824 */ /* 0x000fe400078e00ff */
[----:B------:R-:W-:Y:S02]  /*29f60*/  IMAD.U32 R14, R28, 0x10000, RZ ;  /* 0x000100001c0e7824 */ /* 0x000fe400078e00ff */
[----:B------:R-:W-:-:S02]  /*29f70*/  FMUL.FTZ R9, R9, R12 ;  /* 0x0000000c09097220 */ /* 0x000fc40000410000 */
[----:B------:R-:W-:Y:S02]  /*29f80*/  FFMA.FTZ R25, R22, R12, -R10 ;  /* 0x0000000c16197223 */ /* 0x000fe4000001080a */
[C---:B------:R-:W-:Y:S02]  /*29f90*/  FMUL.FTZ R12, R8.reuse, R16 ;  /* 0x00000010080c7220 */ /* 0x040fe40000410000 */
[C---:B------:R-:W-:Y:S01]  /*29fa0*/  IMAD.U32 R29, R23.reuse, 0x10000, RZ ;  /* 0x00010000171d7824 */ /* 0x040fe200078e00ff */
[----:B------:R-:W-:Y:S01]  /*29fb0*/  LOP3.LUT R23, R23, 0xffff0000, RZ, 0xc0, !PT ;  /* 0xffff000017177812 */ /* 0x000fe200078ec0ff */
[-C--:B------:R-:W-:Y:S02]  /*29fc0*/  FMUL.FTZ R10, R8, R14.reuse ;  /* 0x0000000e080a7220 */ /* 0x080fe40000410000 */
[----:B------:R-:W-:Y:S02]  /*29fd0*/  IMAD.U32 R15, R27, 0x10000, RZ ;  /* 0x000100001b0f7824 */ /* 0x000fe400078e00ff */
[----:B------:R-:W-:Y:S01]  /*29fe0*/  FFMA.FTZ R19, R21, R14, -R12 ;  /* 0x0000000e15137223 */ /* 0x000fe2000001080c */
[----:B------:R-:W-:Y:S01]  /*29ff0*/  LOP3.LUT R12, R27, 0xffff0000, RZ, 0xc0, !PT ;  /* 0xffff00001b0c7812 */ /* 0x000fe200078ec0ff */
[----:B------:R-:W-:-:S02]  /*2a000*/  FMUL.FTZ R8, R3, R29 ;  /* 0x0000001d03087220 */ /* 0x000fc40000410000 */
[----:B------:R-:W-:Y:S01]  /*2a010*/  FFMA.FTZ R14, R21, R16, R10 ;  /* 0x00000010150e7223 */ /* 0x000fe2000001000a */
[----:B------:R-:W-:Y:S01]  /*2a020*/  LOP3.LUT R21, R24, 0xffff0000, RZ, 0xc0, !PT ;  /* 0xffff000018157812 */ /* 0x000fe200078ec0ff */
[----:B------:R-:W-:Y:S01]  /*2a030*/  FMUL.FTZ R3, R3, R15 ;  /* 0x0000000f03037220 */ /* 0x000fe20000410000 */
[----:B------:R-:W-:Y:S01]  /*2a040*/  LOP3.LUT R16, R28, 0xffff0000, RZ, 0xc0, !PT ;  /* 0xffff00001c107812 */ /* 0x000fe200078ec0ff */
[----:B------:R-:W-:Y:S02]  /*2a050*/  FFMA.FTZ R13, R22, R41, R9 ;  /* 0x00000029160d7223 */ /* 0x000fe40000010009 */
[C---:B------:R-:W-:Y:S02]  /*2a060*/  FFMA.FTZ R9, R17.reuse, R29, R3 ;  /* 0x0000001d11097223 */ /* 0x040fe40000010003 */
[----:B------:R-:W-:Y:S01]  /*2a070*/  FFMA.FTZ R15, R17, R15, -R8 ;  /* 0x0000000f110f7223 */ /* 0x000fe20000010808 */
[----:B------:R-:W-:Y:S01]  /*2a080*/  F2FP.BF16.PACK_AB R17, R25, R31 ;  /* 0x0000001f1911723e */ /* 0x000fe200000010ff */
[----:B------:R-:W-:Y:S01]  /*2a090*/  FMUL.FTZ R3, R7, R21 ;  /* 0x0000001507037220 */ /* 0x000fe20000410000 */
[----:B------:R-:W-:Y:S01]  /*2a0a0*/  F2FP.BF16.PACK_AB R13, R13, R26 ;  /* 0x0000001a0d0d723e */ /* 0x000fe200000010ff */
[----:B------:R-:W-:-:S02]  /*2a0b0*/  FMUL.FTZ R7, R7, R16 ;  /* 0x0000001007077220 */ /* 0x000fc40000410000 */
[C---:B------:R-:W-:Y:S02]  /*2a0c0*/  FMUL.FTZ R8, R2.reuse, R23 ;  /* 0x0000001702087220 */ /* 0x040fe40000410000 */
[----:B------:R-:W-:Y:S02]  /*2a0d0*/  FMUL.FTZ R10, R2, R12 ;  /* 0x0000000c020a7220 */ /* 0x000fe40000410000 */
[C---:B------:R-:W-:Y:S01]  /*2a0e0*/  FFMA.FTZ R3, R20.reuse, R16, -R3 ;  /* 0x0000001014037223 */ /* 0x040fe20000010803 */
[----:B------:R-:W-:Y:S01]  /*2a0f0*/  F2FP.BF16.PACK_AB R16, R33, R42 ;  /* 0x0000002a2110723e */ /* 0x000fe200000010ff */
[----:B------:R-:W-:Y:S02]  /*2a100*/  FFMA.FTZ R2, R20, R21, R7 ;  /* 0x0000001514027223 */ /* 0x000fe40000010007 */
[----:B------:R-:W-:Y:S01]  /*2a110*/  FFMA.FTZ R8, R18, R12, -R8 ;  /* 0x0000000c12087223 */ /* 0x000fe20000010808 */
        /* <DEDUP_REMOVED lines=8> */
.L_x_2130:
[----:B------:R-:W-:Y:S05]  /*2a1a0*/  BSYNC B0 ;  /* 0x0000000000007941 */ /* 0x000fea0003800000 */
.L_x_2129:
[----:B------:R-:W-:Y:S01]  /*2a1b0*/  IADD3 R7, R57, 0x40, RZ ;  /* 0x0000004039077810 */ /* 0x000fe20007ffe0ff */
[----:B------:R-:W-:-:S02]  /*2a1c0*/  IMAD.MOV.U32 R2, RZ, RZ, R131 ;  /* 0x000000ffff027224 */ /* 0x000fc400078e0083 */
[----:B------:R-:W-:Y:S01]  /*2a1d0*/  IMAD.MOV.U32 R3, RZ, RZ, 0x0 ;  /* 0x00000000ff037424 */ /* 0x000fe200078e00ff */
[----:B------:R-:W-:-:S13]  /*2a1e0*/  ISETP.GE.AND P0, PT, R7, R0, PT ;  /* 0x000000000700720c */ /* 0x000fda0003f06270 */
[----:B------:R-:W-:Y:S05]  /*2a1f0*/  @P0 RET.REL.NODEC R2 `(_ZN7cutlass13device_kernelIN5flash19enable_sm80_to_sm89INS1_16FlashAttnFwdSm80INS1_25CollectiveMainloopFwdSm80ILi8ELi1ELb0EN4cute5tupleIJNS5_1CILi128EEENS7_ILi48EEENS7_ILi256EEEEEELi256ENS_10bfloat16_tEfNS_4arch4Sm80ELb0ELb1ELb1ELb1ELb0ELb1ELb1ELb1EEENS1_21CollectiveEpilogueFwdINS6_IJS8_SA_S9_EEENS6_IJNS7_ILi1EEESI_SI_EEESC_SE_Li256ELb1ELb1ELb1ELb0EEENS1_36VarlenDynamicPersistentTileSchedulerILi128ELi48ELi256ELi256ELb1ELb1ELb0ELb1ELb0ELb1EEEEEEEEEvNT_6ParamsE) ;  /* 0xfffd5e0002000950 */ /* 0x000fea0003c3ffff */
[----:B------:R-:W-:Y:S01]  /*2a200*/  SHF.R.S32.HI R2, RZ, 0x1f, R7 ;  /* 0x0000001fff027819 */ /* 0x000fe20000011407 */
[----:B------:R-:W-:Y:S01]  /*2a210*/  IMAD.SHL.U32 R9, R4, 0x40, RZ ;  /* 0x0000004004097824 */ /* 0x000fe200078e00ff */
[----:B------:R-:W-:Y:S02]  /*2a220*/  SHF.R.S32.HI R10, RZ, 0x1f, R4 ;  /* 0x0000001fff0a7819 */ /* 0x000fe40000011404 */
[CC--:B------:R-:W-:Y:S02]  /*2a230*/  LEA.HI R3, R2.reuse, R7.reuse, RZ, 0x3 ;  /* 0x0000000702037211 */ /* 0x0c0fe400078f18ff */
[----:B------:R-:W-:Y:S02]  /*2a240*/  LEA.HI R7, R2, R7, RZ, 0x6 ;  /* 0x0000000702077211 */ /* 0x000fe400078f30ff */
[----:B------:R-:W-:Y:S02]  /*2a250*/  SHF.R.S32.HI R8, RZ, 0x3, R3 ;  /* 0x00000003ff087819 */ /* 0x000fe40000011403 */
[----:B------:R-:W-:-:S02]  /*2a260*/  LOP3.LUT R2, R9, 0x1c0, RZ, 0xc0, !PT ;  /* 0x000001c009027812 */ /* 0x000fc400078ec0ff */
[----:B------:R-:W-:Y:S01]  /*2a270*/  LEA.HI R9, R10, R4, RZ, 0x3 ;  /* 0x000000040a097211 */ /* 0x000fe200078f18ff */
[----:B------:R-:W-:Y:S01]  /*2a280*/  IMAD.SHL.U32 R4, R7, 0x80, RZ ;  /* 0x0000008007047824 */ /* 0x000fe200078e00ff */
[----:B------:R-:W-:Y:S02]  /*2a290*/  LEA.HI R0, R0, R8, RZ, 0x1d ;  /* 0x0000000800007211 */ /* 0x000fe400078fe8ff */
[----:B------:R-:W-:Y:S01]  /*2a2a0*/  LOP3.LUT R7, R2, 0x38, R3, 0xf8, !PT ;  /* 0x0000003802077812 */ /* 0x000fe200078ef803 */
[----:B------:R-:W-:Y:S01]  /*2a2b0*/  IMAD.SHL.U32 R3, R9, 0x40, RZ ;  /* 0x0000004009037824 */ /* 0x000fe200078e00ff */
[----:B------:R-:W-:Y:S02]  /*2a2c0*/  SHF.R.S32.HI R8, RZ, 0x1f, R0 ;  /* 0x0000001fff087819 */ /* 0x000fe40000011400 */
[----:B------:R-:W-:Y:S01]  /*2a2d0*/  LOP3.LUT R9, R4, 0xffffe000, RZ, 0xc0, !PT ;  /* 0xffffe00004097812 */ /* 0x000fe200078ec0ff */
[----:B------:R-:W-:Y:S01]  /*2a2e0*/  IMAD.SHL.U32 R4, R0, 0x8, RZ ;  /* 0x0000000800047824 */ /* 0x000fe200078e00ff */
[----:B------:R-:W-:-:S02]  /*2a2f0*/  LEA.HI R0, R8, R0, RZ, 0x3 ;  /* 0x0000000008007211 */ /* 0x000fc400078f18ff */
[----:B------:R-:W-:Y:S02]  /*2a300*/  SHF.R.U32.HI R10, RZ, 0x3, R2 ;  /* 0x00000003ff0a7819 */ /* 0x000fe40000011602 */
[----:B------:R-:W-:Y:S01]  /*2a310*/  LOP3.LUT R2, R2, 0x38, R4, 0xf8, !PT ;  /* 0x0000003802027812 */ /* 0x000fe200078ef804 */
[----:B------:R-:W-:Y:S01]  /*2a320*/  IMAD.SHL.U32 R0, R0, 0x400, RZ ;  /* 0x0000040000007824 */ /* 0x000fe200078e00ff */
[----:B------:R-:W-:Y:S02]  /*2a330*/  LOP3.LUT R3, R3, 0xfffffe00, RZ, 0xc0, !PT ;  /* 0xfffffe0003037812 */ /* 0x000fe400078ec0ff */
[-C--:B------:R-:W-:Y:S02]  /*2a340*/  LOP3.LUT R7, R7, R10.reuse, RZ, 0x3c, !PT ;  /* 0x0000000a07077212 */ /* 0x080fe400078e3cff */
[----:B------:R-:W-:Y:S02]  /*2a350*/  LOP3.LUT R2, R2, R10, RZ, 0x3c, !PT ;  /* 0x0000000a02027212 */ /* 0x000fe400078e3cff */
[----:B------:R-:W-:-:S02]  /*2a360*/  LOP3.LUT R0, R0, 0xffffe000, RZ, 0xc0, !PT ;  /* 0xffffe00000007812 */ /* 0x000fc400078ec0ff */
[--C-:B------:R-:W-:Y:S02]  /*2a370*/  IADD3 R7, R7, R9, R3.reuse ;  /* 0x0000000907077210 */ /* 0x100fe40007ffe003 */
[----:B------:R-:W-:-:S03]  /*2a380*/  IADD3 R0, R2, R0, R3 ;  /* 0x0000000002007210 */ /* 0x000fc60007ffe003 */
[----:B-1---5:R-:W-:-:S04]  /*2a390*/  IMAD.WIDE.U32 R34, R7, 0x2, R38 ;  /* 0x0000000207227825 */ /* 0x022fc800078e0026 */
[----:B------:R-:W-:Y:S01]  /*2a3a0*/  IMAD.WIDE.U32 R32, R0, 0x2, R38 ;  /* 0x0000000200207825 */ /* 0x000fe200078e0026 */
[----:B----4-:R-:W2:Y:S04]  /*2a3b0*/  LD.E.128 R16, [R34.64] ;  /* 0x0000000422107980 */ /* 0x010ea8000c101d00 */
[----:B------:R-:W3:Y:S01]  /*2a3c0*/  LD.E.128 R12, [R32.64] ;  /* 0x00000004200c7980 */ /* 0x000ee2000c101d00 */
[----:B------:R-:W-:Y:S02]  /*2a3d0*/  SHF.R.U64 R7, R96, 0x10, R97 ;  /* 0x0000001060077819 */ /* 0x000fe40000001261 */
[----:B------:R-:W-:Y:S02]  /*2a3e0*/  SHF.R.U64 R0, R100, 0x10, R101 ;  /* 0x0000001064007819 */ /* 0x000fe40000001265 */
[----:B------:R-:W-:-:S02]  /*2a3f0*/  PRMT R23, R125, 0x5432, R7 ;  /* 0x000054327d177816 */ /* 0x000fc40000000007 */
[----:B------:R-:W-:Y:S02]  /*2a400*/  SHF.R.U32.HI R4, RZ, 0x10, R103 ;  /* 0x00000010ff047819 */ /* 0x000fe40000011667 */
[----:B------:R-:W-:Y:S01]  /*2a410*/  PRMT R30, R127, 0x5432, R0 ;  /* 0x000054327f1e7816 */ /* 0x000fe20000000000 */
[----:B------:R-:W-:Y:S01]  /*2a420*/  IMAD.U32 R31, R23, 0x10000, RZ ;  /* 0x00010000171f7824 */ /* 0x000fe200078e00ff */
[----:B------:R-:W-:Y:S02]  /*2a430*/  SHF.R.U32.HI R22, RZ, 0x10, R97 ;  /* 0x00000010ff167819 */ /* 0x000fe40000011661 */
[----:B------:R-:W-:Y:S02]  /*2a440*/  SHF.R.U32.HI R2, RZ, 0x10, R101 ;  /* 0x00000010ff027819 */ /* 0x000fe40000011665 */
[----:B------:R-:W-:Y:S02]  /*2a450*/  PRMT R24, R129, 0x5410, R4 ;  /* 0x0000541081187816 */ /* 0x000fe40000000004 */
[----:B------:R-:W-:-:S02]  /*2a460*/  SHF.R.U64 R3, R102, 0x10, R103 ;  /* 0x0000001066037819 */ /* 0x000fc40000001267 */
[----:B------:R-:W-:Y:S02]  /*2a470*/  PRMT R22, R125, 0x5410, R22 ;  /* 0x000054107d167816 */ /* 0x000fe40000000016 */
[----:B------:R-:W-:Y:S02]  /*2a480*/  LOP3.LUT R23, R23, 0xffff0000, RZ, 0xc0, !PT ;  /* 0xffff000017177812 */ /* 0x000fe400078ec0ff */
[----:B------:R-:W-:Y:S02]  /*2a490*/  PRMT R26, R127, 0x5410, R2 ;  /* 0x000054107f1a7816 */ /* 0x000fe40000000002 */
[----:B------:R-:W-:Y:S02]  /*2a4a0*/  PRMT R25, R129, 0x5432, R3 ;  /* 0x0000543281197816 */ /* 0x000fe40000000003 */
[--C-:B------:R-:W-:Y:S02]  /*2a4b0*/  SHF.R.U64 R21, R98, 0x10, R99.reuse ;  /* 0x0000001062157819 */ /* 0x100fe40000001263 */
[----:B------:R-:W-:-:S02]  /*2a4c0*/  SHF.R.U32.HI R20, RZ, 0x10, R99 ;  /* 0x00000010ff147819 */ /* 0x000fc40000011663 */
[C---:B------:R-:W-:Y:S02]  /*2a4d0*/  PRMT R21, R126.reuse, 0x5432, R21 ;  /* 0x000054327e157816 */ /* 0x040fe40000000015 */
[----:B------:R-:W-:Y:S01]  /*2a4e0*/  PRMT R20, R126, 0x5410, R20 ;  /* 0x000054107e147816 */ /* 0x000fe20000000014 */
[C---:B--2---:R-:W-:Y:S01]  /*2a4f0*/  IMAD.U32 R29, R16.reuse, 0x10000, RZ ;  /* 0x00010000101d7824 */ /* 0x044fe200078e00ff */
[----:B------:R-:W-:Y:S01]  /*2a500*/  LOP3.LUT R28, R16, 0xffff0000, RZ, 0xc0, !PT ;  /* 0xffff0000101c7812 */ /* 0x000fe200078ec0ff */
[C---:B------:R-:W-:Y:S01]  /*2a510*/  IMAD.U32 R16, R18.reuse, 0x10000, RZ ;  /* 0x0001000012107824 */ /* 0x040fe200078e00ff */
[----:B------:R-:W-:Y:S01]  /*2a520*/  LOP3.LUT R10, R18, 0xffff0000, RZ, 0xc0, !PT ;  /* 0xffff0000120a7812 */ /* 0x000fe200078ec0ff */
[C---:B---3--:R-:W-:Y:S01]  /*2a530*/  IMAD.U32 R8, R12.reuse, 0x10000, RZ ;  /* 0x000100000c087824 */ /* 0x048fe200078e00ff */
[C---:B------:R-:W-:Y:S01]  /*2a540*/  LOP3.LUT R18, R19.reuse, 0xffff0000, RZ, 0xc0, !PT ;  /* 0xffff000013127812 */ /* 0x040fe200078ec0ff */
[----:B------:R-:W-:Y:S01]  /*2a550*/  IMAD.U32 R9, R19, 0x10000, RZ ;  /* 0x0001000013097824 */ /* 0x000fe200078e00ff */
[----:B------:R-:W-:Y:S01]  /*2a560*/  LOP3.LUT R7, R12, 0xffff0000, RZ, 0xc0, !PT ;  /* 0xffff00000c077812 */ /* 0x000fe200078ec0ff */
[C---:B------:R-:W-:Y:S01]  /*2a570*/  IMAD.U32 R4, R13.reuse, 0x10000, RZ ;  /* 0x000100000d047824 */ /* 0x040fe200078e00ff */
[----:B------:R-:W-:Y:S01]  /*2a580*/  LOP3.LUT R12, R13, 0xffff0000, RZ, 0xc0, !PT ;  /* 0xffff00000d0c7812 */ /* 0x000fe200078ec0ff */
[C---:B------:R-:W-:Y:S01]  /*2a590*/  IMAD.U32 R19, R30.reuse, 0x10000, RZ ;  /* 0x000100001e137824 */ /* 0x040fe200078e00ff */
[----:B------:R-:W-:Y:S01]  /*2a5a0*/  LOP3.LUT R30, R30, 0xffff0000, RZ, 0xc0, !PT ;  /* 0xffff00001e1e7812 */ /* 0x000fe200078ec0ff */
[----:B------:R-:W-:Y:S01]  /*2a5b0*/  FMUL.FTZ R13, R8, R31 ;  /* 0x0000001f080d7220 */ /* 0x000fe20000410000 */
[----:B------:R-:W-:Y:S01]  /*2a5c0*/  LOP3.LUT R2, R14, 0xffff0000, RZ, 0xc0, !PT ;  /* 0xffff00000e027812 */ /* 0x000fe200078ec0ff */
[----:B------:R-:W-:-:S02]  /*2a5d0*/  FMUL.FTZ R8, R8, R19 ;  /* 0x0000001308087220 */ /* 0x000fc40000410000 */
[----:B------:R-:W-:Y:S01]  /*2a5e0*/  IMAD.U32 R3, R14, 0x10000, RZ ;  /* 0x000100000e037824 */ /* 0x000fe200078e00ff */
[----:B------:R-:W-:Y:S01]  /*2a5f0*/  LOP3.LUT R14, R15, 0xffff0000, RZ, 0xc0, !PT ;  /* 0xffff00000f0e7812 */ /* 0x000fe200078ec0ff */
[----:B------:R-:W-:Y:S02]  /*2a600*/  FFMA.FTZ R36, R29, R19, -R13 ;  /* 0x000000131d247223 */ /* 0x000fe4000001080d */
[----:B------:R-:W-:Y:S02]  /*2a610*/  IMAD.U32 R0, R15, 0x10000, RZ ;  /* 0x000100000f007824 */ /* 0x000fe400078e00ff */
[----:B------:R-:W-:Y:S02]  /*2a620*/  IMAD.U32 R19, R22, 0x10000, RZ ;  /* 0x0001000016137824 */ /* 0x000fe400078e00ff */
[----:B------:R-:W-:Y:S02]  /*2a630*/  FMUL.FTZ R13, R7, R23 ;  /* 0x00000017070d7220 */ /* 0x000fe40000410000 */
[----:B------:R-:W-:-:S02]  /*2a640*/  IMAD.U32 R15, R26, 0x10000, RZ ;  /* 0x000100001a0f7824 */ /* 0x000fc400078e00ff */
[----:B------:R-:W-:Y:S02]  /*2a650*/  FFMA.FTZ R29, R29, R31, R8 ;  /* 0x0000001f1d1d7223 */ /* 0x000fe40000010008 */
[-C--:B------:R-:W-:Y:S02]  /*2a660*/  FMUL.FTZ R8, R7, R30.reuse ;  /* 0x0000001e07087220 */ /* 0x080fe40000410000 */
[C---:B------:R-:W-:Y:S01]  /*2a670*/  IMAD.U32 R27, R17.reuse, 0x10000, RZ ;  /* 0x00010000111b7824 */ /* 0x040fe200078e00ff */
[----:B------:R-:W-:Y:S01]  /*2a680*/  LOP3.LUT R17, R17, 0xffff0000, RZ, 0xc0, !PT ;  /* 0xffff000011117812 */ /* 0x000fe200078ec0ff */
[----:B------:R-:W-:Y:S01]  /*2a690*/  FFMA.FTZ R30, R28, R30, -R13 ;  /* 0x0000001e1c1e7223 */ /* 0x000fe2000001080d */
[----:B------:R-:W-:Y:S01]  /*2a6a0*/  LOP3.LUT R13, R22, 0xffff0000, RZ, 0xc0, !PT ;  /* 0xffff0000160d7812 */ /* 0x000fe200078ec0ff */
[C---:B------:R-:W-:Y:S02]  /*2a6b0*/  FMUL.FTZ R7, R4.reuse, R19 ;  /* 0x0000001304077220 */ /* 0x040fe40000410000 */
[----:B------:R-:W-:-:S02]  /*2a6c0*/  FMUL.FTZ R4, R4, R15 ;  /* 0x0000000f04047220 */ /* 0x000fc40000410000 */
[----:B------:R-:W-:Y:S01]  /*2a6d0*/  FFMA.FTZ R28, R28, R23, R8 ;  /* 0x000000171c1c7223 */ /* 0x000fe20000010008 */
[----:B------:R-:W-:Y:S01]  /*2a6e0*/  LOP3.LUT R8, R26, 0xffff0000, RZ, 0xc0, !PT ;  /* 0xffff00001a087812 */ /* 0x000fe200078ec0ff */
[C---:B------:R-:W-:Y:S02]  /*2a6f0*/  FFMA.FTZ R23, R27.reuse, R15, -R7 ;  /* 0x0000000f1b177223 */ /* 0x040fe40000010807 */
[----:B------:R-:W-:Y:S02]  /*2a700*/  FFMA.FTZ R27, R27, R19, R4 ;  /* 0x000000131b1b7223 */ /* 0x000fe40000010004 */
[----:B------:R-:W-:Y:S02]  /*2a710*/  FMUL.FTZ R4, R12, R13 ;  /* 0x0000000d0c047220 */ /* 0x000fe40000410000 */
[C---:B------:R-:W-:Y:S01]  /*2a720*/  IMAD.U32 R19, R25.reuse, 0x10000, RZ ;  /* 0x0001000019137824 */ /* 0x040fe200078e00ff */
[----:B------:R-:W-:Y:S01]  /*2a730*/  LOP3.LUT R25, R25, 0xffff0000, RZ, 0xc0, !PT ;  /* 0xffff000019197812 */ /* 0x000fe200078ec0ff */
[C---:B------:R-:W-:Y:S01]  /*2a740*/  IMAD.U32 R22, R21.reuse, 0x10000, RZ ;  /* 0x0001000015167824 */ /* 0x040fe200078e00ff */
[----:B------:R-:W-:Y:S01]  /*2a750*/  LOP3.LUT R21, R21, 0xffff0000, RZ, 0xc0, !PT ;  /* 0xffff000015157812 */ /* 0x000fe200078ec0ff */
[C---:B------:R-:W-:Y:S01]  /*2a760*/  IMAD.U32 R26, R20.reuse, 0x10000, RZ ;  /* 0x00010000141a7824 */ /* 0x040fe200078e00ff */
[----:B------:R-:W-:Y:S01]  /*2a770*/  LOP3.LUT R20, R20, 0xffff0000, RZ, 0xc0, !PT ;  /* 0xffff000014147812 */ /* 0x000fe200078ec0ff */
[----:B------:R-:W-:-:S02]  /*2a780*/  FMUL.FTZ R12, R12, R8 ;  /* 0x000000080c0c7220 */ /* 0x000fc40000410000 */
[C---:B------:R-:W-:Y:S01]  /*2a790*/  IMAD.U32 R15, R24.reuse, 0x10000, RZ ;  /* 0x00010000180f7824 */ /* 0x040fe200078e00ff */
[----:B------:R-:W-:Y:S01]  /*2a7a0*/  LOP3.LUT R24, R24, 0xffff0000, RZ, 0xc0, !PT ;  /* 0xffff000018187812 */ /* 0x000fe200078ec0ff */
[----:B------:R-:W-:Y:S02]  /*2a7b0*/  FFMA.FTZ R8, R17, R8, -R4 ;  /* 0x0000000811087223 */ /* 0x000fe40000010804 */
[C---:B------:R-:W-:Y:S02]  /*2a7c0*/  FMUL.FTZ R7, R3.reuse, R22 ;  /* 0x0000001603077220 */ /* 0x040fe40000410000 */
[----:B------:R-:W-:Y:S02]  /*2a7d0*/  FMUL.FTZ R4, R3, R19 ;  /* 0x0000001303047220 */ /* 0x000fe40000410000 */
[C---:B------:R-:W-:Y:S02]  /*2a7e0*/  FMUL.FTZ R3, R0.reuse, R26 ;  /* 0x0000001a00037220 */ /* 0x040fe40000410000 */
[----:B------:R-:W-:-:S02]  /*2a7f0*/  FMUL.FTZ R0, R0, R15 ;  /* 0x0000000f00007220 */ /* 0x000fc40000410000 */
[C---:B------:R-:W-:Y:S02]  /*2a800*/  FFMA.FTZ R3, R9.reuse, R15, -R3 ;  /* 0x0000000f09037223 */ /* 0x040fe40000010803 */
[----:B------:R-:W-:Y:S02]  /*2a810*/  FFMA.FTZ R7, R16, R19, -R7 ;  /* 0x0000001310077223 */ /* 0x000fe40000010807 */
[----:B------:R-:W-:Y:S02]  /*2a820*/  FFMA.FTZ R9, R9, R26, R0 ;  /* 0x0000001a09097223 */ /* 0x000fe40000010000 */
[----:B------:R-:W-:Y:S02]  /*2a830*/  FMUL.FTZ R0, R2, R21 ;  /* 0x0000001502007220 */ /* 0x000fe40000410000 */
[----:B------:R-:W-:Y:S02]  /*2a840*/  FMUL.FTZ R19, R14, R20 ;  /* 0x000000140e137220 */ /* 0x000fe40000410000 */
[----:B------:R-:W-:-:S02]  /*2a850*/  FMUL.FTZ R2, R2, R25 ;  /* 0x0000001902027220 */ /* 0x000fc40000410000 */
[-C--:B------:R-:W-:Y:S02]  /*2a860*/  FMUL.FTZ R15, R14, R24.reuse ;  /* 0x000000180e0f7220 */ /* 0x080fe40000410000 */
[----:B------:R-:W-:Y:S02]  /*2a870*/  FFMA.FTZ R0, R10, R25, -R0 ;  /* 0x000000190a007223 */ /* 0x000fe40000010800 */
[----:B------:R-:W-:Y:S02]  /*2a880*/  FFMA.FTZ R19, R18, R24, -R19 ;  /* 0x0000001812137223 */ /* 0x000fe40000010813 */
[----:B------:R-:W-:Y:S01]  /*2a890*/  FFMA.FTZ R13, R17, R13, R12 ;  /* 0x0000000d110d7223 */ /* 0x000fe2000001000c */
[----:B------:R-:W-:Y:S01]  /*2a8a0*/  F2FP.BF16.PACK_AB R17, R8, R23 ;  /* 0x000000170811723e */ /* 0x000fe200000010ff */
[----:B------:R-:W-:Y:S01]  /*2a8b0*/  FFMA.FTZ R4, R16, R22, R4 ;  /* 0x0000001610047223 */ /* 0x000fe20000010004 */
[----:B------:R-:W-:Y:S01]  /*2a8c0*/  F2FP.BF16.PACK_AB R16, R30, R36 ;  /* 0x000000241e10723e */ /* 0x000fe200000010ff */
[----:B------:R-:W-:Y:S01]  /*2a8d0*/  FFMA.FTZ R14, R10, R21, R2 ;  /* 0x000000150a0e7223 */ /* 0x000fe20000010002 */
[----:B------:R-:W-:Y:S01]  /*2a8e0*/  F2FP.BF16.PACK_AB R19, R19, R3 ;  /* 0x000000031313723e */ /* 0x000fe200000010ff */
[----:B------:R-:W-:Y:S01]  /*2a8f0*/  FFMA.FTZ R15, R18, R20, R15 ;  /* 0x00000014120f7223 */ /* 0x000fe2000001000f */
[----:B------:R-:W-:Y:S01]  /*2a900*/  F2FP.BF16.PACK_AB R18, R0, R7 ;  /* 0x000000070012723e */ /* 0x000fe200000010ff */
[----:B------:R-:W-:Y:S01]  /*2a910*/  IMAD.MOV.U32 R2, RZ, RZ, R131 ;  /* 0x000000ffff027224 */ /* 0x000fe200078e0083 */
[----:B------:R-:W-:Y:S01]  /*2a920*/  F2FP.BF16.PACK_AB R12, R28, R29 ;  /* 0x0000001d1c0c723e */ /* 0x000fe200000010ff */
[----:B------:R-:W-:Y:S01]  /*2a930*/  IMAD.MOV.U32 R3, RZ, RZ, 0x0 ;  /* 0x00000000ff037424 */ /* 0x000fe200078e00ff */
[----:B------:R-:W-:Y:S01]  /*2a940*/  F2FP.BF16.PACK_AB R13, R13, R27 ;  /* 0x0000001b0d0d723e */ /* 0x000fe200000010ff */
[----:B------:R1:W-:Y:S01]  /*2a950*/  ST.E.128 [R34.64], R16 ;  /* 0x0000001022007985 */ /* 0x0003e2000c101d04 */
[----:B------:R-:W-:-:S02]  /*2a960*/  F2FP.BF16.PACK_AB R14, R14, R4 ;  /* 0x000000040e0e723e */ /* 0x000fc400000010ff */
[----:B------:R-:W-:-:S05]  /*2a970*/  F2FP.BF16.PACK_AB R15, R15, R9 ;  /* 0x000000090f0f723e */ /* 0x000fca00000010ff */
[----:B------:R1:W-:Y:S01]  /*2a980*/  ST.E.128 [R32.64], R12 ;  /* 0x0000000c20007985 */ /* 0x0003e2000c101d04 */
[----:B------:R-:W-:Y:S05]  /*2a990*/  RET.REL.NODEC R2 `(_ZN7cutlass13device_kernelIN5flash19enable_sm80_to_sm89INS1_16FlashAttnFwdSm80INS1_25CollectiveMainloopFwdSm80ILi8ELi1ELb0EN4cute5tupleIJNS5_1CILi128EEENS7_ILi48EEENS7_ILi256EEEEEELi256ENS_10bfloat16_tEfNS_4arch4Sm80ELb0ELb1ELb1ELb1ELb0ELb1ELb1ELb1EEENS1_21CollectiveEpilogueFwdINS6_IJS8_SA_S9_EEENS6_IJNS7_ILi1EEESI_SI_EEESC_SE_Li256ELb1ELb1ELb1ELb0EEENS1_36VarlenDynamicPersistentTileSchedulerILi128ELi48ELi256ELi256ELb1ELb1ELb0ELb1ELb0ELb1EEEEEEEEEvNT_6ParamsE) ;  /* 0xfffd566002007950 */ /* 0x000fea0003c3ffff */
.L_x_2057:
[----:B------:R-:W-:Y:S01]  /*2a9a0*/  IMAD.MOV.U32 R12, RZ, RZ, R31 ;  /* 0x000000ffff0c7224 */ /* 0x000fe200078e001f */
[----:B------:R-:W-:Y:S01]  /*2a9b0*/  MOV R3, 0x181f ;  /* 0x0000181f00037802 */ /* 0x000fe20000000f00 */
[----:B------:R-:W-:Y:S01]  /*2a9c0*/  IMAD.MOV.U32 R10, RZ, RZ, RZ ;  /* 0x000000ffff0a7224 */ /* 0x000fe200078e00ff */
[----:B------:R-:W-:Y:S02]  /*2a9d0*/  MOV R172, 0xffffffff ;  /* 0xffffffff00ac7802 */ /* 0x000fe40000000f00 */
[----:B------:R-:W-:Y:S02]  /*2a9e0*/  MOV R2, 0x2aa00 ;  /* 0x0002aa0000027802 */ /* 0x000fe40000000f00 */
[----:B------:R-:W-:Y:S05]  /*2a9f0*/  CALL.REL.NOINC `($__internal_39_$__cuda_sm70_shflsync_idx_p) ;  /* 0x00000f3000007944 */ /* 0x000fea0003c00000 */
[----:B------:R-:W-:Y:S01]  /*2aa00*/  MOV R7, R13 ;  /* 0x0000000d00077202 */ /* 0x000fe20000000f00 */
[----:B------:R-:W-:Y:S05]  /*2aa10*/  BRA `(.L_x_2131) ;  /* 0xffff63e000007947 */ /* 0x000fea000383ffff */
.L_x_2058:
[----:B------:R-:W-:Y:S01]  /*2aa20*/  IMAD.MOV.U32 R12, RZ, RZ, R33 ;  /* 0x000000ffff0c7224 */ /* 0x000fe200078e0021 */
[----:B------:R-:W-:Y:S01]  /*2aa30*/  MOV R3, 0x181f ;  /* 0x0000181f00037802 */ /* 0x000fe20000000f00 */
[----:B------:R-:W-:Y:S01]  /*2aa40*/  IMAD.MOV.U32 R10, RZ, RZ, RZ ;  /* 0x000000ffff0a7224 */ /* 0x000fe200078e00ff */
[----:B------:R-:W-:-:S02]  /*2aa50*/  MOV R172, 0xffffffff ;  /* 0xffffffff00ac7802 */ /* 0x000fc40000000f00 */
[----:B------:R-:W-:Y:S02]  /*2aa60*/  MOV R2, 0x2aa80 ;  /* 0x0002aa8000027802 */ /* 0x000fe40000000f00 */
[----:B-12---:R-:W-:Y:S05]  /*2aa70*/  CALL.REL.NOINC `($__internal_39_$__cuda_sm70_shflsync_idx_p) ;  /* 0x00000eb000007944 */ /* 0x006fea0003c00000 */
[----:B------:R-:W-:Y:S01]  /*2aa80*/  IMAD.MOV.U32 R12, RZ, RZ, R30 ;  /* 0x000000ffff0c7224 */ /* 0x000fe200078e001e */
[----:B------:R-:W-:Y:S01]  /*2aa90*/  MOV R3, 0x181f ;  /* 0x0000181f00037802 */ /* 0x000fe20000000f00 */
[----:B------:R-:W-:Y:S01]  /*2aaa0*/  IMAD.MOV.U32 R10, RZ, RZ, RZ ;  /* 0x000000ffff0a7224 */ /* 0x000fe200078e00ff */
[----:B------:R-:W-:Y:S01]  /*2aab0*/  MOV R8, R13 ;  /* 0x0000000d00087202 */ /* 0x000fe20000000f00 */
[----:B------:R-:W-:Y:S01]  /*2aac0*/  IMAD.MOV.U32 R172, RZ, RZ, -0x1 ;  /* 0xffffffffffac7424 */ /* 0x000fe200078e00ff */
[----:B------:R-:W-:Y:S02]  /*2aad0*/  MOV R9, R7 ;  /* 0x0000000700097202 */ /* 0x000fe40000000f00 */
        /* <DEDUP_REMOVED lines=11> */
.L_x_2061:
[----:B------:R-:W-:Y:S01]  /*2ab90*/  IMAD.MOV.U32 R12, RZ, RZ, R31 ;  /* 0x000000ffff0c7224 */ /* 0x000fe200078e001f */
[----:B------:R-:W-:Y:S01]  /*2aba0*/  MOV R3, 0x181f ;  /* 0x0000181f00037802 */ /* 0x000fe20000000f00 */
[----:B------:R-:W-:Y:S01]  /*2abb0*/  IMAD.MOV.U32 R10, RZ, RZ, 0x1 ;  /* 0x00000001ff0a7424 */ /* 0x000fe200078e00ff */
[----:B------:R-:W-:-:S02]  /*2abc0*/  MOV R172, 0xffffffff ;  /* 0xffffffff00ac7802 */ /* 0x000fc40000000f00 */
[----:B------:R-:W-:Y:S02]  /*2abd0*/  MOV R2, 0x2abf0 ;  /* 0x0002abf000027802 */ /* 0x000fe40000000f00 */
[----:B---3--:R-:W-:Y:S05]  /*2abe0*/  CALL.REL.NOINC `($__internal_39_$__cuda_sm70_shflsync_idx_p) ;  /* 0x00000d4000007944 */ /* 0x008fea0003c00000 */
[----:B------:R-:W-:Y:S01]  /*2abf0*/  IMAD.MOV.U32 R7, RZ, RZ, R13 ;  /* 0x000000ffff077224 */ /* 0x000fe200078e000d */
[----:B------:R-:W-:Y:S01]  /*2ac00*/  MOV R12, R33 ;  /* 0x00000021000c7202 */ /* 0x000fe20000000f00 */
[----:B------:R-:W-:Y:S01]  /*2ac10*/  IMAD.MOV.U32 R10, RZ, RZ, 0x1 ;  /* 0x00000001ff0a7424 */ /* 0x000fe200078e00ff */
[----:B------:R-:W-:Y:S01]  /*2ac20*/  MOV R3, 0x181f ;  /* 0x0000181f00037802 */ /* 0x000fe20000000f00 */
[----:B------:R-:W-:Y:S01]  /*2ac30*/  IMAD.MOV.U32 R172, RZ, RZ, -0x1 ;  /* 0xffffffffffac7424 */ /* 0x000fe200078e00ff */
[----:B------:R-:W-:Y:S02]  /*2ac40*/  MOV R2, 0x2ac60 ;  /* 0x0002ac6000027802 */ /* 0x000fe40000000f00 */
[----:B------:R-:W-:Y:S05]  /*2ac50*/  CALL.REL.NOINC `($__internal_39_$__cuda_sm70_shflsync_idx_p) ;  /* 0x00000cd000007944 */ /* 0x000fea0003c00000 */
[----:B------:R-:W-:Y:S01]  /*2ac60*/  IMAD.MOV.U32 R12, RZ, RZ, R30 ;  /* 0x000000ffff0c7224 */ /* 0x000fe200078e001e */
[----:B------:R-:W-:Y:S01]  /*2ac70*/  MOV R3, 0x181f ;  /* 0x0000181f00037802 */ /* 0x000fe20000000f00 */
[----:B------:R-:W-:Y:S01]  /*2ac80*/  IMAD.MOV.U32 R10, RZ, RZ, 0x1 ;  /* 0x00000001ff0a7424 */ /* 0x000fe200078e00ff */
[----:B------:R-:W-:Y:S01]  /*2ac90*/  MOV R8, R13 ;  /* 0x0000000d00087202 */ /* 0x000fe20000000f00 */
[----:B------:R-:W-:Y:S01]  /*2aca0*/  IMAD.MOV.U32 R172, RZ, RZ, -0x1 ;  /* 0xffffffffffac7424 */ /* 0x000fe200078e00ff */
[----:B------:R-:W-:-:S02]  /*2acb0*/  MOV R9, R7 ;  /* 0x0000000700097202 */ /* 0x000fc40000000f00 */
[----:B------:R-:W-:Y:S02]  /*2acc0*/  MOV R2, 0x2ace0 ;  /* 0x0002ace000027802 */ /* 0x000fe40000000f00 */
[----:B------:R-:W-:Y:S05]  /*2acd0*/  CALL.REL.NOINC `($__internal_39_$__cuda_sm70_shflsync_idx_p) ;  /* 0x00000c5000007944 */ /* 0x000fea0003c00000 */
        /* <DEDUP_REMOVED lines=9> */
.L_x_2064:
[----:B------:R-:W-:Y:S01]  /*2ad70*/  IMAD.MOV.U32 R12, RZ, RZ, R31 ;  /* 0x000000ffff0c7224 */ /* 0x000fe200078e001f */
[----:B------:R-:W-:Y:S01]  /*2ad80*/  MOV R3, 0x181f ;  /* 0x0000181f00037802 */ /* 0x000fe20000000f00 */
[----:B------:R-:W-:Y:S01]  /*2ad90*/  IMAD.MOV.U32 R10, RZ, RZ, 0x2 ;  /* 0x00000002ff0a7424 */ /* 0x000fe200078e00ff */
[----:B------:R-:W-:Y:S02]  /*2ada0*/  MOV R172, 0xffffffff ;  /* 0xffffffff00ac7802 */ /* 0x000fe40000000f00 */
[----:B------:R-:W-:-:S02]  /*2adb0*/  MOV R2, 0x2add0 ;  /* 0x0002add000027802 */ /* 0x000fc40000000f00 */
[----:B--2---:R-:W-:Y:S05]  /*2adc0*/  CALL.REL.NOINC `($__internal_39_$__cuda_sm70_shflsync_idx_p) ;  /* 0x00000b6000007944 */ /* 0x004fea0003c00000 */
[----:B------:R-:W-:Y:S01]  /*2add0*/  MOV R7, R13 ;  /* 0x0000000d00077202 */ /* 0x000fe20000000f00 */
[----:B------:R-:W-:Y:S05]  /*2ade0*/  BRA `(.L_x_2134) ;  /* 0xffff6ad000007947 */ /* 0x000fea000383ffff */
.L_x_2065:
[----:B------:R-:W-:Y:S01]  /*2adf0*/  IMAD.MOV.U32 R12, RZ, RZ, R33 ;  /* 0x000000ffff0c7224 */ /* 0x000fe200078e0021 */
[----:B------:R-:W-:Y:S01]  /*2ae00*/  MOV R3, 0x181f ;  /* 0x0000181f00037802 */ /* 0x000fe20000000f00 */
[----:B------:R-:W-:Y:S01]  /*2ae10*/  IMAD.MOV.U32 R10, RZ, RZ, 0x2 ;  /* 0x00000002ff0a7424 */ /* 0x000fe200078e00ff */
[----:B------:R-:W-:-:S02]  /*2ae20*/  MOV R172, 0xffffffff ;  /* 0xffffffff00ac7802 */ /* 0x000fc40000000f00 */
[----:B------:R-:W-:Y:S02]  /*2ae30*/  MOV R2, 0x2ae50 ;  /* 0x0002ae5000027802 */ /* 0x000fe40000000f00 */
[----:B-123--:R-:W-:Y:S05]  /*2ae40*/  CALL.REL.NOINC `($__internal_39_$__cuda_sm70_shflsync_idx_p) ;  /* 0x00000ae000007944 */ /* 0x00efea0003c00000 */
[----:B------:R-:W-:Y:S01]  /*2ae50*/  IMAD.MOV.U32 R12, RZ, RZ, R30 ;  /* 0x000000ffff0c7224 */ /* 0x000fe200078e001e */
[----:B------:R-:W-:Y:S01]  /*2ae60*/  MOV R3, 0x181f ;  /* 0x0000181f00037802 */ /* 0x000fe20000000f00 */
[----:B------:R-:W-:Y:S01]  /*2ae70*/  IMAD.MOV.U32 R10, RZ, RZ, 0x2 ;  /* 0x00000002ff0a7424 */ /* 0x000fe200078e00ff */
[----:B------:R-:W-:Y:S01]  /*2ae80*/  MOV R8, R13 ;  /* 0x0000000d00087202 */ /* 0x000fe20000000f00 */
[----:B------:R-:W-:Y:S01]  /*2ae90*/  IMAD.MOV.U32 R172, RZ, RZ, -0x1 ;  /* 0xffffffffffac7424 */ /* 0x000fe200078e00ff */
[----:B------:R-:W-:Y:S02]  /*2aea0*/  MOV R9, R7 ;  /* 0x0000000700097202 */ /* 0x000fe40000000f00 */
[----:B------:R-:W-:Y:S02]  /*2aeb0*/  MOV R2, 0x2aed0 ;  /* 0x0002aed000027802 */ /* 0x000fe40000000f00 */
[----:B------:R-:W-:Y:S05]  /*2aec0*/  CALL.REL.NOINC `($__internal_39_$__cuda_sm70_shflsync_idx_p) ;  /* 0x00000a6000007944 */ /* 0x000fea0003c00000 */
        /* <DEDUP_REMOVED lines=9> */
.L_x_2068:
[----:B------:R-:W-:Y:S01]  /*2af60*/  IMAD.MOV.U32 R12, RZ, RZ, R31 ;  /* 0x000000ffff0c7224 */ /* 0x000fe200078e001f */
[----:B------:R-:W-:Y:S01]  /*2af70*/  MOV R3, 0x181f ;  /* 0x0000181f00037802 */ /* 0x000fe20000000f00 */
[----:B------:R-:W-:Y:S01]  /*2af80*/  IMAD.MOV.U32 R10, RZ, RZ, 0x3 ;  /* 0x00000003ff0a7424 */ /* 0x000fe200078e00ff */
[----:B------:R-:W-:-:S02]  /*2af90*/  MOV R172, 0xffffffff ;  /* 0xffffffff00ac7802 */ /* 0x000fc40000000f00 */
[----:B------:R-:W-:Y:S02]  /*2afa0*/  MOV R2, 0x2afc0 ;  /* 0x0002afc000027802 */ /* 0x000fe40000000f00 */
[----:B----4-:R-:W-:Y:S05]  /*2afb0*/  CALL.REL.NOINC `($__internal_39_$__cuda_sm70_shflsync_idx_p) ;  /* 0x0000097000007944 */ /* 0x010fea0003c00000 */
[----:B------:R-:W-:Y:S01]  /*2afc0*/  MOV R9, R13 ;  /* 0x0000000d00097202 */ /* 0x000fe20000000f00 */
[----:B------:R-:W-:Y:S05]  /*2afd0*/  BRA `(.L_x_2136) ;  /* 0xffff6eb000007947 */ /* 0x000fea000383ffff */
.L_x_2069:
[----:B------:R-:W-:Y:S01]  /*2afe0*/  IMAD.MOV.U32 R12, RZ, RZ, R33 ;  /* 0x000000ffff0c7224 */ /* 0x000fe200078e0021 */
[----:B------:R-:W-:Y:S01]  /*2aff0*/  MOV R3, 0x181f ;  /* 0x0000181f00037802 */ /* 0x000fe20000000f00 */
[----:B------:R-:W-:Y:S01]  /*2b000*/  IMAD.MOV.U32 R10, RZ, RZ, 0x3 ;  /* 0x00000003ff0a7424 */ /* 0x000fe200078e00ff */
[----:B------:R-:W-:Y:S02]  /*2b010*/  MOV R172, 0xffffffff ;  /* 0xffffffff00ac7802 */ /* 0x000fe40000000f00 */
[----:B------:R-:W-:Y:S02]  /*2b020*/  MOV R2, 0x2b040 ;  /* 0x0002b04000027802 */ /* 0x000fe40000000f00 */
[----:B-12-4-:R-:W-:Y:S05]  /*2b030*/  CALL.REL.NOINC `($__internal_39_$__cuda_sm70_shflsync_idx_p) ;  /* 0x000008f000007944 */ /* 0x016fea0003c00000 */
[----:B------:R-:W-:Y:S01]  /*2b040*/  IMAD.MOV.U32 R12, RZ, RZ, R30 ;  /* 0x000000ffff0c7224 */ /* 0x000fe200078e001e */
[----:B------:R-:W-:Y:S01]  /*2b050*/  MOV R10, 0x3 ;  /* 0x00000003000a7802 */ /* 0x000fe20000000f00 */
[----:B------:R-:W-:Y:S01]  /*2b060*/  IMAD.MOV.U32 R3, RZ, RZ, 0x181f ;  /* 0x0000181fff037424 */ /* 0x000fe200078e00ff */
[----:B------:R-:W-:Y:S01]  /*2b070*/  MOV R172, 0xffffffff ;  /* 0xffffffff00ac7802 */ /* 0x000fe20000000f00 */
[----:B------:R-:W-:Y:S01]  /*2b080*/  IMAD.MOV.U32 R8, RZ, RZ, R13 ;  /* 0x000000ffff087224 */ /* 0x000fe200078e000d */
[----:B------:R-:W-:-:S02]  /*2b090*/  MOV R2, 0x2b0b0 ;  /* 0x0002b0b000027802 */ /* 0x000fc40000000f00 */
        /* <DEDUP_REMOVED lines=10> */
.L_x_2102:
        /* <DEDUP_REMOVED lines=8> */
.L_x_2103:
[----:B------:R-:W-:Y:S01]  /*2b1c0*/  IMAD.MOV.U32 R12, RZ, RZ, R21 ;  /* 0x000000ffff0c7224 */ /* 0x000fe200078e0015 */
[----:B------:R-:W-:Y:S01]  /*2b1d0*/  MOV R3, 0x181f ;  /* 0x0000181f00037802 */ /* 0x000fe20000000f00 */
[----:B------:R-:W-:Y:S01]  /*2b1e0*/  IMAD.MOV.U32 R10, RZ, RZ, RZ ;  /* 0x000000ffff0a7224 */ /* 0x000fe200078e00ff */
[----:B------:R-:W-:Y:S02]  /*2b1f0*/  MOV R172, 0xffffffff ;  /* 0xffffffff00ac7802 */ /* 0x000fe40000000f00 */
[----:B------:R-:W-:Y:S02]  /*2b200*/  MOV R2, 0x2b220 ;  /* 0x0002b22000027802 */ /* 0x000fe40000000f00 */
[----:B-12---:R-:W-:Y:S05]  /*2b210*/  CALL.REL.NOINC `($__internal_39_$__cuda_sm70_shflsync_idx_p) ;  /* 0x0000071000007944 */ /* 0x006fea0003c00000 */
[----:B------:R-:W-:Y:S01]  /*2b220*/  IMAD.MOV.U32 R12, RZ, RZ, R16 ;  /* 0x000000ffff0c7224 */ /* 0x000fe200078e0010 */
[----:B------:R-:W-:Y:S01]  /*2b230*/  MOV R3, 0x181f ;  /* 0x0000181f00037802 */ /* 0x000fe20000000f00 */
[----:B------:R-:W-:Y:S01]  /*2b240*/  IMAD.MOV.U32 R10, RZ, RZ, RZ ;  /* 0x000000ffff0a7224 */ /* 0x000fe200078e00ff */
[----:B------:R-:W-:Y:S01]  /*2b250*/  MOV R8, R13 ;  /* 0x0000000d00087202 */ /* 0x000fe20000000f00 */
[----:B------:R-:W-:Y:S01]  /*2b260*/  IMAD.MOV.U32 R172, RZ, RZ, -0x1 ;  /* 0xffffffffffac7424 */ /* 0x000fe200078e00ff */
[----:B------:R-:W-:-:S02]  /*2b270*/  MOV R9, R4 ;  /* 0x0000000400097202 */ /* 0x000fc40000000f00 */
[----:B------:R-:W-:Y:S02]  /*2b280*/  MOV R2, 0x2b2a0 ;  /* 0x0002b2a000027802 */ /* 0x000fe40000000f00 */
[----:B------:R-:W-:Y:S05]  /*2b290*/  CALL.REL.NOINC `($__internal_39_$__cuda_sm70_shflsync_idx_p) ;  /* 0x0000069000007944 */ /* 0x000fea0003c00000 */
[----:B------:R-:W-:Y:S01]  /*2b2a0*/  IMAD.MOV.U32 R7, RZ, RZ, R13 ;  /* 0x000000ffff077224 */ /* 0x000fe200078e000d */
[----:B------:R-:W-:Y:S01]  /*2b2b0*/  MOV R12, R22 ;  /* 0x00000016000c7202 */ /* 0x000fe20000000f00 */
[----:B------:R-:W-:Y:S01]  /*2b2c0*/  IMAD.MOV.U32 R10, RZ, RZ, RZ ;  /* 0x000000ffff0a7224 */ /* 0x000fe200078e00ff */
[----:B------:R-:W-:Y:S01]  /*2b2d0*/  MOV R3, 0x181f ;  /* 0x0000181f00037802 */ /* 0x000fe20000000f00 */
[----:B------:R-:W-:Y:S01]  /*2b2e0*/  IMAD.MOV.U32 R172, RZ, RZ, -0x1 ;  /* 0xffffffffffac7424 */ /* 0x000fe200078e00ff */
[----:B------:R-:W-:Y:S02]  /*2b2f0*/  MOV R2, 0x2b310 ;  /* 0x0002b31000027802 */ /* 0x000fe40000000f00 */
[----:B------:R-:W-:Y:S05]  /*2b300*/  CALL.REL.NOINC `($__internal_39_$__cuda_sm70_shflsync_idx_p) ;  /* 0x0000062000007944 */ /* 0x000fea0003c00000 */
[----:B------:R-:W-:Y:S01]  /*2b310*/  MOV R2, R13 ;  /* 0x0000000d00027202 */ /* 0x000fe20000000f00 */
[----:B------:R-:W-:Y:S05]  /*2b320*/  BRA `(.L_x_2139) ;  /* 0xffffa7d000007947 */ /* 0x000fea000383ffff */
.L_x_2106:
[----:B------:R-:W-:Y:S01]  /*2b330*/  IMAD.MOV.U32 R12, RZ, RZ, R18 ;  /* 0x000000ffff0c7224 */ /* 0x000fe200078e0012 */
[----:B------:R-:W-:Y:S01]  /*2b340*/  MOV R3, 0x181f ;  /* 0x0000181f00037802 */ /* 0x000fe20000000f00 */
[----:B------:R-:W-:Y:S01]  /*2b350*/  IMAD.MOV.U32 R10, RZ, RZ, 0x1 ;  /* 0x00000001ff0a7424 */ /* 0x000fe200078e00ff */
[----:B------:R-:W-:Y:S02]  /*2b360*/  MOV R172, 0xffffffff ;  /* 0xffffffff00ac7802 */ /* 0x000fe40000000f00 */
[----:B------:R-:W-:-:S02]  /*2b370*/  MOV R2, 0x2b390 ;  /* 0x0002b39000027802 */ /* 0x000fc40000000f00 */
[----:B---34-:R-:W-:Y:S05]  /*2b380*/  CALL.REL.NOINC `($__internal_39_$__cuda_sm70_shflsync_idx_p) ;  /* 0x000005a000007944 */ /* 0x018fea0003c00000 */
[----:B------:R-:W-:Y:S01]  /*2b390*/  IMAD.MOV.U32 R9, RZ, RZ, R13 ;  /* 0x000000ffff097224 */ /* 0x000fe200078e000d */
[----:B------:R-:W-:Y:S01]  /*2b3a0*/  MOV R12, R21 ;  /* 0x00000015000c7202 */ /* 0x000fe20000000f00 */
[----:B------:R-:W-:Y:S01]  /*2b3b0*/  IMAD.MOV.U32 R10, RZ, RZ, 0x1 ;  /* 0x00000001ff0a7424 */ /* 0x000fe200078e00ff */
[----:B------:R-:W-:Y:S01]  /*2b3c0*/  MOV R3, 0x181f ;  /* 0x0000181f00037802 */ /* 0x000fe20000000f00 */
[----:B------:R-:W-:Y:S01]  /*2b3d0*/  IMAD.MOV.U32 R172, RZ, RZ, -0x1 ;  /* 0xffffffffffac7424 */ /* 0x000fe200078e00ff */
[----:B------:R-:W-:-:S02]  /*2b3e0*/  MOV R2, 0x2b400 ;  /* 0x0002b40000027802 */ /* 0x000fc40000000f00 */
[----:B------:R-:W-:Y:S05]  /*2b3f0*/  CALL.REL.NOINC `($__internal_39_$__cuda_sm70_shflsync_idx_p) ;  /* 0x0000053000007944 */ /* 0x000fea0003c00000 */
        /* <DEDUP_REMOVED lines=16> */
.L_x_2109:
        /* <DEDUP_REMOVED lines=8> */
.L_x_2110:
        /* <DEDUP_REMOVED lines=23> */
.L_x_2113:
[----:B------:R-:W-:Y:S01]  /*2b6f0*/  IMAD.MOV.U32 R12, RZ, RZ, R18 ;  /* 0x000000ffff0c7224 */ /* 0x000fe200078e0012 */
[----:B------:R-:W-:Y:S01]  /*2b700*/  MOV R3, 0x181f ;  /* 0x0000181f00037802 */ /* 0x000fe20000000f00 */
[----:B------:R-:W-:Y:S01]  /*2b710*/  IMAD.MOV.U32 R10, RZ, RZ, 0x3 ;  /* 0x00000003ff0a7424 */ /* 0x000fe200078e00ff */
[----:B------:R-:W-:Y:S02]  /*2b720*/  MOV R172, 0xffffffff ;  /* 0xffffffff00ac7802 */ /* 0x000fe40000000f00 */
[----:B------:R-:W-:-:S02]  /*2b730*/  MOV R2, 0x2b750 ;  /* 0x0002b75000027802 */ /* 0x000fc40000000f00 */
[----:B---3--:R-:W-:Y:S05]  /*2b740*/  CALL.REL.NOINC `($__internal_39_$__cuda_sm70_shflsync_idx_p) ;  /* 0x000001e000007944 */ /* 0x008fea0003c00000 */
[----:B------:R-:W-:Y:S01]  /*2b750*/  MOV R4, R13 ;  /* 0x0000000d00047202 */ /* 0x000fe20000000f00 */
[----:B------:R-:W-:Y:S05]  /*2b760*/  BRA `(.L_x_2143) ;  /* 0xffffb09000007947 */ /* 0x000fea000383ffff */
.L_x_2114:
        /* <DEDUP_REMOVED lines=23> */
        .weak           $__internal_38_$__cuda_sm70_shflsync_bfly_p
        .type           $__internal_38_$__cuda_sm70_shflsync_bfly_p,@function
        .size           $__internal_38_$__cuda_sm70_shflsync_bfly_p,($__internal_39_$__cuda_sm70_shflsync_idx_p - $__internal_38_$__cuda_sm70_shflsync_bfly_p)
$__internal_38_$__cuda_sm70_shflsync_bfly_p:
[----:B------:R-:W-:Y:S04]  /*2b8e0*/  WARPSYNC R5 ;  /* 0x0000000500007348 */ /* 0x000fe80003800000 */
[----:B------:R1:W2:Y:S02]  /*2b8f0*/  SHFL.BFLY PT, R4, R2, R4, R7 ;  /* 0x0c00000402047389 */ /* 0x0002a400000e0007 */
[----:B-1----:R-:W-:-:S02]  /*2b900*/  MOV R2, R3 ;  /* 0x0000000300027202 */ /* 0x002fc40000000f00 */
[----:B------:R-:W-:-:S04]  /*2b910*/  MOV R3, 0x0 ;  /* 0x0000000000037802 */ /* 0x000fc80000000f00 */
[----:B--2---:R-:W-:Y:S05]  /*2b920*/  RET.REL.NODEC R2 `(_ZN7cutlass13device_kernelIN5flash19enable_sm80_to_sm89INS1_16FlashAttnFwdSm80INS1_25CollectiveMainloopFwdSm80ILi8ELi1ELb0EN4cute5tupleIJNS5_1CILi128EEENS7_ILi48EEENS7_ILi256EEEEEELi256ENS_10bfloat16_tEfNS_4arch4Sm80ELb0ELb1ELb1ELb1ELb0ELb1ELb1ELb1EEENS1_21CollectiveEpilogueFwdINS6_IJS8_SA_S9_EEENS6_IJNS7_ILi1EEESI_SI_EEESC_SE_Li256ELb1ELb1ELb1ELb0EEENS1_36VarlenDynamicPersistentTileSchedulerILi128ELi48ELi256ELi256ELb1ELb1ELb0ELb1ELb0ELb1EEEEEEEEEvNT_6ParamsE) ;  /* 0xfffd46d002007950 */ /* 0x004fea0003c3ffff */
        .weak           $__internal_39_$__cuda_sm70_shflsync_idx_p
        .type           $__internal_39_$__cuda_sm70_shflsync_idx_p,@function
        .size           $__internal_39_$__cuda_sm70_shflsync_idx_p,($__internal_40_$__cuda_sm70_shflsync_up_p - $__internal_39_$__cuda_sm70_shflsync_idx_p)
$__internal_39_$__cuda_sm70_shflsync_idx_p:
[----:B------:R-:W-:Y:S04]  /*2b930*/  WARPSYNC R172 ;  /* 0x000000ac00007348 */ /* 0x000fe80003800000 */
[----:B------:R1:W2:Y:S02]  /*2b940*/  SHFL.IDX PT, R13, R12, R10, R3 ;  /* 0x0000000a0c0d7389 */ /* 0x0002a400000e0003 */
[----:B-1----:R-:W-:-:S04]  /*2b950*/  MOV R3, 0x0 ;  /* 0x0000000000037802 */ /* 0x002fc80000000f00 */
[----:B--2---:R-:W-:Y:S05]  /*2b960*/  RET.REL.NODEC R2 `(_ZN7cutlass13device_kernelIN5flash19enable_sm80_to_sm89INS1_16FlashAttnFwdSm80INS1_25CollectiveMainloopFwdSm80ILi8ELi1ELb0EN4cute5tupleIJNS5_1CILi128EEENS7_ILi48EEENS7_ILi256EEEEEELi256ENS_10bfloat16_tEfNS_4arch4Sm80ELb0ELb1ELb1ELb1ELb0ELb1ELb1ELb1EEENS1_21CollectiveEpilogueFwdINS6_IJS8_SA_S9_EEENS6_IJNS7_ILi1EEESI_SI_EEESC_SE_Li256ELb1ELb1ELb1ELb0EEENS1_36VarlenDynamicPersistentTileSchedulerILi128ELi48ELi256ELi256ELb1ELb1ELb0ELb1ELb0ELb1EEEEEEEEEvNT_6ParamsE) ;  /* 0xfffd469002007950 */ /* 0x004fea0003c3ffff */
        .weak           $__internal_40_$__cuda_sm70_shflsync_up_p
        .type           $__internal_40_$__cuda_sm70_shflsync_up_p,@function
        .size           $__internal_40_$__cuda_sm70_shflsync_up_p,($__internal_41_$__cuda_sm70_votesync_ballot - $__internal_40_$__cuda_sm70_shflsync_up_p)
$__internal_40_$__cuda_sm70_shflsync_up_p:
[----:B------:R-:W-:Y:S02]  /*2b970*/  MOV R4, RZ ;  /* 0x000000ff00047202 */ /* 0x000fe40000000f00 */
[----:B------:R-:W-:-:S04]  /*2b980*/  MOV R10, 0xffffffff ;  /* 0xffffffff000a7802 */ /* 0x000fc80000000f00 */
[----:B------:R-:W-:Y:S04]  /*2b990*/  WARPSYNC R10 ;  /* 0x0000000a00007348 */ /* 0x000fe80003800000 */
[----:B------:R1:W2:Y:S02]  /*2b9a0*/  SHFL.UP PT, R4, R0, R3, R4 ;  /* 0x0400000300047389 */ /* 0x0002a400000e0004 */
[----:B-1----:R-:W-:-:S04]  /*2b9b0*/  MOV R3, 0x0 ;  /* 0x0000000000037802 */ /* 0x002fc80000000f00 */
[----:B--2---:R-:W-:Y:S05]  /*2b9c0*/  RET.REL.NODEC R2 `(_ZN7cutlass13device_kernelIN5flash19enable_sm80_to_sm89INS1_16FlashAttnFwdSm80INS1_25CollectiveMainloopFwdSm80ILi8ELi1ELb0EN4cute5tupleIJNS5_1CILi128EEENS7_ILi48EEENS7_ILi256EEEEEELi256ENS_10bfloat16_tEfNS_4arch4Sm80ELb0ELb1ELb1ELb1ELb0ELb1ELb1ELb1EEENS1_21CollectiveEpilogueFwdINS6_IJS8_SA_S9_EEENS6_IJNS7_ILi1EEESI_SI_EEESC_SE_Li256ELb1ELb1ELb1ELb0EEENS1_36VarlenDynamicPersistentTileSchedulerILi128ELi48ELi256ELi256ELb1ELb1ELb0ELb1ELb0ELb1EEEEEEEEEvNT_6ParamsE) ;  /* 0xfffd463002007950 */ /* 0x004fea0003c3ffff */
        .weak           $__internal_41_$__cuda_sm70_votesync_ballot
        .type           $__internal_41_$__cuda_sm70_votesync_ballot,@function
        .size           $__internal_41_$__cuda_sm70_votesync_ballot,(.L_x_2636 - $__internal_41_$__cuda_sm70_votesync_ballot)
$__internal_41_$__cuda_sm70_votesync_ballot:
[----:B------:R-:W-:Y:S01]  /*2b9d0*/  ISETP.NE.U32.AND P0, PT, R0, 0x1, PT ;  /* 0x000000010000780c */ /* 0x000fe20003f05070 */
[----:B------:R-:W-:-:S04]  /*2b9e0*/  IMAD.MOV.U32 R3, RZ, RZ, -0x1 ;  /* 0xffffffffff037424 */ /* 0x000fc800078e00ff */
[----:B------:R-:W-:Y:S08]  /*2b9f0*/  WARPSYNC R3 ;  /* 0x0000000300007348 */ /* 0x000ff00003800000 */
[----:B------:R-:W-:-:S04]  /*2ba00*/  VOTE.ANY R0, PT, !P0 ;  /* 0x0000000000007806 */ /* 0x000fc800040e0100 */
[----:B------:R-:W-:Y:S01]  /*2ba10*/  LOP3.LUT R0, R0, R3, RZ, 0xc0, !PT ;  /* 0x0000000300007212 */ /* 0x000fe200078ec0ff */
[----:B------:R-:W-:-:S04]  /*2ba20*/  IMAD.MOV.U32 R3, RZ, RZ, 0x0 ;  /* 0x00000000ff037424 */ /* 0x000fc800078e00ff */
[----:B------:R-:W-:Y:S05]  /*2ba30*/  RET.REL.NODEC R2 `(_ZN7cutlass13device_kernelIN5flash19enable_sm80_to_sm89INS1_16FlashAttnFwdSm80INS1_25CollectiveMainloopFwdSm80ILi8ELi1ELb0EN4cute5tupleIJNS5_1CILi128EEENS7_ILi48EEENS7_ILi256EEEEEELi256ENS_10bfloat16_tEfNS_4arch4Sm80ELb0ELb1ELb1ELb1ELb0ELb1ELb1ELb1EEENS1_21CollectiveEpilogueFwdINS6_IJS8_SA_S9_EEENS6_IJNS7_ILi1EEESI_SI_EEESC_SE_Li256ELb1ELb1ELb1ELb0EEENS1_36VarlenDynamicPersistentTileSchedulerILi128ELi48ELi256ELi256ELb1ELb1ELb0ELb1ELb0ELb1EEEEEEEEEvNT_6ParamsE) ;  /* 0xfffd45c002007950 */ /* 0x000fea0003c3ffff */
.L_x_2145:
        /* <DEDUP_REMOVED lines=12> */
.L_x_2636:


//--------------------- .text._ZN7cutlass13device_kernelIN5flash19enable_sm80_to_sm89INS1_16FlashAttnFwdSm80INS1_25CollectiveMainloopFwdSm80ILi8ELi1ELb0EN4cute5tupleIJNS5_1CILi128EEENS7_ILi96EEENS7_ILi256EEEEEELi256ENS_10bfloat16_tEfNS_4arch4Sm80ELb1ELb0ELb1ELb0ELb0ELb0ELb1ELb1EEENS1_21CollectiveEpilogueFwdINS6_IJS8_SA_S9_EEENS6_IJNS7_ILi1EEESI_SI_EEESC_SE_Li256ELb0ELb1ELb1ELb0EEENS1_30DynamicPersistentTileSchedulerILi256ELi256ELb1ELb1ELb0EEEEEEEEEvNT_6ParamsE --------------------------
	.section	.text._ZN7cutlass13device_kernelIN5flash19enable_sm80_to_sm89INS1_16FlashAttnFwdSm80INS1_25CollectiveMainloopFwdSm80ILi8ELi1ELb0EN4cute5tupleIJNS5_1CILi128EEENS7_ILi96EEENS7_ILi256EEEEEELi256ENS_10bfloat16_tEfNS_4arch4Sm80ELb1ELb0ELb1ELb0ELb0ELb0ELb1ELb1EEENS1_21CollectiveEpilogueFwdINS6_IJS8_SA_S9_EEENS6_IJNS7_ILi1EEESI_SI_EEESC_SE_Li256ELb0ELb1ELb1ELb0EEENS1_30DynamicPersistentTileSchedulerILi256ELi256ELb1ELb1ELb0EEEEEEEEEvNT_6ParamsE,"ax",@progbits
	.sectioninfo	@"SHI_REGISTERS=255"
	.align	128
.text._ZN7cutlass13device_kernelIN5flash19enable_sm80_to_sm89INS1_16FlashAttnFwdSm80INS1_25CollectiveMainloopFwdSm80ILi8ELi1ELb0EN4cute5tupleIJNS5_1CILi128EEENS7_ILi96EEENS7_ILi256EEEEEELi256ENS_10bfloat16_tEfNS_4arch4Sm80ELb1ELb0ELb1ELb0ELb0ELb0ELb1ELb1EEENS1_21CollectiveEpilogueFwdINS6_IJS8_SA_S9_EEENS6_IJNS7_ILi1EEESI_SI_EEESC_SE_Li256ELb0ELb1ELb1ELb0EEENS1_30DynamicPersistentTileSchedulerILi256ELi256ELb1ELb1ELb0EEEEEEEEEvNT_6ParamsE:
        .type           _ZN7cutlass13device_kernelIN5flash19enable_sm80_to_sm89INS1_16FlashAttnFwdSm80INS1_25CollectiveMainloopFwdSm80ILi8ELi1ELb0EN4cute5tupleIJNS5_1CILi128EEENS7_ILi96EEENS7_ILi256EEEEEELi256ENS_10bfloat16_tEfNS_4arch4Sm80ELb1ELb0ELb1ELb0ELb0ELb0ELb1ELb1EEENS1_21CollectiveEpilogueFwdINS6_IJS8_SA_S9_EEENS6_IJNS7_ILi1EEESI_SI_EEESC_SE_Li256ELb0ELb1ELb1ELb0EEENS1_30DynamicPersistentTileSchedulerILi256ELi256ELb1ELb1ELb0EEEEEEEEEvNT_6ParamsE,@function
        .size           _ZN7cutlass13device_kernelIN5flash19enable_sm80_to_sm89INS1_16FlashAttnFwdSm80INS1_25CollectiveMainloopFwdSm80ILi8ELi1ELb0EN4cute5tupleIJNS5_1CILi128EEENS7_ILi96EEENS7_ILi256EEEEEELi256ENS_10bfloat16_tEfNS_4arch4Sm80ELb1ELb0ELb1ELb0ELb0ELb0ELb1ELb1EEENS1_21CollectiveEpilogueFwdINS6_IJS8_SA_S9_EEENS6_IJNS7_ILi1EEESI_SI_EEESC_SE_Li256ELb0ELb1ELb1ELb0EEENS1_30DynamicPersistentTileSchedulerILi256ELi256ELb1ELb1ELb0EEEEEEEEEvNT_6ParamsE,(.L_x_2642 - _ZN7cutlass13device_kernelIN5flash19enable_sm80_to_sm89INS1_16FlashAttnFwdSm80INS1_25CollectiveMainloopFwdSm80ILi8ELi1ELb0EN4cute5tupleIJNS5_1CILi128EEENS7_ILi96EEENS7_ILi256EEEEEELi256ENS_10bfloat16_tEfNS_4arch4Sm80ELb1ELb0ELb1ELb0ELb0ELb0ELb1ELb1EEENS1_21CollectiveEpilogueFwdINS6_IJS8_SA_S9_EEENS6_IJNS7_ILi1EEESI_SI_EEESC_SE_Li256ELb0ELb1ELb1ELb0EEENS1_30DynamicPersistentTileSchedulerILi256ELi256ELb1ELb1ELb0EEEEEEEEEvNT_6ParamsE)
        .other          _ZN7cutlass13device_kernelIN5flash19enable_sm80_to_sm89INS1_16FlashAttnFwdSm80INS1_25CollectiveMainloopFwdSm80ILi8ELi1ELb0EN4cute5tupleIJNS5_1CILi128EEENS7_ILi96EEENS7_ILi256EEEEEELi256ENS_10bfloat16_tEfNS_4arch4Sm80ELb1ELb0ELb1ELb0ELb0ELb0ELb1ELb1EEENS1_21CollectiveEpilogueFwdINS6_IJS8_SA_S9_EEENS6_IJNS7_ILi1EEESI_SI_EEESC_SE_Li256ELb0ELb1ELb1ELb0EEENS1_30DynamicPersistentTileSchedulerILi256ELi256ELb1ELb1ELb0EEEEEEEEEvNT_6ParamsE,@"STO_CUDA_ENTRY STV_DEFAULT"
_ZN7cutlass13device_kernelIN5flash19enable_sm80_to_sm89INS1_16FlashAttnFwdSm80INS1_25CollectiveMainloopFwdSm80ILi8ELi1ELb0EN4cute5tupleIJNS5_1CILi128EEENS7_ILi96EEENS7_ILi256EEEEEELi256ENS_10bfloat16_tEfNS_4arch4Sm80ELb1ELb0ELb1ELb0ELb0ELb0ELb1ELb1EEENS1_21CollectiveEpilogueFwdINS6_IJS8_SA_S9_EEENS6_IJNS7_ILi1EEESI_SI_EEESC_SE_Li256ELb0ELb1ELb1ELb0EEENS1_30DynamicPersistentTileSchedulerILi256ELi256ELb1ELb1ELb0EEEEEEEEEvNT_6ParamsE:
        /* <DEDUP_REMOVED lines=12> */
[----:B------:R-:W-:Y:S01]  /*00c0*/  IMAD.MOV.U32 R218, RZ, RZ, 0x20 ;  /* 0x00000020ffda7424 */ /* 0x000fe200078e00ff */
[----:B------:R-:W-:Y:S01]  /*00d0*/  ULDC.64 UR6, c[0x0][0x118] ;  /* 0x0000460000067ab9 */ /* 0x000fe20000000a00 */
[----:B------:R-:W-:Y:S01]  /*00e0*/  IMAD.MOV.U32 R220, RZ, RZ, 0x40 ;  /* 0x00000040ffdc7424 */ /* 0x000fe200078e00ff */
[CC--:B------:R-:W-:Y:S02]  /*00f0*/  LEA.HI R10, R8.reuse, R16.reuse, RZ, 0x3 ;  /* 0x00000010080a7211 */ /* 0x0c0fe400078f18ff */
[CC--:B------:R-:W-:Y:S02]  /*0100*/  LEA.HI R0, R8.reuse, R16.reuse, RZ, 0x2 ;  /* 0x0000001008007211 */ /* 0x0c0fe400078f10ff */
[----:B------:R-:W-:Y:S02]  /*0110*/  LEA.HI R6, R8, R16, RZ, 0x4 ;  /* 0x0000001008067211 */ /* 0x000fe400078f20ff */
[----:B------:R-:W-:-:S02]  /*0120*/  SHF.R.S32.HI R20, RZ, 0x3, R10 ;  /* 0x00000003ff147819 */ /* 0x000fc4000001140a */
[----:B------:R-:W-:Y:S02]  /*0130*/  LOP3.LUT R2, R10, 0xfffffff8, RZ, 0xc0, !PT ;  /* 0xfffffff80a027812 */ /* 0x000fe400078ec0ff */
[----:B------:R-:W-:Y:S01]  /*0140*/  LOP3.LUT R4, R0, 0xfffffffc, RZ, 0xc0, !PT ;  /* 0xfffffffc00047812 */ /* 0x000fe200078ec0ff */
[----:B------:R-:W-:Y:S01]  /*0150*/  IMAD.SHL.U32 R7, R20, 0x40, RZ ;  /* 0x0000004014077824 */ /* 0x000fe200078e00ff */
[----:B------:R-:W-:Y:S01]  /*0160*/  LOP3.LUT R0, R6, 0xfffffff0, RZ, 0xc0, !PT ;  /* 0xfffffff006007812 */ /* 0x000fe200078ec0ff */
[C---:B------:R-:W-:Y:S01]  /*0170*/  IMAD.IADD R9, R16.reuse, 0x1, -R2 ;  /* 0x0000000110097824 */ /* 0x040fe200078e0a02 */
[----:B------:R-:W-:Y:S01]  /*0180*/  SHF.R.S32.HI R5, RZ, 0x4, R6 ;  /* 0x00000004ff057819 */ /* 0x000fe20000011406 */
[C---:B------:R-:W-:Y:S02]  /*0190*/  IMAD.IADD R4, R16.reuse, 0x1, -R4 ;  /* 0x0000000110047824 */ /* 0x040fe400078e0a04 */
[----:B------:R-:W-:Y:S01]  /*01a0*/  IMAD.IADD R3, R16, 0x1, -R0 ;  /* 0x0000000110037824 */ /* 0x000fe200078e0a00 */
[----:B------:R-:W-:Y:S01]  /*01b0*/  LEA.HI R2, R6, R5, RZ, 0x1 ;  /* 0x0000000506027211 */ /* 0x000fe200078f08ff */
[----:B------:R-:W-:Y:S01]  /*01c0*/  IMAD.SHL.U32 R18, R9, 0x8, RZ ;  /* 0x0000000809127824 */ /* 0x000fe200078e00ff */
[----:B------:R-:W-:-:S02]  /*01d0*/  LOP3.LUT R0, R7, 0x1c0, RZ, 0xc0, !PT ;  /* 0x000001c007007812 */ /* 0x000fc400078ec0ff */
[----:B------:R-:W-:Y:S02]  /*01e0*/  LOP3.LUT R6, R2, 0xfffffffe, RZ, 0xc0, !PT ;  /* 0xfffffffe02067812 */ /* 0x000fe400078ec0ff */
[----:B------:R-:W-:Y:S01]  /*01f0*/  SHF.R.S32.HI R11, RZ, 0x1f, R3 ;  /* 0x0000001fff0b7819 */ /* 0x000fe20000011403 */
[----:B------:R-:W-:Y:S01]  /*0200*/  STL [R1+0x40], R18 ;  /* 0x0000401201007387 */ /* 0x000fe20000100800 */
[----:B------:R-:W-:Y:S01]  /*0210*/  LOP3.LUT R7, R0, 0x38, R18, 0xf8, !PT ;  /* 0x0000003800077812 */ /* 0x000fe200078ef812 */
[----:B------:R-:W-:Y:S01]  /*0220*/  IMAD.IADD R12, R5, 0x1, -R6 ;  /* 0x00000001050c7824 */ /* 0x000fe200078e0a06 */
[----:B------:R-:W-:Y:S01]  /*0230*/  SHF.R.U32.HI R2, RZ, 0x3, R0 ;  /* 0x00000003ff027819 */ /* 0x000fe20000011600 */
[----:B------:R-:W-:Y:S01]  /*0240*/  IMAD.SHL.U32 R5, R9, 0x40, RZ ;  /* 0x0000004009057824 */ /* 0x000fe200078e00ff */
[----:B------:R-:W-:Y:S02]  /*0250*/  LEA.HI R0, R4, R4, RZ, 0x1 ;  /* 0x0000000404007211 */ /* 0x000fe400078f08ff */
[----:B------:R-:W-:-:S02]  /*0260*/  LEA.HI R11, R11, R3, RZ, 0x3 ;  /* 0x000000030b0b7211 */ /* 0x000fc400078f18ff */
[----:B------:R-:W-:Y:S02]  /*0270*/  LOP3.LUT R0, R0, 0x1ffffffe, RZ, 0xc0, !PT ;  /* 0x1ffffffe00007812 */ /* 0x000fe400078ec0ff */
[----:B------:R-:W-:Y:S02]  /*0280*/  LOP3.LUT R13, R7, R2, RZ, 0x3c, !PT ;  /* 0x00000002070d7212 */ /* 0x000fe400078e3cff */
[----:B------:R-:W-:Y:S01]  /*0290*/  LOP3.LUT R2, R11, 0xfffffff8, RZ, 0xc0, !PT ;  /* 0xfffffff80b027812 */ /* 0x000fe200078ec0ff */
[----:B------:R-:W-:Y:S01]  /*02a0*/  IMAD.IADD R14, R4, 0x1, -R0 ;  /* 0x00000001040e7824 */ /* 0x000fe200078e0a00 */
[----:B------:R-:W-:Y:S02]  /*02b0*/  LEA.HI R6, R8, R16, RZ, 0x5 ;  /* 0x0000001008067211 */ /* 0x000fe400078f28ff */
[----:B------:R-:W-:Y:S01]  /*02c0*/  LOP3.LUT R0, R5, 0x1c0, RZ, 0xc0, !PT ;  /* 0x000001c005007812 */ /* 0x000fe200078ec0ff */
[----:B------:R-:W-:Y:S01]  /*02d0*/  IMAD.IADD R7, R3, 0x1, -R2 ;  /* 0x0000000103077824 */ /* 0x000fe200078e0a02 */
[----:B------:R-:W-:-:S02]  /*02e0*/  LOP3.LUT R3, R6, 0xffffffe0, RZ, 0xc0, !PT ;  /* 0xffffffe006037812 */ /* 0x000fc400078ec0ff */
[----:B------:R-:W-:Y:S02]  /*02f0*/  LOP3.LUT R4, R0, 0x8, R10, 0xf8, !PT ;  /* 0x0000000800047812 */ /* 0x000fe400078ef80a */
[----:B------:R-:W-:Y:S01]  /*0300*/  SHF.R.U32.HI R2, RZ, 0x3, R0 ;  /* 0x00000003ff027819 */ /* 0x000fe20000011600 */
[----:B------:R-:W-:Y:S01]  /*0310*/  IMAD.IADD R17, R16, 0x1, -R3 ;  /* 0x0000000110117824 */ /* 0x000fe200078e0a03 */
[--C-:B------:R-:W-:Y:S02]  /*0320*/  SHF.R.S32.HI R223, RZ, 0x5, R6.reuse ;  /* 0x00000005ffdf7819 */ /* 0x100fe40000011406 */
[----:B------:R-:W-:Y:S02]  /*0330*/  SHF.R.S32.HI R0, RZ, 0x1f, R6 ;  /* 0x0000001fff007819 */ /* 0x000fe40000011406 */
[----:B------:R-:W-:Y:S02]  /*0340*/  LEA.HI R3, R8, R16, RZ, 0x6 ;  /* 0x0000001008037211 */ /* 0x000fe400078f30ff */
[----:B------:R-:W-:-:S02]  /*0350*/  LEA.HI R0, R0, R223, RZ, 0x3 ;  /* 0x000000df00007211 */ /* 0x000fc400078f18ff */
[----:B------:R-:W-:Y:S01]  /*0360*/  LOP3.LUT R216, R4, R2, RZ, 0x3c, !PT ;  /* 0x0000000204d87212 */ /* 0x000fe200078e3cff */
[----:B------:R-:W-:Y:S01]  /*0370*/  IMAD.SHL.U32 R10, R3, 0x8, RZ ;  /* 0x00000008030a7824 */ /* 0x000fe200078e00ff */
[----:B------:R-:W-:Y:S01]  /*0380*/  LOP3.LUT R2, R0, 0xffffff8, RZ, 0xc0, !PT ;  /* 0x0ffffff800027812 */ /* 0x000fe200078ec0ff */
[C---:B------:R-:W-:Y:S01]  /*0390*/  IMAD.SHL.U32 R3, R7.reuse, 0x40, RZ ;  /* 0x0000004007037824 */ /* 0x040fe200078e00ff */
[----:B------:R-:W-:Y:S01]  /*03a0*/  SHF.R.S32.HI R8, RZ, 0x1f, R17 ;  /* 0x0000001fff087819 */ /* 0x000fe20000011411 */
[----:B------:R-:W-:Y:S01]  /*03b0*/  IMAD.SHL.U32 R4, R12, 0x8, RZ ;  /* 0x000000080c047824 */ /* 0x000fe200078e00ff */
[----:B------:R-:W-:Y:S01]  /*03c0*/  LOP3.LUT P3, RZ, R7, 0x2, RZ, 0xc0, !PT ;  /* 0x0000000207ff7812 */ /* 0x000fe2000786c0ff */
[----:B------:R-:W-:Y:S01]  /*03d0*/  IMAD.IADD R6, R223, 0x1, -R2 ;  /* 0x00000001df067824 */ /* 0x000fe200078e0a02 */
[----:B------:R-:W-:Y:S01]  /*03e0*/  LOP3.LUT R0, R3, 0x1c0, RZ, 0xc0, !PT ;  /* 0x000001c003007812 */ /* 0x000fe200078ec0ff */
[----:B------:R-:W-:Y:S01]  /*03f0*/  IMAD.SHL.U32 R2, R11, 0x40, RZ ;  /* 0x000000400b027824 */ /* 0x000fe200078e00ff */
[----:B------:R-:W-:Y:S01]  /*0400*/  LEA.HI R8, R8, R17, RZ, 0x2 ;  /* 0x0000001108087211 */ /* 0x000fe200078f10ff */
[----:B------:R-:W-:Y:S01]  /*0410*/  IMAD R216, R12, 0x200, R216 ;  /* 0x000002000cd87824 */ /* 0x000fe200078e02d8 */
[----:B------:R-:W-:-:S02]  /*0420*/  LOP3.LUT R3, R0, 0x8, R4, 0xf8, !PT ;  /* 0x0000000800037812 */ /* 0x000fc400078ef804 */
[----:B------:R-:W-:Y:S02]  /*0430*/  SHF.R.U32.HI R0, RZ, 0x3, R0 ;  /* 0x00000003ff007819 */ /* 0x000fe40000011600 */
[----:B------:R-:W-:Y:S02]  /*0440*/  LOP3.LUT R2, R2, 0xfffffe00, RZ, 0xc0, !PT ;  /* 0xfffffe0002027812 */ /* 0x000fe400078ec0ff */
[----:B------:R-:W-:Y:S02]  /*0450*/  SHF.R.S32.HI R5, RZ, 0x2, R8 ;  /* 0x00000002ff057819 */ /* 0x000fe40000011408 */
[----:B------:R-:W-:Y:S01]  /*0460*/  LOP3.LUT R0, R3, R0, RZ, 0x3c, !PT ;  /* 0x0000000003007212 */ /* 0x000fe200078e3cff */
[----:B------:R-:W-:Y:S01]  /*0470*/  IMAD R223, R223, 0x400, R2 ;  /* 0x00000400dfdf7824 */ /* 0x000fe200078e0202 */
[----:B------:R-:W-:Y:S01]  /*0480*/  IADD3 R4, R18, 0xc0, RZ ;  /* 0x000000c012047810 */ /* 0x000fe20007ffe0ff */
[----:B------:R-:W-:Y:S01]  /*0490*/  IMAD R16, R6, 0x10, R5 ;  /* 0x0000001006107824 */ /* 0x000fe200078e0205 */
[----:B------:R-:W-:Y:S01]  /*04a0*/  LOP3.LUT R217, R0, R2, RZ, 0xfc, !PT ;  /* 0x0000000200d97212 */ /* 0x000fe200078efcff */
[----:B------:R-:W-:Y:S01]  /*04b0*/  IMAD.IADD R223, R223, 0x1, R0 ;  /* 0x00000001dfdf7824 */ /* 0x000fe200078e0200 */
[----:B------:R-:W-:Y:S01]  /*04c0*/  IADD3 R2, R18, 0x40, RZ ;  /* 0x0000004012027810 */ /* 0x000fe20007ffe0ff */
[----:B------:R-:W-:Y:S01]  /*04d0*/  IMAD R0, R9, 0x20, R20 ;  /* 0x0000002009007824 */ /* 0x000fe200078e0214 */
[----:B------:R-:W-:Y:S01]  /*04e0*/  STL [R1+0x7c], R16 ;  /* 0x00007c1001007387 */ /* 0x000fe20000100800 */
[----:B------:R-:W-:-:S02]  /*04f0*/  LOP3.LUT R3, R8, 0x7ffffffc, RZ, 0xc0, !PT ;  /* 0x7ffffffc08037812 */ /* 0x000fc400078ec0ff */
[----:B------:R-:W-:Y:S01]  /*0500*/  SHF.R.S32.HI R2, RZ, 0x1f, R2 ;  /* 0x0000001fff027819 */ /* 0x000fe20000011402 */
[----:B------:R-:W-:Y:S01]  /*0510*/  STL [R1+0x54], R15 ;  /* 0x0000540f01007387 */ /* 0x000fe20000100800 */
[----:B------:R-:W-:Y:S02]  /*0520*/  LOP3.LUT P0, RZ, R7, 0x4, RZ, 0xc0, !PT ;  /* 0x0000000407ff7812 */ /* 0x000fe4000780c0ff */
[----:B------:R-:W-:Y:S01]  /*0530*/  LEA R216, R216, 0xc100, 0x1 ;  /* 0x0000c100d8d87811 */ /* 0x000fe200078e08ff */
[----:B------:R1:W-:Y:S01]  /*0540*/  STL [R1+0x80], R0 ;  /* 0x0000800001007387 */ /* 0x0003e20000100800 */
[----:B------:R-:W-:Y:S02]  /*0550*/  R2P PR, R9, 0x6 ;  /* 0x0000000609007804 */ /* 0x000fe40000000000 */
[----:B------:R-:W-:Y:S01]  /*0560*/  SEL R218, R218, 0xffffffe0, !P3 ;  /* 0xffffffe0dada7807 */ /* 0x000fe20005800000 */
[----:B------:R2:W-:Y:S01]  /*0570*/  STL [R1+0x68], R2 ;  /* 0x0000680201007387 */ /* 0x0005e20000100800 */
[----:B------:R-:W-:-:S02]  /*0580*/  LEA R223, R223, 0x18100, 0x1 ;  /* 0x00018100dfdf7811 */ /* 0x000fc400078e08ff */
[----:B------:R-:W-:Y:S02]  /*0590*/  LEA R217, R217, 0x100, 0x1 ;  /* 0x00000100d9d97811 */ /* 0x000fe400078e08ff */
[C---:B------:R-:W-:Y:S01]  /*05a0*/  SEL R219, R220.reuse, 0xffffffc0, !P2 ;  /* 0xffffffc0dcdb7807 */ /* 0x040fe20005000000 */
[----:B------:R-:W-:Y:S01]  /*05b0*/  IMAD.IADD R224, R223, 0x1, R218 ;  /* 0x00000001dfe07824 */ /* 0x000fe200078e02da */
[----:B------:R-:W-:Y:S01]  /*05c0*/  SEL R220, R220, 0xffffffc0, !P0 ;  /* 0xffffffc0dcdc7807 */ /* 0x000fe20004000000 */
[----:B------:R-:W-:Y:S01]  /*05d0*/  IMAD.IADD R218, R218, 0x1, R217 ;  /* 0x00000001dada7824 */ /* 0x000fe200078e02d9 */
[C---:B------:R-:W-:Y:S01]  /*05e0*/  IADD3 R227, R216.reuse, 0x20, RZ ;  /* 0x00000020d8e37810 */ /* 0x040fe20007ffe0ff */
[C---:B------:R-:W-:Y:S01]  /*05f0*/  IMAD.IADD R222, R216.reuse, 0x1, R219 ;  /* 0x00000001d8de7824 */ /* 0x040fe200078e02db */
[----:B------:R-:W-:Y:S01]  /*0600*/  LOP3.LUT R10, R13, 0x7ffffe00, R10, 0xf8, !PT ;  /* 0x7ffffe000d0a7812 */ /* 0x000fe200078ef80a */
[----:B------:R-:W-:Y:S01]  /*0610*/  IMAD.IADD R226, R223, 0x1, R220 ;  /* 0x00000001dfe27824 */ /* 0x000fe200078e02dc */
[----:B------:R-:W-:Y:S01]  /*0620*/  @P1 IADD3 R227, R216, -0x20, RZ ;  /* 0xffffffe0d8e31810 */ /* 0x000fe20007ffe0ff */
[----:B------:R-:W-:-:S02]  /*0630*/  IMAD.IADD R221, R220, 0x1, R217 ;  /* 0x00000001dcdd7824 */ /* 0x000fc400078e02d9 */
[----:B------:R-:W-:Y:S01]  /*0640*/  IMAD.IADD R225, R224, 0x1, R220 ;  /* 0x00000001e0e17824 */ /* 0x000fe200078e02dc */
[C---:B------:R-:W-:Y:S01]  /*0650*/  IADD3 R250, R227.reuse, 0x800, RZ ;  /* 0x00000800e3fa7810 */ /* 0x040fe20007ffe0ff */
[----:B------:R-:W-:Y:S01]  /*0660*/  IMAD.SHL.U32 R251, R10, 0x2, RZ ;  /* 0x000000020afb7824 */ /* 0x000fe200078e00ff */
[----:B------:R-:W-:Y:S01]  /*0670*/  IADD3 R249, R227, 0x1000, RZ ;  /* 0x00001000e3f97810 */ /* 0x000fe20007ffe0ff */
[----:B------:R-:W-:Y:S01]  /*0680*/  IMAD.IADD R219, R219, 0x1, R227 ;  /* 0x00000001dbdb7824 */ /* 0x000fe200078e02e3 */
[----:B-1----:R-:W-:Y:S01]  /*0690*/  IADD3 R0, R18, 0x80, RZ ;  /* 0x0000008012007810 */ /* 0x002fe20007ffe0ff */
[----:B------:R-:W-:Y:S01]  /*06a0*/  IMAD.IADD R220, R220, 0x1, R218 ;  /* 0x00000001dcdc7824 */ /* 0x000fe200078e02da */
[----:B------:R-:W-:Y:S02]  /*06b0*/  IADD3 R248, R227, 0x1800, RZ ;  /* 0x00001800e3f87810 */ /* 0x000fe40007ffe0ff */
[----:B------:R-:W-:Y:S01]  /*06c0*/  SHF.R.S32.HI R5, RZ, 0x1f, R0 ;  /* 0x0000001fff057819 */ /* 0x000fe20000011400 */
[----:B------:R-:W-:Y:S01]  /*06d0*/  IMAD.IADD R0, R17, 0x1, -R3 ;  /* 0x0000000111007824 */ /* 0x000fe200078e0a03 */
[----:B--2---:R-:W-:-:S02]  /*06e0*/  SHF.R.S32.HI R2, RZ, 0x1f, R4 ;  /* 0x0000001fff027819 */ /* 0x004fc40000011404 */
[C---:B------:R-:W-:Y:S01]  /*06f0*/  IADD3 R247, R227.reuse, 0x2000, RZ ;  /* 0x00002000e3f77810 */ /* 0x040fe20007ffe0ff */
[----:B------:R-:W-:Y:S01]  /*0700*/  STL [R1+0x64], R5 ;  /* 0x0000640501007387 */ /* 0x000fe20000100800 */
[----:B------:R-:W-:Y:S01]  /*0710*/  IMAD.SHL.U32 R0, R0, 0x2, RZ ;  /* 0x0000000200007824 */ /* 0x000fe200078e00ff */
[C---:B------:R-:W-:Y:S02]  /*0720*/  IADD3 R246, R227.reuse, 0x2800, RZ ;  /* 0x00002800e3f67810 */ /* 0x040fe40007ffe0ff */
[----:B------:R1:W-:Y:S01]  /*0730*/  STL [R1+0x60], R2 ;  /* 0x0000600201007387 */ /* 0x0003e20000100800 */
        /* <DEDUP_REMOVED lines=11> */
[C---:B------:R-:W-:Y:S01]  /*07f0*/  IADD3 R234, R227.reuse, 0x8800, RZ ;  /* 0x00008800e3ea7810 */ /* 0x040fe20007ffe0ff */
[----:B-1----:R-:W-:Y:S01]  /*0800*/  IMAD R2, R14, 0x8, R16 ;  /* 0x000000080e027824 */ /* 0x002fe200078e0210 */
[C---:B------:R-:W-:Y:S02]  /*0810*/  IADD3 R233, R227.reuse, 0x9000, RZ ;  /* 0x00009000e3e97810 */ /* 0x040fe40007ffe0ff */
[C---:B------:R-:W-:Y:S02]  /*0820*/  IADD3 R232, R227.reuse, 0x9800, RZ ;  /* 0x00009800e3e87810 */ /* 0x040fe40007ffe0ff */
[----:B------:R1:W-:Y:S01]  /*0830*/  STL [R1+0x74], R2 ;  /* 0x0000740201007387 */ /* 0x0003e20000100800 */
[----:B------:R-:W-:-:S02]  /*0840*/  IADD3 R231, R227, 0xa000, RZ ;  /* 0x0000a000e3e77810 */ /* 0x000fc40007ffe0ff */
[C---:B------:R-:W-:Y:S01]  /*0850*/  IADD3 R230, R227.reuse, 0xa800, RZ ;  /* 0x0000a800e3e67810 */ /* 0x040fe20007ffe0ff */
[----:B------:R2:W-:Y:S01]  /*0860*/  STL [R1+0x1c], R0 ;  /* 0x00001c0001007387 */ /* 0x0005e20000100800 */
[C---:B------:R-:W-:Y:S02]  /*0870*/  IADD3 R229, R227.reuse, 0xb000, RZ ;  /* 0x0000b000e3e57810 */ /* 0x040fe40007ffe0ff */
[----:B------:R-:W-:Y:S02]  /*0880*/  IADD3 R228, R227, 0xb800, RZ ;  /* 0x0000b800e3e47810 */ /* 0x000fe40007ffe0ff */
[C---:B-1----:R-:W-:Y:S02]  /*0890*/  IADD3 R2, R0.reuse, 0xf0, RZ ;  /* 0x000000f000027810 */ /* 0x042fe40007ffe0ff */
[----:B--2---:R-:W-:-:S03]  /*08a0*/  IADD3 R0, R0, 0xf8, RZ ;  /* 0x000000f800007810 */ /* 0x004fc60007ffe0ff */
[----:B------:R1:W-:Y:S04]  /*08b0*/  STL [R1+0x5c], R2 ;  /* 0x00005c0201007387 */ /* 0x0003e80000100800 */
[----:B------:R2:W-:Y:S01]  /*08c0*/  STL [R1+0x58], R0 ;  /* 0x0000580001007387 */ /* 0x0005e20000100800 */
[----:B-1----:R-:W-:Y:S02]  /*08d0*/  SHF.R.S32.HI R2, RZ, 0x1f, R2 ;  /* 0x0000001fff027819 */ /* 0x002fe40000011402 */
[----:B--2---:R-:W-:-:S03]  /*08e0*/  SHF.R.S32.HI R0, RZ, 0x1f, R0 ;  /* 0x0000001fff007819 */ /* 0x004fc60000011400 */
[----:B------:R1:W-:Y:S04]  /*08f0*/  STL [R1+0x70], R2 ;  /* 0x0000700201007387 */ /* 0x0003e80000100800 */
[----:B------:R1:W-:Y:S02]  /*0900*/  STL [R1+0x6c], R0 ;  /* 0x00006c0001007387 */ /* 0x0003e40000100800 */
.L_x_2183:
[----:B------:R-:W2:Y:S01]  /*0910*/  LDL R4, [R1+0x54] ;  /* 0x0000540001047983 */ /* 0x000ea20000100800 */
[----:B-1----:R-:W-:Y:S01]  /*0920*/  IMAD.MOV.U32 R0, RZ, RZ, c[0x0][0x560] ;  /* 0x00015800ff007624 */ /* 0x002fe200078e00ff */
        /* <DEDUP_REMOVED lines=17> */
.L_x_2147:
[----:B------:R-:W-:-:S04]  /*0a40*/  MOV R0, c[0x0][0x554] ;  /* 0x0001550000007a02 */ /* 0x000fc80000000f00 */
[----:B------:R-:W-:Y:S02]  /*0a50*/  ISETP.NE.AND P0, PT, R0, 0x1, PT ;  /* 0x000000010000780c */ /* 0x000fe40003f05270 */
[----:B------:R-:W-:-:S11]  /*0a60*/  MOV R0, R2 ;  /* 0x0000000200007202 */ /* 0x000fd60000000f00 */
[----:B------:R-:W-:-:S05]  /*0a70*/  @P0 IMAD.HI.U32 R4, R2, c[0x0][0x558], RZ ;  /* 0x0001560002040a27 */ /* 0x000fca00078e00ff */
[----:B------:R-:W-:-:S05]  /*0a80*/  @P0 SHF.R.U32.HI R0, RZ, c[0x0][0x55c], R4 ;  /* 0x00015700ff000a19 */ /* 0x000fca0000011604 */
[----:B------:R-:W-:Y:S02]  /*0a90*/  IMAD R4, R0, c[0x0][0x554], RZ ;  /* 0x0001550000047a24 */ /* 0x000fe400078e02ff */
.L_x_2148:
[----:B------:R-:W-:Y:S05]  /*0aa0*/  BSYNC B0 ;  /* 0x0000000000007941 */ /* 0x000fea0003800000 */
.L_x_2146:
[----:B------:R-:W2:Y:S01]  /*0ab0*/  LDL.LU R11, [R1+0xc] ;  /* 0x00000c00010b7983 */ /* 0x000ea20000300800 */
[----:B------:R-:W-:Y:S01]  /*0ac0*/  IMAD.MOV.U32 R5, RZ, RZ, c[0x0][0x53c] ;  /* 0x00014f00ff057624 */ /* 0x000fe200078e00ff */
[----:B------:R-:W-:Y:S01]  /*0ad0*/  ULDC UR4, c[0x0][0x1d0] ;  /* 0x0000740000047ab9 */ /* 0x000fe20000000800 */
[----:B------:R-:W-:Y:S01]  /*0ae0*/  IMAD.MOV.U32 R12, RZ, RZ, R0 ;  /* 0x000000ffff0c7224 */ /* 0x000fe200078e0000 */
[----:B------:R-:W-:Y:S01]  /*0af0*/  UIADD3 UR4, UR4, 0x5f, URZ ;  /* 0x0000005f04047890 */ /* 0x000fe2000fffe03f */
[----:B------:R-:W-:Y:S01]  /*0b00*/  IMAD.MOV.U32 R7, RZ, RZ, c[0x0][0x2c4] ;  /* 0x0000b100ff077624 */ /* 0x000fe200078e00ff */
[----:B------:R-:W-:Y:S01]  /*0b10*/  ISETP.NE.AND P0, PT, R5, 0x1, PT ;  /* 0x000000010500780c */ /* 0x000fe20003f05270 */
[----:B------:R-:W-:Y:S01]  /*0b20*/  BSSY B0, `(.L_x_2149) ;  /* 0x0000047000007945 */ /* 0x000fe20003800000 */
[----:B------:R-:W-:Y:S01]  /*0b30*/  LOP3.LUT R5, RZ, R0, RZ, 0x33, !PT ;  /* 0x00000000ff057212 */ /* 0x000fe200078e33ff */
[----:B------:R-:W-:Y:S01]  /*0b40*/  UIMAD.WIDE UR4, UR4, 0x2aaaaaab, URZ ;  /* 0x2aaaaaab040478a5 */ /* 0x000fe2000f8e023f */
[----:B------:R-:W-:Y:S01]  /*0b50*/  ISETP.NE.AND P3, PT, R7, 0x1, PT ;  /* 0x000000010700780c */ /* 0x000fe20003f65270 */
[----:B------:R-:W-:-:S02]  /*0b60*/  IMAD.MOV.U32 R7, RZ, RZ, c[0x0][0x548] ;  /* 0x00015200ff077624 */ /* 0x000fc400078e00ff */
[----:B------:R-:W-:-:S04]  /*0b70*/  USHF.R.U32.HI UR4, URZ, 0x1f, UR5 ;  /* 0x0000001f3f047899 */ /* 0x000fc80008011605 */
[----:B------:R-:W-:Y:S02]  /*0b80*/  ULEA.HI.SX32 UR4, UR5, UR4, 0x1c ;  /* 0x0000000405047291 */ /* 0x000fe4000f8fe23f */
[----:B------:R-:W-:Y:S01]  /*0b90*/  @P0 IMAD.HI.U32 R6, R0, c[0x0][0x540], RZ ;  /* 0x0001500000060a27 */ /* 0x000fe200078e00ff */
[----:B------:R-:W-:-:S04]  /*0ba0*/  IADD3 R0, R5, c[0x0][0x53c], RZ ;  /* 0x00014f0005007a10 */ /* 0x000fc80007ffe0ff */
[----:B------:R-:W-:Y:S01]  /*0bb0*/  @P0 SHF.R.U32.HI R12, RZ, c[0x0][0x544], R6 ;  /* 0x00015100ff0c0a19 */ /* 0x000fe20000011606 */
[----:B------:R-:W-:Y:S01]  /*0bc0*/  IMAD.MOV.U32 R6, RZ, RZ, c[0x0][0x168] ;  /* 0x00005a00ff067624 */ /* 0x000fe200078e00ff */
        /* <DEDUP_REMOVED lines=8> */
[----:B------:R-:W-:-:S04]  /*0c50*/  IADD3 R5, -R6, 0x60, RZ ;  /* 0x0000006006057810 */ /* 0x000fc80007ffe1ff */
[----:B------:R-:W-:Y:S01]  /*0c60*/  IADD3 R5, R0, c[0x0][0x1d0], R5 ;  /* 0x0000740000057a10 */ /* 0x000fe20007ffe005 */
[----:B------:R-:W-:-:S04]  /*0c70*/  IMAD.IADD R0, R2, 0x1, -R4 ;  /* 0x0000000102007824 */ /* 0x000fc800078e0a04 */
[----:B------:R-:W-:Y:S02]  /*0c80*/  IMAD R0, R3, c[0x0][0x554], R0 ;  /* 0x0001550003007a24 */ /* 0x000fe400078e0200 */
[----:B------:R-:W-:-:S04]  /*0c90*/  IMAD.HI R5, R5, 0x2aaaaaab, RZ ;  /* 0x2aaaaaab05057827 */ /* 0x000fc800078e02ff */
[----:B------:R-:W-:Y:S01]  /*0ca0*/  @P0 IMAD.HI.U32 R2, R0, c[0x0][0x54c], RZ ;  /* 0x0001530000020a27 */ /* 0x000fe200078e00ff */
[----:B------:R-:W-:-:S03]  /*0cb0*/  SHF.R.U32.HI R6, RZ, 0x1f, R5 ;  /* 0x0000001fff067819 */ /* 0x000fc60000011605 */
[----:B------:R-:W-:Y:S01]  /*0cc0*/  IMAD.MOV.U32 R18, RZ, RZ, R0 ;  /* 0x000000ffff127224 */ /* 0x000fe200078e0000 */
[----:B------:R-:W-:Y:S01]  /*0cd0*/  @P0 SHF.R.U32.HI R18, RZ, c[0x0][0x550], R2 ;  /* 0x00015400ff120a19 */ /* 0x000fe20000011602 */
[----:B------:R-:W-:Y:S01]  /*0ce0*/  IMAD.MOV.U32 R2, RZ, RZ, RZ ;  /* 0x000000ffff027224 */ /* 0x000fe200078e00ff */
[----:B------:R-:W-:-:S03]  /*0cf0*/  LEA.HI.SX32 R6, R5, R6, 0x1c ;  /* 0x0000000605067211 */ /* 0x000fc600078fe2ff */
[----:B------:R-:W-:Y:S01]  /*0d00*/  IMAD.MOV R3, RZ, RZ, -R18 ;  /* 0x000000ffff037224 */ /* 0x000fe200078e0a12 */
[----:B------:R-:W-:-:S03]  /*0d10*/  IMNMX R6, R6, UR4, PT ;  /* 0x0000000406067c17 */ /* 0x000fc6000b800200 */
[----:B------:R-:W-:Y:S01]  /*0d20*/  IMAD R19, R3, c[0x0][0x548], R0 ;  /* 0x0001520003137a24 */ /* 0x000fe200078e0200 */
[----:B------:R-:W-:Y:S02]  /*0d30*/  ISETP.GE.AND P0, PT, R6, 0x1, PT ;  /* 0x000000010600780c */ /* 0x000fe40003f06270 */
[----:B--2---:R-:W-:-:S04]  /*0d40*/  LOP3.LUT R11, R11, 0xfffffff7, RZ, 0xc0, !PT ;  /* 0xfffffff70b0b7812 */ /* 0x004fc800078ec0ff */
[----:B------:R-:W-:-:S05]  /*0d50*/  @P3 LOP3.LUT R11, R11, 0x8, RZ, 0xfc, !PT ;  /* 0x000000080b0b3812 */ /* 0x000fca00078efcff */
[----:B------:R1:W-:Y:S04]  /*0d60*/  STL [R1+0xc], R11 ;  /* 0x00000c0b01007387 */ /* 0x0003e80000100800 */
[----:B------:R1:W-:Y:S04]  /*0d70*/  STL [R1+0x48], R18 ;  /* 0x0000481201007387 */ /* 0x0003e80000100800 */
[----:B------:R1:W-:Y:S01]  /*0d80*/  STL [R1+0x3c], R19 ;  /* 0x00003c1301007387 */ /* 0x0003e20000100800 */
        /* <DEDUP_REMOVED lines=32> */
.L_x_2150:
[----:B------:R-:W-:Y:S05]  /*0f90*/  BSYNC B0 ;  /* 0x0000000000007941 */ /* 0x000fea0003800000 */
.L_x_2149:
        /* <DEDUP_REMOVED lines=77> */
[----:B------:R4:W3:Y:S01]  /*1470*/  LDL.64 R24, [R1+0x40] ;  /* 0x0000400001187983 */ /* 0x0008e20000100a00 */
[----:B------:R-:W-:-:S04]  /*1480*/  ISETP.NE.U32.AND P0, PT, RZ, c[0x0][0x340], PT ;  /* 0x0000d000ff007a0c */ /* 0x000fc80003f05070 */
[----:B------:R-:W-:-:S13]  /*1490*/  ISETP.NE.AND.EX P0, PT, RZ, c[0x0][0x344], PT, P0 ;  /* 0x0000d100ff007a0c */ /* 0x000fda0003f05300 */
[----:B------:R-:W-:-:S04]  /*14a0*/  @P0 IMAD.MOV.U32 R2, RZ, RZ, 0x4 ;  /* 0x00000004ff020424 */ /* 0x000fc800078e00ff */
[----:B------:R-:W-:-:S05]  /*14b0*/  @P0 IMAD.WIDE R2, R18, R2, c[0x0][0x340] ;  /* 0x0000d00012020625 */ /* 0x000fca00078e0202 */
[----:B------:R5:W4:Y:S01]  /*14c0*/  @P0 LDG.E R17, [R2.64] ;  /* 0x0000000602110981 */ /* 0x000b22000c1e1900 */
[----:B------:R-:W-:Y:S02]  /*14d0*/  SHF.R.S32.HI R14, RZ, 0x1f, R19 ;  /* 0x0000001fff0e7819 */ /* 0x000fe40000011413 */
[----:B------:R-:W-:Y:S01]  /*14e0*/  SHF.R.S32.HI R16, RZ, 0x1f, R18 ;  /* 0x0000001fff107819 */ /* 0x000fe20000011412 */
[----:B------:R-:W1:Y:S01]  /*14f0*/  S2R R7, SR_TID.X ;  /* 0x0000000000077919 */ /* 0x000e620000002100 */
[----:B------:R-:W-:Y:S01]  /*1500*/  MOV R23, R11 ;  /* 0x0000000b00177202 */ /* 0x000fe20000000f00 */
[----:B------:R-:W-:Y:S01]  /*1510*/  IMAD R5, R14, c[0x0][0x1b8], RZ ;  /* 0x00006e000e057a24 */ /* 0x000fe200078e02ff */
[----:B------:R-:W-:Y:S02]  /*1520*/  IADD3 R148, R22, -0x1, RZ ;  /* 0xffffffff16947810 */ /* 0x000fe40007ffe0ff */
[----:B------:R-:W-:Y:S01]  /*1530*/  LOP3.LUT R23, R23, 0xfffffffd, RZ, 0xc0, !PT ;  /* 0xfffffffd17177812 */ /* 0x000fe200078ec0ff */
[----:B------:R-:W-:-:S02]  /*1540*/  IMAD R5, R19, c[0x0][0x1bc], R5 ;  /* 0x00006f0013057a24 */ /* 0x000fc400078e0205 */
[----:B-----5:R-:W-:Y:S01]  /*1550*/  IMAD.WIDE.U32 R2, R19, c[0x0][0x1b8], RZ ;  /* 0x00006e0013027a25 */ /* 0x020fe200078e00ff */
[----:B-1----:R-:W-:-:S03]  /*1560*/  SHF.R.S32.HI R20, RZ, 0x1f, R7 ;  /* 0x0000001fff147819 */ /* 0x002fc60000011407 */
[----:B------:R-:W-:Y:S02]  /*1570*/  IMAD.IADD R3, R3, 0x1, R5 ;  /* 0x0000000103037824 */ /* 0x000fe400078e0205 */
[----:B------:R-:W-:Y:S01]  /*1580*/  IMAD R5, R16, c[0x0][0x1c0], RZ ;  /* 0x0000700010057a24 */ /* 0x000fe200078e02ff */
[----:B------:R-:W-:Y:S01]  /*1590*/  LEA.HI R20, R20, R7, RZ, 0x3 ;  /* 0x0000000714147211 */ /* 0x000fe200078f18ff */
[----:B------:R-:W-:-:S03]  /*15a0*/  IMAD.WIDE.U32 R2, R18, c[0x0][0x1c0], R2 ;  /* 0x0000700012027a25 */ /* 0x000fc600078e0002 */
[----:B------:R-:W-:Y:S01]  /*15b0*/  SHF.R.S32.HI R20, RZ, 0x3, R20 ;  /* 0x00000003ff147819 */ /* 0x000fe20000011414 */
[----:B------:R-:W-:-:S04]  /*15c0*/  IMAD R5, R18, c[0x0][0x1c4], R5 ;  /* 0x0000710012057a24 */ /* 0x000fc800078e0205 */
[----:B------:R-:W-:Y:S02]  /*15d0*/  IMAD.IADD R3, R3, 0x1, R5 ;  /* 0x0000000103037824 */ /* 0x000fe400078e0205 */
[----:B--2---:R-:W-:-:S04]  /*15e0*/  IMAD.IADD R4, R4, 0x1, R21 ;  /* 0x0000000104047824 */ /* 0x004fc800078e0215 */
[----:B------:R-:W-:-:S04]  /*15f0*/  @P3 IMAD.HI.U32 R6, R4, c[0x0][0x2c8], RZ ;  /* 0x0000b20004063a27 */ /* 0x000fc800078e00ff */
[----:B------:R-:W-:Y:S01]  /*1600*/  IMAD.MOV.U32 R0, RZ, RZ, R4 ;  /* 0x000000ffff007224 */ /* 0x000fe200078e0004 */
[----:B------:R-:W-:Y:S01]  /*1610*/  @P3 SHF.R.U32.HI R0, RZ, c[0x0][0x2cc], R6 ;  /* 0x0000b300ff003a19 */ /* 0x000fe20000011606 */
[----:B---3--:R-:W-:-:S03]  /*1620*/  IMAD.MOV.U32 R24, RZ, RZ, R8 ;  /* 0x000000ffff187224 */ /* 0x008fc600078e0008 */
[----:B------:R-:W-:Y:S01]  /*1630*/  SHF.R.S32.HI R6, RZ, 0x1f, R0 ;  /* 0x0000001fff067819 */ /* 0x000fe20000011400 */
[C---:B------:R-:W-:Y:S01]  /*1640*/  IMAD.WIDE.U32 R2, R0.reuse, c[0x0][0x1b0], R2 ;  /* 0x00006c0000027a25 */ /* 0x040fe200078e0002 */
[----:B------:R-:W-:Y:S02]  /*1650*/  IADD3 R10, -R0, RZ, RZ ;  /* 0x000000ff000a7210 */ /* 0x000fe40007ffe1ff */
[----:B------:R-:W-:Y:S01]  /*1660*/  SHF.R.S32.HI R25, RZ, 0x1f, R24 ;  /* 0x0000001fff197819 */ /* 0x000fe20000011418 */
[----:B------:R-:W-:Y:S01]  /*1670*/  IMAD R5, R6, c[0x0][0x1b0], RZ ;  /* 0x00006c0006057a24 */ /* 0x000fe200078e02ff */
[----:B------:R-:W-:Y:S01]  /*1680*/  SHF.R.S32.HI R6, RZ, 0x1f, R20 ;  /* 0x0000001fff067819 */ /* 0x000fe20000011414 */
[----:B------:R-:W-:Y:S01]  /*1690*/  IMAD R10, R10, c[0x0][0x2c4], R4 ;  /* 0x0000b1000a0a7a24 */ /* 0x000fe200078e0204 */
[----:B------:R-:W-:Y:S01]  /*16a0*/  ISETP.GE.AND P5, PT, R24, c[0x0][0x1d4], PT ;  /* 0x0000750018007a0c */ /* 0x000fe20003fa6270 */
[----:B------:R-:W-:Y:S01]  /*16b0*/  IMAD.WIDE.U32 R8, R20, c[0x0][0x1e0], R24 ;  /* 0x0000780014087a25 */ /* 0x000fe200078e0018 */
[----:B------:R1:W-:Y:S02]  /*16c0*/  STL [R1+0x44], R25 ;  /* 0x0000441901007387 */ /* 0x0003e40000100800 */
[----:B------:R-:W-:Y:S01]  /*16d0*/  SEL R12, RZ, 0x1, P5 ;  /* 0x00000001ff0c7807 */ /* 0x000fe20002800000 */
[----:B------:R-:W-:-:S02]  /*16e0*/  IMAD R4, R6, c[0x0][0x1e0], RZ ;  /* 0x0000780006047a24 */ /* 0x000fc400078e02ff */
[----:B------:R-:W-:Y:S01]  /*16f0*/  IMAD R13, R0, c[0x0][0x1b4], R5 ;  /* 0x00006d00000d7a24 */ /* 0x000fe200078e0205 */
[----:B------:R-:W-:Y:S01]  /*1700*/  IADD3 R0, R24, 0x40, RZ ;  /* 0x0000004018007810 */ /* 0x000fe20007ffe0ff */
[----:B------:R-:W-:Y:S02]  /*1710*/  IMAD R4, R20, c[0x0][0x1e4], R4 ;  /* 0x0000790014047a24 */ /* 0x000fe400078e0204 */
[----:B------:R-:W-:Y:S01]  /*1720*/  IMAD.IADD R3, R3, 0x1, R13 ;  /* 0x0000000103037824 */ /* 0x000fe200078e020d */
[----:B------:R-:W-:Y:S01]  /*1730*/  ISETP.GE.AND P1, PT, R0, c[0x0][0x1d4], PT ;  /* 0x0000750000007a0c */ /* 0x000fe20003f26270 */
[----:B------:R-:W-:Y:S01]  /*1740*/  IMAD R5, R6, c[0x0][0x208], RZ ;  /* 0x0000820006057a24 */ /* 0x000fe200078e02ff */
[----:B------:R-:W-:Y:S01]  /*1750*/  IADD3 R9, R9, R4, RZ ;  /* 0x0000000409097210 */ /* 0x000fe20007ffe0ff */
[C---:B------:R-:W-:Y:S01]  /*1760*/  IMAD.WIDE.U32 R6, R20.reuse, c[0x0][0x208], R24 ;  /* 0x0000820014067a25 */ /* 0x040fe200078e0018 */
[----:B------:R-:W-:Y:S02]  /*1770*/  SHF.R.S32.HI R4, RZ, 0x1f, R10 ;  /* 0x0000001fff047819 */ /* 0x000fe4000001140a */
[----:B------:R-:W-:Y:S01]  /*1780*/  SEL R11, RZ, 0xffffffff, P1 ;  /* 0xffffffffff0b7807 */ /* 0x000fe20000800000 */
[----:B------:R-:W-:Y:S01]  /*1790*/  IMAD R5, R20, c[0x0][0x20c], R5 ;  /* 0x0000830014057a24 */ /* 0x000fe200078e0205 */
[----:B------:R-:W-:Y:S01]  /*17a0*/  ISETP.GE.AND P4, PT, R0, c[0x0][0x198], PT ;  /* 0x0000660000007a0c */ /* 0x000fe20003f86270 */
[----:B------:R-:W-:Y:S01]  /*17b0*/  IMAD R4, R4, c[0x0][0x1a8], RZ ;  /* 0x00006a0004047a24 */ /* 0x000fe200078e02ff */
[----:B------:R-:W-:Y:S01]  /*17c0*/  SHF.L.U32 R11, R11, 0x1, RZ ;  /* 0x000000010b0b7819 */ /* 0x000fe200000006ff */
[----:B------:R-:W-:-:S02]  /*17d0*/  IMAD.WIDE.U32 R8, R19, c[0x0][0x1e8], R8 ;  /* 0x00007a0013087a25 */ /* 0x000fc400078e0008 */
[----:B------:R-:W-:Y:S02]  /*17e0*/  @P1 LOP3.LUT R23, R23, 0x2, RZ, 0xfc, !PT ;  /* 0x0000000217171812 */ /* 0x000fe400078efcff */
[----:B------:R-:W-:Y:S01]  /*17f0*/  IMAD R15, R10, c[0x0][0x1ac], R4 ;  /* 0x00006b000a0f7a24 */ /* 0x000fe200078e0204 */
[----:B------:R-:W-:Y:S01]  /*1800*/  IADD3 R4, R24, 0x80, RZ ;  /* 0x0000008018047810 */ /* 0x000fe20007ffe0ff */
[----:B------:R-:W-:Y:S01]  /*1810*/  IMAD.IADD R7, R7, 0x1, R5 ;  /* 0x0000000107077824 */ /* 0x000fe200078e0205 */
[----:B------:R-:W-:Y:S01]  /*1820*/  LOP3.LUT R28, R11, 0x2, R12, 0xe2, !PT ;  /* 0x000000020b1c7812 */ /* 0x000fe200078ee20c */
[----:B------:R-:W-:Y:S01]  /*1830*/  IMAD.WIDE.U32 R10, R10, c[0x0][0x1a8], R2 ;  /* 0x00006a000a0a7a25 */ /* 0x000fe200078e0002 */
[----:B------:R-:W-:Y:S02]  /*1840*/  ISETP.GE.AND P1, PT, R4, c[0x0][0x1d4], PT ;  /* 0x0000750004007a0c */ /* 0x000fe40003f26270 */
[----:B------:R-:W-:Y:S01]  /*1850*/  IADD3 R5, R24, 0xc0, RZ ;  /* 0x000000c018057810 */ /* 0x000fe20007ffe0ff */
[C---:B------:R-:W-:Y:S01]  /*1860*/  IMAD R2, R14.reuse, c[0x0][0x1e8], RZ ;  /* 0x00007a000e027a24 */ /* 0x040fe200078e02ff */
[----:B------:R-:W-:Y:S01]  /*1870*/  LOP3.LUT R23, R23, 0xfffffffe, RZ, 0xc0, !PT ;  /* 0xfffffffe17177812 */ /* 0x000fe200078ec0ff */
[----:B------:R-:W-:Y:S01]  /*1880*/  IMAD R12, R14, c[0x0][0x210], RZ ;  /* 0x000084000e0c7a24 */ /* 0x000fe200078e02ff */
[----:B------:R-:W-:Y:S01]  /*1890*/  ISETP.GE.AND P6, PT, R5, c[0x0][0x1d4], PT ;  /* 0x0000750005007a0c */ /* 0x000fe20003fc6270 */
[C---:B------:R-:W-:Y:S01]  /*18a0*/  IMAD R2, R19.reuse, c[0x0][0x1ec], R2 ;  /* 0x00007b0013027a24 */ /* 0x040fe200078e0202 */
[----:B------:R-:W-:Y:S01]  /*18b0*/  SEL R14, RZ, 0x4, P1 ;  /* 0x00000004ff0e7807 */ /* 0x000fe20000800000 */
[C---:B------:R-:W-:Y:S01]  /*18c0*/  IMAD R12, R19.reuse, c[0x0][0x214], R12 ;  /* 0x00008500130c7a24 */ /* 0x040fe200078e020c */
[----:B----4-:R-:W-:Y:S01]  /*18d0*/  @P0 SHF.R.S32.HI R3, RZ, 0x1f, R17 ;  /* 0x0000001fff030819 */ /* 0x010fe20000011411 */
[----:B------:R-:W-:Y:S01]  /*18e0*/  IMAD.WIDE.U32 R6, R19, c[0x0][0x210], R6 ;  /* 0x0000840013067a25 */ /* 0x000fe200078e0006 */
[----:B------:R-:W-:-:S02]  /*18f0*/  IADD3 R9, R9, R2, RZ ;  /* 0x0000000209097210 */ /* 0x000fc40007ffe0ff */
[----:B------:R-:W-:Y:S01]  /*1900*/  @P1 LOP3.LUT R23, R23, 0x1, RZ, 0xfc, !PT ;  /* 0x0000000117171812 */ /* 0x000fe200078efcff */
[----:B------:R-:W-:Y:S01]  /*1910*/  @!P0 IMAD.MOV.U32 R3, RZ, RZ, R16 ;  /* 0x000000ffff038224 */ /* 0x000fe200078e0010 */
[----:B------:R-:W-:Y:S01]  /*1920*/  IADD3 R2, R11, R15, RZ ;  /* 0x0000000f0b027210 */ /* 0x000fe20007ffe0ff */
[----:B------:R-:W-:Y:S01]  /*1930*/  IMAD.IADD R7, R7, 0x1, R12 ;  /* 0x0000000107077824 */ /* 0x000fe200078e020c */
[C---:B------:R-:W-:Y:S01]  /*1940*/  LEA R11, P1, R10.reuse, c[0x0][0x160], 0x1 ;  /* 0x000058000a0b7a11 */ /* 0x040fe200078208ff */
[----:B------:R-:W-:Y:S01]  /*1950*/  IMAD R12, R3, c[0x0][0x1f0], RZ ;  /* 0x00007c00030c7a24 */ /* 0x000fe200078e02ff */
[----:B------:R-:W-:Y:S01]  /*1960*/  SEL R13, RZ, 0x8, P6 ;  /* 0x00000008ff0d7807 */ /* 0x000fe20003000000 */
[----:B------:R1:W-:Y:S01]  /*1970*/  STL [R1+0xc], R23 ;  /* 0x00000c1701007387 */ /* 0x0003e20000100800 */
[----:B------:R-:W-:Y:S01]  /*1980*/  LEA.HI.X R10, R10, c[0x0][0x164], R2, 0x1, P1 ;  /* 0x000059000a0a7a11 */ /* 0x000fe200008f0c02 */
[----:B------:R-:W-:Y:S01]  /*1990*/  @P0 IMAD.MOV.U32 R2, RZ, RZ, R17 ;  /* 0x000000ffff020224 */ /* 0x000fe200078e0011 */
[----:B------:R-:W-:-:S02]  /*19a0*/  @!P0 MOV R2, R18 ;  /* 0x0000001200028202 */ /* 0x000fc40000000f00 */
[----:B------:R-:W-:Y:S01]  /*19b0*/  LOP3.LUT R28, R13, R28, R14, 0xfe, !PT ;  /* 0x0000001c0d1c7212 */ /* 0x000fe200078efe0e */
[----:B------:R-:W-:Y:S01]  /*19c0*/  IMAD R13, R3, c[0x0][0x218], RZ ;  /* 0x00008600030d7a24 */ /* 0x000fe200078e02ff */
[----:B------:R-:W-:Y:S01]  /*19d0*/  ISETP.GE.AND P0, PT, R24, c[0x0][0x198], PT ;  /* 0x0000660018007a0c */ /* 0x000fe20003f06270 */
[----:B------:R-:W-:Y:S01]  /*19e0*/  IMAD.WIDE.U32 R18, R2, c[0x0][0x1f0], R8 ;  /* 0x00007c0002127a25 */ /* 0x000fe200078e0008 */
[----:B------:R-:W-:Y:S02]  /*19f0*/  ISETP.GE.AND P3, PT, R4, c[0x0][0x198], PT ;  /* 0x0000660004007a0c */ /* 0x000fe40003f66270 */
[----:B------:R-:W-:Y:S01]  /*1a00*/  P2R R8, PR, RZ, 0x1 ;  /* 0x00000001ff087803 */ /* 0x000fe20000000000 */
[----:B------:R-:W-:Y:S01]  /*1a10*/  IMAD.WIDE.U32 R14, R2, c[0x0][0x218], R6 ;  /* 0x00008600020e7a25 */ /* 0x000fe200078e0006 */
[----:B------:R1:W-:Y:S01]  /*1a20*/  STL.64 [R1+0x20], R18 ;  /* 0x0000201201007387 */ /* 0x0003e20000100a00 */
[----:B------:R-:W-:Y:S02]  /*1a30*/  IADD3 R7, R20, R21, RZ ;  /* 0x0000001514077210 */ /* 0x000fe40007ffe0ff */
[C---:B------:R-:W-:Y:S01]  /*1a40*/  IMAD R3, R2.reuse, c[0x0][0x1f4], R12 ;  /* 0x00007d0002037a24 */ /* 0x040fe200078e020c */
[----:B------:R1:W-:Y:S01]  /*1a50*/  STL.64 [R1+0x28], R14 ;  /* 0x0000280e01007387 */ /* 0x0003e20000100a00 */
[----:B------:R-:W-:Y:S01]  /*1a60*/  IMAD R2, R2, c[0x0][0x21c], R13 ;  /* 0x0000870002027a24 */ /* 0x000fe200078e020d */
[----:B------:R-:W-:Y:S01]  /*1a70*/  ISETP.GE.AND P2, PT, R5, c[0x0][0x198], PT ;  /* 0x0000660005007a0c */ /* 0x000fe20003f46270 */
[----:B------:R-:W-:-:S03]  /*1a80*/  IMAD.IADD R3, R19, 0x1, R3 ;  /* 0x0000000113037824 */ /* 0x000fc600078e0203 */
[----:B------:R-:W-:Y:S02]  /*1a90*/  IADD3 R2, R15, R2, RZ ;  /* 0x000000020f027210 */ /* 0x000fe40007ffe0ff */
[----:B------:R1:W-:Y:S04]  /*1aa0*/  STL [R1+0x30], R3 ;  /* 0x0000300301007387 */ /* 0x0003e80000100800 */
[----:B------:R1:W-:Y:S01]  /*1ab0*/  STL [R1+0x34], R2 ;  /* 0x0000340201007387 */ /* 0x0003e20000100800 */
[----:B------:R-:W-:Y:S05]  /*1ac0*/  BRA.DIV ~URZ, `(.L_x_2152) ;  /* 0x000139e27f007947 */ /* 0x000fea000b800000 */
[----:B------:R2:W3:Y:S02]  /*1ad0*/  SHFL.IDX PT, R6, R10, RZ, 0x181f ;  /* 0x00181fff0a067589 */ /* 0x0004e400000e0000 */
.L_x_2184:
[----:B------:R-:W-:Y:S05]  /*1ae0*/  BRA.DIV ~URZ, `(.L_x_2153) ;  /* 0x00013a327f007947 */ /* 0x000fea000b800000 */
[----:B-1----:R1:W4:Y:S02]  /*1af0*/  SHFL.IDX PT, R2, R11, RZ, 0x181f ;  /* 0x00181fff0b027589 */ /* 0x00232400000e0000 */
.L_x_2185:
[----:B------:R-:W-:Y:S01]  /*1b00*/  MOV R18, c[0x0][0x168] ;  /* 0x00005a0000127a02 */ /* 0x000fe20000000f00 */
[----:B------:R-:W-:Y:S04]  /*1b10*/  BSSY B0, `(.L_x_2154) ;  /* 0x0000018000007945 */ /* 0x000fe80003800000 */
[----:B------:R-:W-:-:S05]  /*1b20*/  IMAD R18, R18, c[0x0][0x2c4], RZ ;  /* 0x0000b10012127a24 */ /* 0x000fca00078e02ff */
[----:B------:R-:W-:-:S13]  /*1b30*/  ISETP.GE.AND P0, PT, R7, R18, PT ;  /* 0x000000120700720c */ /* 0x000fda0003f06270 */
[----:B------:R-:W-:Y:S05]  /*1b40*/  @P0 BRA `(.L_x_2155) ;  /* 0x0000014000000947 */ /* 0x000fea0003800000 */
[----:B------:R-:W5:Y:S04]  /*1b50*/  LDL R12, [R1+0x68] ;  /* 0x00006800010c7983 */ /* 0x000f680000100800 */
[----:B--2---:R-:W2:Y:S04]  /*1b60*/  LDL R9, [R1+0x64] ;  /* 0x0000640001097983 */ /* 0x004ea80000100800 */
[----:B----4-:R-:W4:Y:S04]  /*1b70*/  LDL R3, [R1+0x60] ;  /* 0x0000600001037983 */ /* 0x010f280000100800 */
[----:B---3--:R-:W3:Y:S01]  /*1b80*/  LDL.64 R20, [R1+0x40] ;  /* 0x0000400001147983 */ /* 0x008ee20000100a00 */
[----:B------:R-:W-:-:S02]  /*1b90*/  LEA R16, P0, R0, R2, 0x1 ;  /* 0x0000000200107211 */ /* 0x000fc400078008ff */
[----:B------:R-:W-:Y:S02]  /*1ba0*/  ISETP.NE.AND P1, PT, R8, RZ, PT ;  /* 0x000000ff0800720c */ /* 0x000fe40003f25270 */
[----:B-----5:R-:W-:Y:S02]  /*1bb0*/  LEA.HI.X R17, R0, R6, R12, 0x1, P0 ;  /* 0x0000000600117211 */ /* 0x020fe400000f0c0c */
[----:B------:R-:W-:-:S04]  /*1bc0*/  LEA R14, P0, R4, R2, 0x1 ;  /* 0x00000002040e7211 */ /* 0x000fc800078008ff */
[----:B--2---:R-:W-:Y:S02]  /*1bd0*/  LEA.HI.X R15, R4, R6, R9, 0x1, P0 ;  /* 0x00000006040f7211 */ /* 0x004fe400000f0c09 */
[----:B------:R-:W-:-:S04]  /*1be0*/  LEA R12, P0, R5, R2, 0x1 ;  /* 0x00000002050c7211 */ /* 0x000fc800078008ff */
[----:B----4-:R-:W-:Y:S01]  /*1bf0*/  LEA.HI.X R13, R5, R6, R3, 0x1, P0 ;  /* 0x00000006050d7211 */ /* 0x010fe200000f0c03 */
[----:B------:R-:W-:-:S04]  /*1c00*/  IMAD.MOV.U32 R3, RZ, RZ, R6 ;  /* 0x000000ffff037224 */ /* 0x000fc800078e0006 */
[----:B---3--:R-:W-:-:S05]  /*1c10*/  IMAD.WIDE R2, R20, 0x2, R2 ;  /* 0x0000000214027825 */ /* 0x008fca00078e0202 */
[----:B------:R-:W-:Y:S01]  /*1c20*/  @!PT LDS RZ, [RZ] ;  /* 0x00000000fffff984 */ /* 0x000fe20000000800 */
[----:B------:R-:W-:Y:S01]  /*1c30*/  @!PT LDS RZ, [RZ] ;  /* 0x00000000fffff984 */ /* 0x000fe20000000800 */
[----:B------:R-:W-:Y:S01]  /*1c40*/  @!PT LDS RZ, [RZ] ;  /* 0x00000000fffff984 */ /* 0x000fe20000000800 */
[----:B------:R2:W-:Y:S04]  /*1c50*/  LDGSTS.E.BYPASS.LTC128B.128 [R251+0x18100], [R2.64], !P1 ;  /* 0x1810000002fb7fae */ /* 0x0005e8000c901d46 */
[----:B------:R2:W-:Y:S04]  /*1c60*/  LDGSTS.E.BYPASS.LTC128B.128 [R251+0x1c100], [R16.64], !P4 ;  /* 0x1c10000010fb7fae */ /* 0x0005e8000e101d46 */
[----:B------:R2:W-:Y:S04]  /*1c70*/  LDGSTS.E.BYPASS.LTC128B.128 [R251+0x20100], [R14.64], !P3 ;  /* 0x201000000efb7fae */ /* 0x0005e8000d901d46 */
[----:B------:R2:W-:Y:S02]  /*1c80*/  LDGSTS.E.BYPASS.LTC128B.128 [R251+0x24100], [R12.64], !P2 ;  /* 0x241000000cfb7fae */ /* 0x0005e4000d101d46 */
.L_x_2155:
[----:B------:R-:W-:Y:S05]  /*1c90*/  BSYNC B0 ;  /* 0x0000000000007941 */ /* 0x000fea0003800000 */
.L_x_2154:
[----:B------:R-:W-:Y:S05]  /*1ca0*/  BRA.DIV ~URZ, `(.L_x_2156) ;  /* 0x000138e27f007947 */ /* 0x000fea000b800000 */
[----:B---3--:R3:W1:Y:S04]  /*1cb0*/  SHFL.IDX PT, R6, R10, 0x1, 0x181f ;  /* 0x00381f000a067f89 */ /* 0x00866800000e0000 */
[----:B--2-4-:R3:W2:Y:S02]  /*1cc0*/  SHFL.IDX PT, R2, R11, 0x1, 0x181f ;  /* 0x00381f000b027f89 */ /* 0x0146a400000e0000 */
.L_x_2186:
[----:B------:R-:W-:Y:S01]  /*1cd0*/  IADD3 R3, R7, 0x20, RZ ;  /* 0x0000002007037810 */ /* 0x000fe20007ffe0ff */
[----:B------:R-:W-:Y:S03]  /*1ce0*/  BSSY B0, `(.L_x_2157) ;  /* 0x0000017000007945 */ /* 0x000fe60003800000 */
[----:B------:R-:W-:-:S13]  /*1cf0*/  ISETP.GE.AND P0, PT, R3, R18, PT ;  /* 0x000000120300720c */ /* 0x000fda0003f06270 */
[----:B------:R-:W-:Y:S05]  /*1d00*/  @P0 BRA `(.L_x_2158) ;  /* 0x0000014000000947 */ /* 0x000fea0003800000 */
[----:B------:R-:W4:Y:S04]  /*1d10*/  LDL R13, [R1+0x68] ;  /* 0x00006800010d7983 */ /* 0x000f280000100800 */
[----:B------:R-:W5:Y:S04]  /*1d20*/  LDL R12, [R1+0x64] ;  /* 0x00006400010c7983 */ /* 0x000f680000100800 */
[----:B---3--:R-:W3:Y:S04]  /*1d30*/  LDL.64 R20, [R1+0x40] ;  /* 0x0000400001147983 */ /* 0x008ee80000100a00 */
[----:B--2---:R-:W2:Y:S01]  /*1d40*/  LDL R9, [R1+0x60] ;  /* 0x0000600001097983 */ /* 0x004ea20000100800 */
[----:B------:R-:W-:-:S02]  /*1d50*/  LEA R16, P0, R0, R2, 0x1 ;  /* 0x0000000200107211 */ /* 0x000fc400078008ff */
[----:B------:R-:W-:Y:S01]  /*1d60*/  ISETP.NE.AND P1, PT, R8, RZ, PT ;  /* 0x000000ff0800720c */ /* 0x000fe20003f25270 */
[----:B-1----:R-:W-:Y:S01]  /*1d70*/  IMAD.MOV.U32 R3, RZ, RZ, R6 ;  /* 0x000000ffff037224 */ /* 0x002fe200078e0006 */
[----:B----4-:R-:W-:Y:S02]  /*1d80*/  LEA.HI.X R17, R0, R6, R13, 0x1, P0 ;  /* 0x0000000600117211 */ /* 0x010fe400000f0c0d */
[----:B------:R-:W-:-:S04]  /*1d90*/  LEA R14, P0, R4, R2, 0x1 ;  /* 0x00000002040e7211 */ /* 0x000fc800078008ff */
[----:B-----5:R-:W-:Y:S02]  /*1da0*/  LEA.HI.X R15, R4, R6, R12, 0x1, P0 ;  /* 0x00000006040f7211 */ /* 0x020fe400000f0c0c */
[----:B------:R-:W-:Y:S01]  /*1db0*/  LEA R12, P0, R5, R2, 0x1 ;  /* 0x00000002050c7211 */ /* 0x000fe200078008ff */
[----:B---3--:R-:W-:-:S03]  /*1dc0*/  IMAD.WIDE R2, R20, 0x2, R2 ;  /* 0x0000000214027825 */ /* 0x008fc600078e0202 */
[----:B--2---:R-:W-:Y:S02]  /*1dd0*/  LEA.HI.X R13, R5, R6, R9, 0x1, P0 ;  /* 0x00000006050d7211 */ /* 0x004fe400000f0c09 */
[----:B------:R-:W-:Y:S01]  /*1de0*/  @!PT LDS RZ, [RZ] ;  /* 0x00000000fffff984 */ /* 0x000fe20000000800 */
[----:B------:R-:W-:Y:S01]  /*1df0*/  @!PT LDS RZ, [RZ] ;  /* 0x00000000fffff984 */ /* 0x000fe20000000800 */
[----:B------:R-:W-:Y:S01]  /*1e00*/  @!PT LDS RZ, [RZ] ;  /* 0x00000000fffff984 */ /* 0x000fe20000000800 */
[----:B------:R1:W-:Y:S04]  /*1e10*/  LDGSTS.E.BYPASS.LTC128B.128 [R251+0x19100], [R2.64], !P1 ;  /* 0x1910000002fb7fae */ /* 0x0003e8000c901d46 */
[----:B------:R1:W-:Y:S04]  /*1e20*/  LDGSTS.E.BYPASS.LTC128B.128 [R251+0x1d100], [R16.64], !P4 ;  /* 0x1d10000010fb7fae */ /* 0x0003e8000e101d46 */
[----:B------:R1:W-:Y:S04]  /*1e30*/  LDGSTS.E.BYPASS.LTC128B.128 [R251+0x21100], [R14.64], !P3 ;  /* 0x211000000efb7fae */ /* 0x0003e8000d901d46 */
[----:B------:R1:W-:Y:S02]  /*1e40*/  LDGSTS.E.BYPASS.LTC128B.128 [R251+0x25100], [R12.64], !P2 ;  /* 0x251000000cfb7fae */ /* 0x0003e4000d101d46 */
.L_x_2158:
[----:B------:R-:W-:Y:S05]  /*1e50*/  BSYNC B0 ;  /* 0x0000000000007941 */ /* 0x000fea0003800000 */
.L_x_2157:
[----:B------:R-:W-:Y:S05]  /*1e60*/  BRA.DIV ~URZ, `(.L_x_2159) ;  /* 0x000137f27f007947 */ /* 0x000fea000b800000 */
[----:B-1----:R1:W4:Y:S02]  /*1e70*/  SHFL.IDX PT, R6, R10, 0x2, 0x181f ;  /* 0x00581f000a067f89 */ /* 0x00232400000e0000 */
.L_x_2187:
[----:B------:R-:W-:Y:S05]  /*1e80*/  BRA.DIV ~URZ, `(.L_x_2160) ;  /* 0x000138427f007947 */ /* 0x000fea000b800000 */
[----:B--2---:R2:W1:Y:S02]  /*1e90*/  SHFL.IDX PT, R2, R11, 0x2, 0x181f ;  /* 0x00581f000b027f89 */ /* 0x00446400000e0000 */
.L_x_2188:
[----:B------:R-:W-:Y:S01]  /*1ea0*/  IADD3 R3, R7, 0x40, RZ ;  /* 0x0000004007037810 */ /* 0x000fe20007ffe0ff */
[----:B------:R-:W-:Y:S03]  /*1eb0*/  BSSY B0, `(.L_x_2161) ;  /* 0x0000017000007945 */ /* 0x000fe60003800000 */
[----:B------:R-:W-:-:S13]  /*1ec0*/  ISETP.GE.AND P0, PT, R3, R18, PT ;  /* 0x000000120300720c */ /* 0x000fda0003f06270 */
[----:B------:R-:W-:Y:S05]  /*1ed0*/  @P0 BRA `(.L_x_2162) ;  /* 0x0000014000000947 */ /* 0x000fea0003800000 */
[----:B------:R-:W5:Y:S04]  /*1ee0*/  LDL R13, [R1+0x68] ;  /* 0x00006800010d7983 */ /* 0x000f680000100800 */
[----:B--2---:R-:W2:Y:S04]  /*1ef0*/  LDL R12, [R1+0x64] ;  /* 0x00006400010c7983 */ /* 0x004ea80000100800 */
[----:B---3--:R-:W3:Y:S04]  /*1f00*/  LDL.64 R20, [R1+0x40] ;  /* 0x0000400001147983 */ /* 0x008ee80000100a00 */
[----:B----4-:R-:W4:Y:S01]  /*1f10*/  LDL R9, [R1+0x60] ;  /* 0x0000600001097983 */ /* 0x010f220000100800 */
[----:B-1----:R-:W-:-:S02]  /*1f20*/  LEA R16, P0, R0, R2, 0x1 ;  /* 0x0000000200107211 */ /* 0x002fc400078008ff */
[----:B------:R-:W-:Y:S01]  /*1f30*/  ISETP.NE.AND P1, PT, R8, RZ, PT ;  /* 0x000000ff0800720c */ /* 0x000fe20003f25270 */
[----:B------:R-:W-:Y:S01]  /*1f40*/  IMAD.MOV.U32 R3, RZ, RZ, R6 ;  /* 0x000000ffff037224 */ /* 0x000fe200078e0006 */
[----:B-----5:R-:W-:Y:S02]  /*1f50*/  LEA.HI.X R17, R0, R6, R13, 0x1, P0 ;  /* 0x0000000600117211 */ /* 0x020fe400000f0c0d */
[----:B------:R-:W-:-:S04]  /*1f60*/  LEA R14, P0, R4, R2, 0x1 ;  /* 0x00000002040e7211 */ /* 0x000fc800078008ff */
[----:B--2---:R-:W-:Y:S02]  /*1f70*/  LEA.HI.X R15, R4, R6, R12, 0x1, P0 ;  /* 0x00000006040f7211 */ /* 0x004fe400000f0c0c */
[----:B------:R-:W-:Y:S01]  /*1f80*/  LEA R12, P0, R5, R2, 0x1 ;  /* 0x00000002050c7211 */ /* 0x000fe200078008ff */
[----:B---3--:R-:W-:-:S03]  /*1f90*/  IMAD.WIDE R2, R20, 0x2, R2 ;  /* 0x0000000214027825 */ /* 0x008fc600078e0202 */
[----:B----4-:R-:W-:Y:S02]  /*1fa0*/  LEA.HI.X R13, R5, R6, R9, 0x1, P0 ;  /* 0x00000006050d7211 */ /* 0x010fe400000f0c09 */
[----:B------:R-:W-:Y:S01]  /*1fb0*/  @!PT LDS RZ, [RZ] ;  /* 0x00000000fffff984 */ /* 0x000fe20000000800 */
[----:B------:R-:W-:Y:S01]  /*1fc0*/  @!PT LDS RZ, [RZ] ;  /* 0x00000000fffff984 */ /* 0x000fe20000000800 */
[----:B------:R-:W-:Y:S01]  /*1fd0*/  @!PT LDS RZ, [RZ] ;  /* 0x00000000fffff984 */ /* 0x000fe20000000800 */
[----:B------:R1:W-:Y:S04]  /*1fe0*/  LDGSTS.E.BYPASS.LTC128B.128 [R251+0x1a100], [R2.64], !P1 ;  /* 0x1a10000002fb7fae */ /* 0x0003e8000c901d46 */
[----:B------:R1:W-:Y:S04]  /*1ff0*/  LDGSTS.E.BYPASS.LTC128B.128 [R251+0x1e100], [R16.64], !P4 ;  /* 0x1e10000010fb7fae */ /* 0x0003e8000e101d46 */
[----:B------:R1:W-:Y:S04]  /*2000*/  LDGSTS.E.BYPASS.LTC128B.128 [R251+0x22100], [R14.64], !P3 ;  /* 0x221000000efb7fae */ /* 0x0003e8000d901d46 */
[----:B------:R1:W-:Y:S02]  /*2010*/  LDGSTS.E.BYPASS.LTC128B.128 [R251+0x26100], [R12.64], !P2 ;  /* 0x261000000cfb7fae */ /* 0x0003e4000d101d46 */
.L_x_2162:
[----:B------:R-:W-:Y:S05]  /*2020*/  BSYNC B0 ;  /* 0x0000000000007941 */ /* 0x000fea0003800000 */
.L_x_2161:
[----:B------:R-:W-:Y:S05]  /*2030*/  BRA.DIV ~URZ, `(.L_x_2163) ;  /* 0x000137027f007947 */ /* 0x000fea000b800000 */
[----:B----4-:R4:W2:Y:S04]  /*2040*/  SHFL.IDX PT, R6, R10, 0x3, 0x181f ;  /* 0x00781f000a067f89 */ /* 0x0108a800000e0000 */
[----:B-1----:R4:W1:Y:S02]  /*2050*/  SHFL.IDX PT, R2, R11, 0x3, 0x181f ;  /* 0x00781f000b027f89 */ /* 0x00286400000e0000 */
.L_x_2189:
[----:B---34-:R-:W3:Y:S04]  /*2060*/  LDL R10, [R1+0x68] ;  /* 0x00006800010a7983 */ /* 0x018ee80000100800 */
[----:B------:R-:W4:Y:S04]  /*2070*/  LDL R9, [R1+0x64] ;  /* 0x0000640001097983 */ /* 0x000f280000100800 */
[----:B------:R-:W5:Y:S04]  /*2080*/  LDL R3, [R1+0x60] ;  /* 0x0000600001037983 */ /* 0x000f680000100800 */
[----:B--2---:R-:W2:Y:S01]  /*2090*/  LDL.64 R154, [R1+0x40] ;  /* 0x00004000019a7983 */ /* 0x004ea20000100a00 */
[----:B------:R-:W-:-:S04]  /*20a0*/  IADD3 R7, R7, 0x60, RZ ;  /* 0x0000006007077810 */ /* 0x000fc80007ffe0ff */
[----:B------:R-:W-:-:S13]  /*20b0*/  ISETP.GE.AND P0, PT, R7, R18, PT ;  /* 0x000000120700720c */ /* 0x000fda0003f06270 */
[----:B-1----:R-:W-:-:S04]  /*20c0*/  @!P0 LEA R12, P1, R0, R2, 0x1 ;  /* 0x00000002000c8211 */ /* 0x002fc800078208ff */
[----:B---3--:R-:W-:Y:S02]  /*20d0*/  @!P0 LEA.HI.X R13, R0, R6, R10, 0x1, P1 ;  /* 0x00000006000d8211 */ /* 0x008fe400008f0c0a */
[----:B------:R-:W-:-:S04]  /*20e0*/  @!P0 LEA R10, P1, R4, R2, 0x1 ;  /* 0x00000002040a8211 */ /* 0x000fc800078208ff */
[----:B----4-:R-:W-:Y:S02]  /*20f0*/  @!P0 LEA.HI.X R11, R4, R6, R9, 0x1, P1 ;  /* 0x00000006040b8211 */ /* 0x010fe400008f0c09 */
[----:B------:R-:W-:-:S04]  /*2100*/  @!P0 LEA R4, P1, R5, R2, 0x1 ;  /* 0x0000000205048211 */ /* 0x000fc800078208ff */
[----:B-----5:R-:W-:Y:S01]  /*2110*/  @!P0 LEA.HI.X R5, R5, R6, R3, 0x1, P1 ;  /* 0x0000000605058211 */ /* 0x020fe200008f0c03 */
[----:B------:R-:W-:Y:S01]  /*2120*/  @!P0 IMAD.MOV.U32 R3, RZ, RZ, R6 ;  /* 0x000000ffff038224 */ /* 0x000fe200078e0006 */
[----:B------:R-:W-:-:S03]  /*2130*/  ISETP.NE.AND P1, PT, R8, RZ, PT ;  /* 0x000000ff0800720c */ /* 0x000fc60003f25270 */
[----:B--2---:R-:W-:-:S10]  /*2140*/  @!P0 IMAD.WIDE R2, R154, 0x2, R2 ;  /* 0x000000029a028825 */ /* 0x004fd400078e0202 */
[----:B------:R-:W-:Y:S01]  /*2150*/  @!PT LDS RZ, [RZ] ;  /* 0x00000000fffff984 */ /* 0x000fe20000000800 */
[----:B------:R-:W-:Y:S01]  /*2160*/  @!PT LDS RZ, [RZ] ;  /* 0x00000000fffff984 */ /* 0x000fe20000000800 */
[----:B------:R-:W-:Y:S01]  /*2170*/  @!PT LDS RZ, [RZ] ;  /* 0x00000000fffff984 */ /* 0x000fe20000000800 */
[----:B------:R1:W-:Y:S04]  /*2180*/  @!P0 LDGSTS.E.BYPASS.LTC128B.128 [R251+0x1b100], [R2.64], !P1 ;  /* 0x1b10000002fb8fae */ /* 0x0003e8000c901d46 */
[----:B------:R1:W-:Y:S04]  /*2190*/  @!P0 LDGSTS.E.BYPASS.LTC128B.128 [R251+0x1f100], [R12.64], !P4 ;  /* 0x1f1000000cfb8fae */ /* 0x0003e8000e101d46 */
[----:B------:R1:W-:Y:S04]  /*21a0*/  @!P0 LDGSTS.E.BYPASS.LTC128B.128 [R251+0x23100], [R10.64], !P3 ;  /* 0x231000000afb8fae */ /* 0x0003e8000d901d46 */
[----:B------:R1:W-:Y:S04]  /*21b0*/  @!P0 LDGSTS.E.BYPASS.LTC128B.128 [R251+0x27100], [R4.64], !P2 ;  /* 0x2710000004fb8fae */ /* 0x0003e8000d101d46 */
[----:B------:R-:W0:Y:S01]  /*21c0*/  LDGDEPBAR ;  /* 0x00000000000079af */ /* 0x000e220000000000 */
[----:B------:R-:W-:Y:S02]  /*21d0*/  WARPSYNC 0xffffffff ;  /* 0xffffffff00007948 */ /* 0x000fe40003800000 */
[----:B------:R-:W2:Y:S04]  /*21e0*/  LDL R156, [R1+0x38] ;  /* 0x00003800019c7983 */ /* 0x000ea80000100800 */
[----:B------:R-:W3:Y:S04]  /*21f0*/  LDL.64 R20, [R1+0x20] ;  /* 0x0000200001147983 */ /* 0x000ee80000100a00 */
[----:B------:R-:W4:Y:S04]  /*2200*/  LDL R9, [R1+0x30] ;  /* 0x0000300001097983 */ /* 0x000f280000100800 */
[----:B------:R-:W5:Y:S04]  /*2210*/  LDL R157, [R1+0xc] ;  /* 0x00000c00019d7983 */ /* 0x000f680000100800 */
[----:B------:R-:W5:Y:S04]  /*2220*/  LDL R16, [R1+0x34] ;  /* 0x0000340001107983 */ /* 0x000f680000100800 */
[----:B------:R-:W5:Y:S04]  /*2230*/  LDL.64 R14, [R1+0x28] ;  /* 0x00002800010e7983 */ /* 0x000f680000100a00 */
[----:B------:R-:W1:Y:S01]  /*2240*/  S2R R19, SR_TID.X ;  /* 0x0000000000137919 */ /* 0x000e620000002100 */
[----:B------:R-:W-:-:S02]  /*2250*/  MOV R149, 0xffffffa0 ;  /* 0xffffffa000957802 */ /* 0x000fc40000000f00 */
[----:B------:R-:W-:Y:S01]  /*2260*/  SHF.R.S32.HI R6, RZ, 0x1f, R148 ;  /* 0x0000001fff067819 */ /* 0x000fe20000011494 */
[----:B-1----:R-:W-:-:S04]  /*2270*/  IMAD.WIDE.U32 R4, R148, c[0x0][0x1e0], RZ ;  /* 0x0000780094047a25 */ /* 0x002fc800078e00ff */
[----:B------:R-:W-:Y:S01]  /*2280*/  IMAD R2, R6, c[0x0][0x1e0], RZ ;  /* 0x0000780006027a24 */ /* 0x000fe200078e02ff */
[----:B------:R-:W-:-:S04]  /*2290*/  SHF.R.S32.HI R17, RZ, 0x1f, R19 ;  /* 0x0000001fff117819 */ /* 0x000fc80000011413 */
[----:B------:R-:W-:-:S04]  /*22a0*/  LEA.HI R17, R17, R19, RZ, 0x3 ;  /* 0x0000001311117211 */ /* 0x000fc800078f18ff */
[----:B------:R-:W-:Y:S01]  /*22b0*/  SHF.R.S32.HI R17, RZ, 0x3, R17 ;  /* 0x00000003ff117819 */ /* 0x000fe20000011411 */
[----:B------:R-:W-:-:S05]  /*22c0*/  IMAD R2, R148, c[0x0][0x1e4], R2 ;  /* 0x0000790094027a24 */ /* 0x000fca00078e0202 */
[----:B------:R-:W-:-:S05]  /*22d0*/  IADD3 R2, R5, R2, RZ ;  /* 0x0000000205027210 */ /* 0x000fca0007ffe0ff */
[----:B------:R-:W-:Y:S01]  /*22e0*/  IMAD R3, R2, 0x60, RZ ;  /* 0x0000006002037824 */ /* 0x000fe200078e02ff */
[----:B------:R-:W-:Y:S01]  /*22f0*/  MOV R152, c[0x0][0x1e0] ;  /* 0x0000780000987a02 */ /* 0x000fe20000000f00 */
[----:B------:R-:W-:Y:S02]  /*2300*/  IMAD.MOV.U32 R153, RZ, RZ, c[0x0][0x1e4] ;  /* 0x00007900ff997624 */ /* 0x000fe400078e00ff */
[----:B------:R-:W-:-:S04]  /*2310*/  IMAD R6, R6, c[0x0][0x208], RZ ;  /* 0x0000820006067a24 */ /* 0x000fc800078e02ff */
[----:B------:R-:W-:Y:S01]  /*2320*/  IMAD R10, R148, c[0x0][0x20c], R6 ;  /* 0x00008300940a7a24 */ /* 0x000fe200078e0206 */
[----:B------:R-:W-:Y:S01]  /*2330*/  MOV R30, c[0x0][0x208] ;  /* 0x00008200001e7a02 */ /* 0x000fe20000000f00 */
[----:B------:R-:W-:-:S05]  /*2340*/  IMAD.MOV.U32 R29, RZ, RZ, 0x6 ;  /* 0x00000006ff1d7424 */ /* 0x000fca00078e00ff */
[C---:B------:R-:W-:Y:S02]  /*2350*/  SHF.L.U64.HI R29, R30.reuse, R29, c[0x0][0x20c] ;  /* 0x000083001e1d7619 */ /* 0x040fe4000001021d */
[----:B------:R-:W-:Y:S02]  /*2360*/  SHF.L.U32 R30, R30, 0x6, RZ ;  /* 0x000000061e1e7819 */ /* 0x000fe400000006ff */
[----:B------:R-:W-:Y:S01]  /*2370*/  LOP3.LUT P2, RZ, R28, 0x8, RZ, 0xc0, !PT ;  /* 0x000000081cff7812 */ /* 0x000fe2000784c0ff */
[----:B------:R-:W-:Y:S01]  /*2380*/  BAR.SYNC.DEFER_BLOCKING 0x0 ;  /* 0x0000000000007b1d */ /* 0x000fe20000010000 */
[----:B--2---:R-:W-:-:S05]  /*2390*/  IMAD R149, R156, R149, 0x60 ;  /* 0x000000609c957424 */ /* 0x004fca00078e0295 */
[----:B------:R-:W-:-:S04]  /*23a0*/  IADD3 R0, R149, c[0x0][0x1d0], -R17 ;  /* 0x0000740095007a10 */ /* 0x000fc80007ffe811 */
[----:B------:R-:W-:Y:S01]  /*23b0*/  ISETP.GE.AND P0, PT, R0, 0x1, PT ;  /* 0x000000010000780c */ /* 0x000fe20003f06270 */
[----:B----4-:R-:W-:Y:S01]  /*23c0*/  IMAD.MOV.U32 R151, RZ, RZ, R9 ;  /* 0x000000ffff977224 */ /* 0x010fe200078e0009 */
[----:B---3--:R-:W-:-:S05]  /*23d0*/  MOV R150, R20 ;  /* 0x0000001400967202 */ /* 0x008fca0000000f00 */
[----:B------:R-:W-:Y:S01]  /*23e0*/  IMAD.WIDE.U32 R4, R4, 0x60, R150 ;  /* 0x0000006004047825 */ /* 0x000fe200078e0096 */
[----:B-----5:R-:W-:-:S04]  /*23f0*/  LOP3.LUT P3, RZ, R157, 0x2, RZ, 0xc0, !PT ;  /* 0x000000029dff7812 */ /* 0x020fc8000786c0ff */
[----:B------:R-:W-:Y:S02]  /*2400*/  IADD3 R5, R5, R3, RZ ;  /* 0x0000000305057210 */ /* 0x000fe40007ffe0ff */
[----:B------:R-:W-:Y:S02]  /*2410*/  @P0 LEA R2, P1, R4, c[0x0][0x1c8], 0x1 ;  /* 0x0000720004020a11 */ /* 0x000fe400078208ff */
[----:B------:R-:W-:Y:S02]  /*2420*/  @P0 ISETP.GE.AND P5, PT, R154, c[0x0][0x1d4], PT ;  /* 0x000075009a000a0c */ /* 0x000fe40003fa6270 */
[----:B------:R-:W-:Y:S02]  /*2430*/  LOP3.LUT P4, RZ, R157, 0x1, RZ, 0xc0, !PT ;  /* 0x000000019dff7812 */ /* 0x000fe4000788c0ff */
[----:B------:R-:W-:Y:S02]  /*2440*/  @P0 LEA.HI.X R3, R4, c[0x0][0x1cc], R5, 0x1, P1 ;  /* 0x0000730004030a11 */ /* 0x000fe400008f0c05 */
[----:B------:R-:W-:-:S07]  /*2450*/  ISETP.GE.AND P1, PT, R0, 0x21, PT ;  /* 0x000000210000780c */ /* 0x000fce0003f26270 */
[----:B------:R-:W-:Y:S01]  /*2460*/  @!PT LDS RZ, [RZ] ;  /* 0x00000000fffff984 */ /* 0x000fe20000000800 */
[----:B------:R-:W-:Y:S01]  /*2470*/  @!PT LDS RZ, [RZ] ;  /* 0x00000000fffff984 */ /* 0x000fe20000000800 */
[----:B------:R-:W-:Y:S01]  /*2480*/  @!PT LDS RZ, [RZ] ;  /* 0x00000000fffff984 */ /* 0x000fe20000000800 */
[----:B------:R1:W-:Y:S04]  /*2490*/  @P0 LDGSTS.E.BYPASS.LTC128B.128 [R251+0xc100], [R2.64], !P5 ;  /* 0x0c10000002fb0fae */ /* 0x0003e8000e901d46 */
[----:B------:R1:W-:Y:S04]  /*24a0*/  @P0 LDGSTS.E.BYPASS.LTC128B.128 [R251+0xf100], [R2.64+0x80], !P3 ;  /* 0x0f10008002fb0fae */ /* 0x0003e8000d901d46 */
[----:B------:R1:W-:Y:S04]  /*24b0*/  @P0 LDGSTS.E.BYPASS.LTC128B.128 [R251+0x12100], [R2.64+0x100], !P4 ;  /* 0x1210010002fb0fae */ /* 0x0003e8000e101d46 */
[----:B------:R1:W-:Y:S01]  /*24c0*/  @P0 LDGSTS.E.BYPASS.LTC128B.128 [R251+0x15100], [R2.64+0x180], !P6 ;  /* 0x1510018002fb0fae */ /* 0x0003e2000f101d46 */
[----:B------:R-:W-:Y:S01]  /*24d0*/  @P1 ISETP.GE.AND P5, PT, R154, c[0x0][0x1d4], PT ;  /* 0x000075009a001a0c */ /* 0x000fe20003fa6270 */
[----:B------:R-:W-:Y:S01]  /*24e0*/  IMAD.WIDE.U32 R8, R148, c[0x0][0x208], RZ ;  /* 0x0000820094087a25 */ /* 0x000fe200078e00ff */
[----:B------:R-:W-:-:S03]  /*24f0*/  MOV R6, R14 ;  /* 0x0000000e00067202 */ /* 0x000fc60000000f00 */
[----:B------:R-:W-:Y:S02]  /*2500*/  IMAD.IADD R9, R9, 0x1, R10 ;  /* 0x0000000109097824 */ /* 0x000fe400078e020a */
[C---:B------:R-:W-:Y:S01]  /*2510*/  IMAD.WIDE.U32 R10, R152.reuse, 0x40, RZ ;  /* 0x00000040980a7825 */ /* 0x040fe200078e00ff */
[----:B-1----:R-:W-:-:S04]  /*2520*/  @P1 LEA R3, P0, R152, R4, 0x5 ;  /* 0x0000000498031211 */ /* 0x002fc800078028ff */
[----:B------:R-:W-:Y:S02]  /*2530*/  @P1 LEA.HI.X R7, R152, R5, R153, 0x5, P0 ;  /* 0x0000000598071211 */ /* 0x000fe400000f2c99 */
[----:B------:R-:W-:-:S04]  /*2540*/  @P1 LEA R2, P0, R3, c[0x0][0x1c8], 0x1 ;  /* 0x0000720003021a11 */ /* 0x000fc800078008ff */
[----:B------:R-:W-:Y:S02]  /*2550*/  @P1 LEA.HI.X R3, R3, c[0x0][0x1cc], R7, 0x1, P0 ;  /* 0x0000730003031a11 */ /* 0x000fe400000f0c07 */
[----:B------:R-:W-:Y:S02]  /*2560*/  ISETP.GE.AND P0, PT, R0, 0x41, PT ;  /* 0x000000410000780c */ /* 0x000fe40003f06270 */
[----:B------:R-:W-:Y:S01]  /*2570*/  MOV R7, R16 ;  /* 0x0000001000077202 */ /* 0x000fe20000000f00 */
[----:B------:R1:W-:Y:S04]  /*2580*/  @P1 LDGSTS.E.BYPASS.LTC128B.128 [R251+0xd100], [R2.64], !P5 ;  /* 0x0d10000002fb1fae */ /* 0x0003e8000e901d46 */
[----:B------:R1:W-:Y:S01]  /*2590*/  @P1 LDGSTS.E.BYPASS.LTC128B.128 [R251+0x10100], [R2.64+0x80], !P3 ;  /* 0x1010008002fb1fae */ /* 0x0003e2000d901d46 */
[----:B------:R-:W-:-:S03]  /*25a0*/  IMAD.WIDE.U32 R6, R8, 0x60, R6 ;  /* 0x0000006008067825 */ /* 0x000fc600078e0006 */
[----:B------:R1:W-:Y:S04]  /*25b0*/  @P1 LDGSTS.E.BYPASS.LTC128B.128 [R251+0x13100], [R2.64+0x100], !P4 ;  /* 0x1310010002fb1fae */ /* 0x0003e8000e101d46 */
[----:B------:R1:W-:Y:S01]  /*25c0*/  @P1 LDGSTS.E.BYPASS.LTC128B.128 [R251+0x16100], [R2.64+0x180], !P6 ;  /* 0x1610018002fb1fae */ /* 0x0003e2000f101d46 */
[----:B------:R-:W-:Y:S02]  /*25d0*/  @P0 IADD3 R8, P1, R4, R10, RZ ;  /* 0x0000000a04080210 */ /* 0x000fe40007f3e0ff */
[----:B------:R-:W-:Y:S02]  /*25e0*/  @P0 ISETP.GE.AND P5, PT, R154, c[0x0][0x1d4], PT ;  /* 0x000075009a000a0c */ /* 0x000fe40003fa6270 */
[----:B-1----:R-:W-:Y:S01]  /*25f0*/  SHF.L.U32 R2, R153, 0x6, RZ ;  /* 0x0000000699027819 */ /* 0x002fe200000006ff */
[----:B------:R-:W-:-:S03]  /*2600*/  IMAD R3, R9, 0x60, RZ ;  /* 0x0000006009037824 */ /* 0x000fc600078e02ff */
[----:B------:R-:W-:Y:S02]  /*2610*/  @P0 IADD3.X R5, R5, R11, R2, P1, !PT ;  /* 0x0000000b05050210 */ /* 0x000fe40000ffe402 */
[----:B------:R-:W-:Y:S02]  /*2620*/  LEA R2, P1, R6, c[0x0][0x1f8], 0x1 ;  /* 0x00007e0006027a11 */ /* 0x000fe400078208ff */
[----:B------:R-:W-:-:S04]  /*2630*/  IADD3 R3, R7, R3, RZ ;  /* 0x0000000307037210 */ /* 0x000fc80007ffe0ff */
[----:B------:R-:W-:Y:S02]  /*2640*/  LEA.HI.X R3, R6, c[0x0][0x1fc], R3, 0x1, P1 ;  /* 0x00007f0006037a11 */ /* 0x000fe400008f0c03 */
[----:B------:R-:W-:-:S04]  /*2650*/  @P0 LEA R4, P1, R8, c[0x0][0x1c8], 0x1 ;  /* 0x0000720008040a11 */ /* 0x000fc800078208ff */
[----:B------:R-:W-:-:S05]  /*2660*/  @P0 LEA.HI.X R5, R8, c[0x0][0x1cc], R5, 0x1, P1 ;  /* 0x0000730008050a11 */ /* 0x000fca00008f0c05 */
[----:B------:R1:W-:Y:S04]  /*2670*/  @P0 LDGSTS.E.BYPASS.LTC128B.128 [R251+0xe100], [R4.64], !P5 ;  /* 0x0e10000004fb0fae */ /* 0x0003e8000e901d46 */
[----:B------:R1:W-:Y:S04]  /*2680*/  @P0 LDGSTS.E.BYPASS.LTC128B.128 [R251+0x11100], [R4.64+0x80], !P3 ;  /* 0x1110008004fb0fae */ /* 0x0003e8000d901d46 */
[----:B------:R1:W-:Y:S04]  /*2690*/  @P0 LDGSTS.E.BYPASS.LTC128B.128 [R251+0x14100], [R4.64+0x100], !P4 ;  /* 0x1410010004fb0fae */ /* 0x0003e8000e101d46 */
[----:B------:R1:W-:Y:S04]  /*26a0*/  @P0 LDGSTS.E.BYPASS.LTC128B.128 [R251+0x17100], [R4.64+0x180], !P6 ;  /* 0x1710018004fb0fae */ /* 0x0003e8000f101d46 */
[----:B------:R-:W0:Y:S01]  /*26b0*/  LDGDEPBAR ;  /* 0x00000000000079af */ /* 0x000e220000000000 */
[----:B------:R-:W-:-:S04]  /*26c0*/  IADD3 R18, P1, P0, R30, 0x80, R2 ;  /* 0x000000801e127810 */ /* 0x000fc8000783e002 */
[----:B------:R-:W-:Y:S02]  /*26d0*/  IADD3.X R19, R29, RZ, R3, P1, P0 ;  /* 0x000000ff1d137210 */ /* 0x000fe40000fe0403 */
[----:B------:R-:W-:-:S04]  /*26e0*/  IADD3 R16, P1, P0, R30, 0x100, R2 ;  /* 0x000001001e107810 */ /* 0x000fc8000783e002 */
[----:B------:R-:W-:Y:S02]  /*26f0*/  IADD3.X R17, R29, RZ, R3, P1, P0 ;  /* 0x000000ff1d117210 */ /* 0x000fe40000fe0403 */
[----:B------:R-:W-:Y:S01]  /*2700*/  IADD3 R10, P1, P0, R30, 0x180, R2 ;  /* 0x000001801e0a7810 */ /* 0x000fe2000783e002 */
[----:B------:R-:W-:-:S04]  /*2710*/  DEPBAR.LE SB0, 0x1 ;  /* 0x000080400000791a */ /* 0x000fc80000000000 */
[----:B------:R-:W-:-:S04]  /*2720*/  DEPBAR.LE SB0, 0x0 ;  /* 0x000080000000791a */ /* 0x000fc80000000000 */
[----:B------:R-:W-:Y:S01]  /*2730*/  BAR.SYNC.DEFER_BLOCKING 0x0 ;  /* 0x0000000000007b1d */ /* 0x000fe20000010000 */
[----:B-1----:R-:W-:Y:S02]  /*2740*/  LOP3.LUT R4, R28, 0x1, RZ, 0xc0, !PT ;  /* 0x000000011c047812 */ /* 0x002fe400078ec0ff */
[----:B------:R-:W-:Y:S02]  /*2750*/  IADD3.X R11, R29, RZ, R3, P1, P0 ;  /* 0x000000ff1d0b7210 */ /* 0x000fe40000fe0403 */
[----:B------:R-:W-:-:S04]  /*2760*/  ISETP.NE.U32.AND P1, PT, R4, 0x1, PT ;  /* 0x000000010400780c */ /* 0x000fc80003f25070 */
[----:B------:R-:W-:Y:S02]  /*2770*/  ISETP.LT.OR P0, PT, R0, 0x1, P1 ;  /* 0x000000010000780c */ /* 0x000fe40000f01670 */
[----:B------:R-:W-:Y:S01]  /*2780*/  LOP3.LUT P4, RZ, R28, 0x2, RZ, 0xc0, !PT ;  /* 0x000000021cff7812 */ /* 0x000fe2000788c0ff */
[----:B------:R-:W-:Y:S04]  /*2790*/  LDSM.16.M88.4 R4, [R223] ;  /* 0x00000000df04783b */ /* 0x000fe80000000200 */
[----:B------:R-:W1:Y:S04]  /*27a0*/  LDSM.16.M88.4 R24, [R216] ;  /* 0x00000000d818783b */ /* 0x000e680000000200 */
[----:B------:R-:W2:Y:S04]  /*27b0*/  LDSM.16.M88.4 R20, [R216+0x800] ;  /* 0x00080000d814783b */ /* 0x000ea80000000200 */
[----:B------:R-:W3:Y:S04]  /*27c0*/  LDSM.16.M88.4 R40, [R216+0x1000] ;  /* 0x00100000d828783b */ /* 0x000ee80000000200 */
[----:B------:R-:W4:Y:S04]  /*27d0*/  LDSM.16.M88.4 R44, [R216+0x1800] ;  /* 0x00180000d82c783b */ /* 0x000f280000000200 */
[----:B------:R-:W5:Y:S04]  /*27e0*/  LDSM.16.M88.4 R48, [R216+0x2000] ;  /* 0x00200000d830783b */ /* 0x000f680000000200 */
[----:B------:R-:W-:Y:S04]  /*27f0*/  LDSM.16.M88.4 R60, [R216+0x2800] ;  /* 0x00280000d83c783b */ /* 0x000fe80000000200 */
[----:B------:R-:W-:Y:S04]  /*2800*/  LDSM.16.M88.4 R12, [R224] ;  /* 0x00000000e00c783b */ /* 0x000fe80000000200 */
[----:B------:R-:W-:Y:S04]  /*2810*/  LDSM.16.M88.4 R52, [R227] ;  /* 0x00000000e334783b */ /* 0x000fe80000000200 */
[----:B------:R-:W1:Y:S04]  /*2820*/  LDSM.16.M88.4 R64, [R250] ;  /* 0x00000000fa40783b */ /* 0x000e680000000200 */
[----:B------:R-:W-:Y:S04]  /*2830*/  LDSM.16.M88.4 R76, [R249] ;  /* 0x00000000f94c783b */ /* 0x000fe80000000200 */
[----:B------:R-:W1:Y:S04]  /*2840*/  LDSM.16.M88.4 R92, [R248] ;  /* 0x00000000f85c783b */ /* 0x000e680000000200 */
[----:B------:R-:W-:Y:S04]  /*2850*/  LDSM.16.M88.4 R96, [R247] ;  /* 0x00000000f760783b */ /* 0x000fe80000000200 */
        /* <DEDUP_REMOVED lines=8> */
[----:B------:R-:W-:-:S13]  /*28e0*/  ISETP.LT.OR P0, PT, R0, 0x1, !P3 ;  /* 0x000000010000780c */ /* 0x000fda0005f01670 */
[----:B------:R1:W-:Y:S01]  /*28f0*/  LDGSTS.E.BYPASS.LTC128B.128 [R251+0x6100], [R2.64+0x100], !P0 ;  /* 0x0610010002fb7fae */ /* 0x0003e2000c101d46 */
[----:B------:R-:W-:-:S13]  /*2900*/  ISETP.LT.OR P0, PT, R0, 0x1, !P2 ;  /* 0x000000010000780c */ /* 0x000fda0005701670 */
[----:B------:R1:W-:Y:S01]  /*2910*/  LDGSTS.E.BYPASS.LTC128B.128 [R251+0x9100], [R2.64+0x180], !P0 ;  /* 0x0910018002fb7fae */ /* 0x0003e2000c101d46 */
[----:B------:R-:W-:-:S04]  /*2920*/  IADD3 R8, P0, R30, R2, RZ ;  /* 0x000000021e087210 */ /* 0x000fc80007f1e0ff */
[----:B------:R-:W-:Y:S02]  /*2930*/  IADD3.X R9, R29, R3, RZ, P0, !PT ;  /* 0x000000031d097210 */ /* 0x000fe400007fe4ff */
[----:B-1----:R-:W-:-:S04]  /*2940*/  IADD3 R2, P0, R8, R30, RZ ;  /* 0x0000001e08027210 */ /* 0x002fc80007f1e0ff */
[----:B------:R-:W-:Y:S02]  /*2950*/  IADD3.X R3, R9, R29, RZ, P0, !PT ;  /* 0x0000001d09037210 */ /* 0x000fe400007fe4ff */
[----:B------:R-:W-:-:S13]  /*2960*/  ISETP.LT.OR P0, PT, R0, 0x21, P1 ;  /* 0x000000210000780c */ /* 0x000fda0000f01670 */
[----:B------:R4:W-:Y:S01]  /*2970*/  LDGSTS.E.BYPASS.LTC128B.128 [R251+0x1100], [R8.64], !P0 ;  /* 0x0110000008fb7fae */ /* 0x0009e2000c101d46 */
[----:B------:R-:W-:-:S13]  /*2980*/  ISETP.LT.OR P0, PT, R0, 0x21, !P4 ;  /* 0x000000210000780c */ /* 0x000fda0006701670 */
[----:B------:R3:W-:Y:S01]  /*2990*/  LDGSTS.E.BYPASS.LTC128B.128 [R251+0x4100], [R18.64], !P0 ;  /* 0x0410000012fb7fae */ /* 0x0007e2000c101d46 */
[----:B------:R-:W-:-:S13]  /*29a0*/  ISETP.LT.OR P0, PT, R0, 0x21, !P3 ;  /* 0x000000210000780c */ /* 0x000fda0005f01670 */
[----:B------:R3:W-:Y:S01]  /*29b0*/  LDGSTS.E.BYPASS.LTC128B.128 [R251+0x7100], [R16.64], !P0 ;  /* 0x0710000010fb7fae */ /* 0x0007e2000c101d46 */
[----:B------:R-:W-:-:S13]  /*29c0*/  ISETP.LT.OR P0, PT, R0, 0x21, !P2 ;  /* 0x000000210000780c */ /* 0x000fda0005701670 */
[----:B------:R4:W-:Y:S01]  /*29d0*/  LDGSTS.E.BYPASS.LTC128B.128 [R251+0xa100], [R10.64], !P0 ;  /* 0x0a1000000afb7fae */ /* 0x0009e2000c101d46 */
[C---:B------:R-:W-:Y:S01]  /*29e0*/  ISETP.LT.OR P0, PT, R0.reuse, 0x41, P1 ;  /* 0x000000410000780c */ /* 0x040fe20000f01670 */
[C---:B------:R-:W-:Y:S08]  /*29f0*/  HMMA.16816.F32.BF16 R36, R4.reuse, R24, RZ ;  /* 0x000000180424723c */ /* 0x040ff000000418ff */
[----:B------:R-:W-:Y:S04]  /*2a00*/  HMMA.16816.F32.BF16 R32, R4, R26, RZ ;  /* 0x0000001a0420723c */ /* 0x000fe800000418ff */
[----:B------:R1:W-:Y:S01]  /*2a10*/  LDGSTS.E.BYPASS.LTC128B.128 [R251+0x2100], [R2.64], !P0 ;  /* 0x0210000002fb7fae */ /* 0x0003e2000c101d46 */
[----:B------:R-:W-:-:S03]  /*2a20*/  ISETP.LT.OR P0, PT, R0, 0x41, !P4 ;  /* 0x000000410000780c */ /* 0x000fc60006701670 */
[C---:B--2---:R-:W-:Y:S08]  /*2a30*/  HMMA.16816.F32.BF16 R28, R4.reuse, R20, RZ ;  /* 0x00000014041c723c */ /* 0x044ff000000418ff */
[C---:B------:R-:W-:Y:S08]  /*2a40*/  HMMA.16816.F32.BF16 R24, R4.reuse, R22, RZ ;  /* 0x000000160418723c */ /* 0x040ff000000418ff */
[C---:B---3--:R-:W-:Y:S01]  /*2a50*/  HMMA.16816.F32.BF16 R16, R4.reuse, R42, RZ ;  /* 0x0000002a0410723c */ /* 0x048fe200000418ff */
[----:B------:R1:W-:Y:S07]  /*2a60*/  LDGSTS.E.BYPASS.LTC128B.128 [R251+0x5100], [R2.64+0x80], !P0 ;  /* 0x0510008002fb7fae */ /* 0x0003ee000c101d46 */
[C---:B------:R-:W-:Y:S08]  /*2a70*/  HMMA.16816.F32.BF16 R20, R4.reuse, R40, RZ ;  /* 0x000000280414723c */ /* 0x040ff000000418ff */
[C---:B----4-:R-:W-:Y:S08]  /*2a80*/  HMMA.16816.F32.BF16 R8, R4.reuse, R44, RZ ;  /* 0x0000002c0408723c */ /* 0x050ff000000418ff */
[----:B------:R-:W-:Y:S01]  /*2a90*/  HMMA.16816.F32.BF16 R40, R4, R46, RZ ;  /* 0x0000002e0428723c */ /* 0x000fe200000418ff */
[----:B------:R-:W-:-:S02]  /*2aa0*/  ISETP.LT.OR P1, PT, R0, 0x41, !P3 ;  /* 0x000000410000780c */ /* 0x000fc40005f21670 */
[----:B------:R-:W-:-:S05]  /*2ab0*/  ISETP.LT.OR P0, PT, R0, 0x41, !P2 ;  /* 0x000000410000780c */ /* 0x000fca0005701670 */
[C---:B-----5:R-:W-:Y:S06]  /*2ac0*/  HMMA.16816.F32.BF16 R56, R4.reuse, R48, RZ ;  /* 0x000000300438723c */ /* 0x060fec00000418ff */
[----:B------:R1:W-:Y:S02]  /*2ad0*/  LDGSTS.E.BYPASS.LTC128B.128 [R251+0x8100], [R2.64+0x100], !P1 ;  /* 0x0810010002fb7fae */ /* 0x0003e4000c901d46 */
[----:B------:R-:W-:Y:S02]  /*2ae0*/  HMMA.16816.F32.BF16 R84, R4, R50, RZ ;  /* 0x000000320454723c */ /* 0x000fe400000418ff */
[----:B------:R1:W-:Y:S04]  /*2af0*/  LDGSTS.E.BYPASS.LTC128B.128 [R251+0xb100], [R2.64+0x180], !P0 ;  /* 0x0b10018002fb7fae */ /* 0x0003e8000c101d46 */
[----:B------:R-:W-:Y:S02]  /*2b00*/  LDSM.16.M88.4 R44, [R222] ;  /* 0x00000000de2c783b */ /* 0x000fe40000000200 */
[C---:B------:R-:W-:Y:S02]  /*2b10*/  HMMA.16816.F32.BF16 R68, R12.reuse, R64, R28 ;  /* 0x000000400c44723c */ /* 0x040fe4000004181c */
[----:B------:R-:W-:Y:S04]  /*2b20*/  LDSM.16.M88.4 R28, [R222+0x2000] ;  /* 0x00200000de1c783b */ /* 0x000fe80000000200 */
[----:B------:R-:W-:Y:S02]  /*2b30*/  LDSM.16.M88.4 R100, [R222+0x2800] ;  /* 0x00280000de64783b */ /* 0x000fe40000000200 */
[C---:B------:R-:W-:Y:S02]  /*2b40*/  HMMA.16816.F32.BF16 R64, R12.reuse, R66, R24 ;  /* 0x000000420c40723c */ /* 0x040fe40000041818 */
[----:B------:R-:W-:Y:S04]  /*2b50*/  LDSM.16.M88.4 R108, [R219+0x1000] ;  /* 0x00100000db6c783b */ /* 0x000fe80000000200 */
[----:B------:R-:W-:Y:S02]  /*2b60*/  LDSM.16.M88.4 R116, [R219+0x1800] ;  /* 0x00180000db74783b */ /* 0x000fe40000000200 */
[C---:B------:R-:W-:Y:S02]  /*2b70*/  HMMA.16816.F32.BF16 R48, R12.reuse, R92, R8 ;  /* 0x0000005c0c30723c */ /* 0x040fe40000041808 */
[----:B------:R-:W2:Y:S04]  /*2b80*/  LDSM.16.M88.4 R8, [R226] ;  /* 0x00000000e208783b */ /* 0x000ea80000000200 */
[----:B------:R-:W-:Y:S02]  /*2b90*/  LDSM.16.M88.4 R112, [R216+0x3800] ;  /* 0x00380000d870783b */ /* 0x000fe40000000200 */
[C---:B------:R-:W-:Y:S02]  /*2ba0*/  HMMA.16816.F32.BF16 R24, R12.reuse, R94, R40 ;  /* 0x0000005e0c18723c */ /* 0x040fe40000041828 */
[----:B------:R-:W3:Y:S04]  /*2bb0*/  LDSM.16.M88.4 R40, [R222+0x800] ;  /* 0x00080000de28783b */ /* 0x000ee80000000200 */
[----:B------:R-:W-:Y:S02]  /*2bc0*/  LDSM.16.M88.4 R120, [R216+0x4000] ;  /* 0x00400000d878783b */ /* 0x000fe40000000200 */
[C---:B------:R-:W-:Y:S02]  /*2bd0*/  HMMA.16816.F32.BF16 R80, R12.reuse, R52, R36 ;  /* 0x000000340c50723c */ /* 0x040fe40000041824 */
[----:B------:R-:W4:Y:S04]  /*2be0*/  LDSM.16.M88.4 R36, [R222+0x1000] ;  /* 0x00100000de24783b */ /* 0x000f280000000200 */
[----:B------:R-:W-:Y:S02]  /*2bf0*/  LDSM.16.M88.4 R132, [R219+0x6800] ;  /* 0x00680000db84783b */ /* 0x000fe40000000200 */
[----:B------:R-:W-:Y:S02]  /*2c00*/  HMMA.16816.F32.BF16 R72, R12, R54, R32 ;  /* 0x000000360c48723c */ /* 0x000fe40000041820 */
[----:B------:R-:W5:Y:S04]  /*2c10*/  LDSM.16.M88.4 R32, [R222+0x1800] ;  /* 0x00180000de20783b */ /* 0x000f680000000200 */
[----:B------:R-:W-:Y:S02]  /*2c20*/  LDSM.16.M88.4 R140, [R233] ;  /* 0x00000000e98c783b */ /* 0x000fe40000000200 */
[C---:B------:R-:W-:Y:S02]  /*2c30*/  HMMA.16816.F32.BF16 R88, R4.reuse, R60, RZ ;  /* 0x0000003c0458723c */ /* 0x040fe400000418ff */
[----:B------:R-:W-:Y:S04]  /*2c40*/  LDSM.16.M88.4 R144, [R222+0x9000] ;  /* 0x00900000de90783b */ /* 0x000fe80000000200 */
[----:B------:R-:W-:Y:S02]  /*2c50*/  LDSM.16.M88.4 R128, [R232] ;  /* 0x00000000e880783b */ /* 0x000fe40000000200 */
[----:B------:R-:W-:Y:S02]  /*2c60*/  HMMA.16816.F32.BF16 R4, R4, R62, RZ ;  /* 0x0000003e0404723c */ /* 0x000fe400000418ff */
[----:B------:R-:W-:Y:S04]  /*2c70*/  LDSM.16.M88.4 R136, [R219+0x9000] ;  /* 0x00900000db88783b */ /* 0x000fe80000000200 */
[----:B------:R-:W0:Y:S02]  /*2c80*/  LDGDEPBAR ;  /* 0x00000000000079af */ /* 0x000e240000000000 */
[C---:B------:R-:W-:Y:S08]  /*2c90*/  HMMA.16816.F32.BF16 R52, R12.reuse, R78, R16 ;  /* 0x0000004e0c34723c */ /* 0x040ff00000041810 */
[C---:B------:R-:W-:Y:S08]  /*2ca0*/  HMMA.16816.F32.BF16 R60, R12.reuse, R76, R20 ;  /* 0x0000004c0c3c723c */ /* 0x040ff00000041814 */
[C---:B------:R-:W-:Y:S08]  /*2cb0*/  HMMA.16816.F32.BF16 R92, R12.reuse, R104, R88 ;  /* 0x000000680c5c723c */ /* 0x040ff00000041858 */
[C---:B------:R-:W-:Y:S08]  /*2cc0*/  HMMA.16816.F32.BF16 R20, R12.reuse, R96, R56 ;  /* 0x000000600c14723c */ /* 0x040ff00000041838 */
[C---:B------:R-:W-:Y:S01]  /*2cd0*/  HMMA.16816.F32.BF16 R16, R12.reuse, R98, R84 ;  /* 0x000000620c10723c */ /* 0x040fe20000041854 */
[----:B------:R-:W-:Y:S07]  /*2ce0*/  LDSM.16.M88.4 R96, [R219] ;  /* 0x00000000db60783b */ /* 0x000fee0000000200 */
[----:B------:R-:W-:Y:S01]  /*2cf0*/  HMMA.16816.F32.BF16 R88, R12, R106, R4 ;  /* 0x0000006a0c58723c */ /* 0x000fe20000041804 */
[----:B------:R-:W-:Y:S04]  /*2d00*/  LDSM.16.M88.4 R4, [R225] ;  /* 0x00000000e104783b */ /* 0x000fe80000000200 */
[----:B------:R-:W1:Y:S03]  /*2d10*/  LDSM.16.M88.4 R104, [R219+0x800] ;  /* 0x00080000db68783b */ /* 0x000e660000000200 */
[C---:B--2---:R-:W-:Y:S08]  /*2d20*/  HMMA.16816.F32.BF16 R84, R8.reuse, R44, R80 ;  /* 0x0000002c0854723c */ /* 0x044ff00000041850 */
[C---:B------:R-:W-:Y:S08]  /*2d30*/  HMMA.16816.F32.BF16 R80, R8.reuse, R46, R72 ;  /* 0x0000002e0850723c */ /* 0x040ff00000041848 */
[C---:B---3--:R-:W-:Y:S08]  /*2d40*/  HMMA.16816.F32.BF16 R12, R8.reuse, R42, R64 ;  /* 0x0000002a080c723c */ /* 0x048ff00000041840 */
[C---:B----4-:R-:W-:Y:S01]  /*2d50*/  HMMA.16816.F32.BF16 R72, R8.reuse, R38, R52 ;  /* 0x000000260848723c */ /* 0x050fe20000041834 */
[----:B------:R-:W2:Y:S07]  /*2d60*/  LDSM.16.M88.4 R52, [R219+0x2000] ;  /* 0x00200000db34783b */ /* 0x000eae0000000200 */
[C---:B-----5:R-:W-:Y:S01]  /*2d70*/  HMMA.16816.F32.BF16 R64, R8.reuse, R32, R48 ;  /* 0x000000200840723c */ /* 0x060fe20000041830 */
[----:B------:R-:W3:Y:S07]  /*2d80*/  LDSM.16.M88.4 R48, [R219+0x2800] ;  /* 0x00280000db30783b */ /* 0x000eee0000000200 */
[C---:B------:R-:W-:Y:S08]  /*2d90*/  HMMA.16816.F32.BF16 R76, R8.reuse, R40, R68 ;  /* 0x00000028084c723c */ /* 0x040ff00000041844 */
[C---:B------:R-:W-:Y:S01]  /*2da0*/  HMMA.16816.F32.BF16 R68, R8.reuse, R36, R60 ;  /* 0x000000240844723c */ /* 0x040fe2000004183c */
[----:B------:R-:W-:Y:S07]  /*2db0*/  LDSM.16.M88.4 R36, [R216+0x3000] ;  /* 0x00300000d824783b */ /* 0x000fee0000000200 */
[C---:B------:R-:W-:Y:S08]  /*2dc0*/  HMMA.16816.F32.BF16 R60, R8.reuse, R34, R24 ;  /* 0x00000022083c723c */ /* 0x040ff00000041818 */
[C---:B------:R-:W-:Y:S08]  /*2dd0*/  HMMA.16816.F32.BF16 R56, R8.reuse, R28, R20 ;  /* 0x0000001c0838723c */ /* 0x040ff00000041814 */
[C---:B------:R-:W-:Y:S01]  /*2de0*/  HMMA.16816.F32.BF16 R44, R8.reuse, R30, R16 ;  /* 0x0000001e082c723c */ /* 0x040fe20000041810 */
[----:B------:R-:W4:Y:S07]  /*2df0*/  LDSM.16.M88.4 R16, [R223+0x4000] ;  /* 0x00400000df10783b */ /* 0x000f2e0000000200 */
[C---:B------:R-:W-:Y:S01]  /*2e00*/  HMMA.16816.F32.BF16 R40, R8.reuse, R100, R92 ;  /* 0x000000640828723c */ /* 0x040fe2000004185c */
[----:B------:R-:W-:Y:S07]  /*2e10*/  LDSM.16.M88.4 R92, [R216+0x4800] ;  /* 0x00480000d85c783b */ /* 0x000fee0000000200 */
[----:B------:R-:W-:Y:S08]  /*2e20*/  HMMA.16816.F32.BF16 R32, R8, R102, R88 ;  /* 0x000000660820723c */ /* 0x000ff00000041858 */
[C---:B-1----:R-:W-:Y:S08]  /*2e30*/  HMMA.16816.F32.BF16 R12, R4.reuse, R106, R12 ;  /* 0x0000006a040c723c */ /* 0x042ff0000004180c */
[C---:B------:R-:W-:Y:S08]  /*2e40*/  HMMA.16816.F32.BF16 R28, R4.reuse, R96, R84 ;  /* 0x00000060041c723c */ /* 0x040ff00000041854 */
[C---:B------:R-:W-:Y:S08]  /*2e50*/  HMMA.16816.F32.BF16 R20, R4.reuse, R104, R76 ;  /* 0x000000680414723c */ /* 0x040ff0000004184c */
[C---:B------:R-:W-:Y:S08]  /*2e60*/  HMMA.16816.F32.BF16 R24, R4.reuse, R98, R80 ;  /* 0x000000620418723c */ /* 0x040ff00000041850 */
[C---:B------:R-:W-:Y:S08]  /*2e70*/  HMMA.16816.F32.BF16 R8, R4.reuse, R108, R68 ;  /* 0x0000006c0408723c */ /* 0x040ff00000041844 */
[C---:B------:R-:W-:Y:S08]  /*2e80*/  HMMA.16816.F32.BF16 R72, R4.reuse, R110, R72 ;  /* 0x0000006e0448723c */ /* 0x040ff00000041848 */
[C---:B------:R-:W-:Y:S08]  /*2e90*/  HMMA.16816.F32.BF16 R84, R4.reuse, R116, R64 ;  /* 0x000000740454723c */ /* 0x040ff00000041840 */
[C---:B------:R-:W-:Y:S01]  /*2ea0*/  HMMA.16816.F32.BF16 R76, R4.reuse, R118, R60 ;  /* 0x00000076044c723c */ /* 0x040fe2000004183c */
[----:B------:R-:W1:Y:S04]  /*2eb0*/  LDSM.16.M88.4 R116, [R216+0x5000] ;  /* 0x00500000d874783b */ /* 0x000e680000000200 */
[----:B------:R-:W5:Y:S03]  /*2ec0*/  LDSM.16.M88.4 R60, [R216+0x5800] ;  /* 0x00580000d83c783b */ /* 0x000f660000000200 */
[C---:B--2---:R-:W-:Y:S01]  /*2ed0*/  HMMA.16816.F32.BF16 R108, R4.reuse, R52, R56 ;  /* 0x00000034046c723c */ /* 0x044fe20000041838 */
[----:B------:R-:W-:Y:S07]  /*2ee0*/  LDSM.16.M88.4 R56, [R245] ;  /* 0x00000000f538783b */ /* 0x000fee0000000200 */
[C---:B------:R-:W-:Y:S01]  /*2ef0*/  HMMA.16816.F32.BF16 R100, R4.reuse, R54, R44 ;  /* 0x000000360464723c */ /* 0x040fe2000004182c */
[----:B------:R-:W-:Y:S04]  /*2f00*/  LDSM.16.M88.4 R52, [R244] ;  /* 0x00000000f434783b */ /* 0x000fe80000000200 */
[----:B------:R-:W-:Y:S03]  /*2f10*/  LDSM.16.M88.4 R44, [R242] ;  /* 0x00000000f22c783b */ /* 0x000fe60000000200 */
[C---:B---3--:R-:W-:Y:S01]  /*2f20*/  HMMA.16816.F32.BF16 R104, R4.reuse, R48, R40 ;  /* 0x000000300468723c */ /* 0x048fe20000041828 */
[----:B------:R-:W-:Y:S07]  /*2f30*/  LDSM.16.M88.4 R40, [R241] ;  /* 0x00000000f128783b */ /* 0x000fee0000000200 */
[----:B------:R-:W-:Y:S01]  /*2f40*/  HMMA.16816.F32.BF16 R96, R4, R50, R32 ;  /* 0x000000320460723c */ /* 0x000fe20000041820 */
[----:B------:R-:W2:Y:S04]  /*2f50*/  LDSM.16.M88.4 R4, [R224+0x4000] ;  /* 0x00400000e004783b */ /* 0x000ea80000000200 */
[----:B------:R-:W3:Y:S03]  /*2f60*/  LDSM.16.M88.4 R48, [R243] ;  /* 0x00000000f330783b */ /* 0x000ee60000000200 */
[C---:B----4-:R-:W-:Y:S01]  /*2f70*/  HMMA.16816.F32.BF16 R64, R16.reuse, R114, R12 ;  /* 0x000000721040723c */ /* 0x050fe2000004180c */
[----:B------:R-:W-:Y:S07]  /*2f80*/  LDSM.16.M88.4 R12, [R226+0x4000] ;  /* 0x00400000e20c783b */ /* 0x000fee0000000200 */
[C---:B------:R-:W-:Y:S01]  /*2f90*/  HMMA.16816.F32.BF16 R68, R16.reuse, R112, R20 ;  /* 0x000000701044723c */ /* 0x040fe20000041814 */
[----:B------:R-:W-:Y:S07]  /*2fa0*/  LDSM.16.M88.4 R112, [R222+0x3000] ;  /* 0x00300000de70783b */ /* 0x000fee0000000200 */
[C---:B------:R-:W-:Y:S08]  /*2fb0*/  HMMA.16816.F32.BF16 R80, R16.reuse, R38, R24 ;  /* 0x000000261050723c */ /* 0x040ff00000041818 */
[C---:B------:R-:W-:Y:S08]  /*2fc0*/  HMMA.16816.F32.BF16 R88, R16.reuse, R36, R28 ;  /* 0x000000241058723c */ /* 0x040ff0000004181c */
[C---:B------:R-:W-:Y:S08]  /*2fd0*/  HMMA.16816.F32.BF16 R32, R16.reuse, R122, R72 ;  /* 0x0000007a1020723c */ /* 0x040ff00000041848 */
[C---:B------:R-:W-:Y:S08]  /*2fe0*/  HMMA.16816.F32.BF16 R36, R16.reuse, R120, R8 ;  /* 0x000000781024723c */ /* 0x040ff00000041808 */
[C---:B-1----:R-:W-:Y:S01]  /*2ff0*/  HMMA.16816.F32.BF16 R20, R16.reuse, R116, R108 ;  /* 0x000000741014723c */ /* 0x042fe2000004186c */
[----:B------:R-:W1:Y:S07]  /*3000*/  LDSM.16.M88.4 R108, [R240] ;  /* 0x00000000f06c783b */ /* 0x000e6e0000000200 */
[C---:B-----5:R-:W-:Y:S08]  /*3010*/  HMMA.16816.F32.BF16 R72, R16.reuse, R60, R104 ;  /* 0x0000003c1048723c */ /* 0x060ff00000041868 */
[C---:B------:R-:W-:Y:S08]  /*3020*/  HMMA.16816.F32.BF16 R28, R16.reuse, R92, R84 ;  /* 0x0000005c101c723c */ /* 0x040ff00000041854 */
[C---:B------:R-:W-:Y:S08]  /*3030*/  HMMA.16816.F32.BF16 R24, R16.reuse, R94, R76 ;  /* 0x0000005e1018723c */ /* 0x040ff0000004184c */
[----:B------:R-:W-:Y:S08]  /*3040*/  HMMA.16816.F32.BF16 R8, R16, R118, R100 ;  /* 0x000000761008723c */ /* 0x000ff00000041864 */
[----:B--2---:R-:W-:Y:S01]  /*3050*/  HMMA.16816.F32.BF16 R104, R4, R54, R64 ;  /* 0x000000360468723c */ /* 0x004fe20000041840 */
[----:B------:R-:W2:Y:S07]  /*3060*/  LDSM.16.M88.4 R64, [R222+0x3800] ;  /* 0x00380000de40783b */ /* 0x000eae0000000200 */
[----:B------:R-:W-:Y:S01]  /*3070*/  HMMA.16816.F32.BF16 R16, R16, R62, R96 ;  /* 0x0000003e1010723c */ /* 0x000fe20000041860 */
[----:B------:R-:W4:Y:S07]  /*3080*/  LDSM.16.M88.4 R60, [R222+0x4000] ;  /* 0x00400000de3c783b */ /* 0x000f2e0000000200 */
[C---:B------:R-:W-:Y:S08]  /*3090*/  HMMA.16816.F32.BF16 R100, R4.reuse, R52, R68 ;  /* 0x000000340464723c */ /* 0x040ff00000041844 */
[C---:B------:R-:W-:Y:S08]  /*30a0*/  HMMA.16816.F32.BF16 R92, R4.reuse, R58, R80 ;  /* 0x0000003a045c723c */ /* 0x040ff00000041850 */
[C---:B------:R-:W-:Y:S01]  /*30b0*/  HMMA.16816.F32.BF16 R84, R4.reuse, R44, R28 ;  /* 0x0000002c0454723c */ /* 0x040fe2000004181c */
[----:B------:R-:W-:Y:S07]  /*30c0*/  LDSM.16.M88.4 R28, [R219+0x3800] ;  /* 0x00380000db1c783b */ /* 0x000fee0000000200 */
[C---:B------:R-:W-:Y:S01]  /*30d0*/  HMMA.16816.F32.BF16 R80, R4.reuse, R46, R24 ;  /* 0x0000002e0450723c */ /* 0x040fe20000041818 */
[----:B------:R-:W5:Y:S07]  /*30e0*/  LDSM.16.M88.4 R44, [R222+0x5000] ;  /* 0x00500000de2c783b */ /* 0x000f6e0000000200 */
[C---:B------:R-:W-:Y:S01]  /*30f0*/  HMMA.16816.F32.BF16 R52, R4.reuse, R42, R8 ;  /* 0x0000002a0434723c */ /* 0x040fe20000041808 */
[----:B------:R-:W2:Y:S07]  /*3100*/  LDSM.16.M88.4 R8, [R225+0x4000] ;  /* 0x00400000e108783b */ /* 0x000eae0000000200 */
[C---:B------:R-:W-:Y:S01]  /*3110*/  HMMA.16816.F32.BF16 R76, R4.reuse, R56, R88 ;  /* 0x00000038044c723c */ /* 0x040fe20000041858 */
[----:B------:R-:W4:Y:S07]  /*3120*/  LDSM.16.M88.4 R56, [R222+0x4800] ;  /* 0x00480000de38783b */ /* 0x000f2e0000000200 */
[C---:B------:R-:W-:Y:S01]  /*3130*/  HMMA.16816.F32.BF16 R68, R4.reuse, R40, R20 ;  /* 0x000000280444723c */ /* 0x040fe20000041814 */
[----:B------:R-:W4:Y:S07]  /*3140*/  LDSM.16.M88.4 R40, [R222+0x5800] ;  /* 0x00580000de28783b */ /* 0x000f2e0000000200 */
[C---:B---3--:R-:W-:Y:S01]  /*3150*/  HMMA.16816.F32.BF16 R88, R4.reuse, R50, R32 ;  /* 0x000000320458723c */ /* 0x048fe20000041820 */
[----:B------:R-:W3:Y:S07]  /*3160*/  LDSM.16.M88.4 R32, [R219+0x3000] ;  /* 0x00300000db20783b */ /* 0x000eee0000000200 */
[C---:B------:R-:W-:Y:S08]  /*3170*/  HMMA.16816.F32.BF16 R96, R4.reuse, R48, R36 ;  /* 0x000000300460723c */ /* 0x040ff00000041824 */
[----:B-1----:R-:W-:Y:S08]  /*3180*/  HMMA.16816.F32.BF16 R36, R4, R110, R16 ;  /* 0x0000006e0424723c */ /* 0x002ff00000041810 */
[----:B--2---:R-:W-:Y:S01]  /*3190*/  HMMA.16816.F32.BF16 R16, R12, R64, R100 ;  /* 0x000000400c10723c */ /* 0x004fe20000041864 */
[----:B------:R-:W1:Y:S07]  /*31a0*/  LDSM.16.M88.4 R100, [R219+0x4800] ;  /* 0x00480000db64783b */ /* 0x000e6e0000000200 */
[----:B------:R-:W-:Y:S01]  /*31b0*/  HMMA.16816.F32.BF16 R48, R4, R108, R72 ;  /* 0x0000006c0430723c */ /* 0x000fe20000041848 */
[----:B------:R-:W2:Y:S07]  /*31c0*/  LDSM.16.M88.4 R72, [R219+0x4000] ;  /* 0x00400000db48783b */ /* 0x000eae0000000200 */
[C---:B------:R-:W-:Y:S08]  /*31d0*/  HMMA.16816.F32.BF16 R20, R12.reuse, R114, R92 ;  /* 0x000000720c14723c */ /* 0x040ff0000004185c */
[C---:B------:R-:W-:Y:S08]  /*31e0*/  HMMA.16816.F32.BF16 R4, R12.reuse, R66, R104 ;  /* 0x000000420c04723c */ /* 0x040ff00000041868 */
[C---:B------:R-:W-:Y:S08]  /*31f0*/  HMMA.16816.F32.BF16 R24, R12.reuse, R112, R76 ;  /* 0x000000700c18723c */ /* 0x040ff0000004184c */
[C---:B----4-:R-:W-:Y:S08]  /*3200*/  HMMA.16816.F32.BF16 R64, R12.reuse, R60, R96 ;  /* 0x0000003c0c40723c */ /* 0x050ff00000041860 */
[C---:B------:R-:W-:Y:S08]  /*3210*/  HMMA.16816.F32.BF16 R60, R12.reuse, R62, R88 ;  /* 0x0000003e0c3c723c */ /* 0x040ff00000041858 */
[----:B-----5:R-:W-:Y:S08]  /*3220*/  HMMA.16816.F32.BF16 R108, R12, R44, R68 ;  /* 0x0000002c0c6c723c */ /* 0x020ff00000041844 */
[----:B------:R-:W-:Y:S01]  /*3230*/  HMMA.16816.F32.BF16 R76, R8, R28, R16 ;  /* 0x0000001c084c723c */ /* 0x000fe20000041810 */
[----:B------:R-:W4:Y:S07]  /*3240*/  LDSM.16.M88.4 R16, [R219+0x5000] ;  /* 0x00500000db10783b */ /* 0x000f2e0000000200 */
[C---:B------:R-:W-:Y:S08]  /*3250*/  HMMA.16816.F32.BF16 R88, R12.reuse, R56, R84 ;  /* 0x000000380c58723c */ /* 0x040ff00000041854 */
[C---:B------:R-:W-:Y:S01]  /*3260*/  HMMA.16816.F32.BF16 R80, R12.reuse, R58, R80 ;  /* 0x0000003a0c50723c */ /* 0x040fe20000041850 */
[----:B------:R-:W-:Y:S07]  /*3270*/  LDSM.16.M88.4 R56, [R216+0x6800] ;  /* 0x00680000d838783b */ /* 0x000fee0000000200 */
[C---:B------:R-:W-:Y:S01]  /*3280*/  HMMA.16816.F32.BF16 R68, R12.reuse, R46, R52 ;  /* 0x0000002e0c44723c */ /* 0x040fe20000041834 */
[----:B------:R-:W-:Y:S07]  /*3290*/  LDSM.16.M88.4 R52, [R216+0x7000] ;  /* 0x00700000d834783b */ /* 0x000fee0000000200 */
[C---:B------:R-:W-:Y:S01]  /*32a0*/  HMMA.16816.F32.BF16 R104, R12.reuse, R40, R48 ;  /* 0x000000280c68723c */ /* 0x040fe20000041830 */
[----:B------:R-:W-:Y:S07]  /*32b0*/  LDSM.16.M88.4 R48, [R216+0x7800] ;  /* 0x00780000d830783b */ /* 0x000fee0000000200 */
[----:B------:R-:W-:Y:S01]  /*32c0*/  HMMA.16816.F32.BF16 R96, R12, R42, R36 ;  /* 0x0000002a0c60723c */ /* 0x000fe20000041824 */
[----:B------:R-:W5:Y:S07]  /*32d0*/  LDSM.16.M88.4 R12, [R219+0x5800] ;  /* 0x00580000db0c783b */ /* 0x000f6e0000000200 */
[C---:B---3--:R-:W-:Y:S01]  /*32e0*/  HMMA.16816.F32.BF16 R84, R8.reuse, R34, R20 ;  /* 0x000000220854723c */ /* 0x048fe20000041814 */
[----:B------:R-:W-:Y:S07]  /*32f0*/  LDSM.16.M88.4 R20, [R216+0x6000] ;  /* 0x00600000d814783b */ /* 0x000fee0000000200 */
[C---:B------:R-:W-:Y:S01]  /*3300*/  HMMA.16816.F32.BF16 R44, R8.reuse, R30, R4 ;  /* 0x0000001e082c723c */ /* 0x040fe20000041804 */
[----:B------:R-:W3:Y:S04]  /*3310*/  LDSM.16.M88.4 R4, [R223+0x8000] ;  /* 0x00800000df04783b */ /* 0x000ee80000000200 */
[----:B------:R-:W-:Y:S03]  /*3320*/  LDSM.16.M88.4 R28, [R224+0x8000] ;  /* 0x00800000e01c783b */ /* 0x000fe60000000200 */
[C---:B------:R-:W-:Y:S08]  /*3330*/  HMMA.16816.F32.BF16 R92, R8.reuse, R32, R24 ;  /* 0x00000020085c723c */ /* 0x040ff00000041818 */
[C---:B-1----:R-:W-:Y:S01]  /*3340*/  HMMA.16816.F32.BF16 R32, R8.reuse, R100, R88 ;  /* 0x000000640820723c */ /* 0x042fe20000041858 */
[----:B------:R-:W1:Y:S07]  /*3350*/  LDSM.16.M88.4 R88, [R239] ;  /* 0x00000000ef58783b */ /* 0x000e6e0000000200 */
[C---:B------:R-:W-:Y:S01]  /*3360*/  HMMA.16816.F32.BF16 R24, R8.reuse, R102, R80 ;  /* 0x000000660818723c */ /* 0x040fe20000041850 */
[----:B------:R-:W1:Y:S07]  /*3370*/  LDSM.16.M88.4 R80, [R216+0x8800] ;  /* 0x00880000d850783b */ /* 0x000e6e0000000200 */
[C---:B--2---:R-:W-:Y:S08]  /*3380*/  HMMA.16816.F32.BF16 R36, R8.reuse, R74, R60 ;  /* 0x0000004a0824723c */ /* 0x044ff0000004183c */
[C---:B----4-:R-:W-:Y:S08]  /*3390*/  HMMA.16816.F32.BF16 R60, R8.reuse, R16, R108 ;  /* 0x00000010083c723c */ /* 0x050ff0000004186c */
[C---:B------:R-:W-:Y:S08]  /*33a0*/  HMMA.16816.F32.BF16 R68, R8.reuse, R18, R68 ;  /* 0x000000120844723c */ /* 0x040ff00000041844 */
[C---:B-----5:R-:W-:Y:S08]  /*33b0*/  HMMA.16816.F32.BF16 R16, R8.reuse, R12, R104 ;  /* 0x0000000c0810723c */ /* 0x060ff00000041868 */
[C---:B------:R-:W-:Y:S01]  /*33c0*/  HMMA.16816.F32.BF16 R40, R8.reuse, R72, R64 ;  /* 0x000000480828723c */ /* 0x040fe20000041840 */
[----:B------:R-:W2:Y:S07]  /*33d0*/  LDSM.16.M88.4 R72, [R216+0x8000] ;  /* 0x00800000d848783b */ /* 0x000eae0000000200 */
[----:B------:R-:W-:Y:S08]  /*33e0*/  HMMA.16816.F32.BF16 R12, R8, R14, R96 ;  /* 0x0000000e080c723c */ /* 0x000ff00000041860 */
[C---:B---3--:R-:W-:Y:S08]  /*33f0*/  HMMA.16816.F32.BF16 R8, R4.reuse, R20, R92 ;  /* 0x000000140408723c */ /* 0x048ff0000004185c */
[C---:B------:R-:W-:Y:S01]  /*3400*/  HMMA.16816.F32.BF16 R64, R4.reuse, R22, R84 ;  /* 0x000000160440723c */ /* 0x040fe20000041854 */
[----:B------:R-:W-:Y:S07]  /*3410*/  LDSM.16.M88.4 R20, [R225+0x8000] ;  /* 0x00800000e114783b */ /* 0x000fee0000000200 */
[C---:B------:R-:W-:Y:S01]  /*3420*/  HMMA.16816.F32.BF16 R104, R4.reuse, R48, R32 ;  /* 0x000000300468723c */ /* 0x040fe20000041820 */
[----:B------:R-:W-:Y:S07]  /*3430*/  LDSM.16.M88.4 R32, [R222+0x6000] ;  /* 0x00600000de20783b */ /* 0x000fee0000000200 */
[----:B------:R-:W-:Y:S01]  /*3440*/  HMMA.16816.F32.BF16 R96, R4, R50, R24 ;  /* 0x000000320460723c */ /* 0x000fe20000041818 */
[----:B------:R-:W3:Y:S04]  /*3450*/  LDSM.16.M88.4 R24, [R226+0x8000] ;  /* 0x00800000e218783b */ /* 0x000ee80000000200 */
[----:B------:R-:W4:Y:S03]  /*3460*/  LDSM.16.M88.4 R48, [R237] ;  /* 0x00000000ed30783b */ /* 0x000f260000000200 */
[----:B-1----:R-:W-:Y:S08]  /*3470*/  HMMA.16816.F32.BF16 R8, R28, R88, R8 ;  /* 0x000000581c08723c */ /* 0x002ff00000041808 */
[----:B------:R-:W-:Y:S08]  /*3480*/  HMMA.16816.F32.BF16 R120, R4, R82, R12 ;  /* 0x000000520478723c */ /* 0x000ff0000004180c */
[----:B------:R-:W-:Y:S01]  /*3490*/  HMMA.16816.F32.BF16 R12, R28, R90, R64 ;  /* 0x0000005a1c0c723c */ /* 0x000fe20000041840 */
[----:B------:R-:W-:Y:S07]  /*34a0*/  LDSM.16.M88.4 R64, [R222+0x6800] ;  /* 0x00680000de40783b */ /* 0x000fee0000000200 */
[C---:B------:R-:W-:Y:S08]  /*34b0*/  HMMA.16816.F32.BF16 R76, R4.reuse, R56, R76 ;  /* 0x00000038044c723c */ /* 0x040ff0000004184c */
[C---:B------:R-:W-:Y:S01]  /*34c0*/  HMMA.16816.F32.BF16 R100, R4.reuse, R58, R44 ;  /* 0x0000003a0464723c */ /* 0x040fe2000004182c */
[----:B------:R-:W-:Y:S04]  /*34d0*/  LDSM.16.M88.4 R56, [R219+0x6000] ;  /* 0x00600000db38783b */ /* 0x000fe80000000200 */
[----:B------:R-:W-:Y:S03]  /*34e0*/  LDSM.16.M88.4 R44, [R236] ;  /* 0x00000000ec2c783b */ /* 0x000fe60000000200 */
[C---:B------:R-:W-:Y:S01]  /*34f0*/  HMMA.16816.F32.BF16 R112, R4.reuse, R52, R40 ;  /* 0x000000340470723c */ /* 0x040fe20000041828 */
[----:B------:R-:W-:Y:S07]  /*3500*/  LDSM.16.M88.4 R40, [R235] ;  /* 0x00000000eb28783b */ /* 0x000fee0000000200 */
[C---:B------:R-:W-:Y:S01]  /*3510*/  HMMA.16816.F32.BF16 R108, R4.reuse, R54, R36 ;  /* 0x00000036046c723c */ /* 0x040fe20000041824 */
[----:B------:R-:W1:Y:S07]  /*3520*/  LDSM.16.M88.4 R52, [R238] ;  /* 0x00000000ee34783b */ /* 0x000e6e0000000200 */
[C---:B--2---:R-:W-:Y:S08]  /*3530*/  HMMA.16816.F32.BF16 R92, R4.reuse, R72, R60 ;  /* 0x00000048045c723c */ /* 0x044ff0000004183c */
[C---:B------:R-:W-:Y:S01]  /*3540*/  HMMA.16816.F32.BF16 R84, R4.reuse, R74, R68 ;  /* 0x0000004a0454723c */ /* 0x040fe20000041844 */
[----:B------:R-:W-:Y:S04]  /*3550*/  LDSM.16.M88.4 R72, [R216+0x9000] ;  /* 0x00900000d848783b */ /* 0x000fe80000000200 */
[----:B------:R-:W-:Y:S03]  /*3560*/  LDSM.16.M88.4 R68, [R234] ;  /* 0x00000000ea44783b */ /* 0x000fe60000000200 */
[----:B------:R-:W-:Y:S01]  /*3570*/  HMMA.16816.F32.BF16 R124, R4, R80, R16 ;  /* 0x00000050047c723c */ /* 0x000fe20000041810 */
[----:B------:R-:W2:Y:S07]  /*3580*/  LDSM.16.M88.4 R16, [R223+0xc000] ;  /* 0x00c00000df10783b */ /* 0x000eae0000000200 */
[C---:B---3--:R-:W-:Y:S08]  /*3590*/  HMMA.16816.F32.BF16 R4, R24.reuse, R32, R8 ;  /* 0x000000201804723c */ /* 0x048ff00000041808 */
[----:B------:R-:W-:Y:S01]  /*35a0*/  HMMA.16816.F32.BF16 R8, R24, R34, R12 ;  /* 0x000000221808723c */ /* 0x000fe2000004180c */
[----:B------:R-:W-:Y:S07]  /*35b0*/  LDSM.16.M88.4 R12, [R224+0xc000] ;  /* 0x00c00000e00c783b */ /* 0x000fee0000000200 */
[C---:B----4-:R-:W-:Y:S08]  /*35c0*/  HMMA.16816.F32.BF16 R60, R28.reuse, R48, R112 ;  /* 0x000000301c3c723c */ /* 0x050ff00000041870 */
[C---:B------:R-:W-:Y:S01]  /*35d0*/  HMMA.16816.F32.BF16 R80, R28.reuse, R50, R108 ;  /* 0x000000321c50723c */ /* 0x040fe2000004186c */
[----:B------:R-:W3:Y:S07]  /*35e0*/  LDSM.16.M88.4 R48, [R222+0x7800] ;  /* 0x00780000de30783b */ /* 0x000eee0000000200 */
[----:B-1----:R-:W-:Y:S01]  /*35f0*/  HMMA.16816.F32.BF16 R36, R28, R52, R76 ;  /* 0x000000341c24723c */ /* 0x002fe2000004184c */
[----:B------:R-:W1:Y:S07]  /*3600*/  LDSM.16.M88.4 R76, [R222+0x7000] ;  /* 0x00700000de4c783b */ /* 0x000e6e0000000200 */
[C---:B------:R-:W-:Y:S08]  /*3610*/  HMMA.16816.F32.BF16 R4, R20.reuse, R56, R4 ;  /* 0x000000381404723c */ /* 0x040ff00000041804 */
[----:B------:R-:W-:Y:S01]  /*3620*/  HMMA.16816.F32.BF16 R32, R20, R58, R8 ;  /* 0x0000003a1420723c */ /* 0x000fe20000041808 */
[----:B------:R-:W-:Y:S07]  /*3630*/  LDSM.16.M88.4 R8, [R226+0xc000] ;  /* 0x00c00000e208783b */ /* 0x000fee0000000200 */
[----:B------:R-:W-:Y:S08]  /*3640*/  HMMA.16816.F32.BF16 R116, R28, R44, R104 ;  /* 0x0000002c1c74723c */ /* 0x000ff00000041868 */
[----:B------:R-:W-:Y:S08]  /*3650*/  HMMA.16816.F32.BF16 R36, R24, R64, R36 ;  /* 0x000000401824723c */ /* 0x000ff00000041824 */
[C---:B--2---:R-:W-:Y:S08]  /*3660*/  HMMA.16816.F32.BF16 R4, R16.reuse, R72, R4 ;  /* 0x000000481004723c */ /* 0x044ff00000041804 */
[----:B------:R-:W-:Y:S08]  /*3670*/  HMMA.16816.F32.BF16 R32, R16, R74, R32 ;  /* 0x0000004a1020723c */ /* 0x000ff00000041820 */
[----:B------:R-:W-:Y:S08]  /*3680*/  HMMA.16816.F32.BF16 R52, R28, R54, R100 ;  /* 0x000000361c34723c */ /* 0x000ff00000041864 */
[----:B---3--:R-:W-:Y:S01]  /*3690*/  HMMA.16816.F32.BF16 R72, R24, R48, R116 ;  /* 0x000000301848723c */ /* 0x008fe20000041874 */
[----:B------:R-:W2:Y:S07]  /*36a0*/  LDL R119, [R1+0x18] ;  /* 0x0000180001777983 */ /* 0x000eae0000100800 */
[C---:B------:R-:W-:Y:S01]  /*36b0*/  HMMA.16816.F32.BF16 R108, R28.reuse, R46, R96 ;  /* 0x0000002e1c6c723c */ /* 0x040fe20000041860 */
[----:B------:R-:W3:Y:S04]  /*36c0*/  LDSM.16.M88.4 R44, [R222+0x8000] ;  /* 0x00800000de2c783b */ /* 0x000ee80000000200 */
[----:B------:R-:W-:Y:S03]  /*36d0*/  LDSM.16.M88.4 R96, [R222+0x8800] ;  /* 0x00880000de60783b */ /* 0x000fe60000000200 */
[C---:B------:R-:W-:Y:S01]  /*36e0*/  HMMA.16816.F32.BF16 R56, R28.reuse, R68, R124 ;  /* 0x000000441c38723c */ /* 0x040fe2000004187c */
[----:B------:R-:W4:Y:S07]  /*36f0*/  LDSM.16.M88.4 R124, [R216+0x9800] ;  /* 0x00980000d87c783b */ /* 0x000f2e0000000200 */
[C---:B------:R-:W-:Y:S01]  /*3700*/  HMMA.16816.F32.BF16 R104, R28.reuse, R40, R92 ;  /* 0x000000281c68723c */ /* 0x040fe2000004185c */
[----:B------:R-:W-:Y:S07]  /*3710*/  LDSM.16.M88.4 R92, [R219+0x8000] ;  /* 0x00800000db5c783b */ /* 0x000fee0000000200 */
[----:B------:R-:W-:Y:S01]  /*3720*/  HMMA.16816.F32.BF16 R100, R28, R42, R84 ;  /* 0x0000002a1c64723c */ /* 0x000fe20000041854 */
[----:B------:R-:W-:Y:S07]  /*3730*/  LDSM.16.M88.4 R84, [R219+0x7800] ;  /* 0x00780000db54783b */ /* 0x000fee0000000200 */
[----:B------:R-:W-:Y:S08]  /*3740*/  HMMA.16816.F32.BF16 R36, R20, R132, R36 ;  /* 0x000000841424723c */ /* 0x000ff00000041824 */
[----:B------:R-:W-:Y:S01]  /*3750*/  HMMA.16816.F32.BF16 R40, R24, R66, R52 ;  /* 0x000000421828723c */ /* 0x000fe20000041834 */
[----:B------:R-:W5:Y:S07]  /*3760*/  LDSM.16.M88.4 R52, [R219+0x7000] ;  /* 0x00700000db34783b */ /* 0x000f6e0000000200 */
[----:B------:R-:W-:Y:S01]  /*3770*/  HMMA.16816.F32.BF16 R112, R28, R70, R120 ;  /* 0x000000461c70723c */ /* 0x000fe20000041878 */
[----:B------:R-:W4:Y:S07]  /*3780*/  LDSM.16.M88.4 R120, [R219+0x8800] ;  /* 0x00880000db78783b */ /* 0x000f2e0000000200 */
[----:B------:R-:W-:Y:S01]  /*3790*/  HMMA.16816.F32.BF16 R28, R12, R140, R4 ;  /* 0x0000008c0c1c723c */ /* 0x000fe20000041804 */
[----:B------:R-:W4:Y:S07]  /*37a0*/  LDSM.16.M88.4 R4, [R225+0xc000] ;  /* 0x00c00000e104783b */ /* 0x000f2e0000000200 */
[C---:B-1----:R-:W-:Y:S08]  /*37b0*/  HMMA.16816.F32.BF16 R88, R24.reuse, R76, R60 ;  /* 0x0000004c1858723c */ /* 0x042ff0000004183c */
[C---:B------:R-:W-:Y:S01]  /*37c0*/  HMMA.16816.F32.BF16 R64, R24.reuse, R78, R80 ;  /* 0x0000004e1840723c */ /* 0x040fe20000041850 */
[----:B------:R-:W1:Y:S07]  /*37d0*/  LDSM.16.M88.4 R80, [R216+0xa000] ;  /* 0x00a00000d850783b */ /* 0x000e6e0000000200 */
[C---:B---3--:R-:W-:Y:S08]  /*37e0*/  HMMA.16816.F32.BF16 R68, R24.reuse, R44, R104 ;  /* 0x0000002c1844723c */ /* 0x048ff00000041868 */
[C---:B------:R-:W-:Y:S01]  /*37f0*/  HMMA.16816.F32.BF16 R60, R24.reuse, R46, R100 ;  /* 0x0000002e183c723c */ /* 0x040fe20000041864 */
[----:B------:R-:W-:Y:S07]  /*3800*/  LDSM.16.M88.4 R100, [R216+0xa800] ;  /* 0x00a80000d864783b */ /* 0x000fee0000000200 */
[----:B------:R-:W-:Y:S08]  /*3810*/  HMMA.16816.F32.BF16 R76, R24, R50, R108 ;  /* 0x00000032184c723c */ /* 0x000ff0000004186c */
[----:B----4-:R-:W-:Y:S08]  /*3820*/  HMMA.16816.F32.BF16 R44, R16, R124, R36 ;  /* 0x0000007c102c723c */ /* 0x010ff00000041824 */
[----:B------:R-:W-:Y:S08]  /*3830*/  HMMA.16816.F32.BF16 R48, R20, R134, R40 ;  /* 0x000000861430723c */ /* 0x000ff00000041828 */
[----:B------:R-:W-:Y:S08]  /*3840*/  HMMA.16816.F32.BF16 R56, R24, R96, R56 ;  /* 0x000000601838723c */ /* 0x000ff00000041838 */
[----:B------:R-:W-:Y:S08]  /*3850*/  HMMA.16816.F32.BF16 R40, R12, R142, R32 ;  /* 0x0000008e0c28723c */ /* 0x000ff00000041820 */
[----:B------:R-:W-:Y:S08]  /*3860*/  HMMA.16816.F32.BF16 R32, R8, R144, R28 ;  /* 0x000000900820723c */ /* 0x000ff0000004181c */
[----:B------:R-:W-:Y:S01]  /*3870*/  HMMA.16816.F32.BF16 R28, R24, R98, R112 ;  /* 0x00000062181c723c */ /* 0x000fe20000041870 */
[----:B------:R-:W3:Y:S07]  /*3880*/  LDSM.16.M88.4 R96, [R222+0x9800] ;  /* 0x00980000de60783b */ /* 0x000eee0000000200 */
[----:B-----5:R-:W-:Y:S08]  /*3890*/  HMMA.16816.F32.BF16 R24, R20, R52, R88 ;  /* 0x000000341418723c */ /* 0x020ff00000041858 */
[----:B------:R-:W-:Y:S08]  /*38a0*/  HMMA.16816.F32.BF16 R44, R12, R128, R44 ;  /* 0x000000800c2c723c */ /* 0x000ff0000004182c */
[----:B------:R-:W-:Y:S08]  /*38b0*/  HMMA.16816.F32.BF16 R48, R16, R126, R48 ;  /* 0x0000007e1030723c */ /* 0x000ff00000041830 */
[C---:B------:R-:W-:Y:S01]  /*38c0*/  HMMA.16816.F32.BF16 R36, R20.reuse, R54, R64 ;  /* 0x000000361424723c */ /* 0x040fe20000041840 */
[----:B------:R-:W-:Y:S07]  /*38d0*/  LDSM.16.M88.4 R64, [R219+0x9800] ;  /* 0x00980000db40783b */ /* 0x000fee0000000200 */
[C---:B------:R-:W-:Y:S08]  /*38e0*/  HMMA.16816.F32.BF16 R52, R20.reuse, R84, R72 ;  /* 0x000000541434723c */ /* 0x040ff00000041848 */
[C---:B------:R-:W-:Y:S08]  /*38f0*/  HMMA.16816.F32.BF16 R76, R20.reuse, R86, R76 ;  /* 0x00000056144c723c */ /* 0x040ff0000004184c */
[C---:B------:R-:W-:Y:S08]  /*3900*/  HMMA.16816.F32.BF16 R88, R20.reuse, R120, R56 ;  /* 0x000000781458723c */ /* 0x040ff00000041838 */
[----:B------:R-:W-:Y:S01]  /*3910*/  HMMA.16816.F32.BF16 R84, R20, R92, R68 ;  /* 0x0000005c1454723c */ /* 0x000fe20000041844 */
[----:B------:R-:W4:Y:S07]  /*3920*/  LDSM.16.M88.4 R68, [R231] ;  /* 0x00000000e744783b */ /* 0x000f2e0000000200 */
[----:B------:R-:W-:Y:S08]  /*3930*/  HMMA.16816.F32.BF16 R56, R4, R136, R32 ;  /* 0x000000880438723c */ /* 0x000ff00000041820 */
[----:B------:R-:W-:Y:S08]  /*3940*/  HMMA.16816.F32.BF16 R32, R8, R146, R40 ;  /* 0x000000920820723c */ /* 0x000ff00000041828 */
[C---:B------:R-:W-:Y:S01]  /*3950*/  HMMA.16816.F32.BF16 R92, R20.reuse, R94, R60 ;  /* 0x0000005e145c723c */ /* 0x040fe2000004183c */
[----:B------:R-:W-:Y:S07]  /*3960*/  LDSM.16.M88.4 R60, [R219+0xa000] ;  /* 0x00a00000db3c783b */ /* 0x000fee0000000200 */
[----:B------:R-:W-:Y:S08]  /*3970*/  HMMA.16816.F32.BF16 R120, R20, R122, R28 ;  /* 0x0000007a1478723c */ /* 0x000ff0000004181c */
[----:B-1----:R-:W-:Y:S08]  /*3980*/  HMMA.16816.F32.BF16 R24, R16, R80, R24 ;  /* 0x000000501018723c */ /* 0x002ff00000041818 */
[----:B---3--:R-:W-:Y:S01]  /*3990*/  HMMA.16816.F32.BF16 R20, R8, R96, R44 ;  /* 0x000000600814723c */ /* 0x008fe2000004182c */
[----:B------:R-:W-:Y:S07]  /*39a0*/  LDSM.16.M88.4 R44, [R222+0xa000] ;  /* 0x00a00000de2c783b */ /* 0x000fee0000000200 */
[----:B------:R-:W-:Y:S01]  /*39b0*/  HMMA.16816.F32.BF16 R28, R12, R130, R48 ;  /* 0x000000820c1c723c */ /* 0x000fe20000041830 */
[----:B------:R-:W-:Y:S01]  /*39c0*/  FMUL.FTZ R0, R56, c[0x0][0x320] ;  /* 0x0000c80038007a20 */ /* 0x000fe20000410000 */
[----:B------:R-:W1:Y:S06]  /*39d0*/  LDSM.16.M88.4 R48, [R216+0xb000] ;  /* 0x00b00000d830783b */ /* 0x000e6c0000000200 */
[----:B------:R-:W-:Y:S01]  /*39e0*/  HMMA.16816.F32.BF16 R32, R4, R138, R32 ;  /* 0x0000008a0420723c */ /* 0x000fe20000041820 */
[----:B------:R3:W1:Y:S07]  /*39f0*/  MUFU.TANH R105, R0 ;  /* 0x0000000000697308 */ /* 0x00066e0000002400 */
[----:B------:R-:W-:Y:S01]  /*3a00*/  HMMA.16816.F32.BF16 R36, R16, R82, R36 ;  /* 0x000000521024723c */ /* 0x000fe20000041824 */
[----:B---3--:R-:W-:-:S07]  /*3a10*/  FMUL.FTZ R0, R57, c[0x0][0x320] ;  /* 0x0000c80039007a20 */ /* 0x008fce0000410000 */
[----:B------:R-:W-:Y:S01]  /*3a20*/  HMMA.16816.F32.BF16 R72, R16, R100, R52 ;  /* 0x000000641048723c */ /* 0x000fe20000041834 */
[----:B------:R-:W3:Y:S01]  /*3a30*/  LDSM.16.M88.4 R52, [R230] ;  /* 0x00000000e634783b */ /* 0x000ee20000000200 */
[----:B------:R5:W1:Y:S06]  /*3a40*/  MUFU.TANH R104, R0 ;  /* 0x0000000000687308 */ /* 0x000a6c0000002400 */
[----:B----4-:R-:W-:Y:S08]  /*3a50*/  HMMA.16816.F32.BF16 R24, R12, R68, R24 ;  /* 0x000000440c18723c */ /* 0x010ff00000041818 */
[----:B------:R-:W-:Y:S01]  /*3a60*/  HMMA.16816.F32.BF16 R76, R16, R102, R76 ;  /* 0x00000066104c723c */ /* 0x000fe2000004184c */
[----:B-----5:R-:W-:-:S04]  /*3a70*/  FMUL.FTZ R0, R58, c[0x0][0x320] ;  /* 0x0000c8003a007a20 */ /* 0x020fc80000410000 */
[----:B------:R4:W1:Y:S03]  /*3a80*/  MUFU.TANH R103, R0 ;  /* 0x0000000000677308 */ /* 0x0008660000002400 */
[----:B------:R-:W-:Y:S08]  /*3a90*/  HMMA.16816.F32.BF16 R40, R4, R64, R20 ;  /* 0x000000400428723c */ /* 0x000ff00000041814 */
[----:B------:R-:W-:Y:S01]  /*3aa0*/  HMMA.16816.F32.BF16 R20, R8, R98, R28 ;  /* 0x000000620814723c */ /* 0x000fe2000004181c */
[----:B----4-:R-:W-:-:S07]  /*3ab0*/  FMUL.FTZ R0, R59, c[0x0][0x320] ;  /* 0x0000c8003b007a20 */ /* 0x010fce0000410000 */
[----:B------:R-:W-:Y:S01]  /*3ac0*/  HMMA.16816.F32.BF16 R36, R12, R70, R36 ;  /* 0x000000460c24723c */ /* 0x000fe20000041824 */
[----:B------:R-:W4:Y:S01]  /*3ad0*/  LDSM.16.M88.4 R56, [R222+0xa800] ;  /* 0x00a80000de38783b */ /* 0x000f220000000200 */
[----:B------:R5:W1:Y:S03]  /*3ae0*/  MUFU.TANH R102, R0 ;  /* 0x0000000000667308 */ /* 0x000a660000002400 */
[----:B------:R-:W2:Y:S01]  /*3af0*/  LDSM.16.M88.4 R68, [R216+0xb800] ;  /* 0x00b80000d844783b */ /* 0x000ea20000000200 */
[----:B-----5:R-:W-:-:S04]  /*3b00*/  FMUL.FTZ R0, R32, c[0x0][0x320] ;  /* 0x0000c80020007a20 */ /* 0x020fc80000410000 */
[----:B------:R5:W1:Y:S06]  /*3b10*/  MUFU.TANH R100, R0 ;  /* 0x0000000000647308 */ /* 0x000a6c0000002400 */
[----:B------:R-:W-:Y:S01]  /*3b20*/  HMMA.16816.F32.BF16 R20, R4, R66, R20 ;  /* 0x000000420414723c */ /* 0x000fe20000041814 */
[----:B-----5:R-:W-:-:S04]  /*3b30*/  FMUL.FTZ R0, R33, c[0x0][0x320] ;  /* 0x0000c80021007a20 */ /* 0x020fc80000410000 */
[----:B------:R5:W2:Y:S03]  /*3b40*/  MUFU.TANH R98, R0 ;  /* 0x0000000000627308 */ /* 0x000aa60000002400 */
[----:B-1----:R-:W-:Y:S01]  /*3b50*/  HMMA.16816.F32.BF16 R80, R16, R48, R84 ;  /* 0x000000301050723c */ /* 0x002fe20000041854 */
[----:B-----5:R-:W-:-:S04]  /*3b60*/  FMUL.FTZ R0, R34, c[0x0][0x320] ;  /* 0x0000c80022007a20 */ /* 0x020fc80000410000 */
[----:B------:R1:W1:Y:S03]  /*3b70*/  MUFU.TANH R101, R0 ;  /* 0x0000000000657308 */ /* 0x0002660000002400 */
[----:B---3--:R-:W-:Y:S01]  /*3b80*/  HMMA.16816.F32.BF16 R28, R12, R52, R72 ;  /* 0x000000340c1c723c */ /* 0x008fe20000041848 */
[----:B-1----:R-:W-:-:S07]  /*3b90*/  FMUL.FTZ R0, R35, c[0x0][0x320] ;  /* 0x0000c80023007a20 */ /* 0x002fce0000410000 */
[----:B------:R-:W-:Y:S01]  /*3ba0*/  HMMA.16816.F32.BF16 R32, R8, R44, R24 ;  /* 0x0000002c0820723c */ /* 0x000fe20000041818 */
[----:B------:R1:W3:Y:S02]  /*3bb0*/  MUFU.TANH R99, R0 ;  /* 0x0000000000637308 */ /* 0x0002e40000002400 */
[----:B-1----:R-:W-:-:S06]  /*3bc0*/  FMUL.FTZ R0, R40, c[0x0][0x320] ;  /* 0x0000c80028007a20 */ /* 0x002fcc0000410000 */
[----:B------:R1:W1:Y:S01]  /*3bd0*/  MUFU.TANH R87, R0 ;  /* 0x0000000000577308 */ /* 0x0002620000002400 */
[----:B------:R-:W-:Y:S01]  /*3be0*/  HMMA.16816.F32.BF16 R24, R8, R46, R36 ;  /* 0x0000002e0818723c */ /* 0x000fe20000041824 */
[----:B------:R-:W-:Y:S01]  /*3bf0*/  LDSM.16.M88.4 R44, [R229] ;  /* 0x00000000e52c783b */ /* 0x000fe20000000200 */
[----:B-1----:R-:W-:-:S05]  /*3c00*/  FMUL.FTZ R0, R41, c[0x0][0x320] ;  /* 0x0000c80029007a20 */ /* 0x002fca0000410000 */
[----:B------:R1:W1:Y:S01]  /*3c10*/  MUFU.TANH R86, R0 ;  /* 0x0000000000567308 */ /* 0x0002620000002400 */
[----:B------:R-:W-:Y:S01]  /*3c20*/  HMMA.16816.F32.BF16 R36, R12, R54, R76 ;  /* 0x000000360c24723c */ /* 0x000fe2000004184c */
[----:B------:R-:W5:Y:S01]  /*3c30*/  LDSM.16.M88.4 R52, [R219+0xa800] ;  /* 0x00a80000db34783b */ /* 0x000f620000000200 */
[----:B-1----:R-:W-:-:S05]  /*3c40*/  FMUL.FTZ R0, R42, c[0x0][0x320] ;  /* 0x0000c8002a007a20 */ /* 0x002fca0000410000 */
[----:B------:R1:W1:Y:S02]  /*3c50*/  MUFU.TANH R97, R0 ;  /* 0x0000000000617308 */ /* 0x0002640000002400 */
[----:B-1----:R-:W-:Y:S02]  /*3c60*/  FMUL.FTZ R0, R43, c[0x0][0x320] ;  /* 0x0000c8002b007a20 */ /* 0x002fe40000410000 */
[----:B------:R-:W-:Y:S04]  /*3c70*/  HMMA.16816.F32.BF16 R40, R4, R60, R32 ;  /* 0x0000003c0428723c */ /* 0x000fe80000041820 */
[----:B------:R1:W1:Y:S02]  /*3c80*/  MUFU.TANH R96, R0 ;  /* 0x0000000000607308 */ /* 0x0002640000002400 */
[----:B-1----:R-:W-:-:S06]  /*3c90*/  FMUL.FTZ R0, R20, c[0x0][0x320] ;  /* 0x0000c80014007a20 */ /* 0x002fcc0000410000 */
[----:B------:R1:W1:Y:S01]  /*3ca0*/  MUFU.TANH R85, R0 ;  /* 0x0000000000557308 */ /* 0x0002620000002400 */
[----:B----4-:R-:W-:Y:S01]  /*3cb0*/  HMMA.16816.F32.BF16 R32, R8, R56, R28 ;  /* 0x000000380820723c */ /* 0x010fe2000004181c */
[----:B-1----:R-:W-:-:S06]  /*3cc0*/  FMUL.FTZ R0, R21, c[0x0][0x320] ;  /* 0x0000c80015007a20 */ /* 0x002fcc0000410000 */
[----:B------:R1:W4:Y:S02]  /*3cd0*/  MUFU.TANH R84, R0 ;  /* 0x0000000000547308 */ /* 0x0003240000002400 */
[----:B-1----:R-:W-:-:S06]  /*3ce0*/  FMUL.FTZ R0, R22, c[0x0][0x320] ;  /* 0x0000c80016007a20 */ /* 0x002fcc0000410000 */
[----:B------:R1:W1:Y:S02]  /*3cf0*/  MUFU.TANH R77, R0 ;  /* 0x00000000004d7308 */ /* 0x0002640000002400 */
[----:B-1----:R-:W-:Y:S02]  /*3d00*/  FMUL.FTZ R0, R23, c[0x0][0x320] ;  /* 0x0000c80017007a20 */ /* 0x002fe40000410000 */
[----:B------:R-:W-:Y:S01]  /*3d10*/  HMMA.16816.F32.BF16 R20, R4, R62, R24 ;  /* 0x0000003e0414723c */ /* 0x000fe20000041818 */
[----:B------:R-:W1:Y:S03]  /*3d20*/  LDSM.16.M88.4 R60, [R222+0xb000] ;  /* 0x00b00000de3c783b */ /* 0x000e660000000200 */
[----:B------:R2:W1:Y:S04]  /*3d30*/  MUFU.TANH R76, R0 ;  /* 0x00000000004c7308 */ /* 0x0004680000002400 */
[----:B------:R-:W-:Y:S01]  /*3d40*/  HMMA.16816.F32.BF16 R24, R8, R58, R36 ;  /* 0x0000003a0818723c */ /* 0x000fe20000041824 */
[----:B------:R-:W1:Y:S01]  /*3d50*/  LDSM.16.M88.4 R56, [R228] ;  /* 0x00000000e438783b */ /* 0x000e620000000200 */
[----:B--2---:R-:W-:-:S04]  /*3d60*/  FMUL.FTZ R0, R40, c[0x0][0x320] ;  /* 0x0000c80028007a20 */ /* 0x004fc80000410000 */
[----:B------:R2:W1:Y:S02]  /*3d70*/  MUFU.TANH R73, R0 ;  /* 0x0000000000497308 */ /* 0x0004640000002400 */
[C---:B------:R-:W-:Y:S08]  /*3d80*/  HMMA.16816.F32.BF16 R48, R16.reuse, R50, R92 ;  /* 0x000000321030723c */ /* 0x040ff0000004185c */
[----:B------:R-:W-:Y:S01]  /*3d90*/  HMMA.16816.F32.BF16 R64, R16, R68, R88 ;  /* 0x000000441040723c */ /* 0x000fe20000041858 */
[----:B--2---:R-:W-:-:S04]  /*3da0*/  FMUL.FTZ R0, R41, c[0x0][0x320] ;  /* 0x0000c80029007a20 */ /* 0x004fc80000410000 */
[----:B------:R2:W1:Y:S03]  /*3db0*/  MUFU.TANH R72, R0 ;  /* 0x0000000000487308 */ /* 0x0004660000002400 */
[----:B-----5:R-:W-:Y:S08]  /*3dc0*/  HMMA.16816.F32.BF16 R36, R4, R52, R32 ;  /* 0x000000340424723c */ /* 0x020ff00000041820 */
[----:B------:R-:W-:Y:S01]  /*3dd0*/  HMMA.16816.F32.BF16 R16, R16, R70, R120 ;  /* 0x000000461010723c */ /* 0x000fe20000041878 */
[----:B--2---:R-:W-:-:S07]  /*3de0*/  FMUL.FTZ R0, R42, c[0x0][0x320] ;  /* 0x0000c8002a007a20 */ /* 0x004fce0000410000 */
[----:B------:R-:W-:Y:S01]  /*3df0*/  HMMA.16816.F32.BF16 R28, R12, R44, R80 ;  /* 0x0000002c0c1c723c */ /* 0x000fe20000041850 */
[----:B------:R2:W1:Y:S02]  /*3e00*/  MUFU.TANH R75, R0 ;  /* 0x00000000004b7308 */ /* 0x0004640000002400 */
[----:B--2---:R-:W-:Y:S02]  /*3e10*/  FMUL.FTZ R0, R43, c[0x0][0x320] ;  /* 0x0000c8002b007a20 */ /* 0x004fe40000410000 */
[----:B------:R-:W2:Y:S04]  /*3e20*/  LDSM.16.M88.4 R40, [R222+0xb800] ;  /* 0x00b80000de28783b */ /* 0x000ea80000000200 */
[----:B------:R5:W1:Y:S02]  /*3e30*/  MUFU.TANH R74, R0 ;  /* 0x00000000004a7308 */ /* 0x000a640000002400 */
[----:B-----5:R-:W-:-:S06]  /*3e40*/  FMUL.FTZ R0, R20, c[0x0][0x320] ;  /* 0x0000c80014007a20 */ /* 0x020fcc0000410000 */
[----:B------:R5:W1:Y:S01]  /*3e50*/  MUFU.TANH R68, R0 ;  /* 0x0000000000447308 */ /* 0x000a620000002400 */
[----:B------:R-:W-:Y:S01]  /*3e60*/  HMMA.16816.F32.BF16 R32, R12, R46, R48 ;  /* 0x0000002e0c20723c */ /* 0x000fe20000041830 */
[----:B------:R-:W-:Y:S01]  /*3e70*/  FMUL.FTZ R37, R37, c[0x0][0x320] ;  /* 0x0000c80025257a20 */ /* 0x000fe20000410000 */
[----:B------:R-:W2:Y:S01]  /*3e80*/  LDSM.16.M88.4 R44, [R219+0xb000] ;  /* 0x00b00000db2c783b */ /* 0x000ea20000000200 */
[----:B-----5:R-:W-:-:S04]  /*3e90*/  FMUL.FTZ R0, R21, c[0x0][0x320] ;  /* 0x0000c80015007a20 */ /* 0x020fc80000410000 */
[----:B------:R5:W2:Y:S01]  /*3ea0*/  MUFU.TANH R52, R0 ;  /* 0x0000000000347308 */ /* 0x000aa20000002400 */
[----:B------:R-:W-:Y:S02]  /*3eb0*/  FMUL.FTZ R38, R38, c[0x0][0x320] ;  /* 0x0000c80026267a20 */ /* 0x000fe40000410000 */
[----:B------:R-:W-:Y:S01]  /*3ec0*/  FMUL.FTZ R39, R39, c[0x0][0x320] ;  /* 0x0000c80027277a20 */ /* 0x000fe20000410000 */
[----:B-1----:R-:W-:Y:S01]  /*3ed0*/  HMMA.16816.F32.BF16 R28, R8, R60, R28 ;  /* 0x0000003c081c723c */ /* 0x002fe2000004181c */
[----:B-----5:R-:W-:-:S04]  /*3ee0*/  FMUL.FTZ R0, R22, c[0x0][0x320] ;  /* 0x0000c80016007a20 */ /* 0x020fc80000410000 */
[----:B------:R1:W1:Y:S08]  /*3ef0*/  MUFU.TANH R69, R0 ;  /* 0x0000000000457308 */ /* 0x0002700000002400 */
[----:B------:R-:W2:Y:S01]  /*3f00*/  MUFU.TANH R48, R37 ;  /* 0x0000002500307308 */ /* 0x000ea20000002400 */
[----:B-1----:R-:W-:Y:S02]  /*3f10*/  FMUL.FTZ R0, R23, c[0x0][0x320] ;  /* 0x0000c80017007a20 */ /* 0x002fe40000410000 */
[C---:B------:R-:W-:Y:S05]  /*3f20*/  HMMA.16816.F32.BF16 R20, R12.reuse, R56, R64 ;  /* 0x000000380c14723c */ /* 0x040fea0000041840 */
[----:B------:R-:W1:Y:S03]  /*3f30*/  MUFU.TANH R53, R38 ;  /* 0x0000002600357308 */ /* 0x000e660000002400 */
[----:B------:R-:W-:Y:S05]  /*3f40*/  HMMA.16816.F32.BF16 R12, R12, R58, R16 ;  /* 0x0000003a0c0c723c */ /* 0x000fea0000041810 */
[----:B------:R5:W1:Y:S08]  /*3f50*/  MUFU.TANH R60, R0 ;  /* 0x00000000003c7308 */ /* 0x000a700000002400 */
[----:B------:R1:W1:Y:S01]  /*3f60*/  MUFU.TANH R51, R39 ;  /* 0x0000002700337308 */ /* 0x0002620000002400 */
[----:B-----5:R-:W-:-:S02]  /*3f70*/  FMUL.FTZ R0, R36, c[0x0][0x320] ;  /* 0x0000c80024007a20 */ /* 0x020fc40000410000 */
[----:B-1----:R-:W1:Y:S01]  /*3f80*/  LDSM.16.M88.4 R36, [R219+0xb800] ;  /* 0x00b80000db24783b */ /* 0x002e620000000200 */
[C---:B------:R-:W-:Y:S08]  /*3f90*/  HMMA.16816.F32.BF16 R32, R8.reuse, R62, R32 ;  /* 0x0000003e0820723c */ /* 0x040ff00000041820 */
[----:B--2---:R-:W-:Y:S08]  /*3fa0*/  HMMA.16816.F32.BF16 R16, R8, R40, R20 ;  /* 0x000000280810723c */ /* 0x004ff00000041814 */
[C---:B------:R-:W-:Y:S08]  /*3fb0*/  HMMA.16816.F32.BF16 R24, R4.reuse, R54, R24 ;  /* 0x000000360418723c */ /* 0x040ff00000041818 */
[----:B------:R-:W-:Y:S01]  /*3fc0*/  HMMA.16816.F32.BF16 R28, R4, R44, R28 ;  /* 0x0000002c041c723c */ /* 0x000fe2000004181c */
[----:B------:R-:W-:Y:S01]  /*3fd0*/  ISETP.GT.AND P0, PT, R148, R119, PT ;  /* 0x000000779400720c */ /* 0x000fe20003f04270 */
[----:B------:R2:W1:Y:S01]  /*3fe0*/  MUFU.TANH R49, R0 ;  /* 0x0000000000317308 */ /* 0x0004620000002400 */
[----:B------:R-:W-:-:S05]  /*3ff0*/  DEPBAR.LE SB0, 0x0 ;  /* 0x000080000000791a */ /* 0x000fca0000000000 */
[----:B------:R-:W-:Y:S08]  /*4000*/  HMMA.16816.F32.BF16 R8, R8, R42, R12 ;  /* 0x0000002a0808723c */ /* 0x000ff0000004180c */
[C---:B------:R-:W-:Y:S08]  /*4010*/  HMMA.16816.F32.BF16 R20, R4.reuse, R46, R32 ;  /* 0x0000002e0414723c */ /* 0x040ff00000041820 */
[C---:B-1----:R-:W-:Y:S08]  /*4020*/  HMMA.16816.F32.BF16 R12, R4.reuse, R36, R16 ;  /* 0x00000024040c723c */ /* 0x042ff00000041810 */
        /* <DEDUP_REMOVED lines=20> */
[----:B------:R-:W-:Y:S01]  /*4170*/  FMUL.FTZ R7, R7, c[0x0][0x320] ;  /* 0x0000c80007077a20 */ /* 0x000fe20000410000 */
[----:B------:R2:W1:Y:S08]  /*4180*/  MUFU.TANH R44, R25 ;  /* 0x00000019002c7308 */ /* 0x0004700000002400 */
        /* <DEDUP_REMOVED lines=20> */
[----:B------:R-:W-:Y:S06]  /*42d0*/  BAR.SYNC.DEFER_BLOCKING 0x0 ;  /* 0x0000000000007b1d */ /* 0x000fec0000010000 */
[----:B------:R-:W-:Y:S05]  /*42e0*/  @!P0 BRA `(.L_x_2165) ;  /* 0x0000029000008947 */ /* 0x000fea0003800000 */
[----:B--234-:R-:W-:Y:S01]  /*42f0*/  IADD3 R0, R156, -0x2, RZ ;  /* 0xfffffffe9c007810 */ /* 0x01cfe20007ffe0ff */
[----:B------:R-:W-:Y:S01]  /*4300*/  IMAD.SHL.U32 R7, R152, 0x40, RZ ;  /* 0x0000004098077824 */ /* 0x000fe200078e00ff */
[----:B------:R-:W-:-:S02]  /*4310*/  ISETP.GE.AND P5, PT, R154, c[0x0][0x1d4], PT ;  /* 0x000075009a007a0c */ /* 0x000fc40003fa6270 */
[----:B------:R-:W-:Y:S01]  /*4320*/  SHF.R.S32.HI R2, RZ, 0x1f, R0 ;  /* 0x0000001fff027819 */ /* 0x000fe20000011400 */
[----:B------:R-:W-:Y:S01]  /*4330*/  IMAD.WIDE.U32 R4, R0, c[0x0][0x1e0], RZ ;  /* 0x0000780000047a25 */ /* 0x000fe200078e00ff */
[C---:B------:R-:W-:Y:S02]  /*4340*/  LOP3.LUT P3, RZ, R157.reuse, 0x2, RZ, 0xc0, !PT ;  /* 0x000000029dff7812 */ /* 0x040fe4000786c0ff */
[----:B------:R-:W-:Y:S01]  /*4350*/  LOP3.LUT P4, RZ, R157, 0x1, RZ, 0xc0, !PT ;  /* 0x000000019dff7812 */ /* 0x000fe2000788c0ff */
[----:B------:R-:W-:-:S04]  /*4360*/  IMAD R2, R2, c[0x0][0x1e0], RZ ;  /* 0x0000780002027a24 */ /* 0x000fc800078e02ff */
[----:B------:R-:W-:-:S04]  /*4370*/  IMAD R0, R0, c[0x0][0x1e4], R2 ;  /* 0x0000790000007a24 */ /* 0x000fc800078e0202 */
[----:B------:R-:W-:Y:S02]  /*4380*/  IMAD.IADD R0, R5, 0x1, R0 ;  /* 0x0000000105007824 */ /* 0x000fe400078e0200 */
[----:B------:R-:W-:-:S04]  /*4390*/  IMAD.WIDE.U32 R4, R4, 0x60, R150 ;  /* 0x0000006004047825 */ /* 0x000fc800078e0096 */
[----:B------:R-:W-:Y:S01]  /*43a0*/  IMAD R0, R0, 0x60, RZ ;  /* 0x0000006000007824 */ /* 0x000fe200078e02ff */
[----:B------:R-:W-:-:S03]  /*43b0*/  LEA R2, P2, R4, c[0x0][0x1c8], 0x1 ;  /* 0x0000720004027a11 */ /* 0x000fc600078408ff */
[----:B------:R-:W-:Y:S01]  /*43c0*/  IMAD.IADD R0, R5, 0x1, R0 ;  /* 0x0000000105007824 */ /* 0x000fe200078e0200 */
[----:B------:R-:W-:Y:S02]  /*43d0*/  SHF.L.U64.HI R5, R152, 0x6, R153 ;  /* 0x0000000698057819 */ /* 0x000fe40000010299 */
[----:B------:R-:W-:Y:S02]  /*43e0*/  IADD3 R12, P1, P0, R7, 0x80, R2 ;  /* 0x00000080070c7810 */ /* 0x000fe4000783e002 */
[----:B------:R-:W-:-:S04]  /*43f0*/  LEA.HI.X R3, R4, c[0x0][0x1cc], R0, 0x1, P2 ;  /* 0x0000730004037a11 */ /* 0x000fc800010f0c00 */
[----:B------:R-:W-:Y:S01]  /*4400*/  IADD3.X R13, R5, RZ, R3, P1, P0 ;  /* 0x000000ff050d7210 */ /* 0x000fe20000fe0403 */
[----:B------:R-:W-:Y:S01]  /*4410*/  @!PT LDS RZ, [RZ] ;  /* 0x00000000fffff984 */ /* 0x000fe20000000800 */
[----:B------:R-:W-:Y:S01]  /*4420*/  @!PT LDS RZ, [RZ] ;  /* 0x00000000fffff984 */ /* 0x000fe20000000800 */
[----:B------:R-:W-:Y:S01]  /*4430*/  @!PT LDS RZ, [RZ] ;  /* 0x00000000fffff984 */ /* 0x000fe20000000800 */
[----:B------:R2:W-:Y:S01]  /*4440*/  LDGSTS.E.BYPASS.LTC128B.128 [R251+0xc100], [R2.64], !P5 ;  /* 0x0c10000002fb7fae */ /* 0x0005e2000e901d46 */
[----:B------:R-:W-:-:S03]  /*4450*/  IADD3 R10, P1, P0, R7, 0x100, R2 ;  /* 0x00000100070a7810 */ /* 0x000fc6000783e002 */
[----:B------:R2:W-:Y:S01]  /*4460*/  LDGSTS.E.BYPASS.LTC128B.128 [R251+0xf100], [R2.64+0x80], !P3 ;  /* 0x0f10008002fb7fae */ /* 0x0005e2000d901d46 */
[--C-:B------:R-:W-:Y:S02]  /*4470*/  IADD3.X R11, R5, RZ, R3.reuse, P1, P0 ;  /* 0x000000ff050b7210 */ /* 0x100fe40000fe0403 */
[----:B------:R-:W-:Y:S01]  /*4480*/  IADD3 R8, P1, P0, R7, 0x180, R2 ;  /* 0x0000018007087810 */ /* 0x000fe2000783e002 */
[----:B------:R2:W-:Y:S03]  /*4490*/  LDGSTS.E.BYPASS.LTC128B.128 [R251+0x12100], [R2.64+0x100], !P4 ;  /* 0x1210010002fb7fae */ /* 0x0005e6000e101d46 */
[----:B------:R-:W-:Y:S01]  /*44a0*/  IADD3.X R9, R5, RZ, R3, P1, P0 ;  /* 0x000000ff05097210 */ /* 0x000fe20000fe0403 */
[----:B------:R2:W-:Y:S01]  /*44b0*/  LDGSTS.E.BYPASS.LTC128B.128 [R251+0x15100], [R2.64+0x180], !P6 ;  /* 0x1510018002fb7fae */ /* 0x0005e2000f101d46 */
[----:B------:R-:W-:-:S04]  /*44c0*/  IADD3 R6, P1, R7, R2, RZ ;  /* 0x0000000207067210 */ /* 0x000fc80007f3e0ff */
[----:B------:R-:W-:Y:S01]  /*44d0*/  IADD3 R4, P0, R6, R7, RZ ;  /* 0x0000000706047210 */ /* 0x000fe20007f1e0ff */
[----:B------:R-:W-:-:S04]  /*44e0*/  IMAD.X R7, R5, 0x1, R3, P1 ;  /* 0x0000000105077824 */ /* 0x000fc800008e0603 */
[----:B------:R-:W-:Y:S01]  /*44f0*/  IMAD.X R5, R7, 0x1, R5, P0 ;  /* 0x0000000107057824 */ /* 0x000fe200000e0605 */
        /* <DEDUP_REMOVED lines=8> */
.L_x_2165:
[----:B---34-:R-:W-:Y:S05]  /*4580*/  BSYNC B0 ;  /* 0x0000000000007941 */ /* 0x018fea0003800000 */
.L_x_2164:
[----:B--2---:R-:W2:Y:S04]  /*4590*/  LDL R0, [R1+0x74] ;  /* 0x0000740001007983 */ /* 0x004ea80000100800 */
[----:B------:R-:W2:Y:S04]  /*45a0*/  LDL R88, [R1+0x50] ;  /* 0x0000500001587983 */ /* 0x000ea80000100800 */
[----:B------:R-:W3:Y:S01]  /*45b0*/  LDL R3, [R1+0x1c] ;  /* 0x00001c0001037983 */ /* 0x000ee20000100800 */
[----:B------:R-:W-:-:S03]  /*45c0*/  IMAD.MOV.U32 R2, RZ, RZ, c[0x0][0x2c4] ;  /* 0x0000b100ff027624 */ /* 0x000fc600078e00ff */
[----:B------:R-:W-:Y:S02]  /*45d0*/  LDSM.16.MT88.4 R64, [R218+0x3000] ;  /* 0x00300000da40783b */ /* 0x000fe40000004200 */
[----:B------:R-:W-:Y:S02]  /*45e0*/  ISETP.NE.AND P3, PT, R2, 0x1, PT ;  /* 0x000000010200780c */ /* 0x000fe40003f65270 */
[----:B------:R-:W-:Y:S04]  /*45f0*/  STL [R1+0xa8], R229 ;  /* 0x0000a8e501007387 */ /* 0x000fe80000100800 */
        /* <DEDUP_REMOVED lines=9> */
[----:B------:R-:W-:Y:S04]  /*4690*/  LDSM.16.MT88.4 R56, [R217+0x3000] ;  /* 0x00300000d938783b */ /* 0x000fe80000004200 */
[----:B------:R-:W0:Y:S01]  /*46a0*/  LDGDEPBAR ;  /* 0x00000000000079af */ /* 0x000e220000000000 */
[----:B--2---:R-:W-:-:S04]  /*46b0*/  IMAD.IADD R0, R0, 0x1, R88 ;  /* 0x0000000100007824 */ /* 0x004fc800078e0258 */
[----:B------:R-:W-:Y:S01]  /*46c0*/  @P3 IMAD.HI.U32 R2, R0, c[0x0][0x2c8], RZ ;  /* 0x0000b20000023a27 */ /* 0x000fe200078e00ff */
[----:B------:R2:W-:Y:S04]  /*46d0*/  STL [R1+0x8], R0 ;  /* 0x0000080001007387 */ /* 0x0005e80000100800 */
[----:B--2---:R-:W-:-:S05]  /*46e0*/  @P3 SHF.R.U32.HI R0, RZ, c[0x0][0x2cc], R2 ;  /* 0x0000b300ff003a19 */ /* 0x004fca0000011602 */
[----:B------:R-:W2:Y:S01]  /*46f0*/  SHFL.IDX PT, R5, R0, RZ, 0x1c1f ;  /* 0x001c1fff00057589 */ /* 0x000ea200000e0000 */
[----:B------:R-:W-:-:S04]  /*4700*/  IADD3 R2, R149, c[0x0][0x1d0], RZ ;  /* 0x0000740095027a10 */ /* 0x000fc80007ffe0ff */
[----:B---3--:R-:W-:-:S04]  /*4710*/  IADD3 R4, -R3, 0x1, R2 ;  /* 0x0000000103047810 */ /* 0x008fc80007ffe102 */
[----:B------:R-:W-:Y:S02]  /*4720*/  IADD3 R4, R4, -c[0x0][0x168], RZ ;  /* 0x80005a0004047a10 */ /* 0x000fe40007ffe0ff */
[----:B------:R-:W-:-:S03]  /*4730*/  IADD3 R3, -R3, R2, RZ ;  /* 0x0000000203037210 */ /* 0x000fc60007ffe1ff */
[----:B--2---:R-:W-:-:S05]  /*4740*/  IMAD.IADD R2, R4, 0x1, R5 ;  /* 0x0000000104027824 */ /* 0x004fca00078e0205 */
[----:B------:R-:W-:-:S04]  /*4750*/  IMNMX R2, R3, R2, PT ;  /* 0x0000000203027217 */ /* 0x000fc80003800200 */
[C---:B------:R-:W-:Y:S02]  /*4760*/  ISETP.GT.AND P0, PT, R2.reuse, RZ, PT ;  /* 0x000000ff0200720c */ /* 0x040fe40003f04270 */
[C---:B------:R-:W-:Y:S02]  /*4770*/  ISETP.GT.AND P1, PT, R2.reuse, 0x1, PT ;  /* 0x000000010200780c */ /* 0x040fe40003f24270 */
[----:B------:R-:W-:Y:S02]  /*4780*/  FSEL R5, R105, -INF , P0 ;  /* 0xff80000069057808 */ /* 0x000fe40000000000 */
[----:B------:R-:W-:Y:S02]  /*4790*/  ISETP.GT.AND P0, PT, R2, 0x8, PT ;  /* 0x000000080200780c */ /* 0x000fe40003f04270 */
[----:B------:R-:W-:Y:S02]  /*47a0*/  FSEL R6, R104, -INF , P1 ;  /* 0xff80000068067808 */ /* 0x000fe40000800000 */
[----:B------:R-:W-:-:S02]  /*47b0*/  ISETP.GT.AND P1, PT, R2, 0x9, PT ;  /* 0x000000090200780c */ /* 0x000fc40003f24270 */
[----:B------:R-:W-:Y:S02]  /*47c0*/  FSEL R9, R100, -INF , P0 ;  /* 0xff80000064097808 */ /* 0x000fe40000000000 */
[----:B------:R-:W-:Y:S02]  /*47d0*/  ISETP.GT.AND P0, PT, R2, 0x10, PT ;  /* 0x000000100200780c */ /* 0x000fe40003f04270 */
[----:B------:R-:W-:Y:S02]  /*47e0*/  FSEL R10, R98, -INF , P1 ;  /* 0xff800000620a7808 */ /* 0x000fe40000800000 */
[C---:B------:R-:W-:Y:S02]  /*47f0*/  ISETP.GT.AND P1, PT, R2.reuse, 0x11, PT ;  /* 0x000000110200780c */ /* 0x040fe40003f24270 */
[----:B------:R-:W-:Y:S02]  /*4800*/  FSEL R11, R87, -INF , P0 ;  /* 0xff800000570b7808 */ /* 0x000fe40000000000 */
[----:B------:R-:W-:-:S02]  /*4810*/  ISETP.GT.AND P0, PT, R2, 0x18, PT ;  /* 0x000000180200780c */ /* 0x000fc40003f04270 */
[----:B------:R-:W-:Y:S02]  /*4820*/  FSEL R19, R86, -INF , P1 ;  /* 0xff80000056137808 */ /* 0x000fe40000800000 */
[C---:B------:R-:W-:Y:S02]  /*4830*/  ISETP.GT.AND P1, PT, R2.reuse, 0x19, PT ;  /* 0x000000190200780c */ /* 0x040fe40003f24270 */
[----:B------:R-:W-:Y:S02]  /*4840*/  FSEL R20, R85, -INF , P0 ;  /* 0xff80000055147808 */ /* 0x000fe40000000000 */
[----:B------:R-:W-:Y:S02]  /*4850*/  ISETP.GT.AND P0, PT, R2, 0x20, PT ;  /* 0x000000200200780c */ /* 0x000fe40003f04270 */
[----:B------:R-:W-:Y:S02]  /*4860*/  FSEL R21, R84, -INF , P1 ;  /* 0xff80000054157808 */ /* 0x000fe40000800000 */
[----:B------:R-:W-:-:S02]  /*4870*/  ISETP.GT.AND P1, PT, R2, 0x21, PT ;  /* 0x000000210200780c */ /* 0x000fc40003f24270 */
[----:B------:R-:W-:Y:S02]  /*4880*/  FSEL R83, R73, -INF , P0 ;  /* 0xff80000049537808 */ /* 0x000fe40000000000 */
[----:B------:R-:W-:Y:S02]  /*4890*/  ISETP.GT.AND P0, PT, R2, 0x28, PT ;  /* 0x000000280200780c */ /* 0x000fe40003f04270 */
[----:B------:R-:W-:Y:S01]  /*48a0*/  FSEL R82, R72, -INF , P1 ;  /* 0xff80000048527808 */ /* 0x000fe20000800000 */
[----:B------:R-:W2:Y:S01]  /*48b0*/  SHFL.IDX PT, R0, R0, 0x1, 0x1c1f ;  /* 0x003c1f0000007f89 */ /* 0x000ea200000e0000 */
[----:B------:R-:W-:Y:S02]  /*48c0*/  ISETP.GT.AND P1, PT, R2, 0x29, PT ;  /* 0x000000290200780c */ /* 0x000fe40003f24270 */
        /* <DEDUP_REMOVED lines=8> */
[----:B-1----:R-:W-:Y:S02]  /*4950*/  FSEL R215, R45, -INF , P0 ;  /* 0xff8000002dd77808 */ /* 0x002fe40000000000 */
[----:B------:R-:W-:Y:S02]  /*4960*/  ISETP.GT.AND P0, PT, R2, 0x40, PT ;  /* 0x000000400200780c */ /* 0x000fe40003f04270 */
[----:B------:R-:W-:Y:S02]  /*4970*/  FSEL R214, R44, -INF , P1 ;  /* 0xff8000002cd67808 */ /* 0x000fe40000800000 */
[----:B------:R-:W-:Y:S01]  /*4980*/  ISETP.GT.AND P1, PT, R2, 0x41, PT ;  /* 0x000000410200780c */ /* 0x000fe20003f24270 */
[----:B--2---:R-:W-:Y:S01]  /*4990*/  IMAD.IADD R0, R4, 0x1, R0 ;  /* 0x0000000104007824 */ /* 0x004fe200078e0200 */
[----:B------:R-:W-:Y:S01]  /*49a0*/  FSEL R121, R28, -INF , P0 ;  /* 0xff8000001c797808 */ /* 0x000fe20000000000 */
[----:B------:R-:W-:Y:S01]  /*49b0*/  LDSM.16.MT88.4 R44, [R221] ;  /* 0x00000000dd2c783b */ /* 0x000fe20000004200 */
[----:B------:R-:W-:-:S02]  /*49c0*/  ISETP.GT.AND P0, PT, R2, 0x48, PT ;  /* 0x000000480200780c */ /* 0x000fc40003f04270 */
[----:B------:R-:W-:Y:S02]  /*49d0*/  FSEL R120, R29, -INF , P1 ;  /* 0xff8000001d787808 */ /* 0x000fe40000800000 */
[----:B------:R-:W-:Y:S02]  /*49e0*/  ISETP.GT.AND P1, PT, R2, 0x49, PT ;  /* 0x000000490200780c */ /* 0x000fe40003f24270 */
[----:B------:R-:W-:Y:S02]  /*49f0*/  FSEL R106, R24, -INF , P0 ;  /* 0xff800000186a7808 */ /* 0x000fe40000000000 */
[----:B------:R-:W-:Y:S02]  /*4a00*/  FMNMX.FTZ R133, R5, R6, !PT ;  /* 0x0000000605857209 */ /* 0x000fe40007810000 */
[----:B------:R-:W-:Y:S02]  /*4a10*/  ISETP.GT.AND P0, PT, R2, 0x50, PT ;  /* 0x000000500200780c */ /* 0x000fe40003f04270 */
[----:B------:R-:W-:-:S02]  /*4a20*/  FSEL R111, R18, -INF , P1 ;  /* 0xff800000126f7808 */ /* 0x000fc40000800000 */
[C---:B------:R-:W-:Y:S02]  /*4a30*/  ISETP.GT.AND P1, PT, R2.reuse, 0x51, PT ;  /* 0x000000510200780c */ /* 0x040fe40003f24270 */
[----:B------:R-:W-:Y:S02]  /*4a40*/  FMNMX.FTZ R133, R9, R133, !PT ;  /* 0x0000008509857209 */ /* 0x000fe40007810000 */
[----:B------:R-:W-:Y:S02]  /*4a50*/  FSEL R123, R17, -INF , P0 ;  /* 0xff800000117b7808 */ /* 0x000fe40000000000 */
[----:B------:R-:W-:Y:S02]  /*4a60*/  ISETP.GT.AND P0, PT, R2, 0x58, PT ;  /* 0x000000580200780c */ /* 0x000fe40003f04270 */
[----:B------:R-:W-:Y:S02]  /*4a70*/  FSEL R219, R16, -INF , P1 ;  /* 0xff80000010db7808 */ /* 0x000fe40000800000 */
[----:B------:R-:W-:-:S02]  /*4a80*/  IMNMX R0, R3, R0, PT ;  /* 0x0000000003007217 */ /* 0x000fc40003800200 */
[----:B------:R-:W-:Y:S02]  /*4a90*/  ISETP.GT.AND P1, PT, R2, 0x59, PT ;  /* 0x000000590200780c */ /* 0x000fe40003f24270 */
[----:B------:R-:W-:Y:S02]  /*4aa0*/  FMNMX.FTZ R133, R10, R133, !PT ;  /* 0x000000850a857209 */ /* 0x000fe40007810000 */
[----:B------:R-:W-:Y:S02]  /*4ab0*/  FSEL R216, R15, -INF , P0 ;  /* 0xff8000000fd87808 */ /* 0x000fe40000000000 */
[----:B------:R-:W-:Y:S02]  /*4ac0*/  ISETP.GT.AND P0, PT, R0, RZ, PT ;  /* 0x000000ff0000720c */ /* 0x000fe40003f04270 */
[----:B------:R-:W-:Y:S02]  /*4ad0*/  FSEL R112, R14, -INF , P1 ;  /* 0xff8000000e707808 */ /* 0x000fe40000800000 */
[----:B------:R-:W-:Y:S01]  /*4ae0*/  ISETP.GT.AND P1, PT, R0, 0x1, PT ;  /* 0x000000010000780c */ /* 0x000fe20003f24270 */
[----:B------:R-:W-:Y:S01]  /*4af0*/  LDSM.16.MT88.4 R12, [R217] ;  /* 0x00000000d90c783b */ /* 0x000fe20000004200 */
[----:B------:R-:W-:-:S02]  /*4b00*/  FMNMX.FTZ R133, R11, R133, !PT ;  /* 0x000000850b857209 */ /* 0x000fc40007810000 */
[----:B------:R-:W-:Y:S02]  /*4b10*/  FSEL R4, R103, -INF , P0 ;  /* 0xff80000067047808 */ /* 0x000fe40000000000 */
[----:B------:R-:W-:Y:S02]  /*4b20*/  ISETP.GT.AND P0, PT, R0, 0x8, PT ;  /* 0x000000080000780c */ /* 0x000fe40003f04270 */
[----:B------:R-:W-:Y:S02]  /*4b30*/  FSEL R8, R102, -INF , P1 ;  /* 0xff80000066087808 */ /* 0x000fe40000800000 */
[----:B------:R-:W-:Y:S02]  /*4b40*/  FMNMX.FTZ R133, R19, R133, !PT ;  /* 0x0000008513857209 */ /* 0x000fe40007810000 */
[----:B------:R-:W-:Y:S02]  /*4b50*/  ISETP.GT.AND P1, PT, R0, 0x9, PT ;  /* 0x000000090000780c */ /* 0x000fe40003f24270 */
[----:B------:R-:W-:-:S02]  /*4b60*/  FSEL R7, R101, -INF , P0 ;  /* 0xff80000065077808 */ /* 0x000fc40000000000 */
[----:B------:R-:W-:Y:S02]  /*4b70*/  FMNMX.FTZ R2, R4, R8, !PT ;  /* 0x0000000804027209 */ /* 0x000fe40007810000 */
[----:B------:R-:W-:Y:S02]  /*4b80*/  FMNMX.FTZ R133, R20, R133, !PT ;  /* 0x0000008514857209 */ /* 0x000fe40007810000 */
        /* <DEDUP_REMOVED lines=76> */
[----:B------:R-:W1:Y:S01]  /*5050*/  SHFL.BFLY PT, R3, R133, 0x2, 0x1f ;  /* 0x0c401f0085037f89 */ /* 0x000e6200000e0000 */
[C---:B------:R-:W-:Y:S02]  /*5060*/  ISETP.GT.AND P1, PT, R0.reuse, 0x58, PT ;  /* 0x000000580000780c */ /* 0x040fe40003f24270 */
[----:B------:R-:W-:Y:S02]  /*5070*/  FSEL R107, R25, -INF , P2 ;  /* 0xff800000196b7808 */ /* 0x000fe40001000000 */
[----:B------:R-:W-:Y:S01]  /*5080*/  FMNMX.FTZ R2, R115, R2, !PT ;  /* 0x0000000273027209 */ /* 0x000fe20007810000 */
[----:B------:R-:W-:Y:S01]  /*5090*/  LDSM.16.MT88.4 R24, [R220] ;  /* 0x00000000dc18783b */ /* 0x000fe20000004200 */
[----:B------:R-:W-:Y:S02]  /*50a0*/  ISETP.GT.AND P0, PT, R0, 0x59, PT ;  /* 0x000000590000780c */ /* 0x000fe40003f04270 */
[----:B------:R-:W-:-:S02]  /*50b0*/  FSEL R108, R23, -INF , P1 ;  /* 0xff800000176c7808 */ /* 0x000fc40000800000 */
[----:B------:R-:W-:Y:S02]  /*50c0*/  FMNMX.FTZ R0, R107, R2, !PT ;  /* 0x000000026b007209 */ /* 0x000fe40007810000 */
[----:B------:R-:W-:Y:S02]  /*50d0*/  FSEL R109, R22, -INF , P0 ;  /* 0xff800000166d7808 */ /* 0x000fe40000000000 */
[----:B------:R-:W-:-:S04]  /*50e0*/  FMNMX.FTZ R0, R108, R0, !PT ;  /* 0x000000006c007209 */ /* 0x000fc80007810000 */
[----:B------:R-:W-:-:S05]  /*50f0*/  FMNMX.FTZ R0, R109, R0, !PT ;  /* 0x000000006d007209 */ /* 0x000fca0007810000 */
[----:B------:R-:W2:Y:S01]  /*5100*/  SHFL.BFLY PT, R2, R0, 0x2, 0x1f ;  /* 0x0c401f0000027f89 */ /* 0x000ea200000e0000 */
[----:B-1----:R-:W-:-:S05]  /*5110*/  FMNMX.FTZ R133, R133, R3, !PT ;  /* 0x0000000385857209 */ /* 0x002fca0007810000 */
[----:B------:R-:W1:Y:S01]  /*5120*/  SHFL.BFLY PT, R3, R133, 0x1, 0x1f ;  /* 0x0c201f0085037f89 */ /* 0x000e6200000e0000 */
[----:B--2---:R-:W-:-:S05]  /*5130*/  FMNMX.FTZ R0, R0, R2, !PT ;  /* 0x0000000200007209 */ /* 0x004fca0007810000 */
[----:B------:R-:W2:Y:S01]  /*5140*/  SHFL.BFLY PT, R132, R0, 0x1, 0x1f ;  /* 0x0c201f0000847f89 */ /* 0x000ea200000e0000 */
[----:B-1----:R-:W-:-:S04]  /*5150*/  FMNMX.FTZ R133, R133, R3, !PT ;  /* 0x0000000385857209 */ /* 0x002fc80007810000 */
[C---:B------:R-:W-:Y:S01]  /*5160*/  FSETP.NEU.FTZ.AND P0, PT, R133.reuse, -INF , PT ;  /* 0xff8000008500780b */ /* 0x040fe20003f1d000 */
[----:B------:R-:W-:-:S05]  /*5170*/  FMUL.FTZ R2, R133, c[0x0][0x2d0] ;  /* 0x0000b40085027a20 */ /* 0x000fca0000410000 */
[----:B------:R-:W-:-:S05]  /*5180*/  FSEL R2, R2, RZ, P0 ;  /* 0x000000ff02027208 */ /* 0x000fca0000000000 */
[----:B------:R-:W-:-:S04]  /*5190*/  FFMA.FTZ R3, R5, c[0x0][0x2d0], -R2 ;  /* 0x0000b40005037a23 */ /* 0x000fc80000010802 */
[----:B------:R1:W-:Y:S01]  /*51a0*/  MUFU.EX2 R207, R3 ;  /* 0x0000000300cf7308 */ /* 0x0003e20000000800 */
[----:B--2---:R-:W-:Y:S01]  /*51b0*/  FMNMX.FTZ R132, R0, R132, !PT ;  /* 0x0000008400847209 */ /* 0x004fe20007810000 */
[----:B------:R-:W-:-:S06]  /*51c0*/  FFMA.FTZ R0, R9, c[0x0][0x2d0], -R2 ;  /* 0x0000b40009007a23 */ /* 0x000fcc0000010802 */
[----:B------:R2:W-:Y:S01]  /*51d0*/  MUFU.EX2 R209, R0 ;  /* 0x0000000000d17308 */ /* 0x0005e20000000800 */
[----:B------:R-:W-:Y:S01]  /*51e0*/  FSETP.NEU.FTZ.AND P0, PT, R132, -INF , PT ;  /* 0xff8000008400780b */ /* 0x000fe20003f1d000 */
[----:B-1----:R-:W-:-:S06]  /*51f0*/  FFMA.FTZ R3, R6, c[0x0][0x2d0], -R2 ;  /* 0x0000b40006037a23 */ /* 0x002fcc0000010802 */
[----:B------:R1:W3:Y:S01]  /*5200*/  MUFU.EX2 R206, R3 ;  /* 0x0000000300ce7308 */ /* 0x0002e20000000800 */
[----:B--2---:R-:W-:-:S05]  /*5210*/  FMUL.FTZ R0, R132, c[0x0][0x2d0] ;  /* 0x0000b40084007a20 */ /* 0x004fca0000410000 */
[----:B------:R-:W-:Y:S01]  /*5220*/  FSEL R0, R0, RZ, P0 ;  /* 0x000000ff00007208 */ /* 0x000fe20000000000 */
[----:B-1----:R-:W-:-:S04]  /*5230*/  FFMA.FTZ R3, R10, c[0x0][0x2d0], -R2 ;  /* 0x0000b4000a037a23 */ /* 0x002fc80000010802 */
[----:B------:R1:W2:Y:S02]  /*5240*/  MUFU.EX2 R208, R3 ;  /* 0x0000000300d07308 */ /* 0x0002a40000000800 */
[----:B-1----:R-:W-:-:S06]  /*5250*/  FFMA.FTZ R3, R11, c[0x0][0x2d0], -R2 ;  /* 0x0000b4000b037a23 */ /* 0x002fcc0000010802 */
[----:B------:R1:W-:Y:S02]  /*5260*/  MUFU.EX2 R118, R3 ;  /* 0x0000000300767308 */ /* 0x0003e40000000800 */
[----:B-1----:R-:W-:-:S06]  /*5270*/  FFMA.FTZ R3, R4, c[0x0][0x2d0], -R0 ;  /* 0x0000b40004037a23 */ /* 0x002fcc0000010800 */
[----:B------:R1:W-:Y:S02]  /*5280*/  MUFU.EX2 R135, R3 ;  /* 0x0000000300877308 */ /* 0x0003e40000000800 */
[----:B-1----:R-:W-:-:S06]  /*5290*/  FFMA.FTZ R3, R8, c[0x0][0x2d0], -R0 ;  /* 0x0000b40008037a23 */ /* 0x002fcc0000010800 */
[----:B------:R1:W4:Y:S02]  /*52a0*/  MUFU.EX2 R134, R3 ;  /* 0x0000000300867308 */ /* 0x0003240000000800 */
[--C-:B-1----:R-:W-:Y:S02]  /*52b0*/  FFMA.FTZ R3, R7, c[0x0][0x2d0], -R0.reuse ;  /* 0x0000b40007037a23 */ /* 0x102fe40000010800 */
[----:B------:R-:W1:Y:S04]  /*52c0*/  LDSM.16.MT88.4 R4, [R218] ;  /* 0x00000000da04783b */ /* 0x000e680000004200 */
[----:B------:R2:W-:Y:S02]  /*52d0*/  MUFU.EX2 R205, R3 ;  /* 0x0000000300cd7308 */ /* 0x0005e40000000800 */
[----:B--2---:R-:W-:-:S06]  /*52e0*/  FFMA.FTZ R3, R16, c[0x0][0x2d0], -R0 ;  /* 0x0000b40010037a23 */ /* 0x004fcc0000010800 */
[----:B------:R2:W1:Y:S02]  /*52f0*/  MUFU.EX2 R204, R3 ;  /* 0x0000000300cc7308 */ /* 0x0004640000000800 */
[----:B--2---:R-:W-:-:S06]  /*5300*/  FFMA.FTZ R3, R19, c[0x0][0x2d0], -R2 ;  /* 0x0000b40013037a23 */ /* 0x004fcc0000010802 */
[----:B------:R2:W1:Y:S02]  /*5310*/  MUFU.EX2 R113, R3 ;  /* 0x0000000300717308 */ /* 0x0004640000000800 */
[----:B--2---:R-:W-:-:S06]  /*5320*/  FFMA.FTZ R3, R20, c[0x0][0x2d0], -R2 ;  /* 0x0000b40014037a23 */ /* 0x004fcc0000010802 */
[----:B------:R2:W-:Y:S02]  /*5330*/  MUFU.EX2 R110, R3 ;  /* 0x00000003006e7308 */ /* 0x0005e40000000800 */
[----:B--2---:R-:W-:-:S06]  /*5340*/  FFMA.FTZ R3, R21, c[0x0][0x2d0], -R2 ;  /* 0x0000b40015037a23 */ /* 0x004fcc0000010802 */
[----:B------:R2:W-:Y:S01]  /*5350*/  MUFU.EX2 R91, R3 ;  /* 0x00000003005b7308 */ /* 0x0005e20000000800 */
[----:B---3--:R-:W-:Y:S02]  /*5360*/  F2FP.BF16.PACK_AB R8, R206, R207 ;  /* 0x000000cfce08723e */ /* 0x008fe400000010ff */
[----:B------:R-:W-:Y:S02]  /*5370*/  F2FP.BF16.PACK_AB R10, R208, R209 ;  /* 0x000000d1d00a723e */ /* 0x000fe400000010ff */
[----:B----4-:R-:W-:Y:S01]  /*5380*/  F2FP.BF16.PACK_AB R9, R134, R135 ;  /* 0x000000878609723e */ /* 0x010fe200000010ff */
[----:B--2---:R-:W-:-:S04]  /*5390*/  FFMA.FTZ R3, R18, c[0x0][0x2d0], -R0 ;  /* 0x0000b40012037a23 */ /* 0x004fc80000010800 */
[----:B------:R2:W-:Y:S01]  /*53a0*/  MUFU.EX2 R222, R3 ;  /* 0x0000000300de7308 */ /* 0x0005e20000000800 */
[----:B-1----:R-:W-:Y:S01]  /*53b0*/  F2FP.BF16.PACK_AB R11, R204, R205 ;  /* 0x000000cdcc0b723e */ /* 0x002fe200000010ff */
[----:B--2---:R-:W-:-:S06]  /*53c0*/  FFMA.FTZ R3, R17, c[0x0][0x2d0], -R0 ;  /* 0x0000b40011037a23 */ /* 0x004fcc0000010800 */
[----:B------:R1:W2:Y:S01]  /*53d0*/  MUFU.EX2 R114, R3 ;  /* 0x0000000300727308 */ /* 0x0002a20000000800 */
[----:B------:R-:W-:Y:S01]  /*53e0*/  HMMA.16816.F32.BF16 R36, R8, R14, RZ ;  /* 0x0000000e0824723c */ /* 0x000fe200000418ff */
[----:B-1----:R-:W-:-:S06]  /*53f0*/  FFMA.FTZ R3, R48, c[0x0][0x2d0], -R0 ;  /* 0x0000b40030037a23 */ /* 0x002fcc0000010800 */
[----:B------:R1:W-:Y:S01]  /*5400*/  MUFU.EX2 R122, R3 ;  /* 0x00000003007a7308 */ /* 0x0003e20000000800 */
[----:B------:R-:W-:Y:S01]  /*5410*/  HMMA.16816.F32.BF16 R40, R8, R12, RZ ;  /* 0x0000000c0828723c */ /* 0x000fe200000418ff */
[----:B-1----:R-:W-:-:S06]  /*5420*/  FFMA.FTZ R3, R49, c[0x0][0x2d0], -R0 ;  /* 0x0000b40031037a23 */ /* 0x002fcc0000010800 */
[----:B------:R-:W1:Y:S01]  /*5430*/  MUFU.EX2 R90, R3 ;  /* 0x00000003005a7308 */ /* 0x000e620000000800 */
[C---:B------:R-:W-:Y:S07]  /*5440*/  HMMA.16816.F32.BF16 R20, R8.reuse, R4, RZ ;  /* 0x000000040814723c */ /* 0x040fee00000418ff */
[----:B------:R-:W-:Y:S01]  /*5450*/  F2FP.BF16.PACK_AB R4, R113, R118 ;  /* 0x000000767104723e */ /* 0x000fe200000010ff */
[----:B------:R-:W-:Y:S01]  /*5460*/  HMMA.16816.F32.BF16 R16, R8, R6, RZ ;  /* 0x000000060810723c */ /* 0x000fe200000418ff */
[----:B--2---:R-:W-:-:S06]  /*5470*/  F2FP.BF16.PACK_AB R5, R114, R222 ;  /* 0x000000de7205723e */ /* 0x004fcc00000010ff */
[----:B------:R-:W-:Y:S02]  /*5480*/  F2FP.BF16.PACK_AB R6, R91, R110 ;  /* 0x0000006e5b06723e */ /* 0x000fe400000010ff */
[----:B-1----:R-:W-:Y:S01]  /*5490*/  F2FP.BF16.PACK_AB R7, R90, R122 ;  /* 0x0000007a5a07723e */ /* 0x002fe200000010ff */
[----:B------:R-:W-:Y:S08]  /*54a0*/  HMMA.16816.F32.BF16 R12, R8, R44, RZ ;  /* 0x0000002c080c723c */ /* 0x000ff000000418ff */
[C---:B------:R-:W-:Y:S01]  /*54b0*/  HMMA.16816.F32.BF16 R192, R4.reuse, R34, R36 ;  /* 0x0000002204c0723c */ /* 0x040fe20000041824 */
[----:B------:R-:W1:Y:S07]  /*54c0*/  LDSM.16.MT88.4 R36, [R218+0x3800] ;  /* 0x00380000da24783b */ /* 0x000e6e0000004200 */
[----:B------:R-:W-:Y:S01]  /*54d0*/  HMMA.16816.F32.BF16 R84, R4, R32, R40 ;  /* 0x000000200454723c */ /* 0x000fe20000041828 */
[----:B------:R-:W2:Y:S07]  /*54e0*/  LDSM.16.MT88.4 R40, [R217+0x3800] ;  /* 0x00380000d928783b */ /* 0x000eae0000004200 */
[----:B------:R-:W-:Y:S01]  /*54f0*/  HMMA.16816.F32.BF16 R60, R8, R46, RZ ;  /* 0x0000002e083c723c */ /* 0x000fe200000418ff */
[----:B------:R-:W-:Y:S07]  /*5500*/  LDSM.16.MT88.4 R44, [R220+0x800] ;  /* 0x00080000dc2c783b */ /* 0x000fee0000004200 */
[C---:B------:R-:W-:Y:S08]  /*5510*/  HMMA.16816.F32.BF16 R200, R4.reuse, R28, R20 ;  /* 0x0000001c04c8723c */ /* 0x040ff00000041814 */
[----:B------:R-:W-:Y:S08]  /*5520*/  HMMA.16816.F32.BF16 R188, R4, R30, R16 ;  /* 0x0000001e04bc723c */ /* 0x000ff00000041810 */
[C---:B------:R-:W-:Y:S08]  /*5530*/  HMMA.16816.F32.BF16 R48, R8.reuse, R24, RZ ;  /* 0x000000180830723c */ /* 0x040ff000000418ff */
[C---:B------:R-:W-:Y:S08]  /*5540*/  HMMA.16816.F32.BF16 R32, R8.reuse, R26, RZ ;  /* 0x0000001a0820723c */ /* 0x040ff000000418ff */
[C---:B------:R-:W-:Y:S08]  /*5550*/  HMMA.16816.F32.BF16 R20, R8.reuse, R64, RZ ;  /* 0x000000400814723c */ /* 0x040ff000000418ff */
[C---:B------:R-:W-:Y:S01]  /*5560*/  HMMA.16816.F32.BF16 R16, R8.reuse, R66, RZ ;  /* 0x000000420810723c */ /* 0x040fe200000418ff */
[----:B------:R-:W3:Y:S07]  /*5570*/  LDSM.16.MT88.4 R64, [R220+0x3000] ;  /* 0x00300000dc40783b */ /* 0x000eee0000004200 */
[----:B------:R-:W-:Y:S08]  /*5580*/  HMMA.16816.F32.BF16 R24, R8, R58, RZ ;  /* 0x0000003a0818723c */ /* 0x000ff000000418ff */
[----:B------:R-:W-:Y:S08]  /*5590*/  HMMA.16816.F32.BF16 R196, R4, R68, R12 ;  /* 0x0000004404c4723c */ /* 0x000ff0000004180c */
[C---:B------:R-:W-:Y:S08]  /*55a0*/  HMMA.16816.F32.BF16 R28, R8.reuse, R56, RZ ;  /* 0x00000038081c723c */ /* 0x040ff000000418ff */
[C---:B------:R-:W-:Y:S08]  /*55b0*/  HMMA.16816.F32.BF16 R12, R8.reuse, R72, RZ ;  /* 0x00000048080c723c */ /* 0x040ff000000418ff */
[----:B------:R-:W-:Y:S08]  /*55c0*/  HMMA.16816.F32.BF16 R56, R8, R74, RZ ;  /* 0x0000004a0838723c */ /* 0x000ff000000418ff */
[C---:B------:R-:W-:Y:S01]  /*55d0*/  HMMA.16816.F32.BF16 R72, R4.reuse, R70, R60 ;  /* 0x000000460448723c */ /* 0x040fe2000004183c */
[----:B------:R-:W4:Y:S07]  /*55e0*/  LDSM.16.MT88.4 R60, [R217+0x6000] ;  /* 0x00600000d93c783b */ /* 0x000f2e0000004200 */
[C---:B-1----:R-:W-:Y:S01]  /*55f0*/  HMMA.16816.F32.BF16 R176, R4.reuse, R36, R20 ;  /* 0x0000002404b0723c */ /* 0x042fe20000041814 */
[----:B------:R-:W1:Y:S07]  /*5600*/  LDSM.16.MT88.4 R20, [R220+0x3800] ;  /* 0x00380000dc14783b */ /* 0x000e6e0000004200 */
[C---:B--2---:R-:W-:Y:S01]  /*5610*/  HMMA.16816.F32.BF16 R168, R4.reuse, R42, R24 ;  /* 0x0000002a04a8723c */ /* 0x044fe20000041818 */
[----:B------:R-:W2:Y:S07]  /*5620*/  LDSM.16.MT88.4 R24, [R218+0x6000] ;  /* 0x00600000da18783b */ /* 0x000eae0000004200 */
[C---:B------:R-:W-:Y:S01]  /*5630*/  HMMA.16816.F32.BF16 R180, R4.reuse, R40, R28 ;  /* 0x0000002804b4723c */ /* 0x040fe2000004181c */
[----:B------:R-:W1:Y:S07]  /*5640*/  LDSM.16.MT88.4 R40, [R217+0x6800] ;  /* 0x00680000d928783b */ /* 0x000e6e0000004200 */
[C---:B------:R-:W-:Y:S08]  /*5650*/  HMMA.16816.F32.BF16 R172, R4.reuse, R52, R12 ;  /* 0x0000003404ac723c */ /* 0x040ff0000004180c */
[C---:B------:R-:W-:Y:S01]  /*5660*/  HMMA.16816.F32.BF16 R160, R4.reuse, R54, R56 ;  /* 0x0000003604a0723c */ /* 0x040fe20000041838 */
[----:B------:R-:W1:Y:S04]  /*5670*/  LDSM.16.MT88.4 R52, [R221+0x6000] ;  /* 0x00600000dd34783b */ /* 0x000e680000004200 */
[----:B------:R-:W-:Y:S03]  /*5680*/  LDSM.16.MT88.4 R56, [R220+0x6000] ;  /* 0x00600000dc38783b */ /* 0x000fe60000004200 */
[----:B------:R-:W-:Y:S01]  /*5690*/  HMMA.16816.F32.BF16 R164, R4, R38, R16 ;  /* 0x0000002604a4723c */ /* 0x000fe20000041810 */
[----:B------:R-:W1:Y:S07]  /*56a0*/  LDSM.16.MT88.4 R36, [R218+0x6800] ;  /* 0x00680000da24783b */ /* 0x000e6e0000004200 */
[C---:B---3--:R-:W-:Y:S08]  /*56b0*/  HMMA.16816.F32.BF16 R16, R8.reuse, R64, RZ ;  /* 0x000000400810723c */ /* 0x048ff000000418ff */
[----:B------:R-:W-:Y:S08]  /*56c0*/  HMMA.16816.F32.BF16 R12, R8, R66, RZ ;  /* 0x00000042080c723c */ /* 0x000ff000000418ff */
[----:B------:R-:W-:Y:S08]  /*56d0*/  HMMA.16816.F32.BF16 R68, R4, R46, R32 ;  /* 0x0000002e0444723c */ /* 0x000ff00000041820 */
[----:B----4-:R-:W-:Y:S08]  /*56e0*/  HMMA.16816.F32.BF16 R32, R8, R60, RZ ;  /* 0x0000003c0820723c */ /* 0x010ff000000418ff */
[C---:B------:R-:W-:Y:S01]  /*56f0*/  HMMA.16816.F32.BF16 R184, R4.reuse, R44, R48 ;  /* 0x0000002c04b8723c */ /* 0x040fe20000041830 */
[----:B------:R-:W3:Y:S04]  /*5700*/  LDSM.16.MT88.4 R48, [R221+0x6800] ;  /* 0x00680000dd30783b */ /* 0x000ee80000004200 */
[----:B------:R-:W-:Y:S03]  /*5710*/  LDSM.16.MT88.4 R44, [R220+0x6800] ;  /* 0x00680000dc2c783b */ /* 0x000fe60000004200 */
[----:B-1----:R-:W-:Y:S08]  /*5720*/  HMMA.16816.F32.BF16 R156, R4, R20, R16 ;  /* 0x00000014049c723c */ /* 0x002ff00000041810 */
[C---:B------:R-:W-:Y:S01]  /*5730*/  HMMA.16816.F32.BF16 R28, R8.reuse, R62, RZ ;  /* 0x0000003e081c723c */ /* 0x040fe200000418ff */
[----:B------:R-:W1:Y:S07]  /*5740*/  LDSM.16.MT88.4 R60, [R217+0x9000] ;  /* 0x00900000d93c783b */ /* 0x000e6e0000004200 */
[----:B--2---:R-:W-:Y:S08]  /*5750*/  HMMA.16816.F32.BF16 R16, R8, R24, RZ ;  /* 0x000000180810723c */ /* 0x004ff000000418ff */
[----:B------:R-:W-:Y:S08]  /*5760*/  HMMA.16816.F32.BF16 R152, R4, R22, R12 ;  /* 0x000000160498723c */ /* 0x000ff0000004180c */
[----:B------:R-:W-:Y:S08]  /*5770*/  HMMA.16816.F32.BF16 R12, R8, R26, RZ ;  /* 0x0000001a080c723c */ /* 0x000ff000000418ff */
[----:B------:R-:W-:Y:S01]  /*5780*/  HMMA.16816.F32.BF16 R148, R4, R40, R32 ;  /* 0x000000280494723c */ /* 0x000fe20000041820 */
[----:B------:R-:W2:Y:S07]  /*5790*/  LDSM.16.MT88.4 R32, [R218+0x9000] ;  /* 0x00900000da20783b */ /* 0x000eae0000004200 */
[----:B------:R-:W-:Y:S08]  /*57a0*/  HMMA.16816.F32.BF16 R24, R8, R54, RZ ;  /* 0x000000360818723c */ /* 0x000ff000000418ff */
[C---:B------:R-:W-:Y:S01]  /*57b0*/  HMMA.16816.F32.BF16 R92, R4.reuse, R42, R28 ;  /* 0x0000002a045c723c */ /* 0x040fe2000004181c */
[----:B------:R-:W4:Y:S07]  /*57c0*/  LDSM.16.MT88.4 R40, [R217+0x9800] ;  /* 0x00980000d928783b */ /* 0x000f2e0000004200 */
[----:B------:R-:W-:Y:S08]  /*57d0*/  HMMA.16816.F32.BF16 R144, R4, R36, R16 ;  /* 0x000000240490723c */ /* 0x000ff00000041810 */
[----:B------:R-:W-:Y:S01]  /*57e0*/  HMMA.16816.F32.BF16 R16, R8, R58, RZ ;  /* 0x0000003a0810723c */ /* 0x000fe200000418ff */
[----:B------:R-:W-:Y:S01]  /*57f0*/  MOV R37, R115 ;  /* 0x0000007300257202 */ /* 0x000fe20000000f00 */
[----:B------:R-:W-:-:S06]  /*5800*/  IMAD.MOV.U32 R36, RZ, RZ, R114 ;  /* 0x000000ffff247224 */ /* 0x000fcc00078e0072 */
[----:B------:R-:W-:Y:S08]  /*5810*/  HMMA.16816.F32.BF16 R28, R8, R52, RZ ;  /* 0x00000034081c723c */ /* 0x000ff000000418ff */
[----:B------:R-:W-:Y:S07]  /*5820*/  HMMA.16816.F32.BF16 R100, R4, R38, R12 ;  /* 0x000000260464723c */ /* 0x000fee000004180c */
[----:B------:R-:W-:Y:S01]  /*5830*/  IMAD.MOV.U32 R39, RZ, RZ, R113 ;  /* 0x000000ffff277224 */ /* 0x000fe200078e0071 */
[----:B------:R-:W-:-:S02]  /*5840*/  MOV R38, R112 ;  /* 0x0000007000267202 */ /* 0x000fc40000000f00 */
[----:B---3--:R-:W-:Y:S01]  /*5850*/  HMMA.16816.F32.BF16 R112, R4, R50, R24 ;  /* 0x000000320470723c */ /* 0x008fe20000041818 */
[----:B------:R-:W3:Y:S07]  /*5860*/  LDSM.16.MT88.4 R24, [R218+0x9800] ;  /* 0x00980000da18783b */ /* 0x000eee0000004200 */
[----:B-1----:R-:W-:Y:S08]  /*5870*/  HMMA.16816.F32.BF16 R12, R8, R60, RZ ;  /* 0x0000003c080c723c */ /* 0x002ff000000418ff */
[C---:B------:R-:W-:Y:S08]  /*5880*/  HMMA.16816.F32.BF16 R124, R4.reuse, R46, R16 ;  /* 0x0000002e047c723c */ /* 0x040ff00000041810 */
[----:B------:R-:W-:Y:S01]  /*5890*/  HMMA.16816.F32.BF16 R140, R4, R48, R28 ;  /* 0x00000030048c723c */ /* 0x000fe2000004181c */
[----:B------:R-:W1:Y:S07]  /*58a0*/  LDSM.16.MT88.4 R28, [R221+0x9000] ;  /* 0x00900000dd1c783b */ /* 0x000e6e0000004200 */
[----:B--2---:R-:W-:Y:S08]  /*58b0*/  HMMA.16816.F32.BF16 R16, R8, R32, RZ ;  /* 0x000000200810723c */ /* 0x004ff000000418ff */
[----:B----4-:R-:W-:Y:S01]  /*58c0*/  HMMA.16816.F32.BF16 R128, R4, R40, R12 ;  /* 0x000000280480723c */ /* 0x010fe2000004180c */
[----:B------:R-:W-:-:S07]  /*58d0*/  IMAD.MOV.U32 R52, RZ, RZ, R118 ;  /* 0x000000ffff347224 */ /* 0x000fce00078e0076 */
[----:B------:R-:W-:Y:S01]  /*58e0*/  HMMA.16816.F32.BF16 R12, R8, R34, RZ ;  /* 0x00000022080c723c */ /* 0x000fe200000418ff */
[----:B------:R-:W-:Y:S01]  /*58f0*/  MOV R55, R117 ;  /* 0x0000007500377202 */ /* 0x000fe20000000f00 */
[----:B------:R-:W-:-:S06]  /*5900*/  IMAD.MOV.U32 R54, RZ, RZ, R116 ;  /* 0x000000ffff367224 */ /* 0x000fcc00078e0074 */
[----:B------:R-:W-:Y:S07]  /*5910*/  HMMA.16816.F32.BF16 R20, R8, R56, RZ ;  /* 0x000000380814723c */ /* 0x000fee00000418ff */
[----:B------:R-:W-:Y:S02]  /*5920*/  MOV R56, R119 ;  /* 0x0000007700387202 */ /* 0x000fe40000000f00 */
[----:B---3--:R-:W-:Y:S01]  /*5930*/  HMMA.16816.F32.BF16 R116, R4, R24, R16 ;  /* 0x000000180474723c */ /* 0x008fe20000041810 */
[----:B------:R-:W2:Y:S01]  /*5940*/  LDSM.16.MT88.4 R16, [R221+0x9800] ;  /* 0x00980000dd10783b */ /* 0x000ea20000004200 */
[----:B------:R-:W-:Y:S01]  /*5950*/  IMAD.MOV.U32 R57, RZ, RZ, R111 ;  /* 0x000000ffff397224 */ /* 0x000fe200078e006f */
[----:B------:R-:W-:Y:S01]  /*5960*/  MOV R61, R108 ;  /* 0x0000006c003d7202 */ /* 0x000fe20000000f00 */
[----:B------:R-:W-:-:S02]  /*5970*/  IMAD.MOV.U32 R59, RZ, RZ, R110 ;  /* 0x000000ffff3b7224 */ /* 0x000fc400078e006e */
[----:B------:R-:W-:Y:S02]  /*5980*/  IMAD.MOV.U32 R58, RZ, RZ, R109 ;  /* 0x000000ffff3a7224 */ /* 0x000fe400078e006d */
[----:B------:R-:W-:Y:S08]  /*5990*/  HMMA.16816.F32.BF16 R108, R4, R26, R12 ;  /* 0x0000001a046c723c */ /* 0x000ff0000004180c */
[----:B-1----:R-:W-:Y:S01]  /*59a0*/  HMMA.16816.F32.BF16 R12, R8, R28, RZ ;  /* 0x0000001c080c723c */ /* 0x002fe200000418ff */
[----:B------:R-:W-:-:S02]  /*59b0*/  IMAD.MOV.U32 R60, RZ, RZ, R107 ;  /* 0x000000ffff3c7224 */ /* 0x000fc400078e006b */
[----:B------:R-:W-:Y:S11]  /*59c0*/  IMAD.MOV.U32 R66, RZ, RZ, R106 ;  /* 0x000000ffff427224 */ /* 0x000ff600078e006a */
[----:B------:R-:W-:Y:S10]  /*59d0*/  @!UPT UIADD3 URZ, URZ, URZ, URZ ;  /* 0x0000003f3f3ff290 */ /* 0x000ff4000fffe03f */
[----:B--2---:R-:W-:Y:S08]  /*59e0*/  HMMA.16816.F32.BF16 R104, R4, R16, R12 ;  /* 0x000000100468723c */ /* 0x004ff0000004180c */
[----:B------:R-:W-:Y:S11]  /*59f0*/  HMMA.16816.F32.BF16 R12, R8, R30, RZ ;  /* 0x0000001e080c723c */ /* 0x000ff600000418ff */
[----:B------:R-:W-:Y:S11]  /*5a00*/  @!UPT UIADD3 URZ, URZ, URZ, URZ ;  /* 0x0000003f3f3ff290 */ /* 0x000ff6000fffe03f */
[----:B------:R-:W-:Y:S02]  /*5a10*/  @!UPT UIADD3 URZ, URZ, URZ, URZ ;  /* 0x0000003f3f3ff290 */ /* 0x000fe4000fffe03f */
[C---:B------:R-:W-:Y:S01]  /*5a20*/  HMMA.16816.F32.BF16 R96, R4.reuse, R18, R12 ;  /* 0x000000120460723c */ /* 0x040fe2000004180c */
[----:B------:R-:W1:Y:S07]  /*5a30*/  LDSM.16.MT88.4 R12, [R220+0x9000] ;  /* 0x00900000dc0c783b */ /* 0x000e6e0000004200 */
[----:B------:R-:W-:Y:S08]  /*5a40*/  HMMA.16816.F32.BF16 R136, R4, R44, R20 ;  /* 0x0000002c0488723c */ /* 0x000ff00000041814 */
[----:B------:R-:W-:Y:S01]  /*5a50*/  HMMA.16816.F32.BF16 R20, R8, R62, RZ ;  /* 0x0000003e0814723c */ /* 0x000fe200000418ff */
[----:B------:R-:W-:-:S07]  /*5a60*/  FFMA.FTZ R3, R83, c[0x0][0x2d0], -R2 ;  /* 0x0000b40053037a23 */ /* 0x000fce0000010802 */
[C---:B-1----:R-:W-:Y:S08]  /*5a70*/  HMMA.16816.F32.BF16 R16, R8.reuse, R12, RZ ;  /* 0x0000000c0810723c */ /* 0x042ff000000418ff */
[----:B------:R-:W-:Y:S01]  /*5a80*/  HMMA.16816.F32.BF16 R8, R8, R14, RZ ;  /* 0x0000000e0808723c */ /* 0x000fe200000418ff */
[----:B------:R-:W1:Y:S01]  /*5a90*/  LDSM.16.MT88.4 R12, [R220+0x9800] ;  /* 0x00980000dc0c783b */ /* 0x000e620000004200 */
[----:B------:R2:W-:Y:S01]  /*5aa0*/  MUFU.EX2 R32, R3 ;  /* 0x0000000300207308 */ /* 0x0005e20000000800 */
[----:B------:R-:W-:Y:S01]  /*5ab0*/  MOV R67, R91 ;  /* 0x0000005b00437202 */ /* 0x000fe20000000f00 */
[----:B------:R-:W-:-:S02]  /*5ac0*/  IMAD.MOV.U32 R64, RZ, RZ, R90 ;  /* 0x000000ffff407224 */ /* 0x000fc400078e005a */
[----:B--2---:R-:W-:-:S04]  /*5ad0*/  FFMA.FTZ R3, R82, c[0x0][0x2d0], -R2 ;  /* 0x0000b40052037a23 */ /* 0x004fc80000010802 */
[----:B------:R2:W3:Y:S01]  /*5ae0*/  MUFU.EX2 R226, R3 ;  /* 0x0000000300e27308 */ /* 0x0004e20000000800 */
[----:B------:R-:W-:Y:S01]  /*5af0*/  IMAD.MOV.U32 R65, RZ, RZ, R89 ;  /* 0x000000ffff417224 */ /* 0x000fe200078e0059 */
[----:B------:R-:W-:Y:S01]  /*5b00*/  MOV R45, R88 ;  /* 0x00000058002d7202 */ /* 0x000fe20000000f00 */
[----:B--2---:R-:W-:-:S05]  /*5b10*/  FFMA.FTZ R3, R81, c[0x0][0x2d0], -R2 ;  /* 0x0000b40051037a23 */ /* 0x004fca0000010802 */
[----:B------:R2:W-:Y:S01]  /*5b20*/  MUFU.EX2 R224, R3 ;  /* 0x0000000300e07308 */ /* 0x0005e20000000800 */
[C---:B-1----:R-:W-:Y:S08]  /*5b30*/  HMMA.16816.F32.BF16 R88, R4.reuse, R12, R16 ;  /* 0x0000000c0458723c */ /* 0x042ff00000041810 */
[----:B------:R-:W-:Y:S01]  /*5b40*/  HMMA.16816.F32.BF16 R12, R4, R14, R8 ;  /* 0x0000000e040c723c */ /* 0x000fe20000041808 */
[----:B------:R-:W1:Y:S01]  /*5b50*/  LDSM.16.MT88.4 R8, [R217+0x1000] ;  /* 0x00100000d908783b */ /* 0x000e620000004200 */
[----:B--2---:R-:W-:-:S04]  /*5b60*/  FFMA.FTZ R3, R80, c[0x0][0x2d0], -R2 ;  /* 0x0000b40050037a23 */ /* 0x004fc80000010802 */
[----:B------:R2:W-:Y:S02]  /*5b70*/  MUFU.EX2 R229, R3 ;  /* 0x0000000300e57308 */ /* 0x0005e40000000800 */
[----:B--2---:R-:W-:-:S06]  /*5b80*/  FFMA.FTZ R3, R79, c[0x0][0x2d0], -R0 ;  /* 0x0000b4004f037a23 */ /* 0x004fcc0000010800 */
[----:B------:R2:W-:Y:S02]  /*5b90*/  MUFU.EX2 R228, R3 ;  /* 0x0000000300e47308 */ /* 0x0005e40000000800 */
[----:B--2---:R-:W-:-:S06]  /*5ba0*/  FFMA.FTZ R3, R78, c[0x0][0x2d0], -R0 ;  /* 0x0000b4004e037a23 */ /* 0x004fcc0000010800 */
[----:B------:R2:W4:Y:S02]  /*5bb0*/  MUFU.EX2 R227, R3 ;  /* 0x0000000300e37308 */ /* 0x0005240000000800 */
[----:B--2---:R-:W-:-:S06]  /*5bc0*/  FFMA.FTZ R3, R77, c[0x0][0x2d0], -R0 ;  /* 0x0000b4004d037a23 */ /* 0x004fcc0000010800 */
[----:B------:R2:W-:Y:S02]  /*5bd0*/  MUFU.EX2 R33, R3 ;  /* 0x0000000300217308 */ /* 0x0005e40000000800 */
[----:B--2---:R-:W-:-:S06]  /*5be0*/  FFMA.FTZ R3, R76, c[0x0][0x2d0], -R0 ;  /* 0x0000b4004c037a23 */ /* 0x004fcc0000010800 */
[----:B------:R-:W2:Y:S01]  /*5bf0*/  MUFU.EX2 R40, R3 ;  /* 0x0000000300287308 */ /* 0x000ea20000000800 */
[----:B------:R-:W-:Y:S01]  /*5c00*/  IMAD.MOV.U32 R41, RZ, RZ, R123 ;  /* 0x000000ffff297224 */ /* 0x000fe200078e007b */
[----:B------:R-:W-:Y:S01]  /*5c10*/  MOV R62, R121 ;  /* 0x00000079003e7202 */ /* 0x000fe20000000f00 */
[----:B------:R-:W-:Y:S02]  /*5c20*/  IMAD.MOV.U32 R63, RZ, RZ, R122 ;  /* 0x000000ffff3f7224 */ /* 0x000fe400078e007a */
[----:B------:R-:W-:Y:S02]  /*5c30*/  IMAD.MOV.U32 R53, RZ, RZ, R120 ;  /* 0x000000ffff357224 */ /* 0x000fe400078e0078 */
[----:B------:R-:W-:Y:S07]  /*5c40*/  HMMA.16816.F32.BF16 R120, R4, R42, R20 ;  /* 0x0000002a0478723c */ /* 0x000fee0000041814 */
[----:B---3--:R-:W-:-:S02]  /*5c50*/  F2FP.BF16.PACK_AB R4, R226, R32 ;  /* 0x00000020e204723e */ /* 0x008fc400000010ff */
[----:B----4-:R-:W-:Y:S02]  /*5c60*/  F2FP.BF16.PACK_AB R5, R227, R228 ;  /* 0x000000e4e305723e */ /* 0x010fe400000010ff */
[----:B------:R-:W-:Y:S02]  /*5c70*/  F2FP.BF16.PACK_AB R6, R229, R224 ;  /* 0x000000e0e506723e */ /* 0x000fe400000010ff */
[----:B--2---:R-:W-:-:S07]  /*5c80*/  F2FP.BF16.PACK_AB R7, R40, R33 ;  /* 0x000000212807723e */ /* 0x004fce00000010ff */
[C---:B-1----:R-:W-:Y:S08]  /*5c90*/  HMMA.16816.F32.BF16 R84, R4.reuse, R8, R84 ;  /* 0x000000080454723c */ /* 0x042ff00000041854 */
[C---:B------:R-:W-:Y:S01]  /*5ca0*/  HMMA.16816.F32.BF16 R48, R4.reuse, R10, R192 ;  /* 0x0000000a0430723c */ /* 0x040fe200000418c0 */
[----:B------:R-:W1:Y:S06]  /*5cb0*/  LDSM.16.MT88.4 R8, [R218+0x1000] ;  /* 0x00100000da08783b */ /* 0x000e6c0000004200 */
[----:B------:R-:W-:Y:S01]  /*5cc0*/  IMAD.MOV.U32 R193, RZ, RZ, R45 ;  /* 0x000000ffffc17224 */ /* 0x000fe200078e002d */
[C---:B-1----:R-:W-:Y:S08]  /*5cd0*/  HMMA.16816.F32.BF16 R80, R4.reuse, R8, R200 ;  /* 0x000000080450723c */ /* 0x042ff000000418c8 */
[C---:B------:R-:W-:Y:S01]  /*5ce0*/  HMMA.16816.F32.BF16 R44, R4.reuse, R10, R188 ;  /* 0x0000000a042c723c */ /* 0x040fe200000418bc */
[----:B------:R-:W1:Y:S07]  /*5cf0*/  LDSM.16.MT88.4 R8, [R221+0x1000] ;  /* 0x00100000dd08783b */ /* 0x000e6e0000004200 */
[----:B-1----:R-:W-:Y:S07]  /*5d00*/  HMMA.16816.F32.BF16 R76, R4, R8, R196 ;  /* 0x00000008044c723c */ /* 0x002fee00000418c4 */
[----:B------:R-:W-:Y:S01]  /*5d10*/  MOV R197, R40 ;  /* 0x0000002800c57202 */ /* 0x000fe20000000f00 */
[----:B------:R-:W-:-:S02]  /*5d20*/  IMAD.MOV.U32 R196, RZ, RZ, R41 ;  /* 0x000000ffffc47224 */ /* 0x000fc400078e0029 */
[C---:B------:R-:W-:Y:S01]  /*5d30*/  HMMA.16816.F32.BF16 R40, R4.reuse, R10, R72 ;  /* 0x0000000a0428723c */ /* 0x040fe20000041848 */
[----:B------:R-:W1:Y:S01]  /*5d40*/  LDSM.16.MT88.4 R8, [R220+0x1000] ;  /* 0x00100000dc08783b */ /* 0x000e620000004200 */
[----:B------:R-:W-:Y:S01]  /*5d50*/  IMAD.MOV.U32 R188, RZ, RZ, R38 ;  /* 0x000000ffffbc7224 */ /* 0x000fe200078e0026 */
[----:B------:R-:W-:Y:S01]  /*5d60*/  MOV R189, R39 ;  /* 0x0000002700bd7202 */ /* 0x000fe20000000f00 */
[----:B------:R-:W-:Y:S02]  /*5d70*/  IMAD.MOV.U32 R190, RZ, RZ, R36 ;  /* 0x000000ffffbe7224 */ /* 0x000fe400078e0024 */
[----:B------:R-:W-:Y:S02]  /*5d80*/  IMAD.MOV.U32 R191, RZ, RZ, R37 ;  /* 0x000000ffffbf7224 */ /* 0x000fe400078e0025 */
[C---:B-1----:R-:W-:Y:S08]  /*5d90*/  HMMA.16816.F32.BF16 R72, R4.reuse, R8, R184 ;  /* 0x000000080448723c */ /* 0x042ff000000418b8 */
[----:B------:R-:W-:Y:S01]  /*5da0*/  HMMA.16816.F32.BF16 R36, R4, R10, R68 ;  /* 0x0000000a0424723c */ /* 0x000fe20000041844 */
[----:B------:R-:W1:Y:S01]  /*5db0*/  LDSM.16.MT88.4 R8, [R217+0x4000] ;  /* 0x00400000d908783b */ /* 0x000e620000004200 */
[----:B------:R-:W-:Y:S01]  /*5dc0*/  IMAD.MOV.U32 R199, RZ, RZ, R32 ;  /* 0x000000ffffc77224 */ /* 0x000fe200078e0020 */
[----:B------:R-:W-:-:S05]  /*5dd0*/  MOV R194, R33 ;  /* 0x0000002100c27202 */ /* 0x000fca0000000f00 */
[C---:B-1----:R-:W-:Y:S08]  /*5de0*/  HMMA.16816.F32.BF16 R68, R4.reuse, R8, R180 ;  /* 0x000000080444723c */ /* 0x042ff000000418b4 */
[----:B------:R-:W-:Y:S01]  /*5df0*/  HMMA.16816.F32.BF16 R32, R4, R10, R168 ;  /* 0x0000000a0420723c */ /* 0x000fe200000418a8 */
[----:B------:R-:W1:Y:S01]  /*5e00*/  LDSM.16.MT88.4 R8, [R218+0x4000] ;  /* 0x00400000da08783b */ /* 0x000e620000004200 */
[----:B------:R-:W-:Y:S01]  /*5e10*/  IMAD.MOV.U32 R192, RZ, RZ, R66 ;  /* 0x000000ffffc07224 */ /* 0x000fe200078e0042 */
[----:B------:R-:W-:Y:S01]  /*5e20*/  MOV R180, R64 ;  /* 0x0000004000b47202 */ /* 0x000fe20000000f00 */
[----:B------:R-:W-:-:S02]  /*5e30*/  IMAD.MOV.U32 R181, RZ, RZ, R67 ;  /* 0x000000ffffb57224 */ /* 0x000fc400078e0043 */
[----:B------:R-:W-:Y:S02]  /*5e40*/  IMAD.MOV.U32 R3, RZ, RZ, R65 ;  /* 0x000000ffff037224 */ /* 0x000fe400078e0041 */
        /* <DEDUP_REMOVED lines=17> */
[----:B------:R-:W-:Y:S01]  /*5f60*/  MOV R200, R54 ;  /* 0x0000003600c87202 */ /* 0x000fe20000000f00 */
[----:B------:R-:W-:Y:S01]  /*5f70*/  IMAD.MOV.U32 R201, RZ, RZ, R55 ;  /* 0x000000ffffc97224 */ /* 0x000fe200078e0037 */
[----:B------:R-:W-:Y:S01]  /*5f80*/  MOV R203, R53 ;  /* 0x0000003500cb7202 */ /* 0x000fe20000000f00 */
[----:B------:R-:W-:-:S03]  /*5f90*/  IMAD.MOV.U32 R202, RZ, RZ, R52 ;  /* 0x000000ffffca7224 */ /* 0x000fc600078e0034 */
        /* <DEDUP_REMOVED lines=18> */
[----:B------:R-:W-:-:S06]  /*60c0*/  FFMA.FTZ R3, R3, c[0x0][0x2d0], -R2 ;  /* 0x0000b40003037a23 */ /* 0x000fcc0000010802 */
[C---:B-1----:R-:W-:Y:S08]  /*60d0*/  HMMA.16816.F32.BF16 R140, R4.reuse, R8, R104 ;  /* 0x00000008048c723c */ /* 0x042ff00000041868 */
[----:B------:R-:W-:Y:S01]  /*60e0*/  HMMA.16816.F32.BF16 R116, R4, R10, R96 ;  /* 0x0000000a0474723c */ /* 0x000fe20000041860 */
[----:B------:R-:W1:Y:S01]  /*60f0*/  LDSM.16.MT88.4 R8, [R220+0xa000] ;  /* 0x00a00000dc08783b */ /* 0x000e620000004200 */
[----:B------:R2:W-:Y:S02]  /*6100*/  MUFU.EX2 R99, R3 ;  /* 0x0000000300637308 */ /* 0x0005e40000000800 */
[----:B--2---:R-:W-:-:S06]  /*6110*/  FFMA.FTZ R3, R252, c[0x0][0x2d0], -R2 ;  /* 0x0000b400fc037a23 */ /* 0x004fcc0000010802 */
[----:B------:R2:W-:Y:S02]  /*6120*/  MUFU.EX2 R98, R3 ;  /* 0x0000000300627308 */ /* 0x0005e40000000800 */
[--C-:B--2---:R-:W-:Y:S01]  /*6130*/  FFMA.FTZ R3, R215, c[0x0][0x2d0], -R2.reuse ;  /* 0x0000b400d7037a23 */ /* 0x104fe20000010802 */
[C---:B-1----:R-:W-:Y:S05]  /*6140*/  HMMA.16816.F32.BF16 R136, R4.reuse, R8, R88 ;  /* 0x000000080488723c */ /* 0x042fea0000041858 */
[----:B------:R1:W-:Y:S03]  /*6150*/  MUFU.EX2 R88, R3 ;  /* 0x0000000300587308 */ /* 0x0003e60000000800 */
[----:B------:R-:W-:Y:S01]  /*6160*/  HMMA.16816.F32.BF16 R12, R4, R10, R12 ;  /* 0x0000000a040c723c */ /* 0x000fe2000004180c */
[----:B------:R-:W2:Y:S01]  /*6170*/  LDSM.16.MT88.4 R8, [R217+0x1800] ;  /* 0x00180000d908783b */ /* 0x000ea20000004200 */
[----:B-1----:R-:W-:-:S04]  /*6180*/  FFMA.FTZ R3, R214, c[0x0][0x2d0], -R2 ;  /* 0x0000b400d6037a23 */ /* 0x002fc80000010802 */
[----:B------:R1:W3:Y:S01]  /*6190*/  MUFU.EX2 R97, R3 ;  /* 0x0000000300617308 */ /* 0x0002e20000000800 */
[----:B------:R-:W-:Y:S02]  /*61a0*/  IMAD.MOV.U32 R170, RZ, RZ, R226 ;  /* 0x000000ffffaa7224 */ /* 0x000fe400078e00e2 */
[----:B-1----:R-:W-:-:S05]  /*61b0*/  FFMA.FTZ R3, R212, c[0x0][0x2d0], -R0 ;  /* 0x0000b400d4037a23 */ /* 0x002fca0000010800 */
[----:B------:R1:W-:Y:S02]  /*61c0*/  MUFU.EX2 R96, R3 ;  /* 0x0000000300607308 */ /* 0x0003e40000000800 */
[----:B-1----:R-:W-:-:S06]  /*61d0*/  FFMA.FTZ R3, R210, c[0x0][0x2d0], -R0 ;  /* 0x0000b400d2037a23 */ /* 0x002fcc0000010800 */
[----:B------:R1:W4:Y:S02]  /*61e0*/  MUFU.EX2 R252, R3 ;  /* 0x0000000300fc7308 */ /* 0x0003240000000800 */
[----:B-1----:R-:W-:-:S06]  /*61f0*/  FFMA.FTZ R3, R213, c[0x0][0x2d0], -R0 ;  /* 0x0000b400d5037a23 */ /* 0x002fcc0000010800 */
[----:B------:R1:W-:Y:S01]  /*6200*/  MUFU.EX2 R226, R3 ;  /* 0x0000000300e27308 */ /* 0x0003e20000000800 */
[----:B------:R-:W-:Y:S02]  /*6210*/  FADD.FTZ R4, R207, R206 ;  /* 0x000000cecf047221 */ /* 0x000fe40000010000 */
[----:B-1----:R-:W-:-:S05]  /*6220*/  FFMA.FTZ R3, R211, c[0x0][0x2d0], -R0 ;  /* 0x0000b400d3037a23 */ /* 0x002fca0000010800 */
[----:B------:R1:W1:Y:S01]  /*6230*/  MUFU.EX2 R91, R3 ;  /* 0x00000003005b7308 */ /* 0x0002620000000800 */
[----:B------:R-:W-:Y:S02]  /*6240*/  FADD.FTZ R5, R135, R134 ;  /* 0x0000008687057221 */ /* 0x000fe40000010000 */
[----:B------:R-:W-:Y:S01]  /*6250*/  FADD.FTZ R4, R209, R4 ;  /* 0x00000004d1047221 */ /* 0x000fe20000010000 */
[----:B---3--:R-:W-:-:S03]  /*6260*/  F2FP.BF16.PACK_AB R6, R97, R88 ;  /* 0x000000586106723e */ /* 0x008fc600000010ff */
[----:B------:R-:W-:Y:S01]  /*6270*/  FADD.FTZ R134, R208, R4 ;  /* 0x00000004d0867221 */ /* 0x000fe20000010000 */
[----:B------:R-:W-:Y:S01]  /*6280*/  F2FP.BF16.PACK_AB R4, R98, R99 ;  /* 0x000000636204723e */ /* 0x000fe200000010ff */
[----:B------:R-:W-:Y:S01]  /*6290*/  IMAD.MOV.U32 R90, RZ, RZ, R180 ;  /* 0x000000ffff5a7224 */ /* 0x000fe200078e00b4 */
[----:B------:R-:W-:Y:S01]  /*62a0*/  MOV R89, R181 ;  /* 0x000000b500597202 */ /* 0x000fe20000000f00 */
[----:B-1----:R-:W-:Y:S01]  /*62b0*/  FADD.FTZ R3, R205, R5 ;  /* 0x00000005cd037221 */ /* 0x002fe20000010000 */
[----:B----4-:R-:W-:Y:S02]  /*62c0*/  F2FP.BF16.PACK_AB R5, R252, R96 ;  /* 0x00000060fc05723e */ /* 0x010fe400000010ff */
[----:B------:R-:W-:Y:S01]  /*62d0*/  F2FP.BF16.PACK_AB R7, R91, R226 ;  /* 0x000000e25b07723e */ /* 0x000fe200000010ff */
[----:B------:R-:W-:Y:S01]  /*62e0*/  IMAD.MOV.U32 R181, RZ, RZ, R196 ;  /* 0x000000ffffb57224 */ /* 0x000fe200078e00c4 */
[----:B------:R-:W-:Y:S01]  /*62f0*/  MOV R171, R198 ;  /* 0x000000c600ab7202 */ /* 0x000fe20000000f00 */
[----:B------:R-:W-:-:S02]  /*6300*/  IMAD.MOV.U32 R180, RZ, RZ, R197 ;  /* 0x000000ffffb47224 */ /* 0x000fc400078e00c5 */
[----:B------:R-:W-:Y:S02]  /*6310*/  IMAD.MOV.U32 R169, RZ, RZ, R199 ;  /* 0x000000ffffa97224 */ /* 0x000fe400078e00c7 */
[----:B------:R-:W-:Y:S01]  /*6320*/  FADD.FTZ R135, R204, R3 ;  /* 0x00000003cc877221 */ /* 0x000fe20000010000 */
[C---:B--2---:R-:W-:Y:S08]  /*6330*/  HMMA.16816.F32.BF16 R196, R4.reuse, R10, R48 ;  /* 0x0000000a04c4723c */ /* 0x044ff00000041830 */
        /* <DEDUP_REMOVED lines=8> */
[----:B------:R-:W-:Y:S02]  /*63c0*/  IMAD.MOV.U32 R44, RZ, RZ, R191 ;  /* 0x000000ffff2c7224 */ /* 0x000fe400078e00bf */
[C---:B-1----:R-:W-:Y:S08]  /*63d0*/  HMMA.16816.F32.BF16 R188, R4.reuse, R8, R76 ;  /* 0x0000000804bc723c */ /* 0x042ff0000004184c */
[C---:B------:R-:W-:Y:S01]  /*63e0*/  HMMA.16816.F32.BF16 R172, R4.reuse, R10, R40 ;  /* 0x0000000a04ac723c */ /* 0x040fe20000041828 */
[----:B------:R-:W1:Y:S07]  /*63f0*/  LDSM.16.MT88.4 R8, [R220+0x1800] ;  /* 0x00180000dc08783b */ /* 0x000e6e0000004200 */
[C---:B-1----:R-:W-:Y:S08]  /*6400*/  HMMA.16816.F32.BF16 R164, R4.reuse, R8, R72 ;  /* 0x0000000804a4723c */ /* 0x042ff00000041848 */
[----:B------:R-:W-:Y:S01]  /*6410*/  HMMA.16816.F32.BF16 R160, R4, R10, R36 ;  /* 0x0000000a04a0723c */ /* 0x000fe20000041824 */
[----:B------:R-:W1:Y:S01]  /*6420*/  LDSM.16.MT88.4 R8, [R217+0x4800] ;  /* 0x00480000d908783b */ /* 0x000e620000004200 */
[----:B------:R-:W-:Y:S01]  /*6430*/  IMAD.MOV.U32 R51, RZ, RZ, R200 ;  /* 0x000000ffff337224 */ /* 0x000fe200078e00c8 */
[----:B------:R-:W-:Y:S01]  /*6440*/  MOV R84, R201 ;  /* 0x000000c900547202 */ /* 0x000fe20000000f00 */
[----:B------:R-:W-:Y:S01]  /*6450*/  IMAD.MOV.U32 R85, RZ, RZ, R202 ;  /* 0x000000ffff557224 */ /* 0x000fe200078e00ca */
[----:B------:R-:W-:Y:S01]  /*6460*/  MOV R87, R192 ;  /* 0x000000c000577202 */ /* 0x000fe20000000f00 */
[----:B------:R-:W-:Y:S01]  /*6470*/  IMAD.MOV.U32 R86, RZ, RZ, R203 ;  /* 0x000000ffff567224 */ /* 0x000fe200078e00cb */
[----:B------:R-:W-:Y:S01]  /*6480*/  MOV R75, R195 ;  /* 0x000000c3004b7202 */ /* 0x000fe20000000f00 */
[----:B------:R-:W-:-:S02]  /*6490*/  IMAD.MOV.U32 R41, RZ, RZ, R193 ;  /* 0x000000ffff297224 */ /* 0x000fc400078e00c1 */
[----:B------:R-:W-:Y:S01]  /*64a0*/  IMAD.MOV.U32 R43, RZ, RZ, R194 ;  /* 0x000000ffff2b7224 */ /* 0x000fe200078e00c2 */
        /* <DEDUP_REMOVED lines=12> */
[C---:B-1----:R-:W-:Y:S08]  /*6570*/  HMMA.16816.F32.BF16 R180, R4.reuse, R8, R64 ;  /* 0x0000000804b4723c */ /* 0x042ff00000041840 */
[C---:B------:R-:W-:Y:S01]  /*6580*/  HMMA.16816.F32.BF16 R184, R4.reuse, R10, R28 ;  /* 0x0000000a04b8723c */ /* 0x040fe2000004181c */
[----:B------:R-:W1:Y:S07]  /*6590*/  LDSM.16.MT88.4 R8, [R221+0x4800] ;  /* 0x00480000dd08783b */ /* 0x000e6e0000004200 */
[C---:B-1----:R-:W-:Y:S08]  /*65a0*/  HMMA.16816.F32.BF16 R176, R4.reuse, R8, R60 ;  /* 0x0000000804b0723c */ /* 0x042ff0000004183c */
[----:B------:R-:W-:Y:S01]  /*65b0*/  HMMA.16816.F32.BF16 R108, R4, R10, R24 ;  /* 0x0000000a046c723c */ /* 0x000fe20000041818 */
[----:B------:R-:W1:Y:S01]  /*65c0*/  LDSM.16.MT88.4 R8, [R220+0x4800] ;  /* 0x00480000dc08783b */ /* 0x000e620000004200 */
[----:B------:R-:W-:Y:S01]  /*65d0*/  MOV R49, R169 ;  /* 0x000000a900317202 */ /* 0x000fe20000000f00 */
[----:B------:R-:W-:-:S02]  /*65e0*/  IMAD.MOV.U32 R48, RZ, RZ, R170 ;  /* 0x000000ffff307224 */ /* 0x000fc400078e00aa */
[----:B------:R-:W-:-:S03]  /*65f0*/  IMAD.MOV.U32 R3, RZ, RZ, R171 ;  /* 0x000000ffff037224 */ /* 0x000fc600078e00ab */
        /* <DEDUP_REMOVED lines=10> */
[----:B-1----:R-:W-:Y:S07]  /*66a0*/  HMMA.16816.F32.BF16 R52, R4, R8, R92 ;  /* 0x000000080434723c */ /* 0x002fee000004185c */
[----:B------:R-:W-:Y:S01]  /*66b0*/  IMAD.MOV.U32 R92, RZ, RZ, R40 ;  /* 0x000000ffff5c7224 */ /* 0x000fe200078e0028 */
[----:B------:R-:W-:Y:S01]  /*66c0*/  MOV R93, R41 ;  /* 0x00000029005d7202 */ /* 0x000fe20000000f00 */
[----:B------:R-:W-:-:S02]  /*66d0*/  IMAD.MOV.U32 R94, RZ, RZ, R42 ;  /* 0x000000ffff5e7224 */ /* 0x000fc400078e002a */
[----:B------:R-:W-:Y:S02]  /*66e0*/  IMAD.MOV.U32 R95, RZ, RZ, R43 ;  /* 0x000000ffff5f7224 */ /* 0x000fe400078e002b */
[----:B------:R-:W-:Y:S01]  /*66f0*/  HMMA.16816.F32.BF16 R40, R4, R10, R100 ;  /* 0x0000000a0428723c */ /* 0x000fe20000041864 */
[----:B------:R-:W1:Y:S01]  /*6700*/  LDSM.16.MT88.4 R8, [R221+0x7800] ;  /* 0x00780000dd08783b */ /* 0x000e620000004200 */
        /* <DEDUP_REMOVED lines=16> */
[----:B------:R-:W-:-:S02]  /*6810*/  IMAD.MOV.U32 R17, RZ, RZ, R48 ;  /* 0x000000ffff117224 */ /* 0x000fc400078e0030 */
[----:B------:R-:W-:Y:S02]  /*6820*/  IMAD.MOV.U32 R18, RZ, RZ, R49 ;  /* 0x000000ffff127224 */ /* 0x000fe400078e0031 */
[----:B------:R-:W-:Y:S02]  /*6830*/  IMAD.MOV.U32 R156, RZ, RZ, R50 ;  /* 0x000000ffff9c7224 */ /* 0x000fe400078e0032 */
[----:B------:R-:W-:Y:S02]  /*6840*/  IMAD.MOV.U32 R157, RZ, RZ, R51 ;  /* 0x000000ffff9d7224 */ /* 0x000fe400078e0033 */
        /* <DEDUP_REMOVED lines=16> */
[----:B------:R-:W-:-:S02]  /*6950*/  FFMA.FTZ R3, R3, c[0x0][0x2d0], -R2 ;  /* 0x0000b40003037a23 */ /* 0x000fc40000010802 */
[----:B------:R-:W-:Y:S01]  /*6960*/  IMAD.MOV.U32 R114, RZ, RZ, R115 ;  /* 0x000000ffff727224 */ /* 0x000fe200078e0073 */
[----:B------:R-:W-:Y:S01]  /*6970*/  MOV R115, R156 ;  /* 0x0000009c00737202 */ /* 0x000fe20000000f00 */
[----:B------:R-:W-:Y:S02]  /*6980*/  IMAD.MOV.U32 R100, RZ, RZ, R46 ;  /* 0x000000ffff647224 */ /* 0x000fe400078e002e */
[----:B------:R-:W-:Y:S01]  /*6990*/  IMAD.MOV.U32 R156, RZ, RZ, R157 ;  /* 0x000000ffff9c7224 */ /* 0x000fe200078e009d */
[----:B------:R2:W-:Y:S01]  /*69a0*/  MUFU.EX2 R124, R3 ;  /* 0x00000003007c7308 */ /* 0x0005e20000000800 */
[----:B------:R-:W-:Y:S01]  /*69b0*/  IMAD.MOV.U32 R157, RZ, RZ, R158 ;  /* 0x000000ffff9d7224 */ /* 0x000fe200078e009e */
[----:B------:R-:W-:Y:S01]  /*69c0*/  MOV R158, R159 ;  /* 0x0000009f009e7202 */ /* 0x000fe20000000f00 */
[----:B------:R-:W-:Y:S02]  /*69d0*/  IMAD.MOV.U32 R159, RZ, RZ, R100 ;  /* 0x000000ffff9f7224 */ /* 0x000fe400078e0064 */
[----:B------:R-:W-:Y:S01]  /*69e0*/  IMAD.MOV.U32 R100, RZ, RZ, R101 ;  /* 0x000000ffff647224 */ /* 0x000fe200078e0065 */
[----:B------:R-:W-:Y:S01]  /*69f0*/  MOV R101, R102 ;  /* 0x0000006600657202 */ /* 0x000fe20000000f00 */
[----:B------:R-:W-:-:S02]  /*6a00*/  IMAD.MOV.U32 R102, RZ, RZ, R103 ;  /* 0x000000ffff667224 */ /* 0x000fc400078e0067 */
[----:B------:R-:W-:Y:S01]  /*6a10*/  IMAD.MOV.U32 R103, RZ, RZ, R16 ;  /* 0x000000ffff677224 */ /* 0x000fe200078e0010 */
[----:B------:R-:W-:Y:S01]  /*6a20*/  MOV R16, R229 ;  /* 0x000000e500107202 */ /* 0x000fe20000000f00 */
[----:B------:R-:W-:Y:S01]  /*6a30*/  IMAD.MOV.U32 R21, RZ, RZ, R44 ;  /* 0x000000ffff157224 */ /* 0x000fe200078e002c */
[----:B------:R3:W5:Y:S01]  /*6a40*/  LDL.LU R229, [R1+0xa8] ;  /* 0x0000a80001e57983 */ /* 0x0007620000300800 */
[----:B--2---:R-:W-:Y:S02]  /*6a50*/  FFMA.FTZ R3, R113, c[0x0][0x2d0], -R2 ;  /* 0x0000b40071037a23 */ /* 0x004fe40000010802 */
[----:B------:R-:W-:Y:S02]  /*6a60*/  IMAD.MOV.U32 R113, RZ, RZ, R114 ;  /* 0x000000ffff717224 */ /* 0x000fe400078e0072 */
[----:B------:R-:W-:Y:S01]  /*6a70*/  IMAD.MOV.U32 R114, RZ, RZ, R115 ;  /* 0x000000ffff727224 */ /* 0x000fe200078e0073 */
[C---:B-1----:R-:W-:Y:S08]  /*6a80*/  HMMA.16816.F32.BF16 R68, R4.reuse, R8, R140 ;  /* 0x000000080444723c */ /* 0x042ff0000004188c */
[----:B------:R-:W-:Y:S01]  /*6a90*/  HMMA.16816.F32.BF16 R56, R4, R10, R116 ;  /* 0x0000000a0438723c */ /* 0x000fe20000041874 */
[----:B------:R-:W1:Y:S01]  /*6aa0*/  LDSM.16.MT88.4 R8, [R220+0xa800] ;  /* 0x00a80000dc08783b */ /* 0x000e620000004200 */
[----:B------:R-:W-:Y:S01]  /*6ab0*/  MOV R115, R156 ;  /* 0x0000009c00737202 */ /* 0x000fe20000000f00 */
[----:B------:R-:W-:Y:S01]  /*6ac0*/  IMAD.MOV.U32 R156, RZ, RZ, R157 ;  /* 0x000000ffff9c7224 */ /* 0x000fe200078e009d */
[----:B------:R2:W-:Y:S01]  /*6ad0*/  MUFU.EX2 R152, R3 ;  /* 0x0000000300987308 */ /* 0x0005e20000000800 */
[----:B------:R-:W-:Y:S01]  /*6ae0*/  IMAD.MOV.U32 R157, RZ, RZ, R158 ;  /* 0x000000ffff9d7224 */ /* 0x000fe200078e009e */
[----:B------:R-:W-:Y:S01]  /*6af0*/  MOV R158, R159 ;  /* 0x0000009f009e7202 */ /* 0x000fe20000000f00 */
[----:B------:R-:W-:-:S02]  /*6b00*/  IMAD.MOV.U32 R159, RZ, RZ, R100 ;  /* 0x000000ffff9f7224 */ /* 0x000fc400078e0064 */
[----:B------:R-:W-:Y:S01]  /*6b10*/  IMAD.MOV.U32 R100, RZ, RZ, R101 ;  /* 0x000000ffff647224 */ /* 0x000fe200078e0065 */
[----:B------:R-:W-:Y:S01]  /*6b20*/  MOV R101, R102 ;  /* 0x0000006600657202 */ /* 0x000fe20000000f00 */
[----:B------:R-:W-:Y:S02]  /*6b30*/  IMAD.MOV.U32 R102, RZ, RZ, R16 ;  /* 0x000000ffff667224 */ /* 0x000fe400078e0010 */
[----:B------:R-:W-:Y:S01]  /*6b40*/  IMAD.MOV.U32 R16, RZ, RZ, R17 ;  /* 0x000000ffff107224 */ /* 0x000fe200078e0011 */
[----:B------:R-:W-:Y:S01]  /*6b50*/  MOV R17, R228 ;  /* 0x000000e400117202 */ /* 0x000fe20000000f00 */
[----:B------:R-:W-:Y:S01]  /*6b60*/  IMAD.MOV.U32 R22, RZ, RZ, R47 ;  /* 0x000000ffff167224 */ /* 0x000fe200078e002f */
[----:B------:R3:W5:Y:S01]  /*6b70*/  LDL.LU R228, [R1+0xa4] ;  /* 0x0000a40001e47983 */ /* 0x0007620000300800 */
[----:B--2---:R-:W-:Y:S02]  /*6b80*/  FFMA.FTZ R3, R113, c[0x0][0x2d0], -R2 ;  /* 0x0000b40071037a23 */ /* 0x004fe40000010802 */
[----:B------:R-:W-:-:S02]  /*6b90*/  IMAD.MOV.U32 R113, RZ, RZ, R114 ;  /* 0x000000ffff717224 */ /* 0x000fc400078e0072 */
[----:B------:R-:W-:Y:S01]  /*6ba0*/  IMAD.MOV.U32 R114, RZ, RZ, R115 ;  /* 0x000000ffff727224 */ /* 0x000fe200078e0073 */
[----:B------:R-:W-:Y:S01]  /*6bb0*/  MOV R115, R156 ;  /* 0x0000009c00737202 */ /* 0x000fe20000000f00 */
        /* <DEDUP_REMOVED lines=8> */
[----:B------:R-:W-:Y:S02]  /*6c40*/  IMAD.MOV.U32 R16, RZ, RZ, R17 ;  /* 0x000000ffff107224 */ /* 0x000fe400078e0011 */
[----:B--2---:R-:W-:Y:S02]  /*6c50*/  FFMA.FTZ R3, R113, c[0x0][0x2d0], -R2 ;  /* 0x0000b40071037a23 */ /* 0x004fe40000010802 */
[----:B------:R-:W-:Y:S01]  /*6c60*/  IMAD.MOV.U32 R113, RZ, RZ, R114 ;  /* 0x000000ffff717224 */ /* 0x000fe200078e0072 */
[----:B------:R-:W-:Y:S01]  /*6c70*/  MOV R114, R115 ;  /* 0x0000007300727202 */ /* 0x000fe20000000f00 */
[----:B------:R-:W-:Y:S01]  /*6c80*/  IMAD.MOV.U32 R115, RZ, RZ, R156 ;  /* 0x000000ffff737224 */ /* 0x000fe200078e009c */
[----:B------:R2:W4:Y:S01]  /*6c90*/  MUFU.EX2 R130, R3 ;  /* 0x0000000300827308 */ /* 0x0005220000000800 */
        /* <DEDUP_REMOVED lines=8> */
[----:B-1----:R-:W-:Y:S01]  /*6d20*/  HMMA.16816.F32.BF16 R44, R4, R8, R136 ;  /* 0x00000008042c723c */ /* 0x002fe20000041888 */
[----:B------:R-:W-:Y:S02]  /*6d30*/  IMAD.MOV.U32 R102, RZ, RZ, R16 ;  /* 0x000000ffff667224 */ /* 0x000fe400078e0010 */
[----:B--2---:R-:W-:Y:S01]  /*6d40*/  FFMA.FTZ R3, R113, c[0x0][0x2d0], -R0 ;  /* 0x0000b40071037a23 */ /* 0x004fe20000010800 */
[----:B------:R3:W5:Y:S01]  /*6d50*/  LDL.LU R227, [R1+0xa0] ;  /* 0x0000a00001e37983 */ /* 0x0007620000300800 */
[----:B------:R-:W-:Y:S02]  /*6d60*/  IMAD.MOV.U32 R113, RZ, RZ, R114 ;  /* 0x000000ffff717224 */ /* 0x000fe400078e0072 */
        /* <DEDUP_REMOVED lines=14> */
[----:B------:R3:W5:Y:S01]  /*6e50*/  LDL.LU R226, [R1+0x9c] ;  /* 0x00009c0001e27983 */ /* 0x0007620000300800 */
[----:B------:R-:W-:Y:S01]  /*6e60*/  IMAD.MOV.U32 R16, RZ, RZ, R17 ;  /* 0x000000ffff107224 */ /* 0x000fe200078e0011 */
[----:B------:R-:W-:Y:S01]  /*6e70*/  MOV R17, R18 ;  /* 0x0000001200117202 */ /* 0x000fe20000000f00 */
[----:B------:R-:W-:Y:S01]  /*6e80*/  IMAD.MOV.U32 R18, RZ, RZ, R19 ;  /* 0x000000ffff127224 */ /* 0x000fe200078e0013 */
[----:B------:R-:W1:Y:S01]  /*6e90*/  LDSM.16.MT88.4 R8, [R217+0x2000] ;  /* 0x00200000d908783b */ /* 0x000e620000004200 */
[----:B------:R-:W-:Y:S01]  /*6ea0*/  IMAD.MOV.U32 R19, RZ, RZ, R23 ;  /* 0x000000ffff137224 */ /* 0x000fe200078e0017 */
[----:B------:R-:W-:Y:S01]  /*6eb0*/  MOV R23, R252 ;  /* 0x000000fc00177202 */ /* 0x000fe20000000f00 */
[----:B------:R-:W-:Y:S01]  /*6ec0*/  FFMA.FTZ R4, R113, c[0x0][0x2d0], -R0 ;  /* 0x0000b40071047a23 */ /* 0x000fe20000010800 */
[----:B------:R2:W-:Y:S01]  /*6ed0*/  MUFU.EX2 R252, R3 ;  /* 0x0000000300fc7308 */ /* 0x0005e20000000800 */
[----:B------:R-:W-:-:S02]  /*6ee0*/  IMAD.MOV.U32 R113, RZ, RZ, R114 ;  /* 0x000000ffff717224 */ /* 0x000fc400078e0072 */
[----:B------:R-:W-:Y:S02]  /*6ef0*/  FADD.FTZ R5, R222, R135 ;  /* 0x00000087de057221 */ /* 0x000fe40000010000 */
[--C-:B------:R-:W-:Y:S02]  /*6f00*/  FFMA.FTZ R25, R25, c[0x0][0x2d0], -R2.reuse ;  /* 0x0000b40019197a23 */ /* 0x100fe40000010802 */
[----:B------:R-:W-:Y:S01]  /*6f10*/  FFMA.FTZ R22, R22, c[0x0][0x2d0], -R2 ;  /* 0x0000b40016167a23 */ /* 0x000fe20000010802 */
[----:B----4-:R-:W-:Y:S01]  /*6f20*/  F2FP.BF16.PACK_AB R6, R130, R128 ;  /* 0x000000808206723e */ /* 0x010fe200000010ff */
[----:B------:R-:W-:Y:S01]  /*6f30*/  IMAD.MOV.U32 R114, RZ, RZ, R115 ;  /* 0x000000ffff727224 */ /* 0x000fe200078e0073 */
[----:B------:R-:W-:Y:S01]  /*6f40*/  MOV R115, R156 ;  /* 0x0000009c00737202 */ /* 0x000fe20000000f00 */
[----:B------:R-:W-:Y:S01]  /*6f50*/  IMAD.MOV.U32 R156, RZ, RZ, R157 ;  /* 0x000000ffff9c7224 */ /* 0x000fe200078e009d */
[----:B------:R-:W4:Y:S01]  /*6f60*/  LDSM.16.MT88.4 R12, [R221+0x2000] ;  /* 0x00200000dd0c783b */ /* 0x000f220000004200 */
[----:B--2---:R-:W-:-:S02]  /*6f70*/  FFMA.FTZ R3, R225, c[0x0][0x2d0], -R0 ;  /* 0x0000b400e1037a23 */ /* 0x004fc40000010800 */
[----:B------:R-:W-:Y:S01]  /*6f80*/  IMAD.MOV.U32 R157, RZ, RZ, R158 ;  /* 0x000000ffff9d7224 */ /* 0x000fe200078e009e */
[----:B------:R3:W5:Y:S01]  /*6f90*/  LDL.LU R225, [R1+0x98] ;  /* 0x0000980001e17983 */ /* 0x0007620000300800 */
[----:B------:R2:W-:Y:S01]  /*6fa0*/  MUFU.EX2 R129, R3 ;  /* 0x0000000300817308 */ /* 0x0005e20000000800 */
[----:B------:R-:W-:Y:S01]  /*6fb0*/  MOV R158, R159 ;  /* 0x0000009f009e7202 */ /* 0x000fe20000000f00 */
[----:B------:R-:W-:Y:S02]  /*6fc0*/  IMAD.MOV.U32 R159, RZ, RZ, R100 ;  /* 0x000000ffff9f7224 */ /* 0x000fe400078e0064 */
[----:B------:R-:W-:Y:S01]  /*6fd0*/  IMAD.MOV.U32 R100, RZ, RZ, R101 ;  /* 0x000000ffff647224 */ /* 0x000fe200078e0065 */
[----:B------:R-:W-:Y:S01]  /*6fe0*/  MOV R101, R102 ;  /* 0x0000006600657202 */ /* 0x000fe20000000f00 */
[----:B------:R-:W-:Y:S02]  /*6ff0*/  IMAD.MOV.U32 R102, RZ, RZ, R16 ;  /* 0x000000ffff667224 */ /* 0x000fe400078e0010 */
[----:B------:R-:W-:Y:S01]  /*7000*/  IMAD.MOV.U32 R16, RZ, RZ, R17 ;  /* 0x000000ffff107224 */ /* 0x000fe200078e0011 */
[----:B------:R-:W-:Y:S01]  /*7010*/  MOV R17, R18 ;  /* 0x0000001200117202 */ /* 0x000fe20000000f00 */
[----:B--2---:R-:W-:-:S02]  /*7020*/  FADD.FTZ R3, R113, R134 ;  /* 0x0000008671037221 */ /* 0x004fc40000010000 */
[----:B------:R-:W-:Y:S01]  /*7030*/  IMAD.MOV.U32 R113, RZ, RZ, R114 ;  /* 0x000000ffff717224 */ /* 0x000fe200078e0072 */
[----:B------:R-:W-:Y:S01]  /*7040*/  MOV R114, R115 ;  /* 0x0000007300727202 */ /* 0x000fe20000000f00 */
[----:B------:R-:W-:Y:S02]  /*7050*/  IMAD.MOV.U32 R115, RZ, RZ, R156 ;  /* 0x000000ffff737224 */ /* 0x000fe400078e009c */
        /* <DEDUP_REMOVED lines=12> */
[----:B------:R-:W-:Y:S01]  /*7120*/  IMAD.MOV.U32 R17, RZ, RZ, R18 ;  /* 0x000000ffff117224 */ /* 0x000fe200078e0012 */
[----:B------:R2:W1:Y:S01]  /*7130*/  MUFU.EX2 R131, R4 ;  /* 0x0000000400837308 */ /* 0x0004620000000800 */
[----:B------:R-:W-:Y:S01]  /*7140*/  IMAD.MOV.U32 R18, RZ, RZ, R19 ;  /* 0x000000ffff127224 */ /* 0x000fe200078e0013 */
[----:B------:R-:W-:Y:S01]  /*7150*/  MOV R19, R23 ;  /* 0x0000001700137202 */ /* 0x000fe20000000f00 */
[----:B------:R-:W-:Y:S01]  /*7160*/  IMAD.MOV.U32 R23, RZ, RZ, R24 ;  /* 0x000000ffff177224 */ /* 0x000fe200078e0018 */
[----:B------:R3:W5:Y:S01]  /*7170*/  LDL.LU R224, [R1+0x94] ;  /* 0x0000940001e07983 */ /* 0x0007620000300800 */
[----:B------:R-:W-:Y:S01]  /*7180*/  IMAD.MOV.U32 R24, RZ, RZ, R28 ;  /* 0x000000ffff187224 */ /* 0x000fe200078e001c */
[----:B------:R-:W-:Y:S01]  /*7190*/  MOV R28, R29 ;  /* 0x0000001d001c7202 */ /* 0x000fe20000000f00 */
[----:B------:R-:W-:-:S02]  /*71a0*/  IMAD.MOV.U32 R29, RZ, RZ, R30 ;  /* 0x000000ffff1d7224 */ /* 0x000fc400078e001e */
[----:B--2---:R-:W-:Y:S02]  /*71b0*/  FFMA.FTZ R4, R223, c[0x0][0x2d0], -R0 ;  /* 0x0000b400df047a23 */ /* 0x004fe40000010800 */
[----:B------:R3:W5:Y:S04]  /*71c0*/  LDL.LU R223, [R1+0x90] ;  /* 0x0000900001df7983 */ /* 0x0007680000300800 */
[----:B------:R3:W5:Y:S04]  /*71d0*/  LDL.LU R222, [R1+0x8c] ;  /* 0x00008c0001de7983 */ /* 0x0007680000300800 */
[----:B------:R-:W2:Y:S01]  /*71e0*/  LDL.LU R30, [R1+0x38] ;  /* 0x00003800011e7983 */ /* 0x000ea20000300800 */
[----:B------:R-:W-:Y:S01]  /*71f0*/  IMAD.MOV.U32 R112, RZ, RZ, R113 ;  /* 0x000000ffff707224 */ /* 0x000fe200078e0071 */
[----:B------:R-:W-:Y:S01]  /*7200*/  MOV R113, R114 ;  /* 0x0000007200717202 */ /* 0x000fe20000000f00 */
[----:B------:R-:W-:-:S02]  /*7210*/  IMAD.MOV.U32 R114, RZ, RZ, R115 ;  /* 0x000000ffff727224 */ /* 0x000fc400078e0073 */
[----:B------:R-:W-:Y:S01]  /*7220*/  IMAD.MOV.U32 R115, RZ, RZ, R156 ;  /* 0x000000ffff737224 */ /* 0x000fe200078e009c */
[----:B------:R-:W-:Y:S01]  /*7230*/  MOV R156, R157 ;  /* 0x0000009d009c7202 */ /* 0x000fe20000000f00 */
[----:B------:R-:W-:Y:S01]  /*7240*/  IMAD.MOV.U32 R157, RZ, RZ, R158 ;  /* 0x000000ffff9d7224 */ /* 0x000fe200078e009e */
[----:B------:R-:W-:Y:S01]  /*7250*/  MOV R155, R112 ;  /* 0x00000070009b7202 */ /* 0x000fe20000000f00 */
[----:B------:R-:W-:Y:S01]  /*7260*/  IMAD.MOV.U32 R158, RZ, RZ, R159 ;  /* 0x000000ffff9e7224 */ /* 0x000fe200078e009f */
[----:B------:R1:W1:Y:S01]  /*7270*/  MUFU.EX2 R134, R4 ;  /* 0x0000000400867308 */ /* 0x0002620000000800 */
[----:B------:R-:W-:Y:S01]  /*7280*/  IMAD.MOV.U32 R112, RZ, RZ, R113 ;  /* 0x000000ffff707224 */ /* 0x000fe200078e0071 */
[----:B------:R-:W-:Y:S01]  /*7290*/  MOV R159, R100 ;  /* 0x00000064009f7202 */ /* 0x000fe20000000f00 */
        /* <DEDUP_REMOVED lines=15> */
[----:B------:R-:W-:Y:S02]  /*7390*/  IMAD.MOV.U32 R23, RZ, RZ, R24 ;  /* 0x000000ffff177224 */ /* 0x000fe400078e0018 */
[----:B------:R-:W-:Y:S02]  /*73a0*/  IMAD.MOV.U32 R101, RZ, RZ, R102 ;  /* 0x000000ffff657224 */ /* 0x000fe400078e0066 */
[----:B------:R-:W-:Y:S01]  /*73b0*/  IMAD.MOV.U32 R102, RZ, RZ, R16 ;  /* 0x000000ffff667224 */ /* 0x000fe200078e0010 */
[----:B------:R-:W-:Y:S01]  /*73c0*/  MOV R16, R17 ;  /* 0x0000001100107202 */ /* 0x000fe20000000f00 */
[----:B------:R-:W-:-:S02]  /*73d0*/  IMAD.MOV.U32 R17, RZ, RZ, R18 ;  /* 0x000000ffff117224 */ /* 0x000fc400078e0012 */
[----:B------:R-:W-:Y:S01]  /*73e0*/  IMAD.MOV.U32 R18, RZ, RZ, R19 ;  /* 0x000000ffff127224 */ /* 0x000fe200078e0013 */
[----:B------:R-:W-:Y:S01]  /*73f0*/  MOV R19, R23 ;  /* 0x0000001700137202 */ /* 0x000fe20000000f00 */
[--C-:B------:R-:W-:Y:S02]  /*7400*/  FFMA.FTZ R24, R219, c[0x0][0x2d0], -R2.reuse ;  /* 0x0000b400db187a23 */ /* 0x100fe40000010802 */
[----:B------:R-:W-:Y:S01]  /*7410*/  FFMA.FTZ R23, R216, c[0x0][0x2d0], -R2 ;  /* 0x0000b400d8177a23 */ /* 0x000fe20000010802 */
[----:B-1----:R-:W-:Y:S01]  /*7420*/  F2FP.BF16.PACK_AB R4, R152, R124 ;  /* 0x0000007c9804723e */ /* 0x002fe200000010ff */
[----:B------:R-:W-:Y:S01]  /*7430*/  FADD.FTZ R2, R112, R5 ;  /* 0x0000000570027221 */ /* 0x000fe20000010000 */
[----:B------:R-:W-:Y:S01]  /*7440*/  F2FP.BF16.PACK_AB R5, R131, R252 ;  /* 0x000000fc8305723e */ /* 0x000fe200000010ff */
[----:B------:R-:W-:Y:S01]  /*7450*/  FADD.FTZ R3, R155, R3 ;  /* 0x000000039b037221 */ /* 0x000fe20000010000 */
[----:B------:R-:W-:Y:S01]  /*7460*/  F2FP.BF16.PACK_AB R7, R134, R129 ;  /* 0x000000818607723e */ /* 0x000fe200000010ff */
[----:B------:R-:W-:-:S02]  /*7470*/  FFMA.FTZ R21, R21, c[0x0][0x2d0], -R0 ;  /* 0x0000b40015157a23 */ /* 0x000fc40000010800 */
[--C-:B------:R-:W-:Y:S02]  /*7480*/  FFMA.FTZ R20, R20, c[0x0][0x2d0], -R0.reuse ;  /* 0x0000b40014147a23 */ /* 0x100fe40000010800 */
[--C-:B------:R-:W-:Y:S02]  /*7490*/  FFMA.FTZ R26, R26, c[0x0][0x2d0], -R0.reuse ;  /* 0x0000b4001a1a7a23 */ /* 0x100fe40000010800 */
[----:B------:R-:W-:Y:S01]  /*74a0*/  FFMA.FTZ R27, R27, c[0x0][0x2d0], -R0 ;  /* 0x0000b4001b1b7a23 */ /* 0x000fe20000010800 */
[----:B------:R-:W-:Y:S01]  /*74b0*/  MOV R112, R100 ;  /* 0x0000006400707202 */ /* 0x000fe20000000f00 */
[----:B------:R-:W-:Y:S01]  /*74c0*/  FADD.FTZ R0, R113, R3 ;  /* 0x0000000371007221 */ /* 0x000fe20000010000 */
[----:B------:R-:W-:Y:S01]  /*74d0*/  MOV R126, R157 ;  /* 0x0000009d007e7202 */ /* 0x000fe20000000f00 */
[----:B------:R-:W-:Y:S01]  /*74e0*/  FADD.FTZ R2, R114, R2 ;  /* 0x0000000272027221 */ /* 0x000fe20000010000 */
[----:B------:R-:W-:Y:S01]  /*74f0*/  MOV R137, R103 ;  /* 0x0000006700897202 */ /* 0x000fe20000000f00 */
[----:B------:R-:W-:Y:S01]  /*7500*/  IMAD.MOV.U32 R155, RZ, RZ, R159 ;  /* 0x000000ffff9b7224 */ /* 0x000fe200078e009f */
[----:B------:R-:W-:Y:S01]  /*7510*/  MOV R159, R28 ;  /* 0x0000001c009f7202 */ /* 0x000fe20000000f00 */
        /* <DEDUP_REMOVED lines=9> */
[----:B------:R-:W-:Y:S01]  /*75b0*/  MOV R115, R16 ;  /* 0x0000001000737202 */ /* 0x000fe20000000f00 */
[----:B------:R-:W-:Y:S01]  /*75c0*/  IMAD.MOV.U32 R153, RZ, RZ, R156 ;  /* 0x000000ffff997224 */ /* 0x000fe200078e009c */
[----:B------:R3:W5:Y:S01]  /*75d0*/  LDL.LU R219, [R1+0x88] ;  /* 0x0000880001db7983 */ /* 0x0007620000300800 */
[----:B------:R-:W-:-:S02]  /*75e0*/  IMAD.MOV.U32 R127, RZ, RZ, R158 ;  /* 0x000000ffff7f7224 */ /* 0x000fc400078e009e */
[----:B------:R-:W-:Y:S02]  /*75f0*/  IMAD.MOV.U32 R156, RZ, RZ, R17 ;  /* 0x000000ffff9c7224 */ /* 0x000fe400078e0011 */
[----:B------:R-:W-:Y:S01]  /*7600*/  IMAD.MOV.U32 R135, RZ, RZ, R100 ;  /* 0x000000ffff877224 */ /* 0x000fe200078e0064 */
[----:B------:R-:W-:Y:S01]  /*7610*/  MOV R145, R126 ;  /* 0x0000007e00917202 */ /* 0x000fe20000000f00 */
[----:B------:R-:W-:Y:S01]  /*7620*/  IMAD.MOV.U32 R158, RZ, RZ, R19 ;  /* 0x000000ffff9e7224 */ /* 0x000fe200078e0013 */
[----:B------:R-:W-:Y:S01]  /*7630*/  MOV R121, R157 ;  /* 0x0000009d00797202 */ /* 0x000fe20000000f00 */
[----:B------:R-:W1:Y:S01]  /*7640*/  LDSM.16.MT88.4 R16, [R218+0x2000] ;  /* 0x00200000da10783b */ /* 0x000e620000004200 */
[----:B------:R-:W-:Y:S02]  /*7650*/  IMAD.MOV.U32 R144, RZ, RZ, R127 ;  /* 0x000000ffff907224 */ /* 0x000fe400078e007f */
        /* <DEDUP_REMOVED lines=8> */
[C---:B----4-:R-:W-:Y:S01]  /*76e0*/  HMMA.16816.F32.BF16 R156, R4.reuse, R12, R188 ;  /* 0x0000000c049c723c */ /* 0x050fe200000418bc */
[----:B------:R-:W-:Y:S01]  /*76f0*/  IMAD.MOV.U32 R147, RZ, RZ, R112 ;  /* 0x000000ffff937224 */ /* 0x000fe200078e0070 */
[----:B------:R-:W-:Y:S01]  /*7700*/  MOV R146, R155 ;  /* 0x0000009b00927202 */ /* 0x000fe20000000f00 */
[----:B------:R-:W-:Y:S01]  /*7710*/  IMAD.MOV.U32 R123, RZ, RZ, R114 ;  /* 0x000000ffff7b7224 */ /* 0x000fe200078e0072 */
[----:B------:R3:W5:Y:S04]  /*7720*/  LDL.LU R216, [R1+0x84] ;  /* 0x0000840001d87983 */ /* 0x0007680000300800 */
[C---:B------:R-:W-:Y:S01]  /*7730*/  HMMA.16816.F32.BF16 R92, R4.reuse, R14, R172 ;  /* 0x0000000e045c723c */ /* 0x040fe200000418ac */
[----:B------:R-:W4:Y:S07]  /*7740*/  LDSM.16.MT88.4 R12, [R218+0x5000] ;  /* 0x00500000da0c783b */ /* 0x000f2e0000004200 */
[C---:B-1----:R-:W-:Y:S08]  /*7750*/  HMMA.16816.F32.BF16 R148, R4.reuse, R16, R212 ;  /* 0x000000100494723c */ /* 0x042ff000000418d4 */
[C---:B------:R-:W-:Y:S01]  /*7760*/  HMMA.16816.F32.BF16 R116, R4.reuse, R18, R208 ;  /* 0x000000120474723c */ /* 0x040fe200000418d0 */
[----:B------:R-:W1:Y:S07]  /*7770*/  LDSM.16.MT88.4 R16, [R217+0x5000] ;  /* 0x00500000d910783b */ /* 0x000e6e0000004200 */
[C---:B----4-:R-:W-:Y:S11]  /*7780*/  HMMA.16816.F32.BF16 R180, R4.reuse, R12, R180 ;  /* 0x0000000c04b4723c */ /* 0x050ff600000418b4 */
[----:B------:R-:W-:Y:S05]  /*7790*/  @!UPT UIADD3 URZ, URZ, URZ, URZ ;  /* 0x0000003f3f3ff290 */ /* 0x000fea000fffe03f */
[----:B------:R-:W-:Y:S01]  /*77a0*/  MOV R204, R117 ;  /* 0x0000007500cc7202 */ /* 0x000fe20000000f00 */
[C---:B-1----:R-:W-:Y:S08]  /*77b0*/  HMMA.16816.F32.BF16 R172, R4.reuse, R16, R200 ;  /* 0x0000001004ac723c */ /* 0x042ff000000418c8 */
[----:B------:R-:W-:Y:S01]  /*77c0*/  HMMA.16816.F32.BF16 R112, R4, R18, R192 ;  /* 0x000000120470723c */ /* 0x000fe200000418c0 */
[----:B------:R-:W-:Y:S01]  /*77d0*/  LDSM.16.MT88.4 R16, [R220+0x5000] ;  /* 0x00500000dc10783b */ /* 0x000fe20000004200 */
[----:B--2---:R-:W-:-:S06]  /*77e0*/  MOV R101, R30 ;  /* 0x0000001e00657202 */ /* 0x004fcc0000000f00 */
[----:B------:R-:W-:Y:S01]  /*77f0*/  HMMA.16816.F32.BF16 R28, R4, R10, R196 ;  /* 0x0000000a041c723c */ /* 0x000fe200000418c4 */
[----:B------:R-:W1:Y:S01]  /*7800*/  LDSM.16.MT88.4 R8, [R220+0x2000] ;  /* 0x00200000dc08783b */ /* 0x000e620000004200 */
[----:B------:R-:W-:-:S06]  /*7810*/  MOV R136, R101 ;  /* 0x0000006500887202 */ /* 0x000fcc0000000f00 */
[C---:B-1----:R-:W-:Y:S08]  /*7820*/  HMMA.16816.F32.BF16 R164, R4.reuse, R8, R164 ;  /* 0x0000000804a4723c */ /* 0x042ff000000418a4 */
[----:B------:R-:W-:Y:S01]  /*7830*/  HMMA.16816.F32.BF16 R100, R4, R10, R160 ;  /* 0x0000000a0464723c */ /* 0x000fe200000418a0 */
[----:B------:R-:W1:Y:S01]  /*7840*/  LDSM.16.MT88.4 R8, [R221+0x5000] ;  /* 0x00500000dd08783b */ /* 0x000e620000004200 */
[----:B------:R-:W-:Y:S01]  /*7850*/  IMAD.MOV.U32 R198, RZ, RZ, R118 ;  /* 0x000000ffffc67224 */ /* 0x000fe200078e0076 */
[----:B------:R-:W-:Y:S01]  /*7860*/  MOV R197, R119 ;  /* 0x0000007700c57202 */ /* 0x000fe20000000f00 */
[----:B------:R-:W-:-:S04]  /*7870*/  IMAD.MOV.U32 R196, RZ, RZ, R116 ;  /* 0x000000ffffc47224 */ /* 0x000fc800078e0074 */
[C---:B------:R-:W-:Y:S01]  /*7880*/  HMMA.16816.F32.BF16 R116, R4.reuse, R14, R184 ;  /* 0x0000000e0474723c */ /* 0x040fe200000418b8 */
[----:B------:R-:W2:Y:S07]  /*7890*/  LDSM.16.MT88.4 R12, [R217+0x8000] ;  /* 0x00800000d90c783b */ /* 0x000eae0000004200 */
[C---:B-1----:R-:W-:Y:S08]  /*78a0*/  HMMA.16816.F32.BF16 R176, R4.reuse, R8, R176 ;  /* 0x0000000804b0723c */ /* 0x042ff000000418b0 */
[----:B------:R-:W-:Y:S11]  /*78b0*/  HMMA.16816.F32.BF16 R8, R4, R10, R108 ;  /* 0x0000000a0408723c */ /* 0x000ff6000004186c */
[----:B------:R-:W-:Y:S05]  /*78c0*/  @!UPT UIADD3 URZ, URZ, URZ, URZ ;  /* 0x0000003f3f3ff290 */ /* 0x000fea000fffe03f */
[----:B------:R-:W-:Y:S01]  /*78d0*/  IMAD.MOV.U32 R162, RZ, RZ, R176 ;  /* 0x000000ffffa27224 */ /* 0x000fe200078e00b0 */
[----:B------:R-:W-:Y:S01]  /*78e0*/  MOV R161, R177 ;  /* 0x000000b100a17202 */ /* 0x000fe20000000f00 */
[----:B------:R-:W-:-:S06]  /*78f0*/  IMAD.MOV.U32 R160, RZ, RZ, R178 ;  /* 0x000000ffffa07224 */ /* 0x000fcc00078e00b2 */
[----:B------:R-:W-:Y:S01]  /*7900*/  IMAD.MOV.U32 R178, RZ, RZ, R8 ;  /* 0x000000ffffb27224 */ /* 0x000fe200078e0008 */
[----:B------:R-:W-:Y:S01]  /*7910*/  MOV R177, R9 ;  /* 0x0000000900b17202 */ /* 0x000fe20000000f00 */
[----:B------:R-:W-:Y:S01]  /*7920*/  IMAD.MOV.U32 R176, RZ, RZ, R10 ;  /* 0x000000ffffb07224 */ /* 0x000fe200078e000a */
[----:B------:R-:W-:Y:S02]  /*7930*/  MOV R163, R11 ;  /* 0x0000000b00a37202 */ /* 0x000fe40000000f00 */
[----:B------:R-:W1:Y:S01]  /*7940*/  LDSM.16.MT88.4 R8, [R218+0x8000] ;  /* 0x00800000da08783b */ /* 0x000e620000004200 */
[----:B------:R-:W-:Y:S01]  /*7950*/  IMAD.MOV.U32 R199, RZ, RZ, R206 ;  /* 0x000000ffffc77224 */ /* 0x000fe200078e00ce */
[----:B------:R-:W-:Y:S01]  /*7960*/  MOV R214, R207 ;  /* 0x000000cf00d67202 */ /* 0x000fe20000000f00 */
[----:B------:R-:W-:Y:S01]  /*7970*/  IMAD.MOV.U32 R207, RZ, RZ, R154 ;  /* 0x000000ffffcf7224 */ /* 0x000fe200078e009a */
[----:B------:R-:W-:Y:S01]  /*7980*/  MOV R206, R152 ;  /* 0x0000009800ce7202 */ /* 0x000fe20000000f00 */
[----:B------:R-:W-:Y:S01]  /*7990*/  IMAD.MOV.U32 R205, RZ, RZ, R131 ;  /* 0x000000ffffcd7224 */ /* 0x000fe200078e0083 */
[----:B------:R-:W-:Y:S01]  /*79a0*/  MOV R155, R179 ;  /* 0x000000b3009b7202 */ /* 0x000fe20000000f00 */
[----:B------:R-:W-:Y:S01]  /*79b0*/  HMMA.16816.F32.BF16 R108, R4, R16, R168 ;  /* 0x00000010046c723c */ /* 0x000fe200000418a8 */
[----:B------:R-:W-:-:S06]  /*79c0*/  MOV R179, R204 ;  /* 0x000000cc00b37202 */ /* 0x000fcc0000000f00 */
[----:B------:R-:W-:Y:S01]  /*79d0*/  MOV R170, R205 ;  /* 0x000000cd00aa7202 */ /* 0x000fe20000000f00 */
[C---:B------:R-:W-:Y:S01]  /*79e0*/  HMMA.16816.F32.BF16 R208, R4.reuse, R18, R104 ;  /* 0x0000001204d0723c */ /* 0x040fe20000041868 */
[----:B------:R-:W-:Y:S01]  /*79f0*/  IMAD.MOV.U32 R169, RZ, RZ, R206 ;  /* 0x000000ffffa97224 */ /* 0x000fe200078e00ce */
[----:B------:R-:W-:Y:S01]  /*7a00*/  MOV R168, R207 ;  /* 0x000000cf00a87202 */ /* 0x000fe20000000f00 */
[----:B------:R-:W4:Y:S05]  /*7a10*/  LDSM.16.MT88.4 R16, [R221+0x8000] ;  /* 0x00800000dd10783b */ /* 0x000f2a0000004200 */
[C---:B--2---:R-:W-:Y:S08]  /*7a20*/  HMMA.16816.F32.BF16 R204, R4.reuse, R12, R96 ;  /* 0x0000000c04cc723c */ /* 0x044ff00000041860 */
        /* <DEDUP_REMOVED lines=11> */
[C---:B----4-:R-:W-:Y:S07]  /*7ae0*/  HMMA.16816.F32.BF16 R40, R4.reuse, R16, R88 ;  /* 0x000000100428723c */ /* 0x050fee0000041858 */
[----:B------:R-:W-:Y:S01]  /*7af0*/  MOV R88, R123 ;  /* 0x0000007b00587202 */ /* 0x000fe20000000f00 */
[C---:B------:R-:W-:Y:S01]  /*7b00*/  HMMA.16816.F32.BF16 R188, R4.reuse, R18, R80 ;  /* 0x0000001204bc723c */ /* 0x040fe20000041850 */
[----:B------:R-:W-:Y:S07]  /*7b10*/  LDSM.16.MT88.4 R16, [R218+0xb000] ;  /* 0x00b00000da10783b */ /* 0x000fee0000004200 */
[C---:B--2---:R-:W-:Y:S08]  /*7b20*/  HMMA.16816.F32.BF16 R200, R4.reuse, R12, R72 ;  /* 0x0000000c04c8723c */ /* 0x044ff00000041848 */
[C---:B------:R-:W-:Y:S01]  /*7b30*/  HMMA.16816.F32.BF16 R120, R4.reuse, R14, R60 ;  /* 0x0000000e0478723c */ /* 0x040fe2000004183c */
[----:B------:R-:W2:Y:S07]  /*7b40*/  LDSM.16.MT88.4 R12, [R221+0xb000] ;  /* 0x00b00000dd0c783b */ /* 0x000eae0000004200 */
[C---:B-1----:R-:W-:Y:S08]  /*7b50*/  HMMA.16816.F32.BF16 R48, R4.reuse, R8, R48 ;  /* 0x000000080430723c */ /* 0x042ff00000041830 */
[----:B------:R-:W-:Y:S01]  /*7b60*/  HMMA.16816.F32.BF16 R36, R4, R10, R36 ;  /* 0x0000000a0424723c */ /* 0x000fe20000041824 */
[----:B------:R-:W1:Y:S01]  /*7b70*/  LDSM.16.MT88.4 R8, [R220+0xb000] ;  /* 0x00b00000dc08783b */ /* 0x000e620000004200 */
[----:B------:R-:W-:Y:S01]  /*7b80*/  MOV R83, R147 ;  /* 0x0000009300537202 */ /* 0x000fe20000000f00 */
[----:B------:R-:W-:Y:S01]  /*7b90*/  IMAD.MOV.U32 R144, RZ, RZ, R145 ;  /* 0x000000ffff907224 */ /* 0x000fe200078e0091 */
[----:B------:R-:W-:-:S03]  /*7ba0*/  MOV R145, R153 ;  /* 0x0000009900917202 */ /* 0x000fc60000000f00 */
[----:B------:R-:W-:Y:S01]  /*7bb0*/  FADD.FTZ R0, R83, R0 ;  /* 0x0000000053007221 */ /* 0x000fe20000010000 */
[----:B------:R-:W-:Y:S01]  /*7bc0*/  MOV R90, R145 ;  /* 0x00000091005a7202 */ /* 0x000fe20000000f00 */
[----:B------:R-:W-:Y:S01]  /*7bd0*/  IMAD.MOV.U32 R55, RZ, RZ, R199 ;  /* 0x000000ffff377224 */ /* 0x000fe200078e00c7 */
[----:B------:R-:W-:Y:S01]  /*7be0*/  MOV R154, R108 ;  /* 0x0000006c009a7202 */ /* 0x000fe20000000f00 */
[----:B------:R-:W-:Y:S01]  /*7bf0*/  FADD.FTZ R0, R88, R0 ;  /* 0x0000000058007221 */ /* 0x000fe20000010000 */
[----:B------:R-:W-:Y:S01]  /*7c00*/  MOV R152, R110 ;  /* 0x0000006e00987202 */ /* 0x000fe20000000f00 */
[----:B------:R-:W-:Y:S02]  /*7c10*/  IMAD.MOV.U32 R153, RZ, RZ, R109 ;  /* 0x000000ffff997224 */ /* 0x000fe400078e006d */
[----:B------:R-:W-:Y:S02]  /*7c20*/  FADD.FTZ R3, R3, R2 ;  /* 0x0000000203037221 */ /* 0x000fe40000010000 */
[----:B------:R-:W-:Y:S01]  /*7c30*/  FADD.FTZ R2, R90, R0 ;  /* 0x000000005a027221 */ /* 0x000fe20000010000 */
[----:B------:R-:W-:Y:S01]  /*7c40*/  MOV R90, R55 ;  /* 0x00000037005a7202 */ /* 0x000fe20000000f00 */
[----:B------:R-:W-:Y:S01]  /*7c50*/  IMAD.MOV.U32 R55, RZ, RZ, R155 ;  /* 0x000000ffff377224 */ /* 0x000fe200078e009b */
[----:B------:R-:W-:Y:S01]  /*7c60*/  MOV R72, R154 ;  /* 0x0000009a00487202 */ /* 0x000fe20000000f00 */
[----:B------:R-:W-:Y:S01]  /*7c70*/  IMAD.MOV.U32 R73, RZ, RZ, R153 ;  /* 0x000000ffff497224 */ /* 0x000fe200078e0099 */
[----:B------:R-:W-:Y:S01]  /*7c80*/  MOV R74, R152 ;  /* 0x00000098004a7202 */ /* 0x000fe20000000f00 */
[----:B------:R-:W-:Y:S01]  /*7c90*/  IMAD.MOV.U32 R83, RZ, RZ, R170 ;  /* 0x000000ffff537224 */ /* 0x000fe200078e00aa */
[----:B------:R-:W4:Y:S01]  /*7ca0*/  LDSM.16.MT88.4 R152, [R218+0x2800] ;  /* 0x00280000da98783b */ /* 0x000f220000004200 */
[----:B------:R-:W-:Y:S01]  /*7cb0*/  MOV R80, R130 ;  /* 0x0000008200507202 */ /* 0x000fe20000000f00 */
[----:B------:R-:W-:Y:S01]  /*7cc0*/  IMAD.MOV.U32 R81, RZ, RZ, R129 ;  /* 0x000000ffff517224 */ /* 0x000fe200078e0081 */
[----:B------:R-:W-:Y:S01]  /*7cd0*/  MOV R82, R128 ;  /* 0x0000008000527202 */ /* 0x000fe20000000f00 */
[----:B------:R-:W-:Y:S01]  /*7ce0*/  IMAD.MOV.U32 R186, RZ, RZ, R215 ;  /* 0x000000ffffba7224 */ /* 0x000fe200078e00d7 */
[----:B------:R-:W-:Y:S01]  /*7cf0*/  MOV R187, R214 ;  /* 0x000000d600bb7202 */ /* 0x000fe20000000f00 */
[----:B------:R-:W-:Y:S01]  /*7d00*/  IMAD.MOV.U32 R89, RZ, RZ, R144 ;  /* 0x000000ffff597224 */ /* 0x000fe200078e0090 */
[C---:B--2---:R-:W-:Y:S01]  /*7d10*/  HMMA.16816.F32.BF16 R212, R4.reuse, R14, R56 ;  /* 0x0000000e04d4723c */ /* 0x044fe20000041838 */
[----:B------:R-:W-:Y:S01]  /*7d20*/  IMAD.MOV.U32 R91, RZ, RZ, R146 ;  /* 0x000000ffff5b7224 */ /* 0x000fe200078e0092 */
[----:B------:R-:W-:Y:S01]  /*7d30*/  MOV R185, R197 ;  /* 0x000000c500b97202 */ /* 0x000fe20000000f00 */
[----:B------:R-:W-:Y:S01]  /*7d40*/  IMAD.MOV.U32 R184, RZ, RZ, R198 ;  /* 0x000000ffffb87224 */ /* 0x000fe200078e00c6 */
[----:B------:R-:W-:Y:S01]  /*7d50*/  MOV R65, R137 ;  /* 0x0000008900417202 */ /* 0x000fe20000000f00 */
[----:B------:R-:W-:Y:S01]  /*7d60*/  IMAD.MOV.U32 R171, RZ, RZ, R196 ;  /* 0x000000ffffab7224 */ /* 0x000fe200078e00c4 */
[----:B------:R-:W-:Y:S01]  /*7d70*/  MOV R67, R139 ;  /* 0x0000008b00437202 */ /* 0x000fe20000000f00 */
[----:B------:R-:W-:Y:S01]  /*7d80*/  IMAD.MOV.U32 R64, RZ, RZ, R136 ;  /* 0x000000ffff407224 */ /* 0x000fe200078e0088 */
[----:B------:R-:W2:Y:S01]  /*7d90*/  LDSM.16.MT88.4 R144, [R217+0x2800] ;  /* 0x00280000d990783b */ /* 0x000ea20000004200 */
[----:B------:R-:W-:Y:S01]  /*7da0*/  IMAD.MOV.U32 R66, RZ, RZ, R138 ;  /* 0x000000ffff427224 */ /* 0x000fe200078e008a */
[C---:B------:R-:W-:Y:S02]  /*7db0*/  HMMA.16816.F32.BF16 R196, R4.reuse, R12, R68 ;  /* 0x0000000c04c4723c */ /* 0x040fe40000041844 */
[----:B------:R-:W2:Y:S05]  /*7dc0*/  LDSM.16.MT88.4 R56, [R221+0x5800] ;  /* 0x00580000dd38783b */ /* 0x000eaa0000004200 */
[----:B------:R-:W-:Y:S01]  /*7dd0*/  IMAD.MOV.U32 R70, RZ, RZ, R80 ;  /* 0x000000ffff467224 */ /* 0x000fe200078e0050 */
[----:B------:R-:W-:Y:S01]  /*7de0*/  HMMA.16816.F32.BF16 R136, R4, R18, R76 ;  /* 0x000000120488723c */ /* 0x000fe2000004184c */
[----:B------:R-:W-:-:S06]  /*7df0*/  MOV R71, R81 ;  /* 0x0000005100477202 */ /* 0x000fcc0000000f00 */
[----:B------:R-:W-:Y:S01]  /*7e00*/  IMAD.MOV.U32 R18, RZ, RZ, R82 ;  /* 0x000000ffff127224 */ /* 0x000fe200078e0052 */
[----:B------:R-:W-:Y:S02]  /*7e10*/  MOV R19, R83 ;  /* 0x0000005300137202 */ /* 0x000fe40000000f00 */
[----:B------:R-:W2:Y:S01]  /*7e20*/  LDSM.16.MT88.4 R80, [R218+0x8800] ;  /* 0x00880000da50783b */ /* 0x000ea20000004200 */
[----:B------:R-:W-:Y:S01]  /*7e30*/  IMAD.MOV.U32 R131, RZ, RZ, R111 ;  /* 0x000000ffff837224 */ /* 0x000fe200078e006f */
[C---:B-1----:R-:W-:Y:S01]  /*7e40*/  HMMA.16816.F32.BF16 R44, R4.reuse, R8, R44 ;  /* 0x00000008042c723c */ /* 0x042fe2000004182c */
[----:B------:R-:W-:Y:S07]  /*7e50*/  MUFU.EX2 R12, R23 ;  /* 0x00000017000c7308 */ /* 0x000fee0000000800 */
[C---:B------:R-:W-:Y:S01]  /*7e60*/  HMMA.16816.F32.BF16 R108, R4.reuse, R16, R84 ;  /* 0x00000010046c723c */ /* 0x040fe20000041854 */
[----:B------:R-:W-:Y:S07]  /*7e70*/  MUFU.EX2 R13, R22 ;  /* 0x00000016000d7308 */ /* 0x000fee0000000800 */
[----:B------:R-:W-:Y:S01]  /*7e80*/  HMMA.16816.F32.BF16 R32, R4, R10, R32 ;  /* 0x0000000a0420723c */ /* 0x000fe20000041820 */
[----:B------:R-:W-:Y:S08]  /*7e90*/  MUFU.EX2 R10, R25 ;  /* 0x00000019000a7308 */ /* 0x000ff00000000800 */
[----:B------:R-:W1:Y:S08]  /*7ea0*/  MUFU.EX2 R11, R24 ;  /* 0x00000018000b7308 */ /* 0x000e700000000800 */
[----:B------:R-:W-:Y:S08]  /*7eb0*/  MUFU.EX2 R6, R21 ;  /* 0x0000001500067308 */ /* 0x000ff00000000800 */
[----:B------:R-:W1:Y:S08]  /*7ec0*/  MUFU.EX2 R8, R20 ;  /* 0x0000001400087308 */ /* 0x000e700000000800 */
[----:B------:R-:W-:Y:S08]  /*7ed0*/  MUFU.EX2 R9, R26 ;  /* 0x0000001a00097308 */ /* 0x000ff00000000800 */
[----:B------:R-:W2:Y:S01]  /*7ee0*/  MUFU.EX2 R7, R27 ;  /* 0x0000001b00077308 */ /* 0x000ea20000000800 */
[----:B------:R-:W-:Y:S01]  /*7ef0*/  FADD.FTZ R3, R89, R3 ;  /* 0x0000000359037221 */ /* 0x000fe20000010000 */
[----:B------:R-:W-:Y:S01]  /*7f00*/  MOV R60, R178 ;  /* 0x000000b2003c7202 */ /* 0x000fe20000000f00 */
[----:B------:R-:W-:Y:S01]  /*7f10*/  IMAD.MOV.U32 R75, RZ, RZ, R131 ;  /* 0x000000ffff4b7224 */ /* 0x000fe200078e0083 */
[----:B------:R-:W-:Y:S01]  /*7f20*/  MOV R62, R176 ;  /* 0x000000b0003e7202 */ /* 0x000fe20000000f00 */
[----:B------:R-:W-:Y:S01]  /*7f30*/  FADD.FTZ R0, R91, R3 ;  /* 0x000000035b007221 */ /* 0x000fe20000010000 */
[----:B-1----:R-:W-:Y:S01]  /*7f40*/  F2FP.BF16.PACK_AB R128, R11, R10 ;  /* 0x0000000a0b80723e */ /* 0x002fe200000010ff */
[----:B------:R-:W-:Y:S01]  /*7f50*/  IMAD.MOV.U32 R61, RZ, RZ, R177 ;  /* 0x000000ffff3d7224 */ /* 0x000fe200078e00b1 */
[----:B------:R-:W-:Y:S01]  /*7f60*/  F2FP.BF16.PACK_AB R129, R8, R6 ;  /* 0x000000060881723e */ /* 0x000fe200000010ff */
[----:B------:R-:W-:Y:S01]  /*7f70*/  IMAD.MOV.U32 R63, RZ, RZ, R163 ;  /* 0x000000ffff3f7224 */ /* 0x000fe200078e00a3 */
[----:B------:R-:W-:Y:S01]  /*7f80*/  F2FP.BF16.PACK_AB R130, R13, R12 ;  /* 0x0000000c0d82723e */ /* 0x000fe200000010ff */
[----:B------:R-:W-:Y:S01]  /*7f90*/  IMAD.MOV.U32 R77, RZ, RZ, R179 ;  /* 0x000000ffff4d7224 */ /* 0x000fe200078e00b3 */
[----:B------:R-:W-:Y:S01]  /*7fa0*/  MOV R76, R171 ;  /* 0x000000ab004c7202 */ /* 0x000fe20000000f00 */
[----:B------:R-:W-:Y:S01]  /*7fb0*/  IMAD.MOV.U32 R79, RZ, RZ, R185 ;  /* 0x000000ffff4f7224 */ /* 0x000fe200078e00b9 */
[----:B------:R-:W-:-:S02]  /*7fc0*/  MOV R78, R184 ;  /* 0x000000b8004e7202 */ /* 0x000fc40000000f00 */
[----:B--2---:R-:W-:Y:S01]  /*7fd0*/  F2FP.BF16.PACK_AB R131, R7, R9 ;  /* 0x000000090783723e */ /* 0x004fe200000010ff */
        /* <DEDUP_REMOVED lines=12> */
[C---:B----4-:R-:W-:Y:S01]  /*80a0*/  HMMA.16816.F32.BF16 R148, R128.reuse, R152, R148 ;  /* 0x000000988094723c */ /* 0x050fe20000041894 */
[----:B------:R-:W1:Y:S04]  /*80b0*/  LDSM.16.MT88.4 R160, [R221+0x2800] ;  /* 0x00280000dda0783b */ /* 0x000e680000004200 */
[----:B------:R-:W2:Y:S03]  /*80c0*/  LDSM.16.MT88.4 R176, [R217+0x5800] ;  /* 0x00580000d9b0783b */ /* 0x000ea60000004200 */
[----:B------:R-:W-:Y:S01]  /*80d0*/  HMMA.16816.F32.BF16 R152, R128, R154, R76 ;  /* 0x0000009a8098723c */ /* 0x000fe2000004184c */
[----:B------:R-:W-:Y:S01]  /*80e0*/  MOV R17, R65 ;  /* 0x0000004100117202 */ /* 0x000fe20000000f00 */
[----:B------:R-:W-:-:S02]  /*80f0*/  IMAD.MOV.U32 R84, RZ, RZ, R66 ;  /* 0x000000ffff547224 */ /* 0x000fc400078e0042 */
[----:B------:R-:W-:Y:S01]  /*8100*/  IMAD.MOV.U32 R86, RZ, RZ, R187 ;  /* 0x000000ffff567224 */ /* 0x000fe200078e00bb */
[----:B------:R-:W-:Y:S02]  /*8110*/  MOV R87, R186 ;  /* 0x000000ba00577202 */ /* 0x000fe40000000f00 */
[----:B------:R-:W-:Y:S01]  /*8120*/  MOV R85, R67 ;  /* 0x0000004300557202 */ /* 0x000fe20000000f00 */
[----:B------:R-:W-:Y:S01]  /*8130*/  IMAD.MOV.U32 R76, RZ, RZ, R88 ;  /* 0x000000ffff4c7224 */ /* 0x000fe200078e0058 */
[----:B------:R-:W-:Y:S01]  /*8140*/  MOV R77, R89 ;  /* 0x00000059004d7202 */ /* 0x000fe20000000f00 */
[----:B------:R-:W-:Y:S01]  /*8150*/  IMAD.MOV.U32 R78, RZ, RZ, R90 ;  /* 0x000000ffff4e7224 */ /* 0x000fe200078e005a */
[----:B------:R-:W-:Y:S01]  /*8160*/  MOV R79, R91 ;  /* 0x0000005b004f7202 */ /* 0x000fe20000000f00 */
[----:B------:R-:W-:Y:S01]  /*8170*/  HMMA.16816.F32.BF16 R140, R128, R144, R140 ;  /* 0x00000090808c723c */ /* 0x000fe2000004188c */
[----:B------:R-:W-:Y:S01]  /*8180*/  MOV R0, R77 ;  /* 0x0000004d00007202 */ /* 0x000fe20000000f00 */
[----:B------:R-:W-:Y:S01]  /*8190*/  IMAD.MOV.U32 R16, RZ, RZ, R64 ;  /* 0x000000ffff107224 */ /* 0x000fe200078e0040 */
[----:B------:R-:W-:-:S02]  /*81a0*/  MOV R27, R79 ;  /* 0x0000004f001b7202 */ /* 0x000fc40000000f00 */
[----:B------:R-:W-:Y:S01]  /*81b0*/  MOV R25, R71 ;  /* 0x0000004700197202 */ /* 0x000fe20000000f00 */
[----:B------:R-:W-:Y:S01]  /*81c0*/  IMAD.MOV.U32 R24, RZ, RZ, R18 ;  /* 0x000000ffff187224 */ /* 0x000fe200078e0012 */
[----:B------:R-:W-:Y:S01]  /*81d0*/  LDSM.16.MT88.4 R168, [R220+0x2800] ;  /* 0x00280000dca8783b */ /* 0x000fe20000004200 */
[C---:B------:R-:W-:Y:S01]  /*81e0*/  HMMA.16816.F32.BF16 R52, R128.reuse, R56, R52 ;  /* 0x000000388034723c */ /* 0x040fe20000041834 */
[----:B------:R-:W-:Y:S01]  /*81f0*/  MOV R4, R17 ;  /* 0x0000001100047202 */ /* 0x000fe20000000f00 */
[----:B------:R-:W-:Y:S01]  /*8200*/  IMAD.MOV.U32 R26, RZ, RZ, R84 ;  /* 0x000000ffff1a7224 */ /* 0x000fe200078e0054 */
[----:B------:R-:W-:Y:S01]  /*8210*/  LDSM.16.MT88.4 R184, [R218+0x5800] ;  /* 0x00580000dab8783b */ /* 0x000fe20000004200 */
[----:B------:R-:W-:Y:S01]  /*8220*/  IMAD.MOV.U32 R5, RZ, RZ, R86 ;  /* 0x000000ffff057224 */ /* 0x000fe200078e0056 */
[----:B------:R-:W-:Y:S01]  /*8230*/  MOV R61, R73 ;  /* 0x00000049003d7202 */ /* 0x000fe20000000f00 */
[----:B------:R-:W-:Y:S01]  /*8240*/  IMAD.MOV.U32 R60, RZ, RZ, R72 ;  /* 0x000000ffff3c7224 */ /* 0x000fe200078e0048 */
[----:B------:R-:W-:Y:S01]  /*8250*/  MOV R63, R75 ;  /* 0x0000004b003f7202 */ /* 0x000fe20000000f00 */
[----:B------:R-:W-:Y:S01]  /*8260*/  HMMA.16816.F32.BF16 R144, R128, R146, R28 ;  /* 0x000000928090723c */ /* 0x000fe2000004181c */
[----:B------:R-:W-:Y:S01]  /*8270*/  FADD.FTZ R0, R0, R3 ;  /* 0x0000000300007221 */ /* 0x000fe20000010000 */
[----:B------:R-:W-:Y:S01]  /*8280*/  LDSM.16.MT88.4 R64, [R220+0x5800] ;  /* 0x00580000dc40783b */ /* 0x000fe20000004200 */
[----:B------:R-:W-:-:S02]  /*8290*/  IMAD.MOV.U32 R62, RZ, RZ, R74 ;  /* 0x000000ffff3e7224 */ /* 0x000fc400078e004a */
[----:B------:R-:W-:Y:S01]  /*82a0*/  IMAD.MOV.U32 R14, RZ, RZ, R70 ;  /* 0x000000ffff0e7224 */ /* 0x000fe200078e0046 */
[----:B------:R-:W-:Y:S01]  /*82b0*/  LDSM.16.MT88.4 R72, [R217+0x8800] ;  /* 0x00880000d948783b */ /* 0x000fe20000004200 */
[----:B------:R-:W-:Y:S01]  /*82c0*/  IMAD.MOV.U32 R31, RZ, RZ, R78 ;  /* 0x000000ffff1f7224 */ /* 0x000fe200078e004e */
[----:B------:R-:W-:Y:S02]  /*82d0*/  HMMA.16816.F32.BF16 R56, R128, R58, R20 ;  /* 0x0000003a8038723c */ /* 0x000fe40000041814 */
[----:B------:R-:W-:Y:S05]  /*82e0*/  LDSM.16.MT88.4 R88, [R221+0x8800] ;  /* 0x00880000dd58783b */ /* 0x000fea0000004200 */
[----:B------:R-:W-:-:S02]  /*82f0*/  IMAD.MOV.U32 R22, RZ, RZ, R76 ;  /* 0x000000ffff167224 */ /* 0x000fc400078e004c */
[----:B------:R-:W-:Y:S01]  /*8300*/  HMMA.16816.F32.BF16 R76, R128, R80, R104 ;  /* 0x00000050804c723c */ /* 0x000fe20000041868 */
[----:B------:R-:W-:Y:S02]  /*8310*/  FADD.FTZ R2, R31, R2 ;  /* 0x000000021f027221 */ /* 0x000fe40000010000 */
[----:B------:R-:W-:Y:S01]  /*8320*/  FADD.FTZ R0, R27, R0 ;  /* 0x000000001b007221 */ /* 0x000fe20000010000 */
[----:B------:R-:W-:-:S04]  /*8330*/  MOV R20, R85 ;  /* 0x0000005500147202 */ /* 0x000fc80000000f00 */
[----:B------:R-:W-:Y:S01]  /*8340*/  HMMA.16816.F32.BF16 R80, R128, R82, R96 ;  /* 0x000000528050723c */ /* 0x000fe20000041860 */
[----:B------:R-:W4:Y:S01]  /*8350*/  LDSM.16.MT88.4 R96, [R220+0x8800] ;  /* 0x00880000dc60783b */ /* 0x000f220000004200 */
[----:B------:R-:W-:Y:S01]  /*8360*/  FADD.FTZ R4, R4, R2 ;  /* 0x0000000204047221 */ /* 0x000fe20000010000 */
[----:B------:R-:W-:Y:S01]  /*8370*/  MOV R21, R87 ;  /* 0x0000005700157202 */ /* 0x000fe20000000f00 */
[----:B------:R-:W-:Y:S01]  /*8380*/  FADD.FTZ R3, R26, R0 ;  /* 0x000000001a037221 */ /* 0x000fe20000010000 */
[----:B------:R-:W-:Y:S01]  /*8390*/  MOV R23, R19 ;  /* 0x0000001300177202 */ /* 0x000fe20000000f00 */
[----:B------:R-:W-:Y:S01]  /*83a0*/  FADD.FTZ R5, R5, R4 ;  /* 0x0000000405057221 */ /* 0x000fe20000010000 */
[----:B------:R-:W3:Y:S01]  /*83b0*/  LDSM.16.MT88.4 R104, [R217+0xb800] ;  /* 0x00b80000d968783b */ /* 0x000ee20000004200 */
[----:B------:R-:W-:-:S04]  /*83c0*/  @P3 IMAD.HI.U32 R2, R20, c[0x0][0x2c8], RZ ;  /* 0x0000b20014023a27 */ /* 0x000fc800078e00ff */
[----:B------:R-:W-:Y:S02]  /*83d0*/  FADD.FTZ R4, R21, R3 ;  /* 0x0000000315047221 */ /* 0x000fe40000010000 */
[----:B------:R-:W-:Y:S02]  /*83e0*/  FADD.FTZ R3, R125, R5 ;  /* 0x000000057d037221 */ /* 0x000fe40000010000 */
[----:B------:R-:W-:Y:S01]  /*83f0*/  IMAD.MOV.U32 R0, RZ, RZ, R20 ;  /* 0x000000ffff007224 */ /* 0x000fe200078e0014 */
[----:B------:R-:W-:Y:S01]  /*8400*/  @P3 SHF.R.U32.HI R0, RZ, c[0x0][0x2cc], R2 ;  /* 0x0000b300ff003a19 */ /* 0x000fe20000011602 */
[----:B------:R-:W-:Y:S02]  /*8410*/  FADD.FTZ R3, R127, R3 ;  /* 0x000000037f037221 */ /* 0x000fe40000010000 */
[----:B------:R-:W-:Y:S01]  /*8420*/  FADD.FTZ R2, R126, R4 ;  /* 0x000000047e027221 */ /* 0x000fe20000010000 */
[----:B------:R-:W-:Y:S01]  /*8430*/  MOV R4, c[0x0][0x168] ;  /* 0x00005a0000047a02 */ /* 0x000fe20000000f00 */
[----:B------:R-:W-:-:S02]  /*8440*/  FADD.FTZ R3, R252, R3 ;  /* 0x00000003fc037221 */ /* 0x000fc40000010000 */
[----:B------:R-:W-:Y:S01]  /*8450*/  FADD.FTZ R2, R124, R2 ;  /* 0x000000027c027221 */ /* 0x000fe20000010000 */
[----:B------:R-:W-:Y:S01]  /*8460*/  IADD3 R0, R0, c[0x0][0x1d0], -R4 ;  /* 0x0000740000007a10 */ /* 0x000fe20007ffe804 */
[----:B------:R-:W-:Y:S01]  /*8470*/  FADD.FTZ R3, R23, R3 ;  /* 0x0000000317037221 */ /* 0x000fe20000010000 */
[----:B-1----:R-:W-:Y:S01]  /*8480*/  HMMA.16816.F32.BF16 R156, R128, R160, R156 ;  /* 0x000000a0809c723c */ /* 0x002fe2000004189c */
[----:B------:R-:W-:Y:S02]  /*8490*/  FADD.FTZ R2, R22, R2 ;  /* 0x0000000216027221 */ /* 0x000fe40000010000 */
[----:B------:R-:W-:-:S05]  /*84a0*/  IMAD.HI R4, R0, 0x2aaaaaab, RZ ;  /* 0x2aaaaaab00047827 */ /* 0x000fca00078e02ff */
[C---:B------:R-:W-:Y:S01]  /*84b0*/  HMMA.16816.F32.BF16 R160, R128.reuse, R162, R92 ;  /* 0x000000a280a0723c */ /* 0x040fe2000004185c */
[----:B------:R-:W-:Y:S02]  /*84c0*/  FADD.FTZ R0, R25, R3 ;  /* 0x0000000319007221 */ /* 0x000fe40000010000 */
[----:B------:R-:W-:Y:S02]  /*84d0*/  IMAD.MOV.U32 R15, RZ, RZ, R16 ;  /* 0x000000ffff0f7224 */ /* 0x000fe400078e0010 */
[----:B------:R-:W-:Y:S01]  /*84e0*/  FADD.FTZ R2, R24, R2 ;  /* 0x0000000218027221 */ /* 0x000fe20000010000 */
[----:B------:R-:W-:Y:S02]  /*84f0*/  LDSM.16.MT88.4 R16, [R220+0xb800] ;  /* 0x00b80000dc10783b */ /* 0x000fe40000004200 */
[----:B--2---:R-:W-:Y:S01]  /*8500*/  HMMA.16816.F32.BF16 R172, R128, R176, R172 ;  /* 0x000000b080ac723c */ /* 0x004fe200000418ac */
[----:B------:R-:W-:-:S07]  /*8510*/  FADD.FTZ R0, R134, R0 ;  /* 0x0000000086007221 */ /* 0x000fce0000010000 */
[----:B----4-:R-:W-:Y:S01]  /*8520*/  HMMA.16816.F32.BF16 R92, R128, R96, R200 ;  /* 0x00000060805c723c */ /* 0x010fe200000418c8 */
[----:B------:R-:W-:-:S07]  /*8530*/  FADD.FTZ R2, R14, R2 ;  /* 0x000000020e027221 */ /* 0x000fce0000010000 */
[C---:B------:R-:W-:Y:S01]  /*8540*/  HMMA.16816.F32.BF16 R176, R128.reuse, R178, R112 ;  /* 0x000000b280b0723c */ /* 0x040fe20000041870 */
[----:B------:R-:W1:Y:S07]  /*8550*/  LDSM.16.MT88.4 R112, [R218+0xb800] ;  /* 0x00b80000da70783b */ /* 0x000e6e0000004200 */
[----:B------:R-:W-:Y:S01]  /*8560*/  HMMA.16816.F32.BF16 R96, R128, R98, R120 ;  /* 0x000000628060723c */ /* 0x000fe20000041878 */
[----:B------:R-:W2:Y:S01]  /*8570*/  LDSM.16.MT88.4 R120, [R221+0xb800] ;  /* 0x00b80000dd78783b */ /* 0x000ea20000004200 */
[----:B------:R-:W-:-:S02]  /*8580*/  FADD.FTZ R0, R6, R0 ;  /* 0x0000000006007221 */ /* 0x000fc40000010000 */
[----:B------:R-:W-:Y:S01]  /*8590*/  FADD.FTZ R2, R10, R2 ;  /* 0x000000020a027221 */ /* 0x000fe20000010000 */
[----:B------:R-:W-:Y:S01]  /*85a0*/  SHF.R.U32.HI R3, RZ, 0x1f, R4 ;  /* 0x0000001fff037819 */ /* 0x000fe20000011604 */
[----:B------:R-:W-:Y:S02]  /*85b0*/  FADD.FTZ R0, R8, R0 ;  /* 0x0000000008007221 */ /* 0x000fe40000010000 */
[----:B------:R-:W-:Y:S01]  /*85c0*/  FADD.FTZ R2, R11, R2 ;  /* 0x000000020b027221 */ /* 0x000fe20000010000 */
[----:B------:R-:W-:Y:S01]  /*85d0*/  LEA.HI.SX32 R3, R4, R3, 0x1c ;  /* 0x0000000304037211 */ /* 0x000fe200078fe2ff */
[----:B------:R-:W-:Y:S02]  /*85e0*/  FADD.FTZ R0, R9, R0 ;  /* 0x0000000009007221 */ /* 0x000fe40000010000 */
[----:B------:R-:W-:Y:S01]  /*85f0*/  FADD.FTZ R2, R12, R2 ;  /* 0x000000020c027221 */ /* 0x000fe20000010000 */
[----:B------:R-:W-:Y:S01]  /*8600*/  IMNMX R3, R135, R3, !PT ;  /* 0x0000000387037217 */ /* 0x000fe20007800200 */
[----:B------:R-:W-:-:S02]  /*8610*/  FADD.FTZ R0, R7, R0 ;  /* 0x0000000007007221 */ /* 0x000fc40000010000 */
[----:B------:R-:W-:Y:S02]  /*8620*/  FADD.FTZ R2, R13, R2 ;  /* 0x000000020d027221 */ /* 0x000fe40000010000 */
[----:B------:R4:W-:Y:S01]  /*8630*/  STL [R1], R3 ;  /* 0x0000000301007387 */ /* 0x0009e20000100800 */
[----:B------:R-:W-:-:S03]  /*8640*/  IADD3 R252, R15, -0x2, RZ ;  /* 0xfffffffe0ffc7810 */ /* 0x000fc60007ffe0ff */
[----:B------:R4:W-:Y:S04]  /*8650*/  STL [R1+0x14], R0 ;  /* 0x0000140001007387 */ /* 0x0009e80000100800 */
[----:B------:R4:W-:Y:S01]  /*8660*/  STL [R1+0x10], R2 ;  /* 0x0000100201007387 */ /* 0x0009e20000100800 */
[----:B------:R-:W-:Y:S01]  /*8670*/  ISETP.GE.AND P0, PT, R252, R3, PT ;  /* 0x00000003fc00720c */ /* 0x000fe20003f06270 */
[C---:B------:R-:W-:Y:S08]  /*8680*/  HMMA.16816.F32.BF16 R164, R128.reuse, R168, R164 ;  /* 0x000000a880a4723c */ /* 0x040ff000000418a4 */
[C---:B------:R-:W-:Y:S08]  /*8690*/  HMMA.16816.F32.BF16 R180, R128.reuse, R184, R180 ;  /* 0x000000b880b4723c */ /* 0x040ff000000418b4 */
[C---:B------:R-:W-:Y:S08]  /*86a0*/  HMMA.16816.F32.BF16 R168, R128.reuse, R170, R100 ;  /* 0x000000aa80a8723c */ /* 0x040ff00000041864 */
[C---:B------:R-:W-:Y:S08]  /*86b0*/  HMMA.16816.F32.BF16 R184, R128.reuse, R186, R116 ;  /* 0x000000ba80b8723c */ /* 0x040ff00000041874 */
[C---:B------:R-:W-:Y:S08]  /*86c0*/  HMMA.16816.F32.BF16 R60, R128.reuse, R64, R60 ;  /* 0x00000040803c723c */ /* 0x040ff0000004183c */
[C---:B------:R-:W-:Y:S08]  /*86d0*/  HMMA.16816.F32.BF16 R68, R128.reuse, R72, R204 ;  /* 0x000000488044723c */ /* 0x040ff000000418cc */
[C---:B------:R-:W-:Y:S08]  /*86e0*/  HMMA.16816.F32.BF16 R84, R128.reuse, R88, R40 ;  /* 0x000000588054723c */ /* 0x040ff00000041828 */
[C---:B---3--:R-:W-:Y:S08]  /*86f0*/  HMMA.16816.F32.BF16 R100, R128.reuse, R104, R48 ;  /* 0x000000688064723c */ /* 0x048ff00000041830 */
[C---:B-1----:R-:W-:Y:S08]  /*8700*/  HMMA.16816.F32.BF16 R108, R128.reuse, R112, R108 ;  /* 0x00000070806c723c */ /* 0x042ff0000004186c */
[C---:B--2---:R-:W-:Y:S08]  /*8710*/  HMMA.16816.F32.BF16 R116, R128.reuse, R120, R196 ;  /* 0x000000788074723c */ /* 0x044ff000000418c4 */
        /* <DEDUP_REMOVED lines=9> */
[----:B----4-:R-:W2:Y:S01]  /*87b0*/  LDL R135, [R1+0x8] ;  /* 0x0000080001877983 */ /* 0x010ea20000100800 */
[----:B------:R-:W-:-:S02]  /*87c0*/  MOV R136, R132 ;  /* 0x0000008400887202 */ /* 0x000fc40000000f00 */
[----:B------:R-:W-:Y:S01]  /*87d0*/  MOV R201, R252 ;  /* 0x000000fc00c97202 */ /* 0x000fe20000000f00 */
[----:B--2---:R-:W-:Y:S01]  /*87e0*/  @P3 IMAD.HI.U32 R0, R135, c[0x0][0x2c8], RZ ;  /* 0x0000b20087003a27 */ /* 0x004fe200078e00ff */
[----:B------:R-:W-:-:S04]  /*87f0*/  MOV R135, R133 ;  /* 0x0000008500877202 */ /* 0x000fc80000000f00 */
[----:B------:R-:W-:-:S05]  /*8800*/  @P3 SHF.R.U32.HI R0, RZ, c[0x0][0x2cc], R0 ;  /* 0x0000b300ff003a19 */ /* 0x000fca0000011600 */
[----:B------:R1:W-:Y:S02]  /*8810*/  @P3 STL [R1+0x4], R0 ;  /* 0x0000040001003387 */ /* 0x0003e40000100800 */
.L_x_2167:
[----:B------:R-:W-:Y:S04]  /*8820*/  DEPBAR.LE SB0, 0x0 ;  /* 0x000080000000791a */ /* 0x000fe80000000000 */
[----:B------:R-:W-:Y:S01]  /*8830*/  WARPSYNC 0xffffffff ;  /* 0xffffffff00007948 */ /* 0x000fe20003800000 */
[----:B------:R-:W-:Y:S01]  /*8840*/  BAR.SYNC.DEFER_BLOCKING 0x0 ;  /* 0x0000000000007b1d */ /* 0x000fe20000010000 */
[----:B------:R-:W-:Y:S07]  /*8850*/  MOV R198, c[0x0][0x2c4] ;  /* 0x0000b10000c67a02 */ /* 0x000fee0000000f00 */
[----:B-----5:R-:W-:Y:S08]  /*8860*/  LDSM.16.M88.4 R48, [R223] ;  /* 0x00000000df30783b */ /* 0x020ff00000000200 */
[----:B------:R-:W2:Y:S08]  /*8870*/  LDSM.16.M88.4 R8, [R216] ;  /* 0x00000000d808783b */ /* 0x000eb00000000200 */
[----:B------:R-:W3:Y:S08]  /*8880*/  LDSM.16.M88.4 R16, [R216+0x800] ;  /* 0x00080000d810783b */ /* 0x000ef00000000200 */
[----:B------:R-:W4:Y:S04]  /*8890*/  LDL R252, [R1+0x18] ;  /* 0x0000180001fc7983 */ /* 0x000f280000100800 */
[----:B------:R-:W1:Y:S08]  /*88a0*/  LDSM.16.M88.4 R24, [R216+0x1000] ;  /* 0x00100000d818783b */ /* 0x000e700000000200 */
[----:B------:R-:W4:Y:S06]  /*88b0*/  LDL.64 R132, [R1+0x28] ;  /* 0x0000280001847983 */ /* 0x000f2c0000100a00 */
[----:B------:R-:W1:Y:S01]  /*88c0*/  LDSM.16.M88.4 R32, [R216+0x1800] ;  /* 0x00180000d820783b */ /* 0x000e620000000200 */
[C---:B--2---:R-:W-:Y:S07]  /*88d0*/  HMMA.16816.F32.BF16 R4, R48.reuse, R8, RZ ;  /* 0x000000083004723c */ /* 0x044fee00000418ff */
[----:B------:R-:W2:Y:S04]  /*88e0*/  LDL R134, [R1+0x34] ;  /* 0x0000340001867983 */ /* 0x000ea80000100800 */
[----:B------:R1:W-:Y:S01]  /*88f0*/  STL [R1+0x84], R220 ;  /* 0x000084dc01007387 */ /* 0x0003e20000100800 */
[C---:B------:R-:W-:Y:S03]  /*8900*/  HMMA.16816.F32.BF16 R8, R48.reuse, R10, RZ ;  /* 0x0000000a3008723c */ /* 0x040fe600000418ff */
[----:B------:R-:W1:Y:S05]  /*8910*/  LDSM.16.M88.4 R40, [R216+0x2000] ;  /* 0x00200000d828783b */ /* 0x000e6a0000000200 */
[C---:B---3--:R-:W-:Y:S03]  /*8920*/  HMMA.16816.F32.BF16 R12, R48.reuse, R16, RZ ;  /* 0x00000010300c723c */ /* 0x048fe600000418ff */
[----:B------:R-:W3:Y:S05]  /*8930*/  LDSM.16.M88.4 R188, [R216+0x2800] ;  /* 0x00280000d8bc783b */ /* 0x000eea0000000200 */
[C---:B------:R-:W-:Y:S03]  /*8940*/  HMMA.16816.F32.BF16 R16, R48.reuse, R18, RZ ;  /* 0x000000123010723c */ /* 0x040fe600000418ff */
[----:B------:R-:W-:Y:S05]  /*8950*/  LDSM.16.M88.4 R192, [R227] ;  /* 0x00000000e3c0783b */ /* 0x000fea0000000200 */
[C---:B-1----:R-:W-:Y:S03]  /*8960*/  HMMA.16816.F32.BF16 R20, R48.reuse, R24, RZ ;  /* 0x000000183014723c */ /* 0x042fe600000418ff */
[----:B------:R-:W2:Y:S04]  /*8970*/  LDL R220, [R1+0xc] ;  /* 0x00000c0001dc7983 */ /* 0x000ea80000100800 */
[----:B------:R-:W2:Y:S01]  /*8980*/  LDL R197, [R1+0x4] ;  /* 0x0000040001c57983 */ /* 0x000ea20000100800 */
[C---:B------:R-:W-:Y:S03]  /*8990*/  HMMA.16816.F32.BF16 R24, R48.reuse, R26, RZ ;  /* 0x0000001a3018723c */ /* 0x040fe600000418ff */
[----:B------:R-:W2:Y:S05]  /*89a0*/  LDL R196, [R1+0x1c] ;  /* 0x00001c0001c47983 */ /* 0x000eaa0000100800 */
[C---:B------:R-:W-:Y:S08]  /*89b0*/  HMMA.16816.F32.BF16 R28, R48.reuse, R32, RZ ;  /* 0x00000020301c723c */ /* 0x040ff000000418ff */
[C---:B------:R-:W-:Y:S08]  /*89c0*/  HMMA.16816.F32.BF16 R32, R48.reuse, R34, RZ ;  /* 0x000000223020723c */ /* 0x040ff000000418ff */
[C---:B------:R-:W-:Y:S08]  /*89d0*/  HMMA.16816.F32.BF16 R36, R48.reuse, R40, RZ ;  /* 0x000000283024723c */ /* 0x040ff000000418ff */
[C---:B------:R-:W-:Y:S08]  /*89e0*/  HMMA.16816.F32.BF16 R40, R48.reuse, R42, RZ ;  /* 0x0000002a3028723c */ /* 0x040ff000000418ff */
[C---:B---3--:R-:W-:Y:S08]  /*89f0*/  HMMA.16816.F32.BF16 R44, R48.reuse, R188, RZ ;  /* 0x000000bc302c723c */ /* 0x048ff000000418ff */
[----:B------:R-:W-:Y:S01]  /*8a00*/  HMMA.16816.F32.BF16 R48, R48, R190, RZ ;  /* 0x000000be3030723c */ /* 0x000fe200000418ff */
        /* <DEDUP_REMOVED lines=10> */
[C---:B-1----:R-:W-:Y:S03]  /*8ab0*/  HMMA.16816.F32.BF16 R28, R188.reuse, R192, R28 ;  /* 0x000000c0bc1c723c */ /* 0x042fe6000004181c */
[----:B----4-:R-:W-:Y:S05]  /*8ac0*/  ISETP.GT.AND P0, PT, R252, R201, PT ;  /* 0x000000c9fc00720c */ /* 0x010fea0003f04270 */
[C---:B------:R-:W-:Y:S01]  /*8ad0*/  HMMA.16816.F32.BF16 R32, R188.reuse, R194, R32 ;  /* 0x000000c2bc20723c */ /* 0x040fe20000041820 */
[----:B------:R-:W1:Y:S07]  /*8ae0*/  LDSM.16.M88.4 R192, [R247] ;  /* 0x00000000f7c0783b */ /* 0x000e6e0000000200 */
[----:B------:R-:W-:Y:S01]  /*8af0*/  @!P0 SHF.R.S32.HI R0, RZ, 0x1f, R201 ;  /* 0x0000001fff008819 */ /* 0x000fe200000114c9 */
[C---:B------:R-:W-:Y:S03]  /*8b00*/  @!P0 IMAD.WIDE.U32 R2, R201.reuse, c[0x0][0x208], RZ ;  /* 0x00008200c9028a25 */ /* 0x040fe600078e00ff */
[----:B------:R-:W-:Y:S01]  /*8b10*/  @!P0 MOV R138, R132 ;  /* 0x00000084008a8202 */ /* 0x000fe20000000f00 */
[----:B------:R-:W-:Y:S04]  /*8b20*/  @!P0 IMAD R0, R0, c[0x0][0x208], RZ ;  /* 0x0000820000008a24 */ /* 0x000fe800078e02ff */
[----:B------:R-:W-:Y:S01]  /*8b30*/  @!P0 IMAD R0, R201, c[0x0][0x20c], R0 ;  /* 0x00008300c9008a24 */ /* 0x000fe200078e0200 */
[----:B--2---:R-:W-:Y:S04]  /*8b40*/  @!P0 MOV R139, R134 ;  /* 0x00000086008b8202 */ /* 0x004fe80000000f00 */
[----:B------:R-:W-:Y:S01]  /*8b50*/  @!P0 IADD3 R0, R3, R0, RZ ;  /* 0x0000000003008210 */ /* 0x000fe20007ffe0ff */
[----:B------:R-:W-:Y:S04]  /*8b60*/  @!P0 IMAD.WIDE.U32 R138, R2, 0x60, R138 ;  /* 0x00000060028a8825 */ /* 0x000fe800078e008a */
[----:B------:R-:W-:Y:S01]  /*8b70*/  @!P0 IMAD R0, R0, 0x60, RZ ;  /* 0x0000006000008824 */ /* 0x000fe200078e02ff */
[----:B------:R-:W-:Y:S04]  /*8b80*/  @!P0 SHF.L.U32 R132, R138, 0x1, RZ ;  /* 0x000000018a848819 */ /* 0x000fe800000006ff */
[----:B------:R-:W-:Y:S02]  /*8b90*/  @!P0 IADD3 R2, P1, R132, c[0x0][0x1f8], RZ ;  /* 0x00007e0084028a10 */ /* 0x000fe40007f3e0ff */
[----:B------:R-:W-:Y:S04]  /*8ba0*/  @!P0 IADD3 R0, R139, R0, RZ ;  /* 0x000000008b008210 */ /* 0x000fe80007ffe0ff */
[----:B------:R-:W-:Y:S02]  /*8bb0*/  @!P0 SHF.L.U64.HI R0, R138, 0x1, R0 ;  /* 0x000000018a008819 */ /* 0x000fe40000010200 */
[----:B------:R-:W-:Y:S01]  /*8bc0*/  @!P0 IADD3 R138, P2, R132, 0x80, RZ ;  /* 0x00000080848a8810 */ /* 0x000fe20007f5e0ff */
[C---:B-1----:R-:W-:Y:S03]  /*8bd0*/  HMMA.16816.F32.BF16 R36, R188.reuse, R192, R36 ;  /* 0x000000c0bc24723c */ /* 0x042fe60000041824 */
[----:B------:R-:W-:Y:S02]  /*8be0*/  @!P0 IADD3.X R3, R0, c[0x0][0x1fc], RZ, P1, !PT ;  /* 0x00007f0000038a10 */ /* 0x000fe40000ffe4ff */
[----:B------:R-:W-:Y:S03]  /*8bf0*/  @!P0 IADD3 R138, P1, R138, c[0x0][0x1f8], RZ ;  /* 0x00007e008a8a8a10 */ /* 0x000fe60007f3e0ff */
[C---:B------:R-:W-:Y:S01]  /*8c00*/  HMMA.16816.F32.BF16 R40, R188.reuse, R194, R40 ;  /* 0x000000c2bc28723c */ /* 0x040fe20000041828 */
[----:B------:R-:W1:Y:S02]  /*8c10*/  LDSM.16.M88.4 R192, [R246] ;  /* 0x00000000f6c0783b */ /* 0x000e640000000200 */
[C---:B------:R-:W-:Y:S02]  /*8c20*/  LOP3.LUT P4, RZ, R220.reuse, 0x2, RZ, 0xc0, !PT ;  /* 0x00000002dcff7812 */ /* 0x040fe4000788c0ff */
[--C-:B------:R-:W-:Y:S02]  /*8c30*/  @!P0 IADD3.X R139, RZ, c[0x0][0x1fc], R0.reuse, P1, P2 ;  /* 0x00007f00ff8b8a10 */ /* 0x100fe40000fe4400 */
[----:B------:R-:W-:Y:S02]  /*8c40*/  LOP3.LUT P3, RZ, R220, 0x1, RZ, 0xc0, !PT ;  /* 0x00000001dcff7812 */ /* 0x000fe4000786c0ff */
[----:B------:R-:W-:Y:S01]  /*8c50*/  @!PT LDS RZ, [RZ] ;  /* 0x00000000fffff984 */ /* 0x000fe20000000800 */
[----:B------:R-:W-:Y:S01]  /*8c60*/  @!PT LDS RZ, [RZ] ;  /* 0x00000000fffff984 */ /* 0x000fe20000000800 */
[----:B------:R-:W-:Y:S01]  /*8c70*/  @!PT LDS RZ, [RZ] ;  /* 0x00000000fffff984 */ /* 0x000fe20000000800 */
[----:B------:R2:W-:Y:S08]  /*8c80*/  @!P0 LDGSTS.E.BYPASS.LTC128B.128 [R251+0x100], [R2.64], !P5 ;  /* 0x0010000002fb8fae */ /* 0x0005f0000e901d46 */
[----:B------:R3:W-:Y:S01]  /*8c90*/  @!P0 LDGSTS.E.BYPASS.LTC128B.128 [R251+0x3100], [R138.64], !P4 ;  /* 0x031000008afb8fae */ /* 0x0007e2000e101d46 */
[C---:B-1----:R-:W-:Y:S03]  /*8ca0*/  HMMA.16816.F32.BF16 R44, R188.reuse, R192, R44 ;  /* 0x000000c0bc2c723c */ /* 0x042fe6000004182c */
[----:B---3--:R-:W-:Y:S04]  /*8cb0*/  @!P0 IADD3 R138, P2, R132, 0x100, RZ ;  /* 0x00000100848a8810 */ /* 0x008fe80007f5e0ff */
[----:B------:R-:W-:Y:S01]  /*8cc0*/  @!P0 IADD3 R138, P1, R138, c[0x0][0x1f8], RZ ;  /* 0x00007e008a8a8a10 */ /* 0x000fe20007f3e0ff */
[----:B------:R-:W-:Y:S04]  /*8cd0*/  HMMA.16816.F32.BF16 R48, R188, R194, R48 ;  /* 0x000000c2bc30723c */ /* 0x000fe80000041830 */
[--C-:B------:R-:W-:Y:S02]  /*8ce0*/  @!P0 IADD3.X R139, RZ, c[0x0][0x1fc], R0.reuse, P1, P2 ;  /* 0x00007f00ff8b8a10 */ /* 0x100fe40000fe4400 */
[----:B------:R-:W-:Y:S03]  /*8cf0*/  @!P0 IADD3 R132, P2, R132, 0x180, RZ ;  /* 0x0000018084848810 */ /* 0x000fe60007f5e0ff */
[----:B------:R1:W-:Y:S03]  /*8d00*/  @!P0 LDGSTS.E.BYPASS.LTC128B.128 [R251+0x6100], [R138.64], !P3 ;  /* 0x061000008afb8fae */ /* 0x0003e6000d901d46 */
[----:B------:R-:W-:Y:S04]  /*8d10*/  @!P0 IADD3 R132, P1, R132, c[0x0][0x1f8], RZ ;  /* 0x00007e0084848a10 */ /* 0x000fe80007f3e0ff */
[----:B------:R-:W-:Y:S02]  /*8d20*/  @!P0 IADD3.X R133, RZ, c[0x0][0x1fc], R0, P1, P2 ;  /* 0x00007f00ff858a10 */ /* 0x000fe40000fe4400 */
[----:B------:R-:W-:Y:S03]  /*8d30*/  @!P0 MOV R0, c[0x0][0x208] ;  /* 0x0000820000008a02 */ /* 0x000fe60000000f00 */
[----:B------:R3:W-:Y:S08]  /*8d40*/  @!P0 LDGSTS.E.BYPASS.LTC128B.128 [R251+0x9100], [R132.64], !P6 ;  /* 0x0910000084fb8fae */ /* 0x0007f0000f101d46 */
[----:B-1----:R-:W4:Y:S01]  /*8d50*/  LDL R138, [R1+0x30] ;  /* 0x00003000018a7983 */ /* 0x002f220000100800 */
[----:B---3--:R-:W-:Y:S02]  /*8d60*/  @!P0 MOV R133, 0x6 ;  /* 0x0000000600858802 */ /* 0x008fe40000000f00 */
[C---:B------:R-:W-:Y:S02]  /*8d70*/  @!P0 SHF.L.U32 R132, R0.reuse, 0x6, RZ ;  /* 0x0000000600848819 */ /* 0x040fe400000006ff */
[----:B------:R-:W-:Y:S02]  /*8d80*/  @!P0 SHF.L.U64.HI R0, R0, R133, c[0x0][0x20c] ;  /* 0x0000830000008619 */ /* 0x000fe40000010285 */
[----:B--2---:R-:W-:Y:S04]  /*8d90*/  @!P0 IADD3 R2, P1, R2, R132, RZ ;  /* 0x0000008402028210 */ /* 0x004fe80007f3e0ff */
[----:B------:R-:W-:Y:S02]  /*8da0*/  @!P0 IADD3.X R3, R3, R0, RZ, P1, !PT ;  /* 0x0000000003038210 */ /* 0x000fe40000ffe4ff */
[----:B------:R-:W-:Y:S03]  /*8db0*/  @!P0 IADD3 R132, P1, R132, R2, RZ ;  /* 0x0000000284848210 */ /* 0x000fe60007f3e0ff */
[----:B------:R1:W-:Y:S01]  /*8dc0*/  @!P0 LDGSTS.E.BYPASS.LTC128B.128 [R251+0x1100], [R2.64], !P5 ;  /* 0x0110000002fb8fae */ /* 0x0003e2000e901d46 */
[----:B------:R-:W-:Y:S02]  /*8dd0*/  @!P0 IADD3.X R133, R0, R3, RZ, P1, !PT ;  /* 0x0000000300858210 */ /* 0x000fe40000ffe4ff */
[----:B------:R-:W-:Y:S05]  /*8de0*/  ISETP.NE.AND P1, PT, R198, 0x1, PT ;  /* 0x00000001c600780c */ /* 0x000fea0003f25270 */
[----:B------:R1:W-:Y:S08]  /*8df0*/  @!P0 LDGSTS.E.BYPASS.LTC128B.128 [R251+0x4100], [R2.64+0x80], !P4 ;  /* 0x0410008002fb8fae */ /* 0x0003f0000e101d46 */
[----:B------:R1:W-:Y:S08]  /*8e00*/  @!P0 LDGSTS.E.BYPASS.LTC128B.128 [R251+0x7100], [R2.64+0x100], !P3 ;  /* 0x0710010002fb8fae */ /* 0x0003f0000d901d46 */
[----:B------:R1:W-:Y:S08]  /*8e10*/  @!P0 LDGSTS.E.BYPASS.LTC128B.128 [R251+0xa100], [R2.64+0x180], !P6 ;  /* 0x0a10018002fb8fae */ /* 0x0003f0000f101d46 */
[----:B------:R2:W-:Y:S08]  /*8e20*/  @!P0 LDGSTS.E.BYPASS.LTC128B.128 [R251+0x2100], [R132.64], !P5 ;  /* 0x0210000084fb8fae */ /* 0x0005f0000e901d46 */
[----:B------:R2:W-:Y:S08]  /*8e30*/  @!P0 LDGSTS.E.BYPASS.LTC128B.128 [R251+0x5100], [R132.64+0x80], !P4 ;  /* 0x0510008084fb8fae */ /* 0x0005f0000e101d46 */
[----:B------:R2:W-:Y:S01]  /*8e40*/  @!P0 LDGSTS.E.BYPASS.LTC128B.128 [R251+0x8100], [R132.64+0x100], !P3 ;  /* 0x0810010084fb8fae */ /* 0x0005e2000d901d46 */
[----:B-1----:R-:W-:Y:S07]  /*8e50*/  IMAD R2, R201, -0x60, RZ ;  /* 0xffffffa0c9027824 */ /* 0x002fee00078e02ff */
[----:B------:R2:W-:Y:S08]  /*8e60*/  @!P0 LDGSTS.E.BYPASS.LTC128B.128 [R251+0xb100], [R132.64+0x180], !P6 ;  /* 0x0b10018084fb8fae */ /* 0x0005f0000f101d46 */
[----:B------:R-:W-:Y:S08]  /*8e70*/  LDSM.16.M88.4 R188, [R226] ;  /* 0x00000000e2bc783b */ /* 0x000ff00000000200 */
[----:B------:R-:W1:Y:S08]  /*8e80*/  LDSM.16.M88.4 R192, [R222] ;  /* 0x00000000dec0783b */ /* 0x000e700000000200 */
[----:B------:R-:W0:Y:S08]  /*8e90*/  LDGDEPBAR ;  /* 0x00000000000079af */ /* 0x000e300000000000 */
[----:B------:R3:W2:Y:S01]  /*8ea0*/  LDL R0, [R1+0x8] ;  /* 0x0000080001007983 */ /* 0x0006a20000100800 */
        /* <DEDUP_REMOVED lines=18> */
[----:B------:R-:W1:Y:S03]  /*8fd0*/  LDSM.16.M88.4 R192, [R219] ;  /* 0x00000000dbc0783b */ /* 0x000e660000000200 */
[----:B--2---:R-:W-:Y:S05]  /*8fe0*/  @P1 MOV R0, R197 ;  /* 0x000000c500001202 */ /* 0x004fea0000000f00 */
[----:B------:R-:W-:Y:S01]  /*8ff0*/  SHFL.IDX PT, R3, R0, 0x1, 0x1c1f ;  /* 0x003c1f0000037f89 */ /* 0x000fe200000e0000 */
        /* <DEDUP_REMOVED lines=230> */
[----:B------:R-:W1:Y:S11]  /*9e60*/  LDSM.16.M88.4 R192, [R219+0x9800] ;  /* 0x00980000dbc0783b */ /* 0x000e760000000200 */
[----:B------:R-:W-:Y:S04]  /*9e70*/  @!UPT UIADD3 URZ, URZ, URZ, URZ ;  /* 0x0000003f3f3ff290 */ /* 0x000fe8000fffe03f */
[----:B------:R-:W-:Y:S02]  /*9e80*/  FMUL.FTZ R6, R6, c[0x0][0x320] ;  /* 0x0000c80006067a20 */ /* 0x000fe40000410000 */
[----:B------:R-:W-:Y:S02]  /*9e90*/  FMUL.FTZ R4, R4, c[0x0][0x320] ;  /* 0x0000c80004047a20 */ /* 0x000fe40000410000 */
[----:B------:R-:W-:Y:S01]  /*9ea0*/  MUFU.TANH R133, R6 ;  /* 0x0000000600857308 */ /* 0x000fe20000002400 */
[----:B------:R-:W-:Y:S02]  /*9eb0*/  FMUL.FTZ R5, R5, c[0x0][0x320] ;  /* 0x0000c80005057a20 */ /* 0x000fe40000410000 */
[----:B------:R-:W-:Y:S02]  /*9ec0*/  FMUL.FTZ R7, R7, c[0x0][0x320] ;  /* 0x0000c80007077a20 */ /* 0x000fe40000410000 */
[----:B------:R-:W-:Y:S02]  /*9ed0*/  FMUL.FTZ R11, R11, c[0x0][0x320] ;  /* 0x0000c8000b0b7a20 */ /* 0x000fe40000410000 */
[----:B------:R-:W-:Y:S02]  /*9ee0*/  FMUL.FTZ R9, R9, c[0x0][0x320] ;  /* 0x0000c80009097a20 */ /* 0x000fe40000410000 */
[----:B------:R-:W-:Y:S01]  /*9ef0*/  FMUL.FTZ R10, R10, c[0x0][0x320] ;  /* 0x0000c8000a0a7a20 */ /* 0x000fe20000410000 */
[----:B------:R2:W2:Y:S01]  /*9f00*/  MUFU.TANH R137, R4 ;  /* 0x0000000400897308 */ /* 0x0004a20000002400 */
[----:B------:R-:W-:Y:S09]  /*9f10*/  FMUL.FTZ R8, R8, c[0x0][0x320] ;  /* 0x0000c80008087a20 */ /* 0x000ff20000410000 */
[----:B------:R-:W-:Y:S01]  /*9f20*/  MUFU.TANH R9, R9 ;  /* 0x0000000900097308 */ /* 0x000fe20000002400 */
[C---:B-1----:R-:W-:Y:S08]  /*9f30*/  HMMA.16816.F32.BF16 R12, R188.reuse, R192, R12 ;  /* 0x000000c0bc0c723c */ /* 0x042ff0000004180c */
[C---:B------:R-:W-:Y:S01]  /*9f40*/  HMMA.16816.F32.BF16 R16, R188.reuse, R194, R16 ;  /* 0x000000c2bc10723c */ /* 0x040fe20000041810 */
[----:B------:R-:W1:Y:S01]  /*9f50*/  LDSM.16.M88.4 R192, [R219+0xa000] ;  /* 0x00a00000dbc0783b */ /* 0x000e620000000200 */
[----:B------:R1:W-:Y:S07]  /*9f60*/  MUFU.TANH R139, R11 ;  /* 0x0000000b008b7308 */ /* 0x0003ee0000002400 */
[----:B--2---:R2:W1:Y:S03]  /*9f70*/  SHFL.IDX PT, R4, R0, RZ, 0x1c1f ;  /* 0x001c1fff00047589 */ /* 0x00446600000e0000 */
[----:B------:R-:W-:Y:S04]  /*9f80*/  MUFU.TANH R8, R8 ;  /* 0x0000000800087308 */ /* 0x000fe80000002400 */
[----:B------:R-:W-:Y:S02]  /*9f90*/  FMUL.FTZ R15, R15, c[0x0][0x320] ;  /* 0x0000c8000f0f7a20 */ /* 0x000fe40000410000 */
        /* <DEDUP_REMOVED lines=8> */
[----:B------:R-:W-:Y:S01]  /*a020*/  MUFU.TANH R6, R15 ;  /* 0x0000000f00067308 */ /* 0x000fe20000002400 */
[----:B--2---:R-:W-:Y:S04]  /*a030*/  IADD3 R0, -R196, 0x1, R2 ;  /* 0x00000001c4007810 */ /* 0x004fe80007ffe102 */
[----:B------:R-:W-:Y:S01]  /*a040*/  IADD3 R0, R0, c[0x0][0x1d0], RZ ;  /* 0x0000740000007a10 */ /* 0x000fe20007ffe0ff */
[C---:B-1----:R-:W-:Y:S04]  /*a050*/  HMMA.16816.F32.BF16 R20, R188.reuse, R192, R20 ;  /* 0x000000c0bc14723c */ /* 0x042fe80000041814 */
[----:B------:R-:W-:Y:S01]  /*a060*/  MUFU.TANH R5, R18 ;  /* 0x0000001200057308 */ /* 0x000fe20000002400 */
[----:B------:R-:W-:Y:S04]  /*a070*/  IADD3 R0, R0, -c[0x0][0x168], RZ ;  /* 0x80005a0000007a10 */ /* 0x000fe80007ffe0ff */
[----:B------:R-:W-:Y:S01]  /*a080*/  IADD3 R2, R0, R4, RZ ;  /* 0x0000000400027210 */ /* 0x000fe20007ffe0ff */
[C---:B------:R-:W-:Y:S01]  /*a090*/  HMMA.16816.F32.BF16 R24, R188.reuse, R194, R24 ;  /* 0x000000c2bc18723c */ /* 0x040fe20000041818 */
[----:B------:R-:W1:Y:S02]  /*a0a0*/  LDSM.16.M88.4 R192, [R219+0xa800] ;  /* 0x00a80000dbc0783b */ /* 0x000e640000000200 */
[----:B------:R-:W-:Y:S01]  /*a0b0*/  ISETP.GT.AND P0, PT, R2, RZ, PT ;  /* 0x000000ff0200720c */ /* 0x000fe20003f04270 */
[----:B------:R-:W-:Y:S01]  /*a0c0*/  MUFU.TANH R17, R17 ;  /* 0x0000001100117308 */ /* 0x000fe20000002400 */
[----:B------:R-:W-:Y:S02]  /*a0d0*/  IADD3 R0, R0, R3, RZ ;  /* 0x0000000300007210 */ /* 0x000fe40007ffe0ff */
[----:B------:R-:W-:Y:S02]  /*a0e0*/  FSEL R11, R137, -INF , P0 ;  /* 0xff800000890b7808 */ /* 0x000fe40000000000 */
[C---:B------:R-:W-:Y:S02]  /*a0f0*/  ISETP.GT.AND P0, PT, R0.reuse, 0x1, PT ;  /* 0x000000010000780c */ /* 0x040fe40003f04270 */
[----:B------:R-:W-:Y:S02]  /*a100*/  ISETP.GT.AND P1, PT, R0, RZ, PT ;  /* 0x000000ff0000720c */ /* 0x000fe40003f24270 */
[----:B------:R-:W-:Y:S01]  /*a110*/  FMNMX.FTZ R3, R11, R135, !PT ;  /* 0x000000870b037209 */ /* 0x000fe20007810000 */
[----:B------:R-:W-:Y:S01]  /*a120*/  MUFU.TANH R19, R19 ;  /* 0x0000001300137308 */ /* 0x000fe20000002400 */
[----:B------:R-:W-:Y:S01]  /*a130*/  ISETP.GT.AND P2, PT, R2, 0x1, PT ;  /* 0x000000010200780c */ /* 0x000fe20003f44270 */
        /* <DEDUP_REMOVED lines=8> */
[----:B------:R-:W-:Y:S05]  /*a1c0*/  FMUL.FTZ R27, R27, c[0x0][0x320] ;  /* 0x0000c8001b1b7a20 */ /* 0x000fea0000410000 */
[----:B------:R-:W-:Y:S01]  /*a1d0*/  MUFU.TANH R24, R24 ;  /* 0x0000001800187308 */ /* 0x000fe20000002400 */
[C---:B-1----:R-:W-:Y:S09]  /*a1e0*/  HMMA.16816.F32.BF16 R28, R188.reuse, R192, R28 ;  /* 0x000000c0bc1c723c */ /* 0x042ff2000004181c */
[----:B------:R-:W-:Y:S01]  /*a1f0*/  MUFU.TANH R22, R22 ;  /* 0x0000001600167308 */ /* 0x000fe20000002400 */
[C---:B------:R-:W-:Y:S01]  /*a200*/  HMMA.16816.F32.BF16 R32, R188.reuse, R194, R32 ;  /* 0x000000c2bc20723c */ /* 0x040fe20000041820 */
[----:B------:R-:W1:Y:S08]  /*a210*/  LDSM.16.M88.4 R192, [R219+0xb000] ;  /* 0x00b00000dbc0783b */ /* 0x000e700000000200 */
[----:B------:R-:W-:Y:S10]  /*a220*/  MUFU.TANH R25, R25 ;  /* 0x0000001900197308 */ /* 0x000ff40000002400 */
        /* <DEDUP_REMOVED lines=14> */
[----:B------:R-:W1:Y:S01]  /*a310*/  LDSM.16.M88.4 R192, [R219+0xb800] ;  /* 0x00b80000dbc0783b */ /* 0x000e620000000200 */
[----:B------:R-:W-:Y:S07]  /*a320*/  DEPBAR.LE SB0, 0x0 ;  /* 0x000080000000791a */ /* 0x000fee0000000000 */
        /* <DEDUP_REMOVED lines=9> */
[----:B------:R-:W-:Y:S04]  /*a3c0*/  FMUL.FTZ R42, R42, c[0x0][0x320] ;  /* 0x0000c8002a2a7a20 */ /* 0x000fe80000410000 */
[----:B------:R-:W-:Y:S01]  /*a3d0*/  MUFU.TANH R41, R41 ;  /* 0x0000002900297308 */ /* 0x000fe20000002400 */
[C---:B-1----:R-:W-:Y:S09]  /*a3e0*/  HMMA.16816.F32.BF16 R44, R188.reuse, R192, R44 ;  /* 0x000000c0bc2c723c */ /* 0x042ff2000004182c */
[----:B------:R-:W-:Y:S01]  /*a3f0*/  MUFU.TANH R43, R43 ;  /* 0x0000002b002b7308 */ /* 0x000fe20000002400 */
[----:B------:R-:W-:Y:S01]  /*a400*/  HMMA.16816.F32.BF16 R48, R188, R194, R48 ;  /* 0x000000c2bc30723c */ /* 0x000fe20000041830 */
[----:B------:R-:W2:Y:S08]  /*a410*/  LDL.64 R188, [R1+0x20] ;  /* 0x0000200001bc7983 */ /* 0x000eb00000100a00 */
[----:B------:R-:W1:Y:S10]  /*a420*/  MUFU.TANH R132, R7 ;  /* 0x0000000700847308 */ /* 0x000e740000002400 */
[----:B------:R1:W1:Y:S01]  /*a430*/  MUFU.TANH R7, R10 ;  /* 0x0000000a00077308 */ /* 0x0002620000002400 */
[----:B------:R-:W-:Y:S02]  /*a440*/  FMUL.FTZ R45, R45, c[0x0][0x320] ;  /* 0x0000c8002d2d7a20 */ /* 0x000fe40000410000 */
[----:B------:R-:W-:Y:S02]  /*a450*/  FMUL.FTZ R46, R46, c[0x0][0x320] ;  /* 0x0000c8002e2e7a20 */ /* 0x000fe40000410000 */
[----:B------:R-:W-:Y:S02]  /*a460*/  FMUL.FTZ R44, R44, c[0x0][0x320] ;  /* 0x0000c8002c2c7a20 */ /* 0x000fe40000410000 */
[----:B------:R-:W-:Y:S02]  /*a470*/  FMUL.FTZ R47, R47, c[0x0][0x320] ;  /* 0x0000c8002f2f7a20 */ /* 0x000fe40000410000 */
[----:B------:R-:W-:Y:S01]  /*a480*/  FMUL.FTZ R51, R51, c[0x0][0x320] ;  /* 0x0000c80033337a20 */ /* 0x000fe20000410000 */
[----:B------:R3:W-:Y:S10]  /*a490*/  MUFU.TANH R192, R13 ;  /* 0x0000000d00c07308 */ /* 0x0007f40000002400 */
[----:B------:R4:W-:Y:S01]  /*a4a0*/  MUFU.TANH R193, R14 ;  /* 0x0000000e00c17308 */ /* 0x0009e20000002400 */
[----:B-1----:R-:W-:Y:S02]  /*a4b0*/  FSEL R10, R133, -INF , P1 ;  /* 0xff800000850a7808 */ /* 0x002fe40000800000 */
[----:B------:R-:W-:Y:S02]  /*a4c0*/  ISETP.GT.AND P1, PT, R2, 0x8, PT ;  /* 0x000000080200780c */ /* 0x000fe40003f24270 */
[----:B------:R-:W-:Y:S05]  /*a4d0*/  FMNMX.FTZ R4, R10, R136, !PT ;  /* 0x000000880a047209 */ /* 0x000fea0007810000 */
[----:B------:R1:W1:Y:S01]  /*a4e0*/  MUFU.TANH R191, R12 ;  /* 0x0000000c00bf7308 */ /* 0x0002620000002400 */
[----:B---3--:R-:W-:Y:S02]  /*a4f0*/  FSEL R13, R132, -INF , P0 ;  /* 0xff800000840d7808 */ /* 0x008fe40000000000 */
[----:B------:R-:W-:Y:S02]  /*a500*/  ISETP.GT.AND P0, PT, R2, 0x9, PT ;  /* 0x000000090200780c */ /* 0x000fe40003f04270 */
[----:B------:R-:W-:Y:S05]  /*a510*/  FMNMX.FTZ R4, R13, R4, !PT ;  /* 0x000000040d047209 */ /* 0x000fea0007810000 */
[----:B------:R-:W3:Y:S01]  /*a520*/  MUFU.TANH R16, R16 ;  /* 0x0000001000107308 */ /* 0x000ee20000002400 */
[----:B------:R-:W-:Y:S02]  /*a530*/  FSEL R15, R9, -INF , P0 ;  /* 0xff800000090f7808 */ /* 0x000fe40000000000 */
[----:B------:R-:W-:Y:S02]  /*a540*/  ISETP.GT.AND P0, PT, R0, 0x9, PT ;  /* 0x000000090000780c */ /* 0x000fe40003f04270 */
[----:B----4-:R-:W-:Y:S02]  /*a550*/  FSEL R14, R8, -INF , P1 ;  /* 0xff800000080e7808 */ /* 0x010fe40000800000 */
[----:B------:R-:W-:Y:S02]  /*a560*/  ISETP.GT.AND P1, PT, R0, 0x8, PT ;  /* 0x000000080000780c */ /* 0x000fe40003f24270 */
[----:B------:R-:W-:Y:S01]  /*a570*/  FSEL R139, R139, -INF , P0 ;  /* 0xff8000008b8b7808 */ /* 0x000fe20000000000 */
[----:B------:R-:W4:Y:S01]  /*a580*/  MUFU.TANH R20, R20 ;  /* 0x0000001400147308 */ /* 0x000f220000002400 */
[----:B------:R-:W-:Y:S01]  /*a590*/  FSEL R18, R7, -INF , P1 ;  /* 0xff80000007127808 */ /* 0x000fe20000800000 */
[----:B------:R-:W-:Y:S01]  /*a5a0*/  FMUL.FTZ R7, R48, c[0x0][0x320] ;  /* 0x0000c80030077a20 */ /* 0x000fe20000410000 */
[----:B------:R-:W-:Y:S02]  /*a5b0*/  ISETP.GT.AND P1, PT, R2, 0x10, PT ;  /* 0x000000100200780c */ /* 0x000fe40003f24270 */
[----:B-1----:R-:W-:Y:S02]  /*a5c0*/  FSEL R12, R134, -INF , P2 ;  /* 0xff800000860c7808 */ /* 0x002fe40001000000 */
[----:B------:R-:W-:Y:S02]  /*a5d0*/  ISETP.GT.AND P0, PT, R2, 0x11, PT ;  /* 0x000000110200780c */ /* 0x000fe40003f04270 */
[----:B------:R-:W-:Y:S01]  /*a5e0*/  FMNMX.FTZ R3, R12, R3, !PT ;  /* 0x000000030c037209 */ /* 0x000fe20007810000 */
[----:B------:R-:W1:Y:S01]  /*a5f0*/  MUFU.TANH R23, R23 ;  /* 0x0000001700177308 */ /* 0x000e620000002400 */
[----:B------:R-:W-:Y:S02]  /*a600*/  FSEL R191, R191, -INF , P1 ;  /* 0xff800000bfbf7808 */ /* 0x000fe40000800000 */
[----:B------:R-:W-:Y:S02]  /*a610*/  FSEL R192, R192, -INF , P0 ;  /* 0xff800000c0c07808 */ /* 0x000fe40000000000 */
[----:B------:R-:W-:Y:S02]  /*a620*/  FMNMX.FTZ R4, R18, R4, !PT ;  /* 0x0000000412047209 */ /* 0x000fe40007810000 */
[C---:B------:R-:W-:Y:S02]  /*a630*/  ISETP.GT.AND P1, PT, R0.reuse, 0x10, PT ;  /* 0x000000100000780c */ /* 0x040fe40003f24270 */
[----:B------:R-:W-:Y:S01]  /*a640*/  ISETP.GT.AND P0, PT, R0, 0x11, PT ;  /* 0x000000110000780c */ /* 0x000fe20003f04270 */
[----:B------:R-:W1:Y:S01]  /*a650*/  MUFU.TANH R30, R30 ;  /* 0x0000001e001e7308 */ /* 0x000e620000002400 */
[----:B------:R-:W-:Y:S02]  /*a660*/  FMNMX.FTZ R3, R14, R3, !PT ;  /* 0x000000030e037209 */ /* 0x000fe40007810000 */
[----:B------:R-:W-:Y:S02]  /*a670*/  FMNMX.FTZ R4, R139, R4, !PT ;  /* 0x000000048b047209 */ /* 0x000fe40007810000 */
[----:B------:R-:W-:Y:S02]  /*a680*/  FSEL R193, R193, -INF , P1 ;  /* 0xff800000c1c17808 */ /* 0x000fe40000800000 */
[----:B------:R-:W-:Y:S01]  /*a690*/  FSEL R194, R6, -INF , P0 ;  /* 0xff80000006c27808 */ /* 0x000fe20000000000 */
[----:B------:R-:W-:Y:S01]  /*a6a0*/  FMUL.FTZ R6, R49, c[0x0][0x320] ;  /* 0x0000c80031067a20 */ /* 0x000fe20000410000 */
[C---:B------:R-:W-:Y:S01]  /*a6b0*/  ISETP.GT.AND P0, PT, R2.reuse, 0x19, PT ;  /* 0x000000190200780c */ /* 0x040fe20003f04270 */
[----:B------:R-:W1:Y:S01]  /*a6c0*/  MUFU.TANH R31, R31 ;  /* 0x0000001f001f7308 */ /* 0x000e620000002400 */
[----:B------:R-:W-:Y:S02]  /*a6d0*/  ISETP.GT.AND P1, PT, R2, 0x18, PT ;  /* 0x000000180200780c */ /* 0x000fe40003f24270 */
[----:B------:R-:W-:Y:S02]  /*a6e0*/  FMNMX.FTZ R3, R15, R3, !PT ;  /* 0x000000030f037209 */ /* 0x000fe40007810000 */
[----:B------:R-:W-:Y:S02]  /*a6f0*/  FSEL R196, R17, -INF , P0 ;  /* 0xff80000011c47808 */ /* 0x000fe40000000000 */
[----:B---3--:R-:W-:Y:S02]  /*a700*/  FSEL R195, R16, -INF , P1 ;  /* 0xff80000010c37808 */ /* 0x008fe40000800000 */
[C---:B------:R-:W-:Y:S01]  /*a710*/  ISETP.GT.AND P0, PT, R0.reuse, 0x19, PT ;  /* 0x000000190000780c */ /* 0x040fe20003f04270 */
[----:B------:R-:W3:Y:S01]  /*a720*/  MUFU.TANH R33, R33 ;  /* 0x0000002100217308 */ /* 0x000ee20000002400 */
[----:B------:R-:W-:Y:S02]  /*a730*/  FMNMX.FTZ R4, R193, R4, !PT ;  /* 0x00000004c1047209 */ /* 0x000fe40007810000 */
[----:B------:R-:W-:Y:S02]  /*a740*/  ISETP.GT.AND P1, PT, R0, 0x18, PT ;  /* 0x000000180000780c */ /* 0x000fe40003f24270 */
[----:B------:R-:W-:Y:S02]  /*a750*/  FMNMX.FTZ R3, R191, R3, !PT ;  /* 0x00000003bf037209 */ /* 0x000fe40007810000 */
[----:B------:R-:W-:Y:S02]  /*a760*/  FSEL R198, R19, -INF , P0 ;  /* 0xff80000013c67808 */ /* 0x000fe40000000000 */
[----:B------:R-:W-:Y:S01]  /*a770*/  FSEL R197, R5, -INF , P1 ;  /* 0xff80000005c57808 */ /* 0x000fe20000800000 */
[----:B------:R-:W1:Y:S01]  /*a780*/  MUFU.TANH R34, R34 ;  /* 0x0000002200227308 */ /* 0x000e620000002400 */
[----:B------:R-:W-:Y:S01]  /*a790*/  FMNMX.FTZ R4, R194, R4, !PT ;  /* 0x00000004c2047209 */ /* 0x000fe20007810000 */
[----:B------:R-:W-:Y:S01]  /*a7a0*/  FMUL.FTZ R5, R50, c[0x0][0x320] ;  /* 0x0000c80032057a20 */ /* 0x000fe20000410000 */
[C---:B------:R-:W-:Y:S02]  /*a7b0*/  ISETP.GT.AND P0, PT, R2.reuse, 0x21, PT ;  /* 0x000000210200780c */ /* 0x040fe40003f04270 */
[----:B------:R-:W-:Y:S02]  /*a7c0*/  ISETP.GT.AND P1, PT, R2, 0x20, PT ;  /* 0x000000200200780c */ /* 0x000fe40003f24270 */
[----:B------:R-:W-:Y:S02]  /*a7d0*/  FMNMX.FTZ R3, R192, R3, !PT ;  /* 0x00000003c0037209 */ /* 0x000fe40007810000 */
[----:B------:R-:W-:Y:S01]  /*a7e0*/  FSEL R202, R21, -INF , P0 ;  /* 0xff80000015ca7808 */ /* 0x000fe20000000000 */
[----:B------:R-:W3:Y:S01]  /*a7f0*/  MUFU.TANH R35, R35 ;  /* 0x0000002300237308 */ /* 0x000ee20000002400 */
[----:B----4-:R-:W-:Y:S02]  /*a800*/  FSEL R203, R20, -INF , P1 ;  /* 0xff80000014cb7808 */ /* 0x010fe40000800000 */
[C---:B------:R-:W-:Y:S02]  /*a810*/  ISETP.GT.AND P1, PT, R0.reuse, 0x20, PT ;  /* 0x000000200000780c */ /* 0x040fe40003f24270 */
[----:B------:R-:W-:Y:S02]  /*a820*/  FMNMX.FTZ R4, R197, R4, !PT ;  /* 0x00000004c5047209 */ /* 0x000fe40007810000 */
[----:B------:R-:W-:Y:S02]  /*a830*/  ISETP.GT.AND P0, PT, R0, 0x21, PT ;  /* 0x000000210000780c */ /* 0x000fe40003f04270 */
[----:B------:R-:W-:Y:S01]  /*a840*/  FMNMX.FTZ R3, R195, R3, !PT ;  /* 0x00000003c3037209 */ /* 0x000fe20007810000 */
[----:B------:R-:W4:Y:S01]  /*a850*/  MUFU.TANH R36, R36 ;  /* 0x0000002400247308 */ /* 0x000f220000002400 */
[----:B------:R-:W-:Y:S02]  /*a860*/  FMNMX.FTZ R4, R198, R4, !PT ;  /* 0x00000004c6047209 */ /* 0x000fe40007810000 */
[----:B------:R-:W-:Y:S02]  /*a870*/  FSEL R204, R22, -INF , P1 ;  /* 0xff80000016cc7808 */ /* 0x000fe40000800000 */
[C---:B------:R-:W-:Y:S02]  /*a880*/  ISETP.GT.AND P1, PT, R2.reuse, 0x28, PT ;  /* 0x000000280200780c */ /* 0x040fe40003f24270 */
[----:B-1----:R-:W-:Y:S02]  /*a890*/  FSEL R200, R23, -INF , P0 ;  /* 0xff80000017c87808 */ /* 0x002fe40000000000 */
[----:B------:R-:W-:Y:S01]  /*a8a0*/  ISETP.GT.AND P0, PT, R2, 0x29, PT ;  /* 0x000000290200780c */ /* 0x000fe20003f04270 */
[----:B------:R-:W1:Y:S01]  /*a8b0*/  MUFU.TANH R37, R37 ;  /* 0x0000002500257308 */ /* 0x000e620000002400 */
[----:B------:R-:W-:Y:S02]  /*a8c0*/  FMNMX.FTZ R3, R196, R3, !PT ;  /* 0x00000003c4037209 */ /* 0x000fe40007810000 */
[----:B------:R-:W-:Y:S02]  /*a8d0*/  FSEL R205, R24, -INF , P1 ;  /* 0xff80000018cd7808 */ /* 0x000fe40000800000 */
[----:B------:R-:W-:Y:S01]  /*a8e0*/  FSEL R199, R25, -INF , P0 ;  /* 0xff80000019c77808 */ /* 0x000fe20000000000 */
[----:B------:R-:W2:Y:S01]  /*a8f0*/  LDL.LU R24, [R1+0x10] ;  /* 0x0000100001187983 */ /* 0x000ea20000300800 */
[C---:B------:R-:W-:Y:S02]  /*a900*/  ISETP.GT.AND P1, PT, R0.reuse, 0x28, PT ;  /* 0x000000280000780c */ /* 0x040fe40003f24270 */
[----:B------:R-:W-:Y:S01]  /*a910*/  ISETP.GT.AND P0, PT, R0, 0x29, PT ;  /* 0x000000290000780c */ /* 0x000fe20003f04270 */
[----:B------:R-:W1:Y:S01]  /*a920*/  MUFU.TANH R38, R38 ;  /* 0x0000002600267308 */ /* 0x000e620000002400 */
[----:B------:R-:W-:Y:S02]  /*a930*/  FMNMX.FTZ R4, R204, R4, !PT ;  /* 0x00000004cc047209 */ /* 0x000fe40007810000 */
[----:B------:R-:W-:Y:S02]  /*a940*/  FMNMX.FTZ R3, R203, R3, !PT ;  /* 0x00000003cb037209 */ /* 0x000fe40007810000 */
[----:B------:R-:W-:Y:S02]  /*a950*/  FSEL R206, R26, -INF , P1 ;  /* 0xff8000001ace7808 */ /* 0x000fe40000800000 */
[----:B------:R-:W-:Y:S02]  /*a960*/  FSEL R207, R27, -INF , P0 ;  /* 0xff8000001bcf7808 */ /* 0x000fe40000000000 */
[----:B------:R-:W-:Y:S01]  /*a970*/  ISETP.GT.AND P0, PT, R2, 0x31, PT ;  /* 0x000000310200780c */ /* 0x000fe20003f04270 */
[----:B------:R-:W1:Y:S01]  /*a980*/  MUFU.TANH R39, R39 ;  /* 0x0000002700277308 */ /* 0x000e620000002400 */
[----:B------:R-:W-:Y:S02]  /*a990*/  FMNMX.FTZ R4, R200, R4, !PT ;  /* 0x00000004c8047209 */ /* 0x000fe40007810000 */
[----:B------:R-:W-:Y:S02]  /*a9a0*/  ISETP.GT.AND P1, PT, R2, 0x30, PT ;  /* 0x000000300200780c */ /* 0x000fe40003f24270 */
[----:B------:R-:W-:Y:S02]  /*a9b0*/  FMNMX.FTZ R3, R202, R3, !PT ;  /* 0x00000003ca037209 */ /* 0x000fe40007810000 */
[----:B------:R-:W-:Y:S02]  /*a9c0*/  FSEL R29, R29, -INF , P0 ;  /* 0xff8000001d1d7808 */ /* 0x000fe40000000000 */
[----:B------:R-:W-:Y:S01]  /*a9d0*/  FSEL R211, R28, -INF , P1 ;  /* 0xff8000001cd37808 */ /* 0x000fe20000800000 */
[----:B------:R-:W1:Y:S01]  /*a9e0*/  MUFU.TANH R40, R40 ;  /* 0x0000002800287308 */ /* 0x000e620000002400 */
[----:B------:R-:W-:Y:S02]  /*a9f0*/  FMNMX.FTZ R4, R206, R4, !PT ;  /* 0x00000004ce047209 */ /* 0x000fe40007810000 */
[C---:B------:R-:W-:Y:S02]  /*aa00*/  ISETP.GT.AND P1, PT, R0.reuse, 0x30, PT ;  /* 0x000000300000780c */ /* 0x040fe40003f24270 */
[----:B------:R-:W-:Y:S02]  /*aa10*/  ISETP.GT.AND P0, PT, R0, 0x31, PT ;  /* 0x000000310000780c */ /* 0x000fe40003f04270 */
[----:B------:R-:W-:Y:S02]  /*aa20*/  FMNMX.FTZ R3, R205, R3, !PT ;  /* 0x00000003cd037209 */ /* 0x000fe40007810000 */
[----:B------:R-:W-:Y:S01]  /*aa30*/  FSEL R30, R30, -INF , P1 ;  /* 0xff8000001e1e7808 */ /* 0x000fe20000800000 */
[----:B------:R-:W1:Y:S01]  /*aa40*/  MUFU.TANH R42, R42 ;  /* 0x0000002a002a7308 */ /* 0x000e620000002400 */
[----:B------:R-:W-:Y:S02]  /*aa50*/  FSEL R31, R31, -INF , P0 ;  /* 0xff8000001f1f7808 */ /* 0x000fe40000000000 */
[C---:B------:R-:W-:Y:S02]  /*aa60*/  ISETP.GT.AND P1, PT, R2.reuse, 0x38, PT ;  /* 0x000000380200780c */ /* 0x040fe40003f24270 */
[----:B------:R-:W-:Y:S02]  /*aa70*/  ISETP.GT.AND P0, PT, R2, 0x39, PT ;  /* 0x000000390200780c */ /* 0x000fe40003f04270 */
[----:B------:R-:W-:Y:S02]  /*aa80*/  FMNMX.FTZ R4, R207, R4, !PT ;  /* 0x00000004cf047209 */ /* 0x000fe40007810000 */
[----:B------:R-:W-:Y:S01]  /*aa90*/  FMNMX.FTZ R3, R199, R3, !PT ;  /* 0x00000003c7037209 */ /* 0x000fe20007810000 */
[----:B------:R-:W1:Y:S01]  /*aaa0*/  MUFU.TANH R45, R45 ;  /* 0x0000002d002d7308 */ /* 0x000e620000002400 */
[----:B------:R-:W-:Y:S02]  /*aab0*/  FSEL R214, R32, -INF , P1 ;  /* 0xff80000020d67808 */ /* 0x000fe40000800000 */
[----:B---3--:R-:W-:Y:S02]  /*aac0*/  FSEL R213, R33, -INF , P0 ;  /* 0xff80000021d57808 */ /* 0x008fe40000000000 */
[----:B------:R-:W-:Y:S02]  /*aad0*/  FMNMX.FTZ R4, R30, R4, !PT ;  /* 0x000000041e047209 */ /* 0x000fe40007810000 */
[C---:B------:R-:W-:Y:S02]  /*aae0*/  ISETP.GT.AND P1, PT, R0.reuse, 0x38, PT ;  /* 0x000000380000780c */ /* 0x040fe40003f24270 */
[----:B------:R-:W-:Y:S01]  /*aaf0*/  ISETP.GT.AND P0, PT, R0, 0x39, PT ;  /* 0x000000390000780c */ /* 0x000fe20003f04270 */
[----:B------:R-:W3:Y:S01]  /*ab00*/  MUFU.TANH R46, R46 ;  /* 0x0000002e002e7308 */ /* 0x000ee20000002400 */
[----:B------:R-:W-:Y:S02]  /*ab10*/  FMNMX.FTZ R3, R211, R3, !PT ;  /* 0x00000003d3037209 */ /* 0x000fe40007810000 */
[----:B------:R-:W-:Y:S02]  /*ab20*/  FSEL R215, R34, -INF , P1 ;  /* 0xff80000022d77808 */ /* 0x000fe40000800000 */
[C---:B------:R-:W-:Y:S02]  /*ab30*/  ISETP.GT.AND P1, PT, R2.reuse, 0x40, PT ;  /* 0x000000400200780c */ /* 0x040fe40003f24270 */
[----:B------:R-:W-:Y:S02]  /*ab40*/  FSEL R35, R35, -INF , P0 ;  /* 0xff80000023237808 */ /* 0x000fe40000000000 */
[----:B------:R-:W-:Y:S01]  /*ab50*/  FMNMX.FTZ R4, R31, R4, !PT ;  /* 0x000000041f047209 */ /* 0x000fe20007810000 */
[----:B------:R-:W3:Y:S01]  /*ab60*/  MUFU.TANH R44, R44 ;  /* 0x0000002c002c7308 */ /* 0x000ee20000002400 */
[----:B------:R-:W-:Y:S02]  /*ab70*/  ISETP.GT.AND P0, PT, R2, 0x41, PT ;  /* 0x000000410200780c */ /* 0x000fe40003f04270 */
[----:B------:R-:W-:Y:S02]  /*ab80*/  FMNMX.FTZ R3, R29, R3, !PT ;  /* 0x000000031d037209 */ /* 0x000fe40007810000 */
[----:B----4-:R-:W-:Y:S02]  /*ab90*/  FSEL R36, R36, -INF , P1 ;  /* 0xff80000024247808 */ /* 0x010fe40000800000 */
[C---:B------:R-:W-:Y:S02]  /*aba0*/  ISETP.GT.AND P1, PT, R0.reuse, 0x40, PT ;  /* 0x000000400000780c */ /* 0x040fe40003f24270 */
[----:B-1----:R-:W-:Y:S01]  /*abb0*/  FSEL R37, R37, -INF , P0 ;  /* 0xff80000025257808 */ /* 0x002fe20000000000 */
[----:B------:R-:W1:Y:S01]  /*abc0*/  MUFU.TANH R47, R47 ;  /* 0x0000002f002f7308 */ /* 0x000e620000002400 */
[----:B------:R-:W-:Y:S02]  /*abd0*/  ISETP.GT.AND P0, PT, R0, 0x41, PT ;  /* 0x000000410000780c */ /* 0x000fe40003f04270 */
[----:B------:R-:W-:Y:S02]  /*abe0*/  FMNMX.FTZ R4, R215, R4, !PT ;  /* 0x00000004d7047209 */ /* 0x000fe40007810000 */
[----:B------:R-:W-:Y:S02]  /*abf0*/  FMNMX.FTZ R3, R214, R3, !PT ;  /* 0x00000003d6037209 */ /* 0x000fe40007810000 */
[----:B------:R-:W-:Y:S02]  /*ac00*/  FSEL R38, R38, -INF , P1 ;  /* 0xff80000026267808 */ /* 0x000fe40000800000 */
[----:B------:R-:W-:Y:S01]  /*ac10*/  FSEL R39, R39, -INF , P0 ;  /* 0xff80000027277808 */ /* 0x000fe20000000000 */
[----:B------:R-:W4:Y:S01]  /*ac20*/  MUFU.TANH R7, R7 ;  /* 0x0000000700077308 */ /* 0x000f220000002400 */
[----:B------:R-:W-:Y:S02]  /*ac30*/  FMNMX.FTZ R4, R35, R4, !PT ;  /* 0x0000000423047209 */ /* 0x000fe40007810000 */
[C---:B------:R-:W-:Y:S02]  /*ac40*/  ISETP.GT.AND P1, PT, R2.reuse, 0x48, PT ;  /* 0x000000480200780c */ /* 0x040fe40003f24270 */
[----:B------:R-:W-:Y:S02]  /*ac50*/  ISETP.GT.AND P0, PT, R2, 0x49, PT ;  /* 0x000000490200780c */ /* 0x000fe40003f04270 */
[----:B------:R-:W-:Y:S02]  /*ac60*/  FMNMX.FTZ R3, R213, R3, !PT ;  /* 0x00000003d5037209 */ /* 0x000fe40007810000 */
[----:B------:R-:W-:Y:S01]  /*ac70*/  FSEL R16, R40, -INF , P1 ;  /* 0xff80000028107808 */ /* 0x000fe20000800000 */
[----:B------:R-:W1:Y:S01]  /*ac80*/  MUFU.TANH R6, R6 ;  /* 0x0000000600067308 */ /* 0x000e620000002400 */
[----:B------:R-:W-:Y:S02]  /*ac90*/  FSEL R17, R41, -INF , P0 ;  /* 0xff80000029117808 */ /* 0x000fe40000000000 */
[----:B------:R-:W-:Y:S02]  /*aca0*/  ISETP.GT.AND P0, PT, R0, 0x49, PT ;  /* 0x000000490000780c */ /* 0x000fe40003f04270 */
[----:B------:R-:W-:Y:S02]  /*acb0*/  FMNMX.FTZ R4, R38, R4, !PT ;  /* 0x0000000426047209 */ /* 0x000fe40007810000 */
[----:B------:R-:W-:Y:S02]  /*acc0*/  ISETP.GT.AND P1, PT, R0, 0x48, PT ;  /* 0x000000480000780c */ /* 0x000fe40003f24270 */
[----:B------:R-:W-:Y:S01]  /*acd0*/  FMNMX.FTZ R3, R36, R3, !PT ;  /* 0x0000000324037209 */ /* 0x000fe20007810000 */
[----:B------:R-:W1:Y:S01]  /*ace0*/  MUFU.TANH R5, R5 ;  /* 0x0000000500057308 */ /* 0x000e620000002400 */
[----:B------:R-:W-:Y:S02]  /*acf0*/  FSEL R22, R43, -INF , P0 ;  /* 0xff8000002b167808 */ /* 0x000fe40000000000 */
[----:B------:R-:W-:Y:S02]  /*ad00*/  FSEL R19, R42, -INF , P1 ;  /* 0xff8000002a137808 */ /* 0x000fe40000800000 */
[----:B------:R-:W-:Y:S02]  /*ad10*/  ISETP.GT.AND P0, PT, R0, 0x50, PT ;  /* 0x000000500000780c */ /* 0x000fe40003f04270 */
[----:B------:R-:W-:Y:S02]  /*ad20*/  FMNMX.FTZ R4, R39, R4, !PT ;  /* 0x0000000427047209 */ /* 0x000fe40007810000 */
[C---:B------:R-:W-:Y:S01]  /*ad30*/  ISETP.GT.AND P1, PT, R2.reuse, 0x51, PT ;  /* 0x000000510200780c */ /* 0x040fe20003f24270 */
[----:B------:R-:W1:Y:S01]  /*ad40*/  MUFU.TANH R134, R51 ;  /* 0x0000003300867308 */ /* 0x000e620000002400 */
[----:B------:R-:W-:Y:S02]  /*ad50*/  FMNMX.FTZ R3, R37, R3, !PT ;  /* 0x0000000325037209 */ /* 0x000fe40007810000 */
[----:B------:R-:W-:Y:S02]  /*ad60*/  ISETP.GT.AND P2, PT, R2, 0x50, PT ;  /* 0x000000500200780c */ /* 0x000fe40003f44270 */
[----:B------:R-:W-:Y:S02]  /*ad70*/  FSEL R210, R45, -INF , P1 ;  /* 0xff8000002dd27808 */ /* 0x000fe40000800000 */
[----:B---3--:R-:W-:Y:S02]  /*ad80*/  FSEL R23, R46, -INF , P0 ;  /* 0xff8000002e177808 */ /* 0x008fe40000000000 */
[C---:B------:R-:W-:Y:S02]  /*ad90*/  ISETP.GT.AND P0, PT, R2.reuse, 0x59, PT ;  /* 0x000000590200780c */ /* 0x040fe40003f04270 */
[----:B------:R-:W-:Y:S02]  /*ada0*/  ISETP.GT.AND P1, PT, R2, 0x58, PT ;  /* 0x000000580200780c */ /* 0x000fe40003f24270 */
[----:B------:R-:W-:Y:S02]  /*adb0*/  FMNMX.FTZ R2, R19, R4, !PT ;  /* 0x0000000413027209 */ /* 0x000fe40007810000 */
[----:B------:R-:W-:Y:S02]  /*adc0*/  FMNMX.FTZ R3, R16, R3, !PT ;  /* 0x0000000310037209 */ /* 0x000fe40007810000 */
[----:B------:R-:W-:Y:S02]  /*add0*/  FSEL R212, R44, -INF , P2 ;  /* 0xff8000002cd47808 */ /* 0x000fe40001000000 */
[----:B------:R-:W-:Y:S02]  /*ade0*/  ISETP.GT.AND P2, PT, R0, 0x51, PT ;  /* 0x000000510000780c */ /* 0x000fe40003f44270 */
[----:B------:R-:W-:Y:S02]  /*adf0*/  FMNMX.FTZ R2, R22, R2, !PT ;  /* 0x0000000216027209 */ /* 0x000fe40007810000 */
[----:B------:R-:W-:Y:S02]  /*ae00*/  FMNMX.FTZ R3, R17, R3, !PT ;  /* 0x0000000311037209 */ /* 0x000fe40007810000 */
[----:B-1----:R-:W-:Y:S02]  /*ae10*/  FSEL R21, R47, -INF , P2 ;  /* 0xff8000002f157808 */ /* 0x002fe40001000000 */
[----:B------:R-:W-:Y:S02]  /*ae20*/  FMNMX.FTZ R2, R23, R2, !PT ;  /* 0x0000000217027209 */ /* 0x000fe40007810000 */
[----:B----4-:R-:W-:Y:S02]  /*ae30*/  FSEL R209, R7, -INF , P1 ;  /* 0xff80000007d17808 */ /* 0x010fe40000800000 */
[----:B------:R-:W-:Y:S02]  /*ae40*/  ISETP.GT.AND P1, PT, R0, 0x58, PT ;  /* 0x000000580000780c */ /* 0x000fe40003f24270 */
[----:B------:R-:W-:Y:S02]  /*ae50*/  FMNMX.FTZ R3, R212, R3, !PT ;  /* 0x00000003d4037209 */ /* 0x000fe40007810000 */
[----:B------:R-:W-:Y:S02]  /*ae60*/  FSEL R208, R6, -INF , P0 ;  /* 0xff80000006d07808 */ /* 0x000fe40000000000 */
[----:B------:R-:W-:Y:S02]  /*ae70*/  ISETP.GT.AND P0, PT, R0, 0x59, PT ;  /* 0x000000590000780c */ /* 0x000fe40003f04270 */
[----:B------:R-:W-:Y:S02]  /*ae80*/  FMNMX.FTZ R0, R21, R2, !PT ;  /* 0x0000000215007209 */ /* 0x000fe40007810000 */
[----:B------:R-:W-:Y:S02]  /*ae90*/  FSEL R20, R5, -INF , P1 ;  /* 0xff80000005147808 */ /* 0x000fe40000800000 */
[----:B------:R-:W-:Y:S02]  /*aea0*/  FMNMX.FTZ R3, R210, R3, !PT ;  /* 0x00000003d2037209 */ /* 0x000fe40007810000 */
[----:B------:R-:W-:Y:S02]  /*aeb0*/  FSEL R134, R134, -INF , P0 ;  /* 0xff80000086867808 */ /* 0x000fe40000000000 */
[----:B------:R-:W-:Y:S02]  /*aec0*/  FMNMX.FTZ R0, R20, R0, !PT ;  /* 0x0000000014007209 */ /* 0x000fe40007810000 */
[----:B------:R-:W-:Y:S02]  /*aed0*/  FMNMX.FTZ R3, R209, R3, !PT ;  /* 0x00000003d1037209 */ /* 0x000fe40007810000 */
[----:B------:R-:W-:Y:S02]  /*aee0*/  FMNMX.FTZ R0, R134, R0, !PT ;  /* 0x0000000086007209 */ /* 0x000fe40007810000 */
[----:B------:R-:W-:Y:S02]  /*aef0*/  FMNMX.FTZ R3, R208, R3, !PT ;  /* 0x00000003d0037209 */ /* 0x000fe40007810000 */
[C---:B------:R-:W-:Y:S01]  /*af00*/  ISETP.GT.AND P2, PT, R201.reuse, R252, PT ;  /* 0x000000fcc900720c */ /* 0x040fe20003f44270 */
[----:B------:R-:W1:Y:S01]  /*af10*/  SHFL.BFLY PT, R2, R0, 0x2, 0x1f ;  /* 0x0c401f0000027f89 */ /* 0x000e6200000e0000 */
[----:B------:R-:W-:Y:S07]  /*af20*/  IADD3 R252, R201, -0x1, RZ ;  /* 0xffffffffc9fc7810 */ /* 0x000fee0007ffe0ff */
[----:B------:R-:W3:Y:S04]  /*af30*/  SHFL.BFLY PT, R133, R3, 0x2, 0x1f ;  /* 0x0c401f0003857f89 */ /* 0x000ee800000e0000 */
[----:B------:R-:W-:Y:S02]  /*af40*/  @P2 SHF.R.S32.HI R6, RZ, 0x1f, R252 ;  /* 0x0000001fff062819 */ /* 0x000fe400000114fc */
[----:B------:R-:W-:Y:S03]  /*af50*/  @P2 MOV R7, R138 ;  /* 0x0000008a00072202 */ /* 0x000fe60000000f00 */
[----:B------:R-:W-:Y:S01]  /*af60*/  @P2 IMAD R6, R6, c[0x0][0x1e0], RZ ;  /* 0x0000780006062a24 */ /* 0x000fe200078e02ff */
[----:B-1----:R-:W-:Y:S02]  /*af70*/  FMNMX.FTZ R0, R0, R2, !PT ;  /* 0x0000000200007209 */ /* 0x002fe40007810000 */
[----:B---3--:R-:W-:Y:S03]  /*af80*/  FMNMX.FTZ R133, R3, R133, !PT ;  /* 0x0000008503857209 */ /* 0x008fe60007810000 */
[----:B------:R-:W1:Y:S08]  /*af90*/  SHFL.BFLY PT, R3, R0, 0x1, 0x1f ;  /* 0x0c201f0000037f89 */ /* 0x000e7000000e0000 */
[----:B------:R-:W3:Y:S01]  /*afa0*/  SHFL.BFLY PT, R4, R133, 0x1, 0x1f ;  /* 0x0c201f0085047f89 */ /* 0x000ee200000e0000 */
[----:B-1----:R-:W-:Y:S04]  /*afb0*/  FMNMX.FTZ R132, R0, R3, !PT ;  /* 0x0000000300847209 */ /* 0x002fe80007810000 */
[C---:B------:R-:W-:Y:S04]  /*afc0*/  FSETP.NEU.FTZ.AND P0, PT, R132.reuse, -INF , PT ;  /* 0xff8000008400780b */ /* 0x040fe80003f1d000 */
[----:B------:R-:W-:Y:S02]  /*afd0*/  FSEL R0, R132, RZ, P0 ;  /* 0x000000ff84007208 */ /* 0x000fe40000000000 */
[----:B---3--:R-:W-:Y:S01]  /*afe0*/  FMNMX.FTZ R133, R133, R4, !PT ;  /* 0x0000000485857209 */ /* 0x008fe20007810000 */
[----:B------:R-:W-:Y:S03]  /*aff0*/  @P2 IMAD.WIDE.U32 R4, R252, c[0x0][0x1e0], RZ ;  /* 0x00007800fc042a25 */ /* 0x000fe600078e00ff */
[C---:B------:R-:W-:Y:S01]  /*b000*/  FSETP.NEU.FTZ.AND P1, PT, R133.reuse, -INF , PT ;  /* 0xff8000008500780b */ /* 0x040fe20003f3d000 */
[----:B------:R-:W-:Y:S02]  /*b010*/  FADD.FTZ R3, -R0, R136 ;  /* 0x0000008800037221 */ /* 0x000fe40000010100 */
[----:B------:R-:W-:Y:S01]  /*b020*/  @P2 IMAD R0, R252, c[0x0][0x1e4], R6 ;  /* 0x00007900fc002a24 */ /* 0x000fe200078e0206 */
[----:B--2---:R-:W-:Y:S01]  /*b030*/  @P2 MOV R6, R188 ;  /* 0x000000bc00062202 */ /* 0x004fe20000000f00 */
[----:B------:R-:W-:Y:S01]  /*b040*/  FMUL.FTZ R188, R132, c[0x0][0x2d0] ;  /* 0x0000b40084bc7a20 */ /* 0x000fe20000410000 */
[----:B------:R-:W-:Y:S02]  /*b050*/  FSEL R2, R133, RZ, P1 ;  /* 0x000000ff85027208 */ /* 0x000fe40000800000 */
[----:B------:R-:W-:Y:S01]  /*b060*/  @P2 IADD3 R0, R5, R0, RZ ;  /* 0x0000000005002210 */ /* 0x000fe20007ffe0ff */
[----:B------:R-:W-:Y:S01]  /*b070*/  @P2 IMAD.WIDE.U32 R6, R4, 0x60, R6 ;  /* 0x0000006004062825 */ /* 0x000fe200078e0006 */
[----:B------:R-:W-:Y:S03]  /*b080*/  FSEL R188, R188, RZ, P0 ;  /* 0x000000ffbcbc7208 */ /* 0x000fe60000000000 */
[----:B------:R-:W-:Y:S02]  /*b090*/  @P2 IMAD R0, R0, 0x60, RZ ;  /* 0x0000006000002824 */ /* 0x000fe400078e02ff */
[----:B------:R-:W-:Y:S02]  /*b0a0*/  FADD.FTZ R2, -R2, R135 ;  /* 0x0000008702027221 */ /* 0x000fe40000010100 */
[----:B------:R-:W-:Y:S01]  /*b0b0*/  FMUL.FTZ R135, R133, c[0x0][0x2d0] ;  /* 0x0000b40085877a20 */ /* 0x000fe20000410000 */
[----:B------:R-:W-:Y:S04]  /*b0c0*/  @P2 IADD3 R0, R7, R0, RZ ;  /* 0x0000000007002210 */ /* 0x000fe80007ffe0ff */
[C---:B------:R-:W-:Y:S02]  /*b0d0*/  @P2 SHF.L.U64.HI R0, R6.reuse, 0x1, R0 ;  /* 0x0000000106002819 */ /* 0x040fe40000010200 */
[----:B------:R-:W-:Y:S02]  /*b0e0*/  @P2 SHF.L.U32 R6, R6, 0x1, RZ ;  /* 0x0000000106062819 */ /* 0x000fe400000006ff */
[----:B------:R-:W-:Y:S02]  /*b0f0*/  FSEL R135, R135, RZ, P1 ;  /* 0x000000ff87877208 */ /* 0x000fe40000800000 */
[C---:B------:R-:W-:Y:S02]  /*b100*/  @P2 IADD3 R4, P3, R6.reuse, c[0x0][0x1c8], RZ ;  /* 0x0000720006042a10 */ /* 0x040fe40007f7e0ff */
[----:B------:R-:W-:Y:S01]  /*b110*/  @P2 IADD3 R8, P4, R6, 0x80, RZ ;  /* 0x0000008006082810 */ /* 0x000fe20007f9e0ff */
[--C-:B------:R-:W-:Y:S01]  /*b120*/  FFMA.FTZ R15, R15, c[0x0][0x2d0], -R135.reuse ;  /* 0x0000b4000f0f7a23 */ /* 0x100fe20000010887 */
[----:B------:R-:W-:Y:S02]  /*b130*/  @P2 IADD3.X R5, R0, c[0x0][0x1cc], RZ, P3, !PT ;  /* 0x0000730000052a10 */ /* 0x000fe40001ffe4ff */
[----:B------:R-:W-:Y:S03]  /*b140*/  @P2 IADD3 R8, P3, R8, c[0x0][0x1c8], RZ ;  /* 0x0000720008082a10 */ /* 0x000fe60007f7e0ff */
[----:B------:R1:W-:Y:S01]  /*b150*/  @P2 LDGSTS.E.BYPASS.LTC128B.128 [R251+0xc100], [R4.64], !P5 ;  /* 0x0c10000004fb2fae */ /* 0x0003e2000e901d46 */
[--C-:B------:R-:W-:Y:S02]  /*b160*/  @P2 IADD3.X R9, RZ, c[0x0][0x1cc], R0.reuse, P3, P4 ;  /* 0x00007300ff092a10 */ /* 0x100fe40001fe8400 */
[----:B------:R-:W-:Y:S11]  /*b170*/  LOP3.LUT P4, RZ, R220, 0x2, RZ, 0xc0, !PT ;  /* 0x00000002dcff7812 */ /* 0x000ff6000788c0ff */
[----:B------:R-:W-:Y:S02]  /*b180*/  @!UPT UIADD3 URZ, URZ, URZ, URZ ;  /* 0x0000003f3f3ff290 */ /* 0x000fe4000fffe03f */
[----:B------:R2:W-:Y:S02]  /*b190*/  @P2 LDGSTS.E.BYPASS.LTC128B.128 [R251+0xf100], [R8.64], !P4 ;  /* 0x0f10000008fb2fae */ /* 0x0005e4000e101d46 */
[----:B--2---:R-:W-:Y:S04]  /*b1a0*/  @P2 IADD3 R8, P4, R6, 0x100, RZ ;  /* 0x0000010006082810 */ /* 0x004fe80007f9e0ff */
[----:B------:R-:W-:Y:S04]  /*b1b0*/  @P2 IADD3 R8, P3, R8, c[0x0][0x1c8], RZ ;  /* 0x0000720008082a10 */ /* 0x000fe80007f7e0ff */
[--C-:B------:R-:W-:Y:S02]  /*b1c0*/  @P2 IADD3.X R9, RZ, c[0x0][0x1cc], R0.reuse, P3, P4 ;  /* 0x00007300ff092a10 */ /* 0x100fe40001fe8400 */
[----:B------:R-:W-:Y:S11]  /*b1d0*/  LOP3.LUT P4, RZ, R220, 0x1, RZ, 0xc0, !PT ;  /* 0x00000001dcff7812 */ /* 0x000ff6000788c0ff */
[----:B------:R-:W-:Y:S02]  /*b1e0*/  @!UPT UIADD3 URZ, URZ, URZ, URZ ;  /* 0x0000003f3f3ff290 */ /* 0x000fe4000fffe03f */
[----:B------:R2:W-:Y:S01]  /*b1f0*/  @P2 LDGSTS.E.BYPASS.LTC128B.128 [R251+0x12100], [R8.64], !P4 ;  /* 0x1210000008fb2fae */ /* 0x0005e2000e101d46 */
[----:B------:R-:W-:Y:S04]  /*b200*/  @P2 IADD3 R6, P4, R6, 0x180, RZ ;  /* 0x0000018006062810 */ /* 0x000fe80007f9e0ff */
[----:B------:R-:W-:Y:S04]  /*b210*/  @P2 IADD3 R6, P3, R6, c[0x0][0x1c8], RZ ;  /* 0x0000720006062a10 */ /* 0x000fe80007f7e0ff */
[----:B------:R-:W-:Y:S01]  /*b220*/  @P2 IADD3.X R7, RZ, c[0x0][0x1cc], R0, P3, P4 ;  /* 0x00007300ff072a10 */ /* 0x000fe20001fe8400 */
[--C-:B------:R-:W-:Y:S01]  /*b230*/  FFMA.FTZ R0, R11, c[0x0][0x2d0], -R135.reuse ;  /* 0x0000b4000b007a23 */ /* 0x100fe20000010887 */
[----:B------:R-:W-:Y:S03]  /*b240*/  LOP3.LUT P4, RZ, R220, 0x1, RZ, 0xc0, !PT ;  /* 0x00000001dcff7812 */ /* 0x000fe6000788c0ff */
[----:B------:R3:W-:Y:S01]  /*b250*/  MUFU.EX2 R136, R0 ;  /* 0x0000000000887308 */ /* 0x0007e20000000800 */
[----:B------:R4:W-:Y:S01]  /*b260*/  @P2 LDGSTS.E.BYPASS.LTC128B.128 [R251+0x15100], [R6.64], !P6 ;  /* 0x1510000006fb2fae */ /* 0x0009e2000f101d46 */
[--C-:B---3--:R-:W-:Y:S08]  /*b270*/  FFMA.FTZ R0, R10, c[0x0][0x2d0], -R188.reuse ;  /* 0x0000b4000a007a23 */ /* 0x108ff000000108bc */
[----:B------:R3:W-:Y:S01]  /*b280*/  MUFU.EX2 R138, R0 ;  /* 0x00000000008a7308 */ /* 0x0007e20000000800 */
[----:B----4-:R-:W-:Y:S02]  /*b290*/  @P2 MOV R6, c[0x0][0x1e0] ;  /* 0x0000780000062a02 */ /* 0x010fe40000000f00 */
[----:B------:R-:W-:Y:S04]  /*b2a0*/  @P2 MOV R7, 0x6 ;  /* 0x0000000600072802 */ /* 0x000fe80000000f00 */
[C---:B------:R-:W-:Y:S02]  /*b2b0*/  @P2 SHF.L.U64.HI R7, R6.reuse, R7, c[0x0][0x1e4] ;  /* 0x0000790006072619 */ /* 0x040fe40000010207 */
[----:B------:R-:W-:Y:S04]  /*b2c0*/  @P2 SHF.L.U32 R6, R6, 0x6, RZ ;  /* 0x0000000606062819 */ /* 0x000fe800000006ff */
[----:B-1----:R-:W-:Y:S04]  /*b2d0*/  @P2 IADD3 R4, P3, R4, R6, RZ ;  /* 0x0000000604042210 */ /* 0x002fe80007f7e0ff */
[C---:B------:R-:W-:Y:S02]  /*b2e0*/  @P2 IADD3.X R5, R7.reuse, R5, RZ, P3, !PT ;  /* 0x0000000507052210 */ /* 0x040fe40001ffe4ff */
[----:B------:R-:W-:Y:S02]  /*b2f0*/  LOP3.LUT P3, RZ, R220, 0x2, RZ, 0xc0, !PT ;  /* 0x00000002dcff7812 */ /* 0x000fe4000786c0ff */
[----:B------:R-:W4:Y:S01]  /*b300*/  LDL.LU R220, [R1+0x84] ;  /* 0x0000840001dc7983 */ /* 0x000f220000300800 */
[----:B------:R-:W-:Y:S01]  /*b310*/  @P2 IADD3 R6, P0, R6, R4, RZ ;  /* 0x0000000406062210 */ /* 0x000fe20007f1e0ff */
[--C-:B---3--:R-:W-:Y:S02]  /*b320*/  FFMA.FTZ R0, R12, c[0x0][0x2d0], -R135.reuse ;  /* 0x0000b4000c007a23 */ /* 0x108fe40000010887 */
[----:B------:R1:W-:Y:S01]  /*b330*/  @P2 LDGSTS.E.BYPASS.LTC128B.128 [R251+0xd100], [R4.64], !P5 ;  /* 0x0d10000004fb2fae */ /* 0x0003e2000e901d46 */
[----:B------:R-:W-:Y:S01]  /*b340*/  @P2 IADD3.X R7, R7, R5, RZ, P0, !PT ;  /* 0x0000000507072210 */ /* 0x000fe200007fe4ff */
[----:B------:R3:W-:Y:S06]  /*b350*/  MUFU.EX2 R137, R0 ;  /* 0x0000000000897308 */ /* 0x0007ec0000000800 */
[----:B------:R1:W-:Y:S08]  /*b360*/  @P2 LDGSTS.E.BYPASS.LTC128B.128 [R251+0x10100], [R4.64+0x80], !P3 ;  /* 0x1010008004fb2fae */ /* 0x0003f0000d901d46 */
[----:B------:R1:W-:Y:S08]  /*b370*/  @P2 LDGSTS.E.BYPASS.LTC128B.128 [R251+0x13100], [R4.64+0x100], !P4 ;  /* 0x1310010004fb2fae */ /* 0x0003f0000e101d46 */
[----:B------:R1:W-:Y:S01]  /*b380*/  @P2 LDGSTS.E.BYPASS.LTC128B.128 [R251+0x16100], [R4.64+0x180], !P6 ;  /* 0x1610018004fb2fae */ /* 0x0003e2000f101d46 */
[----:B---3--:R-:W-:Y:S02]  /*b390*/  FMUL.FTZ R0, R2, c[0x0][0x2d0] ;  /* 0x0000b40002007a20 */ /* 0x008fe40000410000 */
[----:B------:R-:W-:Y:S05]  /*b3a0*/  FFMA.FTZ R2, R13, c[0x0][0x2d0], -R188 ;  /* 0x0000b4000d027a23 */ /* 0x000fea00000108bc */
[----:B------:R3:W-:Y:S01]  /*b3b0*/  @P2 LDGSTS.E.BYPASS.LTC128B.128 [R251+0xe100], [R6.64], !P5 ;  /* 0x0e10000006fb2fae */ /* 0x0007e2000e901d46 */
[----:B------:R-:W2:Y:S07]  /*b3c0*/  MUFU.EX2 R0, R0 ;  /* 0x0000000000007308 */ /* 0x000eae0000000800 */
[----:B------:R3:W-:Y:S03]  /*b3d0*/  @P2 LDGSTS.E.BYPASS.LTC128B.128 [R251+0x11100], [R6.64+0x80], !P3 ;  /* 0x1110008006fb2fae */ /* 0x0007e6000d901d46 */
[----:B------:R3:W-:Y:S05]  /*b3e0*/  MUFU.EX2 R190, R2 ;  /* 0x0000000200be7308 */ /* 0x0007ea0000000800 */
[----:B------:R3:W-:Y:S08]  /*b3f0*/  @P2 LDGSTS.E.BYPASS.LTC128B.128 [R251+0x14100], [R6.64+0x100], !P4 ;  /* 0x1410010006fb2fae */ /* 0x0007f0000e101d46 */
[----:B------:R3:W-:Y:S01]  /*b400*/  @P2 LDGSTS.E.BYPASS.LTC128B.128 [R251+0x17100], [R6.64+0x180], !P6 ;  /* 0x1710018006fb2fae */ /* 0x0007e2000f101d46 */
[C---:B--2---:R-:W-:Y:S01]  /*b410*/  FMUL.FTZ R8, R0.reuse, R144 ;  /* 0x0000009000087220 */ /* 0x044fe20000410000 */
[----:B------:R-:W-:Y:S01]  /*b420*/  MOV R144, R36 ;  /* 0x0000002400907202 */ /* 0x000fe20000000f00 */
[C---:B------:R-:W-:Y:S02]  /*b430*/  FMUL.FTZ R36, R0.reuse, R172 ;  /* 0x000000ac00247220 */ /* 0x040fe40000410000 */
[C---:B-1----:R-:W-:Y:S01]  /*b440*/  FMUL.FTZ R4, R0.reuse, R140 ;  /* 0x0000008c00047220 */ /* 0x042fe20000410000 */
[----:B------:R-:W-:Y:S01]  /*b450*/  MOV R140, R29 ;  /* 0x0000001d008c7202 */ /* 0x000fe20000000f00 */
[C---:B------:R-:W-:Y:S01]  /*b460*/  FMUL.FTZ R5, R0.reuse, R141 ;  /* 0x0000008d00057220 */ /* 0x040fe20000410000 */
[----:B------:R-:W2:Y:S01]  /*b470*/  LDL.LU R172, [R1+0x14] ;  /* 0x0000140001ac7983 */ /* 0x000ea20000300800 */
[----:B------:R-:W-:Y:S01]  /*b480*/  FMUL.FTZ R9, R0, R145 ;  /* 0x0000009100097220 */ /* 0x000fe20000410000 */
[----:B------:R-:W-:Y:S01]  /*b490*/  MOV R141, R38 ;  /* 0x00000026008d7202 */ /* 0x000fe20000000f00 */
[----:B---3--:R-:W-:Y:S01]  /*b4a0*/  FFMA.FTZ R2, R14, c[0x0][0x2d0], -R135 ;  /* 0x0000b4000e027a23 */ /* 0x008fe20000010887 */
[----:B------:R-:W-:Y:S01]  /*b4b0*/  MUFU.EX2 R145, R15 ;  /* 0x0000000f00917308 */ /* 0x000fe20000000800 */
        /* <DEDUP_REMOVED lines=8> */
[C---:B------:R-:W-:Y:S01]  /*b540*/  FMUL.FTZ R20, R0.reuse, R156 ;  /* 0x0000009c00147220 */ /* 0x040fe20000410000 */
[----:B------:R1:W-:Y:S01]  /*b550*/  MUFU.EX2 R189, R2 ;  /* 0x0000000200bd7308 */ /* 0x0003e20000000800 */
        /* <DEDUP_REMOVED lines=15> */
[----:B------:R-:W0:Y:S01]  /*b650*/  LDGDEPBAR ;  /* 0x00000000000079af */ /* 0x000e220000000000 */
        /* <DEDUP_REMOVED lines=8> */
[----:B-1----:R-:W-:Y:S01]  /*b6e0*/  FMUL.FTZ R2, R3, c[0x0][0x2d0] ;  /* 0x0000b40003027a20 */ /* 0x002fe20000410000 */
[----:B------:R-:W-:Y:S01]  /*b6f0*/  MOV R180, R165 ;  /* 0x000000a500b47202 */ /* 0x000fe20000000f00 */
[C---:B------:R-:W-:Y:S01]  /*b700*/  FFMA.FTZ R3, R0.reuse, R24, R136 ;  /* 0x0000001800037223 */ /* 0x040fe20000010088 */
[C---:B------:R-:W-:Y:S01]  /*b710*/  F2FP.BF16.PACK_AB R136, R137.reuse, R136 ;  /* 0x000000888988723e */ /* 0x040fe200000010ff */
[C---:B------:R-:W-:Y:S01]  /*b720*/  FMUL.FTZ R24, R0.reuse, R160 ;  /* 0x000000a000187220 */ /* 0x040fe20000410000 */
[----:B------:R-:W-:Y:S01]  /*b730*/  MOV R160, R22 ;  /* 0x0000001600a07202 */ /* 0x000fe20000000f00 */
[----:B------:R-:W1:Y:S01]  /*b740*/  MUFU.EX2 R2, R2 ;  /* 0x0000000200027308 */ /* 0x000e620000000800 */
        /* <DEDUP_REMOVED lines=44> */
[C---:B-1----:R-:W-:Y:S01]  /*ba10*/  FMUL.FTZ R35, R2.reuse, R171 ;  /* 0x000000ab02237220 */ /* 0x042fe20000410000 */
[----:B------:R-:W-:Y:S01]  /*ba20*/  MOV R171, R144 ;  /* 0x0000009000ab7202 */ /* 0x000fe20000000f00 */
[C---:B------:R-:W-:Y:S01]  /*ba30*/  FMUL.FTZ R6, R2.reuse, R142 ;  /* 0x0000008e02067220 */ /* 0x040fe20000410000 */
[----:B------:R1:W-:Y:S01]  /*ba40*/  MUFU.EX2 R144, R0 ;  /* 0x0000000000907308 */ /* 0x0003e20000000800 */
[C---:B------:R-:W-:Y:S02]  /*ba50*/  FMUL.FTZ R7, R2.reuse, R143 ;  /* 0x0000008f02077220 */ /* 0x040fe40000410000 */
[C---:B------:R-:W-:Y:S01]  /*ba60*/  FMUL.FTZ R42, R2.reuse, R178 ;  /* 0x000000b2022a7220 */ /* 0x040fe20000410000 */
[----:B------:R-:W-:Y:S01]  /*ba70*/  MOV R178, R140 ;  /* 0x0000008c00b27202 */ /* 0x000fe20000000f00 */
[C---:B------:R-:W-:Y:S01]  /*ba80*/  FMUL.FTZ R11, R2.reuse, R147 ;  /* 0x00000093020b7220 */ /* 0x040fe20000410000 */
[----:B------:R-:W3:Y:S01]  /*ba90*/  LDSM.16.MT88.4 R140, [R217] ;  /* 0x00000000d98c783b */ /* 0x000ee20000004200 */
[C---:B------:R-:W-:Y:S02]  /*baa0*/  FMUL.FTZ R43, R2.reuse, R179 ;  /* 0x000000b3022b7220 */ /* 0x040fe40000410000 */
[C---:B------:R-:W-:Y:S02]  /*bab0*/  FMUL.FTZ R50, R2.reuse, R186 ;  /* 0x000000ba02327220 */ /* 0x040fe40000410000 */
[C---:B------:R-:W-:Y:S02]  /*bac0*/  FMUL.FTZ R51, R2.reuse, R187 ;  /* 0x000000bb02337220 */ /* 0x040fe40000410000 */
[----:B------:R-:W-:Y:S02]  /*bad0*/  FMUL.FTZ R10, R2, R146 ;  /* 0x00000092020a7220 */ /* 0x000fe40000410000 */
[----:B------:R-:W-:Y:S01]  /*bae0*/  FADD.FTZ R146, R137, R3 ;  /* 0x0000000389927221 */ /* 0x000fe20000010000 */
[----:B------:R-:W-:Y:S01]  /*baf0*/  F2FP.BF16.PACK_AB R137, R190, R138 ;  /* 0x0000008abe89723e */ /* 0x000fe200000010ff */
        /* <DEDUP_REMOVED lines=63> */
[----:B------:R-:W-:Y:S02]  /*bef0*/  FFMA.FTZ R3, R197, c[0x0][0x2d0], -R188 ;  /* 0x0000b400c5037a23 */ /* 0x000fe400000108bc */
[----:B------:R1:W-:Y:S01]  /*bf00*/  MUFU.EX2 R150, R0 ;  /* 0x0000000000967308 */ /* 0x0003e20000000800 */
[--C-:B------:R-:W-:Y:S09]  /*bf10*/  FFMA.FTZ R191, R212, c[0x0][0x2d0], -R135.reuse ;  /* 0x0000b400d4bf7a23 */ /* 0x100ff20000010887 */
[----:B------:R-:W-:Y:S01]  /*bf20*/  MUFU.EX2 R191, R191 ;  /* 0x000000bf00bf7308 */ /* 0x000fe20000000800 */
[--C-:B-1----:R-:W-:Y:S02]  /*bf30*/  FFMA.FTZ R0, R192, c[0x0][0x2d0], -R135.reuse ;  /* 0x0000b400c0007a23 */ /* 0x102fe40000010887 */
[--C-:B------:R-:W-:Y:S07]  /*bf40*/  FFMA.FTZ R192, R210, c[0x0][0x2d0], -R135.reuse ;  /* 0x0000b400d2c07a23 */ /* 0x100fee0000010887 */
[----:B------:R1:W-:Y:S01]  /*bf50*/  MUFU.EX2 R149, R0 ;  /* 0x0000000000957308 */ /* 0x0003e20000000800 */
[----:B--2---:R-:W-:Y:S01]  /*bf60*/  FFMA.FTZ R2, R2, R172, R138 ;  /* 0x000000ac02027223 */ /* 0x004fe2000001008a */
[----:B------:R-:W-:Y:S02]  /*bf70*/  F2FP.BF16.PACK_AB R138, R145, R189 ;  /* 0x000000bd918a723e */ /* 0x000fe400000010ff */
[----:B------:R-:W-:Y:S01]  /*bf80*/  MOV R172, R156 ;  /* 0x0000009c00ac7202 */ /* 0x000fe20000000f00 */
[----:B------:R-:W-:Y:S05]  /*bf90*/  FADD.FTZ R2, R190, R2 ;  /* 0x00000002be027221 */ /* 0x000fea0000010000 */
[----:B------:R2:W-:Y:S01]  /*bfa0*/  MUFU.EX2 R156, R3 ;  /* 0x00000003009c7308 */ /* 0x0005e20000000800 */
[C---:B---3--:R-:W-:Y:S05]  /*bfb0*/  HMMA.16816.F32.BF16 R4, R136.reuse, R140, R4 ;  /* 0x0000008c8804723c */ /* 0x048fea0000041804 */
[----:B------:R-:W-:Y:S02]  /*bfc0*/  FADD.FTZ R2, R144, R2 ;  /* 0x0000000290027221 */ /* 0x000fe40000010000 */
[--C-:B------:R-:W-:Y:S01]  /*bfd0*/  FFMA.FTZ R190, R172, c[0x0][0x2d0], -R188.reuse ;  /* 0x0000b400acbe7a23 */ /* 0x100fe200000108bc */
[C---:B------:R-:W-:Y:S01]  /*bfe0*/  HMMA.16816.F32.BF16 R8, R136.reuse, R142, R8 ;  /* 0x0000008e8808723c */ /* 0x040fe20000041808 */
[----:B------:R-:W3:Y:S01]  /*bff0*/  LDSM.16.MT88.4 R140, [R218] ;  /* 0x00000000da8c783b */ /* 0x000ee20000004200 */
[----:B------:R-:W-:Y:S02]  /*c000*/  MUFU.EX2 R192, R192 ;  /* 0x000000c000c07308 */ /* 0x000fe40000000800 */
[----:B-1----:R-:W-:Y:S02]  /*c010*/  FFMA.FTZ R0, R193, c[0x0][0x2d0], -R188 ;  /* 0x0000b400c1007a23 */ /* 0x002fe400000108bc */
[----:B------:R-:W-:Y:S02]  /*c020*/  FADD.FTZ R2, R152, R2 ;  /* 0x0000000298027221 */ /* 0x000fe40000010000 */
[--C-:B------:R-:W-:Y:S04]  /*c030*/  FFMA.FTZ R152, R185, c[0x0][0x2d0], -R135.reuse ;  /* 0x0000b400b9987a23 */ /* 0x100fe80000010887 */
[----:B------:R1:W1:Y:S01]  /*c040*/  MUFU.EX2 R148, R0 ;  /* 0x0000000000947308 */ /* 0x0002620000000800 */
[--C-:B--2---:R-:W-:Y:S09]  /*c050*/  FFMA.FTZ R3, R206, c[0x0][0x2d0], -R188.reuse ;  /* 0x0000b400ce037a23 */ /* 0x104ff200000108bc */
[----:B------:R2:W-:Y:S10]  /*c060*/  MUFU.EX2 R161, R3 ;  /* 0x0000000300a17308 */ /* 0x0005f40000000800 */
[----:B------:R-:W-:Y:S01]  /*c070*/  MUFU.EX2 R190, R190 ;  /* 0x000000be00be7308 */ /* 0x000fe20000000800 */
[----:B-1----:R-:W-:Y:S01]  /*c080*/  FFMA.FTZ R0, R194, c[0x0][0x2d0], -R188 ;  /* 0x0000b400c2007a23 */ /* 0x002fe200000108bc */
[C---:B---3--:R-:W-:Y:S08]  /*c090*/  HMMA.16816.F32.BF16 R12, R136.reuse, R140, R12 ;  /* 0x0000008c880c723c */ /* 0x048ff0000004180c */
[----:B------:R1:W-:Y:S01]  /*c0a0*/  MUFU.EX2 R153, R0 ;  /* 0x0000000000997308 */ /* 0x0003e20000000800 */
[----:B--2---:R-:W-:Y:S03]  /*c0b0*/  FADD.FTZ R3, R148, R2 ;  /* 0x0000000294037221 */ /* 0x004fe60000010000 */
[--C-:B------:R-:W-:Y:S01]  /*c0c0*/  FFMA.FTZ R2, R178, c[0x0][0x2d0], -R135.reuse ;  /* 0x0000b400b2027a23 */ /* 0x100fe20000010887 */
[C---:B------:R-:W-:Y:S01]  /*c0d0*/  HMMA.16816.F32.BF16 R16, R136.reuse, R142, R16 ;  /* 0x0000008e8810723c */ /* 0x040fe20000041810 */
[----:B------:R-:W2:Y:S04]  /*c0e0*/  LDSM.16.MT88.4 R140, [R221] ;  /* 0x00000000dd8c783b */ /* 0x000ea80000004200 */
[----:B------:R3:W-:Y:S01]  /*c0f0*/  MUFU.EX2 R206, R2 ;  /* 0x0000000200ce7308 */ /* 0x0007e20000000800 */
[--C-:B-1----:R-:W-:Y:S09]  /*c100*/  FFMA.FTZ R0, R195, c[0x0][0x2d0], -R135.reuse ;  /* 0x0000b400c3007a23 */ /* 0x102ff20000010887 */
[----:B------:R1:W1:Y:S01]  /*c110*/  MUFU.EX2 R155, R0 ;  /* 0x00000000009b7308 */ /* 0x0002620000000800 */
[--C-:B---3--:R-:W-:Y:S01]  /*c120*/  FFMA.FTZ R2, R171, c[0x0][0x2d0], -R135.reuse ;  /* 0x0000b400ab027a23 */ /* 0x108fe20000010887 */
[C---:B--2---:R-:W-:Y:S03]  /*c130*/  HMMA.16816.F32.BF16 R20, R136.reuse, R140, R20 ;  /* 0x0000008c8814723c */ /* 0x044fe60000041814 */
[--C-:B-1----:R-:W-:Y:S05]  /*c140*/  FFMA.FTZ R0, R196, c[0x0][0x2d0], -R135.reuse ;  /* 0x0000b400c4007a23 */ /* 0x102fea0000010887 */
[C---:B------:R-:W-:Y:S01]  /*c150*/  HMMA.16816.F32.BF16 R24, R136.reuse, R142, R24 ;  /* 0x0000008e8818723c */ /* 0x040fe20000041818 */
[----:B----4-:R-:W1:Y:S01]  /*c160*/  LDSM.16.MT88.4 R140, [R220] ;  /* 0x00000000dc8c783b */ /* 0x010e620000004200 */
[----:B------:R2:W3:Y:S02]  /*c170*/  MUFU.EX2 R160, R0 ;  /* 0x0000000000a07308 */ /* 0x0004e40000000800 */
[----:B--2---:R-:W-:Y:S08]  /*c180*/  FFMA.FTZ R0, R198, c[0x0][0x2d0], -R188 ;  /* 0x0000b400c6007a23 */ /* 0x004ff000000108bc */
[----:B------:R-:W-:Y:S10]  /*c190*/  MUFU.EX2 R198, R152 ;  /* 0x0000009800c67308 */ /* 0x000ff40000000800 */
[----:B------:R2:W-:Y:S01]  /*c1a0*/  MUFU.EX2 R159, R0 ;  /* 0x00000000009f7308 */ /* 0x0005e20000000800 */
[C---:B-1----:R-:W-:Y:S08]  /*c1b0*/  HMMA.16816.F32.BF16 R28, R136.reuse, R140, R28 ;  /* 0x0000008c881c723c */ /* 0x042ff0000004181c */
[C---:B------:R-:W-:Y:S01]  /*c1c0*/  HMMA.16816.F32.BF16 R32, R136.reuse, R142, R32 ;  /* 0x0000008e8820723c */ /* 0x040fe20000041820 */
[----:B------:R-:W1:Y:S03]  /*c1d0*/  LDSM.16.MT88.4 R140, [R217+0x3000] ;  /* 0x00300000d98c783b */ /* 0x000e660000004200 */
[----:B--2---:R-:W-:Y:S02]  /*c1e0*/  FADD.FTZ R0, R189, R146 ;  /* 0x00000092bd007221 */ /* 0x004fe40000010000 */
[--C-:B------:R-:W-:Y:S02]  /*c1f0*/  FFMA.FTZ R189, R209, c[0x0][0x2d0], -R135.reuse ;  /* 0x0000b400d1bd7a23 */ /* 0x100fe40000010887 */
[----:B------:R-:W-:Y:S02]  /*c200*/  FADD.FTZ R151, R145, R0 ;  /* 0x0000000091977221 */ /* 0x000fe40000010000 */
[----:B------:R-:W-:Y:S02]  /*c210*/  LDSM.16.MT88.4 R144, [R218+0x1000] ;  /* 0x00100000da90783b */ /* 0x000fe40000004200 */
[--C-:B------:R-:W-:Y:S01]  /*c220*/  FFMA.FTZ R0, R203, c[0x0][0x2d0], -R135.reuse ;  /* 0x0000b400cb007a23 */ /* 0x100fe20000010887 */
[----:B------:R-:W-:Y:S10]  /*c230*/  MUFU.EX2 R189, R189 ;  /* 0x000000bd00bd7308 */ /* 0x000ff40000000800 */
[----:B------:R2:W4:Y:S01]  /*c240*/  MUFU.EX2 R158, R0 ;  /* 0x00000000009e7308 */ /* 0x0005220000000800 */
[C---:B-1----:R-:W-:Y:S08]  /*c250*/  HMMA.16816.F32.BF16 R36, R136.reuse, R140, R36 ;  /* 0x0000008c8824723c */ /* 0x042ff00000041824 */
[C---:B------:R-:W-:Y:S01]  /*c260*/  HMMA.16816.F32.BF16 R40, R136.reuse, R142, R40 ;  /* 0x0000008e8828723c */ /* 0x040fe20000041828 */
[----:B------:R-:W1:Y:S03]  /*c270*/  LDSM.16.MT88.4 R140, [R218+0x3000] ;  /* 0x00300000da8c783b */ /* 0x000e660000004200 */
[--C-:B--2---:R-:W-:Y:S04]  /*c280*/  FFMA.FTZ R0, R202, c[0x0][0x2d0], -R135.reuse ;  /* 0x0000b400ca007a23 */ /* 0x104fe80000010887 */
[----:B------:R2:W1:Y:S04]  /*c290*/  MUFU.EX2 R167, R0 ;  /* 0x0000000000a77308 */ /* 0x0004680000000800 */
[--C-:B--2---:R-:W-:Y:S06]  /*c2a0*/  FFMA.FTZ R0, R204, c[0x0][0x2d0], -R188.reuse ;  /* 0x0000b400cc007a23 */ /* 0x104fec00000108bc */
[----:B------:R2:W-:Y:S01]  /*c2b0*/  MUFU.EX2 R157, R0 ;  /* 0x00000000009d7308 */ /* 0x0005e20000000800 */
[C---:B-1----:R-:W-:Y:S08]  /*c2c0*/  HMMA.16816.F32.BF16 R44, R136.reuse, R140, R44 ;  /* 0x0000008c882c723c */ /* 0x042ff0000004182c */
[C---:B------:R-:W-:Y:S01]  /*c2d0*/  HMMA.16816.F32.BF16 R48, R136.reuse, R142, R48 ;  /* 0x0000008e8830723c */ /* 0x040fe20000041830 */
[----:B------:R-:W1:Y:S03]  /*c2e0*/  LDSM.16.MT88.4 R140, [R221+0x3000] ;  /* 0x00300000dd8c783b */ /* 0x000e660000004200 */
[--C-:B--2---:R-:W-:Y:S02]  /*c2f0*/  FFMA.FTZ R0, R200, c[0x0][0x2d0], -R188.reuse ;  /* 0x0000b400c8007a23 */ /* 0x104fe400000108bc */
[----:B------:R-:W-:Y:S10]  /*c300*/  MUFU.EX2 R200, R2 ;  /* 0x0000000200c87308 */ /* 0x000ff40000000800 */
[----:B------:R2:W-:Y:S01]  /*c310*/  MUFU.EX2 R163, R0 ;  /* 0x0000000000a37308 */ /* 0x0005e20000000800 */
[C---:B-1----:R-:W-:Y:S08]  /*c320*/  HMMA.16816.F32.BF16 R52, R136.reuse, R140, R52 ;  /* 0x0000008c8834723c */ /* 0x042ff00000041834 */
[C---:B------:R-:W-:Y:S01]  /*c330*/  HMMA.16816.F32.BF16 R56, R136.reuse, R142, R56 ;  /* 0x0000008e8838723c */ /* 0x040fe20000041838 */
[----:B------:R-:W1:Y:S03]  /*c340*/  LDSM.16.MT88.4 R140, [R220+0x3000] ;  /* 0x00300000dc8c783b */ /* 0x000e660000004200 */
[--C-:B--2---:R-:W-:Y:S04]  /*c350*/  FFMA.FTZ R0, R205, c[0x0][0x2d0], -R135.reuse ;  /* 0x0000b400cd007a23 */ /* 0x104fe80000010887 */
[----:B------:R2:W1:Y:S04]  /*c360*/  MUFU.EX2 R166, R0 ;  /* 0x0000000000a67308 */ /* 0x0004680000000800 */
[----:B--2---:R-:W-:Y:S06]  /*c370*/  FFMA.FTZ R0, R199, c[0x0][0x2d0], -R135 ;  /* 0x0000b400c7007a23 */ /* 0x004fec0000010887 */
[----:B------:R2:W2:Y:S01]  /*c380*/  MUFU.EX2 R168, R0 ;  /* 0x0000000000a87308 */ /* 0x0004a20000000800 */
[C---:B-1----:R-:W-:Y:S08]  /*c390*/  HMMA.16816.F32.BF16 R60, R136.reuse, R140, R60 ;  /* 0x0000008c883c723c */ /* 0x042ff0000004183c */
[C---:B------:R-:W-:Y:S01]  /*c3a0*/  HMMA.16816.F32.BF16 R64, R136.reuse, R142, R64 ;  /* 0x0000008e8840723c */ /* 0x040fe20000041840 */
[----:B------:R-:W1:Y:S03]  /*c3b0*/  LDSM.16.MT88.4 R140, [R217+0x6000] ;  /* 0x00600000d98c783b */ /* 0x000e660000004200 */
[----:B--2---:R-:W-:Y:S04]  /*c3c0*/  FFMA.FTZ R0, R207, c[0x0][0x2d0], -R188 ;  /* 0x0000b400cf007a23 */ /* 0x004fe800000108bc */
[----:B------:R2:W-:Y:S04]  /*c3d0*/  MUFU.EX2 R162, R0 ;  /* 0x0000000000a27308 */ /* 0x0005e80000000800 */
[----:B--2---:R-:W-:Y:S01]  /*c3e0*/  FADD.FTZ R0, R150, R151 ;  /* 0x0000009796007221 */ /* 0x004fe20000010000 */
[C---:B-1----:R-:W-:Y:S03]  /*c3f0*/  HMMA.16816.F32.BF16 R68, R136.reuse, R140, R68 ;  /* 0x0000008c8844723c */ /* 0x042fe60000041844 */
[----:B------:R-:W-:Y:S02]  /*c400*/  FADD.FTZ R154, R149, R0 ;  /* 0x00000000959a7221 */ /* 0x000fe40000010000 */
[--C-:B------:R-:W-:Y:S02]  /*c410*/  FFMA.FTZ R0, R211, c[0x0][0x2d0], -R135.reuse ;  /* 0x0000b400d3007a23 */ /* 0x100fe40000010887 */
[----:B------:R-:W-:Y:S01]  /*c420*/  FADD.FTZ R154, R155, R154 ;  /* 0x0000009a9b9a7221 */ /* 0x000fe20000010000 */
[C---:B------:R-:W-:Y:S01]  /*c430*/  HMMA.16816.F32.BF16 R72, R136.reuse, R142, R72 ;  /* 0x0000008e8848723c */ /* 0x040fe20000041848 */
[----:B------:R-:W1:Y:S01]  /*c440*/  LDSM.16.MT88.4 R140, [R218+0x6000] ;  /* 0x00600000da8c783b */ /* 0x000e620000004200 */
[----:B------:R-:W2:Y:S02]  /*c450*/  MUFU.EX2 R165, R0 ;  /* 0x0000000000a57308 */ /* 0x000ea40000000800 */
[----:B---3--:R-:W-:Y:S04]  /*c460*/  FADD.FTZ R2, R160, R154 ;  /* 0x0000009aa0027221 */ /* 0x008fe80000010000 */
[----:B----4-:R-:W-:Y:S04]  /*c470*/  FADD.FTZ R2, R158, R2 ;  /* 0x000000029e027221 */ /* 0x010fe80000010000 */
[----:B------:R-:W-:Y:S04]  /*c480*/  FADD.FTZ R2, R167, R2 ;  /* 0x00000002a7027221 */ /* 0x000fe80000010000 */
[----:B------:R-:W-:Y:S04]  /*c490*/  FADD.FTZ R2, R166, R2 ;  /* 0x00000002a6027221 */ /* 0x000fe80000010000 */
[----:B------:R-:W-:Y:S04]  /*c4a0*/  FADD.FTZ R2, R168, R2 ;  /* 0x00000002a8027221 */ /* 0x000fe80000010000 */
[----:B--2---:R-:W-:Y:S02]  /*c4b0*/  FADD.FTZ R2, R165, R2 ;  /* 0x00000002a5027221 */ /* 0x004fe40000010000 */
[----:B------:R-:W-:Y:S02]  /*c4c0*/  FFMA.FTZ R0, R164, c[0x0][0x2d0], -R188 ;  /* 0x0000b400a4007a23 */ /* 0x000fe400000108bc */
[----:B------:R-:W-:Y:S02]  /*c4d0*/  FADD.FTZ R2, R206, R2 ;  /* 0x00000002ce027221 */ /* 0x000fe40000010000 */
[----:B------:R2:W-:Y:S01]  /*c4e0*/  MUFU.EX2 R164, R0 ;  /* 0x0000000000a47308 */ /* 0x0005e20000000800 */
[C---:B-1----:R-:W-:Y:S08]  /*c4f0*/  HMMA.16816.F32.BF16 R76, R136.reuse, R140, R76 ;  /* 0x0000008c884c723c */ /* 0x042ff0000004184c */
[C---:B------:R-:W-:Y:S01]  /*c500*/  HMMA.16816.F32.BF16 R80, R136.reuse, R142, R80 ;  /* 0x0000008e8850723c */ /* 0x040fe20000041850 */
[----:B------:R-:W1:Y:S03]  /*c510*/  LDSM.16.MT88.4 R140, [R221+0x6000] ;  /* 0x00600000dd8c783b */ /* 0x000e660000004200 */
[----:B--2---:R-:W-:Y:S04]  /*c520*/  FFMA.FTZ R0, R175, c[0x0][0x2d0], -R188 ;  /* 0x0000b400af007a23 */ /* 0x004fe800000108bc */
[----:B------:R2:W-:Y:S04]  /*c530*/  MUFU.EX2 R204, R0 ;  /* 0x0000000000cc7308 */ /* 0x0005e80000000800 */
[--C-:B--2---:R-:W-:Y:S06]  /*c540*/  FFMA.FTZ R0, R214, c[0x0][0x2d0], -R135.reuse ;  /* 0x0000b400d6007a23 */ /* 0x104fec0000010887 */
[----:B------:R2:W3:Y:S01]  /*c550*/  MUFU.EX2 R205, R0 ;  /* 0x0000000000cd7308 */ /* 0x0004e20000000800 */
[C---:B-1----:R-:W-:Y:S08]  /*c560*/  HMMA.16816.F32.BF16 R84, R136.reuse, R140, R84 ;  /* 0x0000008c8854723c */ /* 0x042ff00000041854 */
[C---:B------:R-:W-:Y:S01]  /*c570*/  HMMA.16816.F32.BF16 R88, R136.reuse, R142, R88 ;  /* 0x0000008e8858723c */ /* 0x040fe20000041858 */
[----:B------:R-:W1:Y:S03]  /*c580*/  LDSM.16.MT88.4 R140, [R220+0x6000] ;  /* 0x00600000dc8c783b */ /* 0x000e660000004200 */
[----:B--2---:R-:W-:Y:S02]  /*c590*/  FFMA.FTZ R0, R213, c[0x0][0x2d0], -R135 ;  /* 0x0000b400d5007a23 */ /* 0x004fe40000010887 */
[----:B---3--:R-:W-:Y:S02]  /*c5a0*/  FADD.FTZ R2, R205, R2 ;  /* 0x00000002cd027221 */ /* 0x008fe40000010000 */
[----:B------:R2:W3:Y:S01]  /*c5b0*/  MUFU.EX2 R207, R0 ;  /* 0x0000000000cf7308 */ /* 0x0004e20000000800 */
[C---:B-1----:R-:W-:Y:S03]  /*c5c0*/  HMMA.16816.F32.BF16 R92, R136.reuse, R140, R92 ;  /* 0x0000008c885c723c */ /* 0x042fe6000004185c */
[----:B--2---:R-:W-:Y:S02]  /*c5d0*/  FFMA.FTZ R0, R215, c[0x0][0x2d0], -R188 ;  /* 0x0000b400d7007a23 */ /* 0x004fe400000108bc */
[----:B---3--:R-:W-:Y:S04]  /*c5e0*/  FADD.FTZ R2, R207, R2 ;  /* 0x00000002cf027221 */ /* 0x008fe80000010000 */
[----:B------:R1:W-:Y:S01]  /*c5f0*/  MUFU.EX2 R203, R0 ;  /* 0x0000000000cb7308 */ /* 0x0003e20000000800 */
[C---:B------:R-:W-:Y:S01]  /*c600*/  HMMA.16816.F32.BF16 R96, R136.reuse, R142, R96 ;  /* 0x0000008e8860723c */ /* 0x040fe20000041860 */
[----:B------:R-:W2:Y:S02]  /*c610*/  LDSM.16.MT88.4 R140, [R217+0x9000] ;  /* 0x00900000d98c783b */ /* 0x000ea40000004200 */
[----:B------:R-:W-:Y:S02]  /*c620*/  FADD.FTZ R2, R200, R2 ;  /* 0x00000002c8027221 */ /* 0x000fe40000010000 */
[--C-:B-1----:R-:W-:Y:S04]  /*c630*/  FFMA.FTZ R0, R174, c[0x0][0x2d0], -R188.reuse ;  /* 0x0000b400ae007a23 */ /* 0x102fe800000108bc */
[----:B------:R1:W-:Y:S01]  /*c640*/  MUFU.EX2 R202, R0 ;  /* 0x0000000000ca7308 */ /* 0x0003e20000000800 */
[C---:B--2---:R-:W-:Y:S08]  /*c650*/  HMMA.16816.F32.BF16 R100, R136.reuse, R140, R100 ;  /* 0x0000008c8864723c */ /* 0x044ff00000041864 */
[C---:B------:R-:W-:Y:S01]  /*c660*/  HMMA.16816.F32.BF16 R104, R136.reuse, R142, R104 ;  /* 0x0000008e8868723c */ /* 0x040fe20000041868 */
[----:B------:R-:W2:Y:S03]  /*c670*/  LDSM.16.MT88.4 R140, [R218+0x9000] ;  /* 0x00900000da8c783b */ /* 0x000ea60000004200 */
[----:B-1----:R-:W-:Y:S02]  /*c680*/  FADD.FTZ R0, R153, R3 ;  /* 0x0000000399007221 */ /* 0x002fe40000010000 */
[--C-:B------:R-:W-:Y:S04]  /*c690*/  FFMA.FTZ R3, R170, c[0x0][0x2d0], -R135.reuse ;  /* 0x0000b400aa037a23 */ /* 0x100fe80000010887 */
[----:B------:R1:W3:Y:S02]  /*c6a0*/  MUFU.EX2 R199, R3 ;  /* 0x0000000300c77308 */ /* 0x0002e40000000800 */
[----:B-1----:R-:W-:Y:S02]  /*c6b0*/  FFMA.FTZ R3, R173, c[0x0][0x2d0], -R188 ;  /* 0x0000b400ad037a23 */ /* 0x002fe400000108bc */
[----:B---3--:R-:W-:Y:S06]  /*c6c0*/  FADD.FTZ R2, R199, R2 ;  /* 0x00000002c7027221 */ /* 0x008fec0000010000 */
[----:B------:R-:W-:Y:S01]  /*c6d0*/  MUFU.EX2 R3, R3 ;  /* 0x0000000300037308 */ /* 0x000fe20000000800 */
[C---:B--2---:R-:W-:Y:S03]  /*c6e0*/  HMMA.16816.F32.BF16 R108, R136.reuse, R140, R108 ;  /* 0x0000008c886c723c */ /* 0x044fe6000004186c */
[----:B------:R-:W-:Y:S05]  /*c6f0*/  FADD.FTZ R2, R198, R2 ;  /* 0x00000002c6027221 */ /* 0x000fea0000010000 */
        /* <DEDUP_REMOVED lines=9> */
[----:B------:R-:W-:Y:S02]  /*c790*/  F2FP.BF16.PACK_AB R137, R153, R148 ;  /* 0x000000949989723e */ /* 0x000fe400000010ff */
[----:B------:R-:W-:Y:S01]  /*c7a0*/  LDSM.16.MT88.4 R148, [R221+0x1800] ;  /* 0x00180000dd94783b */ /* 0x000fe20000004200 */
[----:B------:R-:W-:Y:S01]  /*c7b0*/  F2FP.BF16.PACK_AB R138, R160, R155 ;  /* 0x0000009ba08a723e */ /* 0x000fe200000010ff */
[--C-:B------:R-:W-:Y:S01]  /*c7c0*/  FFMA.FTZ R153, R184, c[0x0][0x2d0], -R135.reuse ;  /* 0x0000b400b8997a23 */ /* 0x100fe20000010887 */
[----:B------:R-:W-:Y:S01]  /*c7d0*/  F2FP.BF16.PACK_AB R139, R159, R156 ;  /* 0x0000009c9f8b723e */ /* 0x000fe200000010ff */
[----:B------:R-:W-:Y:S02]  /*c7e0*/  FADD.FTZ R156, R156, R0 ;  /* 0x000000009c9c7221 */ /* 0x000fe40000010000 */
[----:B------:R2:W3:Y:S01]  /*c7f0*/  MUFU.EX2 R196, R153 ;  /* 0x0000009900c47308 */ /* 0x0004e20000000800 */
[----:B------:R-:W-:Y:S01]  /*c800*/  FFMA.FTZ R135, R208, c[0x0][0x2d0], -R135 ;  /* 0x0000b400d0877a23 */ /* 0x000fe20000010887 */
[----:B------:R-:W-:Y:S01]  /*c810*/  LDSM.16.MT88.4 R184, [R218+0x5800] ;  /* 0x00580000dab8783b */ /* 0x000fe20000004200 */
[--C-:B------:R-:W-:Y:S02]  /*c820*/  FFMA.FTZ R160, R169, c[0x0][0x2d0], -R188.reuse ;  /* 0x0000b400a9a07a23 */ /* 0x100fe400000108bc */
[----:B------:R-:W-:Y:S05]  /*c830*/  FFMA.FTZ R0, R181, c[0x0][0x2d0], -R188 ;  /* 0x0000b400b5007a23 */ /* 0x000fea00000108bc */
[----:B------:R-:W4:Y:S01]  /*c840*/  LDL R208, [R1] ;  /* 0x0000000001d07983 */ /* 0x000f220000100800 */
[----:B------:R-:W-:Y:S10]  /*c850*/  MUFU.EX2 R135, R135 ;  /* 0x0000008700877308 */ /* 0x000ff40000000800 */
[----:B------:R3:W3:Y:S01]  /*c860*/  MUFU.EX2 R195, R0 ;  /* 0x0000000000c37308 */ /* 0x0006e20000000800 */
[C---:B-1----:R-:W-:Y:S01]  /*c870*/  HMMA.16816.F32.BF16 R4, R136.reuse, R140, R4 ;  /* 0x0000008c8804723c */ /* 0x042fe20000041804 */
[----:B--2---:R-:W-:Y:S02]  /*c880*/  LDSM.16.MT88.4 R152, [R221+0x2000] ;  /* 0x00200000dd98783b */ /* 0x004fe40000004200 */
[----:B---3--:R-:W-:Y:S04]  /*c890*/  FADD.FTZ R2, R196, R2 ;  /* 0x00000002c4027221 */ /* 0x008fe80000010000 */
[----:B------:R-:W-:Y:S01]  /*c8a0*/  FADD.FTZ R2, R191, R2 ;  /* 0x00000002bf027221 */ /* 0x000fe20000010000 */
[C---:B------:R-:W-:Y:S01]  /*c8b0*/  HMMA.16816.F32.BF16 R8, R136.reuse, R142, R8 ;  /* 0x0000008e8808723c */ /* 0x040fe20000041808 */
[----:B------:R-:W1:Y:S03]  /*c8c0*/  LDSM.16.MT88.4 R140, [R218+0x800] ;  /* 0x00080000da8c783b */ /* 0x000e660000004200 */
[--C-:B------:R-:W-:Y:S04]  /*c8d0*/  FFMA.FTZ R0, R180, c[0x0][0x2d0], -R188.reuse ;  /* 0x0000b400b4007a23 */ /* 0x100fe800000108bc */
[----:B------:R2:W3:Y:S01]  /*c8e0*/  MUFU.EX2 R197, R0 ;  /* 0x0000000000c57308 */ /* 0x0004e20000000800 */
[C---:B-1----:R-:W-:Y:S03]  /*c8f0*/  HMMA.16816.F32.BF16 R12, R136.reuse, R140, R12 ;  /* 0x0000008c880c723c */ /* 0x042fe6000004180c */
[--C-:B--2---:R-:W-:Y:S06]  /*c900*/  FFMA.FTZ R0, R177, c[0x0][0x2d0], -R188.reuse ;  /* 0x0000b400b1007a23 */ /* 0x104fec00000108bc */
[----:B------:R1:W2:Y:S01]  /*c910*/  MUFU.EX2 R194, R0 ;  /* 0x0000000000c27308 */ /* 0x0002a20000000800 */
[C---:B------:R-:W-:Y:S01]  /*c920*/  HMMA.16816.F32.BF16 R16, R136.reuse, R142, R16 ;  /* 0x0000008e8810723c */ /* 0x040fe20000041810 */
[----:B------:R-:W2:Y:S02]  /*c930*/  LDSM.16.MT88.4 R140, [R221+0x800] ;  /* 0x00080000dd8c783b */ /* 0x000ea40000004200 */
[--C-:B-1----:R-:W-:Y:S06]  /*c940*/  FFMA.FTZ R0, R176, c[0x0][0x2d0], -R188.reuse ;  /* 0x0000b400b0007a23 */ /* 0x102fec00000108bc */
[----:B------:R-:W-:Y:S03]  /*c950*/  LDSM.16.MT88.4 R176, [R217+0x5800] ;  /* 0x00580000d9b0783b */ /* 0x000fe60000004200 */
[----:B------:R-:W-:Y:S01]  /*c960*/  FFMA.FTZ R188, R134, c[0x0][0x2d0], -R188 ;  /* 0x0000b40086bc7a23 */ /* 0x000fe200000108bc */
[----:B------:R1:W1:Y:S10]  /*c970*/  MUFU.EX2 R193, R0 ;  /* 0x0000000000c17308 */ /* 0x0002740000000800 */
[----:B------:R3:W-:Y:S01]  /*c980*/  MUFU.EX2 R134, R160 ;  /* 0x000000a000867308 */ /* 0x0007e20000000800 */
[C---:B--2---:R-:W-:Y:S09]  /*c990*/  HMMA.16816.F32.BF16 R20, R136.reuse, R140, R20 ;  /* 0x0000008c8814723c */ /* 0x044ff20000041814 */
[----:B------:R-:W2:Y:S01]  /*c9a0*/  MUFU.EX2 R188, R188 ;  /* 0x000000bc00bc7308 */ /* 0x000ea20000000800 */
[C---:B------:R-:W-:Y:S01]  /*c9b0*/  HMMA.16816.F32.BF16 R24, R136.reuse, R142, R24 ;  /* 0x0000008e8818723c */ /* 0x040fe20000041818 */
[----:B------:R-:W2:Y:S02]  /*c9c0*/  LDSM.16.MT88.4 R140, [R220+0x800] ;  /* 0x00080000dc8c783b */ /* 0x000ea40000004200 */
[----:B-1----:R-:W-:Y:S04]  /*c9d0*/  FADD.FTZ R0, R159, R156 ;  /* 0x0000009c9f007221 */ /* 0x002fe80000010000 */
[----:B------:R-:W-:Y:S05]  /*c9e0*/  FADD.FTZ R0, R157, R0 ;  /* 0x000000009d007221 */ /* 0x000fea0000010000 */
[----:B------:R-:W-:Y:S04]  /*c9f0*/  FADD.FTZ R0, R163, R0 ;  /* 0x00000000a3007221 */ /* 0x000fe80000010000 */
[----:B------:R-:W-:Y:S04]  /*ca00*/  FADD.FTZ R0, R161, R0 ;  /* 0x00000000a1007221 */ /* 0x000fe80000010000 */
[----:B------:R-:W-:Y:S04]  /*ca10*/  FADD.FTZ R0, R162, R0 ;  /* 0x00000000a2007221 */ /* 0x000fe80000010000 */
[----:B------:R-:W-:Y:S04]  /*ca20*/  FADD.FTZ R0, R164, R0 ;  /* 0x00000000a4007221 */ /* 0x000fe80000010000 */
[----:B------:R-:W-:Y:S04]  /*ca30*/  FADD.FTZ R0, R204, R0 ;  /* 0x00000000cc007221 */ /* 0x000fe80000010000 */
[----:B------:R-:W-:Y:S04]  /*ca40*/  FADD.FTZ R0, R203, R0 ;  /* 0x00000000cb007221 */ /* 0x000fe80000010000 */
[----:B------:R-:W-:Y:S04]  /*ca50*/  FADD.FTZ R0, R202, R0 ;  /* 0x00000000ca007221 */ /* 0x000fe80000010000 */
[----:B------:R-:W-:Y:S01]  /*ca60*/  FADD.FTZ R0, R195, R0 ;  /* 0x00000000c3007221 */ /* 0x000fe20000010000 */
[C---:B--2---:R-:W-:Y:S03]  /*ca70*/  HMMA.16816.F32.BF16 R28, R136.reuse, R140, R28 ;  /* 0x0000008c881c723c */ /* 0x044fe6000004181c */
[----:B---3--:R-:W-:Y:S04]  /*ca80*/  FADD.FTZ R0, R197, R0 ;  /* 0x00000000c5007221 */ /* 0x008fe80000010000 */
[----:B------:R-:W-:Y:S01]  /*ca90*/  FADD.FTZ R0, R194, R0 ;  /* 0x00000000c2007221 */ /* 0x000fe20000010000 */
[C---:B------:R-:W-:Y:S01]  /*caa0*/  HMMA.16816.F32.BF16 R32, R136.reuse, R142, R32 ;  /* 0x0000008e8820723c */ /* 0x040fe20000041820 */
[----:B------:R-:W1:Y:S03]  /*cab0*/  LDSM.16.MT88.4 R140, [R217+0x3800] ;  /* 0x00380000d98c783b */ /* 0x000e660000004200 */
[----:B------:R-:W-:Y:S04]  /*cac0*/  FADD.FTZ R0, R193, R0 ;  /* 0x00000000c1007221 */ /* 0x000fe80000010000 */
[C---:B-1----:R-:W-:Y:S08]  /*cad0*/  HMMA.16816.F32.BF16 R36, R136.reuse, R140, R36 ;  /* 0x0000008c8824723c */ /* 0x042ff00000041824 */
[C---:B------:R-:W-:Y:S01]  /*cae0*/  HMMA.16816.F32.BF16 R40, R136.reuse, R142, R40 ;  /* 0x0000008e8828723c */ /* 0x040fe20000041828 */
[----:B------:R-:W1:Y:S07]  /*caf0*/  LDSM.16.MT88.4 R140, [R218+0x3800] ;  /* 0x00380000da8c783b */ /* 0x000e6e0000004200 */
[C---:B-1----:R-:W-:Y:S08]  /*cb00*/  HMMA.16816.F32.BF16 R44, R136.reuse, R140, R44 ;  /* 0x0000008c882c723c */ /* 0x042ff0000004182c */
[C---:B------:R-:W-:Y:S01]  /*cb10*/  HMMA.16816.F32.BF16 R48, R136.reuse, R142, R48 ;  /* 0x0000008e8830723c */ /* 0x040fe20000041830 */
[----:B------:R-:W1:Y:S02]  /*cb20*/  LDSM.16.MT88.4 R140, [R221+0x3800] ;  /* 0x00380000dd8c783b */ /* 0x000e640000004200 */
[----:B----4-:R-:W-:Y:S02]  /*cb30*/  ISETP.GT.AND P0, PT, R201, R208, PT ;  /* 0x000000d0c900720c */ /* 0x010fe40003f04270 */
[----:B------:R-:W-:Y:S03]  /*cb40*/  MOV R201, R252 ;  /* 0x000000fc00c97202 */ /* 0x000fe60000000f00 */
        /* <DEDUP_REMOVED lines=33> */
[----:B------:R-:W-:Y:S02]  /*cd60*/  F2FP.BF16.PACK_AB R138, R168, R166 ;  /* 0x000000a6a88a723e */ /* 0x000fe400000010ff */
[----:B------:R-:W-:Y:S05]  /*cd70*/  F2FP.BF16.PACK_AB R139, R162, R161 ;  /* 0x000000a1a28b723e */ /* 0x000fea00000010ff */
[----:B------:R-:W-:Y:S08]  /*cd80*/  LDSM.16.MT88.4 R160, [R221+0x2800] ;  /* 0x00280000dda0783b */ /* 0x000ff00000004200 */
[----:B------:R-:W-:Y:S01]  /*cd90*/  LDSM.16.MT88.4 R168, [R220+0x2800] ;  /* 0x00280000dca8783b */ /* 0x000fe20000004200 */
        /* <DEDUP_REMOVED lines=50> */
[----:B------:R-:W-:Y:S02]  /*d0c0*/  F2FP.BF16.PACK_AB R138, R207, R205 ;  /* 0x000000cdcf8a723e */ /* 0x000fe400000010ff */
[----:B------:R-:W-:Y:S07]  /*d0d0*/  F2FP.BF16.PACK_AB R139, R202, R203 ;  /* 0x000000cbca8b723e */ /* 0x000fee00000010ff */
[C---:B-1----:R-:W-:Y:S08]  /*d0e0*/  HMMA.16816.F32.BF16 R4, R136.reuse, R140, R4 ;  /* 0x0000008c8804723c */ /* 0x042ff00000041804 */
[C---:B------:R-:W-:Y:S01]  /*d0f0*/  HMMA.16816.F32.BF16 R8, R136.reuse, R142, R8 ;  /* 0x0000008e8808723c */ /* 0x040fe20000041808 */
[----:B------:R-:W1:Y:S07]  /*d100*/  LDSM.16.MT88.4 R140, [R220+0x1800] ;  /* 0x00180000dc8c783b */ /* 0x000e6e0000004200 */
[C---:B--2---:R-:W-:Y:S08]  /*d110*/  HMMA.16816.F32.BF16 R12, R136.reuse, R144, R12 ;  /* 0x00000090880c723c */ /* 0x044ff0000004180c */
[C---:B------:R-:W-:Y:S01]  /*d120*/  HMMA.16816.F32.BF16 R16, R136.reuse, R146, R16 ;  /* 0x000000928810723c */ /* 0x040fe20000041810 */
[----:B------:R-:W2:Y:S07]  /*d130*/  LDSM.16.MT88.4 R144, [R217+0x4800] ;  /* 0x00480000d990783b */ /* 0x000eae0000004200 */
[C---:B------:R-:W-:Y:S08]  /*d140*/  HMMA.16816.F32.BF16 R20, R136.reuse, R148, R20 ;  /* 0x000000948814723c */ /* 0x040ff00000041814 */
        /* <DEDUP_REMOVED lines=39> */
[----:B------:R-:W-:Y:S01]  /*d3c0*/  HMMA.16816.F32.BF16 R128, R136, R142, R128 ;  /* 0x0000008e8880723c */ /* 0x000fe20000041880 */
[----:B------:R-:W1:Y:S06]  /*d3d0*/  LDSM.16.MT88.4 R140, [R220+0x2000] ;  /* 0x00200000dc8c783b */ /* 0x000e6c0000004200 */
[----:B------:R-:W-:Y:S02]  /*d3e0*/  F2FP.BF16.PACK_AB R136, R199, R200 ;  /* 0x000000c8c788723e */ /* 0x000fe400000010ff */
[----:B------:R-:W-:Y:S03]  /*d3f0*/  F2FP.BF16.PACK_AB R137, R197, R195 ;  /* 0x000000c3c589723e */ /* 0x000fe600000010ff */
[----:B------:R-:W-:Y:S02]  /*d400*/  F2FP.BF16.PACK_AB R138, R196, R198 ;  /* 0x000000c6c48a723e */ /* 0x000fe400000010ff */
[----:B------:R-:W-:Y:S07]  /*d410*/  F2FP.BF16.PACK_AB R139, R193, R194 ;  /* 0x000000c2c18b723e */ /* 0x000fee00000010ff */
[C---:B--2---:R-:W-:Y:S08]  /*d420*/  HMMA.16816.F32.BF16 R4, R136.reuse, R144, R4 ;  /* 0x000000908804723c */ /* 0x044ff00000041804 */
[C---:B------:R-:W-:Y:S01]  /*d430*/  HMMA.16816.F32.BF16 R8, R136.reuse, R146, R8 ;  /* 0x000000928808723c */ /* 0x040fe20000041808 */
[----:B------:R-:W2:Y:S07]  /*d440*/  LDSM.16.MT88.4 R144, [R217+0x5000] ;  /* 0x00500000d990783b */ /* 0x000eae0000004200 */
[C---:B---3--:R-:W-:Y:S08]  /*d450*/  HMMA.16816.F32.BF16 R12, R136.reuse, R148, R12 ;  /* 0x00000094880c723c */ /* 0x048ff0000004180c */
[C---:B------:R-:W-:Y:S01]  /*d460*/  HMMA.16816.F32.BF16 R16, R136.reuse, R150, R16 ;  /* 0x000000968810723c */ /* 0x040fe20000041810 */
[----:B------:R-:W3:Y:S07]  /*d470*/  LDSM.16.MT88.4 R148, [R221+0x5000] ;  /* 0x00500000dd94783b */ /* 0x000eee0000004200 */
[C---:B------:R-:W-:Y:S08]  /*d480*/  HMMA.16816.F32.BF16 R20, R136.reuse, R152, R20 ;  /* 0x000000988814723c */ /* 0x040ff00000041814 */
        /* <DEDUP_REMOVED lines=10> */
[----:B------:R-:W2:Y:S07]  /*d530*/  LDSM.16.MT88.4 R156, [R221+0x8000] ;  /* 0x00800000dd9c783b */ /* 0x000eae0000004200 */
[C---:B---3--:R-:W-:Y:S08]  /*d540*/  HMMA.16816.F32.BF16 R52, R136.reuse, R148, R52 ;  /* 0x000000948834723c */ /* 0x048ff00000041834 */
[C---:B------:R-:W-:Y:S01]  /*d550*/  HMMA.16816.F32.BF16 R56, R136.reuse, R150, R56 ;  /* 0x000000968838723c */ /* 0x040fe20000041838 */
[----:B------:R-:W3:Y:S07]  /*d560*/  LDSM.16.MT88.4 R148, [R220+0x8000] ;  /* 0x00800000dc94783b */ /* 0x000eee0000004200 */
[C---:B----4-:R-:W-:Y:S08]  /*d570*/  HMMA.16816.F32.BF16 R60, R136.reuse, R152, R60 ;  /* 0x00000098883c723c */ /* 0x050ff0000004183c */
[C---:B------:R-:W-:Y:S01]  /*d580*/  HMMA.16816.F32.BF16 R64, R136.reuse, R154, R64 ;  /* 0x0000009a8840723c */ /* 0x040fe20000041840 */
[----:B------:R-:W-:Y:S07]  /*d590*/  LDSM.16.MT88.4 R152, [R218+0xb000] ;  /* 0x00b00000da98783b */ /* 0x000fee0000004200 */
        /* <DEDUP_REMOVED lines=8> */
[----:B------:R-:W4:Y:S07]  /*d620*/  LDSM.16.MT88.4 R156, [R220+0xb000] ;  /* 0x00b00000dc9c783b */ /* 0x000f2e0000004200 */
[C---:B---3--:R-:W-:Y:S08]  /*d630*/  HMMA.16816.F32.BF16 R92, R136.reuse, R148, R92 ;  /* 0x00000094885c723c */ /* 0x048ff0000004185c */
[C---:B------:R-:W-:Y:S01]  /*d640*/  HMMA.16816.F32.BF16 R96, R136.reuse, R150, R96 ;  /* 0x000000968860723c */ /* 0x040fe20000041860 */
[----:B------:R-:W3:Y:S07]  /*d650*/  LDSM.16.MT88.4 R148, [R217+0x2800] ;  /* 0x00280000d994783b */ /* 0x000eee0000004200 */
[C---:B-1----:R-:W-:Y:S08]  /*d660*/  HMMA.16816.F32.BF16 R100, R136.reuse, R140, R100 ;  /* 0x0000008c8864723c */ /* 0x042ff00000041864 */
[C---:B------:R-:W-:Y:S08]  /*d670*/  HMMA.16816.F32.BF16 R104, R136.reuse, R142, R104 ;  /* 0x0000008e8868723c */ /* 0x040ff00000041868 */
[C---:B------:R-:W-:Y:S08]  /*d680*/  HMMA.16816.F32.BF16 R108, R136.reuse, R152, R108 ;  /* 0x00000098886c723c */ /* 0x040ff0000004186c */
[C---:B------:R-:W-:Y:S01]  /*d690*/  HMMA.16816.F32.BF16 R112, R136.reuse, R154, R112 ;  /* 0x0000009a8870723c */ /* 0x040fe20000041870 */
[----:B------:R-:W1:Y:S07]  /*d6a0*/  LDSM.16.MT88.4 R152, [R218+0x2800] ;  /* 0x00280000da98783b */ /* 0x000e6e0000004200 */
[C---:B--2---:R-:W-:Y:S08]  /*d6b0*/  HMMA.16816.F32.BF16 R116, R136.reuse, R144, R116 ;  /* 0x000000908874723c */ /* 0x044ff00000041874 */
[C---:B------:R-:W-:Y:S08]  /*d6c0*/  HMMA.16816.F32.BF16 R120, R136.reuse, R146, R120 ;  /* 0x000000928878723c */ /* 0x040ff00000041878 */
[C---:B----4-:R-:W-:Y:S08]  /*d6d0*/  HMMA.16816.F32.BF16 R124, R136.reuse, R156, R124 ;  /* 0x0000009c887c723c */ /* 0x050ff0000004187c */
[----:B------:R-:W-:Y:S07]  /*d6e0*/  HMMA.16816.F32.BF16 R128, R136, R158, R128 ;  /* 0x0000009e8880723c */ /* 0x000fee0000041880 */
[----:B------:R-:W-:Y:S02]  /*d6f0*/  F2FP.BF16.PACK_AB R136, R192, R191 ;  /* 0x000000bfc088723e */ /* 0x000fe400000010ff */
[----:B------:R-:W-:Y:S03]  /*d700*/  F2FP.BF16.PACK_AB R137, R190, R3 ;  /* 0x00000003be89723e */ /* 0x000fe600000010ff */
[----:B------:R-:W-:Y:S01]  /*d710*/  F2FP.BF16.PACK_AB R138, R135, R189 ;  /* 0x000000bd878a723e */ /* 0x000fe200000010ff */
[----:B------:R-:W-:Y:S01]  /*d720*/  FADD.FTZ R3, R3, R0 ;  /* 0x0000000003037221 */ /* 0x000fe20000010000 */
[----:B------:R-:W-:Y:S01]  /*d730*/  F2FP.BF16.PACK_AB R139, R188, R134 ;  /* 0x00000086bc8b723e */ /* 0x000fe200000010ff */
[----:B------:R-:W-:Y:S02]  /*d740*/  FADD.FTZ R0, R192, R2 ;  /* 0x00000002c0007221 */ /* 0x000fe40000010000 */
[----:B------:R-:W-:Y:S02]  /*d750*/  FADD.FTZ R3, R190, R3 ;  /* 0x00000003be037221 */ /* 0x000fe40000010000 */
[----:B------:R-:W-:Y:S02]  /*d760*/  FADD.FTZ R2, R189, R0 ;  /* 0x00000000bd027221 */ /* 0x000fe40000010000 */
[C---:B---3--:R-:W-:Y:S01]  /*d770*/  HMMA.16816.F32.BF16 R140, R136.reuse, R148, R4 ;  /* 0x00000094888c723c */ /* 0x048fe20000041804 */
[----:B------:R-:W2:Y:S02]  /*d780*/  LDSM.16.MT88.4 R4, [R221+0x5800] ;  /* 0x00580000dd04783b */ /* 0x000ea40000004200 */
[----:B------:R-:W-:Y:S01]  /*d790*/  FADD.FTZ R2, R135, R2 ;  /* 0x0000000287027221 */ /* 0x000fe20000010000 */
[----:B------:R-:W-:Y:S01]  /*d7a0*/  MOV R135, R133 ;  /* 0x0000008500877202 */ /* 0x000fe20000000f00 */
[----:B------:R-:W-:Y:S03]  /*d7b0*/  FADD.FTZ R0, R134, R3 ;  /* 0x0000000386007221 */ /* 0x000fe60000010000 */
[C---:B------:R-:W-:Y:S01]  /*d7c0*/  HMMA.16816.F32.BF16 R144, R136.reuse, R150, R8 ;  /* 0x000000968890723c */ /* 0x040fe20000041808 */
[----:B------:R-:W3:Y:S03]  /*d7d0*/  LDSM.16.MT88.4 R8, [R220+0x5800] ;  /* 0x00580000dc08783b */ /* 0x000ee60000004200 */
[----:B------:R-:W-:Y:S04]  /*d7e0*/  FADD.FTZ R0, R188, R0 ;  /* 0x00000000bc007221 */ /* 0x000fe80000010000 */
[C---:B-1----:R-:W-:Y:S01]  /*d7f0*/  HMMA.16816.F32.BF16 R148, R136.reuse, R152, R12 ;  /* 0x000000988894723c */ /* 0x042fe2000004180c */
[----:B------:R-:W1:Y:S07]  /*d800*/  LDSM.16.MT88.4 R12, [R217+0x8800] ;  /* 0x00880000d90c783b */ /* 0x000e6e0000004200 */
[C---:B------:R-:W-:Y:S01]  /*d810*/  HMMA.16816.F32.BF16 R152, R136.reuse, R154, R16 ;  /* 0x0000009a8898723c */ /* 0x040fe20000041810 */
[----:B------:R-:W4:Y:S07]  /*d820*/  LDSM.16.MT88.4 R16, [R218+0x8800] ;  /* 0x00880000da10783b */ /* 0x000f2e0000004200 */
[C---:B------:R-:W-:Y:S01]  /*d830*/  HMMA.16816.F32.BF16 R156, R136.reuse, R160, R20 ;  /* 0x000000a0889c723c */ /* 0x040fe20000041814 */
[----:B------:R-:W-:Y:S07]  /*d840*/  LDSM.16.MT88.4 R20, [R220+0x8800] ;  /* 0x00880000dc14783b */ /* 0x000fee0000004200 */
[C---:B------:R-:W-:Y:S01]  /*d850*/  HMMA.16816.F32.BF16 R160, R136.reuse, R162, R24 ;  /* 0x000000a288a0723c */ /* 0x040fe20000041818 */
[----:B------:R-:W-:Y:S07]  /*d860*/  LDSM.16.MT88.4 R24, [R217+0xb800] ;  /* 0x00b80000d918783b */ /* 0x000fee0000004200 */
[C---:B------:R-:W-:Y:S01]  /*d870*/  HMMA.16816.F32.BF16 R164, R136.reuse, R168, R28 ;  /* 0x000000a888a4723c */ /* 0x040fe2000004181c */
[----:B------:R-:W-:Y:S07]  /*d880*/  LDSM.16.MT88.4 R28, [R221+0xb800] ;  /* 0x00b80000dd1c783b */ /* 0x000fee0000004200 */
[C---:B------:R-:W-:Y:S01]  /*d890*/  HMMA.16816.F32.BF16 R168, R136.reuse, R170, R32 ;  /* 0x000000aa88a8723c */ /* 0x040fe20000041820 */
[----:B------:R-:W-:Y:S04]  /*d8a0*/  STL [R1+0x10], R2 ;  /* 0x0000100201007387 */ /* 0x000fe80000100800 */
[----:B------:R-:W-:Y:S03]  /*d8b0*/  STL [R1+0x14], R0 ;  /* 0x0000140001007387 */ /* 0x000fe60000100800 */
        /* <DEDUP_REMOVED lines=22> */
[C---:B------:R-:W-:Y:S08]  /*da20*/  HMMA.16816.F32.BF16 R112, R136.reuse, R10, R112 ;  /* 0x0000000a8870723c */ /* 0x040ff00000041870 */
[C---:B------:R-:W-:Y:S08]  /*da30*/  HMMA.16816.F32.BF16 R116, R136.reuse, R28, R116 ;  /* 0x0000001c8874723c */ /* 0x040ff00000041874 */
[C---:B------:R-:W-:Y:S08]  /*da40*/  HMMA.16816.F32.BF16 R120, R136.reuse, R30, R120 ;  /* 0x0000001e8878723c */ /* 0x040ff00000041878 */
[C---:B-1----:R-:W-:Y:S08]  /*da50*/  HMMA.16816.F32.BF16 R124, R136.reuse, R12, R124 ;  /* 0x0000000c887c723c */ /* 0x042ff0000004187c */
[----:B------:R-:W-:Y:S07]  /*da60*/  HMMA.16816.F32.BF16 R128, R136, R14, R128 ;  /* 0x0000000e8880723c */ /* 0x000fee0000041880 */
[----:B------:R-:W-:Y:S01]  /*da70*/  MOV R136, R132 ;  /* 0x0000008400887202 */ /* 0x000fe20000000f00 */
[----:B------:R-:W-:-:S05]  /*da80*/  @P0 BRA `(.L_x_2167) ;  /* 0xffffad9000000947 */ /* 0x000fca000383ffff */
.L_x_2166:
[----:B----4-:R-:W2:Y:S02]  /*da90*/  LDL R0, [R1+0x18] ;  /* 0x0000180001007983 */ /* 0x010ea40000100800 */
[----:B--2---:R-:W-:-:S13]  /*daa0*/  ISETP.GE.AND P0, PT, R252, R0, PT ;  /* 0x00000000fc00720c */ /* 0x004fda0003f06270 */
[----:B------:R-:W-:Y:S05]  /*dab0*/  @!P0 BRA `(.L_x_2168) ;  /* 0x00004f1000008947 */ /* 0x000fea0003800000 */
[----:B------:R-:W-:Y:S02]  /*dac0*/  MOV R135, R132 ;  /* 0x0000008400877202 */ /* 0x000fe40000000f00 */
[----:B------:R-:W-:Y:S02]  /*dad0*/  MOV R134, R133 ;  /* 0x0000008500867202 */ /* 0x000fe40000000f00 */
.L_x_2169:
[----:B-1----:R-:W2:Y:S01]  /*dae0*/  LDL R0, [R1+0xc] ;  /* 0x00000c0001007983 */ /* 0x002ea20000100800 */
[----:B------:R-:W-:Y:S04]  /*daf0*/  DEPBAR.LE SB0, 0x0 ;  /* 0x000080000000791a */ /* 0x000fe80000000000 */
[----:B------:R-:W3:Y:S01]  /*db00*/  LDL R14, [R1+0x34] ;  /* 0x00003400010e7983 */ /* 0x000ee20000100800 */
[----:B------:R-:W-:Y:S01]  /*db10*/  WARPSYNC 0xffffffff ;  /* 0xffffffff00007948 */ /* 0x000fe20003800000 */
[----:B------:R-:W-:Y:S02]  /*db20*/  IMAD.WIDE.U32 R12, R252, c[0x0][0x208], RZ ;  /* 0x00008200fc0c7a25 */ /* 0x000fe400078e00ff */
[----:B------:R-:W3:Y:S06]  /*db30*/  LDL.64 R2, [R1+0x28] ;  /* 0x0000280001027983 */ /* 0x000eec0000100a00 */
[----:B------:R-:W-:Y:S08]  /*db40*/  BAR.SYNC.DEFER_BLOCKING 0x0 ;  /* 0x0000000000007b1d */ /* 0x000ff00000010000 */
[----:B-----5:R-:W-:Y:S08]  /*db50*/  LDSM.16.M88.4 R48, [R223] ;  /* 0x00000000df30783b */ /* 0x020ff00000000200 */
[----:B------:R-:W1:Y:S08]  /*db60*/  LDSM.16.M88.4 R8, [R216] ;  /* 0x00000000d808783b */ /* 0x000e700000000200 */
[----:B------:R-:W4:Y:S08]  /*db70*/  LDSM.16.M88.4 R16, [R216+0x800] ;  /* 0x00080000d810783b */ /* 0x000f300000000200 */
[----:B------:R-:W2:Y:S08]  /*db80*/  LDSM.16.M88.4 R24, [R216+0x1000] ;  /* 0x00100000d818783b */ /* 0x000eb00000000200 */
[----:B------:R-:W2:Y:S08]  /*db90*/  LDSM.16.M88.4 R32, [R216+0x1800] ;  /* 0x00180000d820783b */ /* 0x000eb00000000200 */
[----:B------:R-:W2:Y:S01]  /*dba0*/  LDSM.16.M88.4 R40, [R216+0x2000] ;  /* 0x00200000d828783b */ /* 0x000ea20000000200 */
[C---:B-1----:R-:W-:Y:S07]  /*dbb0*/  HMMA.16816.F32.BF16 R4, R48.reuse, R8, RZ ;  /* 0x000000083004723c */ /* 0x042fee00000418ff */
[----:B------:R-:W1:Y:S01]  /*dbc0*/  LDSM.16.M88.4 R136, [R216+0x2800] ;  /* 0x00280000d888783b */ /* 0x000e620000000200 */
[C---:B------:R-:W-:Y:S07]  /*dbd0*/  HMMA.16816.F32.BF16 R8, R48.reuse, R10, RZ ;  /* 0x0000000a3008723c */ /* 0x040fee00000418ff */
[----:B------:R-:W-:Y:S08]  /*dbe0*/  LDSM.16.M88.4 R188, [R224] ;  /* 0x00000000e0bc783b */ /* 0x000ff00000000200 */
[----:B------:R-:W1:Y:S08]  /*dbf0*/  LDSM.16.M88.4 R192, [R227] ;  /* 0x00000000e3c0783b */ /* 0x000e700000000200 */
[----:B------:R-:W1:Y:S08]  /*dc00*/  LDSM.16.M88.4 R196, [R250] ;  /* 0x00000000fac4783b */ /* 0x000e700000000200 */
[----:B------:R-:W1:Y:S08]  /*dc10*/  LDSM.16.M88.4 R200, [R249] ;  /* 0x00000000f9c8783b */ /* 0x000e700000000200 */
[----:B------:R-:W1:Y:S08]  /*dc20*/  LDSM.16.M88.4 R204, [R248] ;  /* 0x00000000f8cc783b */ /* 0x000e700000000200 */
[----:B------:R-:W1:Y:S08]  /*dc30*/  LDSM.16.M88.4 R208, [R247] ;  /* 0x00000000f7d0783b */ /* 0x000e700000000200 */
[----:B------:R-:W1:Y:S01]  /*dc40*/  LDSM.16.M88.4 R212, [R246] ;  /* 0x00000000f6d4783b */ /* 0x000e620000000200 */
[C---:B--2---:R-:W-:Y:S02]  /*dc50*/  LOP3.LUT P4, RZ, R0.reuse, 0x2, RZ, 0xc0, !PT ;  /* 0x0000000200ff7812 */ /* 0x044fe4000788c0ff */
[----:B------:R-:W-:Y:S02]  /*dc60*/  LOP3.LUT P3, RZ, R0, 0x1, RZ, 0xc0, !PT ;  /* 0x0000000100ff7812 */ /* 0x000fe4000786c0ff */
[----:B------:R-:W-:Y:S05]  /*dc70*/  SHF.R.S32.HI R0, RZ, 0x1f, R252 ;  /* 0x0000001fff007819 */ /* 0x000fea00000114fc */
[----:B------:R-:W-:Y:S01]  /*dc80*/  IMAD R0, R0, c[0x0][0x208], RZ ;  /* 0x0000820000007a24 */ /* 0x000fe200078e02ff */
[----:B---3--:R-:W-:Y:S03]  /*dc90*/  MOV R3, R14 ;  /* 0x0000000e00037202 */ /* 0x008fe60000000f00 */
[----:B------:R-:W-:Y:S02]  /*dca0*/  IMAD R0, R252, c[0x0][0x20c], R0 ;  /* 0x00008300fc007a24 */ /* 0x000fe400078e0200 */
[----:B------:R-:W-:Y:S03]  /*dcb0*/  IMAD.WIDE.U32 R2, R12, 0x60, R2 ;  /* 0x000000600c027825 */ /* 0x000fe600078e0002 */
[----:B------:R-:W-:Y:S02]  /*dcc0*/  IADD3 R0, R13, R0, RZ ;  /* 0x000000000d007210 */ /* 0x000fe40007ffe0ff */
[C---:B----4-:R-:W-:Y:S03]  /*dcd0*/  HMMA.16816.F32.BF16 R12, R48.reuse, R16, RZ ;  /* 0x00000010300c723c */ /* 0x050fe600000418ff */
[----:B------:R-:W-:Y:S05]  /*dce0*/  IMAD R0, R0, 0x60, RZ ;  /* 0x0000006000007824 */ /* 0x000fea00078e02ff */
[C---:B------:R-:W-:Y:S01]  /*dcf0*/  HMMA.16816.F32.BF16 R16, R48.reuse, R18, RZ ;  /* 0x000000123010723c */ /* 0x040fe200000418ff */
[----:B------:R-:W-:Y:S03]  /*dd00*/  IADD3 R3, R3, R0, RZ ;  /* 0x0000000003037210 */ /* 0x000fe60007ffe0ff */
[C---:B------:R-:W-:Y:S02]  /*dd10*/  SHF.L.U32 R0, R2.reuse, 0x1, RZ ;  /* 0x0000000102007819 */ /* 0x040fe400000006ff */
[----:B------:R-:W-:Y:S02]  /*dd20*/  SHF.L.U64.HI R2, R2, 0x1, R3 ;  /* 0x0000000102027819 */ /* 0x000fe40000010203 */
[C---:B------:R-:W-:Y:S01]  /*dd30*/  HMMA.16816.F32.BF16 R20, R48.reuse, R24, RZ ;  /* 0x000000183014723c */ /* 0x040fe200000418ff */
[C---:B------:R-:W-:Y:S03]  /*dd40*/  IADD3 R132, P2, R0.reuse, c[0x0][0x1f8], RZ ;  /* 0x00007e0000847a10 */ /* 0x040fe60007f5e0ff */
[----:B------:R-:W-:Y:S02]  /*dd50*/  IADD3 R28, P1, R0, 0x80, RZ ;  /* 0x00000080001c7810 */ /* 0x000fe40007f3e0ff */
[----:B------:R-:W-:Y:S02]  /*dd60*/  IADD3.X R133, R2, c[0x0][0x1fc], RZ, P2, !PT ;  /* 0x00007f0002857a10 */ /* 0x000fe400017fe4ff */
[C---:B------:R-:W-:Y:S01]  /*dd70*/  HMMA.16816.F32.BF16 R24, R48.reuse, R26, RZ ;  /* 0x0000001a3018723c */ /* 0x040fe200000418ff */
[----:B------:R-:W-:Y:S02]  /*dd80*/  IADD3 R28, P0, R28, c[0x0][0x1f8], RZ ;  /* 0x00007e001c1c7a10 */ /* 0x000fe40007f1e0ff */
[----:B------:R-:W-:Y:S01]  /*dd90*/  @!PT LDS RZ, [RZ] ;  /* 0x00000000fffff984 */ /* 0x000fe20000000800 */
[----:B------:R-:W-:Y:S01]  /*dda0*/  @!PT LDS RZ, [RZ] ;  /* 0x00000000fffff984 */ /* 0x000fe20000000800 */
[----:B------:R-:W-:Y:S01]  /*ddb0*/  @!PT LDS RZ, [RZ] ;  /* 0x00000000fffff984 */ /* 0x000fe20000000800 */
[----:B------:R2:W-:Y:S01]  /*ddc0*/  LDGSTS.E.BYPASS.LTC128B.128 [R251+0x100], [R132.64], !P5 ;  /* 0x0010000084fb7fae */ /* 0x0005e2000e901d46 */
[----:B------:R-:W-:Y:S02]  /*ddd0*/  IADD3 R38, P2, R0, 0x100, RZ ;  /* 0x0000010000267810 */ /* 0x000fe40007f5e0ff */
[--C-:B------:R-:W-:Y:S02]  /*dde0*/  IADD3.X R29, RZ, c[0x0][0x1fc], R2.reuse, P0, P1 ;  /* 0x00007f00ff1d7a10 */ /* 0x100fe400007e2402 */
[----:B------:R-:W-:Y:S03]  /*ddf0*/  IADD3 R38, P0, R38, c[0x0][0x1f8], RZ ;  /* 0x00007e0026267a10 */ /* 0x000fe60007f1e0ff */
[----:B------:R3:W-:Y:S01]  /*de00*/  LDGSTS.E.BYPASS.LTC128B.128 [R251+0x3100], [R28.64], !P4 ;  /* 0x031000001cfb7fae */ /* 0x0007e2000e101d46 */
[--C-:B------:R-:W-:Y:S02]  /*de10*/  IADD3.X R39, RZ, c[0x0][0x1fc], R2.reuse, P0, P2 ;  /* 0x00007f00ff277a10 */ /* 0x100fe400007e4402 */
[----:B------:R-:W-:Y:S04]  /*de20*/  IADD3 R0, P1, R0, 0x180, RZ ;  /* 0x0000018000007810 */ /* 0x000fe80007f3e0ff */
[----:B------:R-:W-:Y:S01]  /*de30*/  IADD3 R36, P0, R0, c[0x0][0x1f8], RZ ;  /* 0x00007e0000247a10 */ /* 0x000fe20007f1e0ff */
[----:B------:R4:W-:Y:S01]  /*de40*/  LDGSTS.E.BYPASS.LTC128B.128 [R251+0x6100], [R38.64], !P3 ;  /* 0x0610000026fb7fae */ /* 0x0009e2000d901d46 */
[----:B------:R-:W-:Y:S02]  /*de50*/  MOV R0, c[0x0][0x208] ;  /* 0x0000820000007a02 */ /* 0x000fe40000000f00 */
[----:B------:R-:W-:Y:S02]  /*de60*/  IADD3.X R37, RZ, c[0x0][0x1fc], R2, P0, P1 ;  /* 0x00007f00ff257a10 */ /* 0x000fe400007e2402 */
[----:B------:R-:W-:Y:S03]  /*de70*/  SHF.L.U32 R3, R0, 0x6, RZ ;  /* 0x0000000600037819 */ /* 0x000fe600000006ff */
[----:B------:R4:W-:Y:S01]  /*de80*/  LDGSTS.E.BYPASS.LTC128B.128 [R251+0x9100], [R36.64], !P6 ;  /* 0x0910000024fb7fae */ /* 0x0009e2000f101d46 */
[----:B------:R-:W-:Y:S04]  /*de90*/  IADD3 R2, P1, R132, R3, RZ ;  /* 0x0000000384027210 */ /* 0x000fe80007f3e0ff */
[----:B--2---:R-:W-:Y:S01]  /*dea0*/  IADD3 R132, P0, R3, R2, RZ ;  /* 0x0000000203847210 */ /* 0x004fe20007f1e0ff */
[C---:B---3--:R-:W-:Y:S08]  /*deb0*/  HMMA.16816.F32.BF16 R28, R48.reuse, R32, RZ ;  /* 0x00000020301c723c */ /* 0x048ff000000418ff */
[C---:B------:R-:W-:Y:S08]  /*dec0*/  HMMA.16816.F32.BF16 R32, R48.reuse, R34, RZ ;  /* 0x000000223020723c */ /* 0x040ff000000418ff */
[C---:B----4-:R-:W-:Y:S08]  /*ded0*/  HMMA.16816.F32.BF16 R36, R48.reuse, R40, RZ ;  /* 0x000000283024723c */ /* 0x050ff000000418ff */
[C---:B------:R-:W-:Y:S08]  /*dee0*/  HMMA.16816.F32.BF16 R40, R48.reuse, R42, RZ ;  /* 0x0000002a3028723c */ /* 0x040ff000000418ff */
[C---:B-1----:R-:W-:Y:S07]  /*def0*/  HMMA.16816.F32.BF16 R44, R48.reuse, R136, RZ ;  /* 0x00000088302c723c */ /* 0x042fee00000418ff */
[----:B------:R-:W-:Y:S01]  /*df00*/  MOV R137, 0x6 ;  /* 0x0000000600897802 */ /* 0x000fe20000000f00 */
[----:B------:R-:W-:Y:S04]  /*df10*/  HMMA.16816.F32.BF16 R48, R48, R138, RZ ;  /* 0x0000008a3030723c */ /* 0x000fe800000418ff */
[----:B------:R-:W-:Y:S04]  /*df20*/  SHF.L.U64.HI R0, R0, R137, c[0x0][0x20c] ;  /* 0x0000830000007619 */ /* 0x000fe80000010289 */
[C---:B------:R-:W-:Y:S05]  /*df30*/  HMMA.16816.F32.BF16 R4, R188.reuse, R192, R4 ;  /* 0x000000c0bc04723c */ /* 0x040fea0000041804 */
[----:B------:R-:W-:Y:S03]  /*df40*/  IADD3.X R3, R133, R0, RZ, P1, !PT ;  /* 0x0000000085037210 */ /* 0x000fe60000ffe4ff */
[C---:B------:R-:W-:Y:S02]  /*df50*/  HMMA.16816.F32.BF16 R8, R188.reuse, R194, R8 ;  /* 0x000000c2bc08723c */ /* 0x040fe40000041808 */
[----:B------:R1:W-:Y:S02]  /*df60*/  LDGSTS.E.BYPASS.LTC128B.128 [R251+0x1100], [R2.64], !P5 ;  /* 0x0110000002fb7fae */ /* 0x0003e4000e901d46 */
[----:B------:R-:W-:Y:S04]  /*df70*/  IADD3.X R133, R0, R3, RZ, P0, !PT ;  /* 0x0000000300857210 */ /* 0x000fe800007fe4ff */
[C---:B------:R-:W-:Y:S02]  /*df80*/  HMMA.16816.F32.BF16 R12, R188.reuse, R196, R12 ;  /* 0x000000c4bc0c723c */ /* 0x040fe4000004180c */
[----:B------:R1:W-:Y:S06]  /*df90*/  LDGSTS.E.BYPASS.LTC128B.128 [R251+0x4100], [R2.64+0x80], !P4 ;  /* 0x0410008002fb7fae */ /* 0x0003ec000e101d46 */
[C---:B------:R-:W-:Y:S02]  /*dfa0*/  HMMA.16816.F32.BF16 R16, R188.reuse, R198, R16 ;  /* 0x000000c6bc10723c */ /* 0x040fe40000041810 */
[----:B------:R1:W-:Y:S06]  /*dfb0*/  LDGSTS.E.BYPASS.LTC128B.128 [R251+0x7100], [R2.64+0x100], !P3 ;  /* 0x0710010002fb7fae */ /* 0x0003ec000d901d46 */
[C---:B------:R-:W-:Y:S02]  /*dfc0*/  HMMA.16816.F32.BF16 R20, R188.reuse, R200, R20 ;  /* 0x000000c8bc14723c */ /* 0x040fe40000041814 */
[----:B------:R1:W-:Y:S06]  /*dfd0*/  LDGSTS.E.BYPASS.LTC128B.128 [R251+0xa100], [R2.64+0x180], !P6 ;  /* 0x0a10018002fb7fae */ /* 0x0003ec000f101d46 */
[C---:B------:R-:W-:Y:S02]  /*dfe0*/  HMMA.16816.F32.BF16 R24, R188.reuse, R202, R24 ;  /* 0x000000cabc18723c */ /* 0x040fe40000041818 */
[----:B------:R2:W-:Y:S06]  /*dff0*/  LDGSTS.E.BYPASS.LTC128B.128 [R251+0x2100], [R132.64], !P5 ;  /* 0x0210000084fb7fae */ /* 0x0005ec000e901d46 */
[C---:B------:R-:W-:Y:S02]  /*e000*/  HMMA.16816.F32.BF16 R28, R188.reuse, R204, R28 ;  /* 0x000000ccbc1c723c */ /* 0x040fe4000004181c */
[----:B------:R2:W-:Y:S06]  /*e010*/  LDGSTS.E.BYPASS.LTC128B.128 [R251+0x5100], [R132.64+0x80], !P4 ;  /* 0x0510008084fb7fae */ /* 0x0005ec000e101d46 */
[C---:B------:R-:W-:Y:S02]  /*e020*/  HMMA.16816.F32.BF16 R32, R188.reuse, R206, R32 ;  /* 0x000000cebc20723c */ /* 0x040fe40000041820 */
[----:B------:R2:W-:Y:S06]  /*e030*/  LDGSTS.E.BYPASS.LTC128B.128 [R251+0x8100], [R132.64+0x100], !P3 ;  /* 0x0810010084fb7fae */ /* 0x0005ec000d901d46 */
[C---:B------:R-:W-:Y:S02]  /*e040*/  HMMA.16816.F32.BF16 R36, R188.reuse, R208, R36 ;  /* 0x000000d0bc24723c */ /* 0x040fe40000041824 */
[----:B------:R2:W-:Y:S06]  /*e050*/  LDGSTS.E.BYPASS.LTC128B.128 [R251+0xb100], [R132.64+0x180], !P6 ;  /* 0x0b10018084fb7fae */ /* 0x0005ec000f101d46 */
[C---:B------:R-:W-:Y:S02]  /*e060*/  HMMA.16816.F32.BF16 R40, R188.reuse, R210, R40 ;  /* 0x000000d2bc28723c */ /* 0x040fe40000041828 */
[----:B------:R-:W-:Y:S06]  /*e070*/  LDSM.16.M88.4 R136, [R226] ;  /* 0x00000000e288783b */ /* 0x000fec0000000200 */
[C---:B------:R-:W-:Y:S02]  /*e080*/  HMMA.16816.F32.BF16 R44, R188.reuse, R212, R44 ;  /* 0x000000d4bc2c723c */ /* 0x040fe4000004182c */
[----:B------:R-:W3:Y:S06]  /*e090*/  LDSM.16.M88.4 R192, [R222] ;  /* 0x00000000dec0783b */ /* 0x000eec0000000200 */
[----:B------:R-:W-:Y:S02]  /*e0a0*/  HMMA.16816.F32.BF16 R48, R188, R214, R48 ;  /* 0x000000d6bc30723c */ /* 0x000fe40000041830 */
[----:B------:R-:W4:Y:S08]  /*e0b0*/  LDSM.16.M88.4 R196, [R222+0x800] ;  /* 0x00080000dec4783b */ /* 0x000f300000000200 */
[----:B------:R-:W1:Y:S08]  /*e0c0*/  LDSM.16.M88.4 R200, [R222+0x1000] ;  /* 0x00100000dec8783b */ /* 0x000e700000000200 */
[----:B------:R-:W0:Y:S08]  /*e0d0*/  LDGDEPBAR ;  /* 0x00000000000079af */ /* 0x000e300000000000 */
[----:B------:R-:W1:Y:S01]  /*e0e0*/  LDSM.16.M88.4 R204, [R222+0x1800] ;  /* 0x00180000decc783b */ /* 0x000e620000000200 */
[C---:B---3--:R-:W-:Y:S07]  /*e0f0*/  HMMA.16816.F32.BF16 R4, R136.reuse, R192, R4 ;  /* 0x000000c08804723c */ /* 0x048fee0000041804 */
[----:B------:R-:W3:Y:S01]  /*e100*/  LDSM.16.M88.4 R188, [R222+0x2000] ;  /* 0x00200000debc783b */ /* 0x000ee20000000200 */
[C---:B------:R-:W-:Y:S07]  /*e110*/  HMMA.16816.F32.BF16 R8, R136.reuse, R194, R8 ;  /* 0x000000c28808723c */ /* 0x040fee0000041808 */
[----:B------:R-:W2:Y:S01]  /*e120*/  LDSM.16.M88.4 R208, [R222+0x2800] ;  /* 0x00280000ded0783b */ /* 0x000ea20000000200 */
[C---:B----4-:R-:W-:Y:S07]  /*e130*/  HMMA.16816.F32.BF16 R12, R136.reuse, R196, R12 ;  /* 0x000000c4880c723c */ /* 0x050fee000004180c */
[----:B------:R-:W-:Y:S01]  /*e140*/  LDSM.16.M88.4 R192, [R219] ;  /* 0x00000000dbc0783b */ /* 0x000fe20000000200 */
[C---:B------:R-:W-:Y:S07]  /*e150*/  HMMA.16816.F32.BF16 R16, R136.reuse, R198, R16 ;  /* 0x000000c68810723c */ /* 0x040fee0000041810 */
[----:B------:R-:W-:Y:S01]  /*e160*/  LDSM.16.M88.4 R196, [R219+0x800] ;  /* 0x00080000dbc4783b */ /* 0x000fe20000000200 */
[C---:B-1----:R-:W-:Y:S08]  /*e170*/  HMMA.16816.F32.BF16 R20, R136.reuse, R200, R20 ;  /* 0x000000c88814723c */ /* 0x042ff00000041814 */
[C---:B------:R-:W-:Y:S01]  /*e180*/  HMMA.16816.F32.BF16 R24, R136.reuse, R202, R24 ;  /* 0x000000ca8818723c */ /* 0x040fe20000041818 */
[----:B------:R-:W-:Y:S07]  /*e190*/  LDSM.16.M88.4 R200, [R219+0x1000] ;  /* 0x00100000dbc8783b */ /* 0x000fee0000000200 */
[C---:B------:R-:W-:Y:S08]  /*e1a0*/  HMMA.16816.F32.BF16 R28, R136.reuse, R204, R28 ;  /* 0x000000cc881c723c */ /* 0x040ff0000004181c */
[C---:B------:R-:W-:Y:S01]  /*e1b0*/  HMMA.16816.F32.BF16 R32, R136.reuse, R206, R32 ;  /* 0x000000ce8820723c */ /* 0x040fe20000041820 */
[----:B------:R-:W-:Y:S07]  /*e1c0*/  LDSM.16.M88.4 R204, [R219+0x1800] ;  /* 0x00180000dbcc783b */ /* 0x000fee0000000200 */
[C---:B---3--:R-:W-:Y:S08]  /*e1d0*/  HMMA.16816.F32.BF16 R36, R136.reuse, R188, R36 ;  /* 0x000000bc8824723c */ /* 0x048ff00000041824 */
[C---:B------:R-:W-:Y:S01]  /*e1e0*/  HMMA.16816.F32.BF16 R40, R136.reuse, R190, R40 ;  /* 0x000000be8828723c */ /* 0x040fe20000041828 */
[----:B------:R-:W1:Y:S07]  /*e1f0*/  LDSM.16.M88.4 R188, [R225] ;  /* 0x00000000e1bc783b */ /* 0x000e6e0000000200 */
[C---:B--2---:R-:W-:Y:S08]  /*e200*/  HMMA.16816.F32.BF16 R44, R136.reuse, R208, R44 ;  /* 0x000000d0882c723c */ /* 0x044ff0000004182c */
        /* <DEDUP_REMOVED lines=160> */
[----:B------:R-:W-:Y:S07]  /*ec10*/  LDSM.16.M88.4 R196, [R223+0xc000] ;  /* 0x00c00000dfc4783b */ /* 0x000fee0000000200 */
[C---:B------:R-:W-:Y:S08]  /*ec20*/  HMMA.16816.F32.BF16 R20, R188.reuse, R200, R20 ;  /* 0x000000c8bc14723c */ /* 0x040ff00000041814 */
        /* <DEDUP_REMOVED lines=101> */
[----:B------:R-:W-:Y:S01]  /*f280*/  MUFU.TANH R197, R13 ;  /* 0x0000000d00c57308 */ /* 0x000fe20000002400 */
[----:B----4-:R-:W-:Y:S09]  /*f290*/  FMNMX.FTZ R2, R192, R2, !PT ;  /* 0x00000002c0027209 */ /* 0x010ff20007810000 */
[----:B------:R-:W3:Y:S01]  /*f2a0*/  MUFU.TANH R196, R12 ;  /* 0x0000000c00c47308 */ /* 0x000ee20000002400 */
[C---:B--2---:R-:W-:Y:S01]  /*f2b0*/  HMMA.16816.F32.BF16 R20, R200.reuse, R4, R20 ;  /* 0x00000004c814723c */ /* 0x044fe20000041814 */
[----:B-1----:R-:W1:Y:S02]  /*f2c0*/  LDSM.16.M88.4 R8, [R219+0xa800] ;  /* 0x00a80000db08783b */ /* 0x002e640000000200 */
[----:B------:R-:W-:Y:S06]  /*f2d0*/  FMNMX.FTZ R2, R193, R2, !PT ;  /* 0x00000002c1027209 */ /* 0x000fec0007810000 */
[----:B------:R-:W2:Y:S01]  /*f2e0*/  MUFU.TANH R198, R14 ;  /* 0x0000000e00c67308 */ /* 0x000ea20000002400 */
[C---:B------:R-:W-:Y:S01]  /*f2f0*/  HMMA.16816.F32.BF16 R24, R200.reuse, R6, R24 ;  /* 0x00000006c818723c */ /* 0x040fe20000041818 */
[----:B------:R-:W4:Y:S08]  /*f300*/  LDSM.16.M88.4 R4, [R219+0xb000] ;  /* 0x00b00000db04783b */ /* 0x000f300000000200 */
[----:B------:R-:W1:Y:S03]  /*f310*/  MUFU.TANH R204, R16 ;  /* 0x0000001000cc7308 */ /* 0x000e660000002400 */
[----:B---3--:R-:W-:Y:S02]  /*f320*/  FMNMX.FTZ R0, R196, R0, !PT ;  /* 0x00000000c4007209 */ /* 0x008fe40007810000 */
[----:B------:R-:W-:Y:S02]  /*f330*/  FMUL.FTZ R22, R22, c[0x0][0x320] ;  /* 0x0000c80016167a20 */ /* 0x000fe40000410000 */
[----:B------:R-:W-:Y:S01]  /*f340*/  FMNMX.FTZ R0, R197, R0, !PT ;  /* 0x00000000c5007209 */ /* 0x000fe20007810000 */
[----:B------:R-:W-:Y:S02]  /*f350*/  FMUL.FTZ R23, R23, c[0x0][0x320] ;  /* 0x0000c80017177a20 */ /* 0x000fe40000410000 */
[----:B------:R-:W3:Y:S01]  /*f360*/  MUFU.TANH R199, R15 ;  /* 0x0000000f00c77308 */ /* 0x000ee20000002400 */
[----:B------:R-:W-:Y:S02]  /*f370*/  FMUL.FTZ R20, R20, c[0x0][0x320] ;  /* 0x0000c80014147a20 */ /* 0x000fe40000410000 */
[----:B------:R-:W-:Y:S01]  /*f380*/  FMUL.FTZ R21, R21, c[0x0][0x320] ;  /* 0x0000c80015157a20 */ /* 0x000fe20000410000 */
[----:B--2---:R-:W-:Y:S01]  /*f390*/  FMNMX.FTZ R2, R198, R2, !PT ;  /* 0x00000002c6027209 */ /* 0x004fe20007810000 */
[----:B------:R-:W-:Y:S02]  /*f3a0*/  FMUL.FTZ R26, R26, c[0x0][0x320] ;  /* 0x0000c8001a1a7a20 */ /* 0x000fe40000410000 */
[----:B------:R-:W-:Y:S02]  /*f3b0*/  FMUL.FTZ R27, R27, c[0x0][0x320] ;  /* 0x0000c8001b1b7a20 */ /* 0x000fe40000410000 */
[----:B------:R-:W-:Y:S01]  /*f3c0*/  FMUL.FTZ R24, R24, c[0x0][0x320] ;  /* 0x0000c80018187a20 */ /* 0x000fe20000410000 */
[----:B------:R-:W-:Y:S01]  /*f3d0*/  MUFU.TANH R214, R22 ;  /* 0x0000001600d67308 */ /* 0x000fe20000002400 */
[----:B------:R-:W-:Y:S01]  /*f3e0*/  FMUL.FTZ R25, R25, c[0x0][0x320] ;  /* 0x0000c80019197a20 */ /* 0x000fe20000410000 */
[----:B-1----:R-:W-:Y:S01]  /*f3f0*/  FMNMX.FTZ R0, R204, R0, !PT ;  /* 0x00000000cc007209 */ /* 0x002fe20007810000 */
[C---:B------:R-:W-:Y:S07]  /*f400*/  HMMA.16816.F32.BF16 R28, R200.reuse, R8, R28 ;  /* 0x00000008c81c723c */ /* 0x040fee000004181c */
[----:B------:R-:W-:Y:S01]  /*f410*/  MUFU.TANH R215, R23 ;  /* 0x0000001700d77308 */ /* 0x000fe20000002400 */
[C---:B------:R-:W-:Y:S01]  /*f420*/  HMMA.16816.F32.BF16 R32, R200.reuse, R10, R32 ;  /* 0x0000000ac820723c */ /* 0x040fe20000041820 */
[----:B------:R-:W1:Y:S01]  /*f430*/  LDSM.16.M88.4 R8, [R219+0xb800] ;  /* 0x00b80000db08783b */ /* 0x000e620000000200 */
[----:B------:R-:W-:Y:S04]  /*f440*/  DEPBAR.LE SB0, 0x0 ;  /* 0x000080000000791a */ /* 0x000fe80000000000 */
[----:B---3--:R-:W-:Y:S02]  /*f450*/  FMNMX.FTZ R2, R199, R2, !PT ;  /* 0x00000002c7027209 */ /* 0x008fe40007810000 */
[C---:B----4-:R-:W-:Y:S01]  /*f460*/  HMMA.16816.F32.BF16 R36, R200.reuse, R4, R36 ;  /* 0x00000004c824723c */ /* 0x050fe20000041824 */
[----:B------:R-:W2:Y:S01]  /*f470*/  LDL R5, [R1+0x30] ;  /* 0x0000300001057983 */ /* 0x000ea20000100800 */
[----:B------:R-:W3:Y:S03]  /*f480*/  MUFU.TANH R205, R17 ;  /* 0x0000001100cd7308 */ /* 0x000ee60000002400 */
[----:B------:R-:W-:Y:S03]  /*f490*/  BAR.SYNC.DEFER_BLOCKING 0x0 ;  /* 0x0000000000007b1d */ /* 0x000fe60000010000 */
[C---:B------:R-:W-:Y:S04]  /*f4a0*/  HMMA.16816.F32.BF16 R40, R200.reuse, R6, R40 ;  /* 0x00000006c828723c */ /* 0x040fe80000041828 */
[----:B------:R-:W-:Y:S02]  /*f4b0*/  FMUL.FTZ R28, R28, c[0x0][0x320] ;  /* 0x0000c8001c1c7a20 */ /* 0x000fe40000410000 */
[----:B------:R-:W-:Y:S02]  /*f4c0*/  FMUL.FTZ R29, R29, c[0x0][0x320] ;  /* 0x0000c8001d1d7a20 */ /* 0x000fe40000410000 */
[----:B------:R-:W-:Y:S04]  /*f4d0*/  FMUL.FTZ R30, R30, c[0x0][0x320] ;  /* 0x0000c8001e1e7a20 */ /* 0x000fe80000410000 */
[----:B------:R-:W-:Y:S02]  /*f4e0*/  FMUL.FTZ R31, R31, c[0x0][0x320] ;  /* 0x0000c8001f1f7a20 */ /* 0x000fe40000410000 */
[----:B------:R-:W-:Y:S02]  /*f4f0*/  FMUL.FTZ R32, R32, c[0x0][0x320] ;  /* 0x0000c80020207a20 */ /* 0x000fe40000410000 */
[----:B------:R-:W-:Y:S02]  /*f500*/  FMUL.FTZ R38, R38, c[0x0][0x320] ;  /* 0x0000c80026267a20 */ /* 0x000fe40000410000 */
[----:B------:R-:W-:Y:S01]  /*f510*/  FMUL.FTZ R39, R39, c[0x0][0x320] ;  /* 0x0000c80027277a20 */ /* 0x000fe20000410000 */
[----:B---3--:R-:W-:Y:S01]  /*f520*/  FMNMX.FTZ R0, R205, R0, !PT ;  /* 0x00000000cd007209 */ /* 0x008fe20007810000 */
[----:B------:R-:W-:Y:S01]  /*f530*/  FMUL.FTZ R34, R34, c[0x0][0x320] ;  /* 0x0000c80022227a20 */ /* 0x000fe20000410000 */
[----:B------:R-:W3:Y:S01]  /*f540*/  LDL R6, [R1+0x18] ;  /* 0x0000180001067983 */ /* 0x000ee20000100800 */
[----:B------:R-:W4:Y:S01]  /*f550*/  MUFU.TANH R138, R28 ;  /* 0x0000001c008a7308 */ /* 0x000f220000002400 */
[----:B------:R-:W-:Y:S01]  /*f560*/  FMUL.FTZ R36, R36, c[0x0][0x320] ;  /* 0x0000c80024247a20 */ /* 0x000fe20000410000 */
[C---:B-1----:R-:W-:Y:S03]  /*f570*/  HMMA.16816.F32.BF16 R44, R200.reuse, R8, R44 ;  /* 0x00000008c82c723c */ /* 0x042fe6000004182c */
[----:B------:R-:W-:Y:S02]  /*f580*/  FMUL.FTZ R37, R37, c[0x0][0x320] ;  /* 0x0000c80025257a20 */ /* 0x000fe40000410000 */
[----:B------:R-:W-:Y:S03]  /*f590*/  FMUL.FTZ R40, R40, c[0x0][0x320] ;  /* 0x0000c80028287a20 */ /* 0x000fe60000410000 */
[----:B------:R-:W-:Y:S01]  /*f5a0*/  MUFU.TANH R132, R29 ;  /* 0x0000001d00847308 */ /* 0x000fe20000002400 */
[----:B------:R-:W-:Y:S01]  /*f5b0*/  HMMA.16816.F32.BF16 R48, R200, R10, R48 ;  /* 0x0000000ac830723c */ /* 0x000fe20000041830 */
[----:B------:R-:W2:Y:S02]  /*f5c0*/  LDL.64 R10, [R1+0x20] ;  /* 0x00002000010a7983 */ /* 0x000ea40000100a00 */
[----:B------:R-:W-:Y:S02]  /*f5d0*/  FMUL.FTZ R33, R33, c[0x0][0x320] ;  /* 0x0000c80021217a20 */ /* 0x000fe40000410000 */
[----:B------:R-:W-:Y:S02]  /*f5e0*/  FMUL.FTZ R35, R35, c[0x0][0x320] ;  /* 0x0000c80023237a20 */ /* 0x000fe40000410000 */
[----:B------:R-:W-:Y:S02]  /*f5f0*/  FMUL.FTZ R42, R42, c[0x0][0x320] ;  /* 0x0000c8002a2a7a20 */ /* 0x000fe40000410000 */
[----:B------:R-:W1:Y:S03]  /*f600*/  MUFU.TANH R206, R18 ;  /* 0x0000001200ce7308 */ /* 0x000e660000002400 */
[----:B------:R-:W-:Y:S01]  /*f610*/  FMUL.FTZ R41, R41, c[0x0][0x320] ;  /* 0x0000c80029297a20 */ /* 0x000fe20000410000 */
[----:B----4-:R-:W-:Y:S01]  /*f620*/  MOV R202, R138 ;  /* 0x0000008a00ca7202 */ /* 0x010fe20000000f00 */
[----:B------:R-:W-:Y:S02]  /*f630*/  FMUL.FTZ R43, R43, c[0x0][0x320] ;  /* 0x0000c8002b2b7a20 */ /* 0x000fe40000410000 */
[----:B------:R-:W-:Y:S02]  /*f640*/  FMUL.FTZ R44, R44, c[0x0][0x320] ;  /* 0x0000c8002c2c7a20 */ /* 0x000fe40000410000 */
[----:B------:R-:W-:Y:S01]  /*f650*/  FMUL.FTZ R45, R45, c[0x0][0x320] ;  /* 0x0000c8002d2d7a20 */ /* 0x000fe20000410000 */
[----:B------:R-:W4:Y:S01]  /*f660*/  MUFU.TANH R208, R20 ;  /* 0x0000001400d07308 */ /* 0x000f220000002400 */
[----:B------:R-:W-:Y:S02]  /*f670*/  FMUL.FTZ R46, R46, c[0x0][0x320] ;  /* 0x0000c8002e2e7a20 */ /* 0x000fe40000410000 */
[----:B------:R-:W-:Y:S02]  /*f680*/  FMUL.FTZ R47, R47, c[0x0][0x320] ;  /* 0x0000c8002f2f7a20 */ /* 0x000fe40000410000 */
[----:B------:R-:W-:Y:S02]  /*f690*/  FMUL.FTZ R50, R50, c[0x0][0x320] ;  /* 0x0000c80032327a20 */ /* 0x000fe40000410000 */
[----:B------:R-:W-:Y:S02]  /*f6a0*/  FMUL.FTZ R49, R49, c[0x0][0x320] ;  /* 0x0000c80031317a20 */ /* 0x000fe40000410000 */
[----:B------:R-:W-:Y:S01]  /*f6b0*/  FMUL.FTZ R48, R48, c[0x0][0x320] ;  /* 0x0000c80030307a20 */ /* 0x000fe20000410000 */
[----:B------:R-:W4:Y:S01]  /*f6c0*/  MUFU.TANH R209, R21 ;  /* 0x0000001500d17308 */ /* 0x000f220000002400 */
[----:B-1----:R-:W-:Y:S09]  /*f6d0*/  FMNMX.FTZ R2, R206, R2, !PT ;  /* 0x00000002ce027209 */ /* 0x002ff20007810000 */
[----:B------:R-:W1:Y:S01]  /*f6e0*/  MUFU.TANH R207, R19 ;  /* 0x0000001300cf7308 */ /* 0x000e620000002400 */
[----:B----4-:R-:W-:Y:S09]  /*f6f0*/  FMNMX.FTZ R0, R208, R0, !PT ;  /* 0x00000000d0007209 */ /* 0x010ff20007810000 */
[----:B------:R-:W4:Y:S01]  /*f700*/  MUFU.TANH R213, R24 ;  /* 0x0000001800d57308 */ /* 0x000f220000002400 */
[----:B------:R-:W-:Y:S09]  /*f710*/  FMNMX.FTZ R0, R209, R0, !PT ;  /* 0x00000000d1007209 */ /* 0x000ff20007810000 */
[----:B------:R-:W4:Y:S01]  /*f720*/  MUFU.TANH R136, R33 ;  /* 0x0000002100887308 */ /* 0x000f220000002400 */
[----:B-1----:R-:W-:Y:S04]  /*f730*/  FMNMX.FTZ R2, R207, R2, !PT ;  /* 0x00000002cf027209 */ /* 0x002fe80007810000 */
[----:B------:R-:W-:Y:S05]  /*f740*/  FMNMX.FTZ R2, R214, R2, !PT ;  /* 0x00000002d6027209 */ /* 0x000fea0007810000 */
[----:B------:R-:W1:Y:S01]  /*f750*/  MUFU.TANH R12, R26 ;  /* 0x0000001a000c7308 */ /* 0x000e620000002400 */
[----:B------:R-:W-:Y:S02]  /*f760*/  FMNMX.FTZ R2, R215, R2, !PT ;  /* 0x00000002d7027209 */ /* 0x000fe40007810000 */
[----:B----4-:R-:W-:Y:S07]  /*f770*/  FMNMX.FTZ R0, R213, R0, !PT ;  /* 0x00000000d5007209 */ /* 0x010fee0007810000 */
[----:B------:R-:W4:Y:S01]  /*f780*/  MUFU.TANH R212, R25 ;  /* 0x0000001900d47308 */ /* 0x000f220000002400 */
[----:B------:R-:W-:Y:S02]  /*f790*/  MOV R201, R136 ;  /* 0x0000008800c97202 */ /* 0x000fe40000000f00 */
[----:B------:R-:W-:Y:S07]  /*f7a0*/  MOV R33, R132 ;  /* 0x0000008400217202 */ /* 0x000fee0000000f00 */
[----:B------:R-:W4:Y:S01]  /*f7b0*/  MUFU.TANH R210, R27 ;  /* 0x0000001b00d27308 */ /* 0x000f220000002400 */
[----:B-1----:R-:W-:Y:S04]  /*f7c0*/  MOV R203, R12 ;  /* 0x0000000c00cb7202 */ /* 0x002fe80000000f00 */
[----:B------:R-:W-:Y:S05]  /*f7d0*/  FMNMX.FTZ R2, R203, R2, !PT ;  /* 0x00000002cb027209 */ /* 0x000fea0007810000 */
[----:B------:R-:W1:Y:S01]  /*f7e0*/  MUFU.TANH R137, R32 ;  /* 0x0000002000897308 */ /* 0x000e620000002400 */
[----:B----4-:R-:W-:Y:S04]  /*f7f0*/  FMNMX.FTZ R0, R212, R0, !PT ;  /* 0x00000000d4007209 */ /* 0x010fe80007810000 */
[----:B------:R-:W-:Y:S05]  /*f800*/  FMNMX.FTZ R0, R202, R0, !PT ;  /* 0x00000000ca007209 */ /* 0x000fea0007810000 */
[----:B------:R1:W-:Y:S01]  /*f810*/  MUFU.TANH R17, R35 ;  /* 0x0000002300117308 */ /* 0x0003e20000002400 */
[----:B------:R-:W-:Y:S02]  /*f820*/  FMNMX.FTZ R0, R33, R0, !PT ;  /* 0x0000000021007209 */ /* 0x000fe40007810000 */
[----:B------:R-:W-:Y:S07]  /*f830*/  FMNMX.FTZ R2, R210, R2, !PT ;  /* 0x00000002d2027209 */ /* 0x000fee0007810000 */
[----:B------:R-:W4:Y:S10]  /*f840*/  MUFU.TANH R18, R30 ;  /* 0x0000001e00127308 */ /* 0x000f340000002400 */
[----:B------:R-:W4:Y:S01]  /*f850*/  MUFU.TANH R211, R31 ;  /* 0x0000001f00d37308 */ /* 0x000f220000002400 */
[----:B-1----:R-:W-:Y:S04]  /*f860*/  MOV R35, R137 ;  /* 0x0000008900237202 */ /* 0x002fe80000000f00 */
[----:B------:R-:W-:Y:S05]  /*f870*/  FMNMX.FTZ R0, R35, R0, !PT ;  /* 0x0000000023007209 */ /* 0x000fea0007810000 */
[----:B------:R-:W1:Y:S01]  /*f880*/  MUFU.TANH R139, R34 ;  /* 0x00000022008b7308 */ /* 0x000e620000002400 */
[----:B------:R-:W-:Y:S02]  /*f890*/  FMNMX.FTZ R0, R201, R0, !PT ;  /* 0x00000000c9007209 */ /* 0x000fe40007810000 */
[----:B----4-:R-:W-:Y:S07]  /*f8a0*/  FMNMX.FTZ R2, R18, R2, !PT ;  /* 0x0000000212027209 */ /* 0x010fee0007810000 */
[----:B------:R-:W4:Y:S01]  /*f8b0*/  MUFU.TANH R16, R36 ;  /* 0x0000002400107308 */ /* 0x000f220000002400 */
[----:B------:R-:W-:Y:S09]  /*f8c0*/  FMNMX.FTZ R2, R211, R2, !PT ;  /* 0x00000002d3027209 */ /* 0x000ff20007810000 */
[----:B------:R-:W-:Y:S01]  /*f8d0*/  MUFU.TANH R24, R37 ;  /* 0x0000002500187308 */ /* 0x000fe20000002400 */
[----:B-1----:R-:W-:Y:S02]  /*f8e0*/  MOV R200, R139 ;  /* 0x0000008b00c87202 */ /* 0x002fe40000000f00 */
[----:B------:R-:W-:Y:S02]  /*f8f0*/  MOV R139, 0x6 ;  /* 0x00000006008b7802 */ /* 0x000fe40000000f00 */
[----:B------:R-:W-:Y:S05]  /*f900*/  FMNMX.FTZ R2, R200, R2, !PT ;  /* 0x00000002c8027209 */ /* 0x000fea0007810000 */
[----:B------:R-:W1:Y:S01]  /*f910*/  MUFU.TANH R3, R42 ;  /* 0x0000002a00037308 */ /* 0x000e620000002400 */
[----:B----4-:R-:W-:Y:S09]  /*f920*/  FMNMX.FTZ R0, R16, R0, !PT ;  /* 0x0000000010007209 */ /* 0x010ff20007810000 */
[----:B------:R1:W-:Y:S10]  /*f930*/  MUFU.TANH R136, R50 ;  /* 0x0000003200887308 */ /* 0x0003f40000002400 */
[----:B------:R-:W4:Y:S10]  /*f940*/  MUFU.TANH R25, R40 ;  /* 0x0000002800197308 */ /* 0x000f340000002400 */
[----:B------:R-:W4:Y:S01]  /*f950*/  MUFU.TANH R27, R38 ;  /* 0x00000026001b7308 */ /* 0x000f220000002400 */
[----:B-1----:R-:W-:Y:S02]  /*f960*/  MOV R50, R3 ;  /* 0x0000000300327202 */ /* 0x002fe40000000f00 */
[----:B------:R-:W-:Y:S02]  /*f970*/  FMNMX.FTZ R3, R17, R2, !PT ;  /* 0x0000000211037209 */ /* 0x000fe40007810000 */
[----:B------:R-:W-:Y:S01]  /*f980*/  FMNMX.FTZ R2, R24, R0, !PT ;  /* 0x0000000018027209 */ /* 0x000fe20007810000 */
[----:B------:R-:W-:Y:S04]  /*f990*/  FMUL.FTZ R0, R51, c[0x0][0x320] ;  /* 0x0000c80033007a20 */ /* 0x000fe80000410000 */
[----:B------:R-:W1:Y:S01]  /*f9a0*/  MUFU.TANH R133, R44 ;  /* 0x0000002c00857308 */ /* 0x000e620000002400 */
[----:B------:R-:W-:Y:S02]  /*f9b0*/  MOV R51, R16 ;  /* 0x0000001000337202 */ /* 0x000fe40000000f00 */
[----:B----4-:R-:W-:Y:S07]  /*f9c0*/  FMNMX.FTZ R2, R25, R2, !PT ;  /* 0x0000000219027209 */ /* 0x010fee0007810000 */
[----:B------:R1:W-:Y:S01]  /*f9d0*/  MUFU.TANH R9, R49 ;  /* 0x0000003100097308 */ /* 0x0003e20000002400 */
[----:B------:R-:W-:Y:S09]  /*f9e0*/  FMNMX.FTZ R3, R27, R3, !PT ;  /* 0x000000031b037209 */ /* 0x000ff20007810000 */
[----:B------:R-:W4:Y:S10]  /*f9f0*/  MUFU.TANH R19, R41 ;  /* 0x0000002900137308 */ /* 0x000f340000002400 */
[----:B------:R4:W-:Y:S01]  /*fa00*/  MUFU.TANH R137, R0 ;  /* 0x0000000000897308 */ /* 0x0009e20000002400 */
[----:B-1----:R-:W-:Y:S09]  /*fa10*/  MOV R49, R133 ;  /* 0x0000008500317202 */ /* 0x002ff20000000f00 */
[----:B------:R-:W1:Y:S10]  /*fa20*/  MUFU.TANH R26, R39 ;  /* 0x00000027001a7308 */ /* 0x000e740000002400 */
[----:B------:R-:W3:Y:S01]  /*fa30*/  MUFU.TANH R40, R45 ;  /* 0x0000002d00287308 */ /* 0x000ee20000002400 */
[----:B----4-:R-:W-:Y:S04]  /*fa40*/  FMNMX.FTZ R0, R19, R2, !PT ;  /* 0x0000000213007209 */ /* 0x010fe80007810000 */
[----:B------:R-:W-:Y:S05]  /*fa50*/  FMNMX.FTZ R0, R49, R0, !PT ;  /* 0x0000000031007209 */ /* 0x000fea0007810000 */
[----:B------:R-:W4:Y:S01]  /*fa60*/  MUFU.TANH R41, R43 ;  /* 0x0000002b00297308 */ /* 0x000f220000002400 */
[----:B-1----:R-:W-:Y:S04]  /*fa70*/  FMNMX.FTZ R3, R26, R3, !PT ;  /* 0x000000031a037209 */ /* 0x002fe80007810000 */
[----:B------:R-:W-:Y:S05]  /*fa80*/  FMNMX.FTZ R2, R50, R3, !PT ;  /* 0x0000000332027209 */ /* 0x000fea0007810000 */
[----:B------:R-:W1:Y:S01]  /*fa90*/  MUFU.TANH R20, R48 ;  /* 0x0000003000147308 */ /* 0x000e620000002400 */
[----:B---3--:R-:W-:Y:S02]  /*faa0*/  FMNMX.FTZ R0, R40, R0, !PT ;  /* 0x0000000028007209 */ /* 0x008fe40007810000 */
[C---:B------:R-:W-:Y:S07]  /*fab0*/  ISETP.GT.AND P0, PT, R252.reuse, R6, PT ;  /* 0x00000006fc00720c */ /* 0x040fee0003f04270 */
[----:B------:R-:W3:Y:S01]  /*fac0*/  MUFU.TANH R32, R46 ;  /* 0x0000002e00207308 */ /* 0x000ee20000002400 */
[----:B------:R-:W-:Y:S02]  /*fad0*/  IADD3 R252, R252, -0x1, RZ ;  /* 0xfffffffffcfc7810 */ /* 0x000fe40007ffe0ff */
[----:B----4-:R-:W-:Y:S07]  /*fae0*/  FMNMX.FTZ R2, R41, R2, !PT ;  /* 0x0000000229027209 */ /* 0x010fee0007810000 */
[----:B------:R-:W4:Y:S01]  /*faf0*/  MUFU.TANH R34, R47 ;  /* 0x0000002f00227308 */ /* 0x000f220000002400 */
[----:B------:R-:W-:Y:S01]  /*fb00*/  @P0 IMAD.WIDE.U32 R6, R252, c[0x0][0x1e0], RZ ;  /* 0x00007800fc060a25 */ /* 0x000fe200078e00ff */
[----:B-1----:R-:W-:Y:S04]  /*fb10*/  FMNMX.FTZ R133, R20, R0, !PT ;  /* 0x0000000014857209 */ /* 0x002fe80007810000 */
[----:B------:R-:W-:Y:S05]  /*fb20*/  FMNMX.FTZ R133, R9, R133, !PT ;  /* 0x0000008509857209 */ /* 0x000fea0007810000 */
[----:B------:R-:W1:Y:S01]  /*fb30*/  SHFL.BFLY PT, R3, R133, 0x2, 0x1f ;  /* 0x0c401f0085037f89 */ /* 0x000e6200000e0000 */
[----:B---3--:R-:W-:Y:S04]  /*fb40*/  FMNMX.FTZ R2, R32, R2, !PT ;  /* 0x0000000220027209 */ /* 0x008fe80007810000 */
[----:B----4-:R-:W-:Y:S04]  /*fb50*/  FMNMX.FTZ R0, R34, R2, !PT ;  /* 0x0000000222007209 */ /* 0x010fe80007810000 */
[----:B------:R-:W-:Y:S04]  /*fb60*/  FMNMX.FTZ R0, R136, R0, !PT ;  /* 0x0000000088007209 */ /* 0x000fe80007810000 */
[----:B------:R-:W-:Y:S05]  /*fb70*/  FMNMX.FTZ R0, R137, R0, !PT ;  /* 0x0000000089007209 */ /* 0x000fea0007810000 */
[----:B------:R-:W3:Y:S01]  /*fb80*/  SHFL.BFLY PT, R2, R0, 0x2, 0x1f ;  /* 0x0c401f0000027f89 */ /* 0x000ee200000e0000 */
[----:B-1----:R-:W-:Y:S07]  /*fb90*/  FMNMX.FTZ R133, R133, R3, !PT ;  /* 0x0000000385857209 */ /* 0x002fee0007810000 */
[----:B------:R-:W1:Y:S01]  /*fba0*/  SHFL.BFLY PT, R4, R133, 0x1, 0x1f ;  /* 0x0c201f0085047f89 */ /* 0x000e6200000e0000 */
[----:B---3--:R-:W-:Y:S07]  /*fbb0*/  FMNMX.FTZ R0, R0, R2, !PT ;  /* 0x0000000200007209 */ /* 0x008fee0007810000 */
[----:B------:R-:W3:Y:S01]  /*fbc0*/  SHFL.BFLY PT, R3, R0, 0x1, 0x1f ;  /* 0x0c201f0000037f89 */ /* 0x000ee200000e0000 */
[----:B-1----:R-:W-:Y:S02]  /*fbd0*/  FMNMX.FTZ R133, R133, R4, !PT ;  /* 0x0000000485857209 */ /* 0x002fe40007810000 */
[----:B------:R-:W-:Y:S03]  /*fbe0*/  @P0 SHF.R.S32.HI R4, RZ, 0x1f, R252 ;  /* 0x0000001fff040819 */ /* 0x000fe600000114fc */
[C---:B------:R-:W-:Y:S02]  /*fbf0*/  FMUL.FTZ R138, R133.reuse, c[0x0][0x2d0] ;  /* 0x0000b400858a7a20 */ /* 0x040fe40000410000 */
[----:B------:R-:W-:Y:S02]  /*fc00*/  @P0 IMAD R4, R4, c[0x0][0x1e0], RZ ;  /* 0x0000780004040a24 */ /* 0x000fe400078e02ff */
[----:B------:R-:W-:Y:S01]  /*fc10*/  FFMA.FTZ R8, R190, c[0x0][0x2d0], -R138 ;  /* 0x0000b400be087a23 */ /* 0x000fe2000001088a */
[----:B------:R-:W-:Y:S01]  /*fc20*/  MOV R190, R9 ;  /* 0x0000000900be7202 */ /* 0x000fe20000000f00 */
[----:B------:R-:W-:Y:S02]  /*fc30*/  FADD.FTZ R2, -R133, R134 ;  /* 0x0000008685027221 */ /* 0x000fe40000010100 */
[----:B------:R1:W-:Y:S01]  /*fc40*/  MUFU.EX2 R15, R8 ;  /* 0x00000008000f7308 */ /* 0x0003e20000000800 */
[----:B---3--:R-:W-:Y:S01]  /*fc50*/  FMNMX.FTZ R132, R0, R3, !PT ;  /* 0x0000000300847209 */ /* 0x008fe20007810000 */
[----:B------:R-:W-:Y:S01]  /*fc60*/  @P0 IMAD R3, R252, c[0x0][0x1e4], R4 ;  /* 0x00007900fc030a24 */ /* 0x000fe200078e0204 */
[----:B--2---:R-:W-:Y:S01]  /*fc70*/  @P0 MOV R4, R10 ;  /* 0x0000000a00040202 */ /* 0x004fe20000000f00 */
[----:B------:R-:W-:Y:S02]  /*fc80*/  FMUL.FTZ R0, R2, c[0x0][0x2d0] ;  /* 0x0000b40002007a20 */ /* 0x000fe40000410000 */
[----:B------:R-:W-:Y:S01]  /*fc90*/  FMUL.FTZ R134, R132, c[0x0][0x2d0] ;  /* 0x0000b40084867a20 */ /* 0x000fe20000410000 */
[----:B------:R-:W-:Y:S01]  /*fca0*/  @P0 IADD3 R3, R7, R3, RZ ;  /* 0x0000000307030210 */ /* 0x000fe20007ffe0ff */
[----:B------:R-:W-:Y:S01]  /*fcb0*/  @P0 IMAD.WIDE.U32 R4, R6, 0x60, R4 ;  /* 0x0000006006040825 */ /* 0x000fe200078e0004 */
[----:B------:R-:W-:Y:S01]  /*fcc0*/  @P0 MOV R7, c[0x0][0x1e0] ;  /* 0x0000780000070a02 */ /* 0x000fe20000000f00 */
[----:B------:R2:W3:Y:S02]  /*fcd0*/  MUFU.EX2 R2, R0 ;  /* 0x0000000000027308 */ /* 0x0004e40000000800 */
[----:B------:R-:W-:Y:S01]  /*fce0*/  @P0 IMAD R3, R3, 0x60, RZ ;  /* 0x0000006003030824 */ /* 0x000fe200078e02ff */
[----:B------:R-:W-:Y:S01]  /*fcf0*/  @P0 SHF.L.U32 R6, R4, 0x1, RZ ;  /* 0x0000000104060819 */ /* 0x000fe200000006ff */
[----:B------:R-:W-:Y:S01]  /*fd00*/  FFMA.FTZ R136, R136, c[0x0][0x2d0], -R134 ;  /* 0x0000b40088887a23 */ /* 0x000fe20000010886 */
[----:B------:R-:W-:Y:S02]  /*fd10*/  @P0 SHF.L.U64.HI R14, R7, R139, c[0x0][0x1e4] ;  /* 0x00007900070e0619 */ /* 0x000fe4000001028b */
[----:B------:R-:W-:Y:S01]  /*fd20*/  @P0 IADD3 R3, R5, R3, RZ ;  /* 0x0000000305030210 */ /* 0x000fe20007ffe0ff */
[--C-:B------:R-:W-:Y:S01]  /*fd30*/  FFMA.FTZ R5, R189, c[0x0][0x2d0], -R138.reuse ;  /* 0x0000b400bd057a23 */ /* 0x100fe2000001088a */
[----:B------:R-:W-:Y:S01]  /*fd40*/  @P0 IADD3 R10, P2, R6, 0x80, RZ ;  /* 0x00000080060a0810 */ /* 0x000fe20007f5e0ff */
[--C-:B-1----:R-:W-:Y:S01]  /*fd50*/  FFMA.FTZ R8, R188, c[0x0][0x2d0], -R138.reuse ;  /* 0x0000b400bc087a23 */ /* 0x102fe2000001088a */
[----:B------:R-:W-:Y:S01]  /*fd60*/  @P0 SHF.L.U64.HI R3, R4, 0x1, R3 ;  /* 0x0000000104030819 */ /* 0x000fe20000010203 */
[----:B------:R-:W1:Y:S01]  /*fd70*/  MUFU.EX2 R21, R5 ;  /* 0x0000000500157308 */ /* 0x000e620000000800 */
[----:B------:R-:W-:Y:S02]  /*fd80*/  @P0 IADD3 R10, P1, R10, c[0x0][0x1c8], RZ ;  /* 0x000072000a0a0a10 */ /* 0x000fe40007f3e0ff */
[----:B------:R-:W-:Y:S02]  /*fd90*/  @P0 SHF.L.U32 R7, R7, 0x6, RZ ;  /* 0x0000000607070819 */ /* 0x000fe400000006ff */
[----:B------:R-:W-:Y:S02]  /*fda0*/  @P0 IADD3.X R11, RZ, c[0x0][0x1cc], R3, P1, P2 ;  /* 0x00007300ff0b0a10 */ /* 0x000fe40000fe4403 */
[C---:B------:R-:W-:Y:S02]  /*fdb0*/  @P0 IADD3 R4, P1, R6.reuse, c[0x0][0x1c8], RZ ;  /* 0x0000720006040a10 */ /* 0x040fe40007f3e0ff */
[----:B------:R-:W-:Y:S01]  /*fdc0*/  @P0 IADD3 R12, P2, R6, 0x100, RZ ;  /* 0x00000100060c0810 */ /* 0x000fe20007f5e0ff */
[----:B------:R-:W-:Y:S01]  /*fdd0*/  MUFU.EX2 R43, R8 ;  /* 0x00000008002b7308 */ /* 0x000fe20000000800 */
[----:B------:R-:W-:Y:S01]  /*fde0*/  MOV R189, R32 ;  /* 0x0000002000bd7202 */ /* 0x000fe20000000f00 */
[----:B--2---:R-:W-:Y:S01]  /*fdf0*/  FADD.FTZ R0, -R132, R135 ;  /* 0x0000008784007221 */ /* 0x004fe20000010100 */
[----:B------:R-:W-:Y:S01]  /*fe00*/  MOV R135, R18 ;  /* 0x0000001200877202 */ /* 0x000fe20000000f00 */
[----:B---3--:R-:W-:Y:S01]  /*fe10*/  FMUL.FTZ R16, R2, R152 ;  /* 0x0000009802107220 */ /* 0x008fe20000410000 */
[----:B------:R-:W-:Y:S01]  /*fe20*/  MOV R152, R17 ;  /* 0x0000001100987202 */ /* 0x000fe20000000f00 */
[----:B------:R-:W-:Y:S02]  /*fe30*/  FMUL.FTZ R0, R0, c[0x0][0x2d0] ;  /* 0x0000b40000007a20 */ /* 0x000fe40000410000 */
[C---:B------:R-:W-:Y:S02]  /*fe40*/  FMUL.FTZ R17, R2.reuse, R153 ;  /* 0x0000009902117220 */ /* 0x040fe40000410000 */
[C---:B------:R-:W-:Y:S01]  /*fe50*/  FMUL.FTZ R32, R2.reuse, R168 ;  /* 0x000000a802207220 */ /* 0x040fe20000410000 */
[----:B------:R-:W-:Y:S01]  /*fe60*/  MOV R168, R33 ;  /* 0x0000002100a87202 */ /* 0x000fe20000000f00 */
[----:B------:R-:W2:Y:S01]  /*fe70*/  MUFU.EX2 R0, R0 ;  /* 0x0000000000007308 */ /* 0x000ea20000000800 */
[C---:B------:R-:W-:Y:S01]  /*fe80*/  FMUL.FTZ R33, R2.reuse, R169 ;  /* 0x000000a902217220 */ /* 0x040fe20000410000 */
[----:B-1----:R-:W-:Y:S01]  /*fe90*/  MOV R188, R21 ;  /* 0x0000001500bc7202 */ /* 0x002fe20000000f00 */
[----:B------:R-:W-:Y:S01]  /*fea0*/  FFMA.FTZ R5, R191, c[0x0][0x2d0], -R138 ;  /* 0x0000b400bf057a23 */ /* 0x000fe2000001088a */
[----:B------:R-:W-:Y:S01]  /*feb0*/  MOV R191, R19 ;  /* 0x0000001300bf7202 */ /* 0x000fe20000000f00 */
[C---:B------:R-:W-:Y:S02]  /*fec0*/  FMUL.FTZ R52, R2.reuse, R52 ;  /* 0x0000003402347220 */ /* 0x040fe40000410000 */
[C---:B------:R-:W-:Y:S02]  /*fed0*/  FMUL.FTZ R53, R2.reuse, R53 ;  /* 0x0000003502357220 */ /* 0x040fe40000410000 */
[C---:B------:R-:W-:Y:S01]  /*fee0*/  FMUL.FTZ R56, R2.reuse, R56 ;  /* 0x0000003802387220 */ /* 0x040fe20000410000 */
[----:B------:R1:W3:Y:S01]  /*fef0*/  MUFU.EX2 R36, R5 ;  /* 0x0000000500247308 */ /* 0x0002e20000000800 */
[C---:B------:R-:W-:Y:S02]  /*ff00*/  FMUL.FTZ R57, R2.reuse, R57 ;  /* 0x0000003902397220 */ /* 0x040fe40000410000 */
[C---:B------:R-:W-:Y:S02]  /*ff10*/  FMUL.FTZ R60, R2.reuse, R60 ;  /* 0x0000003c023c7220 */ /* 0x040fe40000410000 */
[C---:B------:R-:W-:Y:S02]  /*ff20*/  FMUL.FTZ R61, R2.reuse, R61 ;  /* 0x0000003d023d7220 */ /* 0x040fe40000410000 */
        /* <DEDUP_REMOVED lines=9> */
[----:B-1----:R-:W-:Y:S01]  /*ffc0*/  @P0 IADD3.X R5, R3, c[0x0][0x1cc], RZ, P1, !PT ;  /* 0x0000730003050a10 */ /* 0x002fe20000ffe4ff */
[----:B------:R-:W-:Y:S01]  /*ffd0*/  FMUL.FTZ R59, R0, R59 ;  /* 0x0000003b003b7220 */ /* 0x000fe20000410000 */
[----:B------:R-:W-:Y:S01]  /*ffe0*/  @P0 IADD3 R12, P1, R12, c[0x0][0x1c8], RZ ;  /* 0x000072000c0c0a10 */ /* 0x000fe20007f3e0ff */
[C---:B------:R-:W-:Y:S02]  /*fff0*/  FMUL.FTZ R62, R0.reuse, R62 ;  /* 0x0000003e003e7220 */ /* 0x040fe40000410000 */
[----:B------:R1:W-:Y:S01]  /*10000*/  @P0 LDGSTS.E.BYPASS.LTC128B.128 [R251+0xc100], [R4.64], !P5 ;  /* 0x0c10000004fb0fae */ /* 0x0003e2000e901d46 */
[--C-:B------:R-:W-:Y:S01]  /*10010*/  @P0 IADD3.X R13, RZ, c[0x0][0x1cc], R3.reuse, P1, P2 ;  /* 0x00007300ff0d0a10 */ /* 0x100fe20000fe4403 */
[----:B------:R-:W-:Y:S01]  /*10020*/  FMUL.FTZ R63, R0, R63 ;  /* 0x0000003f003f7220 */ /* 0x000fe20000410000 */
[----:B------:R-:W-:Y:S01]  /*10030*/  @P0 IADD3 R6, P2, R6, 0x180, RZ ;  /* 0x0000018006060810 */ /* 0x000fe20007f5e0ff */
[C---:B------:R-:W-:Y:S02]  /*10040*/  FMUL.FTZ R66, R0.reuse, R66 ;  /* 0x0000004200427220 */ /* 0x040fe40000410000 */
[----:B------:R-:W-:Y:S01]  /*10050*/  FMUL.FTZ R67, R0, R67 ;  /* 0x0000004300437220 */ /* 0x000fe20000410000 */
[----:B------:R-:W-:Y:S01]  /*10060*/  @P0 IADD3 R8, P1, R6, c[0x0][0x1c8], RZ ;  /* 0x0000720006080a10 */ /* 0x000fe20007f3e0ff */
[----:B------:R2:W-:Y:S01]  /*10070*/  @P0 LDGSTS.E.BYPASS.LTC128B.128 [R251+0xf100], [R10.64], !P4 ;  /* 0x0f1000000afb0fae */ /* 0x0005e2000e101d46 */
[--C-:B------:R-:W-:Y:S01]  /*10080*/  FFMA.FTZ R6, R194, c[0x0][0x2d0], -R134.reuse ;  /* 0x0000b400c2067a23 */ /* 0x100fe20000010886 */
[----:B------:R-:W-:Y:S01]  /*10090*/  MOV R194, R20 ;  /* 0x0000001400c27202 */ /* 0x000fe20000000f00 */
[C---:B------:R-:W-:Y:S01]  /*100a0*/  FMUL.FTZ R70, R0.reuse, R70 ;  /* 0x0000004600467220 */ /* 0x040fe20000410000 */
[----:B------:R-:W-:Y:S01]  /*100b0*/  @P0 IADD3.X R9, RZ, c[0x0][0x1cc], R3, P1, P2 ;  /* 0x00007300ff090a10 */ /* 0x000fe20000fe4403 */
[----:B------:R4:W-:Y:S01]  /*100c0*/  MUFU.EX2 R139, R6 ;  /* 0x00000006008b7308 */ /* 0x0009e20000000800 */
[--C-:B------:R-:W-:Y:S01]  /*100d0*/  FFMA.FTZ R3, R195, c[0x0][0x2d0], -R134.reuse ;  /* 0x0000b400c3037a23 */ /* 0x100fe20000010886 */
[----:B------:R-:W-:Y:S01]  /*100e0*/  MOV R195, R15 ;  /* 0x0000000f00c37202 */ /* 0x000fe20000000f00 */
[----:B------:R3:W-:Y:S01]  /*100f0*/  @P0 LDGSTS.E.BYPASS.LTC128B.128 [R251+0x12100], [R12.64], !P3 ;  /* 0x121000000cfb0fae */ /* 0x0007e2000d901d46 */
[----:B------:R-:W-:Y:S02]  /*10100*/  FMUL.FTZ R71, R0, R71 ;  /* 0x0000004700477220 */ /* 0x000fe40000410000 */
[C---:B------:R-:W-:Y:S02]  /*10110*/  FMUL.FTZ R72, R2.reuse, R72 ;  /* 0x0000004802487220 */ /* 0x040fe40000410000 */
[----:B------:R-:W-:Y:S02]  /*10120*/  FMUL.FTZ R73, R2, R73 ;  /* 0x0000004902497220 */ /* 0x000fe40000410000 */
[----:B------:R3:W3:Y:S01]  /*10130*/  MUFU.EX2 R37, R3 ;  /* 0x0000000300257308 */ /* 0x0006e20000000800 */
[----:B------:R3:W-:Y:S01]  /*10140*/  @P0 LDGSTS.E.BYPASS.LTC128B.128 [R251+0x15100], [R8.64], !P6 ;  /* 0x1510000008fb0fae */ /* 0x0007e2000f101d46 */
[----:B------:R-:W-:Y:S01]  /*10150*/  FMUL.FTZ R74, R0, R74 ;  /* 0x0000004a004a7220 */ /* 0x000fe20000410000 */
[----:B-1----:R-:W-:Y:S01]  /*10160*/  @P0 IADD3 R4, P2, R4, R7, RZ ;  /* 0x0000000704040210 */ /* 0x002fe20007f5e0ff */
[----:B------:R-:W-:Y:S02]  /*10170*/  FMUL.FTZ R75, R0, R75 ;  /* 0x0000004b004b7220 */ /* 0x000fe40000410000 */
[C---:B------:R-:W-:Y:S01]  /*10180*/  FMUL.FTZ R76, R2.reuse, R76 ;  /* 0x0000004c024c7220 */ /* 0x040fe20000410000 */
[----:B------:R-:W-:Y:S01]  /*10190*/  @P0 IADD3.X R5, R5, R14, RZ, P2, !PT ;  /* 0x0000000e05050210 */ /* 0x000fe200017fe4ff */
[----:B------:R-:W-:Y:S02]  /*101a0*/  FMUL.FTZ R77, R2, R77 ;  /* 0x0000004d024d7220 */ /* 0x000fe40000410000 */
[C---:B------:R-:W-:Y:S02]  /*101b0*/  FMUL.FTZ R78, R0.reuse, R78 ;  /* 0x0000004e004e7220 */ /* 0x040fe40000410000 */
[----:B------:R1:W-:Y:S01]  /*101c0*/  @P0 LDGSTS.E.BYPASS.LTC128B.128 [R251+0xd100], [R4.64], !P5 ;  /* 0x0d10000004fb0fae */ /* 0x0003e2000e901d46 */
[----:B----4-:R-:W-:Y:S01]  /*101d0*/  @P0 IADD3 R6, P1, R7, R4, RZ ;  /* 0x0000000407060210 */ /* 0x010fe20007f3e0ff */
[C---:B--2---:R-:W-:Y:S02]  /*101e0*/  FMUL.FTZ R10, R0.reuse, R146 ;  /* 0x00000092000a7220 */ /* 0x044fe40000410000 */
[----:B------:R-:W-:Y:S01]  /*101f0*/  FMUL.FTZ R11, R0, R147 ;  /* 0x00000093000b7220 */ /* 0x000fe20000410000 */
[----:B------:R-:W-:Y:S01]  /*10200*/  @P0 IADD3.X R7, R14, R5, RZ, P1, !PT ;  /* 0x000000050e070210 */ /* 0x000fe20000ffe4ff */
[----:B------:R-:W-:Y:S02]  /*10210*/  FMUL.FTZ R79, R0, R79 ;  /* 0x0000004f004f7220 */ /* 0x000fe40000410000 */
[----:B------:R1:W-:Y:S01]  /*10220*/  @P0 LDGSTS.E.BYPASS.LTC128B.128 [R251+0x10100], [R4.64+0x80], !P4 ;  /* 0x1010008004fb0fae */ /* 0x0003e2000e101d46 */
[----:B------:R-:W-:Y:S02]  /*10230*/  FMUL.FTZ R80, R2, R80 ;  /* 0x0000005002507220 */ /* 0x000fe40000410000 */
[--C-:B---3--:R-:W-:Y:S01]  /*10240*/  FFMA.FTZ R3, R192, c[0x0][0x2d0], -R134.reuse ;  /* 0x0000b400c0037a23 */ /* 0x108fe20000010886 */
[----:B------:R-:W-:Y:S01]  /*10250*/  MOV R192, R26 ;  /* 0x0000001a00c07202 */ /* 0x000fe20000000f00 */
[----:B------:R-:W-:Y:S02]  /*10260*/  FMUL.FTZ R26, R0, R162 ;  /* 0x000000a2001a7220 */ /* 0x000fe40000410000 */
[----:B------:R2:W-:Y:S01]  /*10270*/  MUFU.EX2 R42, R3 ;  /* 0x00000003002a7308 */ /* 0x0005e20000000800 */
[----:B------:R1:W-:Y:S01]  /*10280*/  @P0 LDGSTS.E.BYPASS.LTC128B.128 [R251+0x13100], [R4.64+0x100], !P3 ;  /* 0x1310010004fb0fae */ /* 0x0003e2000d901d46 */
[C---:B------:R-:W-:Y:S02]  /*10290*/  FMUL.FTZ R8, R2.reuse, R144 ;  /* 0x0000009002087220 */ /* 0x040fe40000410000 */
[C---:B------:R-:W-:Y:S02]  /*102a0*/  FMUL.FTZ R9, R2.reuse, R145 ;  /* 0x0000009102097220 */ /* 0x040fe40000410000 */
[----:B------:R-:W-:Y:S02]  /*102b0*/  FMUL.FTZ R81, R2, R81 ;  /* 0x0000005102517220 */ /* 0x000fe40000410000 */
[C---:B------:R-:W-:Y:S01]  /*102c0*/  FMUL.FTZ R82, R0.reuse, R82 ;  /* 0x0000005200527220 */ /* 0x040fe20000410000 */
[----:B------:R1:W-:Y:S01]  /*102d0*/  @P0 LDGSTS.E.BYPASS.LTC128B.128 [R251+0x16100], [R4.64+0x180], !P6 ;  /* 0x1610018004fb0fae */ /* 0x0003e2000f101d46 */
[----:B------:R-:W-:Y:S02]  /*102e0*/  FMUL.FTZ R83, R0, R83 ;  /* 0x0000005300537220 */ /* 0x000fe40000410000 */
[C---:B------:R-:W-:Y:S02]  /*102f0*/  FMUL.FTZ R84, R2.reuse, R84 ;  /* 0x0000005402547220 */ /* 0x040fe40000410000 */
[----:B------:R-:W-:Y:S02]  /*10300*/  FMUL.FTZ R85, R2, R85 ;  /* 0x0000005502557220 */ /* 0x000fe40000410000 */
[C---:B------:R-:W-:Y:S01]  /*10310*/  FMUL.FTZ R86, R0.reuse, R86 ;  /* 0x0000005600567220 */ /* 0x040fe20000410000 */
[----:B------:R3:W-:Y:S01]  /*10320*/  @P0 LDGSTS.E.BYPASS.LTC128B.128 [R251+0xe100], [R6.64], !P5 ;  /* 0x0e10000006fb0fae */ /* 0x0007e2000e901d46 */
[----:B------:R-:W-:Y:S02]  /*10330*/  FMUL.FTZ R87, R0, R87 ;  /* 0x0000005700577220 */ /* 0x000fe40000410000 */
[C---:B------:R-:W-:Y:S02]  /*10340*/  FMUL.FTZ R88, R2.reuse, R88 ;  /* 0x0000005802587220 */ /* 0x040fe40000410000 */
[----:B------:R-:W-:Y:S02]  /*10350*/  FMUL.FTZ R89, R2, R89 ;  /* 0x0000005902597220 */ /* 0x000fe40000410000 */
[----:B--2---:R-:W-:Y:S01]  /*10360*/  FFMA.FTZ R3, R193, c[0x0][0x2d0], -R134 ;  /* 0x0000b400c1037a23 */ /* 0x004fe20000010886 */
[----:B------:R3:W-:Y:S01]  /*10370*/  @P0 LDGSTS.E.BYPASS.LTC128B.128 [R251+0x11100], [R6.64+0x80], !P4 ;  /* 0x1110008006fb0fae */ /* 0x0007e2000e101d46 */
[----:B------:R-:W-:Y:S01]  /*10380*/  MOV R193, R27 ;  /* 0x0000001b00c17202 */ /* 0x000fe20000000f00 */
[C---:B------:R-:W-:Y:S01]  /*10390*/  FMUL.FTZ R27, R0.reuse, R163 ;  /* 0x000000a3001b7220 */ /* 0x040fe20000410000 */
[----:B------:R2:W4:Y:S01]  /*103a0*/  MUFU.EX2 R48, R3 ;  /* 0x0000000300307308 */ /* 0x0005220000000800 */
[C---:B------:R-:W-:Y:S02]  /*103b0*/  FMUL.FTZ R90, R0.reuse, R90 ;  /* 0x0000005a005a7220 */ /* 0x040fe40000410000 */
[----:B------:R-:W-:Y:S02]  /*103c0*/  FMUL.FTZ R91, R0, R91 ;  /* 0x0000005b005b7220 */ /* 0x000fe40000410000 */
[----:B------:R3:W-:Y:S01]  /*103d0*/  @P0 LDGSTS.E.BYPASS.LTC128B.128 [R251+0x14100], [R6.64+0x100], !P3 ;  /* 0x1410010006fb0fae */ /* 0x0007e2000d901d46 */
[C---:B------:R-:W-:Y:S02]  /*103e0*/  FMUL.FTZ R92, R2.reuse, R92 ;  /* 0x0000005c025c7220 */ /* 0x040fe40000410000 */
[----:B-1----:R-:W-:Y:S01]  /*103f0*/  FMUL.FTZ R4, R2, R140 ;  /* 0x0000008c02047220 */ /* 0x002fe20000410000 */
[----:B------:R-:W-:Y:S01]  /*10400*/  F2FP.BF16.PACK_AB R140, R36, R188 ;  /* 0x000000bc248c723e */ /* 0x000fe200000010ff */
[C---:B------:R-:W-:Y:S01]  /*10410*/  FMUL.FTZ R5, R2.reuse, R141 ;  /* 0x0000008d02057220 */ /* 0x040fe20000410000 */
[----:B------:R-:W-:Y:S01]  /*10420*/  F2FP.BF16.PACK_AB R141, R37, R139 ;  /* 0x0000008b258d723e */ /* 0x000fe200000010ff */
[----:B------:R-:W-:Y:S01]  /*10430*/  FMUL.FTZ R93, R2, R93 ;  /* 0x0000005d025d7220 */ /* 0x000fe20000410000 */
[----:B------:R3:W-:Y:S01]  /*10440*/  @P0 LDGSTS.E.BYPASS.LTC128B.128 [R251+0x17100], [R6.64+0x180], !P6 ;  /* 0x1710018006fb0fae */ /* 0x0007e2000f101d46 */
[C---:B------:R-:W-:Y:S02]  /*10450*/  FMUL.FTZ R94, R0.reuse, R94 ;  /* 0x0000005e005e7220 */ /* 0x040fe40000410000 */
[----:B------:R-:W-:Y:S02]  /*10460*/  FMUL.FTZ R95, R0, R95 ;  /* 0x0000005f005f7220 */ /* 0x000fe40000410000 */
[C---:B------:R-:W-:Y:S02]  /*10470*/  FMUL.FTZ R96, R2.reuse, R96 ;  /* 0x0000006002607220 */ /* 0x040fe40000410000 */
[----:B------:R-:W-:Y:S01]  /*10480*/  FMUL.FTZ R97, R2, R97 ;  /* 0x0000006102617220 */ /* 0x000fe20000410000 */
[----:B------:R-:W1:Y:S01]  /*10490*/  LDSM.16.MT88.4 R12, [R217] ;  /* 0x00000000d90c783b */ /* 0x000e620000004200 */
[----:B------:R-:W-:Y:S01]  /*104a0*/  FMUL.FTZ R98, R0, R98 ;  /* 0x0000006200627220 */ /* 0x000fe20000410000 */
[----:B--2---:R-:W-:Y:S01]  /*104b0*/  MOV R3, R24 ;  /* 0x0000001800037202 */ /* 0x004fe20000000f00 */
[----:B------:R-:W-:Y:S01]  /*104c0*/  FMUL.FTZ R24, R2, R160 ;  /* 0x000000a002187220 */ /* 0x000fe20000410000 */
[----:B------:R-:W-:Y:S01]  /*104d0*/  MOV R160, R195 ;  /* 0x000000c300a07202 */ /* 0x000fe20000000f00 */
[----:B------:R-:W-:Y:S03]  /*104e0*/  FMUL.FTZ R99, R0, R99 ;  /* 0x0000006300637220 */ /* 0x000fe60000410000 */
[----:B------:R-:W2:Y:S01]  /*104f0*/  LDSM.16.MT88.4 R20, [R218] ;  /* 0x00000000da14783b */ /* 0x000ea20000004200 */
[C---:B------:R-:W-:Y:S02]  /*10500*/  FMUL.FTZ R100, R2.reuse, R100 ;  /* 0x0000006402647220 */ /* 0x040fe40000410000 */
[----:B------:R-:W-:Y:S02]  /*10510*/  FMUL.FTZ R101, R2, R101 ;  /* 0x0000006502657220 */ /* 0x000fe40000410000 */
[C---:B------:R-:W-:Y:S02]  /*10520*/  FMUL.FTZ R102, R0.reuse, R102 ;  /* 0x0000006600667220 */ /* 0x040fe40000410000 */
[----:B------:R-:W-:Y:S01]  /*10530*/  FMUL.FTZ R103, R0, R103 ;  /* 0x0000006700677220 */ /* 0x000fe20000410000 */
[----:B------:R-:W2:Y:S01]  /*10540*/  LDSM.16.MT88.4 R28, [R221] ;  /* 0x00000000dd1c783b */ /* 0x000ea20000004200 */
[----:B------:R-:W-:Y:S02]  /*10550*/  FMUL.FTZ R104, R2, R104 ;  /* 0x0000006802687220 */ /* 0x000fe40000410000 */
[C---:B---3--:R-:W-:Y:S01]  /*10560*/  FMUL.FTZ R6, R0.reuse, R142 ;  /* 0x0000008e00067220 */ /* 0x048fe20000410000 */
[----:B------:R-:W-:Y:S01]  /*10570*/  F2FP.BF16.PACK_AB R142, R43, R195 ;  /* 0x000000c32b8e723e */ /* 0x000fe200000010ff */
[----:B------:R-:W-:Y:S01]  /*10580*/  FMUL.FTZ R7, R0, R143 ;  /* 0x0000008f00077220 */ /* 0x000fe20000410000 */
[----:B----4-:R-:W-:Y:S01]  /*10590*/  F2FP.BF16.PACK_AB R143, R48, R42 ;  /* 0x0000002a308f723e */ /* 0x010fe200000010ff */
[----:B------:R-:W-:Y:S01]  /*105a0*/  FMUL.FTZ R105, R2, R105 ;  /* 0x0000006902697220 */ /* 0x000fe20000410000 */
[----:B------:R-:W-:Y:S01]  /*105b0*/  LDSM.16.MT88.4 R44, [R217+0x3000] ;  /* 0x00300000d92c783b */ /* 0x000fe20000004200 */
[----:B------:R-:W-:Y:S01]  /*105c0*/  MOV R195, R194 ;  /* 0x000000c200c37202 */ /* 0x000fe20000000f00 */
[C---:B------:R-:W-:Y:S01]  /*105d0*/  FMUL.FTZ R106, R0.reuse, R106 ;  /* 0x0000006a006a7220 */ /* 0x040fe20000410000 */
[----:B------:R-:W-:Y:S01]  /*105e0*/  MOV R194, R190 ;  /* 0x000000be00c27202 */ /* 0x000fe20000000f00 */
[----:B------:R-:W-:Y:S01]  /*105f0*/  FMUL.FTZ R107, R0, R107 ;  /* 0x0000006b006b7220 */ /* 0x000fe20000410000 */
[----:B------:R-:W-:Y:S01]  /*10600*/  MOV R190, R40 ;  /* 0x0000002800be7202 */ /* 0x000fe20000000f00 */
[C---:B------:R-:W-:Y:S01]  /*10610*/  FMUL.FTZ R40, R2.reuse, R176 ;  /* 0x000000b002287220 */ /* 0x040fe20000410000 */
[----:B------:R-:W-:Y:S01]  /*10620*/  MOV R176, R160 ;  /* 0x000000a000b07202 */ /* 0x000fe20000000f00 */
[----:B------:R-:W-:Y:S01]  /*10630*/  LDSM.16.MT88.4 R144, [R218+0x3000] ;  /* 0x00300000da90783b */ /* 0x000fe20000004200 */
[C---:B------:R-:W-:Y:S02]  /*10640*/  FMUL.FTZ R108, R2.reuse, R108 ;  /* 0x0000006c026c7220 */ /* 0x040fe40000410000 */
[----:B------:R-:W-:Y:S02]  /*10650*/  FMUL.FTZ R109, R2, R109 ;  /* 0x0000006d026d7220 */ /* 0x000fe40000410000 */
[C---:B------:R-:W-:Y:S02]  /*10660*/  FMUL.FTZ R110, R0.reuse, R110 ;  /* 0x0000006e006e7220 */ /* 0x040fe40000410000 */
[----:B------:R-:W-:Y:S01]  /*10670*/  FMUL.FTZ R111, R0, R111 ;  /* 0x0000006f006f7220 */ /* 0x000fe20000410000 */
[C---:B-1----:R-:W-:Y:S01]  /*10680*/  HMMA.16816.F32.BF16 R4, R140.reuse, R12, R4 ;  /* 0x0000000c8c04723c */ /* 0x042fe20000041804 */
[----:B------:R-:W0:Y:S04]  /*10690*/  LDGDEPBAR ;  /* 0x00000000000079af */ /* 0x000e280000000000 */
[C---:B------:R-:W-:Y:S02]  /*106a0*/  FMUL.FTZ R112, R2.reuse, R112 ;  /* 0x0000007002707220 */ /* 0x040fe40000410000 */
[C---:B------:R-:W-:Y:S01]  /*106b0*/  FMUL.FTZ R12, R2.reuse, R148 ;  /* 0x00000094020c7220 */ /* 0x040fe20000410000 */
[C---:B------:R-:W-:Y:S04]  /*106c0*/  HMMA.16816.F32.BF16 R8, R140.reuse, R14, R8 ;  /* 0x0000000e8c08723c */ /* 0x040fe80000041808 */
[C---:B------:R-:W-:Y:S01]  /*106d0*/  FMUL.FTZ R13, R2.reuse, R149 ;  /* 0x00000095020d7220 */ /* 0x040fe20000410000 */
[----:B------:R-:W-:Y:S01]  /*106e0*/  MOV R148, R37 ;  /* 0x0000002500947202 */ /* 0x000fe20000000f00 */
[----:B------:R-:W-:Y:S01]  /*106f0*/  FMUL.FTZ R113, R2, R113 ;  /* 0x0000007102717220 */ /* 0x000fe20000410000 */
[----:B------:R-:W-:Y:S01]  /*10700*/  MOV R149, R36 ;  /* 0x0000002400957202 */ /* 0x000fe20000000f00 */
[C---:B------:R-:W-:Y:S01]  /*10710*/  FMUL.FTZ R14, R0.reuse, R150 ;  /* 0x00000096000e7220 */ /* 0x040fe20000410000 */
[----:B------:R-:W1:Y:S03]  /*10720*/  LDSM.16.MT88.4 R36, [R220] ;  /* 0x00000000dc24783b */ /* 0x000e660000004200 */
[----:B------:R-:W-:Y:S01]  /*10730*/  FMUL.FTZ R15, R0, R151 ;  /* 0x00000097000f7220 */ /* 0x000fe20000410000 */
[----:B------:R-:W-:Y:S01]  /*10740*/  MOV R151, R25 ;  /* 0x0000001900977202 */ /* 0x000fe20000000f00 */
[----:B------:R-:W-:Y:S01]  /*10750*/  FMUL.FTZ R25, R2, R161 ;  /* 0x000000a102197220 */ /* 0x000fe20000410000 */
[----:B------:R-:W-:Y:S01]  /*10760*/  MOV R150, R34 ;  /* 0x0000002200967202 */ /* 0x000fe20000000f00 */
[C---:B------:R-:W-:Y:S01]  /*10770*/  FMUL.FTZ R114, R0.reuse, R114 ;  /* 0x0000007200727220 */ /* 0x040fe20000410000 */
[----:B------:R-:W-:Y:S01]  /*10780*/  MOV R162, R149 ;  /* 0x0000009500a27202 */ /* 0x000fe20000000f00 */
[----:B------:R-:W-:Y:S01]  /*10790*/  FMUL.FTZ R115, R0, R115 ;  /* 0x0000007300737220 */ /* 0x000fe20000410000 */
[C---:B--2---:R-:W-:Y:S03]  /*107a0*/  HMMA.16816.F32.BF16 R12, R140.reuse, R20, R12 ;  /* 0x000000148c0c723c */ /* 0x044fe6000004180c */
[----:B------:R-:W-:Y:S01]  /*107b0*/  MOV R163, R150 ;  /* 0x0000009600a37202 */ /* 0x000fe20000000f00 */
[C---:B------:R-:W-:Y:S01]  /*107c0*/  FMUL.FTZ R116, R2.reuse, R116 ;  /* 0x0000007402747220 */ /* 0x040fe20000410000 */
[----:B------:R-:W-:Y:S01]  /*107d0*/  MOV R161, R148 ;  /* 0x0000009400a17202 */ /* 0x000fe20000000f00 */
[C---:B------:R-:W-:Y:S02]  /*107e0*/  FMUL.FTZ R117, R2.reuse, R117 ;  /* 0x0000007502757220 */ /* 0x040fe40000410000 */
[C---:B------:R-:W-:Y:S04]  /*107f0*/  HMMA.16816.F32.BF16 R16, R140.reuse, R22, R16 ;  /* 0x000000168c10723c */ /* 0x040fe80000041810 */
[C---:B------:R-:W-:Y:S01]  /*10800*/  FMUL.FTZ R20, R2.reuse, R156 ;  /* 0x0000009c02147220 */ /* 0x040fe20000410000 */
[----:B------:R-:W-:Y:S01]  /*10810*/  MOV R156, R41 ;  /* 0x00000029009c7202 */ /* 0x000fe20000000f00 */
[----:B------:R-:W-:Y:S01]  /*10820*/  FMUL.FTZ R21, R2, R157 ;  /* 0x0000009d02157220 */ /* 0x000fe20000410000 */
        /* <DEDUP_REMOVED lines=13> */
[----:B------:R-:W-:Y:S01]  /*10900*/  LDSM.16.MT88.4 R160, [R220+0x800] ;  /* 0x00080000dca0783b */ /* 0x000fe20000004200 */
[----:B------:R-:W-:Y:S02]  /*10910*/  FMUL.FTZ R118, R0, R118 ;  /* 0x0000007600767220 */ /* 0x000fe40000410000 */
[C---:B------:R-:W-:Y:S04]  /*10920*/  HMMA.16816.F32.BF16 R24, R140.reuse, R30, R24 ;  /* 0x0000001e8c18723c */ /* 0x040fe80000041818 */
[C---:B------:R-:W-:Y:S01]  /*10930*/  FMUL.FTZ R28, R2.reuse, R164 ;  /* 0x000000a4021c7220 */ /* 0x040fe20000410000 */
[----:B------:R-:W-:Y:S01]  /*10940*/  MOV R164, R151 ;  /* 0x0000009700a47202 */ /* 0x000fe20000000f00 */
[----:B------:R-:W-:Y:S01]  /*10950*/  FMUL.FTZ R29, R2, R165 ;  /* 0x000000a5021d7220 */ /* 0x000fe20000410000 */
[----:B------:R-:W2:Y:S01]  /*10960*/  LDSM.16.MT88.4 R148, [R221+0x3000] ;  /* 0x00300000dd94783b */ /* 0x000ea20000004200 */
[C---:B------:R-:W-:Y:S01]  /*10970*/  FMUL.FTZ R30, R0.reuse, R166 ;  /* 0x000000a6001e7220 */ /* 0x040fe20000410000 */
[----:B------:R-:W-:Y:S03]  /*10980*/  MOV R184, R164 ;  /* 0x000000a400b87202 */ /* 0x000fe60000000f00 */
[C---:B------:R-:W-:Y:S01]  /*10990*/  FMUL.FTZ R31, R0.reuse, R167 ;  /* 0x000000a7001f7220 */ /* 0x040fe20000410000 */
[----:B------:R-:W-:Y:S01]  /*109a0*/  MOV R164, R159 ;  /* 0x0000009f00a47202 */ /* 0x000fe20000000f00 */
[----:B------:R-:W-:Y:S01]  /*109b0*/  FMUL.FTZ R119, R0, R119 ;  /* 0x0000007700777220 */ /* 0x000fe20000410000 */
[----:B------:R-:W-:Y:S01]  /*109c0*/  MOV R165, R158 ;  /* 0x0000009e00a57202 */ /* 0x000fe20000000f00 */
[C---:B------:R-:W-:Y:S01]  /*109d0*/  FMUL.FTZ R120, R2.reuse, R120 ;  /* 0x0000007802787220 */ /* 0x040fe20000410000 */
[----:B------:R-:W-:Y:S01]  /*109e0*/  MOV R166, R157 ;  /* 0x0000009d00a67202 */ /* 0x000fe20000000f00 */
[----:B------:R-:W-:Y:S01]  /*109f0*/  FMUL.FTZ R121, R2, R121 ;  /* 0x0000007902797220 */ /* 0x000fe20000410000 */
[C---:B-1----:R-:W-:Y:S03]  /*10a00*/  HMMA.16816.F32.BF16 R28, R140.reuse, R36, R28 ;  /* 0x000000248c1c723c */ /* 0x042fe6000004181c */
[C---:B------:R-:W-:Y:S01]  /*10a10*/  FMUL.FTZ R34, R0.reuse, R170 ;  /* 0x000000aa00227220 */ /* 0x040fe20000410000 */
[----:B------:R-:W-:Y:S01]  /*10a20*/  MOV R170, R135 ;  /* 0x0000008700aa7202 */ /* 0x000fe20000000f00 */
[C---:B------:R-:W-:Y:S01]  /*10a30*/  FMUL.FTZ R122, R0.reuse, R122 ;  /* 0x0000007a007a7220 */ /* 0x040fe20000410000 */
[----:B------:R-:W-:Y:S01]  /*10a40*/  MOV R135, R35 ;  /* 0x0000002300877202 */ /* 0x000fe20000000f00 */
[----:B------:R-:W-:Y:S02]  /*10a50*/  FMUL.FTZ R35, R0, R171 ;  /* 0x000000ab00237220 */ /* 0x000fe40000410000 */
[C---:B------:R-:W-:Y:S03]  /*10a60*/  FMUL.FTZ R36, R2.reuse, R172 ;  /* 0x000000ac02247220 */ /* 0x040fe60000410000 */
[--C-:B------:R-:W-:Y:S02]  /*10a70*/  FFMA.FTZ R135, R135, c[0x0][0x2d0], -R138.reuse ;  /* 0x0000b40087877a23 */ /* 0x100fe4000001088a */
[C---:B------:R-:W-:Y:S03]  /*10a80*/  HMMA.16816.F32.BF16 R32, R140.reuse, R38, R32 ;  /* 0x000000268c20723c */ /* 0x040fe60000041820 */
[----:B------:R-:W-:Y:S01]  /*10a90*/  FMUL.FTZ R37, R2, R173 ;  /* 0x000000ad02257220 */ /* 0x000fe20000410000 */
[----:B------:R-:W-:Y:S01]  /*10aa0*/  MOV R173, R152 ;  /* 0x0000009800ad7202 */ /* 0x000fe20000000f00 */
[C---:B------:R-:W-:Y:S01]  /*10ab0*/  FMUL.FTZ R123, R0.reuse, R123 ;  /* 0x0000007b007b7220 */ /* 0x040fe20000410000 */
[----:B------:R-:W1:Y:S01]  /*10ac0*/  LDSM.16.MT88.4 R152, [R220+0x3000] ;  /* 0x00300000dc98783b */ /* 0x000e620000004200 */
[C---:B------:R-:W-:Y:S01]  /*10ad0*/  FMUL.FTZ R38, R0.reuse, R174 ;  /* 0x000000ae00267220 */ /* 0x040fe20000410000 */
[----:B------:R-:W-:Y:S01]  /*10ae0*/  MOV R174, R211 ;  /* 0x000000d300ae7202 */ /* 0x000fe20000000f00 */
[----:B------:R-:W-:Y:S03]  /*10af0*/  FMUL.FTZ R39, R0, R175 ;  /* 0x000000af00277220 */ /* 0x000fe60000410000 */
[C---:B------:R-:W-:Y:S02]  /*10b00*/  FMUL.FTZ R124, R2.reuse, R124 ;  /* 0x0000007c027c7220 */ /* 0x040fe40000410000 */
[----:B------:R-:W-:Y:S02]  /*10b10*/  FMUL.FTZ R125, R2, R125 ;  /* 0x0000007d027d7220 */ /* 0x000fe40000410000 */
[C---:B------:R-:W-:Y:S03]  /*10b20*/  HMMA.16816.F32.BF16 R36, R140.reuse, R44, R36 ;  /* 0x0000002c8c24723c */ /* 0x040fe60000041824 */
[C---:B------:R-:W-:Y:S02]  /*10b30*/  FMUL.FTZ R126, R0.reuse, R126 ;  /* 0x0000007e007e7220 */ /* 0x040fe40000410000 */
[----:B------:R-:W-:Y:S02]  /*10b40*/  FMUL.FTZ R127, R0, R127 ;  /* 0x0000007f007f7220 */ /* 0x000fe40000410000 */
[C---:B------:R-:W-:Y:S01]  /*10b50*/  FMUL.FTZ R44, R2.reuse, R180 ;  /* 0x000000b4022c7220 */ /* 0x040fe20000410000 */
[C---:B------:R-:W-:Y:S04]  /*10b60*/  HMMA.16816.F32.BF16 R40, R140.reuse, R46, R40 ;  /* 0x0000002e8c28723c */ /* 0x040fe80000041828 */
[----:B------:R-:W-:Y:S01]  /*10b70*/  MOV R180, R190 ;  /* 0x000000be00b47202 */ /* 0x000fe20000000f00 */
[C---:B------:R-:W-:Y:S01]  /*10b80*/  FMUL.FTZ R45, R2.reuse, R181 ;  /* 0x000000b5022d7220 */ /* 0x040fe20000410000 */
[----:B------:R-:W-:Y:S01]  /*10b90*/  MOV R190, R49 ;  /* 0x0000003100be7202 */ /* 0x000fe20000000f00 */
[----:B------:R-:W-:Y:S01]  /*10ba0*/  FMUL.FTZ R49, R2, R185 ;  /* 0x000000b902317220 */ /* 0x000fe20000410000 */
[----:B------:R-:W-:Y:S01]  /*10bb0*/  MOV R185, R3 ;  /* 0x0000000300b97202 */ /* 0x000fe20000000f00 */
[--C-:B------:R-:W-:Y:S03]  /*10bc0*/  FFMA.FTZ R3, R196, c[0x0][0x2d0], -R138.reuse ;  /* 0x0000b400c4037a23 */ /* 0x100fe6000001088a */
[C---:B------:R-:W-:Y:S01]  /*10bd0*/  FMUL.FTZ R47, R0.reuse, R183 ;  /* 0x000000b7002f7220 */ /* 0x040fe20000410000 */
[----:B------:R-:W-:Y:S01]  /*10be0*/  MOV R196, R212 ;  /* 0x000000d400c47202 */ /* 0x000fe20000000f00 */
[----:B------:R3:W-:Y:S01]  /*10bf0*/  MUFU.EX2 R183, R3 ;  /* 0x0000000300b77308 */ /* 0x0007e20000000800 */
[----:B------:R-:W-:Y:S01]  /*10c00*/  FMUL.FTZ R46, R0, R182 ;  /* 0x000000b6002e7220 */ /* 0x000fe20000410000 */
[----:B------:R-:W-:Y:S01]  /*10c10*/  MOV R181, R156 ;  /* 0x0000009c00b57202 */ /* 0x000fe20000000f00 */
[C---:B------:R-:W-:Y:S01]  /*10c20*/  FMUL.FTZ R128, R2.reuse, R128 ;  /* 0x0000008002807220 */ /* 0x040fe20000410000 */
[----:B------:R-:W-:Y:S01]  /*10c30*/  LDSM.16.MT88.4 R156, [R221+0x800] ;  /* 0x00080000dd9c783b */ /* 0x000fe20000004200 */
[----:B------:R-:W-:Y:S01]  /*10c40*/  MOV R182, R191 ;  /* 0x000000bf00b67202 */ /* 0x000fe20000000f00 */
[----:B------:R-:W-:Y:S01]  /*10c50*/  FMUL.FTZ R129, R2, R129 ;  /* 0x0000008102817220 */ /* 0x000fe20000410000 */
[----:B------:R-:W-:Y:S01]  /*10c60*/  MOV R191, R50 ;  /* 0x0000003200bf7202 */ /* 0x000fe20000000f00 */
[C---:B------:R-:W-:Y:S03]  /*10c70*/  HMMA.16816.F32.BF16 R44, R140.reuse, R144, R44 ;  /* 0x000000908c2c723c */ /* 0x040fe6000004182c */
[C---:B------:R-:W-:Y:S01]  /*10c80*/  FMUL.FTZ R50, R0.reuse, R186 ;  /* 0x000000ba00327220 */ /* 0x040fe20000410000 */
[----:B------:R-:W-:Y:S01]  /*10c90*/  MOV R186, R51 ;  /* 0x0000003300ba7202 */ /* 0x000fe20000000f00 */
[C---:B------:R-:W-:Y:S01]  /*10ca0*/  FMUL.FTZ R51, R0.reuse, R187 ;  /* 0x000000bb00337220 */ /* 0x040fe20000410000 */
[----:B------:R-:W-:Y:S01]  /*10cb0*/  MOV R187, R210 ;  /* 0x000000d200bb7202 */ /* 0x000fe20000000f00 */
[C---:B------:R-:W-:Y:S02]  /*10cc0*/  FMUL.FTZ R130, R0.reuse, R130 ;  /* 0x0000008200827220 */ /* 0x040fe40000410000 */
[----:B------:R-:W-:Y:S03]  /*10cd0*/  FMUL.FTZ R131, R0, R131 ;  /* 0x0000008300837220 */ /* 0x000fe60000410000 */
[C---:B------:R-:W-:Y:S01]  /*10ce0*/  HMMA.16816.F32.BF16 R48, R140.reuse, R146, R48 ;  /* 0x000000928c30723c */ /* 0x040fe20000041830 */
[----:B------:R-:W4:Y:S02]  /*10cf0*/  LDSM.16.MT88.4 R144, [R217+0x6000] ;  /* 0x00600000d990783b */ /* 0x000f240000004200 */
[----:B---3--:R-:W-:Y:S01]  /*10d00*/  FFMA.FTZ R3, R197, c[0x0][0x2d0], -R138 ;  /* 0x0000b400c5037a23 */ /* 0x008fe2000001088a */
[----:B------:R-:W-:Y:S04]  /*10d10*/  MOV R197, R213 ;  /* 0x000000d500c57202 */ /* 0x000fe80000000f00 */
[C---:B--2---:R-:W-:Y:S01]  /*10d20*/  HMMA.16816.F32.BF16 R52, R140.reuse, R148, R52 ;  /* 0x000000948c34723c */ /* 0x044fe20000041834 */
[----:B------:R2:W-:Y:S07]  /*10d30*/  MUFU.EX2 R172, R3 ;  /* 0x0000000300ac7308 */ /* 0x0005ee0000000800 */
[C---:B------:R-:W-:Y:S01]  /*10d40*/  HMMA.16816.F32.BF16 R56, R140.reuse, R150, R56 ;  /* 0x000000968c38723c */ /* 0x040fe20000041838 */
[----:B------:R-:W3:Y:S07]  /*10d50*/  LDSM.16.MT88.4 R148, [R218+0x6000] ;  /* 0x00600000da94783b */ /* 0x000eee0000004200 */
[C---:B-1----:R-:W-:Y:S08]  /*10d60*/  HMMA.16816.F32.BF16 R60, R140.reuse, R152, R60 ;  /* 0x000000988c3c723c */ /* 0x042ff0000004183c */
[C---:B------:R-:W-:Y:S01]  /*10d70*/  HMMA.16816.F32.BF16 R64, R140.reuse, R154, R64 ;  /* 0x0000009a8c40723c */ /* 0x040fe20000041840 */
[----:B------:R-:W1:Y:S03]  /*10d80*/  LDSM.16.MT88.4 R152, [R221+0x6000] ;  /* 0x00600000dd98783b */ /* 0x000e660000004200 */
[--C-:B--2---:R-:W-:Y:S04]  /*10d90*/  FFMA.FTZ R3, R198, c[0x0][0x2d0], -R134.reuse ;  /* 0x0000b400c6037a23 */ /* 0x104fe80000010886 */
[----:B------:R2:W-:Y:S01]  /*10da0*/  MUFU.EX2 R213, R3 ;  /* 0x0000000300d57308 */ /* 0x0005e20000000800 */
[C---:B----4-:R-:W-:Y:S08]  /*10db0*/  HMMA.16816.F32.BF16 R68, R140.reuse, R144, R68 ;  /* 0x000000908c44723c */ /* 0x050ff00000041844 */
[C---:B------:R-:W-:Y:S01]  /*10dc0*/  HMMA.16816.F32.BF16 R72, R140.reuse, R146, R72 ;  /* 0x000000928c48723c */ /* 0x040fe20000041848 */
[----:B------:R-:W4:Y:S07]  /*10dd0*/  LDSM.16.MT88.4 R144, [R220+0x6000] ;  /* 0x00600000dc90783b */ /* 0x000f2e0000004200 */
[C---:B---3--:R-:W-:Y:S04]  /*10de0*/  HMMA.16816.F32.BF16 R76, R140.reuse, R148, R76 ;  /* 0x000000948c4c723c */ /* 0x048fe8000004184c */
[----:B--2---:R-:W-:Y:S04]  /*10df0*/  FFMA.FTZ R3, R199, c[0x0][0x2d0], -R134 ;  /* 0x0000b400c7037a23 */ /* 0x004fe80000010886 */
[C---:B------:R-:W-:Y:S01]  /*10e00*/  HMMA.16816.F32.BF16 R80, R140.reuse, R150, R80 ;  /* 0x000000968c50723c */ /* 0x040fe20000041850 */
[----:B------:R-:W2:Y:S01]  /*10e10*/  LDSM.16.MT88.4 R148, [R217+0x9000] ;  /* 0x00900000d994783b */ /* 0x000ea20000004200 */
[----:B------:R3:W-:Y:S06]  /*10e20*/  MUFU.EX2 R212, R3 ;  /* 0x0000000300d47308 */ /* 0x0007ec0000000800 */
[C---:B-1----:R-:W-:Y:S08]  /*10e30*/  HMMA.16816.F32.BF16 R84, R140.reuse, R152, R84 ;  /* 0x000000988c54723c */ /* 0x042ff00000041854 */
[C---:B------:R-:W-:Y:S01]  /*10e40*/  HMMA.16816.F32.BF16 R88, R140.reuse, R154, R88 ;  /* 0x0000009a8c58723c */ /* 0x040fe20000041858 */
[----:B------:R-:W1:Y:S07]  /*10e50*/  LDSM.16.MT88.4 R152, [R218+0x9000] ;  /* 0x00900000da98783b */ /* 0x000e6e0000004200 */
[C---:B----4-:R-:W-:Y:S04]  /*10e60*/  HMMA.16816.F32.BF16 R92, R140.reuse, R144, R92 ;  /* 0x000000908c5c723c */ /* 0x050fe8000004185c */
[--C-:B---3--:R-:W-:Y:S04]  /*10e70*/  FFMA.FTZ R3, R204, c[0x0][0x2d0], -R138.reuse ;  /* 0x0000b400cc037a23 */ /* 0x108fe8000001088a */
[----:B------:R3:W-:Y:S01]  /*10e80*/  MUFU.EX2 R175, R3 ;  /* 0x0000000300af7308 */ /* 0x0007e20000000800 */
[C---:B------:R-:W-:Y:S01]  /*10e90*/  HMMA.16816.F32.BF16 R96, R140.reuse, R146, R96 ;  /* 0x000000928c60723c */ /* 0x040fe20000041860 */
[----:B------:R-:W4:Y:S07]  /*10ea0*/  LDSM.16.MT88.4 R144, [R221+0x9000] ;  /* 0x00900000dd90783b */ /* 0x000f2e0000004200 */
[C---:B--2---:R-:W-:Y:S08]  /*10eb0*/  HMMA.16816.F32.BF16 R100, R140.reuse, R148, R100 ;  /* 0x000000948c64723c */ /* 0x044ff00000041864 */
[C---:B------:R-:W-:Y:S01]  /*10ec0*/  HMMA.16816.F32.BF16 R104, R140.reuse, R150, R104 ;  /* 0x000000968c68723c */ /* 0x040fe20000041868 */
[----:B------:R-:W2:Y:S03]  /*10ed0*/  LDSM.16.MT88.4 R148, [R220+0x9000] ;  /* 0x00900000dc94783b */ /* 0x000ea60000004200 */
[----:B---3--:R-:W-:Y:S04]  /*10ee0*/  FFMA.FTZ R3, R205, c[0x0][0x2d0], -R138 ;  /* 0x0000b400cd037a23 */ /* 0x008fe8000001088a */
[C---:B-1----:R-:W-:Y:S01]  /*10ef0*/  HMMA.16816.F32.BF16 R108, R140.reuse, R152, R108 ;  /* 0x000000988c6c723c */ /* 0x042fe2000004186c */
[----:B------:R1:W3:Y:S07]  /*10f00*/  MUFU.EX2 R171, R3 ;  /* 0x0000000300ab7308 */ /* 0x0002ee0000000800 */
[C---:B------:R-:W-:Y:S01]  /*10f10*/  HMMA.16816.F32.BF16 R112, R140.reuse, R154, R112 ;  /* 0x0000009a8c70723c */ /* 0x040fe20000041870 */
[----:B------:R-:W-:Y:S07]  /*10f20*/  LDSM.16.MT88.4 R152, [R218+0x800] ;  /* 0x00080000da98783b */ /* 0x000fee0000004200 */
[C---:B----4-:R-:W-:Y:S08]  /*10f30*/  HMMA.16816.F32.BF16 R116, R140.reuse, R144, R116 ;  /* 0x000000908c74723c */ /* 0x050ff00000041874 */
[C---:B------:R-:W-:Y:S01]  /*10f40*/  HMMA.16816.F32.BF16 R120, R140.reuse, R146, R120 ;  /* 0x000000928c78723c */ /* 0x040fe20000041878 */
[----:B------:R-:W4:Y:S03]  /*10f50*/  LDSM.16.MT88.4 R144, [R217+0x800] ;  /* 0x00080000d990783b */ /* 0x000f260000004200 */
[--C-:B-1----:R-:W-:Y:S04]  /*10f60*/  FFMA.FTZ R3, R206, c[0x0][0x2d0], -R134.reuse ;  /* 0x0000b400ce037a23 */ /* 0x102fe80000010886 */
[C---:B--2---:R-:W-:Y:S01]  /*10f70*/  HMMA.16816.F32.BF16 R124, R140.reuse, R148, R124 ;  /* 0x000000948c7c723c */ /* 0x044fe2000004187c */
[----:B------:R1:W-:Y:S07]  /*10f80*/  MUFU.EX2 R211, R3 ;  /* 0x0000000300d37308 */ /* 0x0003ee0000000800 */
[----:B------:R-:W-:Y:S01]  /*10f90*/  HMMA.16816.F32.BF16 R128, R140, R150, R128 ;  /* 0x000000968c80723c */ /* 0x000fe20000041880 */
[----:B------:R-:W2:Y:S06]  /*10fa0*/  LDSM.16.MT88.4 R148, [R217+0x3800] ;  /* 0x00380000d994783b */ /* 0x000eac0000004200 */
[----:B---3--:R-:W-:Y:S02]  /*10fb0*/  F2FP.BF16.PACK_AB R142, R171, R175 ;  /* 0x000000afab8e723e */ /* 0x008fe400000010ff */
[----:B------:R-:W-:Y:S03]  /*10fc0*/  F2FP.BF16.PACK_AB R140, R172, R183 ;  /* 0x000000b7ac8c723e */ /* 0x000fe600000010ff */
[----:B------:R-:W-:Y:S01]  /*10fd0*/  F2FP.BF16.PACK_AB R141, R212, R213 ;  /* 0x000000d5d48d723e */ /* 0x000fe200000010ff */
[----:B-1----:R-:W-:Y:S04]  /*10fe0*/  FFMA.FTZ R3, R207, c[0x0][0x2d0], -R134 ;  /* 0x0000b400cf037a23 */ /* 0x002fe80000010886 */
[----:B------:R1:W3:Y:S02]  /*10ff0*/  MUFU.EX2 R210, R3 ;  /* 0x0000000300d27308 */ /* 0x0002e40000000800 */
[--C-:B-1----:R-:W-:Y:S01]  /*11000*/  FFMA.FTZ R3, R208, c[0x0][0x2d0], -R138.reuse ;  /* 0x0000b400d0037a23 */ /* 0x102fe2000001088a */
[----:B---3--:R-:W-:Y:S07]  /*11010*/  F2FP.BF16.PACK_AB R143, R210, R211 ;  /* 0x000000d3d28f723e */ /* 0x008fee00000010ff */
[----:B------:R1:W-:Y:S01]  /*11020*/  MUFU.EX2 R167, R3 ;  /* 0x0000000300a77308 */ /* 0x0003e20000000800 */
[C---:B----4-:R-:W-:Y:S08]  /*11030*/  HMMA.16816.F32.BF16 R4, R140.reuse, R144, R4 ;  /* 0x000000908c04723c */ /* 0x050ff00000041804 */
[C---:B------:R-:W-:Y:S01]  /*11040*/  HMMA.16816.F32.BF16 R8, R140.reuse, R146, R8 ;  /* 0x000000928c08723c */ /* 0x040fe20000041808 */
[----:B------:R-:W3:Y:S07]  /*11050*/  LDSM.16.MT88.4 R144, [R218+0x3800] ;  /* 0x00380000da90783b */ /* 0x000eee0000004200 */
[C---:B------:R-:W-:Y:S04]  /*11060*/  HMMA.16816.F32.BF16 R12, R140.reuse, R152, R12 ;  /* 0x000000988c0c723c */ /* 0x040fe8000004180c */
[----:B-1----:R-:W-:Y:S04]  /*11070*/  FFMA.FTZ R3, R209, c[0x0][0x2d0], -R138 ;  /* 0x0000b400d1037a23 */ /* 0x002fe8000001088a */
[C---:B------:R-:W-:Y:S01]  /*11080*/  HMMA.16816.F32.BF16 R16, R140.reuse, R154, R16 ;  /* 0x0000009a8c10723c */ /* 0x040fe20000041810 */
[----:B------:R1:W4:Y:S01]  /*11090*/  MUFU.EX2 R169, R3 ;  /* 0x0000000300a97308 */ /* 0x0003220000000800 */
[----:B------:R-:W3:Y:S06]  /*110a0*/  LDSM.16.MT88.4 R152, [R221+0x3800] ;  /* 0x00380000dd98783b */ /* 0x000eec0000004200 */
[C---:B------:R-:W-:Y:S08]  /*110b0*/  HMMA.16816.F32.BF16 R20, R140.reuse, R156, R20 ;  /* 0x0000009c8c14723c */ /* 0x040ff00000041814 */
[C---:B------:R-:W-:Y:S01]  /*110c0*/  HMMA.16816.F32.BF16 R24, R140.reuse, R158, R24 ;  /* 0x0000009e8c18723c */ /* 0x040fe20000041818 */
[----:B------:R-:W4:Y:S07]  /*110d0*/  LDSM.16.MT88.4 R156, [R220+0x3800] ;  /* 0x00380000dc9c783b */ /* 0x000f2e0000004200 */
[C---:B------:R-:W-:Y:S04]  /*110e0*/  HMMA.16816.F32.BF16 R28, R140.reuse, R160, R28 ;  /* 0x000000a08c1c723c */ /* 0x040fe8000004181c */
[--C-:B-1----:R-:W-:Y:S04]  /*110f0*/  FFMA.FTZ R3, R214, c[0x0][0x2d0], -R134.reuse ;  /* 0x0000b400d6037a23 */ /* 0x102fe80000010886 */
[C---:B------:R-:W-:Y:S01]  /*11100*/  HMMA.16816.F32.BF16 R32, R140.reuse, R162, R32 ;  /* 0x000000a28c20723c */ /* 0x040fe20000041820 */
[----:B------:R1:W-:Y:S01]  /*11110*/  MUFU.EX2 R207, R3 ;  /* 0x0000000300cf7308 */ /* 0x0003e20000000800 */
[----:B------:R-:W4:Y:S06]  /*11120*/  LDSM.16.MT88.4 R160, [R217+0x6800] ;  /* 0x00680000d9a0783b */ /* 0x000f2c0000004200 */
[C---:B--2---:R-:W-:Y:S08]  /*11130*/  HMMA.16816.F32.BF16 R36, R140.reuse, R148, R36 ;  /* 0x000000948c24723c */ /* 0x044ff00000041824 */
[C---:B------:R-:W-:Y:S01]  /*11140*/  HMMA.16816.F32.BF16 R40, R140.reuse, R150, R40 ;  /* 0x000000968c28723c */ /* 0x040fe20000041828 */
[----:B------:R-:W2:Y:S07]  /*11150*/  LDSM.16.MT88.4 R148, [R218+0x6800] ;  /* 0x00680000da94783b */ /* 0x000eae0000004200 */
[C---:B---3--:R-:W-:Y:S04]  /*11160*/  HMMA.16816.F32.BF16 R44, R140.reuse, R144, R44 ;  /* 0x000000908c2c723c */ /* 0x048fe8000004182c */
[----:B-1----:R-:W-:Y:S02]  /*11170*/  FFMA.FTZ R3, R215, c[0x0][0x2d0], -R134 ;  /* 0x0000b400d7037a23 */ /* 0x002fe40000010886 */
[----:B------:R-:W-:Y:S02]  /*11180*/  MUFU.EX2 R215, R135 ;  /* 0x0000008700d77308 */ /* 0x000fe40000000800 */
[C---:B------:R-:W-:Y:S01]  /*11190*/  HMMA.16816.F32.BF16 R48, R140.reuse, R146, R48 ;  /* 0x000000928c30723c */ /* 0x040fe20000041830 */
[----:B------:R-:W1:Y:S07]  /*111a0*/  LDSM.16.MT88.4 R144, [R221+0x6800] ;  /* 0x00680000dd90783b */ /* 0x000e6e0000004200 */
[C---:B------:R-:W-:Y:S01]  /*111b0*/  HMMA.16816.F32.BF16 R52, R140.reuse, R152, R52 ;  /* 0x000000988c34723c */ /* 0x040fe20000041834 */
[----:B------:R3:W-:Y:S07]  /*111c0*/  MUFU.EX2 R206, R3 ;  /* 0x0000000300ce7308 */ /* 0x0007ee0000000800 */
[C---:B------:R-:W-:Y:S01]  /*111d0*/  HMMA.16816.F32.BF16 R56, R140.reuse, R154, R56 ;  /* 0x0000009a8c38723c */ /* 0x040fe20000041838 */
[----:B------:R-:W1:Y:S02]  /*111e0*/  LDSM.16.MT88.4 R152, [R220+0x6800] ;  /* 0x00680000dc98783b */ /* 0x000e640000004200 */
[----:B------:R-:W-:Y:S05]  /*111f0*/  MUFU.EX2 R135, R136 ;  /* 0x0000008800877308 */ /* 0x000fea0000000800 */
[C---:B----4-:R-:W-:Y:S08]  /*11200*/  HMMA.16816.F32.BF16 R60, R140.reuse, R156, R60 ;  /* 0x0000009c8c3c723c */ /* 0x050ff0000004183c */
[C---:B------:R-:W-:Y:S01]  /*11210*/  HMMA.16816.F32.BF16 R64, R140.reuse, R158, R64 ;  /* 0x0000009e8c40723c */ /* 0x040fe20000041840 */
[----:B------:R-:W4:Y:S03]  /*11220*/  LDSM.16.MT88.4 R156, [R217+0x9800] ;  /* 0x00980000d99c783b */ /* 0x000f260000004200 */
[--C-:B---3--:R-:W-:Y:S01]  /*11230*/  FFMA.FTZ R3, R197, c[0x0][0x2d0], -R138.reuse ;  /* 0x0000b400c5037a23 */ /* 0x108fe2000001088a */
[----:B------:R-:W-:Y:S02]  /*11240*/  MOV R197, R196 ;  /* 0x000000c400c57202 */ /* 0x000fe40000000f00 */
[----:B------:R-:W-:Y:S01]  /*11250*/  MOV R196, R187 ;  /* 0x000000bb00c47202 */ /* 0x000fe20000000f00 */
[C---:B------:R-:W-:Y:S04]  /*11260*/  HMMA.16816.F32.BF16 R68, R140.reuse, R160, R68 ;  /* 0x000000a08c44723c */ /* 0x040fe80000041844 */
[----:B------:R-:W-:Y:S02]  /*11270*/  MOV R187, R173 ;  /* 0x000000ad00bb7202 */ /* 0x000fe40000000f00 */
[----:B------:R-:W-:Y:S02]  /*11280*/  MOV R173, R170 ;  /* 0x000000aa00ad7202 */ /* 0x000fe40000000f00 */
[C---:B------:R-:W-:Y:S01]  /*11290*/  HMMA.16816.F32.BF16 R72, R140.reuse, R162, R72 ;  /* 0x000000a28c48723c */ /* 0x040fe20000041848 */
[----:B------:R3:W-:Y:S01]  /*112a0*/  MUFU.EX2 R170, R3 ;  /* 0x0000000300aa7308 */ /* 0x0007e20000000800 */
[----:B------:R-:W-:Y:S06]  /*112b0*/  LDSM.16.MT88.4 R160, [R220+0x1000] ;  /* 0x00100000dca0783b */ /* 0x000fec0000004200 */
[C---:B--2---:R-:W-:Y:S08]  /*112c0*/  HMMA.16816.F32.BF16 R76, R140.reuse, R148, R76 ;  /* 0x000000948c4c723c */ /* 0x044ff0000004184c */
[C---:B------:R-:W-:Y:S01]  /*112d0*/  HMMA.16816.F32.BF16 R80, R140.reuse, R150, R80 ;  /* 0x000000968c50723c */ /* 0x040fe20000041850 */
[----:B------:R-:W2:Y:S07]  /*112e0*/  LDSM.16.MT88.4 R148, [R218+0x9800] ;  /* 0x00980000da94783b */ /* 0x000eae0000004200 */
[C---:B-1----:R-:W-:Y:S04]  /*112f0*/  HMMA.16816.F32.BF16 R84, R140.reuse, R144, R84 ;  /* 0x000000908c54723c */ /* 0x042fe80000041854 */
[----:B---3--:R-:W-:Y:S01]  /*11300*/  FFMA.FTZ R3, R197, c[0x0][0x2d0], -R138 ;  /* 0x0000b400c5037a23 */ /* 0x008fe2000001088a */
[----:B------:R-:W-:Y:S02]  /*11310*/  MOV R197, R196 ;  /* 0x000000c400c57202 */ /* 0x000fe40000000f00 */
[----:B------:R-:W-:Y:S01]  /*11320*/  MOV R196, R173 ;  /* 0x000000ad00c47202 */ /* 0x000fe20000000f00 */
[C---:B------:R-:W-:Y:S01]  /*11330*/  HMMA.16816.F32.BF16 R88, R140.reuse, R146, R88 ;  /* 0x000000928c58723c */ /* 0x040fe20000041858 */
[----:B------:R-:W1:Y:S03]  /*11340*/  LDSM.16.MT88.4 R144, [R221+0x9800] ;  /* 0x00980000dd90783b */ /* 0x000e660000004200 */
[----:B------:R-:W-:Y:S02]  /*11350*/  MOV R173, R168 ;  /* 0x000000a800ad7202 */ /* 0x000fe40000000f00 */
[----:B------:R3:W1:Y:S02]  /*11360*/  MUFU.EX2 R168, R3 ;  /* 0x0000000300a87308 */ /* 0x0006640000000800 */
[C---:B------:R-:W-:Y:S08]  /*11370*/  HMMA.16816.F32.BF16 R92, R140.reuse, R152, R92 ;  /* 0x000000988c5c723c */ /* 0x040ff0000004185c */
[C---:B------:R-:W-:Y:S01]  /*11380*/  HMMA.16816.F32.BF16 R96, R140.reuse, R154, R96 ;  /* 0x0000009a8c60723c */ /* 0x040fe20000041860 */
[----:B------:R-:W1:Y:S07]  /*11390*/  LDSM.16.MT88.4 R152, [R220+0x9800] ;  /* 0x00980000dc98783b */ /* 0x000e6e0000004200 */
[C---:B----4-:R-:W-:Y:S04]  /*113a0*/  HMMA.16816.F32.BF16 R100, R140.reuse, R156, R100 ;  /* 0x0000009c8c64723c */ /* 0x050fe80000041864 */
        /* <DEDUP_REMOVED lines=8> */
[----:B----4-:R-:W-:Y:S01]  /*11430*/  FFMA.FTZ R3, R197, c[0x0][0x2d0], -R134 ;  /* 0x0000b400c5037a23 */ /* 0x010fe20000010886 */
[----:B------:R-:W-:Y:S02]  /*11440*/  MOV R197, R196 ;  /* 0x000000c400c57202 */ /* 0x000fe40000000f00 */
[----:B------:R-:W-:Y:S01]  /*11450*/  MOV R196, R202 ;  /* 0x000000ca00c47202 */ /* 0x000fe20000000f00 */
[C---:B------:R-:W-:Y:S01]  /*11460*/  HMMA.16816.F32.BF16 R120, R140.reuse, R146, R120 ;  /* 0x000000928c78723c */ /* 0x040fe20000041878 */
[----:B------:R1:W4:Y:S01]  /*11470*/  MUFU.EX2 R202, R3 ;  /* 0x0000000300ca7308 */ /* 0x0003220000000800 */
[----:B------:R-:W2:Y:S06]  /*11480*/  LDSM.16.MT88.4 R144, [R221+0x1000] ;  /* 0x00100000dd90783b */ /* 0x000eac0000004200 */
[C---:B------:R-:W-:Y:S08]  /*11490*/  HMMA.16816.F32.BF16 R124, R140.reuse, R152, R124 ;  /* 0x000000988c7c723c */ /* 0x040ff0000004187c */
[----:B------:R-:W-:Y:S01]  /*114a0*/  HMMA.16816.F32.BF16 R128, R140, R154, R128 ;  /* 0x0000009a8c80723c */ /* 0x000fe20000041880 */
[----:B------:R-:W2:Y:S06]  /*114b0*/  LDSM.16.MT88.4 R152, [R217+0x4000] ;  /* 0x00400000d998783b */ /* 0x000eac0000004200 */
[----:B------:R-:W-:Y:S01]  /*114c0*/  F2FP.BF16.PACK_AB R140, R169, R167 ;  /* 0x000000a7a98c723e */ /* 0x000fe200000010ff */
[--C-:B-1----:R-:W-:Y:S01]  /*114d0*/  FFMA.FTZ R3, R196, c[0x0][0x2d0], -R138.reuse ;  /* 0x0000b400c4037a23 */ /* 0x102fe2000001088a */
[----:B------:R-:W-:Y:S03]  /*114e0*/  MOV R196, R174 ;  /* 0x000000ae00c47202 */ /* 0x000fe60000000f00 */
[----:B------:R1:W-:Y:S01]  /*114f0*/  MUFU.EX2 R174, R3 ;  /* 0x0000000300ae7308 */ /* 0x0003e20000000800 */
[----:B------:R-:W-:Y:S02]  /*11500*/  F2FP.BF16.PACK_AB R142, R168, R170 ;  /* 0x000000aaa88e723e */ /* 0x000fe400000010ff */
[----:B------:R-:W-:Y:S02]  /*11510*/  F2FP.BF16.PACK_AB R141, R206, R207 ;  /* 0x000000cfce8d723e */ /* 0x000fe400000010ff */
[----:B----4-:R-:W-:Y:S07]  /*11520*/  F2FP.BF16.PACK_AB R143, R202, R203 ;  /* 0x000000cbca8f723e */ /* 0x010fee00000010ff */
[C---:B---3--:R-:W-:Y:S08]  /*11530*/  HMMA.16816.F32.BF16 R4, R140.reuse, R156, R4 ;  /* 0x0000009c8c04723c */ /* 0x048ff00000041804 */
[C---:B------:R-:W-:Y:S01]  /*11540*/  HMMA.16816.F32.BF16 R8, R140.reuse, R158, R8 ;  /* 0x0000009e8c08723c */ /* 0x040fe20000041808 */
[----:B------:R-:W3:Y:S03]  /*11550*/  LDSM.16.MT88.4 R156, [R218+0x4000] ;  /* 0x00400000da9c783b */ /* 0x000ee60000004200 */
[----:B-1----:R-:W-:Y:S04]  /*11560*/  FFMA.FTZ R3, R173, c[0x0][0x2d0], -R138 ;  /* 0x0000b400ad037a23 */ /* 0x002fe8000001088a */
[C---:B--2---:R-:W-:Y:S01]  /*11570*/  HMMA.16816.F32.BF16 R12, R140.reuse, R148, R12 ;  /* 0x000000948c0c723c */ /* 0x044fe2000004180c */
[----:B------:R1:W2:Y:S07]  /*11580*/  MUFU.EX2 R173, R3 ;  /* 0x0000000300ad7308 */ /* 0x0002ae0000000800 */
[C---:B------:R-:W-:Y:S01]  /*11590*/  HMMA.16816.F32.BF16 R16, R140.reuse, R150, R16 ;  /* 0x000000968c10723c */ /* 0x040fe20000041810 */
[----:B------:R-:W4:Y:S07]  /*115a0*/  LDSM.16.MT88.4 R148, [R221+0x4000] ;  /* 0x00400000dd94783b */ /* 0x000f2e0000004200 */
[C---:B------:R-:W-:Y:S08]  /*115b0*/  HMMA.16816.F32.BF16 R20, R140.reuse, R144, R20 ;  /* 0x000000908c14723c */ /* 0x040ff00000041814 */
[C---:B------:R-:W-:Y:S01]  /*115c0*/  HMMA.16816.F32.BF16 R24, R140.reuse, R146, R24 ;  /* 0x000000928c18723c */ /* 0x040fe20000041818 */
[----:B------:R-:W2:Y:S03]  /*115d0*/  LDSM.16.MT88.4 R144, [R220+0x4000] ;  /* 0x00400000dc90783b */ /* 0x000ea60000004200 */
[--C-:B-1----:R-:W-:Y:S01]  /*115e0*/  FFMA.FTZ R3, R197, c[0x0][0x2d0], -R134.reuse ;  /* 0x0000b400c5037a23 */ /* 0x102fe20000010886 */
[----:B------:R-:W-:Y:S03]  /*115f0*/  MOV R197, R201 ;  /* 0x000000c900c57202 */ /* 0x000fe60000000f00 */
[C---:B------:R-:W-:Y:S01]  /*11600*/  HMMA.16816.F32.BF16 R28, R140.reuse, R160, R28 ;  /* 0x000000a08c1c723c */ /* 0x040fe2000004181c */
[----:B------:R1:W-:Y:S07]  /*11610*/  MUFU.EX2 R201, R3 ;  /* 0x0000000300c97308 */ /* 0x0003ee0000000800 */
[C---:B------:R-:W-:Y:S01]  /*11620*/  HMMA.16816.F32.BF16 R32, R140.reuse, R162, R32 ;  /* 0x000000a28c20723c */ /* 0x040fe20000041820 */
[----:B------:R-:W2:Y:S07]  /*11630*/  LDSM.16.MT88.4 R160, [R217+0x7000] ;  /* 0x00700000d9a0783b */ /* 0x000eae0000004200 */
[C---:B------:R-:W-:Y:S08]  /*11640*/  HMMA.16816.F32.BF16 R36, R140.reuse, R152, R36 ;  /* 0x000000988c24723c */ /* 0x040ff00000041824 */
[C---:B------:R-:W-:Y:S01]  /*11650*/  HMMA.16816.F32.BF16 R40, R140.reuse, R154, R40 ;  /* 0x0000009a8c28723c */ /* 0x040fe20000041828 */
[----:B------:R-:W2:Y:S03]  /*11660*/  LDSM.16.MT88.4 R152, [R218+0x7000] ;  /* 0x00700000da98783b */ /* 0x000ea60000004200 */
[----:B-1----:R-:W-:Y:S01]  /*11670*/  FFMA.FTZ R3, R196, c[0x0][0x2d0], -R134 ;  /* 0x0000b400c4037a23 */ /* 0x002fe20000010886 */
[----:B------:R-:W-:Y:S03]  /*11680*/  MOV R196, R200 ;  /* 0x000000c800c47202 */ /* 0x000fe60000000f00 */
[C---:B---3--:R-:W-:Y:S01]  /*11690*/  HMMA.16816.F32.BF16 R44, R140.reuse, R156, R44 ;  /* 0x0000009c8c2c723c */ /* 0x048fe2000004182c */
[----:B------:R1:W3:Y:S07]  /*116a0*/  MUFU.EX2 R200, R3 ;  /* 0x0000000300c87308 */ /* 0x0002ee0000000800 */
[C---:B------:R-:W-:Y:S01]  /*116b0*/  HMMA.16816.F32.BF16 R48, R140.reuse, R158, R48 ;  /* 0x0000009e8c30723c */ /* 0x040fe20000041830 */
[----:B------:R-:W3:Y:S07]  /*116c0*/  LDSM.16.MT88.4 R156, [R221+0x7000] ;  /* 0x00700000dd9c783b */ /* 0x000eee0000004200 */
[C---:B----4-:R-:W-:Y:S08]  /*116d0*/  HMMA.16816.F32.BF16 R52, R140.reuse, R148, R52 ;  /* 0x000000948c34723c */ /* 0x050ff00000041834 */
[C---:B------:R-:W-:Y:S01]  /*116e0*/  HMMA.16816.F32.BF16 R56, R140.reuse, R150, R56 ;  /* 0x000000968c38723c */ /* 0x040fe20000041838 */
[----:B------:R-:W4:Y:S03]  /*116f0*/  LDSM.16.MT88.4 R148, [R220+0x7000] ;  /* 0x00700000dc94783b */ /* 0x000f260000004200 */
[----:B-1----:R-:W-:Y:S04]  /*11700*/  FFMA.FTZ R3, R197, c[0x0][0x2d0], -R138 ;  /* 0x0000b400c5037a23 */ /* 0x002fe8000001088a */
[C---:B--2---:R-:W-:Y:S01]  /*11710*/  HMMA.16816.F32.BF16 R60, R140.reuse, R144, R60 ;  /* 0x000000908c3c723c */ /* 0x044fe2000004183c */
[----:B------:R1:W2:Y:S07]  /*11720*/  MUFU.EX2 R214, R3 ;  /* 0x0000000300d67308 */ /* 0x0002ae0000000800 */
[C---:B------:R-:W-:Y:S01]  /*11730*/  HMMA.16816.F32.BF16 R64, R140.reuse, R146, R64 ;  /* 0x000000928c40723c */ /* 0x040fe20000041840 */
[----:B------:R-:W2:Y:S07]  /*11740*/  LDSM.16.MT88.4 R144, [R217+0xa000] ;  /* 0x00a00000d990783b */ /* 0x000eae0000004200 */
[C---:B------:R-:W-:Y:S08]  /*11750*/  HMMA.16816.F32.BF16 R68, R140.reuse, R160, R68 ;  /* 0x000000a08c44723c */ /* 0x040ff00000041844 */
[C---:B------:R-:W-:Y:S01]  /*11760*/  HMMA.16816.F32.BF16 R72, R140.reuse, R162, R72 ;  /* 0x000000a28c48723c */ /* 0x040fe20000041848 */
[----:B------:R-:W-:Y:S03]  /*11770*/  LDSM.16.MT88.4 R160, [R221+0x1800] ;  /* 0x00180000dda0783b */ /* 0x000fe60000004200 */
[--C-:B-1----:R-:W-:Y:S04]  /*11780*/  FFMA.FTZ R3, R196, c[0x0][0x2d0], -R134.reuse ;  /* 0x0000b400c4037a23 */ /* 0x102fe80000010886 */
[C---:B------:R-:W-:Y:S01]  /*11790*/  HMMA.16816.F32.BF16 R76, R140.reuse, R152, R76 ;  /* 0x000000988c4c723c */ /* 0x040fe2000004184c */
[----:B------:R1:W-:Y:S07]  /*117a0*/  MUFU.EX2 R199, R3 ;  /* 0x0000000300c77308 */ /* 0x0003ee0000000800 */
[C---:B------:R-:W-:Y:S01]  /*117b0*/  HMMA.16816.F32.BF16 R80, R140.reuse, R154, R80 ;  /* 0x0000009a8c50723c */ /* 0x040fe20000041850 */
[----:B------:R-:W2:Y:S07]  /*117c0*/  LDSM.16.MT88.4 R152, [R218+0xa000] ;  /* 0x00a00000da98783b */ /* 0x000eae0000004200 */
[C---:B---3--:R-:W-:Y:S08]  /*117d0*/  HMMA.16816.F32.BF16 R84, R140.reuse, R156, R84 ;  /* 0x0000009c8c54723c */ /* 0x048ff00000041854 */
[C---:B------:R-:W-:Y:S01]  /*117e0*/  HMMA.16816.F32.BF16 R88, R140.reuse, R158, R88 ;  /* 0x0000009e8c58723c */ /* 0x040fe20000041858 */
[----:B------:R-:W3:Y:S03]  /*117f0*/  LDSM.16.MT88.4 R156, [R221+0xa000] ;  /* 0x00a00000dd9c783b */ /* 0x000ee60000004200 */
[----:B-1----:R-:W-:Y:S04]  /*11800*/  FFMA.FTZ R3, R187, c[0x0][0x2d0], -R134 ;  /* 0x0000b400bb037a23 */ /* 0x002fe80000010886 */
[C---:B----4-:R-:W-:Y:S01]  /*11810*/  HMMA.16816.F32.BF16 R92, R140.reuse, R148, R92 ;  /* 0x000000948c5c723c */ /* 0x050fe2000004185c */
[----:B------:R1:W4:Y:S07]  /*11820*/  MUFU.EX2 R198, R3 ;  /* 0x0000000300c67308 */ /* 0x00032e0000000800 */
[C---:B------:R-:W-:Y:S01]  /*11830*/  HMMA.16816.F32.BF16 R96, R140.reuse, R150, R96 ;  /* 0x000000968c60723c */ /* 0x040fe20000041860 */
[----:B------:R-:W4:Y:S07]  /*11840*/  LDSM.16.MT88.4 R148, [R220+0xa000] ;  /* 0x00a00000dc94783b */ /* 0x000f2e0000004200 */
[C---:B--2---:R-:W-:Y:S08]  /*11850*/  HMMA.16816.F32.BF16 R100, R140.reuse, R144, R100 ;  /* 0x000000908c64723c */ /* 0x044ff00000041864 */
[C---:B------:R-:W-:Y:S01]  /*11860*/  HMMA.16816.F32.BF16 R104, R140.reuse, R146, R104 ;  /* 0x000000928c68723c */ /* 0x040fe20000041868 */
[----:B------:R-:W2:Y:S03]  /*11870*/  LDSM.16.MT88.4 R144, [R217+0x1800] ;  /* 0x00180000d990783b */ /* 0x000ea60000004200 */
        /* <DEDUP_REMOVED lines=8> */
[----:B-1----:R-:W-:Y:S01]  /*11900*/  FFMA.FTZ R3, R185, c[0x0][0x2d0], -R138 ;  /* 0x0000b400b9037a23 */ /* 0x002fe2000001088a */
[----:B------:R-:W-:Y:S03]  /*11910*/  MOV R185, R188 ;  /* 0x000000bc00b97202 */ /* 0x000fe60000000f00 */
[C---:B----4-:R-:W-:Y:S01]  /*11920*/  HMMA.16816.F32.BF16 R124, R140.reuse, R148, R124 ;  /* 0x000000948c7c723c */ /* 0x050fe2000004187c */
[----:B------:R1:W-:Y:S07]  /*11930*/  MUFU.EX2 R208, R3 ;  /* 0x0000000300d07308 */ /* 0x0003ee0000000800 */
[----:B------:R-:W-:Y:S01]  /*11940*/  HMMA.16816.F32.BF16 R128, R140, R150, R128 ;  /* 0x000000968c80723c */ /* 0x000fe20000041880 */
[----:B------:R-:W4:Y:S06]  /*11950*/  LDSM.16.MT88.4 R148, [R217+0x4800] ;  /* 0x00480000d994783b */ /* 0x000f2c0000004200 */
[----:B------:R-:W-:Y:S02]  /*11960*/  F2FP.BF16.PACK_AB R140, R173, R174 ;  /* 0x000000aead8c723e */ /* 0x000fe400000010ff */
[----:B------:R-:W-:Y:S03]  /*11970*/  F2FP.BF16.PACK_AB R141, R200, R201 ;  /* 0x000000c9c88d723e */ /* 0x000fe600000010ff */
[----:B------:R-:W-:Y:S02]  /*11980*/  F2FP.BF16.PACK_AB R142, R214, R215 ;  /* 0x000000d7d68e723e */ /* 0x000fe400000010ff */
[----:B------:R-:W-:Y:S01]  /*11990*/  F2FP.BF16.PACK_AB R143, R198, R199 ;  /* 0x000000c7c68f723e */ /* 0x000fe200000010ff */
[--C-:B-1----:R-:W-:Y:S06]  /*119a0*/  FFMA.FTZ R3, R193, c[0x0][0x2d0], -R134.reuse ;  /* 0x0000b400c1037a23 */ /* 0x102fec0000010886 */
[C---:B--2---:R-:W-:Y:S01]  /*119b0*/  HMMA.16816.F32.BF16 R4, R140.reuse, R144, R4 ;  /* 0x000000908c04723c */ /* 0x044fe20000041804 */
[----:B------:R1:W-:Y:S07]  /*119c0*/  MUFU.EX2 R193, R3 ;  /* 0x0000000300c17308 */ /* 0x0003ee0000000800 */
[C---:B------:R-:W-:Y:S01]  /*119d0*/  HMMA.16816.F32.BF16 R8, R140.reuse, R146, R8 ;  /* 0x000000928c08723c */ /* 0x040fe20000041808 */
[----:B------:R-:W2:Y:S07]  /*119e0*/  LDSM.16.MT88.4 R144, [R218+0x4800] ;  /* 0x00480000da90783b */ /* 0x000eae0000004200 */
[C---:B------:R-:W-:Y:S08]  /*119f0*/  HMMA.16816.F32.BF16 R12, R140.reuse, R152, R12 ;  /* 0x000000988c0c723c */ /* 0x040ff0000004180c */
[C---:B------:R-:W-:Y:S01]  /*11a00*/  HMMA.16816.F32.BF16 R16, R140.reuse, R154, R16 ;  /* 0x0000009a8c10723c */ /* 0x040fe20000041810 */
[----:B------:R-:W2:Y:S03]  /*11a10*/  LDSM.16.MT88.4 R152, [R221+0x4800] ;  /* 0x00480000dd98783b */ /* 0x000ea60000004200 */
[----:B-1----:R-:W-:Y:S04]  /*11a20*/  FFMA.FTZ R3, R192, c[0x0][0x2d0], -R134 ;  /* 0x0000b400c0037a23 */ /* 0x002fe80000010886 */
[C---:B------:R-:W-:Y:S01]  /*11a30*/  HMMA.16816.F32.BF16 R20, R140.reuse, R160, R20 ;  /* 0x000000a08c14723c */ /* 0x040fe20000041814 */
[----:B------:R1:W-:Y:S07]  /*11a40*/  MUFU.EX2 R192, R3 ;  /* 0x0000000300c07308 */ /* 0x0003ee0000000800 */
[C---:B------:R-:W-:Y:S01]  /*11a50*/  HMMA.16816.F32.BF16 R24, R140.reuse, R162, R24 ;  /* 0x000000a28c18723c */ /* 0x040fe20000041818 */
[----:B------:R-:W-:Y:S07]  /*11a60*/  LDSM.16.MT88.4 R160, [R217+0x7800] ;  /* 0x00780000d9a0783b */ /* 0x000fee0000004200 */
[C---:B---3--:R-:W-:Y:S08]  /*11a70*/  HMMA.16816.F32.BF16 R28, R140.reuse, R156, R28 ;  /* 0x0000009c8c1c723c */ /* 0x048ff0000004181c */
[C---:B------:R-:W-:Y:S01]  /*11a80*/  HMMA.16816.F32.BF16 R32, R140.reuse, R158, R32 ;  /* 0x0000009e8c20723c */ /* 0x040fe20000041820 */
[----:B------:R-:W3:Y:S03]  /*11a90*/  LDSM.16.MT88.4 R156, [R220+0x4800] ;  /* 0x00480000dc9c783b */ /* 0x000ee60000004200 */
[--C-:B-1----:R-:W-:Y:S04]  /*11aa0*/  FFMA.FTZ R3, R184, c[0x0][0x2d0], -R138.reuse ;  /* 0x0000b400b8037a23 */ /* 0x102fe8000001088a */
[C---:B----4-:R-:W-:Y:S01]  /*11ab0*/  HMMA.16816.F32.BF16 R36, R140.reuse, R148, R36 ;  /* 0x000000948c24723c */ /* 0x050fe20000041824 */
[----:B------:R1:W-:Y:S01]  /*11ac0*/  MUFU.EX2 R205, R3 ;  /* 0x0000000300cd7308 */ /* 0x0003e20000000800 */
[----:B------:R-:W4:Y:S06]  /*11ad0*/  LDL.LU R184, [R1+0x10] ;  /* 0x0000100001b87983 */ /* 0x000f2c0000300800 */
[C---:B------:R-:W-:Y:S01]  /*11ae0*/  HMMA.16816.F32.BF16 R40, R140.reuse, R150, R40 ;  /* 0x000000968c28723c */ /* 0x040fe20000041828 */
[----:B------:R-:W3:Y:S07]  /*11af0*/  LDSM.16.MT88.4 R148, [R218+0x7800] ;  /* 0x00780000da94783b */ /* 0x000eee0000004200 */
[C---:B--2---:R-:W-:Y:S08]  /*11b00*/  HMMA.16816.F32.BF16 R44, R140.reuse, R144, R44 ;  /* 0x000000908c2c723c */ /* 0x044ff0000004182c */
[C---:B------:R-:W-:Y:S01]  /*11b10*/  HMMA.16816.F32.BF16 R48, R140.reuse, R146, R48 ;  /* 0x000000928c30723c */ /* 0x040fe20000041830 */
[----:B------:R-:W2:Y:S03]  /*11b20*/  LDSM.16.MT88.4 R144, [R221+0x7800] ;  /* 0x00780000dd90783b */ /* 0x000ea60000004200 */
[----:B-1----:R-:W-:Y:S01]  /*11b30*/  FFMA.FTZ R3, R182, c[0x0][0x2d0], -R138 ;  /* 0x0000b400b6037a23 */ /* 0x002fe2000001088a */
[----:B------:R-:W-:Y:S03]  /*11b40*/  MOV R182, R178 ;  /* 0x000000b200b67202 */ /* 0x000fe60000000f00 */
[C---:B------:R-:W-:Y:S01]  /*11b50*/  HMMA.16816.F32.BF16 R52, R140.reuse, R152, R52 ;  /* 0x000000988c34723c */ /* 0x040fe20000041834 */
[----:B------:R1:W-:Y:S07]  /*11b60*/  MUFU.EX2 R204, R3 ;  /* 0x0000000300cc7308 */ /* 0x0003ee0000000800 */
[C---:B------:R-:W-:Y:S01]  /*11b70*/  HMMA.16816.F32.BF16 R56, R140.reuse, R154, R56 ;  /* 0x0000009a8c38723c */ /* 0x040fe20000041838 */
[----:B------:R-:W2:Y:S07]  /*11b80*/  LDSM.16.MT88.4 R152, [R220+0x7800] ;  /* 0x00780000dc98783b */ /* 0x000eae0000004200 */
[C---:B---3--:R-:W-:Y:S08]  /*11b90*/  HMMA.16816.F32.BF16 R60, R140.reuse, R156, R60 ;  /* 0x0000009c8c3c723c */ /* 0x048ff0000004183c */
[C---:B------:R-:W-:Y:S01]  /*11ba0*/  HMMA.16816.F32.BF16 R64, R140.reuse, R158, R64 ;  /* 0x0000009e8c40723c */ /* 0x040fe20000041840 */
[----:B------:R-:W3:Y:S03]  /*11bb0*/  LDSM.16.MT88.4 R156, [R217+0xa800] ;  /* 0x00a80000d99c783b */ /* 0x000ee60000004200 */
[--C-:B-1----:R-:W-:Y:S04]  /*11bc0*/  FFMA.FTZ R3, R191, c[0x0][0x2d0], -R134.reuse ;  /* 0x0000b400bf037a23 */ /* 0x102fe80000010886 */
[C---:B------:R-:W-:Y:S01]  /*11bd0*/  HMMA.16816.F32.BF16 R68, R140.reuse, R160, R68 ;  /* 0x000000a08c44723c */ /* 0x040fe20000041844 */
[----:B------:R1:W-:Y:S07]  /*11be0*/  MUFU.EX2 R191, R3 ;  /* 0x0000000300bf7308 */ /* 0x0003ee0000000800 */
[C---:B------:R-:W-:Y:S01]  /*11bf0*/  HMMA.16816.F32.BF16 R72, R140.reuse, R162, R72 ;  /* 0x000000a28c48723c */ /* 0x040fe20000041848 */
[----:B------:R-:W-:Y:S07]  /*11c00*/  LDSM.16.MT88.4 R160, [R217+0x5000] ;  /* 0x00500000d9a0783b */ /* 0x000fee0000004200 */
[C---:B------:R-:W-:Y:S08]  /*11c10*/  HMMA.16816.F32.BF16 R76, R140.reuse, R148, R76 ;  /* 0x000000948c4c723c */ /* 0x040ff0000004184c */
[C---:B------:R-:W-:Y:S01]  /*11c20*/  HMMA.16816.F32.BF16 R80, R140.reuse, R150, R80 ;  /* 0x000000968c50723c */ /* 0x040fe20000041850 */
[----:B------:R-:W3:Y:S03]  /*11c30*/  LDSM.16.MT88.4 R148, [R218+0xa800] ;  /* 0x00a80000da94783b */ /* 0x000ee60000004200 */
[----:B-1----:R-:W-:Y:S01]  /*11c40*/  FFMA.FTZ R3, R181, c[0x0][0x2d0], -R134 ;  /* 0x0000b400b5037a23 */ /* 0x002fe20000010886 */
[----:B------:R-:W-:Y:S03]  /*11c50*/  MOV R181, R190 ;  /* 0x000000be00b57202 */ /* 0x000fe60000000f00 */
[C---:B--2---:R-:W-:Y:S01]  /*11c60*/  HMMA.16816.F32.BF16 R84, R140.reuse, R144, R84 ;  /* 0x000000908c54723c */ /* 0x044fe20000041854 */
[----:B------:R1:W-:Y:S07]  /*11c70*/  MUFU.EX2 R190, R3 ;  /* 0x0000000300be7308 */ /* 0x0003ee0000000800 */
[C---:B------:R-:W-:Y:S01]  /*11c80*/  HMMA.16816.F32.BF16 R88, R140.reuse, R146, R88 ;  /* 0x000000928c58723c */ /* 0x040fe20000041858 */
[----:B------:R-:W2:Y:S07]  /*11c90*/  LDSM.16.MT88.4 R144, [R221+0xa800] ;  /* 0x00a80000dd90783b */ /* 0x000eae0000004200 */
[C---:B------:R-:W-:Y:S08]  /*11ca0*/  HMMA.16816.F32.BF16 R92, R140.reuse, R152, R92 ;  /* 0x000000988c5c723c */ /* 0x040ff0000004185c */
[C---:B------:R-:W-:Y:S01]  /*11cb0*/  HMMA.16816.F32.BF16 R96, R140.reuse, R154, R96 ;  /* 0x0000009a8c60723c */ /* 0x040fe20000041860 */
[----:B------:R-:W2:Y:S03]  /*11cc0*/  LDSM.16.MT88.4 R152, [R220+0xa800] ;  /* 0x00a80000dc98783b */ /* 0x000ea60000004200 */
[--C-:B-1----:R-:W-:Y:S01]  /*11cd0*/  FFMA.FTZ R3, R181, c[0x0][0x2d0], -R138.reuse ;  /* 0x0000b400b5037a23 */ /* 0x102fe2000001088a */
[----:B------:R-:W-:Y:S03]  /*11ce0*/  MOV R181, R177 ;  /* 0x000000b100b57202 */ /* 0x000fe60000000f00 */
[C---:B---3--:R-:W-:Y:S01]  /*11cf0*/  HMMA.16816.F32.BF16 R100, R140.reuse, R156, R100 ;  /* 0x0000009c8c64723c */ /* 0x048fe20000041864 */
[----:B------:R1:W-:Y:S07]  /*11d00*/  MUFU.EX2 R197, R3 ;  /* 0x0000000300c57308 */ /* 0x0003ee0000000800 */
[C---:B------:R-:W-:Y:S01]  /*11d10*/  HMMA.16816.F32.BF16 R104, R140.reuse, R158, R104 ;  /* 0x0000009e8c68723c */ /* 0x040fe20000041868 */
[----:B------:R-:W3:Y:S07]  /*11d20*/  LDSM.16.MT88.4 R156, [R217+0x2000] ;  /* 0x00200000d99c783b */ /* 0x000eee0000004200 */
[C---:B------:R-:W-:Y:S08]  /*11d30*/  HMMA.16816.F32.BF16 R108, R140.reuse, R148, R108 ;  /* 0x000000948c6c723c */ /* 0x040ff0000004186c */
[C---:B------:R-:W-:Y:S01]  /*11d40*/  HMMA.16816.F32.BF16 R112, R140.reuse, R150, R112 ;  /* 0x000000968c70723c */ /* 0x040fe20000041870 */
[----:B------:R-:W3:Y:S03]  /*11d50*/  LDSM.16.MT88.4 R148, [R218+0x2000] ;  /* 0x00200000da94783b */ /* 0x000ee60000004200 */
[----:B-1----:R-:W-:Y:S01]  /*11d60*/  FFMA.FTZ R3, R180, c[0x0][0x2d0], -R138 ;  /* 0x0000b400b4037a23 */ /* 0x002fe2000001088a */
[----:B------:R-:W-:Y:S03]  /*11d70*/  MOV R180, R176 ;  /* 0x000000b000b47202 */ /* 0x000fe60000000f00 */
[C---:B--2---:R-:W-:Y:S01]  /*11d80*/  HMMA.16816.F32.BF16 R116, R140.reuse, R144, R116 ;  /* 0x000000908c74723c */ /* 0x044fe20000041874 */
[----:B------:R1:W2:Y:S07]  /*11d90*/  MUFU.EX2 R196, R3 ;  /* 0x0000000300c47308 */ /* 0x0002ae0000000800 */
[C---:B------:R-:W-:Y:S01]  /*11da0*/  HMMA.16816.F32.BF16 R120, R140.reuse, R146, R120 ;  /* 0x000000928c78723c */ /* 0x040fe20000041878 */
[----:B------:R-:W3:Y:S07]  /*11db0*/  LDSM.16.MT88.4 R144, [R221+0x2000] ;  /* 0x00200000dd90783b */ /* 0x000eee0000004200 */
[C---:B------:R-:W-:Y:S08]  /*11dc0*/  HMMA.16816.F32.BF16 R124, R140.reuse, R152, R124 ;  /* 0x000000988c7c723c */ /* 0x040ff0000004187c */
[----:B------:R-:W-:Y:S01]  /*11dd0*/  HMMA.16816.F32.BF16 R128, R140, R154, R128 ;  /* 0x0000009a8c80723c */ /* 0x000fe20000041880 */
[----:B------:R-:W3:Y:S03]  /*11de0*/  LDSM.16.MT88.4 R152, [R220+0x2000] ;  /* 0x00200000dc98783b */ /* 0x000ee60000004200 */
[--C-:B-1----:R-:W-:Y:S01]  /*11df0*/  FFMA.FTZ R3, R189, c[0x0][0x2d0], -R134.reuse ;  /* 0x0000b400bd037a23 */ /* 0x102fe20000010886 */
[----:B--2---:R-:W-:Y:S02]  /*11e00*/  F2FP.BF16.PACK_AB R136, R196, R197 ;  /* 0x000000c5c488723e */ /* 0x004fe400000010ff */
[----:B------:R-:W-:Y:S01]  /*11e10*/  F2FP.BF16.PACK_AB R140, R208, R209 ;  /* 0x000000d1d08c723e */ /* 0x000fe200000010ff */
[----:B------:R1:W-:Y:S01]  /*11e20*/  MUFU.EX2 R189, R3 ;  /* 0x0000000300bd7308 */ /* 0x0003e20000000800 */
[----:B------:R-:W-:Y:S03]  /*11e30*/  F2FP.BF16.PACK_AB R141, R192, R193 ;  /* 0x000000c1c08d723e */ /* 0x000fe600000010ff */
[----:B------:R-:W-:Y:S02]  /*11e40*/  F2FP.BF16.PACK_AB R142, R204, R205 ;  /* 0x000000cdcc8e723e */ /* 0x000fe400000010ff */
[----:B------:R-:W-:Y:S07]  /*11e50*/  F2FP.BF16.PACK_AB R143, R190, R191 ;  /* 0x000000bfbe8f723e */ /* 0x000fee00000010ff */
[C---:B---3--:R-:W-:Y:S08]  /*11e60*/  HMMA.16816.F32.BF16 R4, R140.reuse, R156, R4 ;  /* 0x0000009c8c04723c */ /* 0x048ff00000041804 */
[C---:B------:R-:W-:Y:S01]  /*11e70*/  HMMA.16816.F32.BF16 R8, R140.reuse, R158, R8 ;  /* 0x0000009e8c08723c */ /* 0x040fe20000041808 */
[----:B------:R-:W2:Y:S03]  /*11e80*/  LDSM.16.MT88.4 R156, [R218+0x5000] ;  /* 0x00500000da9c783b */ /* 0x000ea60000004200 */
[--C-:B-1----:R-:W-:Y:S02]  /*11e90*/  FFMA.FTZ R3, R179, c[0x0][0x2d0], -R134.reuse ;  /* 0x0000b400b3037a23 */ /* 0x102fe40000010886 */
[----:B------:R-:W-:Y:S02]  /*11ea0*/  FFMA.FTZ R134, R137, c[0x0][0x2d0], -R134 ;  /* 0x0000b40089867a23 */ /* 0x000fe40000010886 */
[C---:B------:R-:W-:Y:S01]  /*11eb0*/  HMMA.16816.F32.BF16 R12, R140.reuse, R148, R12 ;  /* 0x000000948c0c723c */ /* 0x040fe2000004180c */
[----:B------:R1:W3:Y:S01]  /*11ec0*/  MUFU.EX2 R188, R3 ;  /* 0x0000000300bc7308 */ /* 0x0002e20000000800 */
[----:B------:R-:W-:Y:S06]  /*11ed0*/  LDSM.16.MT88.4 R176, [R217+0x5800] ;  /* 0x00580000d9b0783b */ /* 0x000fec0000004200 */
[C---:B------:R-:W-:Y:S02]  /*11ee0*/  HMMA.16816.F32.BF16 R16, R140.reuse, R150, R16 ;  /* 0x000000968c10723c */ /* 0x040fe40000041810 */
[----:B------:R-:W2:Y:S01]  /*11ef0*/  LDSM.16.MT88.4 R148, [R221+0x5000] ;  /* 0x00500000dd94783b */ /* 0x000ea20000004200 */
[----:B------:R-:W-:Y:S05]  /*11f00*/  MUFU.EX2 R134, R134 ;  /* 0x0000008600867308 */ /* 0x000fea0000000800 */
[C---:B------:R-:W-:Y:S08]  /*11f10*/  HMMA.16816.F32.BF16 R20, R140.reuse, R144, R20 ;  /* 0x000000908c14723c */ /* 0x040ff00000041814 */
[C---:B------:R-:W-:Y:S01]  /*11f20*/  HMMA.16816.F32.BF16 R24, R140.reuse, R146, R24 ;  /* 0x000000928c18723c */ /* 0x040fe20000041818 */
[----:B------:R-:W4:Y:S03]  /*11f30*/  LDSM.16.MT88.4 R144, [R220+0x5000] ;  /* 0x00500000dc90783b */ /* 0x000f260000004200 */
[--C-:B-1----:R-:W-:Y:S01]  /*11f40*/  FFMA.FTZ R3, R195, c[0x0][0x2d0], -R138.reuse ;  /* 0x0000b400c3037a23 */ /* 0x102fe2000001088a */
[----:B---3--:R-:W-:Y:S03]  /*11f50*/  F2FP.BF16.PACK_AB R137, R188, R189 ;  /* 0x000000bdbc89723e */ /* 0x008fe600000010ff */
[C---:B------:R-:W-:Y:S01]  /*11f60*/  HMMA.16816.F32.BF16 R28, R140.reuse, R152, R28 ;  /* 0x000000988c1c723c */ /* 0x040fe2000004181c */
[----:B------:R1:W-:Y:S07]  /*11f70*/  MUFU.EX2 R195, R3 ;  /* 0x0000000300c37308 */ /* 0x0003ee0000000800 */
[C---:B------:R-:W-:Y:S01]  /*11f80*/  HMMA.16816.F32.BF16 R32, R140.reuse, R154, R32 ;  /* 0x0000009a8c20723c */ /* 0x040fe20000041820 */
[----:B------:R-:W3:Y:S07]  /*11f90*/  LDSM.16.MT88.4 R152, [R217+0x8000] ;  /* 0x00800000d998783b */ /* 0x000eee0000004200 */
[C---:B------:R-:W-:Y:S08]  /*11fa0*/  HMMA.16816.F32.BF16 R36, R140.reuse, R160, R36 ;  /* 0x000000a08c24723c */ /* 0x040ff00000041824 */
[C---:B------:R-:W-:Y:S01]  /*11fb0*/  HMMA.16816.F32.BF16 R40, R140.reuse, R162, R40 ;  /* 0x000000a28c28723c */ /* 0x040fe20000041828 */
[----:B------:R-:W3:Y:S03]  /*11fc0*/  LDSM.16.MT88.4 R160, [R218+0x8000] ;  /* 0x00800000daa0783b */ /* 0x000ee60000004200 */
[----:B-1----:R-:W-:Y:S04]  /*11fd0*/  FFMA.FTZ R3, R194, c[0x0][0x2d0], -R138 ;  /* 0x0000b400c2037a23 */ /* 0x002fe8000001088a */
[C---:B--2---:R-:W-:Y:S01]  /*11fe0*/  HMMA.16816.F32.BF16 R44, R140.reuse, R156, R44 ;  /* 0x0000009c8c2c723c */ /* 0x044fe2000004182c */
[----:B------:R-:W2:Y:S01]  /*11ff0*/  LDL.LU R138, [R1+0x14] ;  /* 0x00001400018a7983 */ /* 0x000ea20000300800 */
[----:B------:R1:W1:Y:S06]  /*12000*/  MUFU.EX2 R194, R3 ;  /* 0x0000000300c27308 */ /* 0x00026c0000000800 */
[C---:B------:R-:W-:Y:S01]  /*12010*/  HMMA.16816.F32.BF16 R48, R140.reuse, R158, R48 ;  /* 0x0000009e8c30723c */ /* 0x040fe20000041830 */
[----:B------:R-:W3:Y:S07]  /*12020*/  LDSM.16.MT88.4 R156, [R221+0x8000] ;  /* 0x00800000dd9c783b */ /* 0x000eee0000004200 */
[C---:B------:R-:W-:Y:S04]  /*12030*/  HMMA.16816.F32.BF16 R52, R140.reuse, R148, R52 ;  /* 0x000000948c34723c */ /* 0x040fe80000041834 */
[----:B----4-:R-:W-:Y:S02]  /*12040*/  FFMA.FTZ R2, R2, R184, R185 ;  /* 0x000000b802027223 */ /* 0x010fe400000100b9 */
[----:B------:R-:W-:Y:S02]  /*12050*/  LDSM.16.MT88.4 R184, [R218+0x5800] ;  /* 0x00580000dab8783b */ /* 0x000fe40000004200 */
[C---:B------:R-:W-:Y:S04]  /*12060*/  HMMA.16816.F32.BF16 R56, R140.reuse, R150, R56 ;  /* 0x000000968c38723c */ /* 0x040fe80000041838 */
[----:B-1----:R-:W-:Y:S02]  /*12070*/  MOV R3, R171 ;  /* 0x000000ab00037202 */ /* 0x002fe40000000f00 */
[----:B------:R-:W1:Y:S02]  /*12080*/  LDSM.16.MT88.4 R148, [R220+0x8000] ;  /* 0x00800000dc94783b */ /* 0x000e640000004200 */
[C---:B------:R-:W-:Y:S08]  /*12090*/  HMMA.16816.F32.BF16 R60, R140.reuse, R144, R60 ;  /* 0x000000908c3c723c */ /* 0x040ff0000004183c */
[C---:B------:R-:W-:Y:S01]  /*120a0*/  HMMA.16816.F32.BF16 R64, R140.reuse, R146, R64 ;  /* 0x000000928c40723c */ /* 0x040fe20000041840 */
[----:B------:R-:W4:Y:S07]  /*120b0*/  LDSM.16.MT88.4 R144, [R217+0xb000] ;  /* 0x00b00000d990783b */ /* 0x000f2e0000004200 */
[C---:B---3--:R-:W-:Y:S08]  /*120c0*/  HMMA.16816.F32.BF16 R68, R140.reuse, R152, R68 ;  /* 0x000000988c44723c */ /* 0x048ff00000041844 */
[C---:B------:R-:W-:Y:S01]  /*120d0*/  HMMA.16816.F32.BF16 R72, R140.reuse, R154, R72 ;  /* 0x0000009a8c48723c */ /* 0x040fe20000041848 */
[----:B------:R-:W3:Y:S07]  /*120e0*/  LDSM.16.MT88.4 R152, [R218+0xb000] ;  /* 0x00b00000da98783b */ /* 0x000eee0000004200 */
[C---:B------:R-:W-:Y:S08]  /*120f0*/  HMMA.16816.F32.BF16 R76, R140.reuse, R160, R76 ;  /* 0x000000a08c4c723c */ /* 0x040ff0000004184c */
[C---:B------:R-:W-:Y:S01]  /*12100*/  HMMA.16816.F32.BF16 R80, R140.reuse, R162, R80 ;  /* 0x000000a28c50723c */ /* 0x040fe20000041850 */
[----:B------:R-:W-:Y:S07]  /*12110*/  LDSM.16.MT88.4 R160, [R221+0x2800] ;  /* 0x00280000dda0783b */ /* 0x000fee0000004200 */
[C---:B------:R-:W-:Y:S08]  /*12120*/  HMMA.16816.F32.BF16 R84, R140.reuse, R156, R84 ;  /* 0x0000009c8c54723c */ /* 0x040ff00000041854 */
        /* <DEDUP_REMOVED lines=8> */
[C---:B---3--:R-:W-:Y:S08]  /*121b0*/  HMMA.16816.F32.BF16 R108, R140.reuse, R152, R108 ;  /* 0x000000988c6c723c */ /* 0x048ff0000004186c */
[C---:B------:R-:W-:Y:S01]  /*121c0*/  HMMA.16816.F32.BF16 R112, R140.reuse, R154, R112 ;  /* 0x0000009a8c70723c */ /* 0x040fe20000041870 */
[----:B------:R-:W3:Y:S07]  /*121d0*/  LDSM.16.MT88.4 R152, [R218+0x2800] ;  /* 0x00280000da98783b */ /* 0x000eee0000004200 */
[C---:B------:R-:W-:Y:S07]  /*121e0*/  HMMA.16816.F32.BF16 R116, R140.reuse, R156, R116 ;  /* 0x0000009c8c74723c */ /* 0x040fee0000041874 */
[----:B------:R-:W-:Y:S01]  /*121f0*/  MOV R156, R170 ;  /* 0x000000aa009c7202 */ /* 0x000fe20000000f00 */
[C---:B------:R-:W-:Y:S04]  /*12200*/  HMMA.16816.F32.BF16 R120, R140.reuse, R158, R120 ;  /* 0x0000009e8c78723c */ /* 0x040fe80000041878 */
[----:B------:R-:W-:Y:S03]  /*12210*/  MOV R157, R169 ;  /* 0x000000a9009d7202 */ /* 0x000fe60000000f00 */
[----:B------:R-:W-:Y:S01]  /*12220*/  MOV R159, R168 ;  /* 0x000000a8009f7202 */ /* 0x000fe20000000f00 */
[C---:B-1----:R-:W-:Y:S01]  /*12230*/  HMMA.16816.F32.BF16 R124, R140.reuse, R148, R124 ;  /* 0x000000948c7c723c */ /* 0x042fe2000004187c */
[----:B------:R-:W1:Y:S07]  /*12240*/  LDSM.16.MT88.4 R168, [R220+0x2800] ;  /* 0x00280000dca8783b */ /* 0x000e6e0000004200 */
[----:B------:R-:W-:Y:S04]  /*12250*/  HMMA.16816.F32.BF16 R128, R140, R150, R128 ;  /* 0x000000968c80723c */ /* 0x000fe80000041880 */
[----:B--2---:R-:W-:Y:S01]  /*12260*/  FFMA.FTZ R0, R0, R138, R139 ;  /* 0x0000008a00007223 */ /* 0x004fe2000001008b */
[----:B------:R-:W-:Y:S02]  /*12270*/  F2FP.BF16.PACK_AB R138, R194, R195 ;  /* 0x000000c3c28a723e */ /* 0x000fe400000010ff */
[----:B------:R-:W-:Y:S07]  /*12280*/  F2FP.BF16.PACK_AB R139, R134, R135 ;  /* 0x00000087868b723e */ /* 0x000fee00000010ff */
[C---:B----4-:R-:W-:Y:S01]  /*12290*/  HMMA.16816.F32.BF16 R140, R136.reuse, R144, R4 ;  /* 0x00000090888c723c */ /* 0x050fe20000041804 */
[----:B------:R-:W2:Y:S07]  /*122a0*/  LDSM.16.MT88.4 R4, [R221+0x5800] ;  /* 0x00580000dd04783b */ /* 0x000eae0000004200 */
[C---:B------:R-:W-:Y:S07]  /*122b0*/  HMMA.16816.F32.BF16 R144, R136.reuse, R146, R8 ;  /* 0x000000928890723c */ /* 0x040fee0000041808 */
[----:B------:R-:W-:Y:S01]  /*122c0*/  MOV R8, R159 ;  /* 0x0000009f00087202 */ /* 0x000fe20000000f00 */
[C---:B---3--:R-:W-:Y:S01]  /*122d0*/  HMMA.16816.F32.BF16 R148, R136.reuse, R152, R12 ;  /* 0x000000988894723c */ /* 0x048fe2000004180c */
[----:B------:R-:W-:Y:S03]  /*122e0*/  LDSM.16.MT88.4 R12, [R217+0x8800] ;  /* 0x00880000d90c783b */ /* 0x000fe60000004200 */
[----:B------:R-:W-:Y:S02]  /*122f0*/  MOV R9, R156 ;  /* 0x0000009c00097202 */ /* 0x000fe40000000f00 */
[----:B------:R-:W-:Y:S02]  /*12300*/  MOV R10, R157 ;  /* 0x0000009d000a7202 */ /* 0x000fe40000000f00 */
[C---:B------:R-:W-:Y:S01]  /*12310*/  HMMA.16816.F32.BF16 R152, R136.reuse, R154, R16 ;  /* 0x0000009a8898723c */ /* 0x040fe20000041810 */
[----:B------:R-:W-:Y:S03]  /*12320*/  LDSM.16.MT88.4 R16, [R218+0x8800] ;  /* 0x00880000da10783b */ /* 0x000fe60000004200 */
[----:B------:R-:W-:Y:S04]  /*12330*/  MOV R11, R167 ;  /* 0x000000a7000b7202 */ /* 0x000fe80000000f00 */
[C---:B------:R-:W-:Y:S07]  /*12340*/  HMMA.16816.F32.BF16 R156, R136.reuse, R160, R20 ;  /* 0x000000a0889c723c */ /* 0x040fee0000041814 */
[----:B------:R-:W-:Y:S01]  /*12350*/  MOV R21, R166 ;  /* 0x000000a600157202 */ /* 0x000fe20000000f00 */
[C---:B------:R-:W-:Y:S01]  /*12360*/  HMMA.16816.F32.BF16 R160, R136.reuse, R162, R24 ;  /* 0x000000a288a0723c */ /* 0x040fe20000041818 */
[----:B------:R-:W-:Y:S03]  /*12370*/  LDSM.16.MT88.4 R24, [R220+0x8800] ;  /* 0x00880000dc18783b */ /* 0x000fe60000004200 */
[----:B------:R-:W-:Y:S02]  /*12380*/  MOV R22, R165 ;  /* 0x000000a500167202 */ /* 0x000fe40000000f00 */
[----:B------:R-:W-:Y:S02]  /*12390*/  MOV R23, R164 ;  /* 0x000000a400177202 */ /* 0x000fe40000000f00 */
        /* <DEDUP_REMOVED lines=10> */
[----:B------:R-:W-:Y:S02]  /*12440*/  MOV R28, R10 ;  /* 0x0000000a001c7202 */ /* 0x000fe40000000f00 */
[----:B------:R-:W-:Y:S02]  /*12450*/  MOV R35, R11 ;  /* 0x0000000b00237202 */ /* 0x000fe40000000f00 */
[----:B------:R-:W1:Y:S01]  /*12460*/  LDSM.16.MT88.4 R8, [R220+0x5800] ;  /* 0x00580000dc08783b */ /* 0x000e620000004200 */
[C---:B------:R-:W-:Y:S04]  /*12470*/  HMMA.16816.F32.BF16 R176, R136.reuse, R178, R40 ;  /* 0x000000b288b0723c */ /* 0x040fe80000041828 */
[----:B------:R-:W-:Y:S02]  /*12480*/  MOV R39, R183 ;  /* 0x000000b700277202 */ /* 0x000fe40000000f00 */
[----:B------:R-:W-:Y:S02]  /*12490*/  MOV R36, R21 ;  /* 0x0000001500247202 */ /* 0x000fe40000000f00 */
[----:B------:R-:W-:Y:S04]  /*124a0*/  MOV R41, R182 ;  /* 0x000000b600297202 */ /* 0x000fe80000000f00 */
[----:B------:R-:W-:Y:S01]  /*124b0*/  MOV R42, R181 ;  /* 0x000000b5002a7202 */ /* 0x000fe20000000f00 */
[----:B------:R-:W-:Y:S01]  /*124c0*/  FADD.FTZ R2, R41, R2 ;  /* 0x0000000229027221 */ /* 0x000fe20000010000 */
[----:B------:R-:W-:Y:S02]  /*124d0*/  MOV R43, R180 ;  /* 0x000000b4002b7202 */ /* 0x000fe40000000f00 */
[C---:B------:R-:W-:Y:S03]  /*124e0*/  HMMA.16816.F32.BF16 R180, R136.reuse, R184, R44 ;  /* 0x000000b888b4723c */ /* 0x040fe6000004182c */
[----:B------:R-:W-:Y:S01]  /*124f0*/  MOV R37, R22 ;  /* 0x0000001600257202 */ /* 0x000fe20000000f00 */
[----:B------:R-:W-:Y:S01]  /*12500*/  FADD.FTZ R2, R43, R2 ;  /* 0x000000022b027221 */ /* 0x000fe20000010000 */
[----:B------:R-:W-:Y:S01]  /*12510*/  MOV R38, R23 ;  /* 0x0000001700267202 */ /* 0x000fe20000000f00 */
[----:B------:R-:W-:Y:S01]  /*12520*/  FADD.FTZ R0, R42, R0 ;  /* 0x000000002a007221 */ /* 0x000fe20000010000 */
[----:B------:R-:W3:Y:S01]  /*12530*/  LDSM.16.MT88.4 R20, [R221+0x8800] ;  /* 0x00880000dd14783b */ /* 0x000ee20000004200 */
[C---:B------:R-:W-:Y:S04]  /*12540*/  HMMA.16816.F32.BF16 R184, R136.reuse, R186, R48 ;  /* 0x000000ba88b8723c */ /* 0x040fe80000041830 */
[----:B------:R-:W-:Y:S02]  /*12550*/  FADD.FTZ R2, R37, R2 ;  /* 0x0000000225027221 */ /* 0x000fe40000010000 */
[----:B------:R-:W-:Y:S02]  /*12560*/  FADD.FTZ R0, R36, R0 ;  /* 0x0000000024007221 */ /* 0x000fe40000010000 */
[C---:B--2---:R-:W-:Y:S04]  /*12570*/  HMMA.16816.F32.BF16 R52, R136.reuse, R4, R52 ;  /* 0x000000048834723c */ /* 0x044fe80000041834 */
[----:B------:R-:W-:Y:S02]  /*12580*/  FADD.FTZ R2, R39, R2 ;  /* 0x0000000227027221 */ /* 0x000fe40000010000 */
[----:B------:R-:W-:Y:S02]  /*12590*/  FADD.FTZ R0, R38, R0 ;  /* 0x0000000026007221 */ /* 0x000fe40000010000 */
[C---:B------:R-:W-:Y:S01]  /*125a0*/  HMMA.16816.F32.BF16 R56, R136.reuse, R6, R56 ;  /* 0x000000068838723c */ /* 0x040fe20000041838 */
[----:B------:R-:W2:Y:S03]  /*125b0*/  LDSM.16.MT88.4 R4, [R217+0xb800] ;  /* 0x00b80000d904783b */ /* 0x000ea60000004200 */
        /* <DEDUP_REMOVED lines=54> */
[C---:B--2---:R-:W-:Y:S03]  /*12920*/  HMMA.16816.F32.BF16 R124, R136.reuse, R4, R124 ;  /* 0x00000004887c723c */ /* 0x044fe6000004187c */
[----:B------:R-:W-:Y:S02]  /*12930*/  FADD.FTZ R3, R188, R3 ;  /* 0x00000003bc037221 */ /* 0x000fe40000010000 */
[----:B------:R-:W-:Y:S02]  /*12940*/  FADD.FTZ R2, R194, R2 ;  /* 0x00000002c2027221 */ /* 0x000fe40000010000 */
[----:B------:R-:W-:Y:S01]  /*12950*/  FADD.FTZ R0, R135, R3 ;  /* 0x0000000387007221 */ /* 0x000fe20000010000 */
[----:B------:R-:W-:Y:S02]  /*12960*/  HMMA.16816.F32.BF16 R128, R136, R6, R128 ;  /* 0x000000068880723c */ /* 0x000fe40000041880 */
[----:B------:R1:W-:Y:S02]  /*12970*/  STL [R1+0x10], R2 ;  /* 0x0000100201007387 */ /* 0x0003e40000100800 */
[----:B------:R-:W-:Y:S01]  /*12980*/  FADD.FTZ R0, R134, R0 ;  /* 0x0000000086007221 */ /* 0x000fe20000010000 */
[----:B------:R-:W-:Y:S02]  /*12990*/  MOV R135, R132 ;  /* 0x0000008400877202 */ /* 0x000fe40000000f00 */
[----:B------:R-:W-:Y:S02]  /*129a0*/  MOV R134, R133 ;  /* 0x0000008500867202 */ /* 0x000fe40000000f00 */
[----:B------:R1:W-:Y:S01]  /*129b0*/  STL [R1+0x14], R0 ;  /* 0x0000140001007387 */ /* 0x0003e20000100800 */
[----:B------:R-:W-:-:S05]  /*129c0*/  @P0 BRA `(.L_x_2169) ;  /* 0xffffb11000000947 */ /* 0x000fca000383ffff */
.L_x_2168:
[----:B------:R-:W-:Y:S02]  /*129d0*/  MOV R7, 0x1f ;  /* 0x0000001f00077802 */ /* 0x000fe40000000f00 */
[----:B------:R-:W-:Y:S01]  /*129e0*/  MOV R6, 0xffffffff ;  /* 0xffffffff00067802 */ /* 0x000fe20000000f00 */
[----:B------:R-:W-:Y:S06]  /*129f0*/  BRA.DIV ~URZ, `(.L_x_2170) ;  /* 0x00002e127f007947 */ /* 0x000fec000b800000 */
[----:B-1----:R-:W2:Y:S04]  /*12a00*/  LDL R2, [R1+0x10] ;  /* 0x0000100001027983 */ /* 0x002ea80000100800 */
[----:B--2---:R1:W2:Y:S02]  /*12a10*/  SHFL.BFLY PT, R0, R2, 0x2, 0x1f ;  /* 0x0c401f0002007f89 */ /* 0x0042a400000e0000 */
.L_x_2190:
        /* <DEDUP_REMOVED lines=9> */
.L_x_2191:
        /* <DEDUP_REMOVED lines=149> */
.L_x_2151:
[----:B--2---:R-:W2:Y:S04]  /*13400*/  LDL.LU R2, [R1+0xc] ;  /* 0x00000c0001027983 */ /* 0x004ea80000300800 */
[----:B------:R-:W3:Y:S04]  /*13410*/  S2R R6, SR_TID.X ;  /* 0x0000000000067919 */ /* 0x000ee80000002100 */
[----:B------:R4:W5:Y:S01]  /*13420*/  LDL R7, [R1+0x54] ;  /* 0x0000540001077983 */ /* 0x0009620000100800 */
[----:B------:R-:W-:Y:S01]  /*13430*/  BSSY B0, `(.L_x_2172) ;  /* 0x0000014000007945 */ /* 0x000fe20003800000 */
[----:B---3--:R-:W-:-:S02]  /*13440*/  LOP3.LUT P0, RZ, R6, 0xff, RZ, 0xc0, !PT ;  /* 0x000000ff06ff7812 */ /* 0x008fc4000780c0ff */
[----:B--2---:R-:W-:-:S11]  /*13450*/  LOP3.LUT R2, R2, 0xfffffffd, RZ, 0xc0, !PT ;  /* 0xfffffffd02027812 */ /* 0x004fd600078ec0ff */
[----:B------:R-:W-:-:S05]  /*13460*/  @P0 LOP3.LUT R2, R2, 0x2, RZ, 0xfc, !PT ;  /* 0x0000000202020812 */ /* 0x000fca00078efcff */
[----:B------:R4:W-:Y:S01]  /*13470*/  STL [R1+0xc], R2 ;  /* 0x00000c0201007387 */ /* 0x0009e20000100800 */
[----:B------:R-:W-:Y:S05]  /*13480*/  @P0 BRA `(.L_x_2173) ;  /* 0x000000e000000947 */ /* 0x000fea0003800000 */
[----:B------:R-:W2:Y:S01]  /*13490*/  S2R R4, SR_LANEID ;  /* 0x0000000000047919 */ /* 0x000ea20000000000 */
[----:B------:R-:W-:Y:S01]  /*134a0*/  VOTEU.ANY UR4, UPT, PT ;  /* 0x0000000000047886 */ /* 0x000fe200038e0100 */
[----:B------:R-:W-:Y:S01]  /*134b0*/  IMAD.MOV.U32 R5, RZ, RZ, c[0x0][0x584] ;  /* 0x00016100ff057624 */ /* 0x000fe200078e00ff */
[----:B------:R-:W2:Y:S08]  /*134c0*/  FLO.U32 R3, UR4 ;  /* 0x0000000400037d00 */ /* 0x000eb000080e0000 */
[----:B----4-:R-:W3:Y:S01]  /*134d0*/  POPC R2, UR4 ;  /* 0x0000000400027d09 */ /* 0x010ee20008000000 */
        /* <DEDUP_REMOVED lines=9> */
.L_x_2173:
[----:B------:R-:W-:Y:S05]  /*13570*/  BSYNC B0 ;  /* 0x0000000000007941 */ /* 0x000fea0003800000 */
.L_x_2172:
[----:B------:R-:W-:Y:S01]  /*13580*/  PRMT R0, R0, 0x9910, RZ ;  /* 0x0000991000007816 */ /* 0x000fe200000000ff */
[----:B------:R-:W-:Y:S01]  /*13590*/  BSSY B1, `(.L_x_2174) ;  /* 0x00001db000017945 */ /* 0x000fe20003800000 */
[----:B-----5:R-:W-:Y:S02]  /*135a0*/  IMAD.MOV.U32 R69, RZ, RZ, R7 ;  /* 0x000000ffff457224 */ /* 0x020fe400078e0007 */
[----:B------:R-:W-:-:S13]  /*135b0*/  ISETP.NE.AND P0, PT, R0, RZ, PT ;  /* 0x000000ff0000720c */ /* 0x000fda0003f05270 */
[----:B------:R-:W-:Y:S05]  /*135c0*/  @!P0 BRA `(.L_x_2175) ;  /* 0x00001ab000008947 */ /* 0x000fea0003800000 */
[----:B------:R-:W-:Y:S01]  /*135d0*/  WARPSYNC 0xffffffff ;  /* 0xffffffff00007948 */ /* 0x000fe20003800000 */
[----:B------:R-:W-:Y:S06]  /*135e0*/  BAR.SYNC.DEFER_BLOCKING 0x1, 0x100 ;  /* 0x0044000000007b1d */ /* 0x000fec0000010000 */
[----:B------:R-:W-:Y:S05]  /*135f0*/  BRA.CONV ~URZ, `(.L_x_2176) ;  /* 0x000000737f007947 */ /* 0x000fea000b800000 */
[----:B-1----:R-:W-:Y:S01]  /*13600*/  SHF.R.S32.HI R12, RZ, 0x1f, R6 ;  /* 0x0000001fff0c7819 */ /* 0x002fe20000011406 */
[----:B------:R-:W-:Y:S01]  /*13610*/  IMAD.MOV.U32 R9, RZ, RZ, RZ ;  /* 0x000000ffff097224 */ /* 0x000fe200078e00ff */
[----:B----4-:R-:W-:Y:S01]  /*13620*/  MOV R2, 0x13670 ;  /* 0x0001367000027802 */ /* 0x010fe20000000f00 */
[----:B------:R-:W-:Y:S01]  /*13630*/  IMAD.MOV.U32 R3, RZ, RZ, 0x1f ;  /* 0x0000001fff037424 */ /* 0x000fe200078e00ff */
[----:B------:R-:W-:-:S04]  /*13640*/  LEA.HI R12, R12, R6, RZ, 0x7 ;  /* 0x000000060c0c7211 */ /* 0x000fc800078f38ff */
[----:B------:R-:W-:Y:S02]  /*13650*/  SHF.R.S32.HI R12, RZ, 0x7, R12 ;  /* 0x00000007ff0c7819 */ /* 0x000fe4000001140c */
[----:B--2---:R-:W-:Y:S05]  /*13660*/  CALL.REL.NOINC `($__internal_43_$__cuda_sm70_shflsync_idx_p) ;  /* 0x000023d000007944 */ /* 0x004fea0003c00000 */
.L_x_2176:
[----:B------:R-:W3:Y:S04]  /*13670*/  LDL R8, [R1+0x74] ;  /* 0x0000740001087983 */ /* 0x000ee80000100800 */
[----:B--2---:R-:W2:Y:S04]  /*13680*/  LDL.LU R5, [R1+0x3c] ;  /* 0x00003c0001057983 */ /* 0x004ea80000300800 */
[----:B-1--4-:R-:W4:Y:S04]  /*13690*/  LDL.LU R11, [R1+0x48] ;  /* 0x00004800010b7983 */ /* 0x012f280000300800 */
[----:B------:R-:W3:Y:S04]  /*136a0*/  LDL.LU R17, [R1+0x4c] ;  /* 0x00004c0001117983 */ /* 0x000ee80000300800 */
        /* <DEDUP_REMOVED lines=14> */
[----:B--2---:R-:W-:Y:S01]  /*13790*/  SHF.R.S32.HI R0, RZ, 0x1f, R5 ;  /* 0x0000001fff007819 */ /* 0x004fe20000011405 */
[----:B------:R-:W-:-:S04]  /*137a0*/  IMAD.WIDE.U32 R6, R5, c[0x0][0x4d0], RZ ;  /* 0x0001340005067a25 */ /* 0x000fc800078e00ff */
[C---:B------:R-:W-:Y:S02]  /*137b0*/  IMAD R2, R0.reuse, c[0x0][0x4d0], RZ ;  /* 0x0001340000027a24 */ /* 0x040fe400078e02ff */
[----:B------:R-:W-:Y:S02]  /*137c0*/  IMAD R4, R0, c[0x0][0x438], RZ ;  /* 0x00010e0000047a24 */ /* 0x000fe400078e02ff */
[----:B------:R-:W-:Y:S01]  /*137d0*/  IMAD R3, R5, c[0x0][0x4d4], R2 ;  /* 0x0001350005037a24 */ /* 0x000fe200078e0202 */
[----:B----4-:R-:W-:Y:S01]  /*137e0*/  SHF.R.S32.HI R2, RZ, 0x1f, R11 ;  /* 0x0000001fff027819 */ /* 0x010fe2000001140b */
        /* <DEDUP_REMOVED lines=50> */
[----:B------:R-:W-:Y:S02]  /*13b10*/  IMAD.IADD R17, R20, 0x1, -R17 ;  /* 0x0000000114117824 */ /* 0x000fe400078e0a11 */
[----:B------:R-:W-:Y:S01]  /*13b20*/  IMAD.IADD R3, R3, 0x1, R0 ;  /* 0x0000000103037824 */ /* 0x000fe200078e0200 */
[----:B------:R-:W-:Y:S01]  /*13b30*/  SHFL.IDX PT, R4, R10, 0x1, 0x1c1f ;  /* 0x003c1f000a047f89 */ /* 0x000fe200000e0000 */
[----:B------:R-:W-:-:S03]  /*13b40*/  IMAD.IADD R0, R18, 0x1, R19 ;  /* 0x0000000112007824 */ /* 0x000fc600078e0213 */
[----:B------:R2:W3:Y:S01]  /*13b50*/  SHFL.IDX PT, R5, R6, 0x1, 0x1c1f ;  /* 0x003c1f0006057f89 */ /* 0x0004e200000e0000 */
[----:B------:R-:W-:Y:S01]  /*13b60*/  LOP3.LUT P0, RZ, R17, 0x3, RZ, 0xc0, !PT ;  /* 0x0000000311ff7812 */ /* 0x000fe2000780c0ff */
[----:B------:R-:W-:-:S03]  /*13b70*/  IMAD.WIDE.U32 R2, R7, c[0x0][0x428], R2 ;  /* 0x00010a0007027a25 */ /* 0x000fc600078e0002 */
[----:B------:R-:W-:Y:S02]  /*13b80*/  ISETP.GE.OR P3, PT, R0, UR4, P0 ;  /* 0x0000000400007c0c */ /* 0x000fe40008766670 */
[----:B------:R-:W-:Y:S02]  /*13b90*/  LEA R43, P1, R2, c[0x0][0x400], 0x2 ;  /* 0x00010000022b7a11 */ /* 0x000fe400078210ff */
[----:B--2---:R-:W-:-:S05]  /*13ba0*/  SHF.R.S32.HI R6, RZ, 0x1f, R7 ;  /* 0x0000001fff067819 */ /* 0x004fca0000011407 */
[----:B------:R-:W-:Y:S01]  /*13bb0*/  IMAD R10, R6, c[0x0][0x428], RZ ;  /* 0x00010a00060a7a24 */ /* 0x000fe200078e02ff */
[----:B------:R-:W-:-:S03]  /*13bc0*/  IADD3 R6, R0, 0x8, RZ ;  /* 0x0000000800067810 */ /* 0x000fc60007ffe0ff */
[----:B------:R-:W-:Y:S01]  /*13bd0*/  IMAD R10, R7, c[0x0][0x42c], R10 ;  /* 0x00010b00070a7a24 */ /* 0x000fe200078e020a */
[----:B------:R-:W-:Y:S02]  /*13be0*/  ISETP.GE.OR P2, PT, R6, UR4, P0 ;  /* 0x0000000406007c0c */ /* 0x000fe40008746670 */
[----:B------:R-:W-:Y:S01]  /*13bf0*/  ISETP.GE.AND P0, PT, R0, UR4, PT ;  /* 0x0000000400007c0c */ /* 0x000fe2000bf06270 */
[----:B------:R-:W-:Y:S01]  /*13c00*/  IMAD.IADD R3, R3, 0x1, R10 ;  /* 0x0000000103037824 */ /* 0x000fe200078e020a */
[----:B-1----:R1:W-:Y:S01]  /*13c10*/  @!P3 ST.E [R8.64], R16 ;  /* 0x000000100800b985 */ /* 0x0023e2000c101906 */
[----:B------:R-:W-:-:S03]  /*13c20*/  ISETP.GE.AND P6, PT, R6, UR4, PT ;  /* 0x0000000406007c0c */ /* 0x000fc6000bfc6270 */
[----:B------:R-:W-:Y:S02]  /*13c30*/  LEA.HI.X R29, R2, c[0x0][0x404], R3, 0x2, P1 ;  /* 0x00010100021d7a11 */ /* 0x000fe400008f1403 */
[C---:B------:R-:W-:Y:S01]  /*13c40*/  IADD3 R28, R200.reuse, 0x8, RZ ;  /* 0x00000008c81c7810 */ /* 0x040fe20007ffe0ff */
[----:B------:R-:W2:Y:S01]  /*13c50*/  SHFL.IDX PT, R2, R43, RZ, 0x1c1f ;  /* 0x001c1fff2b027589 */ /* 0x000ea200000e0000 */
[C---:B------:R-:W-:Y:S02]  /*13c60*/  IADD3 R27, R200.reuse, 0x10, RZ ;  /* 0x00000010c81b7810 */ /* 0x040fe40007ffe0ff */
[C---:B------:R-:W-:Y:S01]  /*13c70*/  IADD3 R26, R200.reuse, 0x18, RZ ;  /* 0x00000018c81a7810 */ /* 0x040fe20007ffe0ff */
[----:B---3--:R3:W-:Y:S01]  /*13c80*/  @!P2 ST.E [R4.64], R15 ;  /* 0x0000000f0400a985 */ /* 0x0087e2000c101906 */
[C---:B------:R-:W-:Y:S02]  /*13c90*/  IADD3 R25, R200.reuse, 0x20, RZ ;  /* 0x00000020c8197810 */ /* 0x040fe40007ffe0ff */
[C---:B------:R-:W-:Y:S01]  /*13ca0*/  IADD3 R24, R200.reuse, 0x28, RZ ;  /* 0x00000028c8187810 */ /* 0x040fe20007ffe0ff */
[----:B------:R4:W2:Y:S01]  /*13cb0*/  SHFL.IDX PT, R3, R29, RZ, 0x1c1f ;  /* 0x001c1fff1d037589 */ /* 0x0008a200000e0000 */
[----:B------:R-:W-:-:S02]  /*13cc0*/  IADD3 R23, R200, 0x30, RZ ;  /* 0x00000030c8177810 */ /* 0x000fc40007ffe0ff */
[C---:B------:R-:W-:Y:S02]  /*13cd0*/  IADD3 R22, R200.reuse, 0x38, RZ ;  /* 0x00000038c8167810 */ /* 0x040fe40007ffe0ff */
[C---:B------:R-:W-:Y:S02]  /*13ce0*/  IADD3 R21, R200.reuse, 0x40, RZ ;  /* 0x00000040c8157810 */ /* 0x040fe40007ffe0ff */
[C---:B------:R-:W-:Y:S02]  /*13cf0*/  IADD3 R20, R200.reuse, 0x48, RZ ;  /* 0x00000048c8147810 */ /* 0x040fe40007ffe0ff */
[C---:B------:R-:W-:Y:S02]  /*13d00*/  IADD3 R19, R200.reuse, 0x58, RZ ;  /* 0x00000058c8137810 */ /* 0x040fe40007ffe0ff */
[C---:B------:R-:W-:Y:S02]  /*13d10*/  IADD3 R18, R200.reuse, 0x60, RZ ;  /* 0x00000060c8127810 */ /* 0x040fe40007ffe0ff */
[----:B------:R-:W-:-:S02]  /*13d20*/  IADD3 R17, R200, 0x68, RZ ;  /* 0x00000068c8117810 */ /* 0x000fc40007ffe0ff */
[C---:B-1----:R-:W-:Y:S02]  /*13d30*/  IADD3 R16, R200.reuse, 0x70, RZ ;  /* 0x00000070c8107810 */ /* 0x042fe40007ffe0ff */
[C---:B------:R-:W-:Y:S02]  /*13d40*/  IADD3 R14, R200.reuse, 0x80, RZ ;  /* 0x00000080c80e7810 */ /* 0x040fe40007ffe0ff */
[C---:B------:R-:W-:Y:S02]  /*13d50*/  IADD3 R13, R200.reuse, 0x88, RZ ;  /* 0x00000088c80d7810 */ /* 0x040fe40007ffe0ff */
[C---:B------:R-:W-:Y:S02]  /*13d60*/  IADD3 R0, R200.reuse, 0x90, RZ ;  /* 0x00000090c8007810 */ /* 0x040fe40007ffe0ff */
[C---:B---3--:R-:W-:Y:S02]  /*13d70*/  IADD3 R4, R200.reuse, 0x50, RZ ;  /* 0x00000050c8047810 */ /* 0x048fe40007ffe0ff */
        /* <DEDUP_REMOVED lines=11> */
[----:B------:R-:W-:Y:S02]  /*13e30*/  IADD3 R38, R200, 0xe8, RZ ;  /* 0x000000e8c8267810 */ /* 0x000fe40007ffe0ff */
        /* <DEDUP_REMOVED lines=28> */
[----:B------:R-:W-:Y:S01]  /*14000*/  SHF.R.S32.HI R68, RZ, 0x1f, R38 ;  /* 0x0000001fff447819 */ /* 0x000fe20000011426 */
[----:B------:R-:W-:Y:S05]  /*14010*/  @P0 BRA `(.L_x_2178) ;  /* 0x000007f000000947 */ /* 0x000fea0003800000 */
[----:B--2-4-:R-:W-:Y:S02]  /*14020*/  ISETP.GE.AND P0, PT, R200, c[0x0][0x3c8], PT ;  /* 0x0000f200c8007a0c */ /* 0x014fe40003f06270 */
[----:B------:R-:W-:Y:S02]  /*14030*/  ISETP.GE.AND P1, PT, R28, c[0x0][0x3c8], PT ;  /* 0x0000f2001c007a0c */ /* 0x000fe40003f26270 */
[----:B------:R-:W-:-:S02]  /*14040*/  ISETP.GE.AND P2, PT, R27, c[0x0][0x3c8], PT ;  /* 0x0000f2001b007a0c */ /* 0x000fc40003f46270 */
[----:B------:R-:W-:Y:S02]  /*14050*/  ISETP.GE.AND P3, PT, R23, c[0x0][0x3c8], PT ;  /* 0x0000f20017007a0c */ /* 0x000fe40003f66270 */
[----:B------:R-:W-:Y:S02]  /*14060*/  ISETP.GE.AND P4, PT, R4, c[0x0][0x3c8], PT ;  /* 0x0000f20004007a0c */ /* 0x000fe40003f86270 */
[----:B------:R-:W-:-:S03]  /*14070*/  ISETP.GE.AND P5, PT, R19, c[0x0][0x3c8], PT ;  /* 0x0000f20013007a0c */ /* 0x000fc60003fa6270 */
[----:B------:R-:W-:-:S05]  /*14080*/  @!P0 IMAD.WIDE R30, R200, 0x4, R2 ;  /* 0x00000004c81e8825 */ /* 0x000fca00078e0202 */
[----:B------:R1:W-:Y:S02]  /*14090*/  @!P0 ST.E.64 [R30.64], R140 ;  /* 0x0000008c1e008985 */ /* 0x0003e4000c101b06 */
[----:B-1----:R-:W-:-:S04]  /*140a0*/  @!P1 LEA R30, P0, R28, R2, 0x2 ;  /* 0x000000021c1e9211 */ /* 0x002fc800078010ff */
[----:B------:R-:W-:-:S05]  /*140b0*/  @!P1 LEA.HI.X R31, R28, R3, R40, 0x2, P0 ;  /* 0x000000031c1f9211 */ /* 0x000fca00000f1428 */
[----:B------:R1:W-:Y:S01]  /*140c0*/  @!P1 ST.E.64 [R30.64], R144 ;  /* 0x000000901e009985 */ /* 0x0003e2000c101b06 */
[----:B------:R-:W-:Y:S02]  /*140d0*/  ISETP.GE.AND P1, PT, R26, c[0x0][0x3c8], PT ;  /* 0x0000f2001a007a0c */ /* 0x000fe40003f26270 */
        /* <DEDUP_REMOVED lines=91> */
[----:B-1----:R-:W-:-:S04]  /*14690*/  @!P3 LEA R30, P0, R6, R2, 0x2 ;  /* 0x00000002061eb211 */ /* 0x002fc800078010ff */
[----:B------:R-:W-:Y:S02]  /*146a0*/  @!P3 LEA.HI.X R31, R6, R3, R65, 0x2, P0 ;  /* 0x00000003061fb211 */ /* 0x000fe400000f1441 */
[----:B--2---:R-:W-:-:S03]  /*146b0*/  @!P2 LEA R32, P1, R5, R2, 0x2 ;  /* 0x000000020520a211 */ /* 0x004fc600078210ff */
[----:B------:R1:W-:Y:S01]  /*146c0*/  @!P3 ST.E.64 [R30.64], R104 ;  /* 0x000000681e00b985 */ /* 0x0003e2000c101b06 */
[----:B------:R-:W-:Y:S02]  /*146d0*/  ISETP.GE.AND P3, PT, R38, c[0x0][0x3c8], PT ;  /* 0x0000f20026007a0c */ /* 0x000fe40003f66270 */
[----:B------:R-:W-:Y:S02]  /*146e0*/  @!P2 LEA.HI.X R33, R5, R3, R64, 0x2, P1 ;  /* 0x000000030521a211 */ /* 0x000fe400008f1440 */
[----:B-----5:R-:W-:-:S03]  /*146f0*/  ISETP.GE.AND P1, PT, R132, c[0x0][0x3c8], PT ;  /* 0x0000f20084007a0c */ /* 0x020fc60003f26270 */
        /* <DEDUP_REMOVED lines=17> */
.L_x_2178:
[----:B--2-4-:R-:W-:Y:S05]  /*14810*/  BSYNC B0 ;  /* 0x0000000000007941 */ /* 0x014fea0003800000 */
.L_x_2177:
[----:B------:R1:W2:Y:S04]  /*14820*/  SHFL.IDX PT, R3, R29, 0x1, 0x1c1f ;  /* 0x003c1f001d037f89 */ /* 0x0002a800000e0000 */
[----:B------:R1:W3:Y:S01]  /*14830*/  SHFL.IDX PT, R2, R43, 0x1, 0x1c1f ;  /* 0x003c1f002b027f89 */ /* 0x0002e200000e0000 */
[----:B------:R-:W-:Y:S05]  /*14840*/  @P6 BRA `(.L_x_2179) ;  /* 0x00000af000006947 */ /* 0x000fea0003800000 */
[----:B------:R-:W-:Y:S02]  /*14850*/  ISETP.GE.AND P0, PT, R28, c[0x0][0x3c8], PT ;  /* 0x0000f2001c007a0c */ /* 0x000fe40003f06270 */
[----:B------:R-:W-:Y:S02]  /*14860*/  ISETP.GE.AND P4, PT, R27, c[0x0][0x3c8], PT ;  /* 0x0000f2001b007a0c */ /* 0x000fe40003f86270 */
[----:B------:R-:W-:Y:S02]  /*14870*/  ISETP.GE.AND P1, PT, R200, c[0x0][0x3c8], PT ;  /* 0x0000f200c8007a0c */ /* 0x000fe40003f26270 */
[----:B------:R-:W-:-:S02]  /*14880*/  ISETP.GE.AND P5, PT, R25, c[0x0][0x3c8], PT ;  /* 0x0000f20019007a0c */ /* 0x000fc40003fa6270 */
[----:B------:R-:W-:-:S05]  /*14890*/  ISETP.GE.AND P6, PT, R26, c[0x0][0x3c8], PT ;  /* 0x0000f2001a007a0c */ /* 0x000fca0003fc6270 */
[CC--:B---3--:R-:W-:Y:S02]  /*148a0*/  @!P0 LEA R30, P3, R28.reuse, R2.reuse, 0x2 ;  /* 0x000000021c1e8211 */ /* 0x0c8fe400078610ff */
[C---:B------:R-:W-:Y:S02]  /*148b0*/  @!P4 LEA R36, P2, R27.reuse, R2, 0x2 ;  /* 0x000000021b24c211 */ /* 0x040fe400078410ff */
[-C--:B--2---:R-:W-:Y:S01]  /*148c0*/  @!P0 LEA.HI.X R31, R28, R3.reuse, R40, 0x2, P3 ;  /* 0x000000031c1f8211 */ /* 0x084fe200018f1428 */
[----:B------:R-:W-:Y:S01]  /*148d0*/  @!P1 IMAD.WIDE R32, R200, 0x4, R2 ;  /* 0x00000004c8209825 */ /* 0x000fe200078e0202 */
[----:B------:R-:W-:Y:S02]  /*148e0*/  ISETP.GE.AND P3, PT, R24, c[0x0][0x3c8], PT ;  /* 0x0000f20018007a0c */ /* 0x000fe40003f66270 */
[----:B------:R-:W-:Y:S02]  /*148f0*/  @!P4 LEA.HI.X R37, R27, R3, R39, 0x2, P2 ;  /* 0x000000031b25c211 */ /* 0x000fe400010f1427 */
[----:B------:R-:W-:Y:S01]  /*14900*/  ISETP.GE.AND P2, PT, R23, c[0x0][0x3c8], PT ;  /* 0x0000f20017007a0c */ /* 0x000fe20003f46270 */
[----:B------:R2:W-:Y:S04]  /*14910*/  @!P1 ST.E.64 [R32.64], R192 ;  /* 0x000000c020009985 */ /* 0x0005e8000c101b06 */
[----:B------:R3:W-:Y:S04]  /*14920*/  @!P0 ST.E.64 [R30.64], R146 ;  /* 0x000000921e008985 */ /* 0x0007e8000c101b06 */
[----:B------:R-:W-:Y:S01]  /*14930*/  @!P4 ST.E.64 [R36.64], R196 ;  /* 0x000000c42400c985 */ /* 0x000fe2000c101b06 */
[----:B------:R-:W-:-:S02]  /*14940*/  ISETP.GE.AND P4, PT, R18, c[0x0][0x3c8], PT ;  /* 0x0000f20012007a0c */ /* 0x000fc40003f86270 */
[CC--:B--2---:R-:W-:Y:S02]  /*14950*/  @!P6 LEA R32, P1, R26.reuse, R2.reuse, 0x2 ;  /* 0x000000021a20e211 */ /* 0x0c4fe400078210ff */
[CC--:B---3--:R-:W-:Y:S02]  /*14960*/  @!P5 LEA R30, P0, R25.reuse, R2.reuse, 0x2 ;  /* 0x00000002191ed211 */ /* 0x0c8fe400078010ff */
[-C--:B------:R-:W-:Y:S02]  /*14970*/  @!P6 LEA.HI.X R33, R26, R3.reuse, R41, 0x2, P1 ;  /* 0x000000031a21e211 */ /* 0x080fe400008f1429 */
[----:B------:R-:W-:Y:S02]  /*14980*/  @!P5 LEA.HI.X R31, R25, R3, R42, 0x2, P0 ;  /* 0x00000003191fd211 */ /* 0x000fe400000f142a */
[----:B------:R-:W-:Y:S01]  /*14990*/  @!P3 LEA R28, P0, R24, R2, 0x2 ;  /* 0x00000002181cb211 */ /* 0x000fe200078010ff */
[----:B------:R-:W-:Y:S01]  /*149a0*/  @!P6 ST.E.64 [R32.64], R154 ;  /* 0x0000009a2000e985 */ /* 0x000fe2000c101b06 */
[----:B------:R-:W-:-:S02]  /*149b0*/  ISETP.GE.AND P1, PT, R22, c[0x0][0x3c8], PT ;  /* 0x0000f20016007a0c */ /* 0x000fc40003f26270 */
[-C--:B-1----:R-:W-:Y:S01]  /*149c0*/  @!P3 LEA.HI.X R29, R24, R3.reuse, R44, 0x2, P0 ;  /* 0x00000003181db211 */ /* 0x082fe200000f142c */
[----:B------:R-:W-:Y:S01]  /*149d0*/  @!P5 ST.E.64 [R30.64], R158 ;  /* 0x0000009e1e00d985 */ /* 0x000fe2000c101b06 */
[CC--:B------:R-:W-:Y:S02]  /*149e0*/  @!P2 LEA R26, P0, R23.reuse, R2.reuse, 0x2 ;  /* 0x00000002171aa211 */ /* 0x0c0fe400078010ff */
[----:B------:R-:W-:Y:S01]  /*149f0*/  ISETP.GE.AND P5, PT, R20, c[0x0][0x3c8], PT ;  /* 0x0000f20014007a0c */ /* 0x000fe20003fa6270 */
[----:B------:R1:W-:Y:S01]  /*14a00*/  @!P3 ST.E.64 [R28.64], R162 ;  /* 0x000000a21c00b985 */ /* 0x0003e2000c101b06 */
[----:B------:R-:W-:Y:S02]  /*14a10*/  @!P2 LEA.HI.X R27, R23, R3, R45, 0x2, P0 ;  /* 0x00000003171ba211 */ /* 0x000fe400000f142d */
[----:B------:R-:W-:Y:S02]  /*14a20*/  ISETP.GE.AND P0, PT, R21, c[0x0][0x3c8], PT ;  /* 0x0000f20015007a0c */ /* 0x000fe40003f06270 */
[----:B------:R-:W-:Y:S01]  /*14a30*/  ISETP.GE.AND P6, PT, R19, c[0x0][0x3c8], PT ;  /* 0x0000f20013007a0c */ /* 0x000fe20003fc6270 */
[----:B------:R2:W-:Y:S01]  /*14a40*/  @!P2 ST.E.64 [R26.64], R166 ;  /* 0x000000a61a00a985 */ /* 0x0005e2000c101b06 */
[----:B------:R-:W-:-:S04]  /*14a50*/  @!P1 LEA R24, P3, R22, R2, 0x2 ;  /* 0x0000000216189211 */ /* 0x000fc800078610ff */
[----:B------:R-:W-:-:S05]  /*14a60*/  @!P1 LEA.HI.X R25, R22, R3, R46, 0x2, P3 ;  /* 0x0000000316199211 */ /* 0x000fca00018f142e */
[C---:B------:R-:W-:Y:S01]  /*14a70*/  @!P0 LEA R22, P3, R21.reuse, R2, 0x2 ;  /* 0x0000000215168211 */ /* 0x040fe200078610ff */
[----:B------:R3:W-:Y:S03]  /*14a80*/  @!P1 ST.E.64 [R24.64], R170 ;  /* 0x000000aa18009985 */ /* 0x0007e6000c101b06 */
[----:B------:R-:W-:Y:S02]  /*14a90*/  @!P0 LEA.HI.X R23, R21, R3, R47, 0x2, P3 ;  /* 0x0000000315178211 */ /* 0x000fe400018f142f */
[----:B------:R-:W-:-:S03]  /*14aa0*/  ISETP.GE.AND P3, PT, R4, c[0x0][0x3c8], PT ;  /* 0x0000f20004007a0c */ /* 0x000fc60003f66270 */
[----:B------:R4:W-:Y:S10]  /*14ab0*/  @!P0 ST.E.64 [R22.64], R174 ;  /* 0x000000ae16008985 */ /* 0x0009f4000c101b06 */
[----:B-1----:R-:W-:-:S02]  /*14ac0*/  @!P3 LEA R28, P1, R4, R2, 0x2 ;  /* 0x00000002041cb211 */ /* 0x002fc400078210ff */
[-C--:B--2---:R-:W-:Y:S02]  /*14ad0*/  @!P5 LEA R26, P2, R20, R2.reuse, 0x2 ;  /* 0x00000002141ad211 */ /* 0x084fe400078410ff */
[-C--:B------:R-:W-:Y:S02]  /*14ae0*/  @!P3 LEA.HI.X R29, R4, R3.reuse, R48, 0x2, P1 ;  /* 0x00000003041db211 */ /* 0x080fe400008f1430 */
[----:B------:R-:W-:Y:S02]  /*14af0*/  ISETP.GE.AND P3, PT, R17, c[0x0][0x3c8], PT ;  /* 0x0000f20011007a0c */ /* 0x000fe40003f66270 */
[----:B------:R-:W-:Y:S02]  /*14b00*/  @!P5 LEA.HI.X R27, R20, R3, R49, 0x2, P2 ;  /* 0x00000003141bd211 */ /* 0x000fe400010f1431 */
[----:B------:R-:W-:Y:S02]  /*14b10*/  ISETP.GE.AND P1, PT, R4, c[0x0][0x3c8], PT ;  /* 0x0000f20004007a0c */ /* 0x000fe40003f26270 */
[----:B---3--:R-:W-:Y:S01]  /*14b20*/  @!P6 LEA R24, P0, R19, R2, 0x2 ;  /* 0x000000021318e211 */ /* 0x008fe200078010ff */
[----:B------:R-:W-:Y:S01]  /*14b30*/  @!P5 ST.E.64 [R26.64], R178 ;  /* 0x000000b21a00d985 */ /* 0x000fe2000c101b06 */
[----:B------:R-:W-:-:S02]  /*14b40*/  ISETP.GE.AND P2, PT, R16, c[0x0][0x3c8], PT ;  /* 0x0000f20010007a0c */ /* 0x000fc40003f46270 */
[----:B------:R-:W-:Y:S02]  /*14b50*/  @!P6 LEA.HI.X R25, R19, R3, R50, 0x2, P0 ;  /* 0x000000031319e211 */ /* 0x000fe400000f1432 */
[----:B------:R-:W-:Y:S02]  /*14b60*/  ISETP.GE.AND P5, PT, R11, c[0x0][0x3c8], PT ;  /* 0x0000f2000b007a0c */ /* 0x000fe40003fa6270 */
[----:B----4-:R-:W-:-:S03]  /*14b70*/  @!P4 LEA R22, P0, R18, R2, 0x2 ;  /* 0x000000021216c211 */ /* 0x010fc600078010ff */
[----:B------:R-:W-:Y:S01]  /*14b80*/  @!P1 ST.E.64 [R28.64], R182 ;  /* 0x000000b61c009985 */ /* 0x000fe2000c101b06 */
[-C--:B------:R-:W-:Y:S02]  /*14b90*/  @!P4 LEA.HI.X R23, R18, R3.reuse, R51, 0x2, P0 ;  /* 0x000000031217c211 */ /* 0x080fe400000f1433 */
[-C--:B------:R-:W-:Y:S01]  /*14ba0*/  @!P3 LEA R18, P0, R17, R2.reuse, 0x2 ;  /* 0x000000021112b211 */ /* 0x080fe200078010ff */
[----:B------:R-:W-:Y:S01]  /*14bb0*/  @!P6 ST.E.64 [R24.64], R186 ;  /* 0x000000ba1800e985 */ /* 0x000fe2000c101b06 */
[----:B------:R-:W-:Y:S02]  /*14bc0*/  ISETP.GE.AND P1, PT, R15, c[0x0][0x3c8], PT ;  /* 0x0000f2000f007a0c */ /* 0x000fe40003f26270 */
[-C--:B------:R-:W-:Y:S01]  /*14bd0*/  @!P3 LEA.HI.X R19, R17, R3.reuse, R52, 0x2, P0 ;  /* 0x000000031113b211 */ /* 0x080fe200000f1434 */
[----:B------:R-:W-:Y:S01]  /*14be0*/  @!P4 ST.E.64 [R22.64], R150 ;  /* 0x000000961600c985 */ /* 0x000fe2000c101b06 */
[C---:B------:R-:W-:Y:S02]  /*14bf0*/  @!P2 LEA R20, P0, R16.reuse, R2, 0x2 ;  /* 0x000000021014a211 */ /* 0x040fe400078010ff */
[----:B------:R-:W-:Y:S01]  /*14c00*/  ISETP.GE.AND P4, PT, R13, c[0x0][0x3c8], PT ;  /* 0x0000f2000d007a0c */ /* 0x000fe20003f86270 */
[----:B------:R1:W-:Y:S01]  /*14c10*/  @!P3 ST.E.64 [R18.64], R116 ;  /* 0x000000741200b985 */ /* 0x0003e2000c101b06 */
[----:B------:R-:W-:-:S02]  /*14c20*/  @!P2 LEA.HI.X R21, R16, R3, R53, 0x2, P0 ;  /* 0x000000031015a211 */ /* 0x000fc400000f1435 */
[----:B------:R-:W-:Y:S02]  /*14c30*/  ISETP.GE.AND P0, PT, R14, c[0x0][0x3c8], PT ;  /* 0x0000f2000e007a0c */ /* 0x000fe40003f06270 */
[----:B------:R-:W-:Y:S01]  /*14c40*/  ISETP.GE.AND P6, PT, R12, c[0x0][0x3c8], PT ;  /* 0x0000f2000c007a0c */ /* 0x000fe20003fc6270 */
[----:B------:R2:W-:Y:S01]  /*14c50*/  @!P2 ST.E.64 [R20.64], R120 ;  /* 0x000000781400a985 */ /* 0x0005e2000c101b06 */
[----:B-1----:R-:W-:-:S04]  /*14c60*/  @!P1 LEA R18, P3, R15, R2, 0x2 ;  /* 0x000000020f129211 */ /* 0x002fc800078610ff */
[----:B------:R-:W-:-:S05]  /*14c70*/  @!P1 LEA.HI.X R19, R15, R3, R54, 0x2, P3 ;  /* 0x000000030f139211 */ /* 0x000fca00018f1436 */
[CC--:B------:R-:W-:Y:S02]  /*14c80*/  @!P0 LEA R16, P3, R14.reuse, R2.reuse, 0x2 ;  /* 0x000000020e108211 */ /* 0x0c0fe400078610ff */
[C---:B--2---:R-:W-:Y:S01]  /*14c90*/  @!P4 LEA R20, P2, R13.reuse, R2, 0x2 ;  /* 0x000000020d14c211 */ /* 0x044fe200078410ff */
[----:B------:R1:W-:Y:S01]  /*14ca0*/  @!P1 ST.E.64 [R18.64], R142 ;  /* 0x0000008e12009985 */ /* 0x0003e2000c101b06 */
[-C--:B------:R-:W-:Y:S02]  /*14cb0*/  @!P0 LEA.HI.X R17, R14, R3.reuse, R55, 0x2, P3 ;  /* 0x000000030e118211 */ /* 0x080fe400018f1437 */
[----:B------:R-:W-:Y:S02]  /*14cc0*/  ISETP.GE.AND P3, PT, R0, c[0x0][0x3c8], PT ;  /* 0x0000f20000007a0c */ /* 0x000fe40003f66270 */
[----:B------:R-:W-:Y:S01]  /*14cd0*/  @!P4 LEA.HI.X R21, R13, R3, R57, 0x2, P2 ;  /* 0x000000030d15c211 */ /* 0x000fe200010f1439 */
[----:B------:R2:W-:Y:S01]  /*14ce0*/  @!P0 ST.E.64 [R16.64], R70 ;  /* 0x0000004610008985 */ /* 0x0005e2000c101b06 */
[----:B------:R-:W-:-:S03]  /*14cf0*/  ISETP.GE.AND P2, PT, R10, c[0x0][0x3c8], PT ;  /* 0x0000f2000a007a0c */ /* 0x000fc60003f46270 */
[----:B------:R-:W-:Y:S01]  /*14d00*/  @!P4 ST.E.64 [R20.64], R74 ;  /* 0x0000004a1400c985 */ /* 0x000fe2000c101b06 */
[----:B------:R-:W-:-:S05]  /*14d10*/  ISETP.GE.AND P4, PT, R7, c[0x0][0x3c8], PT ;  /* 0x0000f20007007a0c */ /* 0x000fca0003f86270 */
[----:B------:R-:W-:-:S04]  /*14d20*/  @!P3 LEA R22, P1, R0, R2, 0x2 ;  /* 0x000000020016b211 */ /* 0x000fc800078210ff */
[C---:B------:R-:W-:Y:S02]  /*14d30*/  @!P3 LEA.HI.X R23, R0.reuse, R3, R56, 0x2, P1 ;  /* 0x000000030017b211 */ /* 0x040fe400008f1438 */
[----:B------:R-:W-:Y:S02]  /*14d40*/  ISETP.GE.AND P1, PT, R0, c[0x0][0x3c8], PT ;  /* 0x0000f20000007a0c */ /* 0x000fe40003f26270 */
[----:B------:R-:W-:Y:S02]  /*14d50*/  ISETP.GE.AND P3, PT, R9, c[0x0][0x3c8], PT ;  /* 0x0000f20009007a0c */ /* 0x000fe40003f66270 */
[----:B-1----:R-:W-:-:S04]  /*14d60*/  @!P6 LEA R18, P0, R12, R2, 0x2 ;  /* 0x000000020c12e211 */ /* 0x002fc800078010ff */
[----:B------:R-:W-:Y:S02]  /*14d70*/  @!P6 LEA.HI.X R19, R12, R3, R58, 0x2, P0 ;  /* 0x000000030c13e211 */ /* 0x000fe400000f143a */
[----:B--2---:R-:W-:-:S03]  /*14d80*/  @!P5 LEA R16, P0, R11, R2, 0x2 ;  /* 0x000000020b10d211 */ /* 0x004fc600078010ff */
[----:B------:R-:W-:Y:S01]  /*14d90*/  @!P1 ST.E.64 [R22.64], R78 ;  /* 0x0000004e16009985 */ /* 0x000fe2000c101b06 */
[----:B------:R-:W-:Y:S02]  /*14da0*/  ISETP.GE.AND P1, PT, R8, c[0x0][0x3c8], PT ;  /* 0x0000f20008007a0c */ /* 0x000fe40003f26270 */
[-C--:B------:R-:W-:Y:S01]  /*14db0*/  @!P5 LEA.HI.X R17, R11, R3.reuse, R59, 0x2, P0 ;  /* 0x000000030b11d211 */ /* 0x080fe200000f143b */
[----:B------:R-:W-:Y:S01]  /*14dc0*/  @!P6 ST.E.64 [R18.64], R82 ;  /* 0x000000521200e985 */ /* 0x000fe2000c101b06 */
[CC--:B------:R-:W-:Y:S02]  /*14dd0*/  @!P2 LEA R14, P0, R10.reuse, R2.reuse, 0x2 ;  /* 0x000000020a0ea211 */ /* 0x0c0fe400078010ff */
[----:B------:R-:W-:Y:S01]  /*14de0*/  ISETP.GE.AND P6, PT, R5, c[0x0][0x3c8], PT ;  /* 0x0000f20005007a0c */ /* 0x000fe20003fc6270 */
[----:B------:R-:W-:Y:S01]  /*14df0*/  @!P5 ST.E.64 [R16.64], R86 ;  /* 0x000000561000d985 */ /* 0x000fe2000c101b06 */
[----:B------:R-:W-:Y:S02]  /*14e00*/  @!P2 LEA.HI.X R15, R10, R3, R60, 0x2, P0 ;  /* 0x000000030a0fa211 */ /* 0x000fe400000f143c */
[----:B------:R-:W-:-:S02]  /*14e10*/  @!P3 LEA R12, P0, R9, R2, 0x2 ;  /* 0x00000002090cb211 */ /* 0x000fc400078010ff */
[----:B------:R-:W-:Y:S01]  /*14e20*/  ISETP.GE.AND P5, PT, R34, c[0x0][0x3c8], PT ;  /* 0x0000f20022007a0c */ /* 0x000fe20003fa6270 */
[----:B------:R-:W-:Y:S01]  /*14e30*/  @!P2 ST.E.64 [R14.64], R90 ;  /* 0x0000005a0e00a985 */ /* 0x000fe2000c101b06 */
[-C--:B------:R-:W-:Y:S02]  /*14e40*/  @!P3 LEA.HI.X R13, R9, R3.reuse, R61, 0x2, P0 ;  /* 0x00000003090db211 */ /* 0x080fe400000f143d */
[----:B------:R-:W-:Y:S02]  /*14e50*/  ISETP.GE.AND P0, PT, R6, c[0x0][0x3c8], PT ;  /* 0x0000f20006007a0c */ /* 0x000fe40003f06270 */
[C---:B------:R-:W-:Y:S01]  /*14e60*/  @!P1 LEA R10, P2, R8.reuse, R2, 0x2 ;  /* 0x00000002080a9211 */ /* 0x040fe200078410ff */
[----:B------:R1:W-:Y:S03]  /*14e70*/  @!P3 ST.E.64 [R12.64], R94 ;  /* 0x0000005e0c00b985 */ /* 0x0003e6000c101b06 */
[----:B------:R-:W-:-:S05]  /*14e80*/  @!P1 LEA.HI.X R11, R8, R3, R62, 0x2, P2 ;  /* 0x00000003080b9211 */ /* 0x000fca00010f143e */
[----:B------:R2:W-:Y:S01]  /*14e90*/  @!P1 ST.E.64 [R10.64], R98 ;  /* 0x000000620a009985 */ /* 0x0005e2000c101b06 */
[CC--:B------:R-:W-:Y:S02]  /*14ea0*/  @!P6 LEA R4, P1, R5.reuse, R2.reuse, 0x2 ;  /* 0x000000020504e211 */ /* 0x0c0fe400078210ff */
[CC--:B------:R-:W-:Y:S02]  /*14eb0*/  @!P0 LEA R8, P2, R6.reuse, R2.reuse, 0x2 ;  /* 0x0000000206088211 */ /* 0x0c0fe400078410ff */
[-C--:B------:R-:W-:Y:S02]  /*14ec0*/  @!P6 LEA.HI.X R5, R5, R3.reuse, R64, 0x2, P1 ;  /* 0x000000030505e211 */ /* 0x080fe400008f1440 */
[----:B------:R-:W-:Y:S02]  /*14ed0*/  @!P0 LEA.HI.X R9, R6, R3, R65, 0x2, P2 ;  /* 0x0000000306098211 */ /* 0x000fe400010f1441 */
[----:B------:R-:W-:Y:S02]  /*14ee0*/  ISETP.GE.AND P1, PT, R38, c[0x0][0x3c8], PT ;  /* 0x0000f20026007a0c */ /* 0x000fe40003f26270 */
[----:B-1----:R-:W-:-:S04]  /*14ef0*/  @!P4 LEA R12, P3, R7, R2, 0x2 ;  /* 0x00000002070cc211 */ /* 0x002fc800078610ff */
[-C--:B------:R-:W-:Y:S02]  /*14f00*/  @!P4 LEA.HI.X R13, R7, R3.reuse, R63, 0x2, P3 ;  /* 0x00000003070dc211 */ /* 0x080fe400018f143f */
[----:B------:R-:W-:Y:S02]  /*14f10*/  ISETP.GE.AND P3, PT, R35, c[0x0][0x3c8], PT ;  /* 0x0000f20023007a0c */ /* 0x000fe40003f66270 */
[-C--:B--2---:R-:W-:Y:S01]  /*14f20*/  @!P5 LEA R10, P2, R34, R2.reuse, 0x2 ;  /* 0x00000002220ad211 */ /* 0x084fe200078410ff */
[----:B------:R-:W-:Y:S02]  /*14f30*/  @!P4 ST.E.64 [R12.64], R102 ;  /* 0x000000660c00c985 */ /* 0x000fe4000c101b06 */
[----:B------:R-:W-:Y:S02]  /*14f40*/  @!P1 LEA R6, P4, R38, R2, 0x2 ;  /* 0x0000000226069211 */ /* 0x000fe400078810ff */
[----:B------:R-:W-:Y:S01]  /*14f50*/  @!P5 LEA.HI.X R11, R34, R3, R66, 0x2, P2 ;  /* 0x00000003220bd211 */ /* 0x000fe200010f1442 */
[----:B------:R1:W-:Y:S01]  /*14f60*/  @!P0 ST.E.64 [R8.64], R106 ;  /* 0x0000006a08008985 */ /* 0x0003e2000c101b06 */
[----:B-----5:R-:W-:-:S02]  /*14f70*/  ISETP.GE.AND P0, PT, R198, c[0x0][0x3c8], PT ;  /* 0x0000f200c6007a0c */ /* 0x020fc40003f06270 */
[----:B------:R-:W-:Y:S01]  /*14f80*/  @!P1 LEA.HI.X R7, R38, R3, R68, 0x2, P4 ;  /* 0x0000000326079211 */ /* 0x000fe200020f1444 */
[----:B------:R2:W-:Y:S04]  /*14f90*/  @!P6 ST.E.64 [R4.64], R110 ;  /* 0x0000006e0400e985 */ /* 0x0005e8000c101b06 */
[----:B------:R3:W-:Y:S01]  /*14fa0*/  @!P5 ST.E.64 [R10.64], R114 ;  /* 0x000000720a00d985 */ /* 0x0007e2000c101b06 */
[----:B-1----:R-:W-:-:S04]  /*14fb0*/  @!P3 LEA R8, P2, R35, R2, 0x2 ;  /* 0x000000022308b211 */ /* 0x002fc800078410ff */
[----:B------:R-:W-:Y:S02]  /*14fc0*/  @!P3 LEA.HI.X R9, R35, R3, R67, 0x2, P2 ;  /* 0x000000032309b211 */ /* 0x000fe400010f1443 */
[----:B--2---:R-:W-:-:S03]  /*14fd0*/  @!P0 LEA R4, P2, R198, R2, 0x2 ;  /* 0x00000002c6048211 */ /* 0x004fc600078410ff */
[----:B------:R3:W-:Y:S01]  /*14fe0*/  @!P3 ST.E.64 [R8.64], R118 ;  /* 0x000000760800b985 */ /* 0x0007e2000c101b06 */
[----:B------:R-:W-:-:S03]  /*14ff0*/  @!P0 LEA.HI.X R5, R198, R3, R199, 0x2, P2 ;  /* 0x00000003c6058211 */ /* 0x000fc600010f14c7 */
[----:B------:R3:W-:Y:S04]  /*15000*/  @!P1 ST.E.64 [R6.64], R122 ;  /* 0x0000007a06009985 */ /* 0x0007e8000c101b06 */
[----:B------:R3:W-:Y:S01]  /*15010*/  @!P0 ST.E.64 [R4.64], R126 ;  /* 0x0000007e04008985 */ /* 0x0007e2000c101b06 */
[----:B------:R-:W-:-:S13]  /*15020*/  ISETP.GE.AND P0, PT, R132, c[0x0][0x3c8], PT ;  /* 0x0000f20084007a0c */ /* 0x000fda0003f06270 */
[----:B------:R-:W-:Y:S05]  /*15030*/  @P0 BRA `(.L_x_2179) ;  /* 0x0000030000000947 */ /* 0x000fea0003800000 */
[----:B------:R-:W-:-:S04]  /*15040*/  LEA R2, P0, R132, R2, 0x2 ;  /* 0x0000000284027211 */ /* 0x000fc800078010ff */
[----:B------:R-:W-:-:S05]  /*15050*/  LEA.HI.X R3, R132, R3, R133, 0x2, P0 ;  /* 0x0000000384037211 */ /* 0x000fca00000f1485 */
[----:B------:R1:W-:Y:S01]  /*15060*/  ST.E.64 [R2.64], R130 ;  /* 0x0000008202007985 */ /* 0x0003e2000c101b06 */
[----:B------:R-:W-:Y:S05]  /*15070*/  BRA `(.L_x_2179) ;  /* 0x000002c000007947 */ /* 0x000fea0003800000 */
.L_x_2175:
[----:B------:R-:W3:Y:S02]  /*15080*/  S2R R4, SR_TID.X ;  /* 0x0000000000047919 */ /* 0x000ee40000002100 */
[----:B---3--:R-:W-:-:S13]  /*15090*/  ISETP.GT.AND P0, PT, R4, 0x7f, PT ;  /* 0x0000007f0400780c */ /* 0x008fda0003f04270 */
[----:B------:R-:W-:Y:S05]  /*150a0*/  @P0 BRA `(.L_x_2179) ;  /* 0x0000029000000947 */ /* 0x000fea0003800000 */
[----:B------:R-:W3:Y:S01]  /*150b0*/  LDL.LU R3, [R1+0x50] ;  /* 0x0000500001037983 */ /* 0x000ee20000300800 */
[----:B----4-:R-:W-:-:S05]  /*150c0*/  MOV R2, c[0x0][0x4e8] ;  /* 0x00013a0000027a02 */ /* 0x010fca0000000f00 */
[----:B------:R-:W-:Y:S01]  /*150d0*/  IMAD R0, R2, c[0x0][0x388], RZ ;  /* 0x0000e20002007a24 */ /* 0x000fe200078e02ff */
[----:B---3--:R-:W-:-:S04]  /*150e0*/  IADD3 R4, R3, R4, RZ ;  /* 0x0000000403047210 */ /* 0x008fc80007ffe0ff */
[----:B------:R-:W-:-:S13]  /*150f0*/  ISETP.GE.AND P0, PT, R4, R0, PT ;  /* 0x000000000400720c */ /* 0x000fda0003f06270 */
[----:B------:R-:W-:Y:S05]  /*15100*/  @P0 BRA `(.L_x_2179) ;  /* 0x0000023000000947 */ /* 0x000fea0003800000 */
[----:B------:R-:W3:Y:S04]  /*15110*/  LDL.LU R3, [R1+0x3c] ;  /* 0x00003c0001037983 */ /* 0x000ee80000300800 */
[----:B------:R-:W4:Y:S04]  /*15120*/  LDL.LU R9, [R1+0x48] ;  /* 0x0000480001097983 */ /* 0x000f280000300800 */
[----:B------:R-:W5:Y:S01]  /*15130*/  LDL.LU R8, [R1+0x4c] ;  /* 0x00004c0001087983 */ /* 0x000f620000300800 */
[----:B------:R-:W-:-:S13]  /*15140*/  ISETP.NE.AND P0, PT, R2, 0x1, PT ;  /* 0x000000010200780c */ /* 0x000fda0003f05270 */
[----:B--2---:R-:W-:Y:S01]  /*15150*/  @P0 IMAD.HI.U32 R7, R4, c[0x0][0x4ec], RZ ;  /* 0x00013b0004070a27 */ /* 0x004fe200078e00ff */
[----:B---3--:R-:W-:Y:S02]  /*15160*/  SHF.R.S32.HI R0, RZ, 0x1f, R3 ;  /* 0x0000001fff007819 */ /* 0x008fe40000011403 */
[----:B----4-:R-:W-:-:S03]  /*15170*/  SHF.R.S32.HI R6, RZ, 0x1f, R9 ;  /* 0x0000001fff067819 */ /* 0x010fc60000011409 */
[----:B------:R-:W-:-:S04]  /*15180*/  IMAD R0, R0, c[0x0][0x4d0], RZ ;  /* 0x0001340000007a24 */ /* 0x000fc800078e02ff */
[C---:B------:R-:W-:Y:S01]  /*15190*/  IMAD R5, R3.reuse, c[0x0][0x4d4], R0 ;  /* 0x0001350003057a24 */ /* 0x040fe200078e0200 */
[----:B------:R-:W-:Y:S01]  /*151a0*/  MOV R0, R4 ;  /* 0x0000000400007202 */ /* 0x000fe20000000f00 */
[----:B------:R-:W-:Y:S01]  /*151b0*/  IMAD.WIDE.U32 R2, R3, c[0x0][0x4d0], RZ ;  /* 0x0001340003027a25 */ /* 0x000fe200078e00ff */
[----:B------:R-:W-:-:S03]  /*151c0*/  @P0 SHF.R.U32.HI R0, RZ, c[0x0][0x4f0], R7 ;  /* 0x00013c00ff000a19 */ /* 0x000fc60000011607 */
[----:B------:R-:W-:Y:S01]  /*151d0*/  IMAD R6, R6, c[0x0][0x4d8], RZ ;  /* 0x0001360006067a24 */ /* 0x000fe200078e02ff */
[----:B------:R-:W-:Y:S02]  /*151e0*/  IADD3 R3, R3, R5, RZ ;  /* 0x0000000503037210 */ /* 0x000fe40007ffe0ff */
[----:B-----5:R-:W-:Y:S01]  /*151f0*/  SHF.R.S32.HI R5, RZ, 0x1f, R8 ;  /* 0x0000001fff057819 */ /* 0x020fe20000011408 */
        /* <DEDUP_REMOVED lines=20> */
.L_x_2179:
[----:B------:R-:W-:Y:S05]  /*15340*/  BSYNC B1 ;  /* 0x0000000000017941 */ /* 0x000fea0003800000 */
.L_x_2174:
        /* <DEDUP_REMOVED lines=9> */
[----:B--2---:R2:W1:Y:S02]  /*153e0*/  SHFL.IDX PT, R0, R69, RZ, 0x1f ;  /* 0x00001fff45007589 */ /* 0x00446400000e0000 */
.L_x_2192:
[----:B-1-34-:R-:W1:Y:S01]  /*153f0*/  S2R R2, SR_TID.X ;  /* 0x0000000000027919 */ /* 0x01ae620000002100 */
[----:B------:R-:W-:Y:S03]  /*15400*/  WARPSYNC 0xffffffff ;  /* 0xffffffff00007948 */ /* 0x000fe60003800000 */
[----:B------:R-:W-:Y:S06]  /*15410*/  BAR.SYNC.DEFER_BLOCKING 0x4, 0x100 ;  /* 0x0104000000007b1d */ /* 0x000fec0000010000 */
[----:B------:R3:W-:Y:S01]  /*15420*/  STL [R1+0x54], R0 ;  /* 0x0000540001007387 */ /* 0x0007e20000100800 */
[----:B-1----:R-:W-:-:S13]  /*15430*/  LOP3.LUT P0, RZ, R2, 0xff, RZ, 0xc0, !PT ;  /* 0x000000ff02ff7812 */ /* 0x002fda000780c0ff */
[----:B------:R3:W-:Y:S04]  /*15440*/  @!P0 STS [0x28100], R69 ;  /* 0x02810045ff008388 */ /* 0x0007e80000000800 */
[----:B------:R-:W-:Y:S06]  /*15450*/  BAR.ARV 0x5, 0x100 ;  /* 0x0144000000007b1d */ /* 0x000fec0000002000 */
.L_x_2180:
[----:B--23--:R-:W2:Y:S02]  /*15460*/  LDL R0, [R1+0x54] ;  /* 0x0000540001007983 */ /* 0x00cea40000100800 */
[----:B--2---:R-:W-:-:S13]  /*15470*/  ISETP.GE.AND P0, PT, R0, c[0x0][0x538], PT ;  /* 0x00014e0000007a0c */ /* 0x004fda0003f06270 */
[----:B-1--45:R-:W-:Y:S01]  /*15480*/  @P0 CALL.REL.NOINC `(.L_x_2182) ;  /* 0x0000001000000944 */ /* 0x032fe20003c00000 */
[----:B------:R-:W-:Y:S05]  /*15490*/  BRA `(.L_x_2183) ;  /* 0xfffeb47000007947 */ /* 0x000fea000383ffff */
.L_x_2182:
[----:B------:R-:W-:Y:S05]  /*154a0*/  EXIT ;  /* 0x000000000000794d */ /* 0x000fea0003800000 */
.L_x_2152:
[----:B------:R-:W-:Y:S01]  /*154b0*/  IMAD.MOV.U32 R12, RZ, RZ, R10 ;  /* 0x000000ffff0c7224 */ /* 0x000fe200078e000a */
[----:B------:R-:W-:Y:S01]  /*154c0*/  MOV R9, RZ ;  /* 0x000000ff00097202 */ /* 0x000fe20000000f00 */
[----:B-1----:R-:W-:Y:S01]  /*154d0*/  IMAD.MOV.U32 R3, RZ, RZ, 0x181f ;  /* 0x0000181fff037424 */ /* 0x002fe200078e00ff */
[----:B------:R-:W-:Y:S02]  /*154e0*/  MOV R2, 0x15500 ;  /* 0x0001550000027802 */ /* 0x000fe40000000f00 */
[----:B------:R-:W-:Y:S05]  /*154f0*/  CALL.REL.NOINC `($__internal_43_$__cuda_sm70_shflsync_idx_p) ;  /* 0x0000054000007944 */ /* 0x000fea0003c00000 */
[----:B------:R-:W-:Y:S01]  /*15500*/  MOV R6, R9 ;  /* 0x0000000900067202 */ /* 0x000fe20000000f00 */
[----:B------:R-:W-:Y:S05]  /*15510*/  BRA `(.L_x_2184) ;  /* 0xfffec5c000007947 */ /* 0x000fea000383ffff */
.L_x_2153:
[----:B------:R-:W-:Y:S01]  /*15520*/  IMAD.MOV.U32 R12, RZ, RZ, R11 ;  /* 0x000000ffff0c7224 */ /* 0x000fe200078e000b */
[----:B------:R-:W-:Y:S01]  /*15530*/  MOV R9, RZ ;  /* 0x000000ff00097202 */ /* 0x000fe20000000f00 */
[----:B-1----:R-:W-:Y:S01]  /*15540*/  IMAD.MOV.U32 R3, RZ, RZ, 0x181f ;  /* 0x0000181fff037424 */ /* 0x002fe200078e00ff */
[----:B------:R-:W-:Y:S02]  /*15550*/  MOV R2, 0x15570 ;  /* 0x0001557000027802 */ /* 0x000fe40000000f00 */
[----:B--23--:R-:W-:Y:S05]  /*15560*/  CALL.REL.NOINC `($__internal_43_$__cuda_sm70_shflsync_idx_p) ;  /* 0x000004d000007944 */ /* 0x00cfea0003c00000 */
[----:B------:R-:W-:Y:S01]  /*15570*/  MOV R2, R9 ;  /* 0x0000000900027202 */ /* 0x000fe20000000f00 */
[----:B------:R-:W-:Y:S05]  /*15580*/  BRA `(.L_x_2185) ;  /* 0xfffec57000007947 */ /* 0x000fea000383ffff */
.L_x_2156:
[----:B--2---:R-:W-:Y:S01]  /*15590*/  IMAD.MOV.U32 R12, RZ, RZ, R10 ;  /* 0x000000ffff0c7224 */ /* 0x004fe200078e000a */
[----:B------:R-:W-:Y:S01]  /*155a0*/  MOV R9, 0x1 ;  /* 0x0000000100097802 */ /* 0x000fe20000000f00 */
[----:B------:R-:W-:Y:S01]  /*155b0*/  IMAD.MOV.U32 R3, RZ, RZ, 0x181f ;  /* 0x0000181fff037424 */ /* 0x000fe200078e00ff */
[----:B----4-:R-:W-:-:S02]  /*155c0*/  MOV R2, 0x155e0 ;  /* 0x000155e000027802 */ /* 0x010fc40000000f00 */
[----:B-1-3--:R-:W-:Y:S05]  /*155d0*/  CALL.REL.NOINC `($__internal_43_$__cuda_sm70_shflsync_idx_p) ;  /* 0x0000046000007944 */ /* 0x00afea0003c00000 */
[----:B------:R-:W-:Y:S01]  /*155e0*/  IMAD.MOV.U32 R6, RZ, RZ, R9 ;  /* 0x000000ffff067224 */ /* 0x000fe200078e0009 */
[----:B------:R-:W-:Y:S01]  /*155f0*/  MOV R9, 0x1 ;  /* 0x0000000100097802 */ /* 0x000fe20000000f00 */
[----:B------:R-:W-:Y:S01]  /*15600*/  IMAD.MOV.U32 R12, RZ, RZ, R11 ;  /* 0x000000ffff0c7224 */ /* 0x000fe200078e000b */
[----:B------:R-:W-:-:S02]  /*15610*/  MOV R3, 0x181f ;  /* 0x0000181f00037802 */ /* 0x000fc40000000f00 */
[----:B------:R-:W-:Y:S02]  /*15620*/  MOV R2, 0x15640 ;  /* 0x0001564000027802 */ /* 0x000fe40000000f00 */
[----:B------:R-:W-:Y:S05]  /*15630*/  CALL.REL.NOINC `($__internal_43_$__cuda_sm70_shflsync_idx_p) ;  /* 0x0000040000007944 */ /* 0x000fea0003c00000 */
[----:B------:R-:W-:Y:S01]  /*15640*/  MOV R2, R9 ;  /* 0x0000000900027202 */ /* 0x000fe20000000f00 */
[----:B------:R-:W-:Y:S05]  /*15650*/  BRA `(.L_x_2186) ;  /* 0xfffec67000007947 */ /* 0x000fea000383ffff */
.L_x_2159:
[----:B-1----:R-:W-:Y:S01]  /*15660*/  IMAD.MOV.U32 R12, RZ, RZ, R10 ;  /* 0x000000ffff0c7224 */ /* 0x002fe200078e000a */
[----:B------:R-:W-:Y:S01]  /*15670*/  MOV R9, 0x2 ;  /* 0x0000000200097802 */ /* 0x000fe20000000f00 */
[----:B------:R-:W-:Y:S01]  /*15680*/  IMAD.MOV.U32 R3, RZ, RZ, 0x181f ;  /* 0x0000181fff037424 */ /* 0x000fe200078e00ff */
[----:B--2---:R-:W-:Y:S02]  /*15690*/  MOV R2, 0x156b0 ;  /* 0x000156b000027802 */ /* 0x004fe40000000f00 */
[----:B---3--:R-:W-:Y:S05]  /*156a0*/  CALL.REL.NOINC `($__internal_43_$__cuda_sm70_shflsync_idx_p) ;  /* 0x0000039000007944 */ /* 0x008fea0003c00000 */
[----:B------:R-:W-:Y:S01]  /*156b0*/  MOV R6, R9 ;  /* 0x0000000900067202 */ /* 0x000fe20000000f00 */
[----:B------:R-:W-:Y:S05]  /*156c0*/  BRA `(.L_x_2187) ;  /* 0xfffec7b000007947 */ /* 0x000fea000383ffff */
.L_x_2160:
[----:B------:R-:W-:Y:S01]  /*156d0*/  IMAD.MOV.U32 R12, RZ, RZ, R11 ;  /* 0x000000ffff0c7224 */ /* 0x000fe200078e000b */
[----:B------:R-:W-:Y:S01]  /*156e0*/  MOV R9, 0x2 ;  /* 0x0000000200097802 */ /* 0x000fe20000000f00 */
[----:B------:R-:W-:Y:S01]  /*156f0*/  IMAD.MOV.U32 R3, RZ, RZ, 0x181f ;  /* 0x0000181fff037424 */ /* 0x000fe200078e00ff */
[----:B--2---:R-:W-:Y:S02]  /*15700*/  MOV R2, 0x15720 ;  /* 0x0001572000027802 */ /* 0x004fe40000000f00 */
[----:B-1-34-:R-:W-:Y:S05]  /*15710*/  CALL.REL.NOINC `($__internal_43_$__cuda_sm70_shflsync_idx_p) ;  /* 0x0000032000007944 */ /* 0x01afea0003c00000 */
[----:B------:R-:W-:Y:S01]  /*15720*/  MOV R2, R9 ;  /* 0x0000000900027202 */ /* 0x000fe20000000f00 */
[----:B------:R-:W-:Y:S05]  /*15730*/  BRA `(.L_x_2188) ;  /* 0xfffec76000007947 */ /* 0x000fea000383ffff */
.L_x_2163:
[----:B-1----:R-:W-:Y:S01]  /*15740*/  IMAD.MOV.U32 R12, RZ, RZ, R10 ;  /* 0x000000ffff0c7224 */ /* 0x002fe200078e000a */
[----:B------:R-:W-:Y:S01]  /*15750*/  MOV R9, 0x3 ;  /* 0x0000000300097802 */ /* 0x000fe20000000f00 */
[----:B------:R-:W-:Y:S01]  /*15760*/  IMAD.MOV.U32 R3, RZ, RZ, 0x181f ;  /* 0x0000181fff037424 */ /* 0x000fe200078e00ff */
[----:B------:R-:W-:-:S02]  /*15770*/  MOV R2, 0x15790 ;  /* 0x0001579000027802 */ /* 0x000fc40000000f00 */
[----:B--234-:R-:W-:Y:S05]  /*15780*/  CALL.REL.NOINC `($__internal_43_$__cuda_sm70_shflsync_idx_p) ;  /* 0x000002b000007944 */ /* 0x01cfea0003c00000 */
        /* <DEDUP_REMOVED lines=8> */
.L_x_2170:
[----:B-1----:R1:W5:Y:S01]  /*15810*/  LDL R2, [R1+0x10] ;  /* 0x0000100001027983 */ /* 0x0023620000100800 */
[----:B------:R-:W-:Y:S02]  /*15820*/  MOV R5, 0x2 ;  /* 0x0000000200057802 */ /* 0x000fe40000000f00 */
[----:B------:R-:W-:Y:S02]  /*15830*/  MOV R3, 0x15850 ;  /* 0x0001585000037802 */ /* 0x000fe40000000f00 */
[----:B-1---5:R-:W-:Y:S05]  /*15840*/  CALL.REL.NOINC `($__internal_42_$__cuda_sm70_shflsync_bfly_p) ;  /* 0x000001a000007944 */ /* 0x022fea0003c00000 */
[----:B------:R-:W-:Y:S01]  /*15850*/  MOV R0, R5 ;  /* 0x0000000500007202 */ /* 0x000fe20000000f00 */
[----:B------:R-:W-:Y:S05]  /*15860*/  BRA `(.L_x_2190) ;  /* 0xffffd1b000007947 */ /* 0x000fea000383ffff */
.L_x_2171:
[----:B------:R-:W-:Y:S01]  /*15870*/  IMAD.MOV.U32 R2, RZ, RZ, R0 ;  /* 0x000000ffff027224 */ /* 0x000fe200078e0000 */
[----:B------:R-:W-:Y:S02]  /*15880*/  MOV R5, 0x1 ;  /* 0x0000000100057802 */ /* 0x000fe40000000f00 */
[----:B------:R-:W-:Y:S02]  /*15890*/  MOV R3, 0x158b0 ;  /* 0x000158b000037802 */ /* 0x000fe40000000f00 */
[----:B-----5:R-:W-:Y:S05]  /*158a0*/  CALL.REL.NOINC `($__internal_42_$__cuda_sm70_shflsync_bfly_p) ;  /* 0x0000014000007944 */ /* 0x020fea0003c00000 */
[----:B------:R1:W5:Y:S01]  /*158b0*/  LDL R2, [R1+0x14] ;  /* 0x0000140001027983 */ /* 0x0003620000100800 */
[----:B------:R-:W-:Y:S01]  /*158c0*/  FADD.FTZ R0, R0, R5 ;  /* 0x0000000500007221 */ /* 0x000fe20000010000 */
[----:B------:R-:W-:-:S02]  /*158d0*/  MOV R5, 0x2 ;  /* 0x0000000200057802 */ /* 0x000fc40000000f00 */
[----:B------:R-:W-:Y:S02]  /*158e0*/  MOV R3, 0x15900 ;  /* 0x0001590000037802 */ /* 0x000fe40000000f00 */
[----:B-1---5:R-:W-:Y:S05]  /*158f0*/  CALL.REL.NOINC `($__internal_42_$__cuda_sm70_shflsync_bfly_p) ;  /* 0x000000f000007944 */ /* 0x022fea0003c00000 */
[----:B------:R-:W2:Y:S01]  /*15900*/  LDL.LU R2, [R1+0x14] ;  /* 0x0000140001027983 */ /* 0x000ea20000300800 */
[----:B------:R-:W-:Y:S01]  /*15910*/  MOV R3, 0x15960 ;  /* 0x0001596000037802 */ /* 0x000fe20000000f00 */
[----:B--2---:R-:W-:Y:S01]  /*15920*/  FADD.FTZ R4, R2, R5 ;  /* 0x0000000502047221 */ /* 0x004fe20000010000 */
[----:B------:R-:W-:-:S04]  /*15930*/  MOV R5, 0x1 ;  /* 0x0000000100057802 */ /* 0x000fc80000000f00 */
[----:B------:R-:W-:Y:S02]  /*15940*/  MOV R2, R4 ;  /* 0x0000000400027202 */ /* 0x000fe40000000f00 */
[----:B------:R-:W-:Y:S05]  /*15950*/  CALL.REL.NOINC `($__internal_42_$__cuda_sm70_shflsync_bfly_p) ;  /* 0x0000009000007944 */ /* 0x000fea0003c00000 */
[----:B------:R-:W-:Y:S01]  /*15960*/  MOV R3, R5 ;  /* 0x0000000500037202 */ /* 0x000fe20000000f00 */
[----:B------:R-:W-:Y:S05]  /*15970*/  BRA `(.L_x_2191) ;  /* 0xffffd13000007947 */ /* 0x000fea000383ffff */
.L_x_2181:
[----:B-1----:R-:W-:Y:S01]  /*15980*/  IMAD.MOV.U32 R12, RZ, RZ, R69 ;  /* 0x000000ffff0c7224 */ /* 0x002fe200078e0045 */
[----:B---3--:R-:W-:Y:S01]  /*15990*/  MOV R9, RZ ;  /* 0x000000ff00097202 */ /* 0x008fe20000000f00 */
[----:B------:R-:W-:Y:S01]  /*159a0*/  IMAD.MOV.U32 R3, RZ, RZ, 0x1f ;  /* 0x0000001fff037424 */ /* 0x000fe200078e00ff */
[----:B----4-:R-:W-:Y:S02]  /*159b0*/  MOV R2, 0x159d0 ;  /* 0x000159d000027802 */ /* 0x010fe40000000f00 */
[----:B--2--5:R-:W-:Y:S05]  /*159c0*/  CALL.REL.NOINC `($__internal_43_$__cuda_sm70_shflsync_idx_p) ;  /* 0x0000007000007944 */ /* 0x024fea0003c00000 */
[----:B------:R-:W-:Y:S01]  /*159d0*/  MOV R0, R9 ;  /* 0x0000000900007202 */ /* 0x000fe20000000f00 */
[----:B------:R-:W-:Y:S05]  /*159e0*/  BRA `(.L_x_2192) ;  /* 0xfffffa0000007947 */ /* 0x000fea000383ffff */
        .weak           $__internal_42_$__cuda_sm70_shflsync_bfly_p
        .type           $__internal_42_$__cuda_sm70_shflsync_bfly_p,@function
        .size           $__internal_42_$__cuda_sm70_shflsync_bfly_p,($__internal_43_$__cuda_sm70_shflsync_idx_p - $__internal_42_$__cuda_sm70_shflsync_bfly_p)
$__internal_42_$__cuda_sm70_shflsync_bfly_p:
[----:B------:R-:W-:Y:S04]  /*159f0*/  WARPSYNC R6 ;  /* 0x0000000600007348 */ /* 0x000fe80003800000 */
[----:B------:R1:W2:Y:S02]  /*15a00*/  SHFL.BFLY PT, R5, R2, R5, R7 ;  /* 0x0c00000502057389 */ /* 0x0002a400000e0007 */
[----:B-1----:R-:W-:-:S02]  /*15a10*/  MOV R2, R3 ;  /* 0x0000000300027202 */ /* 0x002fc40000000f00 */
[----:B------:R-:W-:-:S04]  /*15a20*/  MOV R3, 0x0 ;  /* 0x0000000000037802 */ /* 0x000fc80000000f00 */
[----:B--2---:R-:W-:Y:S05]  /*15a30*/  RET.REL.NODEC R2 `(_ZN7cutlass13device_kernelIN5flash19enable_sm80_to_sm89INS1_16FlashAttnFwdSm80INS1_25CollectiveMainloopFwdSm80ILi8ELi1ELb0EN4cute5tupleIJNS5_1CILi128EEENS7_ILi96EEENS7_ILi256EEEEEELi256ENS_10bfloat16_tEfNS_4arch4Sm80ELb1ELb0ELb1ELb0ELb0ELb0ELb1ELb1EEENS1_21CollectiveEpilogueFwdINS6_IJS8_SA_S9_EEENS6_IJNS7_ILi1EEESI_SI_EEESC_SE_Li256ELb0ELb1ELb1ELb0EEENS1_30DynamicPersistentTileSchedulerILi256ELi256ELb1ELb1ELb0EEEEEEEEEvNT_6ParamsE) ;  /* 0xfffea5c002007950 */ /* 0x004fea0003c3ffff */
        .weak           $__internal_43_$__cuda_sm70_shflsync_idx_p
        .type           $__internal_43_$__cuda_sm70_shflsync_idx_p,@function
        .size           $__internal_43_$__cuda_sm70_shflsync_idx_p,(.L_x_2642 - $__internal_43_$__cuda_sm70_shflsync_idx_p)
$__internal_43_$__cuda_sm70_shflsync_idx_p:
[----:B------:R-:W-:-:S04]  /*15a40*/  MOV R13, 0xffffffff ;  /* 0xffffffff000d7802 */ /* 0x000fc80000000f00 */
[----:B------:R-:W-:Y:S04]  /*15a50*/  WARPSYNC R13 ;  /* 0x0000000d00007348 */ /* 0x000fe80003800000 */
[----:B------:R1:W2:Y:S02]  /*15a60*/  SHFL.IDX PT, R9, R12, R9, R3 ;  /* 0x000000090c097389 */ /* 0x0002a400000e0003 */
[----:B-1----:R-:W-:-:S04]  /*15a70*/  MOV R3, 0x0 ;  /* 0x0000000000037802 */ /* 0x002fc80000000f00 */
[----:B--2---:R-:W-:Y:S05]  /*15a80*/  RET.REL.NODEC R2 `(_ZN7cutlass13device_kernelIN5flash19enable_sm80_to_sm89INS1_16FlashAttnFwdSm80INS1_25CollectiveMainloopFwdSm80ILi8ELi1ELb0EN4cute5tupleIJNS5_1CILi128EEENS7_ILi96EEENS7_ILi256EEEEEELi256ENS_10bfloat16_tEfNS_4arch4Sm80ELb1ELb0ELb1ELb0ELb0ELb0ELb1ELb1EEENS1_21CollectiveEpilogueFwdINS6_IJS8_SA_S9_EEENS6_IJNS7_ILi1EEESI_SI_EEESC_SE_Li256ELb0ELb1ELb1ELb0EEENS1_30DynamicPersistentTileSchedulerILi256ELi256ELb1ELb1ELb0EEEEEEEEEvNT_6ParamsE) ;  /* 0xfffea57002007950 */ /* 0x004fea0003c3ffff */
.L_x_2193:
        /* <DEDUP_REMOVED lines=15> */
.L_x_2642:


//--------------------- .text._ZN7cutlass13device_kernelIN5flash19enable_sm80_to_sm89INS1_16FlashAttnFwdSm80INS1_25CollectiveMainloopFwdSm80ILi8ELi1ELb0EN4cute5tupleIJNS5_1CILi128EEENS7_ILi64EEENS7_ILi256EEEEEELi256ENS_10bfloat16_tEfNS_4arch4Sm80ELb1ELb0ELb1ELb1ELb0ELb0ELb1ELb1EEENS1_21CollectiveEpilogueFwdINS6_IJS8_SA_S9_EEENS6_IJNS7_ILi1EEESI_SI_EEESC_SE_Li256ELb1ELb1ELb1ELb0EEENS1_36VarlenDynamicPersistentTileSchedulerILi128ELi64ELi256ELi256ELb1ELb1ELb0ELb1ELb1ELb1EEEEEEEEEvNT_6ParamsE --------------------------
	.section	.text._ZN7cutlass13device_kernelIN5flash19enable_sm80_to_sm89INS1_16FlashAttnFwdSm80INS1_25CollectiveMainloopFwdSm80ILi8ELi1ELb0EN4cute5tupleIJNS5_1CILi128EEENS7_ILi64EEENS7_ILi256EEEEEELi256ENS_10bfloat16_tEfNS_4arch4Sm80ELb1ELb0ELb1ELb1ELb0ELb0ELb1ELb1EEENS1_21CollectiveEpilogueFwdINS6_IJS8_SA_S9_EEENS6_IJNS7_ILi1EEESI_SI_EEESC_SE_Li256ELb1ELb1ELb1ELb0EEENS1_36VarlenDynamicPersistentTileSchedulerILi128ELi64ELi256ELi256ELb1ELb1ELb0ELb1ELb1ELb1EEEEEEEEEvNT_6ParamsE,"ax",@progbits
	.sectioninfo	@"SHI_REGISTERS=255"
	.align	128
.text._ZN7cutlass13device_kernelIN5flash19enable_sm80_to_sm89INS1_16FlashAttnFwdSm80INS1_25CollectiveMainloopFwdSm80ILi8ELi1ELb0EN4cute5tupleIJNS5_1CILi128EEENS7_ILi64EEENS7_ILi256EEEEEELi256ENS_10bfloat16_tEfNS_4arch4Sm80ELb1ELb0ELb1ELb1ELb0ELb0ELb1ELb1EEENS1_21CollectiveEpilogueFwdINS6_IJS8_SA_S9_EEENS6_IJNS7_ILi1EEESI_SI_EEESC_SE_Li256ELb1ELb1ELb1ELb0EEENS1_36VarlenDynamicPersistentTileSchedulerILi128ELi64ELi256ELi256ELb1ELb1ELb0ELb1ELb1ELb1EEEEEEEEEvNT_6ParamsE:
        .type           _ZN7cutlass13device_kernelIN5flash19enable_sm80_to_sm89INS1_16FlashAttnFwdSm80INS1_25CollectiveMainloopFwdSm80ILi8ELi1ELb0EN4cute5tupleIJNS5_1CILi128EEENS7_ILi64EEENS7_ILi256EEEEEELi256ENS_10bfloat16_tEfNS_4arch4Sm80ELb1ELb0ELb1ELb1ELb0ELb0ELb1ELb1EEENS1_21CollectiveEpilogueFwdINS6_IJS8_SA_S9_EEENS6_IJNS7_ILi1EEESI_SI_EEESC_SE_Li256ELb1ELb1ELb1ELb0EEENS1_36VarlenDynamicPersistentTileSchedulerILi128ELi64ELi256ELi256ELb1ELb1ELb0ELb1ELb1ELb1EEEEEEEEEvNT_6ParamsE,@function
        .size           _ZN7cutlass13device_kernelIN5flash19enable_sm80_to_sm89INS1_16FlashAttnFwdSm80INS1_25CollectiveMainloopFwdSm80ILi8ELi1ELb0EN4cute5tupleIJNS5_1CILi128EEENS7_ILi64EEENS7_ILi256EEEEEELi256ENS_10bfloat16_tEfNS_4arch4Sm80ELb1ELb0ELb1ELb1ELb0ELb0ELb1ELb1EEENS1_21CollectiveEpilogueFwdINS6_IJS8_SA_S9_EEENS6_IJNS7_ILi1EEESI_SI_EEESC_SE_Li256ELb1ELb1ELb1ELb0EEENS1_36VarlenDynamicPersistentTileSchedulerILi128ELi64ELi256ELi256ELb1ELb1ELb0ELb1ELb1ELb1EEEEEEEEEvNT_6ParamsE,(.L_x_2645 - _ZN7cutlass13device_kernelIN5flash19enable_sm80_to_sm89INS1_16FlashAttnFwdSm80INS1_25CollectiveMainloopFwdSm80ILi8ELi1ELb0EN4cute5tupleIJNS5_1CILi128EEENS7_ILi64EEENS7_ILi256EEEEEELi256ENS_10bfloat16_tEfNS_4arch4Sm80ELb1ELb0ELb1ELb1ELb0ELb0ELb1ELb1EEENS1_21CollectiveEpilogueFwdINS6_IJS8_SA_S9_EEENS6_IJNS7_ILi1EEESI_SI_EEESC_SE_Li256ELb1ELb1ELb1ELb0EEENS1_36VarlenDynamicPersistentTileSchedulerILi128ELi64ELi256ELi256ELb1ELb1ELb0ELb1ELb1ELb1EEEEEEEEEvNT_6ParamsE)
        .other          _ZN7cutlass13device_kernelIN5flash19enable_sm80_to_sm89INS1_16FlashAttnFwdSm80INS1_25CollectiveMainloopFwdSm80ILi8ELi1ELb0EN4cute5tupleIJNS5_1CILi128EEENS7_ILi64EEENS7_ILi256EEEEEELi256ENS_10bfloat16_tEfNS_4arch4Sm80ELb1ELb0ELb1ELb1ELb0ELb0ELb1ELb1EEENS1_21CollectiveEpilogueFwdINS6_IJS8_SA_S9_EEENS6_IJNS7_ILi1EEESI_SI_EEESC_SE_Li256ELb1ELb1ELb1ELb0EEENS1_36VarlenDynamicPersistentTileSchedulerILi128ELi64ELi256ELi256ELb1ELb1ELb0ELb1ELb1ELb1EEEEEEEEEvNT_6ParamsE,@"STO_CUDA_ENTRY STV_DEFAULT"
_ZN7cutlass13device_kernelIN5flash19enable_sm80_to_sm89INS1_16FlashAttnFwdSm80INS1_25CollectiveMainloopFwdSm80ILi8ELi1ELb0EN4cute5tupleIJNS5_1CILi128EEENS7_ILi64EEENS7_ILi256EEEEEELi256ENS_10bfloat16_tEfNS_4arch4Sm80ELb1ELb0ELb1ELb1ELb0ELb0ELb1ELb1EEENS1_21CollectiveEpilogueFwdINS6_IJS8_SA_S9_EEENS6_IJNS7_ILi1EEESI_SI_EEESC_SE_Li256ELb1ELb1ELb1ELb0EEENS1_36VarlenDynamicPersistentTileSchedulerILi128ELi64ELi256ELi256ELb1ELb1ELb0ELb1ELb1ELb1EEEEEEEEEvNT_6ParamsE:
        /* <DEDUP_REMOVED lines=54> */
.L_x_2199:
        /* <DEDUP_REMOVED lines=16> */
.L_x_2296:
        /* <DEDUP_REMOVED lines=16> */
.L_x_2297:
[----:B--2---:R-:W-:-:S05]  /*0560*/  IMAD R0, R0, c[0x0][0x538], RZ ;  /* 0x00014e0000007a24 */ /* 0x004fca00078e02ff */
[----:B------:R-:W-:-:S04]  /*0570*/  IADD3 R7, R0, R7, RZ ;  /* 0x0000000700077210 */ /* 0x000fc80007ffe0ff */
[----:B------:R-:W-:-:S13]  /*0580*/  ISETP.GT.AND P0, PT, R7, UR4, PT ;  /* 0x0000000407007c0c */ /* 0x000fda000bf04270 */
[----:B-1----:R-:W-:Y:S05]  /*0590*/  @!P0 BRA `(.L_x_2199) ;  /* 0xfffffdc000008947 */ /* 0x002fea000383ffff */
.L_x_2195:
[----:B------:R-:W-:-:S05]  /*05a0*/  IADD3 R11, -R0, R7, RZ ;  /* 0x00000007000b7210 */ /* 0x000fca0007ffe1ff */
[----:B------:R-:W-:-:S05]  /*05b0*/  IMAD R0, R4, c[0x0][0x538], R11 ;  /* 0x00014e0004007a24 */ /* 0x000fca00078e020b */
[----:B------:R-:W-:Y:S01]  /*05c0*/  ISETP.GT.AND P0, PT, R0, UR4, PT ;  /* 0x0000000400007c0c */ /* 0x000fe2000bf04270 */
[----:B------:R-:W-:-:S12]  /*05d0*/  BRA.DIV ~URZ, `(.L_x_2200) ;  /* 0x000140927f007947 */ /* 0x000fd8000b800000 */
[----:B------:R-:W-:-:S04]  /*05e0*/  VOTE.ANY R10, PT, !P0 ;  /* 0x00000000000a7806 */ /* 0x000fc800040e0100 */
.L_x_2298:
[----:B------:R-:W1:Y:S02]  /*05f0*/  POPC R7, R10 ;  /* 0x0000000a00077309 */ /* 0x000e640000000000 */
[----:B-1----:R-:W-:-:S05]  /*0600*/  IADD3 R0, R7, R6, RZ ;  /* 0x0000000607007210 */ /* 0x002fca0007ffe0ff */
[----:B------:R1:W-:Y:S01]  /*0610*/  STL [R1+0x2c], R0 ;  /* 0x00002c0001007387 */ /* 0x0003e20000100800 */
[----:B------:R-:W-:Y:S05]  /*0620*/  BRA.DIV ~URZ, `(.L_x_2201) ;  /* 0x000140927f007947 */ /* 0x000fea000b800000 */
[----:B------:R2:W3:Y:S01]  /*0630*/  SHFL.IDX PT, R12, R9, R7, 0x1f ;  /* 0x00001f07090c7589 */ /* 0x0004e200000e0000 */
[----:B------:R-:W-:-:S03]  /*0640*/  MOV R6, RZ ;  /* 0x000000ff00067202 */ /* 0x000fc60000000f00 */
[----:B------:R2:W4:Y:S04]  /*0650*/  SHFL.IDX PT, R9, R8, R7, 0x1f ;  /* 0x00001f0708097589 */ /* 0x00052800000e0000 */
.L_x_2299:
[----:B------:R-:W-:Y:S01]  /*0660*/  ISETP.NE.AND P0, PT, R10, RZ, PT ;  /* 0x000000ff0a00720c */ /* 0x000fe20003f05270 */
[----:B------:R-:W-:-:S12]  /*0670*/  BSSY B0, `(.L_x_2202) ;  /* 0x0000005000007945 */ /* 0x000fd80003800000 */
[----:B------:R-:W-:Y:S05]  /*0680*/  @!P0 BRA `(.L_x_2203) ;  /* 0x0000003000008947 */ /* 0x000fea0003800000 */
[----:B------:R-:W-:Y:S01]  /*0690*/  IADD3 R3, R7, -0x1, RZ ;  /* 0xffffffff07037810 */ /* 0x000fe20007ffe0ff */
[----:B------:R-:W-:Y:S05]  /*06a0*/  BRA.DIV ~URZ, `(.L_x_2204) ;  /* 0x000140f27f007947 */ /* 0x000fea000b800000 */
[----:B------:R1:W2:Y:S02]  /*06b0*/  SHFL.IDX PT, R6, R4, R3, 0x1f ;  /* 0x00001f0304067589 */ /* 0x0002a400000e0000 */
.L_x_2203:
[----:B------:R-:W-:Y:S05]  /*06c0*/  BSYNC B0 ;  /* 0x0000000000007941 */ /* 0x000fea0003800000 */
.L_x_2202:
        /* <DEDUP_REMOVED lines=69> */
.L_x_2206:
        /* <DEDUP_REMOVED lines=70> */
.L_x_2207:
[----:B------:R-:W-:Y:S05]  /*0f80*/  BSYNC B0 ;  /* 0x0000000000007941 */ /* 0x000fea0003800000 */
.L_x_2205:
[----:B------:R-:W-:-:S04]  /*0f90*/  LOP3.LUT R0, RZ, R0, RZ, 0x33, !PT ;  /* 0x00000000ff007212 */ /* 0x000fc800078e33ff */
[----:B------:R-:W-:-:S05]  /*0fa0*/  IADD3 R0, R0, R12, RZ ;  /* 0x0000000c00007210 */ /* 0x000fca0007ffe0ff */
[----:B------:R2:W-:Y:S01]  /*0fb0*/  STL [R1+0x24], R0 ;  /* 0x0000240001007387 */ /* 0x0005e20000100800 */
[----:B------:R-:W-:Y:S05]  /*0fc0*/  BRA `(.L_x_2208) ;  /* 0x0000006000007947 */ /* 0x000fea0003800000 */
.L_x_2196:
[----:B------:R-:W-:Y:S01]  /*0fd0*/  MOV R0, UR4 ;  /* 0x0000000400007c02 */ /* 0x000fe20008000f00 */
[----:B------:R-:W-:Y:S04]  /*0fe0*/  STL [R1+0x24], RZ ;  /* 0x000024ff01007387 */ /* 0x000fe80000100800 */
[----:B------:R-:W-:Y:S04]  /*0ff0*/  STL [R1+0x28], RZ ;  /* 0x000028ff01007387 */ /* 0x000fe80000100800 */
[----:B------:R1:W-:Y:S02]  /*1000*/  STL [R1+0x20], R0 ;  /* 0x0000200001007387 */ /* 0x0003e40000100800 */
[----:B-1----:R-:W-:-:S05]  /*1010*/  MOV R0, c[0x0][0x53c] ;  /* 0x00014f0000007a02 */ /* 0x002fca0000000f00 */
[----:B------:R1:W-:Y:S02]  /*1020*/  STL [R1+0x2c], R0 ;  /* 0x00002c0001007387 */ /* 0x0003e40000100800 */
.L_x_2208:
        /* <DEDUP_REMOVED lines=8> */
.L_x_2194:
[----:B-12---:R-:W2:Y:S02]  /*10b0*/  LDL R0, [R1+0x2c] ;  /* 0x00002c0001007983 */ /* 0x006ea40000100800 */
[----:B--2---:R-:W-:-:S13]  /*10c0*/  ISETP.GE.AND P0, PT, R0, c[0x0][0x53c], PT ;  /* 0x00014f0000007a0c */ /* 0x004fda0003f06270 */
[----:B------:R-:W-:Y:S05]  /*10d0*/  @P0 EXIT ;  /* 0x000000000000094d */ /* 0x000fea0003800000 */
[----:B------:R-:W1:Y:S02]  /*10e0*/  S2R R16, SR_TID.X ;  /* 0x0000000000107919 */ /* 0x000e640000002100 */
[----:B-1----:R-:W-:-:S04]  /*10f0*/  SHF.R.S32.HI R8, RZ, 0x1f, R16 ;  /* 0x0000001fff087819 */ /* 0x002fc80000011410 */
[CC--:B------:R-:W-:Y:S02]  /*1100*/  LEA.HI R2, R8.reuse, R16.reuse, RZ, 0x4 ;  /* 0x0000001008027211 */ /* 0x0c0fe400078f20ff */
[----:B---3--:R-:W-:Y:S02]  /*1110*/  LEA.HI R7, R8, R16, RZ, 0x3 ;  /* 0x0000001008077211 */ /* 0x008fe400078f18ff */
        /* <DEDUP_REMOVED lines=29> */
[----:B------:R-:W-:Y:S01]  /*12f0*/  LOP3.LUT R15, R3, R0, RZ, 0x3c, !PT ;  /* 0x00000000030f7212 */ /* 0x000fe200078e3cff */
[----:B------:R-:W-:Y:S01]  /*1300*/  IMAD.IADD R11, R2, 0x1, -R4 ;  /* 0x00000001020b7824 */ /* 0x000fe200078e0a04 */
[----:B------:R-:W-:Y:S02]  /*1310*/  LEA.HI R7, R8, R16, RZ, 0x6 ;  /* 0x0000001008077211 */ /* 0x000fe400078f30ff */
        /* <DEDUP_REMOVED lines=15> */
[----:B------:R-:W-:-:S02]  /*1410*/  LOP3.LUT R5, R2, 0x8, R5, 0xf8, !PT ;  /* 0x0000000802057812 */ /* 0x000fc400078ef805 */
[----:B------:R-:W-:Y:S01]  /*1420*/  SHF.R.U32.HI R2, RZ, 0x3, R2 ;  /* 0x00000003ff027819 */ /* 0x000fe20000011602 */
[----:B------:R-:W-:Y:S01]  /*1430*/  IMAD.IADD R3, R8, 0x1, -R0 ;  /* 0x0000000108037824 */ /* 0x000fe200078e0a00 */
[----:B------:R-:W-:Y:S02]  /*1440*/  LEA.HI R12, R12, R17, RZ, 0x2 ;  /* 0x000000110c0c7211 */ /* 0x000fe400078f10ff */
[----:B------:R-:W-:Y:S01]  /*1450*/  LOP3.LUT R6, R5, R2, RZ, 0x3c, !PT ;  /* 0x0000000205067212 */ /* 0x000fe200078e3cff */
[C---:B------:R-:W-:Y:S01]  /*1460*/  IMAD.SHL.U32 R2, R9.reuse, 0x40, RZ ;  /* 0x0000004009027824 */ /* 0x040fe200078e00ff */
[----:B------:R-:W-:Y:S02]  /*1470*/  SHF.R.S32.HI R0, RZ, 0x2, R12 ;  /* 0x00000002ff007819 */ /* 0x000fe4000001140c */
[----:B------:R-:W-:Y:S02]  /*1480*/  LOP3.LUT R4, R9, 0x1, RZ, 0xc0, !PT ;  /* 0x0000000109047812 */ /* 0x000fe400078ec0ff */
[----:B------:R-:W-:Y:S01]  /*1490*/  LOP3.LUT R2, R2, 0x1c0, RZ, 0xc0, !PT ;  /* 0x000001c002027812 */ /* 0x000fe200078ec0ff */
[----:B------:R-:W-:Y:S01]  /*14a0*/  IMAD R16, R3, 0x10, R0 ;  /* 0x0000001003107824 */ /* 0x000fe200078e0200 */
[----:B------:R-:W-:Y:S01]  /*14b0*/  ISETP.NE.U32.AND P0, PT, R4, 0x1, PT ;  /* 0x000000010400780c */ /* 0x000fe20003f05070 */
[----:B------:R-:W-:Y:S01]  /*14c0*/  IMAD.SHL.U32 R4, R8, 0x400, RZ ;  /* 0x0000040008047824 */ /* 0x000fe200078e00ff */
[----:B------:R-:W-:Y:S01]  /*14d0*/  LEA.HI R0, R7, R7, RZ, 0x1 ;  /* 0x0000000707007211 */ /* 0x000fe200078f08ff */
[----:B------:R-:W-:Y:S01]  /*14e0*/  IMAD.SHL.U32 R3, R13, 0x40, RZ ;  /* 0x000000400d037824 */ /* 0x000fe200078e00ff */
[----:B------:R-:W-:Y:S01]  /*14f0*/  LEA.HI R2, R2, R2, RZ, 0x1d ;  /* 0x0000000202027211 */ /* 0x000fe200078fe8ff */
[----:B------:R-:W-:Y:S01]  /*1500*/  IMAD R5, R7, 0x2, R4 ;  /* 0x0000000207057824 */ /* 0x000fe200078e0204 */
[----:B------:R-:W-:Y:S01]  /*1510*/  LOP3.LUT R0, R0, 0x1ffffffe, RZ, 0xc0, !PT ;  /* 0x1ffffffe00007812 */ /* 0x000fe200078ec0ff */
[----:B------:R-:W-:Y:S01]  /*1520*/  STL [R1+0xe4], R16 ;  /* 0x0000e41001007387 */ /* 0x000fe20000100800 */
[----:B------:R-:W-:Y:S01]  /*1530*/  LOP3.LUT R3, R3, 0xfffffe00, RZ, 0xc0, !PT ;  /* 0xfffffe0003037812 */ /* 0x000fe200078ec0ff */
[----:B------:R-:W-:Y:S01]  /*1540*/  IMAD.IADD R8, R5, 0x1, R2 ;  /* 0x0000000105087824 */ /* 0x000fe200078e0202 */
[----:B------:R-:W-:Y:S01]  /*1550*/  R2P PR, R9, 0x6 ;  /* 0x0000000609007804 */ /* 0x000fe20000000000 */
[----:B------:R-:W-:Y:S01]  /*1560*/  IMAD.IADD R9, R7, 0x1, -R0 ;  /* 0x0000000107097824 */ /* 0x000fe200078e0a00 */
[-C--:B------:R-:W-:Y:S01]  /*1570*/  IADD3 R4, R6, R3.reuse, R4 ;  /* 0x0000000306047210 */ /* 0x080fe20007ffe004 */
[----:B------:R-:W-:Y:S01]  /*1580*/  IMAD R0, R14, 0x200, R15 ;  /* 0x000002000e007824 */ /* 0x000fe200078e020f */
[----:B------:R-:W-:Y:S01]  /*1590*/  LOP3.LUT R5, R6, R3, RZ, 0xfc, !PT ;  /* 0x0000000306057212 */ /* 0x000fe200078efcff */
[----:B------:R-:W-:Y:S01]  /*15a0*/  IMAD R3, R10, 0x20, R20 ;  /* 0x000000200a037824 */ /* 0x000fe200078e0214 */
[----:B------:R-:W-:Y:S01]  /*15b0*/  IADD3 R14, R18, 0x40, RZ ;  /* 0x00000040120e7810 */ /* 0x000fe20007ffe0ff */
[----:B------:R-:W-:Y:S01]  /*15c0*/  IMAD R9, R9, 0x8, R16 ;  /* 0x0000000809097824 */ /* 0x000fe200078e0210 */
[----:B------:R-:W-:Y:S01]  /*15d0*/  SHF.R.S32.HI R19, RZ, 0x1f, R18 ;  /* 0x0000001fff137819 */ /* 0x000fe20000011412 */
[----:B------:R-:W-:Y:S01]  /*15e0*/  IMAD.MOV.U32 R13, RZ, RZ, 0x20 ;  /* 0x00000020ff0d7424 */ /* 0x000fe200078e00ff */
[----:B------:R1:W-:Y:S01]  /*15f0*/  STL [R1+0xb8], R3 ;  /* 0x0000b80301007387 */ /* 0x0003e20000100800 */
[----:B------:R-:W-:-:S02]  /*1600*/  LOP3.LUT P3, RZ, R10, 0x4, RZ, 0xc0, !PT ;  /* 0x000000040aff7812 */ /* 0x000fc4000786c0ff */
[----:B------:R-:W-:Y:S01]  /*1610*/  LOP3.LUT P4, RZ, R10, 0x2, RZ, 0xc0, !PT ;  /* 0x000000020aff7812 */ /* 0x000fe2000788c0ff */
[----:B------:R-:W-:Y:S01]  /*1620*/  STL.64 [R1+0x30], R18 ;  /* 0x0000301201007387 */ /* 0x000fe20000100a00 */
[C---:B------:R-:W-:Y:S02]  /*1630*/  IADD3 R7, R18.reuse, 0x80, RZ ;  /* 0x0000008012077810 */ /* 0x040fe40007ffe0ff */
[----:B------:R-:W-:Y:S01]  /*1640*/  SHF.R.S32.HI R10, RZ, 0x1f, R14 ;  /* 0x0000001fff0a7819 */ /* 0x000fe2000001140e */
[----:B------:R-:W-:Y:S01]  /*1650*/  STL [R1+0x3c], R14 ;  /* 0x00003c0e01007387 */ /* 0x000fe20000100800 */
[----:B------:R-:W-:Y:S02]  /*1660*/  IADD3 R6, R18, 0xc0, RZ ;  /* 0x000000c012067810 */ /* 0x000fe40007ffe0ff */
[C---:B------:R-:W-:Y:S01]  /*1670*/  LOP3.LUT P6, RZ, R11.reuse, 0x2, RZ, 0xc0, !PT ;  /* 0x000000020bff7812 */ /* 0x040fe200078cc0ff */
[----:B------:R2:W-:Y:S01]  /*1680*/  STL [R1+0x38], R7 ;  /* 0x0000380701007387 */ /* 0x0005e20000100800 */
[----:B------:R-:W-:Y:S01]  /*1690*/  LOP3.LUT P5, RZ, R11, 0x4, RZ, 0xc0, !PT ;  /* 0x000000040bff7812 */ /* 0x000fe200078ac0ff */
[----:B------:R-:W-:Y:S01]  /*16a0*/  IMAD.MOV.U32 R11, RZ, RZ, 0x40 ;  /* 0x00000040ff0b7424 */ /* 0x000fe200078e00ff */
[----:B------:R-:W-:Y:S01]  /*16b0*/  LEA R192, R0, 0x8100, 0x1 ;  /* 0x0000810000c07811 */ /* 0x000fe200078e08ff */
[----:B------:R3:W-:Y:S01]  /*16c0*/  STL [R1+0x60], R10 ;  /* 0x0000600a01007387 */ /* 0x0007e20000100800 */
[----:B------:R-:W-:-:S02]  /*16d0*/  LEA R199, R4, 0x10100, 0x1 ;  /* 0x0001010004c77811 */ /* 0x000fc400078e08ff */
[C---:B------:R-:W-:Y:S01]  /*16e0*/  SEL R2, R11.reuse, 0xffffffc0, !P3 ;  /* 0xffffffc00b027807 */ /* 0x040fe20005800000 */
[----:B------:R4:W-:Y:S01]  /*16f0*/  STL [R1+0x40], R6 ;  /* 0x0000400601007387 */ /* 0x0009e20000100800 */
[----:B------:R-:W-:Y:S02]  /*1700*/  SEL R0, R11, 0xffffffc0, !P5 ;  /* 0xffffffc00b007807 */ /* 0x000fe40006800000 */
[C---:B------:R-:W-:Y:S01]  /*1710*/  IADD3 R203, R192.reuse, 0x20, RZ ;  /* 0x00000020c0cb7810 */ /* 0x040fe20007ffe0ff */
[----:B------:R-:W-:Y:S01]  /*1720*/  IMAD.IADD R198, R192, 0x1, R2 ;  /* 0x00000001c0c67824 */ /* 0x000fe200078e0202 */
[----:B-1----:R-:W-:Y:S01]  /*1730*/  LOP3.LUT R3, R12, 0x7ffffffc, RZ, 0xc0, !PT ;  /* 0x7ffffffc0c037812 */ /* 0x002fe200078ec0ff */
[----:B------:R-:W-:Y:S01]  /*1740*/  IMAD.IADD R202, R199, 0x1, R0 ;  /* 0x00000001c7ca7824 */ /* 0x000fe200078e0200 */
[----:B------:R-:W-:Y:S02]  /*1750*/  @P4 IADD3 R203, R192, -0x20, RZ ;  /* 0xffffffe0c0cb4810 */ /* 0x000fe40007ffe0ff */
[----:B------:R-:W-:Y:S01]  /*1760*/  LEA R193, R5, 0x100, 0x1 ;  /* 0x0000010005c17811 */ /* 0x000fe200078e08ff */
[----:B------:R-:W-:Y:S01]  /*1770*/  IMAD.IADD R3, R17, 0x1, -R3 ;  /* 0x0000000111037824 */ /* 0x000fe200078e0a03 */
[C---:B------:R-:W-:Y:S01]  /*1780*/  IADD3 R218, R203.reuse, 0x800, RZ ;  /* 0x00000800cbda7810 */ /* 0x040fe20007ffe0ff */
[----:B------:R-:W-:Y:S01]  /*1790*/  IMAD.IADD R195, R2, 0x1, R203 ;  /* 0x0000000102c37824 */ /* 0x000fe200078e02cb */
[C---:B------:R-:W-:Y:S01]  /*17a0*/  IADD3 R217, R203.reuse, 0x1000, RZ ;  /* 0x00001000cbd97810 */ /* 0x040fe20007ffe0ff */
[----:B------:R-:W-:Y:S01]  /*17b0*/  IMAD.IADD R197, R0, 0x1, R193 ;  /* 0x0000000100c57824 */ /* 0x000fe200078e02c1 */
[----:B------:R-:W-:-:S02]  /*17c0*/  IADD3 R216, R203, 0x1800, RZ ;  /* 0x00001800cbd87810 */ /* 0x000fc40007ffe0ff */
[----:B--2---:R-:W-:Y:S02]  /*17d0*/  SHF.R.S32.HI R7, RZ, 0x1f, R7 ;  /* 0x0000001fff077819 */ /* 0x004fe40000011407 */
[----:B------:R-:W-:Y:S01]  /*17e0*/  IADD3 R215, R203, 0x2000, RZ ;  /* 0x00002000cbd77810 */ /* 0x000fe20007ffe0ff */
[----:B---3--:R-:W-:Y:S02]  /*17f0*/  IMAD.SHL.U32 R10, R3, 0x2, RZ ;  /* 0x00000002030a7824 */ /* 0x008fe400078e00ff */
[----:B------:R1:W-:Y:S01]  /*1800*/  STL [R1+0x5c], R7 ;  /* 0x00005c0701007387 */ /* 0x0003e20000100800 */
[----:B------:R-:W-:Y:S02]  /*1810*/  SEL R3, R13, 0xffffffe0, !P6 ;  /* 0xffffffe00d037807 */ /* 0x000fe40007000000 */
[----:B----4-:R-:W-:Y:S02]  /*1820*/  SHF.R.S32.HI R6, RZ, 0x1f, R6 ;  /* 0x0000001fff067819 */ /* 0x010fe40000011406 */
[C---:B------:R-:W-:Y:S01]  /*1830*/  IADD3 R12, R10.reuse, 0x8, RZ ;  /* 0x000000080a0c7810 */ /* 0x040fe20007ffe0ff */
[----:B------:R-:W-:Y:S01]  /*1840*/  IMAD.IADD R200, R199, 0x1, R3 ;  /* 0x00000001c7c87824 */ /* 0x000fe200078e0203 */
[C---:B------:R-:W-:Y:S01]  /*1850*/  IADD3 R18, R10.reuse, 0xb8, RZ ;  /* 0x000000b80a127810 */ /* 0x040fe20007ffe0ff */
[----:B------:R2:W-:Y:S01]  /*1860*/  STL [R1+0x58], R6 ;  /* 0x0000580601007387 */ /* 0x0005e20000100800 */
[C---:B------:R-:W-:Y:S01]  /*1870*/  IADD3 R17, R10.reuse, 0xc0, RZ ;  /* 0x000000c00a117810 */ /* 0x040fe20007ffe0ff */
[----:B------:R-:W-:Y:S01]  /*1880*/  IMAD.IADD R194, R3, 0x1, R193 ;  /* 0x0000000103c27824 */ /* 0x000fe200078e02c1 */
[C---:B------:R-:W-:Y:S01]  /*1890*/  IADD3 R16, R10.reuse, 0xc8, RZ ;  /* 0x000000c80a107810 */ /* 0x040fe20007ffe0ff */
[----:B------:R3:W-:Y:S01]  /*18a0*/  STL [R1+0x50], R9 ;  /* 0x0000500901007387 */ /* 0x0007e20000100800 */
[----:B------:R-:W-:Y:S01]  /*18b0*/  IADD3 R15, R10, 0xd0, RZ ;  /* 0x000000d00a0f7810 */ /* 0x000fe20007ffe0ff */
[----:B------:R-:W-:Y:S01]  /*18c0*/  IMAD.IADD R201, R200, 0x1, R0 ;  /* 0x00000001c8c97824 */ /* 0x000fe200078e0200 */
[----:B------:R-:W-:Y:S01]  /*18d0*/  IADD3 R14, R10, 0xd8, RZ ;  /* 0x000000d80a0e7810 */ /* 0x000fe20007ffe0ff */
[----:B------:R-:W-:Y:S01]  /*18e0*/  STL [R1+0x10], R10 ;  /* 0x0000100a01007387 */ /* 0x000fe20000100800 */
[C---:B------:R-:W-:Y:S01]  /*18f0*/  IADD3 R214, R203.reuse, 0x2800, RZ ;  /* 0x00002800cbd67810 */ /* 0x040fe20007ffe0ff */
[----:B------:R-:W-:Y:S01]  /*1900*/  IMAD.IADD R196, R0, 0x1, R194 ;  /* 0x0000000100c47824 */ /* 0x000fe200078e02c2 */
[C---:B------:R-:W-:Y:S01]  /*1910*/  IADD3 R213, R203.reuse, 0x3000, RZ ;  /* 0x00003000cbd57810 */ /* 0x040fe20007ffe0ff */
[----:B------:R4:W-:Y:S01]  /*1920*/  STL [R1+0x8c], R12 ;  /* 0x00008c0c01007387 */ /* 0x0009e20000100800 */
[----:B------:R-:W-:-:S02]  /*1930*/  IADD3 R212, R203, 0x3800, RZ ;  /* 0x00003800cbd47810 */ /* 0x000fc40007ffe0ff */
[----:B------:R-:W-:Y:S02]  /*1940*/  IADD3 R211, R203, 0x4000, RZ ;  /* 0x00004000cbd37810 */ /* 0x000fe40007ffe0ff */
[----:B-1----:R-:W-:Y:S02]  /*1950*/  SEL R7, R13, 0xffffffe0, !P1 ;  /* 0xffffffe00d077807 */ /* 0x002fe40004800000 */
[----:B------:R-:W-:Y:S02]  /*1960*/  IADD3 R13, R10, 0xe0, RZ ;  /* 0x000000e00a0d7810 */ /* 0x000fe40007ffe0ff */
[C---:B------:R-:W-:Y:S02]  /*1970*/  IADD3 R210, R203.reuse, 0x4800, RZ ;  /* 0x00004800cbd27810 */ /* 0x040fe40007ffe0ff */
[----:B------:R-:W-:Y:S02]  /*1980*/  IADD3 R209, R203, 0x5000, RZ ;  /* 0x00005000cbd17810 */ /* 0x000fe40007ffe0ff */
[----:B--2---:R-:W-:-:S02]  /*1990*/  SEL R6, R11, 0xffffffc0, !P2 ;  /* 0xffffffc00b067807 */ /* 0x004fc40005000000 */
[C---:B------:R-:W-:Y:S02]  /*19a0*/  IADD3 R11, R10.reuse, 0x10, RZ ;  /* 0x000000100a0b7810 */ /* 0x040fe40007ffe0ff */
[C---:B---3--:R-:W-:Y:S02]  /*19b0*/  IADD3 R9, R10.reuse, 0xb0, RZ ;  /* 0x000000b00a097810 */ /* 0x048fe40007ffe0ff */
[C---:B------:R-:W-:Y:S01]  /*19c0*/  IADD3 R208, R203.reuse, 0x5800, RZ ;  /* 0x00005800cbd07810 */ /* 0x040fe20007ffe0ff */
[----:B------:R1:W-:Y:S01]  /*19d0*/  STL [R1+0x88], R11 ;  /* 0x0000880b01007387 */ /* 0x0003e20000100800 */
[C---:B------:R-:W-:Y:S02]  /*19e0*/  IADD3 R207, R203.reuse, 0x6000, RZ ;  /* 0x00006000cbcf7810 */ /* 0x040fe40007ffe0ff */
[----:B------:R-:W-:Y:S01]  /*19f0*/  IADD3 R206, R203, 0x6800, RZ ;  /* 0x00006800cbce7810 */ /* 0x000fe20007ffe0ff */
[----:B------:R2:W-:Y:S01]  /*1a00*/  STL [R1+0x84], R9 ;  /* 0x0000840901007387 */ /* 0x0005e20000100800 */
[----:B----4-:R-:W-:-:S02]  /*1a10*/  IADD3 R12, R10, 0xe8, RZ ;  /* 0x000000e80a0c7810 */ /* 0x010fc40007ffe0ff */
[C---:B------:R-:W-:Y:S01]  /*1a20*/  IADD3 R205, R203.reuse, 0x7000, RZ ;  /* 0x00007000cbcd7810 */ /* 0x040fe20007ffe0ff */
[----:B------:R3:W-:Y:S01]  /*1a30*/  STL [R1+0xb4], R18 ;  /* 0x0000b41201007387 */ /* 0x0007e20000100800 */
[----:B------:R-:W-:-:S03]  /*1a40*/  IADD3 R204, R203, 0x7800, RZ ;  /* 0x00007800cbcc7810 */ /* 0x000fc60007ffe0ff */
[----:B------:R-:W-:Y:S04]  /*1a50*/  STL [R1+0xb0], R17 ;  /* 0x0000b01101007387 */ /* 0x000fe80000100800 */
[----:B------:R4:W-:Y:S04]  /*1a60*/  STL [R1+0xac], R16 ;  /* 0x0000ac1001007387 */ /* 0x0009e80000100800 */
[----:B------:R5:W-:Y:S04]  /*1a70*/  STL [R1+0xa8], R15 ;  /* 0x0000a80f01007387 */ /* 0x000be80000100800 */
[----:B------:R-:W-:Y:S01]  /*1a80*/  STL [R1+0xa4], R14 ;  /* 0x0000a40e01007387 */ /* 0x000fe20000100800 */
[----:B-1----:R-:W-:-:S03]  /*1a90*/  IADD3 R11, R10, 0xf0, RZ ;  /* 0x000000f00a0b7810 */ /* 0x002fc60007ffe0ff */
[----:B------:R1:W-:Y:S01]  /*1aa0*/  STL [R1+0xa0], R13 ;  /* 0x0000a00d01007387 */ /* 0x0003e20000100800 */
[----:B--2---:R-:W-:Y:S02]  /*1ab0*/  IADD3 R9, R10, 0xf8, RZ ;  /* 0x000000f80a097810 */ /* 0x004fe40007ffe0ff */
[----:B------:R-:W-:Y:S01]  /*1ac0*/  LEA R10, R8, 0x80, 0x1 ;  /* 0x00000080080a7811 */ /* 0x000fe200078e08ff */
[----:B------:R2:W-:Y:S01]  /*1ad0*/  STL [R1+0x9c], R12 ;  /* 0x00009c0c01007387 */ /* 0x0005e20000100800 */
[----:B---3--:R-:W-:Y:S02]  /*1ae0*/  SHF.R.S32.HI R18, RZ, 0x1f, R18 ;  /* 0x0000001fff127819 */ /* 0x008fe40000011412 */
[----:B------:R-:W-:Y:S01]  /*1af0*/  SHF.R.S32.HI R8, RZ, 0x1f, R17 ;  /* 0x0000001fff087819 */ /* 0x000fe20000011411 */
[----:B------:R-:W-:Y:S04]  /*1b00*/  STL [R1+0x98], R11 ;  /* 0x0000980b01007387 */ /* 0x000fe80000100800 */
[----:B------:R3:W-:Y:S01]  /*1b10*/  STL [R1+0x94], R9 ;  /* 0x0000940901007387 */ /* 0x0007e20000100800 */
[----:B----4-:R-:W-:-:S03]  /*1b20*/  SHF.R.S32.HI R16, RZ, 0x1f, R16 ;  /* 0x0000001fff107819 */ /* 0x010fc60000011410 */
[----:B------:R-:W-:Y:S01]  /*1b30*/  STL [R1+0x64], R10 ;  /* 0x0000640a01007387 */ /* 0x000fe20000100800 */
[----:B-----5:R-:W-:-:S03]  /*1b40*/  SHF.R.S32.HI R15, RZ, 0x1f, R15 ;  /* 0x0000001fff0f7819 */ /* 0x020fc6000001140f */
[----:B------:R-:W-:Y:S04]  /*1b50*/  STL [R1+0xdc], R18 ;  /* 0x0000dc1201007387 */ /* 0x000fe80000100800 */
[----:B------:R4:W-:Y:S01]  /*1b60*/  STL [R1+0xd8], R8 ;  /* 0x0000d80801007387 */ /* 0x0009e20000100800 */
[----:B-1----:R-:W-:-:S03]  /*1b70*/  SHF.R.S32.HI R13, RZ, 0x1f, R13 ;  /* 0x0000001fff0d7819 */ /* 0x002fc6000001140d */
[----:B------:R-:W-:Y:S01]  /*1b80*/  STL [R1+0xd4], R16 ;  /* 0x0000d41001007387 */ /* 0x000fe20000100800 */
[----:B--2---:R-:W-:-:S03]  /*1b90*/  SHF.R.S32.HI R12, RZ, 0x1f, R12 ;  /* 0x0000001fff0c7819 */ /* 0x004fc6000001140c */
[----:B------:R-:W-:Y:S01]  /*1ba0*/  STL [R1+0xd0], R15 ;  /* 0x0000d00f01007387 */ /* 0x000fe20000100800 */
[----:B---3--:R-:W-:Y:S02]  /*1bb0*/  SHF.R.S32.HI R9, RZ, 0x1f, R9 ;  /* 0x0000001fff097819 */ /* 0x008fe40000011409 */
[----:B----4-:R-:W-:-:S05]  /*1bc0*/  SHF.R.S32.HI R8, RZ, 0x1f, R14 ;  /* 0x0000001fff087819 */ /* 0x010fca000001140e */
        /* <DEDUP_REMOVED lines=21> */
.L_x_2295:
        /* <DEDUP_REMOVED lines=20> */
[----:B------:R-:W-:-:S05]  /*1e60*/  @P0 LEA.HI.X R3, R115, c[0x0][0x374], R114, 0x2, P1 ;  /* 0x0000dd0073030a11 */ /* 0x000fca00008f1472 */
[----:B------:R2:W5:Y:S01]  /*1e70*/  @P0 LDG.E R10, [R2.64] ;  /* 0x00000006020a0981 */ /* 0x000562000c1e1900 */
[C---:B------:R-:W-:Y:S02]  /*1e80*/  @P4 LEA R8, P0, R115.reuse, c[0x0][0x360], 0x2 ;  /* 0x0000d80073084a11 */ /* 0x040fe400078010ff */
[C-C-:B------:R-:W-:Y:S02]  /*1e90*/  LEA.HI.X R5, R115.reuse, c[0x0][0x34c], R114.reuse, 0x2, P3 ;  /* 0x0000d30073057a11 */ /* 0x140fe400018f1472 */
[----:B------:R-:W-:-:S03]  /*1ea0*/  @P4 LEA.HI.X R9, R115, c[0x0][0x364], R114, 0x2, P0 ;  /* 0x0000d90073094a11 */ /* 0x000fc600000f1472 */
[----:B------:R1:W5:Y:S04]  /*1eb0*/  @P2 LDG.E R6, [R4.64] ;  /* 0x0000000604062981 */ /* 0x000368000c1e1900 */
[----:B------:R-:W4:Y:S01]  /*1ec0*/  @P4 LDG.E R0, [R8.64] ;  /* 0x0000000608004981 */ /* 0x000f22000c1e1900 */
[----:B--2---:R-:W-:-:S04]  /*1ed0*/  LEA R2, P1, R115, c[0x0][0x350], 0x2 ;  /* 0x0000d40073027a11 */ /* 0x004fc800078210ff */
[----:B------:R-:W-:-:S05]  /*1ee0*/  LEA.HI.X R3, R115, c[0x0][0x354], R114, 0x2, P1 ;  /* 0x0000d50073037a11 */ /* 0x000fca00008f1472 */
[----:B------:R1:W5:Y:S01]  /*1ef0*/  @P6 LDG.E R11, [R2.64] ;  /* 0x00000006020b6981 */ /* 0x000362000c1e1900 */
[----:B---3--:R-:W-:-:S05]  /*1f00*/  LOP3.LUT R107, R12, 0xffff, RZ, 0xc0, !PT ;  /* 0x0000ffff0c6b7812 */ /* 0x008fca00078ec0ff */
[----:B------:R1:W-:Y:S01]  /*1f10*/  STL [R1+0x4c], R107 ;  /* 0x00004c6b01007387 */ /* 0x0003e20000100800 */
[----:B------:R-:W-:Y:S03]  /*1f20*/  YIELD ;  /* 0x0000000000007946 */ /* 0x000fe60003800000 */
[----:B----4-:R1:W-:Y:S01]  /*1f30*/  @P4 STL [R1+0x1c], R0 ;  /* 0x00001c0001004387 */ /* 0x0103e20000100800 */
        /* <DEDUP_REMOVED lines=8> */
.L_x_2209:
[----:B------:R-:W-:-:S04]  /*1fc0*/  ISETP.NE.U32.AND P0, PT, RZ, c[0x0][0x368], PT ;  /* 0x0000da00ff007a0c */ /* 0x000fc80003f05070 */
[----:B------:R-:W-:-:S13]  /*1fd0*/  ISETP.NE.AND.EX P0, PT, RZ, c[0x0][0x36c], PT, P0 ;  /* 0x0000db00ff007a0c */ /* 0x000fda0003f05300 */
[----:B------:R-:W-:Y:S05]  /*1fe0*/  @!P0 BRA `(.L_x_2210) ;  /* 0x0000004000008947 */ /* 0x000fea0003800000 */
[----:B-1----:R-:W-:-:S04]  /*1ff0*/  LEA R2, P0, R115, c[0x0][0x368], 0x2 ;  /* 0x0000da0073027a11 */ /* 0x002fc800078010ff */
[----:B------:R-:W-:-:S05]  /*2000*/  LEA.HI.X R3, R115, c[0x0][0x36c], R114, 0x2, P0 ;  /* 0x0000db0073037a11 */ /* 0x000fca00000f1472 */
[----:B------:R1:W5:Y:S01]  /*2010*/  LDG.E R0, [R2.64] ;  /* 0x0000000602007981 */ /* 0x000362000c1e1900 */
[----:B------:R-:W-:Y:S05]  /*2020*/  BRA `(.L_x_2211) ;  /* 0x0000005000007947 */ /* 0x000fea0003800000 */
.L_x_2210:
[----:B-1----:R-:W-:Y:S01]  /*2030*/  MOV R0, c[0x0][0x1d0] ;  /* 0x0000740000007a02 */ /* 0x002fe20000000f00 */
[----:B------:R-:W-:Y:S05]  /*2040*/  @!P6 BRA `(.L_x_2211) ;  /* 0x000000300000e947 */ /* 0x000fea0003800000 */
[----:B------:R-:W2:Y:S04]  /*2050*/  LDG.E R4, [R2.64] ;  /* 0x0000000602047981 */ /* 0x000ea8000c1e1900 */
[----:B------:R-:W2:Y:S02]  /*2060*/  LDG.E R0, [R2.64+0x4] ;  /* 0x0000040602007981 */ /* 0x000ea4000c1e1900 */
[----:B--2---:R-:W-:Y:S02]  /*2070*/  IADD3 R0, -R4, R0, RZ ;  /* 0x0000000004007210 */ /* 0x004fe40007ffe1ff */
.L_x_2211:
[----:B-1----:R-:W2:Y:S04]  /*2080*/  LDL R2, [R1+0x1c] ;  /* 0x00001c0001027983 */ /* 0x002ea80000100800 */
[----:B------:R-:W3:Y:S01]  /*2090*/  LDL.LU R4, [R1+0x24] ;  /* 0x0000240001047983 */ /* 0x000ee20000300800 */
[----:B-----5:R-:W-:Y:S01]  /*20a0*/  IMAD.IADD R5, R0, 0x1, -R10 ;  /* 0x0000000100057824 */ /* 0x020fe200078e0a0a */
[----:B------:R-:W-:Y:S01]  /*20b0*/  BSSY B0, `(.L_x_2212) ;  /* 0x000003f000007945 */ /* 0x000fe20003800000 */
[----:B--2---:R-:W-:-:S02]  /*20c0*/  IMAD.MOV.U32 R3, RZ, RZ, R2 ;  /* 0x000000ffff037224 */ /* 0x004fc400078e0002 */
[----:B------:R-:W-:Y:S02]  /*20d0*/  IMAD.MOV.U32 R2, RZ, RZ, c[0x0][0x2c4] ;  /* 0x0000b100ff027624 */ /* 0x000fe400078e00ff */
[----:B---3--:R-:W-:Y:S01]  /*20e0*/  IMAD.SHL.U32 R103, R4, 0x80, RZ ;  /* 0x0000008004677824 */ /* 0x008fe200078e00ff */
[----:B------:R-:W-:Y:S02]  /*20f0*/  IADD3 R3, R5, 0x40, -R3 ;  /* 0x0000004005037810 */ /* 0x000fe40007ffe803 */
[----:B------:R-:W-:Y:S02]  /*2100*/  ISETP.NE.AND P1, PT, R2, 0x1, PT ;  /* 0x000000010200780c */ /* 0x000fe40003f25270 */
[----:B------:R-:W-:Y:S01]  /*2110*/  IADD3 R2, R103, 0x7f, RZ ;  /* 0x0000007f67027810 */ /* 0x000fe20007ffe0ff */
[----:B------:R-:W-:Y:S04]  /*2120*/  STL [R1+0x24], R103 ;  /* 0x0000246701007387 */ /* 0x000fe80000100800 */
[----:B------:R-:W-:Y:S01]  /*2130*/  IMAD.MOV.U32 R0, RZ, RZ, R2 ;  /* 0x000000ffff007224 */ /* 0x000fe200078e0002 */
[----:B------:R1:W-:Y:S05]  /*2140*/  STL [R1+0x18], R5 ;  /* 0x0000180501007387 */ /* 0x0003ea0000100800 */
[----:B------:R-:W-:Y:S01]  /*2150*/  @P1 IMAD.HI.U32 R4, R2, c[0x0][0x2c8], RZ ;  /* 0x0000b20002041a27 */ /* 0x000fe200078e00ff */
[----:B------:R-:W-:-:S04]  /*2160*/  IADD3 R2, R5, 0x3f, RZ ;  /* 0x0000003f05027810 */ /* 0x000fc80007ffe0ff */
[----:B------:R-:W-:-:S05]  /*2170*/  @P1 SHF.R.U32.HI R0, RZ, c[0x0][0x2cc], R4 ;  /* 0x0000b300ff001a19 */ /* 0x000fca0000011604 */
[----:B------:R-:W-:Y:S01]  /*2180*/  IMAD.IADD R0, R3, 0x1, R0 ;  /* 0x0000000103007824 */ /* 0x000fe200078e0200 */
[----:B------:R-:W-:-:S04]  /*2190*/  SHF.R.S32.HI R3, RZ, 0x1f, R2 ;  /* 0x0000001fff037819 */ /* 0x000fc80000011402 */
[----:B------:R-:W-:Y:S02]  /*21a0*/  SHF.R.S32.HI R4, RZ, 0x1f, R0 ;  /* 0x0000001fff047819 */ /* 0x000fe40000011400 */
[----:B------:R-:W-:Y:S02]  /*21b0*/  LEA.HI R2, R3, R2, RZ, 0x6 ;  /* 0x0000000203027211 */ /* 0x000fe400078f30ff */
[----:B------:R-:W-:Y:S02]  /*21c0*/  LEA.HI R0, R4, R0, RZ, 0x6 ;  /* 0x0000000004007211 */ /* 0x000fe400078f30ff */
[----:B------:R-:W-:Y:S02]  /*21d0*/  SHF.R.S32.HI R2, RZ, 0x6, R2 ;  /* 0x00000006ff027819 */ /* 0x000fe40000011402 */
[----:B------:R-:W-:Y:S02]  /*21e0*/  SHF.R.S32.HI R0, RZ, 0x6, R0 ;  /* 0x00000006ff007819 */ /* 0x000fe40000011400 */
[----:B------:R-:W-:-:S02]  /*21f0*/  LOP3.LUT R3, R12, 0xff000000, RZ, 0xc0, !PT ;  /* 0xff0000000c037812 */ /* 0x000fc400078ec0ff */
[----:B------:R-:W-:Y:S01]  /*2200*/  IMNMX R7, R2, R0, PT ;  /* 0x0000000002077217 */ /* 0x000fe20003800200 */
[----:B------:R-:W-:Y:S01]  /*2210*/  IMAD.MOV.U32 R2, RZ, RZ, RZ ;  /* 0x000000ffff027224 */ /* 0x000fe200078e00ff */
[----:B------:R-:W-:Y:S01]  /*2220*/  LOP3.LUT R4, R12, 0xff0000, RZ, 0xc0, !PT ;  /* 0x00ff00000c047812 */ /* 0x000fe200078ec0ff */
[----:B------:R-:W-:Y:S01]  /*2230*/  IMAD.IADD R12, R11, 0x1, R10 ;  /* 0x000000010b0c7824 */ /* 0x000fe200078e020a */
[----:B------:R-:W-:Y:S02]  /*2240*/  SHF.R.U32.HI R0, RZ, 0x8, R3 ;  /* 0x00000008ff007819 */ /* 0x000fe40000011603 */
[----:B------:R-:W-:Y:S02]  /*2250*/  ISETP.GE.AND P0, PT, R7, 0x1, PT ;  /* 0x000000010700780c */ /* 0x000fe40003f06270 */
[----:B------:R-:W-:-:S04]  /*2260*/  LEA.HI R0, R4, R0, RZ, 0x10 ;  /* 0x0000000004007211 */ /* 0x000fc800078f80ff */
[----:B------:R-:W-:Y:S02]  /*2270*/  LOP3.LUT R14, R0, 0xff, RZ, 0xc0, !PT ;  /* 0x000000ff000e7812 */ /* 0x000fe400078ec0ff */
[----:B-1----:R-:W-:-:S03]  /*2280*/  SHF.R.U32.HI R5, RZ, 0x10, R0 ;  /* 0x00000010ff057819 */ /* 0x002fc60000011600 */
[----:B------:R1:W-:Y:S04]  /*2290*/  STL [R1+0x90], R14 ;  /* 0x0000900e01007387 */ /* 0x0003e80000100800 */
[----:B------:R1:W-:Y:S01]  /*22a0*/  STL [R1+0x28], R5 ;  /* 0x0000280501007387 */ /* 0x0003e20000100800 */
        /* <DEDUP_REMOVED lines=31> */
.L_x_2213:
[----:B------:R-:W-:Y:S05]  /*24a0*/  BSYNC B0 ;  /* 0x0000000000007941 */ /* 0x000fea0003800000 */
.L_x_2212:
        /* <DEDUP_REMOVED lines=73> */
[----:B------:R-:W3:Y:S01]  /*2940*/  LDL R106, [R1+0x3c] ;  /* 0x00003c00016a7983 */ /* 0x000ee20000100800 */
[----:B------:R-:W-:-:S03]  /*2950*/  ISETP.NE.U32.AND P0, PT, RZ, c[0x0][0x340], PT ;  /* 0x0000d000ff007a0c */ /* 0x000fc60003f05070 */
[----:B------:R-:W4:Y:S01]  /*2960*/  LDL.64 R110, [R1+0x30] ;  /* 0x00003000016e7983 */ /* 0x000f220000100a00 */
[----:B------:R-:W-:-:S03]  /*2970*/  ISETP.NE.AND.EX P0, PT, RZ, c[0x0][0x344], PT, P0 ;  /* 0x0000d100ff007a0c */ /* 0x000fc60003f05300 */
[----:B------:R-:W5:Y:S04]  /*2980*/  LDL R20, [R1+0x38] ;  /* 0x0000380001147983 */ /* 0x000f680000100800 */
[----:B------:R-:W4:Y:S04]  /*2990*/  LDL R19, [R1+0x40] ;  /* 0x0000400001137983 */ /* 0x000f280000100800 */
[----:B------:R-:W5:Y:S02]  /*29a0*/  LDL.LU R18, [R1+0x44] ;  /* 0x0000440001127983 */ /* 0x000f640000300800 */
[----:B------:R-:W-:-:S05]  /*29b0*/  @P0 IMAD.WIDE R2, R115, R13, c[0x0][0x340] ;  /* 0x0000d00073020625 */ /* 0x000fca00078e020d */
[----:B------:R1:W5:Y:S04]  /*29c0*/  @P0 LDG.E R11, [R2.64] ;  /* 0x00000006020b0981 */ /* 0x000368000c1e1900 */
[----:B------:R-:W1:Y:S01]  /*29d0*/  S2R R7, SR_TID.X ;  /* 0x0000000000077919 */ /* 0x000e620000002100 */
[----:B------:R-:W-:-:S05]  /*29e0*/  SHF.R.S32.HI R0, RZ, 0x1f, R6 ;  /* 0x0000001fff007819 */ /* 0x000fca0000011406 */
[----:B------:R-:W-:-:S04]  /*29f0*/  IMAD R0, R0, c[0x0][0x178], RZ ;  /* 0x00005e0000007a24 */ /* 0x000fc800078e02ff */
[----:B------:R-:W-:Y:S01]  /*2a00*/  IMAD R0, R6, c[0x0][0x17c], R0 ;  /* 0x00005f0006007a24 */ /* 0x000fe200078e0200 */
[----:B-1----:R-:W-:Y:S01]  /*2a10*/  SEL R5, R114, RZ, !P2 ;  /* 0x000000ff72057207 */ /* 0x002fe20005000000 */
[----:B------:R-:W-:Y:S01]  /*2a20*/  IMAD.WIDE.U32 R2, R6, c[0x0][0x178], RZ ;  /* 0x00005e0006027a25 */ /* 0x000fe200078e00ff */
[----:B------:R-:W-:-:S03]  /*2a30*/  SHF.R.S32.HI R102, RZ, 0x1f, R7 ;  /* 0x0000001fff667819 */ /* 0x000fc60000011407 */
[----:B------:R-:W-:Y:S01]  /*2a40*/  IMAD.IADD R3, R3, 0x1, R0 ;  /* 0x0000000103037824 */ /* 0x000fe200078e0200 */
[----:B------:R-:W-:-:S03]  /*2a50*/  LEA.HI R102, R102, R7, RZ, 0x3 ;  /* 0x0000000766667211 */ /* 0x000fc600078f18ff */
[----:B------:R-:W-:-:S04]  /*2a60*/  IMAD.WIDE.U32 R2, R107, c[0x0][0x1b8], R2 ;  /* 0x00006e006b027a25 */ /* 0x000fc800078e0002 */
[----:B------:R-:W-:Y:S01]  /*2a70*/  IMAD R5, R5, c[0x0][0x1c0], RZ ;  /* 0x0000700005057a24 */ /* 0x000fe200078e02ff */
[----:B------:R-:W-:Y:S01]  /*2a80*/  SHF.R.S32.HI R102, RZ, 0x3, R102 ;  /* 0x00000003ff667819 */ /* 0x000fe20000011466 */
[----:B------:R-:W-:Y:S01]  /*2a90*/  IMAD R3, R107, c[0x0][0x1bc], R3 ;  /* 0x00006f006b037a24 */ /* 0x000fe200078e0203 */
[----:B------:R-:W-:Y:S01]  /*2aa0*/  IADD3 R92, R244, -0x1, RZ ;  /* 0xfffffffff45c7810 */ /* 0x000fe20007ffe0ff */
[----:B--2---:R-:W-:Y:S01]  /*2ab0*/  IMAD.IADD R10, R4, 0x1, R103 ;  /* 0x00000001040a7824 */ /* 0x004fe200078e0267 */
[----:B------:R-:W-:-:S05]  /*2ac0*/  SEL R4, R115, RZ, !P2 ;  /* 0x000000ff73047207 */ /* 0x000fca0005000000 */
[C---:B------:R-:W-:Y:S02]  /*2ad0*/  IMAD R14, R4.reuse, c[0x0][0x1c4], R5 ;  /* 0x00007100040e7a24 */ /* 0x040fe400078e0205 */
[----:B------:R-:W-:Y:S01]  /*2ae0*/  IMAD.WIDE.U32 R4, R4, c[0x0][0x1c0], R2 ;  /* 0x0000700004047a25 */ /* 0x000fe200078e0002 */
[----:B------:R-:W-:Y:S02]  /*2af0*/  SHF.R.S32.HI R3, RZ, 0x1f, R12 ;  /* 0x0000001fff037819 */ /* 0x000fe4000001140c */
[----:B------:R-:W-:Y:S01]  /*2b00*/  IADD3 R2, P2, R102, R12, RZ ;  /* 0x0000000c66027210 */ /* 0x000fe20007f5e0ff */
[----:B------:R-:W-:Y:S01]  /*2b10*/  @P1 IMAD.HI.U32 R6, R10, c[0x0][0x2c8], RZ ;  /* 0x0000b2000a061a27 */ /* 0x000fe200078e00ff */
[----:B---3--:R-:W-:Y:S02]  /*2b20*/  ISETP.GE.AND P4, PT, R106, c[0x0][0x1d4], PT ;  /* 0x000075006a007a0c */ /* 0x008fe40003f86270 */
[----:B------:R-:W-:Y:S01]  /*2b30*/  LEA.HI.X.SX32 R3, R102, R3, 0x1, P2 ;  /* 0x0000000366037211 */ /* 0x000fe200010f0eff */
[----:B------:R-:W-:Y:S01]  /*2b40*/  IMAD.MOV.U32 R0, RZ, RZ, R10 ;  /* 0x000000ffff007224 */ /* 0x000fe200078e000a */
[----:B------:R-:W-:-:S02]  /*2b50*/  @P1 SHF.R.U32.HI R0, RZ, c[0x0][0x2cc], R6 ;  /* 0x0000b300ff001a19 */ /* 0x000fc40000011606 */
[----:B----4-:R-:W-:Y:S02]  /*2b60*/  ISETP.GE.AND P5, PT, R110, c[0x0][0x1d4], PT ;  /* 0x000075006e007a0c */ /* 0x010fe40003fa6270 */
[----:B------:R-:W-:Y:S01]  /*2b70*/  SEL R12, RZ, 0xffffffff, P4 ;  /* 0xffffffffff0c7807 */ /* 0x000fe20002000000 */
[C---:B------:R-:W-:Y:S02]  /*2b80*/  IMAD R16, R3.reuse, c[0x0][0x1e0], RZ ;  /* 0x0000780003107a24 */ /* 0x040fe400078e02ff */
[----:B------:R-:W-:Y:S01]  /*2b90*/  IMAD R15, R3, c[0x0][0x208], RZ ;  /* 0x00008200030f7a24 */ /* 0x000fe200078e02ff */
[----:B------:R-:W-:Y:S01]  /*2ba0*/  SEL R13, RZ, 0x1, P5 ;  /* 0x00000001ff0d7807 */ /* 0x000fe20002800000 */
[----:B------:R-:W-:Y:S01]  /*2bb0*/  IMAD.IADD R3, R5, 0x1, R14 ;  /* 0x0000000105037824 */ /* 0x000fe200078e020e */
[----:B------:R-:W-:Y:S02]  /*2bc0*/  SHF.L.U32 R12, R12, 0x1, RZ ;  /* 0x000000010c0c7819 */ /* 0x000fe400000006ff */
[----:B------:R-:W-:Y:S01]  /*2bd0*/  SHF.R.S32.HI R5, RZ, 0x1f, R0 ;  /* 0x0000001fff057819 */ /* 0x000fe20000011400 */
[----:B------:R-:W-:Y:S01]  /*2be0*/  IMAD.WIDE.U32 R6, R2, c[0x0][0x1e0], R110 ;  /* 0x0000780002067a25 */ /* 0x000fe200078e006e */
[----:B-----5:R-:W-:-:S03]  /*2bf0*/  ISETP.GE.AND P3, PT, R20, c[0x0][0x1d4], PT ;  /* 0x0000750014007a0c */ /* 0x020fc60003f66270 */
[----:B------:R-:W-:Y:S01]  /*2c00*/  IMAD.WIDE.U32 R8, R2, c[0x0][0x208], R110 ;  /* 0x0000820002087a25 */ /* 0x000fe200078e006e */
[----:B------:R-:W-:-:S03]  /*2c10*/  ISETP.GE.AND P2, PT, R19, c[0x0][0x1d4], PT ;  /* 0x0000750013007a0c */ /* 0x000fc60003f46270 */
[C---:B------:R-:W-:Y:S02]  /*2c20*/  IMAD R16, R2.reuse, c[0x0][0x1e4], R16 ;  /* 0x0000790002107a24 */ /* 0x040fe400078e0210 */
[----:B------:R-:W-:Y:S01]  /*2c30*/  IMAD R17, R2, c[0x0][0x20c], R15 ;  /* 0x0000830002117a24 */ /* 0x000fe200078e020f */
[----:B------:R-:W-:Y:S01]  /*2c40*/  LOP3.LUT R15, R12, 0x2, R13, 0xe2, !PT ;  /* 0x000000020c0f7812 */ /* 0x000fe200078ee20d */
[----:B------:R-:W-:Y:S01]  /*2c50*/  IMAD.MOV.U32 R2, RZ, RZ, R4 ;  /* 0x000000ffff027224 */ /* 0x000fe200078e0004 */
[C---:B------:R-:W-:Y:S01]  /*2c60*/  IADD3 R12, -R0.reuse, RZ, RZ ;  /* 0x000000ff000c7210 */ /* 0x040fe20007ffe1ff */
[----:B------:R-:W-:Y:S01]  /*2c70*/  IMAD R4, R5, c[0x0][0x1b0], RZ ;  /* 0x00006c0005047a24 */ /* 0x000fe200078e02ff */
[----:B------:R-:W-:Y:S01]  /*2c80*/  SEL R13, RZ, 0x4, P3 ;  /* 0x00000004ff0d7807 */ /* 0x000fe20001800000 */
[----:B------:R-:W-:-:S04]  /*2c90*/  IMAD.WIDE.U32 R2, R0, c[0x0][0x1b0], R2 ;  /* 0x00006c0000027a25 */ /* 0x000fc800078e0002 */
[----:B------:R-:W-:Y:S01]  /*2ca0*/  IMAD R14, R0, c[0x0][0x1b4], R4 ;  /* 0x00006d00000e7a24 */ /* 0x000fe200078e0204 */
[----:B------:R-:W-:Y:S01]  /*2cb0*/  SEL R4, RZ, 0x8, P2 ;  /* 0x00000008ff047807 */ /* 0x000fe20001000000 */
[----:B------:R-:W-:Y:S02]  /*2cc0*/  IMAD R0, R12, c[0x0][0x2c4], R10 ;  /* 0x0000b1000c007a24 */ /* 0x000fe400078e020a */
[----:B------:R-:W-:Y:S01]  /*2cd0*/  IMAD.IADD R5, R7, 0x1, R16 ;  /* 0x0000000107057824 */ /* 0x000fe200078e0210 */
[----:B------:R-:W-:Y:S01]  /*2ce0*/  LOP3.LUT R28, R4, R15, R13, 0xfe, !PT ;  /* 0x0000000f041c7212 */ /* 0x000fe200078efe0d */
[----:B------:R-:W-:Y:S01]  /*2cf0*/  IMAD.MOV.U32 R4, RZ, RZ, R6 ;  /* 0x000000ffff047224 */ /* 0x000fe200078e0006 */
[----:B------:R-:W-:Y:S01]  /*2d00*/  SHF.R.S32.HI R12, RZ, 0x1f, R0 ;  /* 0x0000001fff0c7819 */ /* 0x000fe20000011400 */
[----:B------:R-:W-:Y:S02]  /*2d10*/  IMAD.IADD R7, R9, 0x1, R17 ;  /* 0x0000000109077824 */ /* 0x000fe400078e0211 */
[----:B------:R-:W-:Y:S01]  /*2d20*/  IMAD.MOV.U32 R6, RZ, RZ, R8 ;  /* 0x000000ffff067224 */ /* 0x000fe200078e0008 */
[----:B------:R-:W-:Y:S01]  /*2d30*/  IADD3 R3, R3, R14, RZ ;  /* 0x0000000e03037210 */ /* 0x000fe20007ffe0ff */
[----:B------:R-:W-:Y:S01]  /*2d40*/  IMAD.WIDE.U32 R8, R107, c[0x0][0x1e8], R4 ;  /* 0x00007a006b087a25 */ /* 0x000fe200078e0004 */
[----:B------:R-:W-:-:S03]  /*2d50*/  @P0 SHF.R.S32.HI R10, RZ, 0x1f, R11 ;  /* 0x0000001fff0a0819 */ /* 0x000fc6000001140b */
[----:B------:R-:W-:Y:S01]  /*2d60*/  IMAD R4, R12, c[0x0][0x1a8], RZ ;  /* 0x00006a000c047a24 */ /* 0x000fe200078e02ff */
[----:B------:R-:W-:Y:S01]  /*2d70*/  @!P0 MOV R11, R115 ;  /* 0x00000073000b8202 */ /* 0x000fe20000000f00 */
[----:B------:R-:W-:Y:S02]  /*2d80*/  @!P0 IMAD.MOV.U32 R10, RZ, RZ, R114 ;  /* 0x000000ffff0a8224 */ /* 0x000fe400078e0072 */
[C---:B------:R-:W-:Y:S02]  /*2d90*/  IMAD R12, R0.reuse, c[0x0][0x1ac], R4 ;  /* 0x00006b00000c7a24 */ /* 0x040fe400078e0204 */
[----:B------:R-:W-:Y:S01]  /*2da0*/  IMAD.WIDE.U32 R2, R0, c[0x0][0x1a8], R2 ;  /* 0x00006a0000027a25 */ /* 0x000fe200078e0002 */
[----:B------:R-:W-:-:S03]  /*2db0*/  SEL R0, R11, RZ, !P6 ;  /* 0x000000ff0b007207 */ /* 0x000fc60007000000 */
[----:B------:R-:W-:Y:S01]  /*2dc0*/  IMAD.WIDE.U32 R4, R107, c[0x0][0x210], R6 ;  /* 0x000084006b047a25 */ /* 0x000fe200078e0006 */
[----:B------:R-:W-:Y:S02]  /*2dd0*/  SEL R6, R10, RZ, !P6 ;  /* 0x000000ff0a067207 */ /* 0x000fe40007000000 */
[----:B------:R-:W-:Y:S01]  /*2de0*/  ISETP.GE.AND P6, PT, R110, c[0x0][0x198], PT ;  /* 0x000066006e007a0c */ /* 0x000fe20003fc6270 */
[----:B------:R-:W-:Y:S01]  /*2df0*/  IMAD.IADD R3, R3, 0x1, R12 ;  /* 0x0000000103037824 */ /* 0x000fe200078e020c */
[----:B------:R-:W-:Y:S02]  /*2e00*/  LEA R15, P0, R2, c[0x0][0x160], 0x1 ;  /* 0x00005800020f7a11 */ /* 0x000fe400078008ff */
[----:B------:R-:W-:Y:S02]  /*2e10*/  LOP3.LUT R18, R18, 0xfffffff7, RZ, 0xc0, !PT ;  /* 0xfffffff712127812 */ /* 0x000fe400078ec0ff */
[----:B------:R-:W-:Y:S02]  /*2e20*/  LEA.HI.X R14, R2, c[0x0][0x164], R3, 0x1, P0 ;  /* 0x00005900020e7a11 */ /* 0x000fe400000f0c03 */
[----:B------:R-:W-:-:S05]  /*2e30*/  ISETP.GE.AND P0, PT, R106, c[0x0][0x198], PT ;  /* 0x000066006a007a0c */ /* 0x000fca0003f06270 */
[----:B------:R-:W-:-:S04]  /*2e40*/  @P6 LOP3.LUT R18, R18, 0x8, RZ, 0xfc, !PT ;  /* 0x0000000812126812 */ /* 0x000fc800078efcff */
[----:B------:R-:W-:Y:S02]  /*2e50*/  LOP3.LUT R18, R18, 0xfffffffb, RZ, 0xc0, !PT ;  /* 0xfffffffb12127812 */ /* 0x000fe400078ec0ff */
[----:B------:R-:W-:Y:S02]  /*2e60*/  ISETP.GE.AND P6, PT, R20, c[0x0][0x198], PT ;  /* 0x0000660014007a0c */ /* 0x000fe40003fc6270 */
[----:B------:R-:W-:Y:S02]  /*2e70*/  @P0 LOP3.LUT R18, R18, 0x4, RZ, 0xfc, !PT ;  /* 0x0000000412120812 */ /* 0x000fe400078efcff */
[----:B------:R-:W-:Y:S01]  /*2e80*/  ISETP.GE.AND P0, PT, R19, c[0x0][0x198], PT ;  /* 0x0000660013007a0c */ /* 0x000fe20003f06270 */
[----:B------:R-:W-:Y:S01]  /*2e90*/  IMAD R7, R6, c[0x0][0x1f0], RZ ;  /* 0x00007c0006077a24 */ /* 0x000fe200078e02ff */
[----:B------:R-:W-:Y:S01]  /*2ea0*/  LOP3.LUT R18, R18, 0xfffffffe, RZ, 0xc0, !PT ;  /* 0xfffffffe12127812 */ /* 0x000fe200078ec0ff */
[C---:B------:R-:W-:Y:S02]  /*2eb0*/  IMAD R5, R107.reuse, c[0x0][0x214], R5 ;  /* 0x000085006b057a24 */ /* 0x040fe400078e0205 */
[----:B------:R-:W-:Y:S01]  /*2ec0*/  IMAD R6, R6, c[0x0][0x218], RZ ;  /* 0x0000860006067a24 */ /* 0x000fe200078e02ff */
[----:B------:R-:W-:Y:S01]  /*2ed0*/  LOP3.LUT R18, R18, 0xfffffffd, RZ, 0xc0, !PT ;  /* 0xfffffffd12127812 */ /* 0x000fe200078ec0ff */
[----:B------:R-:W-:-:S02]  /*2ee0*/  IMAD R9, R107, c[0x0][0x1ec], R9 ;  /* 0x00007b006b097a24 */ /* 0x000fc400078e0209 */
[C---:B------:R-:W-:Y:S02]  /*2ef0*/  IMAD R2, R0.reuse, c[0x0][0x21c], R6 ;  /* 0x0000870000027a24 */ /* 0x040fe400078e0206 */
[----:B------:R-:W-:Y:S01]  /*2f00*/  IMAD.WIDE.U32 R250, R0, c[0x0][0x218], R4 ;  /* 0x0000860000fa7a25 */ /* 0x000fe200078e0004 */
[----:B------:R-:W-:-:S03]  /*2f10*/  @P6 LOP3.LUT R18, R18, 0x2, RZ, 0xfc, !PT ;  /* 0x0000000212126812 */ /* 0x000fc600078efcff */
[C---:B------:R-:W-:Y:S02]  /*2f20*/  IMAD R3, R0.reuse, c[0x0][0x1f4], R7 ;  /* 0x00007d0000037a24 */ /* 0x040fe400078e0207 */
[----:B------:R-:W-:Y:S01]  /*2f30*/  IMAD.WIDE.U32 R248, R0, c[0x0][0x1f0], R8 ;  /* 0x00007c0000f87a25 */ /* 0x000fe200078e0008 */
[----:B------:R-:W-:Y:S02]  /*2f40*/  IADD3 R0, R251, R2, RZ ;  /* 0x00000002fb007210 */ /* 0x000fe40007ffe0ff */
[----:B------:R-:W-:-:S03]  /*2f50*/  @P0 LOP3.LUT R18, R18, 0x1, RZ, 0xfc, !PT ;  /* 0x0000000112120812 */ /* 0x000fc600078efcff */
[----:B------:R1:W-:Y:S04]  /*2f60*/  STL [R1], R0 ;  /* 0x0000000001007387 */ /* 0x0003e80000100800 */
[----:B------:R1:W-:Y:S01]  /*2f70*/  STL [R1+0x44], R18 ;  /* 0x0000441201007387 */ /* 0x0003e20000100800 */
[----:B------:R-:W-:Y:S01]  /*2f80*/  IADD3 R12, R102, R103, RZ ;  /* 0x00000067660c7210 */ /* 0x000fe20007ffe0ff */
[----:B------:R-:W-:Y:S01]  /*2f90*/  IMAD.IADD R252, R249, 0x1, R3 ;  /* 0x00000001f9fc7824 */ /* 0x000fe200078e0203 */
[----:B------:R-:W-:Y:S05]  /*2fa0*/  BRA.DIV ~URZ, `(.L_x_2215) ;  /* 0x000118527f007947 */ /* 0x000fea000b800000 */
[----:B------:R2:W3:Y:S02]  /*2fb0*/  SHFL.IDX PT, R4, R14, RZ, 0x181f ;  /* 0x00181fff0e047589 */ /* 0x0004e400000e0000 */
.L_x_2300:
[----:B------:R-:W-:Y:S05]  /*2fc0*/  BRA.DIV ~URZ, `(.L_x_2216) ;  /* 0x000118a27f007947 */ /* 0x000fea000b800000 */
[----:B-1----:R1:W4:Y:S02]  /*2fd0*/  SHFL.IDX PT, R0, R15, RZ, 0x181f ;  /* 0x00181fff0f007589 */ /* 0x00232400000e0000 */
.L_x_2301:
[----:B------:R-:W5:Y:S01]  /*2fe0*/  LDL R2, [R1+0x1c] ;  /* 0x00001c0001027983 */ /* 0x000f620000100800 */
[----:B------:R-:W-:Y:S01]  /*2ff0*/  BSSY B0, `(.L_x_2217) ;  /* 0x0000023000007945 */ /* 0x000fe20003800000 */
[----:B-----5:R-:W-:-:S05]  /*3000*/  IMAD R13, R2, c[0x0][0x2c4], RZ ;  /* 0x0000b100020d7a24 */ /* 0x020fca00078e02ff */
        /* <DEDUP_REMOVED lines=11> */
[----:B------:R-:W-:Y:S02]  /*30c0*/  P2R R5, PR, RZ, 0x2 ;  /* 0x00000002ff057803 */ /* 0x000fe40000000000 */
[----:B-----5:R-:W-:-:S04]  /*30d0*/  LEA R10, P0, R8, R0, 0x1 ;  /* 0x00000000080a7211 */ /* 0x020fc800078008ff */
[----:B------:R-:W-:Y:S02]  /*30e0*/  LEA.HI.X R11, R8, R4, R9, 0x1, P0 ;  /* 0x00000004080b7211 */ /* 0x000fe400000f0c09 */
[----:B--2---:R-:W-:-:S04]  /*30f0*/  LEA R8, P0, R6, R0, 0x1 ;  /* 0x0000000006087211 */ /* 0x004fc800078008ff */
[----:B----4-:R-:W-:Y:S02]  /*3100*/  LEA.HI.X R9, R6, R4, R7, 0x1, P0 ;  /* 0x0000000406097211 */ /* 0x010fe400000f0c07 */
[----:B---3--:R-:W-:-:S04]  /*3110*/  LEA R6, P0, R2, R0, 0x1 ;  /* 0x0000000002067211 */ /* 0x008fc800078008ff */
[----:B------:R-:W-:Y:S02]  /*3120*/  LEA.HI.X R7, R2, R4, R3, 0x1, P0 ;  /* 0x0000000402077211 */ /* 0x000fe400000f0c03 */
[C---:B------:R-:W-:Y:S02]  /*3130*/  LEA R2, P0, R18.reuse, R0, 0x1 ;  /* 0x0000000012027211 */ /* 0x040fe400078008ff */
[C---:B------:R-:W-:Y:S02]  /*3140*/  LOP3.LUT P2, RZ, R17.reuse, 0x8, RZ, 0xc0, !PT ;  /* 0x0000000811ff7812 */ /* 0x040fe4000784c0ff */
[C---:B------:R-:W-:Y:S02]  /*3150*/  LOP3.LUT P1, RZ, R17.reuse, 0x4, RZ, 0xc0, !PT ;  /* 0x0000000411ff7812 */ /* 0x040fe4000782c0ff */
[----:B------:R-:W-:Y:S02]  /*3160*/  LEA.HI.X R3, R18, R4, R19, 0x1, P0 ;  /* 0x0000000412037211 */ /* 0x000fe400000f0c13 */
[----:B------:R-:W-:-:S02]  /*3170*/  LOP3.LUT P0, RZ, R17, 0x2, RZ, 0xc0, !PT ;  /* 0x0000000211ff7812 */ /* 0x000fc4000780c0ff */
[----:B------:R-:W-:-:S05]  /*3180*/  LOP3.LUT P6, RZ, R17, 0x1, RZ, 0xc0, !PT ;  /* 0x0000000111ff7812 */ /* 0x000fca00078cc0ff */
[----:B------:R-:W-:Y:S01]  /*3190*/  @!PT LDS RZ, [RZ] ;  /* 0x00000000fffff984 */ /* 0x000fe20000000800 */
[----:B------:R-:W-:Y:S01]  /*31a0*/  @!PT LDS RZ, [RZ] ;  /* 0x00000000fffff984 */ /* 0x000fe20000000800 */
[----:B------:R-:W-:Y:S01]  /*31b0*/  @!PT LDS RZ, [RZ] ;  /* 0x00000000fffff984 */ /* 0x000fe20000000800 */
[----:B------:R2:W-:Y:S04]  /*31c0*/  LDGSTS.E.BYPASS.LTC128B.128 [R219+0x10100], [R10.64], !P2 ;  /* 0x101000000adb7fae */ /* 0x0005e8000d101d46 */
[----:B------:R2:W-:Y:S04]  /*31d0*/  LDGSTS.E.BYPASS.LTC128B.128 [R219+0x14100], [R8.64], !P1 ;  /* 0x1410000008db7fae */ /* 0x0005e8000c901d46 */
[----:B------:R2:W-:Y:S04]  /*31e0*/  LDGSTS.E.BYPASS.LTC128B.128 [R219+0x18100], [R6.64], !P0 ;  /* 0x1810000006db7fae */ /* 0x0005e8000c101d46 */
[----:B------:R2:W-:Y:S01]  /*31f0*/  LDGSTS.E.BYPASS.LTC128B.128 [R219+0x1c100], [R2.64], !P6 ;  /* 0x1c10000002db7fae */ /* 0x0005e2000f101d46 */
[----:B------:R-:W-:-:S02]  /*3200*/  ISETP.NE.AND P2, PT, R16, RZ, PT ;  /* 0x000000ff1000720c */ /* 0x000fc40003f45270 */
[----:B------:R-:W-:-:S08]  /*3210*/  ISETP.NE.AND P1, PT, R5, RZ, PT ;  /* 0x000000ff0500720c */ /* 0x000fd00003f25270 */
.L_x_2218:
[----:B------:R-:W-:Y:S05]  /*3220*/  BSYNC B0 ;  /* 0x0000000000007941 */ /* 0x000fea0003800000 */
.L_x_2217:
[----:B------:R-:W-:Y:S05]  /*3230*/  BRA.DIV ~URZ, `(.L_x_2219) ;  /* 0x000116927f007947 */ /* 0x000fea000b800000 */
[----:B---3--:R3:W1:Y:S04]  /*3240*/  SHFL.IDX PT, R4, R14, 0x1, 0x181f ;  /* 0x00381f000e047f89 */ /* 0x00866800000e0000 */
[----:B----4-:R3:W4:Y:S02]  /*3250*/  SHFL.IDX PT, R0, R15, 0x1, 0x181f ;  /* 0x00381f000f007f89 */ /* 0x01072400000e0000 */
.L_x_2302:
[----:B--2---:R-:W-:Y:S01]  /*3260*/  IADD3 R2, R12, 0x20, RZ ;  /* 0x000000200c027810 */ /* 0x004fe20007ffe0ff */
[----:B------:R-:W-:Y:S03]  /*3270*/  BSSY B0, `(.L_x_2220) ;  /* 0x0000022000007945 */ /* 0x000fe60003800000 */
[----:B------:R-:W-:-:S13]  /*3280*/  ISETP.GE.AND P0, PT, R2, R13, PT ;  /* 0x0000000d0200720c */ /* 0x000fda0003f06270 */
[----:B------:R-:W-:Y:S05]  /*3290*/  @P0 BRA `(.L_x_2221) ;  /* 0x000001f000000947 */ /* 0x000fea0003800000 */
[----:B------:R-:W2:Y:S04]  /*32a0*/  LDL.64 R8, [R1+0x30] ;  /* 0x0000300001087983 */ /* 0x000ea80000100a00 */
[----:B------:R-:W5:Y:S04]  /*32b0*/  LDL R6, [R1+0x3c] ;  /* 0x00003c0001067983 */ /* 0x000f680000100800 */
[----:B---3--:R-:W3:Y:S04]  /*32c0*/  LDL R7, [R1+0x60] ;  /* 0x0000600001077983 */ /* 0x008ee80000100800 */
[----:B----4-:R-:W4:Y:S04]  /*32d0*/  LDL R3, [R1+0x38] ;  /* 0x0000380001037983 */ /* 0x010f280000100800 */
[----:B------:R-:W4:Y:S04]  /*32e0*/  LDL R20, [R1+0x5c] ;  /* 0x00005c0001147983 */ /* 0x000f280000100800 */
[----:B------:R-:W4:Y:S04]  /*32f0*/  LDL R18, [R1+0x40] ;  /* 0x0000400001127983 */ /* 0x000f280000100800 */
[----:B------:R-:W4:Y:S04]  /*3300*/  LDL R17, [R1+0x44] ;  /* 0x0000440001117983 */ /* 0x000f280000100800 */
[----:B------:R-:W4:Y:S01]  /*3310*/  LDL R19, [R1+0x58] ;  /* 0x0000580001137983 */ /* 0x000f220000100800 */
[----:B------:R-:W-:-:S02]  /*3320*/  P2R R16, PR, RZ, 0x4 ;  /* 0x00000004ff107803 */ /* 0x000fc40000000000 */
[----:B------:R-:W-:Y:S02]  /*3330*/  P2R R5, PR, RZ, 0x2 ;  /* 0x00000002ff057803 */ /* 0x000fe40000000000 */
[----:B--2---:R-:W-:-:S04]  /*3340*/  LEA R10, P0, R8, R0, 0x1 ;  /* 0x00000000080a7211 */ /* 0x004fc800078008ff */
[----:B-1----:R-:W-:Y:S02]  /*3350*/  LEA.HI.X R11, R8, R4, R9, 0x1, P0 ;  /* 0x00000004080b7211 */ /* 0x002fe400000f0c09 */
[----:B-----5:R-:W-:-:S04]  /*3360*/  LEA R8, P0, R6, R0, 0x1 ;  /* 0x0000000006087211 */ /* 0x020fc800078008ff */
[----:B---3--:R-:W-:Y:S02]  /*3370*/  LEA.HI.X R9, R6, R4, R7, 0x1, P0 ;  /* 0x0000000406097211 */ /* 0x008fe400000f0c07 */
[----:B----4-:R-:W-:-:S04]  /*3380*/  LEA R6, P0, R3, R0, 0x1 ;  /* 0x0000000003067211 */ /* 0x010fc800078008ff */
        /* <DEDUP_REMOVED lines=16> */
.L_x_2221:
[----:B------:R-:W-:Y:S05]  /*3490*/  BSYNC B0 ;  /* 0x0000000000007941 */ /* 0x000fea0003800000 */
.L_x_2220:
[----:B------:R-:W-:Y:S05]  /*34a0*/  BRA.DIV ~URZ, `(.L_x_2222) ;  /* 0x000114e27f007947 */ /* 0x000fea000b800000 */
[----:B-1----:R1:W2:Y:S02]  /*34b0*/  SHFL.IDX PT, R4, R14, 0x2, 0x181f ;  /* 0x00581f000e047f89 */ /* 0x0022a400000e0000 */
.L_x_2303:
[----:B------:R-:W-:Y:S05]  /*34c0*/  BRA.DIV ~URZ, `(.L_x_2223) ;  /* 0x000115327f007947 */ /* 0x000fea000b800000 */
[----:B----4-:R4:W1:Y:S02]  /*34d0*/  SHFL.IDX PT, R0, R15, 0x2, 0x181f ;  /* 0x00581f000f007f89 */ /* 0x01086400000e0000 */
.L_x_2304:
        /* <DEDUP_REMOVED lines=13> */
[----:B------:R-:W-:Y:S02]  /*35b0*/  P2R R5, PR, RZ, 0x2 ;  /* 0x00000002ff057803 */ /* 0x000fe40000000000 */
[----:B-1---5:R-:W-:-:S04]  /*35c0*/  LEA R10, P0, R8, R0, 0x1 ;  /* 0x00000000080a7211 */ /* 0x022fc800078008ff */
[----:B------:R-:W-:Y:S02]  /*35d0*/  LEA.HI.X R11, R8, R4, R9, 0x1, P0 ;  /* 0x00000004080b7211 */ /* 0x000fe400000f0c09 */
[----:B---3--:R-:W-:-:S04]  /*35e0*/  LEA R8, P0, R6, R0, 0x1 ;  /* 0x0000000006087211 */ /* 0x008fc800078008ff */
[----:B----4-:R-:W-:Y:S02]  /*35f0*/  LEA.HI.X R9, R6, R4, R7, 0x1, P0 ;  /* 0x0000000406097211 */ /* 0x010fe400000f0c07 */
[----:B--2---:R-:W-:-:S04]  /*3600*/  LEA R6, P0, R3, R0, 0x1 ;  /* 0x0000000003067211 */ /* 0x004fc800078008ff */
        /* <DEDUP_REMOVED lines=16> */
.L_x_2225:
[----:B------:R-:W-:Y:S05]  /*3710*/  BSYNC B0 ;  /* 0x0000000000007941 */ /* 0x000fea0003800000 */
.L_x_2224:
[----:B------:R-:W-:Y:S05]  /*3720*/  BRA.DIV ~URZ, `(.L_x_2226) ;  /* 0x000113327f007947 */ /* 0x000fea000b800000 */
[----:B--2---:R2:W3:Y:S04]  /*3730*/  SHFL.IDX PT, R4, R14, 0x3, 0x181f ;  /* 0x00781f000e047f89 */ /* 0x0044e800000e0000 */
[----:B-1----:R2:W1:Y:S02]  /*3740*/  SHFL.IDX PT, R0, R15, 0x3, 0x181f ;  /* 0x00781f000f007f89 */ /* 0x00246400000e0000 */
.L_x_2305:
[----:B------:R-:W5:Y:S04]  /*3750*/  LDL.64 R8, [R1+0x30] ;  /* 0x0000300001087983 */ /* 0x000f680000100a00 */
[----:B--2---:R-:W2:Y:S04]  /*3760*/  LDL R6, [R1+0x3c] ;  /* 0x00003c0001067983 */ /* 0x004ea80000100800 */
[----:B----4-:R-:W4:Y:S04]  /*3770*/  LDL R7, [R1+0x60] ;  /* 0x0000600001077983 */ /* 0x010f280000100800 */
[----:B---3--:R-:W3:Y:S04]  /*3780*/  LDL R11, [R1+0x38] ;  /* 0x00003800010b7983 */ /* 0x008ee80000100800 */
[----:B------:R-:W3:Y:S04]  /*3790*/  LDL R16, [R1+0x5c] ;  /* 0x00005c0001107983 */ /* 0x000ee80000100800 */
[----:B------:R-:W3:Y:S04]  /*37a0*/  LDL R10, [R1+0x44] ;  /* 0x00004400010a7983 */ /* 0x000ee80000100800 */
[----:B------:R-:W3:Y:S04]  /*37b0*/  LDL R14, [R1+0x40] ;  /* 0x00004000010e7983 */ /* 0x000ee80000100800 */
[----:B------:R-:W3:Y:S04]  /*37c0*/  LDL R15, [R1+0x58] ;  /* 0x00005800010f7983 */ /* 0x000ee80000100800 */
[----:B------:R-:W3:Y:S01]  /*37d0*/  LDL R135, [R1+0x18] ;  /* 0x0000180001877983 */ /* 0x000ee20000100800 */
[----:B------:R-:W-:-:S02]  /*37e0*/  IADD3 R2, R12, 0x60, RZ ;  /* 0x000000600c027810 */ /* 0x000fc40007ffe0ff */
[----:B------:R-:W-:Y:S01]  /*37f0*/  P2R R5, PR, RZ, 0x4 ;  /* 0x00000004ff057803 */ /* 0x000fe20000000000 */
[----:B------:R-:W3:Y:S01]  /*3800*/  LDL R134, [R1+0x4] ;  /* 0x0000040001867983 */ /* 0x000ee20000100800 */
[----:B------:R-:W-:Y:S02]  /*3810*/  ISETP.GE.AND P6, PT, R2, R13, PT ;  /* 0x0000000d0200720c */ /* 0x000fe40003fc6270 */
[----:B------:R-:W-:-:S11]  /*3820*/  P2R R29, PR, RZ, 0x2 ;  /* 0x00000002ff1d7803 */ /* 0x000fd60000000000 */
[----:B-1---5:R-:W-:-:S04]  /*3830*/  @!P6 LEA R2, P0, R8, R0, 0x1 ;  /* 0x000000000802e211 */ /* 0x022fc800078008ff */
[----:B------:R-:W-:Y:S02]  /*3840*/  @!P6 LEA.HI.X R3, R8, R4, R9, 0x1, P0 ;  /* 0x000000040803e211 */ /* 0x000fe400000f0c09 */
[----:B--2---:R-:W-:-:S04]  /*3850*/  @!P6 LEA R8, P0, R6, R0, 0x1 ;  /* 0x000000000608e211 */ /* 0x004fc800078008ff */
[----:B----4-:R-:W-:Y:S02]  /*3860*/  @!P6 LEA.HI.X R9, R6, R4, R7, 0x1, P0 ;  /* 0x000000040609e211 */ /* 0x010fe400000f0c07 */
[----:B---3--:R-:W-:-:S04]  /*3870*/  @!P6 LEA R6, P0, R11, R0, 0x1 ;  /* 0x000000000b06e211 */ /* 0x008fc800078008ff */
[----:B------:R-:W-:Y:S02]  /*3880*/  @!P6 LEA.HI.X R7, R11, R4, R16, 0x1, P0 ;  /* 0x000000040b07e211 */ /* 0x000fe400000f0c10 */
[----:B------:R-:W1:Y:S01]  /*3890*/  S2R R11, SR_TID.X ;  /* 0x00000000000b7919 */ /* 0x000e620000002100 */
[C---:B------:R-:W-:Y:S02]  /*38a0*/  LOP3.LUT P0, RZ, R10.reuse, 0x8, RZ, 0xc0, !PT ;  /* 0x000000080aff7812 */ /* 0x040fe4000780c0ff */
[C---:B------:R-:W-:Y:S02]  /*38b0*/  LOP3.LUT P2, RZ, R10.reuse, 0x4, RZ, 0xc0, !PT ;  /* 0x000000040aff7812 */ /* 0x040fe4000784c0ff */
[----:B------:R-:W-:-:S09]  /*38c0*/  LOP3.LUT P1, RZ, R10, 0x1, RZ, 0xc0, !PT ;  /* 0x000000010aff7812 */ /* 0x000fd2000782c0ff */
[----:B------:R-:W-:Y:S01]  /*38d0*/  @!PT LDS RZ, [RZ] ;  /* 0x00000000fffff984 */ /* 0x000fe20000000800 */
[----:B------:R-:W-:Y:S01]  /*38e0*/  @!PT LDS RZ, [RZ] ;  /* 0x00000000fffff984 */ /* 0x000fe20000000800 */
[----:B------:R-:W-:Y:S01]  /*38f0*/  @!PT LDS RZ, [RZ] ;  /* 0x00000000fffff984 */ /* 0x000fe20000000800 */
[----:B------:R2:W-:Y:S04]  /*3900*/  @!P6 LDGSTS.E.BYPASS.LTC128B.128 [R219+0x13100], [R2.64], !P0 ;  /* 0x1310000002dbefae */ /* 0x0005e8000c101d46 */
[----:B------:R3:W-:Y:S01]  /*3910*/  @!P6 LDGSTS.E.BYPASS.LTC128B.128 [R219+0x17100], [R8.64], !P2 ;  /* 0x1710000008dbefae */ /* 0x0007e2000d101d46 */
[----:B--2---:R-:W-:-:S04]  /*3920*/  @!P6 LEA R2, P0, R14, R0, 0x1 ;  /* 0x000000000e02e211 */ /* 0x004fc800078008ff */
[----:B------:R-:W-:Y:S02]  /*3930*/  @!P6 LEA.HI.X R3, R14, R4, R15, 0x1, P0 ;  /* 0x000000040e03e211 */ /* 0x000fe400000f0c0f */
[----:B------:R-:W-:Y:S02]  /*3940*/  LOP3.LUT P0, RZ, R10, 0x2, RZ, 0xc0, !PT ;  /* 0x000000020aff7812 */ /* 0x000fe4000780c0ff */
[----:B-1----:R-:W-:-:S04]  /*3950*/  SHF.R.S32.HI R10, RZ, 0x1f, R11 ;  /* 0x0000001fff0a7819 */ /* 0x002fc8000001140b */
[----:B------:R-:W-:Y:S02]  /*3960*/  LEA.HI R10, R10, R11, RZ, 0x3 ;  /* 0x0000000b0a0a7211 */ /* 0x000fe400078f18ff */
[----:B------:R-:W2:Y:S02]  /*3970*/  LDL R11, [R1] ;  /* 0x00000000010b7983 */ /* 0x000ea40000100800 */
[----:B------:R-:W-:Y:S02]  /*3980*/  SHF.R.S32.HI R10, RZ, 0x3, R10 ;  /* 0x00000003ff0a7819 */ /* 0x000fe4000001140a */
[----:B------:R-:W-:Y:S01]  /*3990*/  ISETP.NE.AND P2, PT, R5, RZ, PT ;  /* 0x000000ff0500720c */ /* 0x000fe20003f45270 */
[----:B------:R1:W-:Y:S02]  /*39a0*/  @!P6 LDGSTS.E.BYPASS.LTC128B.128 [R219+0x1b100], [R6.64], !P0 ;  /* 0x1b10000006dbefae */ /* 0x0003e4000c101d46 */
[----:B------:R-:W-:Y:S02]  /*39b0*/  IMAD.IADD R0, R135, 0x1, -R10 ;  /* 0x0000000187007824 */ /* 0x000fe400078e0a0a */
[----:B------:R4:W-:Y:S02]  /*39c0*/  @!P6 LDGSTS.E.BYPASS.LTC128B.128 [R219+0x1f100], [R2.64], !P1 ;  /* 0x1f10000002dbefae */ /* 0x0009e4000c901d46 */
[----:B------:R-:W-:-:S02]  /*39d0*/  IMAD R5, R92, -0x40, R0 ;  /* 0xffffffc05c057824 */ /* 0x000fc400078e0200 */
[----:B------:R-:W0:Y:S01]  /*39e0*/  LDGDEPBAR ;  /* 0x00000000000079af */ /* 0x000e220000000000 */
[----:B------:R-:W-:Y:S02]  /*39f0*/  WARPSYNC 0xffffffff ;  /* 0xffffffff00007948 */ /* 0x000fe40003800000 */
[----:B------:R-:W-:Y:S01]  /*3a00*/  ISETP.GE.AND P0, PT, R5, 0x1, PT ;  /* 0x000000010500780c */ /* 0x000fe20003f06270 */
[----:B------:R-:W-:Y:S01]  /*3a10*/  BAR.SYNC.DEFER_BLOCKING 0x0 ;  /* 0x0000000000007b1d */ /* 0x000fe20000010000 */
[----:B-1----:R-:W-:-:S05]  /*3a20*/  SHF.R.S32.HI R6, RZ, 0x1f, R92 ;  /* 0x0000001fff067819 */ /* 0x002fca000001145c */
[----:B------:R-:W-:Y:S02]  /*3a30*/  IMAD R0, R6, c[0x0][0x1e0], RZ ;  /* 0x0000780006007a24 */ /* 0x000fe400078e02ff */
[----:B----4-:R-:W-:-:S04]  /*3a40*/  IMAD.WIDE.U32 R2, R92, c[0x0][0x1e0], RZ ;  /* 0x000078005c027a25 */ /* 0x010fc800078e00ff */
[----:B------:R-:W-:Y:S01]  /*3a50*/  IMAD R4, R92, c[0x0][0x1e4], R0 ;  /* 0x000079005c047a24 */ /* 0x000fe200078e0200 */
[----:B------:R-:W-:-:S03]  /*3a60*/  LEA R0, P6, R2, R248, 0x6 ;  /* 0x000000f802007211 */ /* 0x000fc600078c30ff */
[----:B------:R-:W-:-:S05]  /*3a70*/  IMAD.IADD R3, R3, 0x1, R4 ;  /* 0x0000000103037824 */ /* 0x000fca00078e0204 */
[----:B------:R-:W-:Y:S02]  /*3a80*/  LEA.HI.X R4, R2, R252, R3, 0x6, P6 ;  /* 0x000000fc02047211 */ /* 0x000fe400030f3403 */
[----:B------:R-:W-:-:S04]  /*3a90*/  @P0 LEA R2, P6, R0, c[0x0][0x1c8], 0x1 ;  /* 0x0000720000020a11 */ /* 0x000fc800078c08ff */
[C---:B------:R-:W-:Y:S02]  /*3aa0*/  @P0 LEA.HI.X R3, R0.reuse, c[0x0][0x1cc], R4, 0x1, P6 ;  /* 0x0000730000030a11 */ /* 0x040fe400030f0c04 */
[----:B------:R-:W-:Y:S01]  /*3ab0*/  ISETP.GE.AND P6, PT, R5, 0x21, PT ;  /* 0x000000210500780c */ /* 0x000fe20003fc6270 */
[----:B------:R-:W-:Y:S02]  /*3ac0*/  IMAD.MOV.U32 R7, RZ, RZ, 0x20 ;  /* 0x00000020ff077424 */ /* 0x000fe400078e00ff */
[----:B------:R-:W-:Y:S01]  /*3ad0*/  @!PT LDS RZ, [RZ] ;  /* 0x00000000fffff984 */ /* 0x000fe20000000800 */
[----:B------:R-:W-:Y:S01]  /*3ae0*/  @!PT LDS RZ, [RZ] ;  /* 0x00000000fffff984 */ /* 0x000fe20000000800 */
[----:B------:R-:W-:Y:S01]  /*3af0*/  @!PT LDS RZ, [RZ] ;  /* 0x00000000fffff984 */ /* 0x000fe20000000800 */
[----:B------:R1:W-:Y:S02]  /*3b00*/  @P0 LDGSTS.E.BYPASS.LTC128B.128 [R219+0x8100], [R2.64], !P5 ;  /* 0x0810000002db0fae */ /* 0x0003e4000e901d46 */
[C---:B---3--:R-:W-:Y:S02]  /*3b10*/  IMAD.WIDE.U32 R8, R7.reuse, c[0x0][0x1e0], RZ ;  /* 0x0000780007087a25 */ /* 0x048fe400078e00ff */
[----:B------:R1:W-:Y:S04]  /*3b20*/  @P0 LDGSTS.E.BYPASS.LTC128B.128 [R219+0xa100], [R2.64+0x80], !P4 ;  /* 0x0a10008002db0fae */ /* 0x0003e8000e101d46 */
[----:B------:R1:W-:Y:S04]  /*3b30*/  @P0 LDGSTS.E.BYPASS.LTC128B.128 [R219+0xc100], [R2.64+0x100], !P3 ;  /* 0x0c10010002db0fae */ /* 0x0003e8000d901d46 */
[----:B------:R1:W-:Y:S01]  /*3b40*/  @P0 LDGSTS.E.BYPASS.LTC128B.128 [R219+0xe100], [R2.64+0x180], !P2 ;  /* 0x0e10018002db0fae */ /* 0x0003e2000d101d46 */
[----:B------:R-:W-:Y:S01]  /*3b50*/  @P6 IADD3 R0, P0, R0, R8, RZ ;  /* 0x0000000800006210 */ /* 0x000fe20007f1e0ff */
[----:B-1----:R-:W-:-:S05]  /*3b60*/  IMAD R3, R7, c[0x0][0x1e4], RZ ;  /* 0x0000790007037a24 */ /* 0x002fca00078e02ff */
[----:B------:R-:W-:Y:S02]  /*3b70*/  @P6 IADD3.X R3, R4, R9, R3, P0, !PT ;  /* 0x0000000904036210 */ /* 0x000fe400007fe403 */
[----:B------:R-:W-:-:S04]  /*3b80*/  @P6 LEA R2, P0, R0, c[0x0][0x1c8], 0x1 ;  /* 0x0000720000026a11 */ /* 0x000fc800078008ff */
[----:B------:R-:W-:-:S05]  /*3b90*/  @P6 LEA.HI.X R3, R0, c[0x0][0x1cc], R3, 0x1, P0 ;  /* 0x0000730000036a11 */ /* 0x000fca00000f0c03 */
[----:B------:R1:W-:Y:S04]  /*3ba0*/  @P6 LDGSTS.E.BYPASS.LTC128B.128 [R219+0x9100], [R2.64], !P5 ;  /* 0x0910000002db6fae */ /* 0x0003e8000e901d46 */
[----:B------:R1:W-:Y:S04]  /*3bb0*/  @P6 LDGSTS.E.BYPASS.LTC128B.128 [R219+0xb100], [R2.64+0x80], !P4 ;  /* 0x0b10008002db6fae */ /* 0x0003e8000e101d46 */
[----:B------:R1:W-:Y:S04]  /*3bc0*/  @P6 LDGSTS.E.BYPASS.LTC128B.128 [R219+0xd100], [R2.64+0x100], !P3 ;  /* 0x0d10010002db6fae */ /* 0x0003e8000d901d46 */
[----:B------:R1:W-:Y:S04]  /*3bd0*/  @P6 LDGSTS.E.BYPASS.LTC128B.128 [R219+0xf100], [R2.64+0x180], !P2 ;  /* 0x0f10018002db6fae */ /* 0x0003e8000d101d46 */
[----:B------:R-:W0:Y:S01]  /*3be0*/  LDGDEPBAR ;  /* 0x00000000000079af */ /* 0x000e220000000000 */
[----:B------:R-:W-:-:S02]  /*3bf0*/  IMAD R6, R6, c[0x0][0x208], RZ ;  /* 0x0000820006067a24 */ /* 0x000fc400078e02ff */
[----:B------:R-:W-:-:S04]  /*3c00*/  IMAD.WIDE.U32 R4, R92, c[0x0][0x208], RZ ;  /* 0x000082005c047a25 */ /* 0x000fc800078e00ff */
[----:B------:R-:W-:Y:S01]  /*3c10*/  IMAD R6, R92, c[0x0][0x20c], R6 ;  /* 0x000083005c067a24 */ /* 0x000fe200078e0206 */
[----:B------:R-:W-:Y:S01]  /*3c20*/  LEA R0, P0, R4, R250, 0x6 ;  /* 0x000000fa04007211 */ /* 0x000fe200078030ff */
[----:B------:R-:W-:Y:S01]  /*3c30*/  IMAD R93, R92, -0x40, R135 ;  /* 0xffffffc05c5d7824 */ /* 0x000fe200078e0287 */
[----:B------:R-:W-:Y:S01]  /*3c40*/  P2R R14, PR, RZ, 0x20 ;  /* 0x00000020ff0e7803 */ /* 0x000fe20000000000 */
[----:B-1----:R-:W-:Y:S01]  /*3c50*/  IMAD.IADD R3, R5, 0x1, R6 ;  /* 0x0000000105037824 */ /* 0x002fe200078e0206 */
[----:B------:R-:W-:-:S04]  /*3c60*/  DEPBAR.LE SB0, 0x1 ;  /* 0x000080400000791a */ /* 0x000fc80000000000 */
[----:B------:R-:W-:-:S04]  /*3c70*/  DEPBAR.LE SB0, 0x0 ;  /* 0x000080000000791a */ /* 0x000fc80000000000 */
[----:B------:R-:W-:Y:S01]  /*3c80*/  BAR.SYNC.DEFER_BLOCKING 0x0 ;  /* 0x0000000000007b1d */ /* 0x000fe20000010000 */
[----:B------:R-:W-:-:S04]  /*3c90*/  LOP3.LUT R5, R28, 0x1, RZ, 0xc0, !PT ;  /* 0x000000011c057812 */ /* 0x000fc800078ec0ff */
[----:B------:R-:W-:Y:S01]  /*3ca0*/  ISETP.NE.U32.AND P5, PT, R5, 0x1, PT ;  /* 0x000000010500780c */ /* 0x000fe20003fa5070 */
[----:B------:R-:W-:Y:S01]  /*3cb0*/  IMAD.MOV.U32 R5, RZ, RZ, c[0x0][0x20c] ;  /* 0x00008300ff057624 */ /* 0x000fe200078e00ff */
[C---:B------:R-:W-:Y:S02]  /*3cc0*/  LOP3.LUT P1, RZ, R28.reuse, 0x2, RZ, 0xc0, !PT ;  /* 0x000000021cff7812 */ /* 0x040fe4000782c0ff */
[----:B------:R-:W-:Y:S01]  /*3cd0*/  LOP3.LUT P6, RZ, R28, 0x4, RZ, 0xc0, !PT ;  /* 0x000000041cff7812 */ /* 0x000fe200078cc0ff */
[----:B------:R-:W-:Y:S04]  /*3ce0*/  LDSM.16.M88.4 R20, [R192] ;  /* 0x00000000c014783b */ /* 0x000fe80000000200 */
[----:B------:R-:W-:Y:S04]  /*3cf0*/  LDSM.16.M88.4 R16, [R192+0x800] ;  /* 0x00080000c010783b */ /* 0x000fe80000000200 */
[----:B------:R-:W-:Y:S04]  /*3d00*/  LDSM.16.M88.4 R24, [R192+0x1000] ;  /* 0x00100000c018783b */ /* 0x000fe80000000200 */
[----:B------:R-:W-:Y:S04]  /*3d10*/  LDSM.16.M88.4 R36, [R192+0x1800] ;  /* 0x00180000c024783b */ /* 0x000fe80000000200 */
[----:B------:R-:W-:Y:S04]  /*3d20*/  LDSM.16.M88.4 R48, [R203] ;  /* 0x00000000cb30783b */ /* 0x000fe80000000200 */
[----:B------:R-:W-:Y:S04]  /*3d30*/  LDSM.16.M88.4 R60, [R218] ;  /* 0x00000000da3c783b */ /* 0x000fe80000000200 */
[----:B------:R-:W-:Y:S04]  /*3d40*/  LDSM.16.M88.4 R64, [R217] ;  /* 0x00000000d940783b */ /* 0x000fe80000000200 */
[----:B------:R-:W-:Y:S01]  /*3d50*/  LDSM.16.M88.4 R76, [R216] ;  /* 0x00000000d84c783b */ /* 0x000fe20000000200 */
[----:B------:R-:W-:-:S02]  /*3d60*/  P2R R15, PR, RZ, 0x10 ;  /* 0x00000010ff0f7803 */ /* 0x000fc40000000000 */
[----:B--2---:R-:W-:Y:S01]  /*3d70*/  LEA.HI.X R3, R4, R11, R3, 0x6, P0 ;  /* 0x0000000b04037211 */ /* 0x004fe200000f3403 */
[----:B------:R-:W-:Y:S01]  /*3d80*/  IMAD.MOV.U32 R4, RZ, RZ, c[0x0][0x208] ;  /* 0x00008200ff047624 */ /* 0x000fe200078e00ff */
[----:B------:R-:W-:-:S04]  /*3d90*/  LEA R2, P0, R0, c[0x0][0x1f8], 0x1 ;  /* 0x00007e0000027a11 */ /* 0x000fc800078008ff */
[----:B------:R-:W-:Y:S01]  /*3da0*/  LEA.HI.X R3, R0, c[0x0][0x1fc], R3, 0x1, P0 ;  /* 0x00007f0000037a11 */ /* 0x000fe200000f0c03 */
[----:B------:R-:W-:Y:S01]  /*3db0*/  IMAD.IADD R0, R93, 0x1, -R10 ;  /* 0x000000015d007824 */ /* 0x000fe200078e0a0a */
[C---:B------:R-:W-:Y:S01]  /*3dc0*/  LEA R12, P0, R4.reuse, R2, 0x6 ;  /* 0x00000002040c7211 */ /* 0x040fe200078030ff */
[----:B------:R-:W-:Y:S03]  /*3dd0*/  LDSM.16.M88.4 R8, [R200] ;  /* 0x00000000c808783b */ /* 0x000fe60000000200 */
[----:B------:R-:W-:Y:S02]  /*3de0*/  LEA.HI.X R13, R4, R3, R5, 0x6, P0 ;  /* 0x00000003040d7211 */ /* 0x000fe400000f3405 */
[----:B------:R-:W-:Y:S01]  /*3df0*/  ISETP.LT.OR P0, PT, R0, 0x1, P5 ;  /* 0x000000010000780c */ /* 0x000fe20002f01670 */
[----:B------:R-:W1:-:S12]  /*3e00*/  LDSM.16.M88.4 R4, [R199] ;  /* 0x00000000c704783b */ /* 0x000e580000000200 */
[----:B------:R-:W-:Y:S01]  /*3e10*/  @!PT LDS RZ, [RZ] ;  /* 0x00000000fffff984 */ /* 0x000fe20000000800 */
[----:B------:R-:W-:Y:S01]  /*3e20*/  @!PT LDS RZ, [RZ] ;  /* 0x00000000fffff984 */ /* 0x000fe20000000800 */
[----:B------:R-:W-:Y:S01]  /*3e30*/  @!PT LDS RZ, [RZ] ;  /* 0x00000000fffff984 */ /* 0x000fe20000000800 */
[----:B------:R2:W-:Y:S01]  /*3e40*/  LDGSTS.E.BYPASS.LTC128B.128 [R219+0x100], [R2.64], !P0 ;  /* 0x0010000002db7fae */ /* 0x0005e2000c101d46 */
[----:B------:R-:W-:-:S13]  /*3e50*/  ISETP.LT.OR P0, PT, R0, 0x1, !P1 ;  /* 0x000000010000780c */ /* 0x000fda0004f01670 */
        /* <DEDUP_REMOVED lines=8> */
[----:B------:R-:W-:-:S09]  /*3ee0*/  ISETP.LT.OR P0, PT, R0, 0x21, !P0 ;  /* 0x000000210000780c */ /* 0x000fd20004701670 */
[----:B------:R2:W-:Y:S04]  /*3ef0*/  LDGSTS.E.BYPASS.LTC128B.128 [R219+0x6100], [R2.64+0x180], !P4 ;  /* 0x0610018002db7fae */ /* 0x0005e8000e101d46 */
[----:B------:R3:W-:Y:S04]  /*3f00*/  LDGSTS.E.BYPASS.LTC128B.128 [R219+0x1100], [R12.64], !P5 ;  /* 0x011000000cdb7fae */ /* 0x0007e8000e901d46 */
[----:B------:R3:W-:Y:S01]  /*3f10*/  LDGSTS.E.BYPASS.LTC128B.128 [R219+0x3100], [R12.64+0x80], !P1 ;  /* 0x031000800cdb7fae */ /* 0x0007e2000c901d46 */
[----:B------:R-:W-:Y:S02]  /*3f20*/  ISETP.NE.AND P1, PT, R29, RZ, PT ;  /* 0x000000ff1d00720c */ /* 0x000fe40003f25270 */
[----:B-1----:R-:W-:Y:S01]  /*3f30*/  HMMA.16816.F32.BF16 R28, R4, R20, RZ ;  /* 0x00000014041c723c */ /* 0x002fe200000418ff */
[----:B------:R3:W-:Y:S01]  /*3f40*/  LDGSTS.E.BYPASS.LTC128B.128 [R219+0x5100], [R12.64+0x100], !P6 ;  /* 0x051001000cdb7fae */ /* 0x0007e2000f101d46 */
[----:B------:R-:W-:-:S02]  /*3f50*/  ISETP.NE.AND P4, PT, R15, RZ, PT ;  /* 0x000000ff0f00720c */ /* 0x000fc40003f85270 */
[----:B------:R-:W-:Y:S01]  /*3f60*/  ISETP.NE.AND P5, PT, R14, RZ, PT ;  /* 0x000000ff0e00720c */ /* 0x000fe20003fa5270 */
[----:B------:R3:W-:Y:S03]  /*3f70*/  LDGSTS.E.BYPASS.LTC128B.128 [R219+0x7100], [R12.64+0x180], !P0 ;  /* 0x071001800cdb7fae */ /* 0x0007e6000c101d46 */
[C---:B------:R-:W-:Y:S01]  /*3f80*/  HMMA.16816.F32.BF16 R20, R4.reuse, R22, RZ ;  /* 0x000000160414723c */ /* 0x040fe200000418ff */
[----:B------:R-:W-:Y:S04]  /*3f90*/  LDSM.16.M88.4 R68, [R198] ;  /* 0x00000000c644783b */ /* 0x000fe80000000200 */
[----:B------:R-:W-:Y:S03]  /*3fa0*/  LDSM.16.M88.4 R72, [R198+0x800] ;  /* 0x00080000c648783b */ /* 0x000fe60000000200 */
[C---:B------:R-:W-:Y:S01]  /*3fb0*/  HMMA.16816.F32.BF16 R32, R4.reuse, R16, RZ ;  /* 0x000000100420723c */ /* 0x040fe200000418ff */
[----:B------:R-:W-:Y:S04]  /*3fc0*/  LDSM.16.M88.4 R84, [R198+0x1000] ;  /* 0x00100000c654783b */ /* 0x000fe80000000200 */
[----:B------:R-:W-:Y:S03]  /*3fd0*/  LDSM.16.M88.4 R80, [R195+0x800] ;  /* 0x00080000c350783b */ /* 0x000fe60000000200 */
[C---:B------:R-:W-:Y:S01]  /*3fe0*/  HMMA.16816.F32.BF16 R40, R4.reuse, R18, RZ ;  /* 0x000000120428723c */ /* 0x040fe200000418ff */
[----:B------:R-:W-:Y:S04]  /*3ff0*/  LDSM.16.M88.4 R88, [R195+0x1000] ;  /* 0x00100000c358783b */ /* 0x000fe80000000200 */
[----:B------:R-:W0:Y:S04]  /*4000*/  LDGDEPBAR ;  /* 0x00000000000079af */ /* 0x000e280000000000 */
[----:B---3--:R-:W1:Y:S01]  /*4010*/  LDSM.16.M88.4 R12, [R202] ;  /* 0x00000000ca0c783b */ /* 0x008e620000000200 */
[C---:B------:R-:W-:Y:S08]  /*4020*/  HMMA.16816.F32.BF16 R44, R4.reuse, R24, RZ ;  /* 0x00000018042c723c */ /* 0x040ff000000418ff */
[C---:B------:R-:W-:Y:S08]  /*4030*/  HMMA.16816.F32.BF16 R52, R4.reuse, R26, RZ ;  /* 0x0000001a0434723c */ /* 0x040ff000000418ff */
[C---:B------:R-:W-:Y:S08]  /*4040*/  HMMA.16816.F32.BF16 R56, R4.reuse, R36, RZ ;  /* 0x000000240438723c */ /* 0x040ff000000418ff */
[----:B------:R-:W-:Y:S01]  /*4050*/  HMMA.16816.F32.BF16 R16, R4, R38, RZ ;  /* 0x000000260410723c */ /* 0x000fe200000418ff */
[----:B------:R-:W-:Y:S07]  /*4060*/  LDSM.16.M88.4 R4, [R201] ;  /* 0x00000000c904783b */ /* 0x000fee0000000200 */
[C---:B------:R-:W-:Y:S08]  /*4070*/  HMMA.16816.F32.BF16 R24, R8.reuse, R48, R28 ;  /* 0x000000300818723c */ /* 0x040ff0000004181c */
[C---:B------:R-:W-:Y:S01]  /*4080*/  HMMA.16816.F32.BF16 R28, R8.reuse, R50, R20 ;  /* 0x00000032081c723c */ /* 0x040fe20000041814 */
[----:B------:R-:W3:Y:S04]  /*4090*/  LDSM.16.M88.4 R20, [R198+0x1800] ;  /* 0x00180000c614783b */ /* 0x000ee80000000200 */
[----:B------:R-:W-:Y:S03]  /*40a0*/  LDSM.16.M88.4 R48, [R195+0x1800] ;  /* 0x00180000c330783b */ /* 0x000fe60000000200 */
[C---:B------:R-:W-:Y:S08]  /*40b0*/  HMMA.16816.F32.BF16 R32, R8.reuse, R60, R32 ;  /* 0x0000003c0820723c */ /* 0x040ff00000041820 */
[C---:B------:R-:W-:Y:S01]  /*40c0*/  HMMA.16816.F32.BF16 R36, R8.reuse, R62, R40 ;  /* 0x0000003e0824723c */ /* 0x040fe20000041828 */
[----:B------:R-:W4:Y:S07]  /*40d0*/  LDSM.16.M88.4 R60, [R195] ;  /* 0x00000000c33c783b */ /* 0x000f2e0000000200 */
[C---:B------:R-:W-:Y:S08]  /*40e0*/  HMMA.16816.F32.BF16 R40, R8.reuse, R64, R44 ;  /* 0x000000400828723c */ /* 0x040ff0000004182c */
[C---:B------:R-:W-:Y:S01]  /*40f0*/  HMMA.16816.F32.BF16 R44, R8.reuse, R66, R52 ;  /* 0x00000042082c723c */ /* 0x040fe20000041834 */
[----:B------:R-:W-:Y:S07]  /*4100*/  LDSM.16.M88.4 R64, [R192+0x2800] ;  /* 0x00280000c040783b */ /* 0x000fee0000000200 */
[C---:B------:R-:W-:Y:S01]  /*4110*/  HMMA.16816.F32.BF16 R52, R8.reuse, R76, R56 ;  /* 0x0000004c0834723c */ /* 0x040fe20000041838 */
[----:B------:R-:W-:Y:S07]  /*4120*/  LDSM.16.M88.4 R56, [R192+0x2000] ;  /* 0x00200000c038783b */ /* 0x000fee0000000200 */
[----:B------:R-:W-:Y:S01]  /*4130*/  HMMA.16816.F32.BF16 R16, R8, R78, R16 ;  /* 0x0000004e0810723c */ /* 0x000fe20000041810 */
[----:B------:R-:W5:Y:S04]  /*4140*/  LDSM.16.M88.4 R8, [R199+0x4000] ;  /* 0x00400000c708783b */ /* 0x000f680000000200 */
        /* <DEDUP_REMOVED lines=10> */
[C---:B---3--:R-:W-:Y:S08]  /*41f0*/  HMMA.16816.F32.BF16 R52, R12.reuse, R20, R52 ;  /* 0x000000140c34723c */ /* 0x048ff00000041834 */
[----:B------:R-:W-:Y:S01]  /*4200*/  HMMA.16816.F32.BF16 R12, R12, R22, R16 ;  /* 0x000000160c0c723c */ /* 0x000fe20000041810 */
[----:B------:R-:W3:Y:S04]  /*4210*/  LDSM.16.M88.4 R20, [R192+0x3800] ;  /* 0x00380000c014783b */ /* 0x000ee80000000200 */
[----:B------:R-:W-:Y:S03]  /*4220*/  LDSM.16.M88.4 R16, [R200+0x4000] ;  /* 0x00400000c810783b */ /* 0x000fe60000000200 */
[C---:B----4-:R-:W-:Y:S08]  /*4230*/  HMMA.16816.F32.BF16 R24, R4.reuse, R60, R24 ;  /* 0x0000003c0418723c */ /* 0x050ff00000041818 */
[C---:B------:R-:W-:Y:S01]  /*4240*/  HMMA.16816.F32.BF16 R28, R4.reuse, R62, R28 ;  /* 0x0000003e041c723c */ /* 0x040fe2000004181c */
[----:B------:R-:W4:Y:S07]  /*4250*/  LDSM.16.M88.4 R60, [R215] ;  /* 0x00000000d73c783b */ /* 0x000f2e0000000200 */
[C---:B------:R-:W-:Y:S08]  /*4260*/  HMMA.16816.F32.BF16 R32, R4.reuse, R80, R32 ;  /* 0x000000500420723c */ /* 0x040ff00000041820 */
[C---:B------:R-:W-:Y:S01]  /*4270*/  HMMA.16816.F32.BF16 R36, R4.reuse, R82, R36 ;  /* 0x000000520424723c */ /* 0x040fe20000041824 */
[----:B------:R-:W-:Y:S07]  /*4280*/  LDSM.16.M88.4 R80, [R198+0x3000] ;  /* 0x00300000c650783b */ /* 0x000fee0000000200 */
[C---:B------:R-:W-:Y:S08]  /*4290*/  HMMA.16816.F32.BF16 R40, R4.reuse, R88, R40 ;  /* 0x000000580428723c */ /* 0x040ff00000041828 */
[C---:B------:R-:W-:Y:S01]  /*42a0*/  HMMA.16816.F32.BF16 R44, R4.reuse, R90, R44 ;  /* 0x0000005a042c723c */ /* 0x040fe2000004182c */
[----:B------:R-:W1:Y:S07]  /*42b0*/  LDSM.16.M88.4 R88, [R213] ;  /* 0x00000000d558783b */ /* 0x000e6e0000000200 */
[C---:B------:R-:W-:Y:S08]  /*42c0*/  HMMA.16816.F32.BF16 R52, R4.reuse, R48, R52 ;  /* 0x000000300434723c */ /* 0x040ff00000041834 */
[----:B------:R-:W-:Y:S01]  /*42d0*/  HMMA.16816.F32.BF16 R12, R4, R50, R12 ;  /* 0x00000032040c723c */ /* 0x000fe2000004180c */
[----:B------:R-:W-:Y:S04]  /*42e0*/  LDSM.16.M88.4 R4, [R202+0x4000] ;  /* 0x00400000ca04783b */ /* 0x000fe80000000200 */
[----:B------:R-:W-:Y:S03]  /*42f0*/  LDSM.16.M88.4 R48, [R198+0x3800] ;  /* 0x00380000c630783b */ /* 0x000fe60000000200 */
[C---:B-----5:R-:W-:Y:S08]  /*4300*/  HMMA.16816.F32.BF16 R24, R8.reuse, R56, R24 ;  /* 0x000000380818723c */ /* 0x060ff00000041818 */
[C---:B------:R-:W-:Y:S01]  /*4310*/  HMMA.16816.F32.BF16 R28, R8.reuse, R58, R28 ;  /* 0x0000003a081c723c */ /* 0x040fe2000004181c */
[----:B------:R-:W5:Y:S07]  /*4320*/  LDSM.16.M88.4 R56, [R212] ;  /* 0x00000000d438783b */ /* 0x000f6e0000000200 */
[C---:B------:R-:W-:Y:S08]  /*4330*/  HMMA.16816.F32.BF16 R32, R8.reuse, R64, R32 ;  /* 0x000000400820723c */ /* 0x040ff00000041820 */
[C---:B------:R-:W-:Y:S01]  /*4340*/  HMMA.16816.F32.BF16 R36, R8.reuse, R66, R36 ;  /* 0x000000420824723c */ /* 0x040fe20000041824 */
[----:B------:R-:W-:Y:S07]  /*4350*/  LDSM.16.M88.4 R64, [R195+0x2000] ;  /* 0x00200000c340783b */ /* 0x000fee0000000200 */
[C---:B-1----:R-:W-:Y:S08]  /*4360*/  HMMA.16816.F32.BF16 R40, R8.reuse, R84, R40 ;  /* 0x000000540828723c */ /* 0x042ff00000041828 */
[C---:B------:R-:W-:Y:S01]  /*4370*/  HMMA.16816.F32.BF16 R44, R8.reuse, R86, R44 ;  /* 0x00000056082c723c */ /* 0x040fe2000004182c */
[----:B------:R-:W-:Y:S07]  /*4380*/  LDSM.16.M88.4 R84, [R192+0x5000] ;  /* 0x00500000c054783b */ /* 0x000fee0000000200 */
[C---:B---3--:R-:W-:Y:S08]  /*4390*/  HMMA.16816.F32.BF16 R52, R8.reuse, R20, R52 ;  /* 0x000000140834723c */ /* 0x048ff00000041834 */
[----:B------:R-:W-:Y:S01]  /*43a0*/  HMMA.16816.F32.BF16 R20, R8, R22, R12 ;  /* 0x000000160814723c */ /* 0x000fe2000004180c */
[----:B------:R-:W1:Y:S07]  /*43b0*/  LDSM.16.M88.4 R12, [R201+0x4000] ;  /* 0x00400000c90c783b */ /* 0x000e6e0000000200 */
[C---:B----4-:R-:W-:Y:S08]  /*43c0*/  HMMA.16816.F32.BF16 R8, R16.reuse, R60, R24 ;  /* 0x0000003c1008723c */ /* 0x050ff00000041818 */
        /* <DEDUP_REMOVED lines=8> */
[C---:B-----5:R-:W-:Y:S08]  /*4450*/  HMMA.16816.F32.BF16 R52, R16.reuse, R56, R52 ;  /* 0x000000381034723c */ /* 0x060ff00000041834 */
[----:B------:R-:W-:Y:S01]  /*4460*/  HMMA.16816.F32.BF16 R24, R16, R58, R20 ;  /* 0x0000003a1018723c */ /* 0x000fe20000041814 */
[----:B------:R-:W-:Y:S04]  /*4470*/  LDSM.16.M88.4 R16, [R199+0x8000] ;  /* 0x00800000c710783b */ /* 0x000fe80000000200 */
[----:B------:R-:W-:Y:S03]  /*4480*/  LDSM.16.M88.4 R56, [R192+0x5800] ;  /* 0x00580000c038783b */ /* 0x000fe60000000200 */
[C---:B------:R-:W-:Y:S08]  /*4490*/  HMMA.16816.F32.BF16 R20, R4.reuse, R68, R8 ;  /* 0x000000440414723c */ /* 0x040ff00000041808 */
[C---:B------:R-:W-:Y:S01]  /*44a0*/  HMMA.16816.F32.BF16 R8, R4.reuse, R70, R28 ;  /* 0x000000460408723c */ /* 0x040fe2000004181c */
[----:B------:R-:W5:Y:S07]  /*44b0*/  LDSM.16.M88.4 R68, [R192+0x4000] ;  /* 0x00400000c044783b */ /* 0x000f6e0000000200 */
[C---:B------:R-:W-:Y:S08]  /*44c0*/  HMMA.16816.F32.BF16 R32, R4.reuse, R72, R32 ;  /* 0x000000480420723c */ /* 0x040ff00000041820 */
[C---:B------:R-:W-:Y:S01]  /*44d0*/  HMMA.16816.F32.BF16 R36, R4.reuse, R74, R36 ;  /* 0x0000004a0424723c */ /* 0x040fe20000041824 */
[----:B------:R-:W2:Y:S07]  /*44e0*/  LDSM.16.M88.4 R72, [R192+0x4800] ;  /* 0x00480000c048783b */ /* 0x000eae0000000200 */
        /* <DEDUP_REMOVED lines=9> */
[C---:B---3--:R-:W-:Y:S08]  /*4580*/  HMMA.16816.F32.BF16 R4, R12.reuse, R76, R32 ;  /* 0x0000004c0c04723c */ /* 0x048ff00000041820 */
[C---:B------:R-:W-:Y:S01]  /*4590*/  HMMA.16816.F32.BF16 R36, R12.reuse, R78, R36 ;  /* 0x0000004e0c24723c */ /* 0x040fe20000041824 */
[----:B------:R-:W3:Y:S07]  /*45a0*/  LDSM.16.M88.4 R76, [R210] ;  /* 0x00000000d24c783b */ /* 0x000eee0000000200 */
[C---:B----4-:R-:W-:Y:S08]  /*45b0*/  HMMA.16816.F32.BF16 R40, R12.reuse, R88, R40 ;  /* 0x000000580c28723c */ /* 0x050ff00000041828 */
[C---:B------:R-:W-:Y:S01]  /*45c0*/  HMMA.16816.F32.BF16 R44, R12.reuse, R90, R44 ;  /* 0x0000005a0c2c723c */ /* 0x040fe2000004182c */
[----:B------:R-:W4:Y:S07]  /*45d0*/  LDSM.16.M88.4 R88, [R209] ;  /* 0x00000000d158783b */ /* 0x000f2e0000000200 */
[C---:B------:R-:W-:Y:S08]  /*45e0*/  HMMA.16816.F32.BF16 R52, R12.reuse, R60, R52 ;  /* 0x0000003c0c34723c */ /* 0x040ff00000041834 */
[----:B------:R-:W-:Y:S01]  /*45f0*/  HMMA.16816.F32.BF16 R32, R12, R62, R28 ;  /* 0x0000003e0c20723c */ /* 0x000fe2000004181c */
[----:B------:R-:W1:Y:S07]  /*4600*/  LDSM.16.M88.4 R60, [R208] ;  /* 0x00000000d03c783b */ /* 0x000e6e0000000200 */
[C---:B-----5:R-:W-:Y:S08]  /*4610*/  HMMA.16816.F32.BF16 R28, R16.reuse, R68, R24 ;  /* 0x00000044101c723c */ /* 0x060ff00000041818 */
[C---:B------:R-:W-:Y:S01]  /*4620*/  HMMA.16816.F32.BF16 R24, R16.reuse, R70, R20 ;  /* 0x000000461018723c */ /* 0x040fe20000041814 */
[----:B------:R-:W-:Y:S07]  /*4630*/  LDSM.16.M88.4 R68, [R195+0x4000] ;  /* 0x00400000c344783b */ /* 0x000fee0000000200 */
[C---:B--2---:R-:W-:Y:S01]  /*4640*/  HMMA.16816.F32.BF16 R20, R16.reuse, R72, R4 ;  /* 0x000000481014723c */ /* 0x044fe20000041804 */
[----:B------:R-:W-:Y:S07]  /*4650*/  LDSM.16.M88.4 R4, [R202+0x8000] ;  /* 0x00800000ca04783b */ /* 0x000fee0000000200 */
[C---:B------:R-:W-:Y:S01]  /*4660*/  HMMA.16816.F32.BF16 R12, R16.reuse, R74, R36 ;  /* 0x0000004a100c723c */ /* 0x040fe20000041824 */
[----:B------:R-:W2:Y:S07]  /*4670*/  LDSM.16.M88.4 R72, [R198+0x4000] ;  /* 0x00400000c648783b */ /* 0x000eae0000000200 */
        /* <DEDUP_REMOVED lines=8> */
[C---:B---3--:R-:W-:Y:S01]  /*4700*/  HMMA.16816.F32.BF16 R24, R8.reuse, R76, R20 ;  /* 0x0000004c0818723c */ /* 0x048fe20000041814 */
[----:B------:R-:W3:Y:S07]  /*4710*/  LDSM.16.M88.4 R20, [R201+0x8000] ;  /* 0x00800000c914783b */ /* 0x000eee0000000200 */
[C---:B------:R-:W-:Y:S01]  /*4720*/  HMMA.16816.F32.BF16 R16, R8.reuse, R78, R12 ;  /* 0x0000004e0810723c */ /* 0x040fe2000004180c */
[----:B------:R-:W1:Y:S07]  /*4730*/  LDSM.16.M88.4 R76, [R195+0x4800] ;  /* 0x00480000c34c783b */ /* 0x000e6e0000000200 */
[C---:B----4-:R-:W-:Y:S01]  /*4740*/  HMMA.16816.F32.BF16 R12, R8.reuse, R88, R40 ;  /* 0x00000058080c723c */ /* 0x050fe20000041828 */
[----:B------:R-:W-:Y:S07]  /*4750*/  LDSM.16.M88.4 R40, [R195+0x5000] ;  /* 0x00500000c328783b */ /* 0x000fee0000000200 */
[C---:B------:R-:W-:Y:S08]  /*4760*/  HMMA.16816.F32.BF16 R56, R8.reuse, R90, R48 ;  /* 0x0000005a0838723c */ /* 0x040ff00000041830 */
[C---:B------:R-:W-:Y:S08]  /*4770*/  HMMA.16816.F32.BF16 R48, R8.reuse, R60, R44 ;  /* 0x0000003c0830723c */ /* 0x040ff0000004182c */
[----:B------:R-:W-:Y:S01]  /*4780*/  HMMA.16816.F32.BF16 R44, R8, R62, R36 ;  /* 0x0000003e082c723c */ /* 0x000fe20000041824 */
[----:B------:R-:W-:Y:S07]  /*4790*/  LDSM.16.M88.4 R60, [R192+0x6000] ;  /* 0x00600000c03c783b */ /* 0x000fee0000000200 */
[C---:B--2---:R-:W-:Y:S08]  /*47a0*/  HMMA.16816.F32.BF16 R36, R4.reuse, R72, R32 ;  /* 0x000000480424723c */ /* 0x044ff00000041820 */
[C---:B------:R-:W-:Y:S01]  /*47b0*/  HMMA.16816.F32.BF16 R52, R4.reuse, R82, R16 ;  /* 0x000000520434723c */ /* 0x040fe20000041810 */
[----:B------:R-:W2:Y:S07]  /*47c0*/  LDSM.16.M88.4 R16, [R199+0xc000] ;  /* 0x00c00000c710783b */ /* 0x000eae0000000200 */
        /* <DEDUP_REMOVED lines=12> */
[C---:B---3--:R-:W-:Y:S01]  /*4890*/  HMMA.16816.F32.BF16 R4, R20.reuse, R68, R36 ;  /* 0x000000441404723c */ /* 0x048fe20000041824 */
[----:B------:R-:W1:Y:S07]  /*48a0*/  LDSM.16.M88.4 R36, [R207] ;  /* 0x00000000cf24783b */ /* 0x000e6e0000000200 */
[C---:B------:R-:W-:Y:S08]  /*48b0*/  HMMA.16816.F32.BF16 R28, R20.reuse, R70, R28 ;  /* 0x00000046141c723c */ /* 0x040ff0000004181c */
[----:B------:R-:W-:Y:S01]  /*48c0*/  HMMA.16816.F32.BF16 R68, R20, R78, R52 ;  /* 0x0000004e1444723c */ /* 0x000fe20000041834 */
[----:B------:R-:W3:Y:S07]  /*48d0*/  LDSM.16.M88.4 R52, [R192+0x6800] ;  /* 0x00680000c034783b */ /* 0x000eee0000000200 */
[----:B--2---:R-:W-:Y:S08]  /*48e0*/  HMMA.16816.F32.BF16 R4, R16, R60, R4 ;  /* 0x0000003c1004723c */ /* 0x004ff00000041804 */
[C---:B------:R-:W-:Y:S08]  /*48f0*/  HMMA.16816.F32.BF16 R32, R20.reuse, R76, R32 ;  /* 0x0000004c1420723c */ /* 0x040ff00000041820 */
[C---:B------:R-:W-:Y:S01]  /*4900*/  HMMA.16816.F32.BF16 R76, R20.reuse, R42, R8 ;  /* 0x0000002a144c723c */ /* 0x040fe20000041808 */
[----:B------:R-:W-:Y:S07]  /*4910*/  LDSM.16.M88.4 R8, [R202+0xc000] ;  /* 0x00c00000ca08783b */ /* 0x000fee0000000200 */
[----:B----4-:R-:W-:Y:S01]  /*4920*/  HMMA.16816.F32.BF16 R88, R20, R84, R48 ;  /* 0x000000541458723c */ /* 0x010fe20000041830 */
[----:B------:R-:W2:Y:S07]  /*4930*/  LDSM.16.M88.4 R48, [R198+0x6000] ;  /* 0x00600000c630783b */ /* 0x000eae0000000200 */
[----:B------:R-:W-:Y:S01]  /*4940*/  HMMA.16816.F32.BF16 R28, R16, R62, R28 ;  /* 0x0000003e101c723c */ /* 0x000fe2000004181c */
[----:B------:R-:W-:Y:S07]  /*4950*/  LDSM.16.M88.4 R60, [R198+0x6800] ;  /* 0x00680000c63c783b */ /* 0x000fee0000000200 */
[----:B------:R-:W-:Y:S08]  /*4960*/  HMMA.16816.F32.BF16 R80, R20, R40, R24 ;  /* 0x000000281450723c */ /* 0x000ff00000041818 */
[C---:B-1----:R-:W-:Y:S01]  /*4970*/  HMMA.16816.F32.BF16 R24, R12.reuse, R36, R4 ;  /* 0x000000240c18723c */ /* 0x042fe20000041804 */
[----:B------:R-:W1:Y:S07]  /*4980*/  LDSM.16.M88.4 R4, [R201+0xc000] ;  /* 0x00c00000c904783b */ /* 0x000e6e0000000200 */
[----:B------:R-:W-:Y:S08]  /*4990*/  HMMA.16816.F32.BF16 R28, R12, R38, R28 ;  /* 0x000000260c1c723c */ /* 0x000ff0000004181c */
[----:B---3--:R-:W-:Y:S08]  /*49a0*/  HMMA.16816.F32.BF16 R32, R16, R52, R32 ;  /* 0x000000341020723c */ /* 0x008ff00000041820 */
[----:B--2---:R-:W-:Y:S08]  /*49b0*/  HMMA.16816.F32.BF16 R24, R8, R48, R24 ;  /* 0x000000300818723c */ /* 0x004ff00000041818 */
        /* <DEDUP_REMOVED lines=128> */
.L_x_2228:
[----:B--234-:R-:W-:Y:S05]  /*51c0*/  BSYNC B0 ;  /* 0x0000000000007941 */ /* 0x01cfea0003800000 */
.L_x_2227:
[----:B-1----:R-:W2:Y:S04]  /*51d0*/  LDL R0, [R1+0x50] ;  /* 0x0000500001007983 */ /* 0x002ea80000100800 */
[----:B------:R-:W2:Y:S04]  /*51e0*/  LDL R246, [R1+0x24] ;  /* 0x0000240001f67983 */ /* 0x000ea80000100800 */
[----:B------:R-:W3:Y:S04]  /*51f0*/  LDL R3, [R1+0x10] ;  /* 0x0000100001037983 */ /* 0x000ee80000100800 */
[----:B------:R-:W4:Y:S04]  /*5200*/  LDL R245, [R1+0x1c] ;  /* 0x00001c0001f57983 */ /* 0x000f280000100800 */
[----:B------:R-:W-:Y:S04]  /*5210*/  LDSM.16.MT88.4 R36, [R197] ;  /* 0x00000000c524783b */ /* 0x000fe80000004200 */
[----:B------:R-:W-:Y:S04]  /*5220*/  LDSM.16.MT88.4 R44, [R196] ;  /* 0x00000000c42c783b */ /* 0x000fe80000004200 */
[----:B------:R-:W-:Y:S04]  /*5230*/  LDSM.16.MT88.4 R48, [R197+0x800] ;  /* 0x00080000c530783b */ /* 0x000fe80000004200 */
[----:B------:R-:W-:Y:S04]  /*5240*/  LDSM.16.MT88.4 R32, [R196+0x800] ;  /* 0x00080000c420783b */ /* 0x000fe80000004200 */
[----:B------:R-:W-:Y:S04]  /*5250*/  LDSM.16.MT88.4 R64, [R194+0x4000] ;  /* 0x00400000c240783b */ /* 0x000fe80000004200 */
[----:B------:R-:W-:Y:S04]  /*5260*/  LDSM.16.MT88.4 R60, [R196+0x2800] ;  /* 0x00280000c43c783b */ /* 0x000fe80000004200 */
[----:B------:R-:W0:Y:S01]  /*5270*/  LDGDEPBAR ;  /* 0x00000000000079af */ /* 0x000e220000000000 */
[----:B--2---:R-:W-:-:S04]  /*5280*/  IMAD.IADD R0, R0, 0x1, R246 ;  /* 0x0000000100007824 */ /* 0x004fc800078e02f6 */
[----:B------:R-:W-:-:S05]  /*5290*/  @P1 IMAD.HI.U32 R2, R0, c[0x0][0x2c8], RZ ;  /* 0x0000b20000021a27 */ /* 0x000fca00078e00ff */
[----:B------:R-:W-:-:S05]  /*52a0*/  @P1 SHF.R.U32.HI R0, RZ, c[0x0][0x2cc], R2 ;  /* 0x0000b300ff001a19 */ /* 0x000fca0000011602 */
[----:B------:R-:W1:Y:S01]  /*52b0*/  SHFL.IDX PT, R4, R0, RZ, 0x1c1f ;  /* 0x001c1fff00047589 */ /* 0x000e6200000e0000 */
[----:B------:R-:W-:-:S04]  /*52c0*/  IMAD.MOV.U32 R2, RZ, RZ, -0x40 ;  /* 0xffffffc0ff027424 */ /* 0x000fc800078e00ff */
[----:B------:R-:W-:Y:S01]  /*52d0*/  IMAD R2, R92, R2, 0x1 ;  /* 0x000000015c027424 */ /* 0x000fe200078e0202 */
[----:B------:R3:W2:Y:S04]  /*52e0*/  SHFL.IDX PT, R5, R0, 0x1, 0x1c1f ;  /* 0x003c1f0000057f89 */ /* 0x0006a800000e0000 */
[----:B---3--:R-:W-:Y:S01]  /*52f0*/  IADD3 R0, -R3, R2, R135 ;  /* 0x0000000203007210 */ /* 0x008fe20007ffe187 */
[----:B------:R-:W-:-:S04]  /*5300*/  IMAD.IADD R3, R93, 0x1, -R3 ;  /* 0x000000015d037824 */ /* 0x000fc800078e0a03 */
[----:B----4-:R-:W-:-:S04]  /*5310*/  IMAD.IADD R0, R0, 0x1, -R245 ;  /* 0x0000000100007824 */ /* 0x010fc800078e0af5 */
[----:B-1----:R-:W-:-:S05]  /*5320*/  IMAD.IADD R2, R0, 0x1, R4 ;  /* 0x0000000100027824 */ /* 0x002fca00078e0204 */
[----:B------:R-:W-:Y:S01]  /*5330*/  IMNMX R2, R3, R2, PT ;  /* 0x0000000203027217 */ /* 0x000fe20003800200 */
[----:B--2---:R-:W-:-:S03]  /*5340*/  IMAD.IADD R0, R0, 0x1, R5 ;  /* 0x0000000100007824 */ /* 0x004fc600078e0205 */
[C---:B------:R-:W-:Y:S02]  /*5350*/  ISETP.GT.AND P6, PT, R2.reuse, RZ, PT ;  /* 0x000000ff0200720c */ /* 0x040fe40003fc4270 */
[----:B------:R-:W-:Y:S02]  /*5360*/  ISETP.GT.AND P0, PT, R2, 0x1, PT ;  /* 0x000000010200780c */ /* 0x000fe40003f04270 */
[----:B------:R-:W-:Y:S02]  /*5370*/  FSEL R5, R76, -INF , P6 ;  /* 0xff8000004c057808 */ /* 0x000fe40003000000 */
[----:B------:R-:W-:Y:S02]  /*5380*/  ISETP.GT.AND P6, PT, R2, 0x8, PT ;  /* 0x000000080200780c */ /* 0x000fe40003fc4270 */
[----:B------:R-:W-:Y:S02]  /*5390*/  FSEL R9, R72, -INF , P0 ;  /* 0xff80000048097808 */ /* 0x000fe40000000000 */
[----:B------:R-:W-:-:S02]  /*53a0*/  ISETP.GT.AND P0, PT, R2, 0x9, PT ;  /* 0x000000090200780c */ /* 0x000fc40003f04270 */
[----:B------:R-:W-:Y:S02]  /*53b0*/  FSEL R7, R69, -INF , P6 ;  /* 0xff80000045077808 */ /* 0x000fe40003000000 */
[----:B------:R-:W-:Y:S02]  /*53c0*/  ISETP.GT.AND P6, PT, R2, 0x10, PT ;  /* 0x000000100200780c */ /* 0x000fe40003fc4270 */
[----:B------:R-:W-:Y:S02]  /*53d0*/  FSEL R8, R68, -INF , P0 ;  /* 0xff80000044087808 */ /* 0x000fe40000000000 */
[----:B------:R-:W-:Y:S02]  /*53e0*/  ISETP.GT.AND P0, PT, R2, 0x11, PT ;  /* 0x000000110200780c */ /* 0x000fe40003f04270 */
[----:B------:R-:W-:Y:S02]  /*53f0*/  IMNMX R0, R3, R0, PT ;  /* 0x0000000003007217 */ /* 0x000fe40003800200 */
[----:B------:R-:W-:-:S02]  /*5400*/  FSEL R11, R54, -INF , P6 ;  /* 0xff800000360b7808 */ /* 0x000fc40003000000 */
[----:B------:R-:W-:Y:S02]  /*5410*/  FMNMX.FTZ R3, R5, R9, !PT ;  /* 0x0000000905037209 */ /* 0x000fe40007810000 */
[----:B------:R-:W-:Y:S02]  /*5420*/  ISETP.GT.AND P6, PT, R2, 0x18, PT ;  /* 0x000000180200780c */ /* 0x000fe40003fc4270 */
[----:B------:R-:W-:Y:S02]  /*5430*/  FSEL R12, R52, -INF , P0 ;  /* 0xff800000340c7808 */ /* 0x000fe40000000000 */
[----:B------:R-:W-:Y:S02]  /*5440*/  ISETP.GT.AND P0, PT, R2, 0x19, PT ;  /* 0x000000190200780c */ /* 0x000fe40003f04270 */
[----:B------:R-:W-:Y:S02]  /*5450*/  FMNMX.FTZ R3, R7, R3, !PT ;  /* 0x0000000307037209 */ /* 0x000fe40007810000 */
[----:B------:R-:W-:-:S02]  /*5460*/  FSEL R13, R41, -INF , P6 ;  /* 0xff800000290d7808 */ /* 0x000fc40003000000 */
[----:B------:R-:W-:Y:S02]  /*5470*/  ISETP.GT.AND P6, PT, R2, 0x20, PT ;  /* 0x000000200200780c */ /* 0x000fe40003fc4270 */
[----:B------:R-:W-:Y:S02]  /*5480*/  FSEL R14, R40, -INF , P0 ;  /* 0xff800000280e7808 */ /* 0x000fe40000000000 */
[----:B------:R-:W-:Y:S02]  /*5490*/  ISETP.GT.AND P0, PT, R2, 0x21, PT ;  /* 0x000000210200780c */ /* 0x000fe40003f04270 */
[----:B------:R-:W-:Y:S02]  /*54a0*/  FMNMX.FTZ R3, R8, R3, !PT ;  /* 0x0000000308037209 */ /* 0x000fe40007810000 */
[----:B------:R-:W-:Y:S02]  /*54b0*/  FSEL R91, R28, -INF , P6 ;  /* 0xff8000001c5b7808 */ /* 0x000fe40003000000 */
[----:B------:R-:W-:-:S02]  /*54c0*/  ISETP.GT.AND P6, PT, R2, 0x28, PT ;  /* 0x000000280200780c */ /* 0x000fc40003fc4270 */
[----:B------:R-:W-:Y:S02]  /*54d0*/  FSEL R90, R26, -INF , P0 ;  /* 0xff8000001a5a7808 */ /* 0x000fe40000000000 */
[C---:B------:R-:W-:Y:S02]  /*54e0*/  ISETP.GT.AND P0, PT, R2.reuse, 0x29, PT ;  /* 0x000000290200780c */ /* 0x040fe40003f04270 */
[----:B------:R-:W-:Y:S02]  /*54f0*/  FMNMX.FTZ R3, R11, R3, !PT ;  /* 0x000000030b037209 */ /* 0x000fe40007810000 */
[----:B------:R-:W-:Y:S02]  /*5500*/  FSEL R89, R19, -INF , P6 ;  /* 0xff80000013597808 */ /* 0x000fe40003000000 */
[----:B------:R-:W-:Y:S02]  /*5510*/  ISETP.GT.AND P6, PT, R2, 0x30, PT ;  /* 0x000000300200780c */ /* 0x000fe40003fc4270 */
[----:B------:R-:W-:-:S02]  /*5520*/  FSEL R88, R18, -INF , P0 ;  /* 0xff80000012587808 */ /* 0x000fc40000000000 */
[----:B------:R-:W-:Y:S02]  /*5530*/  FMNMX.FTZ R3, R12, R3, !PT ;  /* 0x000000030c037209 */ /* 0x000fe40007810000 */
[C---:B------:R-:W-:Y:S02]  /*5540*/  ISETP.GT.AND P0, PT, R2.reuse, 0x31, PT ;  /* 0x000000310200780c */ /* 0x040fe40003f04270 */
[----:B------:R-:W-:Y:S02]  /*5550*/  FSEL R87, R17, -INF , P6 ;  /* 0xff80000011577808 */ /* 0x000fe40003000000 */
[----:B------:R-:W-:Y:S02]  /*5560*/  FMNMX.FTZ R3, R13, R3, !PT ;  /* 0x000000030d037209 */ /* 0x000fe40007810000 */
[----:B------:R-:W-:Y:S02]  /*5570*/  ISETP.GT.AND P6, PT, R2, 0x38, PT ;  /* 0x000000380200780c */ /* 0x000fe40003fc4270 */
[----:B------:R-:W-:-:S02]  /*5580*/  FSEL R86, R16, -INF , P0 ;  /* 0xff80000010567808 */ /* 0x000fc40000000000 */
[----:B------:R-:W-:Y:S02]  /*5590*/  ISETP.GT.AND P0, PT, R2, 0x39, PT ;  /* 0x000000390200780c */ /* 0x000fe40003f04270 */
[----:B------:R-:W-:Y:S02]  /*55a0*/  FMNMX.FTZ R3, R14, R3, !PT ;  /* 0x000000030e037209 */ /* 0x000fe40007810000 */
[----:B------:R-:W-:Y:S02]  /*55b0*/  FSEL R85, R15, -INF , P6 ;  /* 0xff8000000f557808 */ /* 0x000fe40003000000 */
[----:B------:R-:W-:Y:S02]  /*55c0*/  ISETP.GT.AND P6, PT, R0, RZ, PT ;  /* 0x000000ff0000720c */ /* 0x000fe40003fc4270 */
        /* <DEDUP_REMOVED lines=36> */
[----:B------:R-:W-:Y:S01]  /*5810*/  FMNMX.FTZ R3, R21, R3, !PT ;  /* 0x0000000315037209 */ /* 0x000fe20007810000 */
[----:B------:R-:W1:Y:S01]  /*5820*/  SHFL.BFLY PT, R4, R2, 0x2, 0x1f ;  /* 0x0c401f0002047f89 */ /* 0x000e6200000e0000 */
[----:B------:R-:W-:Y:S02]  /*5830*/  ISETP.GT.AND P6, PT, R0, 0x28, PT ;  /* 0x000000280000780c */ /* 0x000fe40003fc4270 */
[----:B------:R-:W-:Y:S02]  /*5840*/  FSEL R98, R30, -INF , P0 ;  /* 0xff8000001e627808 */ /* 0x000fe40000000000 */
[----:B------:R-:W-:Y:S02]  /*5850*/  FMNMX.FTZ R3, R96, R3, !PT ;  /* 0x0000000360037209 */ /* 0x000fe40007810000 */
[----:B------:R-:W-:Y:S02]  /*5860*/  ISETP.GT.AND P0, PT, R0, 0x29, PT ;  /* 0x000000290000780c */ /* 0x000fe40003f04270 */
[----:B------:R-:W-:-:S02]  /*5870*/  FSEL R102, R29, -INF , P6 ;  /* 0xff8000001d667808 */ /* 0x000fc40003000000 */
[----:B------:R-:W-:Y:S01]  /*5880*/  FMNMX.FTZ R3, R98, R3, !PT ;  /* 0x0000000362037209 */ /* 0x000fe20007810000 */
[----:B------:R-:W-:Y:S01]  /*5890*/  LDSM.16.MT88.4 R28, [R194] ;  /* 0x00000000c21c783b */ /* 0x000fe20000004200 */
[----:B------:R-:W-:Y:S02]  /*58a0*/  ISETP.GT.AND P6, PT, R0, 0x30, PT ;  /* 0x000000300000780c */ /* 0x000fe40003fc4270 */
[----:B------:R-:W-:Y:S02]  /*58b0*/  FSEL R101, R27, -INF , P0 ;  /* 0xff8000001b657808 */ /* 0x000fe40000000000 */
[----:B------:R-:W-:Y:S02]  /*58c0*/  FMNMX.FTZ R3, R102, R3, !PT ;  /* 0x0000000366037209 */ /* 0x000fe40007810000 */
[----:B------:R-:W-:Y:S02]  /*58d0*/  ISETP.GT.AND P0, PT, R0, 0x31, PT ;  /* 0x000000310000780c */ /* 0x000fe40003f04270 */
[----:B------:R-:W-:-:S02]  /*58e0*/  FSEL R103, R25, -INF , P6 ;  /* 0xff80000019677808 */ /* 0x000fc40003000000 */
[----:B------:R-:W-:Y:S02]  /*58f0*/  FMNMX.FTZ R3, R101, R3, !PT ;  /* 0x0000000365037209 */ /* 0x000fe40007810000 */
[----:B------:R-:W-:Y:S02]  /*5900*/  ISETP.GT.AND P6, PT, R0, 0x38, PT ;  /* 0x000000380000780c */ /* 0x000fe40003fc4270 */
[----:B------:R-:W-:Y:S02]  /*5910*/  FSEL R100, R24, -INF , P0 ;  /* 0xff80000018647808 */ /* 0x000fe40000000000 */
[----:B------:R-:W-:Y:S01]  /*5920*/  FMNMX.FTZ R3, R103, R3, !PT ;  /* 0x0000000367037209 */ /* 0x000fe20007810000 */
[----:B------:R-:W-:Y:S01]  /*5930*/  LDSM.16.MT88.4 R24, [R193+0x800] ;  /* 0x00080000c118783b */ /* 0x000fe20000004200 */
[----:B------:R-:W-:Y:S02]  /*5940*/  ISETP.GT.AND P0, PT, R0, 0x39, PT ;  /* 0x000000390000780c */ /* 0x000fe40003f04270 */
[----:B------:R-:W-:-:S02]  /*5950*/  FSEL R99, R23, -INF , P6 ;  /* 0xff80000017637808 */ /* 0x000fc40003000000 */
[----:B------:R-:W-:Y:S02]  /*5960*/  FMNMX.FTZ R0, R100, R3, !PT ;  /* 0x0000000364007209 */ /* 0x000fe40007810000 */
        /* <DEDUP_REMOVED lines=14> */
[----:B--2---:R-:W-:-:S06]  /*5a50*/  FFMA.FTZ R3, R9, c[0x0][0x2d0], -R2 ;  /* 0x0000b40009037a23 */ /* 0x004fcc0000010802 */
[----:B------:R2:W3:Y:S01]  /*5a60*/  MUFU.EX2 R72, R3 ;  /* 0x0000000300487308 */ /* 0x0004e20000000800 */
[----:B-1----:R-:W-:Y:S01]  /*5a70*/  FMNMX.FTZ R132, R0, R4, !PT ;  /* 0x0000000400847209 */ /* 0x002fe20007810000 */
[--C-:B------:R-:W-:Y:S02]  /*5a80*/  FFMA.FTZ R0, R12, c[0x0][0x2d0], -R2.reuse ;  /* 0x0000b4000c007a23 */ /* 0x100fe40000010802 */
[----:B--2---:R-:W-:-:S04]  /*5a90*/  FFMA.FTZ R3, R7, c[0x0][0x2d0], -R2 ;  /* 0x0000b40007037a23 */ /* 0x004fc80000010802 */
[----:B------:R1:W-:Y:S01]  /*5aa0*/  MUFU.EX2 R75, R3 ;  /* 0x00000003004b7308 */ /* 0x0003e20000000800 */
[----:B------:R-:W-:Y:S01]  /*5ab0*/  FSETP.NEU.FTZ.AND P0, PT, R132, -INF , PT ;  /* 0xff8000008400780b */ /* 0x000fe20003f1d000 */
[----:B-1----:R-:W-:-:S06]  /*5ac0*/  FFMA.FTZ R3, R8, c[0x0][0x2d0], -R2 ;  /* 0x0000b40008037a23 */ /* 0x002fcc0000010802 */
[----:B------:R1:W2:Y:S08]  /*5ad0*/  MUFU.EX2 R76, R3 ;  /* 0x00000003004c7308 */ /* 0x0002b00000000800 */
[----:B------:R4:W-:Y:S01]  /*5ae0*/  MUFU.EX2 R78, R0 ;  /* 0x00000000004e7308 */ /* 0x0009e20000000800 */
[----:B-1----:R-:W-:-:S07]  /*5af0*/  FFMA.FTZ R3, R11, c[0x0][0x2d0], -R2 ;  /* 0x0000b4000b037a23 */ /* 0x002fce0000010802 */
[----:B------:R1:W-:Y:S01]  /*5b00*/  MUFU.EX2 R77, R3 ;  /* 0x00000003004d7308 */ /* 0x0003e20000000800 */
[----:B----4-:R-:W-:-:S05]  /*5b10*/  FMUL.FTZ R0, R132, c[0x0][0x2d0] ;  /* 0x0000b40084007a20 */ /* 0x010fca0000410000 */
[----:B------:R-:W-:Y:S01]  /*5b20*/  FSEL R0, R0, RZ, P0 ;  /* 0x000000ff00007208 */ /* 0x000fe20000000000 */
[----:B-1----:R-:W-:-:S04]  /*5b30*/  FFMA.FTZ R3, R13, c[0x0][0x2d0], -R2 ;  /* 0x0000b4000d037a23 */ /* 0x002fc80000010802 */
[----:B------:R1:W-:Y:S02]  /*5b40*/  MUFU.EX2 R82, R3 ;  /* 0x0000000300527308 */ /* 0x0003e40000000800 */
[----:B-1----:R-:W-:Y:S02]  /*5b50*/  FFMA.FTZ R3, R14, c[0x0][0x2d0], -R2 ;  /* 0x0000b4000e037a23 */ /* 0x002fe40000010802 */
[----:B------:R-:W1:Y:S04]  /*5b60*/  LDSM.16.MT88.4 R12, [R193] ;  /* 0x00000000c10c783b */ /* 0x000e680000004200 */
[----:B------:R4:W-:Y:S02]  /*5b70*/  MUFU.EX2 R83, R3 ;  /* 0x0000000300537308 */ /* 0x0009e40000000800 */
[----:B----4-:R-:W-:-:S06]  /*5b80*/  FFMA.FTZ R3, R6, c[0x0][0x2d0], -R0 ;  /* 0x0000b40006037a23 */ /* 0x010fcc0000010800 */
[----:B------:R4:W-:Y:S02]  /*5b90*/  MUFU.EX2 R69, R3 ;  /* 0x0000000300457308 */ /* 0x0009e40000000800 */
[----:B----4-:R-:W-:-:S06]  /*5ba0*/  FFMA.FTZ R3, R20, c[0x0][0x2d0], -R0 ;  /* 0x0000b40014037a23 */ /* 0x010fcc0000010800 */
[----:B------:R4:W5:Y:S02]  /*5bb0*/  MUFU.EX2 R68, R3 ;  /* 0x0000000300447308 */ /* 0x0009640000000800 */
[----:B----4-:R-:W-:-:S06]  /*5bc0*/  FFMA.FTZ R3, R19, c[0x0][0x2d0], -R0 ;  /* 0x0000b40013037a23 */ /* 0x010fcc0000010800 */
[----:B------:R4:W-:Y:S02]  /*5bd0*/  MUFU.EX2 R70, R3 ;  /* 0x0000000300467308 */ /* 0x0009e40000000800 */
[----:B----4-:R-:W-:-:S06]  /*5be0*/  FFMA.FTZ R3, R18, c[0x0][0x2d0], -R0 ;  /* 0x0000b40012037a23 */ /* 0x010fcc0000010800 */
[----:B------:R4:W1:Y:S01]  /*5bf0*/  MUFU.EX2 R71, R3 ;  /* 0x0000000300477308 */ /* 0x0008620000000800 */
[--C-:B------:R-:W-:Y:S01]  /*5c00*/  FFMA.FTZ R4, R10, c[0x0][0x2d0], -R0.reuse ;  /* 0x0000b4000a047a23 */ /* 0x100fe20000010800 */
[----:B---3--:R-:W-:Y:S02]  /*5c10*/  F2FP.BF16.PACK_AB R8, R72, R74 ;  /* 0x0000004a4808723e */ /* 0x008fe400000010ff */
[----:B--2---:R-:W-:Y:S02]  /*5c20*/  F2FP.BF16.PACK_AB R10, R76, R75 ;  /* 0x0000004b4c0a723e */ /* 0x004fe400000010ff */
[----:B-----5:R-:W-:Y:S01]  /*5c30*/  F2FP.BF16.PACK_AB R9, R68, R69 ;  /* 0x000000454409723e */ /* 0x020fe200000010ff */
[----:B----4-:R-:W-:Y:S01]  /*5c40*/  FFMA.FTZ R3, R17, c[0x0][0x2d0], -R0 ;  /* 0x0000b40011037a23 */ /* 0x010fe20000010800 */
[----:B-1----:R-:W-:-:S03]  /*5c50*/  F2FP.BF16.PACK_AB R11, R71, R70 ;  /* 0x00000046470b723e */ /* 0x002fc600000010ff */
[----:B------:R1:W-:Y:S02]  /*5c60*/  MUFU.EX2 R73, R3 ;  /* 0x0000000300497308 */ /* 0x0003e40000000800 */
[----:B-1----:R-:W-:-:S06]  /*5c70*/  FFMA.FTZ R3, R16, c[0x0][0x2d0], -R0 ;  /* 0x0000b40010037a23 */ /* 0x002fcc0000010800 */
[----:B------:R1:W2:Y:S01]  /*5c80*/  MUFU.EX2 R79, R3 ;  /* 0x00000003004f7308 */ /* 0x0002a20000000800 */
[----:B------:R-:W-:Y:S07]  /*5c90*/  HMMA.16816.F32.BF16 R16, R8, R12, RZ ;  /* 0x0000000c0810723c */ /* 0x000fee00000418ff */
[----:B------:R3:W-:Y:S01]  /*5ca0*/  MUFU.EX2 R80, R4 ;  /* 0x0000000400507308 */ /* 0x0007e20000000800 */
[----:B-1----:R-:W-:-:S07]  /*5cb0*/  FFMA.FTZ R3, R21, c[0x0][0x2d0], -R0 ;  /* 0x0000b40015037a23 */ /* 0x002fce0000010800 */
[----:B------:R-:W1:Y:S01]  /*5cc0*/  MUFU.EX2 R81, R3 ;  /* 0x0000000300517308 */ /* 0x000e620000000800 */
[C---:B------:R-:W-:Y:S01]  /*5cd0*/  HMMA.16816.F32.BF16 R12, R8.reuse, R14, RZ ;  /* 0x0000000e080c723c */ /* 0x040fe200000418ff */
[----:B--2---:R-:W-:Y:S02]  /*5ce0*/  F2FP.BF16.PACK_AB R5, R79, R73 ;  /* 0x000000494f05723e */ /* 0x004fe400000010ff */
[----:B---3--:R-:W-:Y:S02]  /*5cf0*/  F2FP.BF16.PACK_AB R4, R78, R77 ;  /* 0x0000004d4e04723e */ /* 0x008fe400000010ff */
[----:B------:R-:W-:Y:S02]  /*5d00*/  F2FP.BF16.PACK_AB R6, R83, R82 ;  /* 0x000000525306723e */ /* 0x000fe400000010ff */
[----:B-1----:R-:W-:Y:S01]  /*5d10*/  F2FP.BF16.PACK_AB R7, R81, R80 ;  /* 0x000000505107723e */ /* 0x002fe200000010ff */
[----:B------:R-:W-:Y:S08]  /*5d20*/  HMMA.16816.F32.BF16 R20, R8, R28, RZ ;  /* 0x0000001c0814723c */ /* 0x000ff000000418ff */
[----:B------:R-:W-:Y:S08]  /*5d30*/  HMMA.16816.F32.BF16 R140, R4, R24, R16 ;  /* 0x00000018048c723c */ /* 0x000ff00000041810 */
[----:B------:R-:W-:Y:S01]  /*5d40*/  HMMA.16816.F32.BF16 R16, R8, R30, RZ ;  /* 0x0000001e0810723c */ /* 0x000fe200000418ff */
[----:B------:R-:W1:Y:S07]  /*5d50*/  LDSM.16.MT88.4 R28, [R193+0x2000] ;  /* 0x00200000c11c783b */ /* 0x000e6e0000004200 */
[----:B------:R-:W-:Y:S08]  /*5d60*/  HMMA.16816.F32.BF16 R240, R4, R26, R12 ;  /* 0x0000001a04f0723c */ /* 0x000ff0000004180c */
[----:B------:R-:W-:Y:S08]  /*5d70*/  HMMA.16816.F32.BF16 R12, R8, R36, RZ ;  /* 0x00000024080c723c */ /* 0x000ff000000418ff */
[C---:B------:R-:W-:Y:S08]  /*5d80*/  HMMA.16816.F32.BF16 R148, R4.reuse, R40, R20 ;  /* 0x000000280494723c */ /* 0x040ff00000041814 */
[----:B------:R-:W-:Y:S01]  /*5d90*/  HMMA.16816.F32.BF16 R156, R4, R42, R16 ;  /* 0x0000002a049c723c */ /* 0x000fe20000041810 */
[----:B------:R-:W-:Y:S07]  /*5da0*/  LDSM.16.MT88.4 R40, [R194+0x2000] ;  /* 0x00200000c228783b */ /* 0x000fee0000004200 */
[C---:B------:R-:W-:Y:S08]  /*5db0*/  HMMA.16816.F32.BF16 R20, R8.reuse, R44, RZ ;  /* 0x0000002c0814723c */ /* 0x040ff000000418ff */
[C---:B------:R-:W-:Y:S01]  /*5dc0*/  HMMA.16816.F32.BF16 R16, R8.reuse, R46, RZ ;  /* 0x0000002e0810723c */ /* 0x040fe200000418ff */
[----:B------:R-:W2:Y:S07]  /*5dd0*/  LDSM.16.MT88.4 R44, [R197+0x2000] ;  /* 0x00200000c52c783b */ /* 0x000eae0000004200 */
[----:B------:R-:W-:Y:S01]  /*5de0*/  HMMA.16816.F32.BF16 R24, R8, R38, RZ ;  /* 0x000000260818723c */ /* 0x000fe200000418ff */
[----:B------:R-:W3:Y:S07]  /*5df0*/  LDSM.16.MT88.4 R36, [R196+0x2000] ;  /* 0x00200000c424783b */ /* 0x000eee0000004200 */
[----:B------:R-:W-:Y:S08]  /*5e00*/  HMMA.16816.F32.BF16 R236, R4, R48, R12 ;  /* 0x0000003004ec723c */ /* 0x000ff0000004180c */
[----:B-1----:R-:W-:Y:S08]  /*5e10*/  HMMA.16816.F32.BF16 R12, R8, R28, RZ ;  /* 0x0000001c080c723c */ /* 0x002ff000000418ff */
[C---:B------:R-:W-:Y:S08]  /*5e20*/  HMMA.16816.F32.BF16 R164, R4.reuse, R32, R20 ;  /* 0x0000002004a4723c */ /* 0x040ff00000041814 */
[C---:B------:R-:W-:Y:S01]  /*5e30*/  HMMA.16816.F32.BF16 R228, R4.reuse, R34, R16 ;  /* 0x0000002204e4723c */ /* 0x040fe20000041810 */
[----:B------:R-:W1:Y:S07]  /*5e40*/  LDSM.16.MT88.4 R32, [R197+0x2800] ;  /* 0x00280000c520783b */ /* 0x000e6e0000004200 */
[----:B------:R-:W-:Y:S01]  /*5e50*/  HMMA.16816.F32.BF16 R232, R4, R50, R24 ;  /* 0x0000003204e8723c */ /* 0x000fe20000041818 */
[----:B------:R-:W4:Y:S07]  /*5e60*/  LDSM.16.MT88.4 R48, [R194+0x2800] ;  /* 0x00280000c230783b */ /* 0x000f2e0000004200 */
[----:B------:R-:W-:Y:S08]  /*5e70*/  HMMA.16816.F32.BF16 R28, R8, R30, RZ ;  /* 0x0000001e081c723c */ /* 0x000ff000000418ff */
[----:B------:R-:W-:Y:S08]  /*5e80*/  HMMA.16816.F32.BF16 R224, R4, R52, R12 ;  /* 0x0000003404e0723c */ /* 0x000ff0000004180c */
[C---:B--2---:R-:W-:Y:S08]  /*5e90*/  HMMA.16816.F32.BF16 R16, R8.reuse, R44, RZ ;  /* 0x0000002c0810723c */ /* 0x044ff000000418ff */
[C---:B------:R-:W-:Y:S01]  /*5ea0*/  HMMA.16816.F32.BF16 R12, R8.reuse, R46, RZ ;  /* 0x0000002e080c723c */ /* 0x040fe200000418ff */
[----:B------:R-:W-:Y:S07]  /*5eb0*/  LDSM.16.MT88.4 R44, [R197+0x4000] ;  /* 0x00400000c52c783b */ /* 0x000fee0000004200 */
[C---:B------:R-:W-:Y:S08]  /*5ec0*/  HMMA.16816.F32.BF16 R20, R8.reuse, R42, RZ ;  /* 0x0000002a0814723c */ /* 0x040ff000000418ff */
[----:B------:R-:W-:Y:S01]  /*5ed0*/  HMMA.16816.F32.BF16 R24, R8, R40, RZ ;  /* 0x000000280818723c */ /* 0x000fe200000418ff */
[----:B------:R-:W2:Y:S07]  /*5ee0*/  LDSM.16.MT88.4 R40, [R193+0x4800] ;  /* 0x00480000c128783b */ /* 0x000eae0000004200 */
[----:B------:R-:W-:Y:S01]  /*5ef0*/  HMMA.16816.F32.BF16 R188, R4, R54, R28 ;  /* 0x0000003604bc723c */ /* 0x000fe2000004181c */
[----:B------:R-:W5:Y:S07]  /*5f00*/  LDSM.16.MT88.4 R52, [R194+0x4800] ;  /* 0x00480000c234783b */ /* 0x000f6e0000004200 */
[----:B---3--:R-:W-:Y:S08]  /*5f10*/  HMMA.16816.F32.BF16 R28, R8, R36, RZ ;  /* 0x00000024081c723c */ /* 0x008ff000000418ff */
[C---:B-1----:R-:W-:Y:S08]  /*5f20*/  HMMA.16816.F32.BF16 R184, R4.reuse, R32, R16 ;  /* 0x0000002004b8723c */ /* 0x042ff00000041810 */
[C---:B------:R-:W-:Y:S01]  /*5f30*/  HMMA.16816.F32.BF16 R176, R4.reuse, R34, R12 ;  /* 0x0000002204b0723c */ /* 0x040fe2000004180c */
[----:B------:R-:W1:Y:S07]  /*5f40*/  LDSM.16.MT88.4 R32, [R197+0x4800] ;  /* 0x00480000c520783b */ /* 0x000e6e0000004200 */
[----:B----4-:R-:W-:Y:S08]  /*5f50*/  HMMA.16816.F32.BF16 R180, R4, R50, R20 ;  /* 0x0000003204b4723c */ /* 0x010ff00000041814 */
[C---:B------:R-:W-:Y:S08]  /*5f60*/  HMMA.16816.F32.BF16 R16, R8.reuse, R58, RZ ;  /* 0x0000003a0810723c */ /* 0x040ff000000418ff */
[C---:B------:R-:W-:Y:S08]  /*5f70*/  HMMA.16816.F32.BF16 R12, R8.reuse, R64, RZ ;  /* 0x00000040080c723c */ /* 0x040ff000000418ff */
[----:B------:R-:W-:Y:S08]  /*5f80*/  HMMA.16816.F32.BF16 R20, R8, R56, RZ ;  /* 0x000000380814723c */ /* 0x000ff000000418ff */
[----:B------:R-:W-:Y:S08]  /*5f90*/  HMMA.16816.F32.BF16 R220, R4, R48, R24 ;  /* 0x0000003004dc723c */ /* 0x000ff00000041818 */
[----:B------:R-:W-:Y:S01]  /*5fa0*/  HMMA.16816.F32.BF16 R24, R8, R38, RZ ;  /* 0x000000260818723c */ /* 0x000fe200000418ff */
[----:B------:R-:W-:Y:S07]  /*5fb0*/  LDSM.16.MT88.4 R36, [R193+0x6000] ;  /* 0x00600000c124783b */ /* 0x000fee0000004200 */
[C---:B------:R-:W-:Y:S01]  /*5fc0*/  HMMA.16816.F32.BF16 R172, R4.reuse, R60, R28 ;  /* 0x0000003c04ac723c */ /* 0x040fe2000004181c */
[----:B------:R-:W3:Y:S07]  /*5fd0*/  LDSM.16.MT88.4 R28, [R196+0x4000] ;  /* 0x00400000c41c783b */ /* 0x000eee0000004200 */
[C---:B--2---:R-:W-:Y:S08]  /*5fe0*/  HMMA.16816.F32.BF16 R104, R4.reuse, R42, R16 ;  /* 0x0000002a0468723c */ /* 0x044ff00000041810 */
[C---:B-----5:R-:W-:Y:S08]  /*5ff0*/  HMMA.16816.F32.BF16 R160, R4.reuse, R52, R12 ;  /* 0x0000003404a0723c */ /* 0x060ff0000004180c */
[----:B------:R-:W-:Y:S08]  /*6000*/  HMMA.16816.F32.BF16 R168, R4, R40, R20 ;  /* 0x0000002804a8723c */ /* 0x000ff00000041814 */
[C---:B------:R-:W-:Y:S08]  /*6010*/  HMMA.16816.F32.BF16 R16, R8.reuse, R44, RZ ;  /* 0x0000002c0810723c */ /* 0x040ff000000418ff */
[C---:B------:R-:W-:Y:S08]  /*6020*/  HMMA.16816.F32.BF16 R12, R8.reuse, R46, RZ ;  /* 0x0000002e080c723c */ /* 0x040ff000000418ff */
[----:B------:R-:W-:Y:S08]  /*6030*/  HMMA.16816.F32.BF16 R20, R8, R66, RZ ;  /* 0x000000420814723c */ /* 0x000ff000000418ff */
[C---:B------:R-:W-:Y:S01]  /*6040*/  HMMA.16816.F32.BF16 R152, R4.reuse, R62, R24 ;  /* 0x0000003e0498723c */ /* 0x040fe20000041818 */
[----:B------:R-:W2:Y:S07]  /*6050*/  LDSM.16.MT88.4 R24, [R196+0x4800] ;  /* 0x00480000c418783b */ /* 0x000eae0000004200 */
[C---:B-1----:R-:W-:Y:S08]  /*6060*/  HMMA.16816.F32.BF16 R144, R4.reuse, R32, R16 ;  /* 0x000000200490723c */ /* 0x042ff00000041810 */
[C---:B------:R-:W-:Y:S01]  /*6070*/  HMMA.16816.F32.BF16 R136, R4.reuse, R34, R12 ;  /* 0x000000220488723c */ /* 0x040fe2000004180c */
[----:B------:R-:W1:Y:S07]  /*6080*/  LDSM.16.MT88.4 R32, [R193+0x6800] ;  /* 0x00680000c120783b */ /* 0x000e6e0000004200 */
[----:B------:R-:W-:Y:S08]  /*6090*/  HMMA.16816.F32.BF16 R108, R4, R54, R20 ;  /* 0x00000036046c723c */ /* 0x000ff00000041814 */
[C---:B---3--:R-:W-:Y:S08]  /*60a0*/  HMMA.16816.F32.BF16 R20, R8.reuse, R28, RZ ;  /* 0x0000001c0814723c */ /* 0x048ff000000418ff */
[C---:B------:R-:W-:Y:S08]  /*60b0*/  HMMA.16816.F32.BF16 R16, R8.reuse, R30, RZ ;  /* 0x0000001e0810723c */ /* 0x040ff000000418ff */
[----:B------:R-:W-:Y:S08]  /*60c0*/  HMMA.16816.F32.BF16 R12, R8, R36, RZ ;  /* 0x00000024080c723c */ /* 0x000ff000000418ff */
[C---:B--2---:R-:W-:Y:S01]  /*60d0*/  HMMA.16816.F32.BF16 R128, R4.reuse, R24, R20 ;  /* 0x000000180480723c */ /* 0x044fe20000041814 */
[----:B------:R-:W-:Y:S07]  /*60e0*/  LDSM.16.MT88.4 R20, [R194+0x6800] ;  /* 0x00680000c214783b */ /* 0x000fee0000004200 */
[C---:B------:R-:W-:Y:S01]  /*60f0*/  HMMA.16816.F32.BF16 R124, R4.reuse, R26, R16 ;  /* 0x0000001a047c723c */ /* 0x040fe20000041810 */
[----:B------:R-:W2:Y:S07]  /*6100*/  LDSM.16.MT88.4 R24, [R194+0x6000] ;  /* 0x00600000c218783b */ /* 0x000eae0000004200 */
[----:B-1----:R-:W-:Y:S08]  /*6110*/  HMMA.16816.F32.BF16 R120, R4, R32, R12 ;  /* 0x000000200478723c */ /* 0x002ff0000004180c */
[----:B------:R-:W-:Y:S11]  /*6120*/  HMMA.16816.F32.BF16 R12, R8, R38, RZ ;  /* 0x00000026080c723c */ /* 0x000ff600000418ff */
[----:B------:R-:W-:Y:S11]  /*6130*/  @!UPT UIADD3 URZ, URZ, URZ, URZ ;  /* 0x0000003f3f3ff290 */ /* 0x000ff6000fffe03f */
[----:B------:R-:W-:Y:S02]  /*6140*/  @!UPT UIADD3 URZ, URZ, URZ, URZ ;  /* 0x0000003f3f3ff290 */ /* 0x000fe4000fffe03f */
[----:B------:R-:W-:Y:S08]  /*6150*/  HMMA.16816.F32.BF16 R116, R4, R34, R12 ;  /* 0x000000220474723c */ /* 0x000ff0000004180c */
[----:B--2---:R-:W-:Y:S11]  /*6160*/  HMMA.16816.F32.BF16 R12, R8, R24, RZ ;  /* 0x00000018080c723c */ /* 0x004ff600000418ff */
[----:B------:R-:W-:Y:S11]  /*6170*/  @!UPT UIADD3 URZ, URZ, URZ, URZ ;  /* 0x0000003f3f3ff290 */ /* 0x000ff6000fffe03f */
[----:B------:R-:W-:Y:S02]  /*6180*/  @!UPT UIADD3 URZ, URZ, URZ, URZ ;  /* 0x0000003f3f3ff290 */ /* 0x000fe4000fffe03f */
[----:B------:R-:W-:Y:S08]  /*6190*/  HMMA.16816.F32.BF16 R112, R4, R20, R12 ;  /* 0x000000140470723c */ /* 0x000ff0000004180c */
[----:B------:R-:W-:Y:S01]  /*61a0*/  HMMA.16816.F32.BF16 R12, R8, R26, RZ ;  /* 0x0000001a080c723c */ /* 0x000fe200000418ff */
[----:B------:R-:W-:-:S04]  /*61b0*/  FADD.FTZ R16, R69, R68 ;  /* 0x0000004445107221 */ /* 0x000fc80000010000 */
[----:B------:R-:W-:Y:S11]  /*61c0*/  FADD.FTZ R16, R70, R16 ;  /* 0x0000001046107221 */ /* 0x000ff60000010000 */
[----:B------:R-:W-:Y:S08]  /*61d0*/  @!UPT UIADD3 URZ, URZ, URZ, URZ ;  /* 0x0000003f3f3ff290 */ /* 0x000ff0000fffe03f */
[----:B------:R-:W-:Y:S01]  /*61e0*/  HMMA.16816.F32.BF16 R92, R4, R22, R12 ;  /* 0x00000016045c723c */ /* 0x000fe2000004180c */
[----:B------:R-:W1:Y:S06]  /*61f0*/  LDSM.16.MT88.4 R20, [R197+0x6000] ;  /* 0x00600000c514783b */ /* 0x000e6c0000004200 */
[----:B------:R-:W-:Y:S02]  /*6200*/  FADD.FTZ R12, R71, R16 ;  /* 0x00000010470c7221 */ /* 0x000fe40000010000 */
[----:B------:R-:W2:Y:S02]  /*6210*/  LDSM.16.MT88.4 R16, [R197+0x6800] ;  /* 0x00680000c510783b */ /* 0x000ea40000004200 */
[----:B------:R-:W-:-:S02]  /*6220*/  FADD.FTZ R24, R73, R12 ;  /* 0x0000000c49187221 */ /* 0x000fc40000010000 */
[----:B-1----:R-:W-:Y:S11]  /*6230*/  HMMA.16816.F32.BF16 R12, R8, R20, RZ ;  /* 0x00000014080c723c */ /* 0x002ff600000418ff */
[----:B------:R-:W-:Y:S11]  /*6240*/  @!UPT UIADD3 URZ, URZ, URZ, URZ ;  /* 0x0000003f3f3ff290 */ /* 0x000ff6000fffe03f */
[----:B------:R-:W-:Y:S02]  /*6250*/  @!UPT UIADD3 URZ, URZ, URZ, URZ ;  /* 0x0000003f3f3ff290 */ /* 0x000fe4000fffe03f */
[----:B--2---:R-:W-:Y:S08]  /*6260*/  HMMA.16816.F32.BF16 R52, R4, R16, R12 ;  /* 0x000000100434723c */ /* 0x004ff0000004180c */
[----:B------:R-:W-:Y:S11]  /*6270*/  HMMA.16816.F32.BF16 R12, R8, R22, RZ ;  /* 0x00000016080c723c */ /* 0x000ff600000418ff */
[----:B------:R-:W-:Y:S11]  /*6280*/  @!UPT UIADD3 URZ, URZ, URZ, URZ ;  /* 0x0000003f3f3ff290 */ /* 0x000ff6000fffe03f */
[----:B------:R-:W-:Y:S02]  /*6290*/  @!UPT UIADD3 URZ, URZ, URZ, URZ ;  /* 0x0000003f3f3ff290 */ /* 0x000fe4000fffe03f */
[----:B------:R-:W-:Y:S01]  /*62a0*/  HMMA.16816.F32.BF16 R40, R4, R18, R12 ;  /* 0x000000120428723c */ /* 0x000fe2000004180c */
[----:B------:R-:W1:Y:S01]  /*62b0*/  LDSM.16.MT88.4 R12, [R196+0x6000] ;  /* 0x00600000c40c783b */ /* 0x000e620000004200 */
[----:B------:R-:W-:-:S06]  /*62c0*/  FADD.FTZ R3, R74, R72 ;  /* 0x000000484a037221 */ /* 0x000fcc0000010000 */
[C---:B-1----:R-:W-:Y:S08]  /*62d0*/  HMMA.16816.F32.BF16 R16, R8.reuse, R12, RZ ;  /* 0x0000000c0810723c */ /* 0x042ff000000418ff */
[----:B------:R-:W-:Y:S01]  /*62e0*/  HMMA.16816.F32.BF16 R8, R8, R14, RZ ;  /* 0x0000000e0808723c */ /* 0x000fe200000418ff */
[----:B------:R-:W1:Y:S01]  /*62f0*/  LDSM.16.MT88.4 R12, [R196+0x6800] ;  /* 0x00680000c40c783b */ /* 0x000e620000004200 */
[----:B------:R-:W-:-:S04]  /*6300*/  FADD.FTZ R3, R75, R3 ;  /* 0x000000034b037221 */ /* 0x000fc80000010000 */
[----:B------:R-:W-:-:S04]  /*6310*/  FADD.FTZ R3, R76, R3 ;  /* 0x000000034c037221 */ /* 0x000fc80000010000 */
[----:B------:R-:W-:-:S04]  /*6320*/  FADD.FTZ R3, R77, R3 ;  /* 0x000000034d037221 */ /* 0x000fc80000010000 */
[----:B------:R-:W-:Y:S02]  /*6330*/  FADD.FTZ R25, R78, R3 ;  /* 0x000000034e197221 */ /* 0x000fe40000010000 */
[----:B------:R-:W-:Y:S02]  /*6340*/  FFMA.FTZ R3, R96, c[0x0][0x2d0], -R0 ;  /* 0x0000b40060037a23 */ /* 0x000fe40000010800 */
[--C-:B------:R-:W-:Y:S02]  /*6350*/  FFMA.FTZ R26, R91, c[0x0][0x2d0], -R2.reuse ;  /* 0x0000b4005b1a7a23 */ /* 0x100fe40000010802 */
[--C-:B------:R-:W-:Y:S02]  /*6360*/  FFMA.FTZ R27, R90, c[0x0][0x2d0], -R2.reuse ;  /* 0x0000b4005a1b7a23 */ /* 0x100fe40000010802 */
[--C-:B------:R-:W-:Y:S02]  /*6370*/  FFMA.FTZ R28, R89, c[0x0][0x2d0], -R2.reuse ;  /* 0x0000b400591c7a23 */ /* 0x100fe40000010802 */
[----:B------:R-:W-:Y:S01]  /*6380*/  FFMA.FTZ R29, R88, c[0x0][0x2d0], -R2 ;  /* 0x0000b400581d7a23 */ /* 0x000fe20000010802 */
[C---:B-1----:R-:W-:Y:S08]  /*6390*/  HMMA.16816.F32.BF16 R36, R4.reuse, R12, R16 ;  /* 0x0000000c0424723c */ /* 0x042ff00000041810 */
[----:B------:R-:W-:Y:S01]  /*63a0*/  HMMA.16816.F32.BF16 R32, R4, R14, R8 ;  /* 0x0000000e0420723c */ /* 0x000fe20000041808 */
[----:B------:R-:W1:Y:S06]  /*63b0*/  LDSM.16.MT88.4 R8, [R193+0x1000] ;  /* 0x00100000c108783b */ /* 0x000e6c0000004200 */
[----:B------:R-:W-:-:S04]  /*63c0*/  FADD.FTZ R4, R79, R24 ;  /* 0x000000184f047221 */ /* 0x000fc80000010000 */
[----:B------:R-:W-:Y:S02]  /*63d0*/  FADD.FTZ R7, R80, R4 ;  /* 0x0000000450077221 */ /* 0x000fe40000010000 */
[----:B------:R-:W-:-:S04]  /*63e0*/  FFMA.FTZ R4, R98, c[0x0][0x2d0], -R0 ;  /* 0x0000b40062047a23 */ /* 0x000fc80000010800 */
[----:B------:R2:W-:Y:S01]  /*63f0*/  MUFU.EX2 R12, R4 ;  /* 0x00000004000c7308 */ /* 0x0005e20000000800 */
[--C-:B------:R-:W-:Y:S02]  /*6400*/  FFMA.FTZ R59, R87, c[0x0][0x2d0], -R2.reuse ;  /* 0x0000b400573b7a23 */ /* 0x100fe40000010802 */
[--C-:B------:R-:W-:Y:S02]  /*6410*/  FFMA.FTZ R58, R86, c[0x0][0x2d0], -R2.reuse ;  /* 0x0000b400563a7a23 */ /* 0x100fe40000010802 */
[--C-:B------:R-:W-:Y:S02]  /*6420*/  FFMA.FTZ R57, R85, c[0x0][0x2d0], -R2.reuse ;  /* 0x0000b40055397a23 */ /* 0x100fe40000010802 */
[----:B------:R-:W-:Y:S01]  /*6430*/  FFMA.FTZ R56, R84, c[0x0][0x2d0], -R2 ;  /* 0x0000b40054387a23 */ /* 0x000fe20000010802 */
[----:B------:R-:W-:Y:S01]  /*6440*/  MUFU.EX2 R3, R3 ;  /* 0x0000000300037308 */ /* 0x000fe20000000800 */
[----:B--2---:R-:W-:-:S07]  /*6450*/  FFMA.FTZ R4, R102, c[0x0][0x2d0], -R0 ;  /* 0x0000b40066047a23 */ /* 0x004fce0000010800 */
[----:B------:R2:W-:Y:S01]  /*6460*/  MUFU.EX2 R13, R4 ;  /* 0x00000004000d7308 */ /* 0x0005e20000000800 */
[----:B------:R-:W-:-:S07]  /*6470*/  FADD.FTZ R5, R82, R25 ;  /* 0x0000001952057221 */ /* 0x000fce0000010000 */
[----:B------:R-:W3:Y:S01]  /*6480*/  MUFU.EX2 R2, R26 ;  /* 0x0000001a00027308 */ /* 0x000ee20000000800 */
[----:B--2---:R-:W-:-:S07]  /*6490*/  FFMA.FTZ R4, R101, c[0x0][0x2d0], -R0 ;  /* 0x0000b40065047a23 */ /* 0x004fce0000010800 */
[----:B------:R-:W-:Y:S08]  /*64a0*/  MUFU.EX2 R15, R27 ;  /* 0x0000001b000f7308 */ /* 0x000ff00000000800 */
[----:B------:R-:W-:Y:S08]  /*64b0*/  MUFU.EX2 R16, R28 ;  /* 0x0000001c00107308 */ /* 0x000ff00000000800 */
[----:B------:R-:W2:Y:S08]  /*64c0*/  MUFU.EX2 R17, R29 ;  /* 0x0000001d00117308 */ /* 0x000eb00000000800 */
[----:B------:R4:W5:Y:S01]  /*64d0*/  MUFU.EX2 R14, R4 ;  /* 0x00000004000e7308 */ /* 0x0009620000000800 */
[----:B------:R-:W-:-:S02]  /*64e0*/  FADD.FTZ R6, R83, R5 ;  /* 0x0000000553067221 */ /* 0x000fc40000010000 */
[----:B------:R-:W-:Y:S02]  /*64f0*/  FADD.FTZ R5, R81, R7 ;  /* 0x0000000751057221 */ /* 0x000fe40000010000 */
[----:B---3--:R-:W-:Y:S02]  /*6500*/  FADD.FTZ R21, R2, R6 ;  /* 0x0000000602157221 */ /* 0x008fe40000010000 */
[----:B------:R-:W-:Y:S01]  /*6510*/  FADD.FTZ R20, R3, R5 ;  /* 0x0000000503147221 */ /* 0x000fe20000010000 */
[----:B------:R-:W-:Y:S02]  /*6520*/  F2FP.BF16.PACK_AB R5, R12, R3 ;  /* 0x000000030c05723e */ /* 0x000fe400000010ff */
[----:B--2---:R-:W-:Y:S02]  /*6530*/  F2FP.BF16.PACK_AB R6, R17, R16 ;  /* 0x000000101106723e */ /* 0x004fe400000010ff */
[----:B----4-:R-:W-:Y:S02]  /*6540*/  F2FP.BF16.PACK_AB R4, R15, R2 ;  /* 0x000000020f04723e */ /* 0x010fe400000010ff */
[----:B-----5:R-:W-:-:S07]  /*6550*/  F2FP.BF16.PACK_AB R7, R14, R13 ;  /* 0x0000000d0e07723e */ /* 0x020fce00000010ff */
        /* <DEDUP_REMOVED lines=24> */
[----:B------:R-:W-:-:S02]  /*66e0*/  FFMA.FTZ R18, R103, c[0x0][0x2d0], -R0 ;  /* 0x0000b40067127a23 */ /* 0x000fc40000010800 */
[--C-:B------:R-:W-:Y:S01]  /*66f0*/  FFMA.FTZ R19, R100, c[0x0][0x2d0], -R0.reuse ;  /* 0x0000b40064137a23 */ /* 0x100fe20000010800 */
[----:B------:R-:W-:Y:S01]  /*6700*/  LDSM.16.MT88.4 R152, [R194+0x1800] ;  /* 0x00180000c298783b */ /* 0x000fe20000004200 */
[--C-:B------:R-:W-:Y:S02]  /*6710*/  FFMA.FTZ R22, R99, c[0x0][0x2d0], -R0.reuse ;  /* 0x0000b40063167a23 */ /* 0x100fe40000010800 */
[----:B------:R-:W-:Y:S02]  /*6720*/  FFMA.FTZ R23, R97, c[0x0][0x2d0], -R0 ;  /* 0x0000b40061177a23 */ /* 0x000fe40000010800 */
[C---:B-1----:R-:W-:Y:S01]  /*6730*/  HMMA.16816.F32.BF16 R96, R4.reuse, R8, R168 ;  /* 0x000000080460723c */ /* 0x042fe200000418a8 */
[----:B------:R-:W-:Y:S07]  /*6740*/  LDSM.16.MT88.4 R168, [R196+0x1800] ;  /* 0x00180000c4a8783b */ /* 0x000fee0000004200 */
[C---:B------:R-:W-:Y:S01]  /*6750*/  HMMA.16816.F32.BF16 R100, R4.reuse, R10, R104 ;  /* 0x0000000a0464723c */ /* 0x040fe20000041868 */
[----:B------:R-:W1:Y:S07]  /*6760*/  LDSM.16.MT88.4 R8, [R194+0x5000] ;  /* 0x00500000c208783b */ /* 0x000e6e0000004200 */
[C---:B-1----:R-:W-:Y:S01]  /*6770*/  HMMA.16816.F32.BF16 R104, R4.reuse, R8, R160 ;  /* 0x000000080468723c */ /* 0x042fe200000418a0 */
[----:B------:R-:W-:Y:S01]  /*6780*/  MUFU.EX2 R0, R59 ;  /* 0x0000003b00007308 */ /* 0x000fe20000000800 */
[----:B------:R-:W-:Y:S06]  /*6790*/  LDSM.16.MT88.4 R160, [R197+0x1800] ;  /* 0x00180000c5a0783b */ /* 0x000fec0000004200 */
[C---:B------:R-:W-:Y:S01]  /*67a0*/  HMMA.16816.F32.BF16 R108, R4.reuse, R10, R108 ;  /* 0x0000000a046c723c */ /* 0x040fe2000004186c */
[----:B------:R-:W1:Y:S07]  /*67b0*/  LDSM.16.MT88.4 R8, [R197+0x5000] ;  /* 0x00500000c508783b */ /* 0x000e6e0000004200 */
[C---:B-1----:R-:W-:Y:S01]  /*67c0*/  HMMA.16816.F32.BF16 R228, R4.reuse, R8, R144 ;  /* 0x0000000804e4723c */ /* 0x042fe20000041890 */
[----:B------:R-:W-:Y:S01]  /*67d0*/  MUFU.EX2 R2, R18 ;  /* 0x0000001200027308 */ /* 0x000fe20000000800 */
[----:B------:R-:W-:Y:S01]  /*67e0*/  FADD.FTZ R3, R15, R21 ;  /* 0x000000150f037221 */ /* 0x000fe20000010000 */
[----:B------:R-:W-:Y:S05]  /*67f0*/  LDSM.16.MT88.4 R144, [R193+0x1800] ;  /* 0x00180000c190783b */ /* 0x000fea0000004200 */
        /* <DEDUP_REMOVED lines=9> */
[----:B------:R-:W-:Y:S01]  /*6890*/  FADD.FTZ R3, R16, R3 ;  /* 0x0000000310037221 */ /* 0x000fe20000010000 */
[----:B------:R-:W-:Y:S06]  /*68a0*/  LDSM.16.MT88.4 R112, [R194+0x7800] ;  /* 0x00780000c270783b */ /* 0x000fec0000004200 */
[C---:B------:R-:W-:Y:S01]  /*68b0*/  HMMA.16816.F32.BF16 R188, R4.reuse, R10, R92 ;  /* 0x0000000a04bc723c */ /* 0x040fe2000004185c */
[----:B------:R-:W1:Y:S07]  /*68c0*/  LDSM.16.MT88.4 R8, [R197+0x7000] ;  /* 0x00700000c508783b */ /* 0x000e6e0000004200 */
[C---:B-1----:R-:W-:Y:S08]  /*68d0*/  HMMA.16816.F32.BF16 R180, R4.reuse, R8, R52 ;  /* 0x0000000804b4723c */ /* 0x042ff00000041834 */
[C---:B------:R-:W-:Y:S01]  /*68e0*/  HMMA.16816.F32.BF16 R172, R4.reuse, R10, R40 ;  /* 0x0000000a04ac723c */ /* 0x040fe20000041828 */
[----:B------:R-:W1:Y:S04]  /*68f0*/  LDSM.16.MT88.4 R8, [R196+0x7000] ;  /* 0x00700000c408783b */ /* 0x000e680000004200 */
[----:B------:R-:W-:Y:S03]  /*6900*/  LDSM.16.MT88.4 R40, [R193+0x3800] ;  /* 0x00380000c128783b */ /* 0x000fe60000004200 */
[C---:B-1----:R-:W-:Y:S01]  /*6910*/  HMMA.16816.F32.BF16 R136, R4.reuse, R10, R32 ;  /* 0x0000000a0488723c */ /* 0x042fe20000041820 */
[----:B------:R-:W1:Y:S08]  /*6920*/  MUFU.EX2 R10, R58 ;  /* 0x0000003a000a7308 */ /* 0x000e700000000800 */
[----:B------:R-:W-:Y:S08]  /*6930*/  MUFU.EX2 R32, R57 ;  /* 0x0000003900207308 */ /* 0x000ff00000000800 */
[----:B------:R2:W-:Y:S01]  /*6940*/  MUFU.EX2 R33, R56 ;  /* 0x0000003800217308 */ /* 0x0005e20000000800 */
[----:B------:R-:W-:Y:S01]  /*6950*/  HMMA.16816.F32.BF16 R124, R4, R8, R36 ;  /* 0x00000008047c723c */ /* 0x000fe20000041824 */
[----:B--2---:R-:W2:Y:S06]  /*6960*/  LDSM.16.MT88.4 R56, [R197+0x3800] ;  /* 0x00380000c538783b */ /* 0x004eac0000004200 */
[----:B------:R-:W3:Y:S08]  /*6970*/  MUFU.EX2 R9, R19 ;  /* 0x0000001300097308 */ /* 0x000ef00000000800 */
[----:B------:R-:W-:Y:S08]  /*6980*/  MUFU.EX2 R11, R22 ;  /* 0x00000016000b7308 */ /* 0x000ff00000000800 */
[----:B------:R-:W4:Y:S01]  /*6990*/  MUFU.EX2 R8, R23 ;  /* 0x0000001700087308 */ /* 0x000f220000000800 */
[----:B-1----:R-:W-:-:S02]  /*69a0*/  F2FP.BF16.PACK_AB R128, R10, R0 ;  /* 0x000000000a80723e */ /* 0x002fc400000010ff */
[----:B---3--:R-:W-:Y:S02]  /*69b0*/  F2FP.BF16.PACK_AB R129, R9, R2 ;  /* 0x000000020981723e */ /* 0x008fe400000010ff */
[----:B------:R-:W-:Y:S02]  /*69c0*/  F2FP.BF16.PACK_AB R130, R33, R32 ;  /* 0x000000202182723e */ /* 0x000fe400000010ff */
[----:B----4-:R-:W-:-:S07]  /*69d0*/  F2FP.BF16.PACK_AB R131, R8, R11 ;  /* 0x0000000b0883723e */ /* 0x010fce00000010ff */
[C---:B------:R-:W-:Y:S08]  /*69e0*/  HMMA.16816.F32.BF16 R164, R128.reuse, R168, R164 ;  /* 0x000000a880a4723c */ /* 0x040ff000000418a4 */
[C---:B------:R-:W-:Y:S01]  /*69f0*/  HMMA.16816.F32.BF16 R168, R128.reuse, R170, R48 ;  /* 0x000000aa80a8723c */ /* 0x040fe20000041830 */
[----:B------:R-:W1:Y:S07]  /*6a00*/  LDSM.16.MT88.4 R48, [R194+0x3800] ;  /* 0x00380000c230783b */ /* 0x000e6e0000004200 */
[C---:B--2---:R-:W-:Y:S08]  /*6a10*/  HMMA.16816.F32.BF16 R52, R128.reuse, R56, R76 ;  /* 0x000000388034723c */ /* 0x044ff0000004184c */
[C---:B------:R-:W-:Y:S01]  /*6a20*/  HMMA.16816.F32.BF16 R56, R128.reuse, R58, R80 ;  /* 0x0000003a8038723c */ /* 0x040fe20000041850 */
[----:B------:R-:W2:Y:S07]  /*6a30*/  LDSM.16.MT88.4 R80, [R194+0x5800] ;  /* 0x00580000c250783b */ /* 0x000eae0000004200 */
[C---:B------:R-:W-:Y:S08]  /*6a40*/  HMMA.16816.F32.BF16 R36, R128.reuse, R40, R60 ;  /* 0x000000288024723c */ /* 0x040ff0000004183c */
[----:B------:R-:W-:Y:S01]  /*6a50*/  HMMA.16816.F32.BF16 R40, R128, R42, R64 ;  /* 0x0000002a8028723c */ /* 0x000fe20000041840 */
[----:B------:R-:W3:Y:S01]  /*6a60*/  LDSM.16.MT88.4 R64, [R196+0x3800] ;  /* 0x00380000c440783b */ /* 0x000ee20000004200 */
[----:B------:R-:W-:-:S06]  /*6a70*/  FADD.FTZ R4, R12, R20 ;  /* 0x000000140c047221 */ /* 0x000fcc0000010000 */
[----:B------:R-:W-:Y:S01]  /*6a80*/  HMMA.16816.F32.BF16 R156, R128, R160, R156 ;  /* 0x000000a0809c723c */ /* 0x000fe2000004189c */
[----:B------:R-:W-:-:S07]  /*6a90*/  FADD.FTZ R4, R13, R4 ;  /* 0x000000040d047221 */ /* 0x000fce0000010000 */
[C---:B------:R-:W-:Y:S08]  /*6aa0*/  HMMA.16816.F32.BF16 R160, R128.reuse, R162, R44 ;  /* 0x000000a280a0723c */ /* 0x040ff0000004182c */
[----:B-1----:R-:W-:Y:S01]  /*6ab0*/  HMMA.16816.F32.BF16 R44, R128, R48, R68 ;  /* 0x00000030802c723c */ /* 0x002fe20000041844 */
[----:B------:R-:W-:-:S07]  /*6ac0*/  FADD.FTZ R4, R14, R4 ;  /* 0x000000040e047221 */ /* 0x000fce0000010000 */
[C---:B------:R-:W-:Y:S01]  /*6ad0*/  HMMA.16816.F32.BF16 R48, R128.reuse, R50, R72 ;  /* 0x000000328030723c */ /* 0x040fe20000041848 */
[----:B------:R-:W1:Y:S07]  /*6ae0*/  LDSM.16.MT88.4 R72, [R193+0x5800] ;  /* 0x00580000c148783b */ /* 0x000e6e0000004200 */
[----:B--2---:R-:W-:Y:S01]  /*6af0*/  HMMA.16816.F32.BF16 R76, R128, R80, R104 ;  /* 0x00000050804c723c */ /* 0x004fe20000041868 */
[----:B------:R-:W2:Y:S01]  /*6b00*/  LDSM.16.MT88.4 R104, [R193+0x7800] ;  /* 0x00780000c168783b */ /* 0x000ea20000004200 */
[----:B------:R-:W-:-:S03]  /*6b10*/  FADD.FTZ R12, R2, R4 ;  /* 0x00000004020c7221 */ /* 0x000fc60000010000 */
[----:B------:R-:W4:Y:S01]  /*6b20*/  LDSM.16.MT88.4 R4, [R196+0x7800] ;  /* 0x00780000c404783b */ /* 0x000f220000004200 */
[----:B------:R-:W-:Y:S02]  /*6b30*/  FADD.FTZ R3, R17, R3 ;  /* 0x0000000311037221 */ /* 0x000fe40000010000 */
[----:B---3--:R-:W-:Y:S01]  /*6b40*/  HMMA.16816.F32.BF16 R60, R128, R64, R84 ;  /* 0x00000040803c723c */ /* 0x008fe20000041854 */
[----:B------:R-:W-:-:S07]  /*6b50*/  @P1 IMAD.HI.U32 R2, R246, c[0x0][0x2c8], RZ ;  /* 0x0000b200f6021a27 */ /* 0x000fce00078e00ff */
[----:B------:R-:W-:Y:S01]  /*6b60*/  HMMA.16816.F32.BF16 R64, R128, R66, R88 ;  /* 0x000000428040723c */ /* 0x000fe20000041858 */
[----:B------:R-:W3:Y:S01]  /*6b70*/  LDSM.16.MT88.4 R88, [R197+0x5800] ;  /* 0x00580000c558783b */ /* 0x000ee20000004200 */
[----:B------:R-:W-:Y:S02]  /*6b80*/  FADD.FTZ R3, R0, R3 ;  /* 0x0000000300037221 */ /* 0x000fe40000010000 */
[----:B------:R-:W-:Y:S01]  /*6b90*/  IMAD.MOV.U32 R0, RZ, RZ, R246 ;  /* 0x000000ffff007224 */ /* 0x000fe200078e00f6 */
[----:B------:R-:W-:-:S04]  /*6ba0*/  @P1 SHF.R.U32.HI R0, RZ, c[0x0][0x2cc], R2 ;  /* 0x0000b300ff001a19 */ /* 0x000fc80000011602 */
[----:B------:R-:W-:-:S04]  /*6bb0*/  IADD3 R0, R0, R135, -R245 ;  /* 0x0000008700007210 */ /* 0x000fc80007ffe8f5 */
[----:B------:R-:W-:Y:S01]  /*6bc0*/  SHF.R.S32.HI R2, RZ, 0x1f, R0 ;  /* 0x0000001fff027819 */ /* 0x000fe20000011400 */
[----:B-1----:R-:W-:Y:S01]  /*6bd0*/  HMMA.16816.F32.BF16 R68, R128, R72, R96 ;  /* 0x000000488044723c */ /* 0x002fe20000041860 */
[----:B------:R-:W1:Y:S02]  /*6be0*/  LDSM.16.MT88.4 R96, [R196+0x5800] ;  /* 0x00580000c460783b */ /* 0x000e640000004200 */
[----:B------:R-:W-:-:S05]  /*6bf0*/  LEA.HI R2, R2, R0, RZ, 0x6 ;  /* 0x0000000002027211 */ /* 0x000fca00078f30ff */
[----:B------:R-:W-:Y:S01]  /*6c00*/  HMMA.16816.F32.BF16 R72, R128, R74, R100 ;  /* 0x0000004a8048723c */ /* 0x000fe20000041864 */
[----:B------:R-:W-:-:S07]  /*6c10*/  SHF.R.S32.HI R2, RZ, 0x6, R2 ;  /* 0x00000006ff027819 */ /* 0x000fce0000011402 */
[----:B--2---:R-:W-:Y:S01]  /*6c20*/  HMMA.16816.F32.BF16 R100, R128, R104, R120 ;  /* 0x000000688064723c */ /* 0x004fe20000041878 */
[----:B------:R-:W2:Y:S01]  /*6c30*/  LDSM.16.MT88.4 R120, [R197+0x7800] ;  /* 0x00780000c578783b */ /* 0x000ea20000004200 */
[----:B------:R-:W-:-:S06]  /*6c40*/  FADD.FTZ R0, R10, R3 ;  /* 0x000000030a007221 */ /* 0x000fcc0000010000 */
[----:B----4-:R-:W-:Y:S01]  /*6c50*/  HMMA.16816.F32.BF16 R124, R128, R4, R124 ;  /* 0x00000004807c723c */ /* 0x010fe2000004187c */
[----:B------:R-:W-:-:S06]  /*6c60*/  FADD.FTZ R0, R32, R0 ;  /* 0x0000000020007221 */ /* 0x000fcc0000010000 */
[----:B------:R-:W-:Y:S01]  /*6c70*/  IMNMX R4, R134, R2, !PT ;  /* 0x0000000286047217 */ /* 0x000fe20007800200 */
[----:B------:R-:W-:-:S04]  /*6c80*/  FADD.FTZ R2, R9, R12 ;  /* 0x0000000c09027221 */ /* 0x000fc80000010000 */
[----:B------:R-:W-:Y:S02]  /*6c90*/  FADD.FTZ R2, R11, R2 ;  /* 0x000000020b027221 */ /* 0x000fe40000010000 */
[----:B------:R-:W-:Y:S02]  /*6ca0*/  FADD.FTZ R3, R33, R0 ;  /* 0x0000000021037221 */ /* 0x000fe40000010000 */
[----:B------:R-:W-:Y:S01]  /*6cb0*/  FADD.FTZ R0, R8, R2 ;  /* 0x0000000208007221 */ /* 0x000fe20000010000 */
[----:B------:R4:W-:Y:S01]  /*6cc0*/  STL [R1+0x14], R4 ;  /* 0x0000140401007387 */ /* 0x0009e20000100800 */
[C---:B---3--:R-:W-:Y:S03]  /*6cd0*/  HMMA.16816.F32.BF16 R84, R128.reuse, R88, R228 ;  /* 0x000000588054723c */ /* 0x048fe600000418e4 */
[----:B------:R4:W-:Y:S04]  /*6ce0*/  STL [R1+0xc], R0 ;  /* 0x00000c0001007387 */ /* 0x0009e80000100800 */
[----:B------:R4:W-:Y:S01]  /*6cf0*/  STL [R1+0x8], R3 ;  /* 0x0000080301007387 */ /* 0x0009e20000100800 */
[----:B------:R-:W-:Y:S07]  /*6d00*/  HMMA.16816.F32.BF16 R88, R128, R90, R220 ;  /* 0x0000005a8058723c */ /* 0x000fee00000418dc */
[----:B------:R-:W-:-:S04]  /*6d10*/  IADD3 R220, R244, -0x2, RZ ;  /* 0xfffffffef4dc7810 */ /* 0x000fc80007ffe0ff */
[----:B------:R-:W-:Y:S01]  /*6d20*/  ISETP.GE.AND P0, PT, R220, R4, PT ;  /* 0x00000004dc00720c */ /* 0x000fe20003f06270 */
[C---:B------:R-:W-:Y:S08]  /*6d30*/  HMMA.16816.F32.BF16 R80, R128.reuse, R82, R108 ;  /* 0x000000528050723c */ /* 0x040ff0000004186c */
[C---:B------:R-:W-:Y:S08]  /*6d40*/  HMMA.16816.F32.BF16 R104, R128.reuse, R106, R116 ;  /* 0x0000006a8068723c */ /* 0x040ff00000041874 */
[C---:B------:R-:W-:Y:S08]  /*6d50*/  HMMA.16816.F32.BF16 R140, R128.reuse, R144, R140 ;  /* 0x00000090808c723c */ /* 0x040ff0000004188c */
        /* <DEDUP_REMOVED lines=12> */
[----:B----4-:R-:W-:Y:S02]  /*6e20*/  MOV R134, R132 ;  /* 0x0000008400867202 */ /* 0x010fe40000000f00 */
[----:B------:R-:W-:-:S02]  /*6e30*/  MOV R3, R133 ;  /* 0x0000008500037202 */ /* 0x000fc40000000f00 */
[----:B------:R-:W-:-:S07]  /*6e40*/  MOV R224, R220 ;  /* 0x000000dc00e07202 */ /* 0x000fce0000000f00 */
.L_x_2230:
[----:B------:R-:W2:Y:S01]  /*6e50*/  LDL R226, [R1+0x4] ;  /* 0x0000040001e27983 */ /* 0x000ea20000100800 */
[----:B------:R-:W-:Y:S04]  /*6e60*/  DEPBAR.LE SB0, 0x0 ;  /* 0x000080000000791a */ /* 0x000fe80000000000 */
[----:B------:R-:W3:Y:S01]  /*6e70*/  LDL R14, [R1] ;  /* 0x00000000010e7983 */ /* 0x000ee20000100800 */
[----:B------:R-:W-:Y:S03]  /*6e80*/  WARPSYNC 0xffffffff ;  /* 0xffffffff00007948 */ /* 0x000fe60003800000 */
[----:B------:R-:W-:Y:S08]  /*6e90*/  BAR.SYNC.DEFER_BLOCKING 0x0 ;  /* 0x0000000000007b1d */ /* 0x000ff00000010000 */
[----:B------:R-:W-:Y:S08]  /*6ea0*/  LDSM.16.M88.4 R32, [R199] ;  /* 0x00000000c720783b */ /* 0x000ff00000000200 */
[----:B------:R-:W-:Y:S08]  /*6eb0*/  LDSM.16.M88.4 R16, [R192+0x800] ;  /* 0x00080000c010783b */ /* 0x000ff00000000200 */
[----:B------:R-:W-:Y:S08]  /*6ec0*/  LDSM.16.M88.4 R24, [R192+0x1000] ;  /* 0x00100000c018783b */ /* 0x000ff00000000200 */
[----:B------:R-:W-:Y:S08]  /*6ed0*/  LDSM.16.M88.4 R136, [R192+0x1800] ;  /* 0x00180000c088783b */ /* 0x000ff00000000200 */
[----:B------:R-:W-:Y:S08]  /*6ee0*/  LDSM.16.M88.4 R172, [R200] ;  /* 0x00000000c8ac783b */ /* 0x000ff00000000200 */
[----:B------:R-:W-:Y:S08]  /*6ef0*/  LDSM.16.M88.4 R176, [R203] ;  /* 0x00000000cbb0783b */ /* 0x000ff00000000200 */
[----:B------:R-:W-:Y:S08]  /*6f00*/  LDSM.16.M88.4 R180, [R218] ;  /* 0x00000000dab4783b */ /* 0x000ff00000000200 */
[----:B------:R-:W-:Y:S08]  /*6f10*/  LDSM.16.M88.4 R184, [R217] ;  /* 0x00000000d9b8783b */ /* 0x000ff00000000200 */
[----:B------:R-:W-:Y:S08]  /*6f20*/  LDSM.16.M88.4 R188, [R216] ;  /* 0x00000000d8bc783b */ /* 0x000ff00000000200 */
[----:B------:R-:W4:Y:S04]  /*6f30*/  LDL R228, [R1+0x10] ;  /* 0x0000100001e47983 */ /* 0x000f280000100800 */
[----:B------:R-:W4:Y:S01]  /*6f40*/  LDL R227, [R1+0x18] ;  /* 0x0000180001e37983 */ /* 0x000f220000100800 */
[----:B--2---:R-:W-:Y:S11]  /*6f50*/  ISETP.GT.AND P6, PT, R226, R224, PT ;  /* 0x000000e0e200720c */ /* 0x004ff60003fc4270 */
[----:B------:R-:W-:Y:S02]  /*6f60*/  @!UPT UIADD3 URZ, URZ, URZ, URZ ;  /* 0x0000003f3f3ff290 */ /* 0x000fe4000fffe03f */
[----:B------:R-:W-:Y:S01]  /*6f70*/  @!P6 SHF.R.S32.HI R0, RZ, 0x1f, R224 ;  /* 0x0000001fff00e819 */ /* 0x000fe200000114e0 */
[----:B------:R-:W-:Y:S01]  /*6f80*/  @!P6 IMAD.WIDE.U32 R4, R224, c[0x0][0x208], RZ ;  /* 0x00008200e004ea25 */ /* 0x000fe200078e00ff */
[----:B------:R-:W-:Y:S02]  /*6f90*/  @!P6 IADD3 R10, P0, R250, 0x40, RZ ;  /* 0x00000040fa0ae810 */ /* 0x000fe40007f1e0ff */
[----:B------:R-:W-:Y:S01]  /*6fa0*/  @!P6 MOV R6, c[0x0][0x20c] ;  /* 0x000083000006ea02 */ /* 0x000fe20000000f00 */
[----:B------:R-:W-:Y:S01]  /*6fb0*/  @!P6 IMAD R0, R0, c[0x0][0x208], RZ ;  /* 0x000082000000ea24 */ /* 0x000fe200078e02ff */
[----:B------:R-:W-:Y:S02]  /*6fc0*/  @!P6 SHF.L.U32 R2, R4, 0x6, RZ ;  /* 0x000000060402e819 */ /* 0x000fe400000006ff */
[----:B---3--:R-:W-:Y:S01]  /*6fd0*/  @!P6 IADD3.X R8, RZ, R14, RZ, P0, !PT ;  /* 0x0000000eff08e210 */ /* 0x008fe200007fe4ff */
[----:B------:R-:W-:Y:S05]  /*6fe0*/  @!P6 IMAD R0, R224, c[0x0][0x20c], R0 ;  /* 0x00008300e000ea24 */ /* 0x000fea00078e0200 */
[----:B------:R-:W-:Y:S02]  /*6ff0*/  @!P6 IADD3 R0, R5, R0, RZ ;  /* 0x000000000500e210 */ /* 0x000fe40007ffe0ff */
[----:B------:R-:W-:Y:S02]  /*7000*/  @!P6 MOV R5, c[0x0][0x208] ;  /* 0x000082000005ea02 */ /* 0x000fe40000000f00 */
[----:B------:R-:W-:Y:S02]  /*7010*/  @!P6 SHF.L.U64.HI R0, R4, 0x6, R0 ;  /* 0x000000060400e819 */ /* 0x000fe40000010200 */
[C---:B------:R-:W-:Y:S04]  /*7020*/  @!P6 LEA R4, P0, R5.reuse, R2, 0x5 ;  /* 0x000000020504e211 */ /* 0x040fe800078028ff */
[----:B------:R-:W-:Y:S02]  /*7030*/  @!P6 LEA.HI.X R5, R5, R0, R6, 0x5, P0 ;  /* 0x000000000505e211 */ /* 0x000fe400000f2c06 */
[----:B------:R-:W-:Y:S04]  /*7040*/  @!P6 IADD3 R6, P0, R2, R250, RZ ;  /* 0x000000fa0206e210 */ /* 0x000fe80007f1e0ff */
[----:B------:R-:W-:Y:S02]  /*7050*/  @!P6 IADD3.X R9, R0, R14, RZ, P0, !PT ;  /* 0x0000000e0009e210 */ /* 0x000fe400007fe4ff */
[----:B------:R-:W-:Y:S04]  /*7060*/  @!P6 IADD3 R7, P0, R2, R10, RZ ;  /* 0x0000000a0207e210 */ /* 0x000fe80007f1e0ff */
[----:B------:R-:W-:Y:S02]  /*7070*/  @!P6 IADD3.X R11, R0, R8, RZ, P0, !PT ;  /* 0x00000008000be210 */ /* 0x000fe400007fe4ff */
[C---:B------:R-:W-:Y:S04]  /*7080*/  @!P6 LEA R220, P0, R6.reuse, c[0x0][0x1f8], 0x1 ;  /* 0x00007e0006dcea11 */ /* 0x040fe800078008ff */
[----:B------:R-:W-:Y:S02]  /*7090*/  @!P6 LEA.HI.X R221, R6, c[0x0][0x1fc], R9, 0x1, P0 ;  /* 0x00007f0006ddea11 */ /* 0x000fe400000f0c09 */
[C---:B------:R-:W-:Y:S04]  /*70a0*/  @!P6 LEA R30, P0, R7.reuse, c[0x0][0x1f8], 0x1 ;  /* 0x00007e00071eea11 */ /* 0x040fe800078008ff */
[----:B------:R-:W-:Y:S02]  /*70b0*/  @!P6 LEA.HI.X R31, R7, c[0x0][0x1fc], R11, 0x1, P0 ;  /* 0x00007f00071fea11 */ /* 0x000fe400000f0c0b */
[----:B------:R-:W-:Y:S04]  /*70c0*/  @!P6 IADD3 R7, P0, R250, 0x80, RZ ;  /* 0x00000080fa07e810 */ /* 0x000fe80007f1e0ff */
[-C--:B------:R-:W-:Y:S02]  /*70d0*/  @!P6 IADD3.X R9, RZ, R14.reuse, RZ, P0, !PT ;  /* 0x0000000eff09e210 */ /* 0x080fe400007fe4ff */
[----:B------:R-:W-:Y:S04]  /*70e0*/  @!P6 IADD3 R6, P0, R2, R7, RZ ;  /* 0x000000070206e210 */ /* 0x000fe80007f1e0ff */
[----:B------:R-:W-:Y:S02]  /*70f0*/  @!P6 IADD3.X R11, R0, R9, RZ, P0, !PT ;  /* 0x00000009000be210 */ /* 0x000fe400007fe4ff */
[C---:B------:R-:W-:Y:S04]  /*7100*/  @!P6 LEA R22, P0, R6.reuse, c[0x0][0x1f8], 0x1 ;  /* 0x00007e000616ea11 */ /* 0x040fe800078008ff */
[----:B------:R-:W-:Y:S02]  /*7110*/  @!P6 LEA.HI.X R23, R6, c[0x0][0x1fc], R11, 0x1, P0 ;  /* 0x00007f000617ea11 */ /* 0x000fe400000f0c0b */
[----:B------:R-:W-:Y:S04]  /*7120*/  @!P6 IADD3 R6, P0, R250, 0xc0, RZ ;  /* 0x000000c0fa06e810 */ /* 0x000fe80007f1e0ff */
[----:B------:R-:W-:Y:S02]  /*7130*/  @!P6 IADD3.X R12, RZ, R14, RZ, P0, !PT ;  /* 0x0000000eff0ce210 */ /* 0x000fe400007fe4ff */
[----:B------:R-:W-:Y:S04]  /*7140*/  @!P6 IADD3 R2, P0, R2, R6, RZ ;  /* 0x000000060202e210 */ /* 0x000fe80007f1e0ff */
[----:B------:R-:W-:Y:S02]  /*7150*/  @!P6 IADD3.X R0, R0, R12, RZ, P0, !PT ;  /* 0x0000000c0000e210 */ /* 0x000fe400007fe4ff */
[C---:B------:R-:W-:Y:S04]  /*7160*/  @!P6 LEA R28, P0, R2.reuse, c[0x0][0x1f8], 0x1 ;  /* 0x00007e00021cea11 */ /* 0x040fe800078008ff */
[----:B------:R-:W-:Y:S02]  /*7170*/  @!P6 LEA.HI.X R29, R2, c[0x0][0x1fc], R0, 0x1, P0 ;  /* 0x00007f00021dea11 */ /* 0x000fe400000f0c00 */
[C---:B------:R-:W-:Y:S04]  /*7180*/  @!P6 IADD3 R13, P0, R4.reuse, R10, RZ ;  /* 0x0000000a040de210 */ /* 0x040fe80007f1e0ff */
[C---:B------:R-:W-:Y:S02]  /*7190*/  @!P6 IADD3.X R21, R5.reuse, R8, RZ, P0, !PT ;  /* 0x000000080515e210 */ /* 0x040fe400007fe4ff */
[C---:B------:R-:W-:Y:S04]  /*71a0*/  @!P6 IADD3 R7, P0, R4.reuse, R7, RZ ;  /* 0x000000070407e210 */ /* 0x040fe80007f1e0ff */
[C---:B------:R-:W-:Y:S02]  /*71b0*/  @!P6 IADD3.X R133, R5.reuse, R9, RZ, P0, !PT ;  /* 0x000000090585e210 */ /* 0x040fe400007fe4ff */
[----:B------:R-:W1:Y:S01]  /*71c0*/  LDSM.16.M88.4 R8, [R192] ;  /* 0x00000000c008783b */ /* 0x000e620000000200 */
[C---:B------:R-:W-:Y:S04]  /*71d0*/  @!P6 IADD3 R2, P0, R4.reuse, R6, RZ ;  /* 0x000000060402e210 */ /* 0x040fe80007f1e0ff */
[C---:B------:R-:W-:Y:S02]  /*71e0*/  @!P6 IADD3.X R6, R5.reuse, R12, RZ, P0, !PT ;  /* 0x0000000c0506e210 */ /* 0x040fe400007fe4ff */
[----:B------:R-:W-:Y:S01]  /*71f0*/  @!P6 IADD3 R0, P0, R4, R250, RZ ;  /* 0x000000fa0400e210 */ /* 0x000fe20007f1e0ff */
[----:B------:R-:W-:Y:S01]  /*7200*/  @!PT LDS RZ, [RZ] ;  /* 0x00000000fffff984 */ /* 0x000fe20000000800 */
[----:B------:R-:W-:Y:S01]  /*7210*/  @!PT LDS RZ, [RZ] ;  /* 0x00000000fffff984 */ /* 0x000fe20000000800 */
[----:B------:R-:W-:Y:S01]  /*7220*/  @!PT LDS RZ, [RZ] ;  /* 0x00000000fffff984 */ /* 0x000fe20000000800 */
[----:B------:R2:W-:Y:S03]  /*7230*/  @!P6 LDGSTS.E.BYPASS.LTC128B.128 [R219+0x100], [R220.64], !P5 ;  /* 0x00100000dcdbefae */ /* 0x0005e6000e901d46 */
[----:B------:R-:W-:Y:S02]  /*7240*/  @!P6 IADD3.X R5, R5, R14, RZ, P0, !PT ;  /* 0x0000000e0505e210 */ /* 0x000fe400007fe4ff */
[C---:B------:R-:W-:Y:S03]  /*7250*/  @!P6 LEA R14, P0, R0.reuse, c[0x0][0x1f8], 0x1 ;  /* 0x00007e00000eea11 */ /* 0x040fe600078008ff */
[----:B------:R3:W-:Y:S01]  /*7260*/  @!P6 LDGSTS.E.BYPASS.LTC128B.128 [R219+0x2100], [R30.64], !P4 ;  /* 0x021000001edbefae */ /* 0x0007e2000e101d46 */
[----:B------:R-:W-:Y:S02]  /*7270*/  @!P6 LEA.HI.X R15, R0, c[0x0][0x1fc], R5, 0x1, P0 ;  /* 0x00007f00000fea11 */ /* 0x000fe400000f0c05 */
[C---:B------:R-:W-:Y:S04]  /*7280*/  @!P6 LEA R20, P0, R13.reuse, c[0x0][0x1f8], 0x1 ;  /* 0x00007e000d14ea11 */ /* 0x040fe800078008ff */
[----:B------:R-:W-:Y:S01]  /*7290*/  @!P6 LEA.HI.X R21, R13, c[0x0][0x1fc], R21, 0x1, P0 ;  /* 0x00007f000d15ea11 */ /* 0x000fe200000f0c15 */
[----:B------:R5:W-:Y:S01]  /*72a0*/  @!P6 LDGSTS.E.BYPASS.LTC128B.128 [R219+0x4100], [R22.64], !P3 ;  /* 0x0410000016dbefae */ /* 0x000be2000d901d46 */
[C---:B------:R-:W-:Y:S04]  /*72b0*/  @!P6 LEA R132, P0, R7.reuse, c[0x0][0x1f8], 0x1 ;  /* 0x00007e000784ea11 */ /* 0x040fe800078008ff */
[----:B------:R-:W-:Y:S02]  /*72c0*/  @!P6 LEA.HI.X R133, R7, c[0x0][0x1fc], R133, 0x1, P0 ;  /* 0x00007f000785ea11 */ /* 0x000fe400000f0c85 */
[C---:B------:R-:W-:Y:S01]  /*72d0*/  @!P6 LEA R222, P0, R2.reuse, c[0x0][0x1f8], 0x1 ;  /* 0x00007e0002deea11 */ /* 0x040fe200078008ff */
[----:B------:R3:W-:Y:S03]  /*72e0*/  @!P6 LDGSTS.E.BYPASS.LTC128B.128 [R219+0x6100], [R28.64], !P2 ;  /* 0x061000001cdbefae */ /* 0x0007e6000d101d46 */
[----:B------:R-:W-:Y:S02]  /*72f0*/  @!P6 LEA.HI.X R223, R2, c[0x0][0x1fc], R6, 0x1, P0 ;  /* 0x00007f0002dfea11 */ /* 0x000fe400000f0c06 */
[C---:B--2---:R-:W-:Y:S01]  /*7300*/  IADD3 R220, R224.reuse, -0x1, RZ ;  /* 0xffffffffe0dc7810 */ /* 0x044fe20007ffe0ff */
[C---:B-1----:R-:W-:Y:S02]  /*7310*/  HMMA.16816.F32.BF16 R4, R32.reuse, R8, RZ ;  /* 0x000000082004723c */ /* 0x042fe400000418ff */
[----:B------:R1:W-:Y:S06]  /*7320*/  @!P6 LDGSTS.E.BYPASS.LTC128B.128 [R219+0x1100], [R14.64], !P5 ;  /* 0x011000000edbefae */ /* 0x0003ec000e901d46 */
[C---:B------:R-:W-:Y:S02]  /*7330*/  HMMA.16816.F32.BF16 R8, R32.reuse, R10, RZ ;  /* 0x0000000a2008723c */ /* 0x040fe400000418ff */
[----:B------:R5:W-:Y:S08]  /*7340*/  @!P6 LDGSTS.E.BYPASS.LTC128B.128 [R219+0x3100], [R20.64], !P4 ;  /* 0x0310000014dbefae */ /* 0x000bf0000e101d46 */
[----:B------:R2:W-:Y:S08]  /*7350*/  @!P6 LDGSTS.E.BYPASS.LTC128B.128 [R219+0x5100], [R132.64], !P3 ;  /* 0x0510000084dbefae */ /* 0x0005f0000d901d46 */
[----:B------:R3:W-:Y:S01]  /*7360*/  @!P6 LDGSTS.E.BYPASS.LTC128B.128 [R219+0x7100], [R222.64], !P2 ;  /* 0x07100000dedbefae */ /* 0x0007e2000d101d46 */
[----:B------:R-:W-:Y:S01]  /*7370*/  ISETP.GT.AND P6, PT, R224, R226, PT ;  /* 0x000000e2e000720c */ /* 0x000fe20003fc4270 */
[C---:B-1----:R-:W-:Y:S06]  /*7380*/  HMMA.16816.F32.BF16 R12, R32.reuse, R16, RZ ;  /* 0x00000010200c723c */ /* 0x042fec00000418ff */
[----:B------:R-:W4:Y:S02]  /*7390*/  LDL R226, [R1+0x1c] ;  /* 0x00001c0001e27983 */ /* 0x000f240000100800 */
[C---:B------:R-:W-:Y:S02]  /*73a0*/  HMMA.16816.F32.BF16 R16, R32.reuse, R18, RZ ;  /* 0x000000122010723c */ /* 0x040fe400000418ff */
[----:B------:R-:W0:Y:S06]  /*73b0*/  LDGDEPBAR ;  /* 0x00000000000079af */ /* 0x000e2c0000000000 */
[C---:B-----5:R-:W-:Y:S02]  /*73c0*/  HMMA.16816.F32.BF16 R20, R32.reuse, R24, RZ ;  /* 0x000000182014723c */ /* 0x060fe400000418ff */
[----:B--2---:R-:W2:Y:S06]  /*73d0*/  LDL R133, [R1+0x50] ;  /* 0x0000500001857983 */ /* 0x004eac0000100800 */
[C---:B------:R-:W-:Y:S08]  /*73e0*/  HMMA.16816.F32.BF16 R24, R32.reuse, R26, RZ ;  /* 0x0000001a2018723c */ /* 0x040ff000000418ff */
[C---:B---3--:R-:W-:Y:S08]  /*73f0*/  HMMA.16816.F32.BF16 R28, R32.reuse, R136, RZ ;  /* 0x00000088201c723c */ /* 0x048ff000000418ff */
[----:B------:R-:W-:Y:S01]  /*7400*/  HMMA.16816.F32.BF16 R32, R32, R138, RZ ;  /* 0x0000008a2020723c */ /* 0x000fe200000418ff */
[----:B------:R-:W-:Y:S07]  /*7410*/  LDSM.16.M88.4 R136, [R202] ;  /* 0x00000000ca88783b */ /* 0x000fee0000000200 */
[C---:B------:R-:W-:Y:S08]  /*7420*/  HMMA.16816.F32.BF16 R4, R172.reuse, R176, R4 ;  /* 0x000000b0ac04723c */ /* 0x040ff00000041804 */
[C---:B------:R-:W-:Y:S01]  /*7430*/  HMMA.16816.F32.BF16 R8, R172.reuse, R178, R8 ;  /* 0x000000b2ac08723c */ /* 0x040fe20000041808 */
[----:B------:R-:W1:Y:S07]  /*7440*/  LDSM.16.M88.4 R176, [R198] ;  /* 0x00000000c6b0783b */ /* 0x000e6e0000000200 */
[C---:B------:R-:W-:Y:S08]  /*7450*/  HMMA.16816.F32.BF16 R12, R172.reuse, R180, R12 ;  /* 0x000000b4ac0c723c */ /* 0x040ff0000004180c */
[C---:B------:R-:W-:Y:S01]  /*7460*/  HMMA.16816.F32.BF16 R16, R172.reuse, R182, R16 ;  /* 0x000000b6ac10723c */ /* 0x040fe20000041810 */
[----:B------:R-:W3:Y:S07]  /*7470*/  LDSM.16.M88.4 R180, [R198+0x800] ;  /* 0x00080000c6b4783b */ /* 0x000eee0000000200 */
[C---:B------:R-:W-:Y:S08]  /*7480*/  HMMA.16816.F32.BF16 R20, R172.reuse, R184, R20 ;  /* 0x000000b8ac14723c */ /* 0x040ff00000041814 */
[C---:B------:R-:W-:Y:S01]  /*7490*/  HMMA.16816.F32.BF16 R24, R172.reuse, R186, R24 ;  /* 0x000000baac18723c */ /* 0x040fe20000041818 */
[----:B------:R-:W-:Y:S07]  /*74a0*/  LDSM.16.M88.4 R184, [R198+0x1800] ;  /* 0x00180000c6b8783b */ /* 0x000fee0000000200 */
[C---:B------:R-:W-:Y:S08]  /*74b0*/  HMMA.16816.F32.BF16 R28, R172.reuse, R188, R28 ;  /* 0x000000bcac1c723c */ /* 0x040ff0000004181c */
[----:B------:R-:W-:Y:S01]  /*74c0*/  HMMA.16816.F32.BF16 R32, R172, R190, R32 ;  /* 0x000000beac20723c */ /* 0x000fe20000041820 */
[----:B------:R-:W5:Y:S07]  /*74d0*/  LDSM.16.M88.4 R172, [R198+0x1000] ;  /* 0x00100000c6ac783b */ /* 0x000f6e0000000200 */
[C---:B-1----:R-:W-:Y:S08]  /*74e0*/  HMMA.16816.F32.BF16 R4, R136.reuse, R176, R4 ;  /* 0x000000b08804723c */ /* 0x042ff00000041804 */
[C---:B------:R-:W-:Y:S01]  /*74f0*/  HMMA.16816.F32.BF16 R8, R136.reuse, R178, R8 ;  /* 0x000000b28808723c */ /* 0x040fe20000041808 */
[----:B------:R-:W-:Y:S07]  /*7500*/  LDSM.16.M88.4 R176, [R195] ;  /* 0x00000000c3b0783b */ /* 0x000fee0000000200 */
[C---:B---3--:R-:W-:Y:S08]  /*7510*/  HMMA.16816.F32.BF16 R12, R136.reuse, R180, R12 ;  /* 0x000000b4880c723c */ /* 0x048ff0000004180c */
[C---:B------:R-:W-:Y:S01]  /*7520*/  HMMA.16816.F32.BF16 R16, R136.reuse, R182, R16 ;  /* 0x000000b68810723c */ /* 0x040fe20000041810 */
[----:B------:R-:W-:Y:S07]  /*7530*/  LDSM.16.M88.4 R180, [R195+0x800] ;  /* 0x00080000c3b4783b */ /* 0x000fee0000000200 */
[C---:B-----5:R-:W-:Y:S08]  /*7540*/  HMMA.16816.F32.BF16 R20, R136.reuse, R172, R20 ;  /* 0x000000ac8814723c */ /* 0x060ff00000041814 */
[C---:B------:R-:W-:Y:S01]  /*7550*/  HMMA.16816.F32.BF16 R24, R136.reuse, R174, R24 ;  /* 0x000000ae8818723c */ /* 0x040fe20000041818 */
[----:B------:R-:W1:Y:S07]  /*7560*/  LDSM.16.M88.4 R172, [R201] ;  /* 0x00000000c9ac783b */ /* 0x000e6e0000000200 */
[C---:B------:R-:W-:Y:S08]  /*7570*/  HMMA.16816.F32.BF16 R28, R136.reuse, R184, R28 ;  /* 0x000000b8881c723c */ /* 0x040ff0000004181c */
[----:B------:R-:W-:Y:S01]  /*7580*/  HMMA.16816.F32.BF16 R32, R136, R186, R32 ;  /* 0x000000ba8820723c */ /* 0x000fe20000041820 */
[----:B------:R-:W3:Y:S08]  /*7590*/  LDSM.16.M88.4 R136, [R195+0x1000] ;  /* 0x00100000c388783b */ /* 0x000ef00000000200 */
[----:B------:R-:W5:Y:S01]  /*75a0*/  LDSM.16.M88.4 R184, [R195+0x1800] ;  /* 0x00180000c3b8783b */ /* 0x000f620000000200 */
        /* <DEDUP_REMOVED lines=8> */
[----:B------:R-:W1:Y:S07]  /*7630*/  LDSM.16.M88.4 R136, [R199+0x4000] ;  /* 0x00400000c788783b */ /* 0x000e6e0000000200 */
[C---:B-----5:R-:W-:Y:S08]  /*7640*/  HMMA.16816.F32.BF16 R28, R172.reuse, R184, R28 ;  /* 0x000000b8ac1c723c */ /* 0x060ff0000004181c */
[----:B------:R-:W-:Y:S01]  /*7650*/  HMMA.16816.F32.BF16 R32, R172, R186, R32 ;  /* 0x000000baac20723c */ /* 0x000fe20000041820 */
[----:B------:R-:W3:Y:S08]  /*7660*/  LDSM.16.M88.4 R172, [R192+0x3000] ;  /* 0x00300000c0ac783b */ /* 0x000ef00000000200 */
[----:B------:R-:W5:Y:S01]  /*7670*/  LDSM.16.M88.4 R184, [R192+0x3800] ;  /* 0x00380000c0b8783b */ /* 0x000f620000000200 */
[C---:B-1----:R-:W-:Y:S08]  /*7680*/  HMMA.16816.F32.BF16 R4, R136.reuse, R176, R4 ;  /* 0x000000b08804723c */ /* 0x042ff00000041804 */
[C---:B------:R-:W-:Y:S01]  /*7690*/  HMMA.16816.F32.BF16 R8, R136.reuse, R178, R8 ;  /* 0x000000b28808723c */ /* 0x040fe20000041808 */
[----:B------:R-:W-:Y:S07]  /*76a0*/  LDSM.16.M88.4 R176, [R215] ;  /* 0x00000000d7b0783b */ /* 0x000fee0000000200 */
[C---:B------:R-:W-:Y:S08]  /*76b0*/  HMMA.16816.F32.BF16 R12, R136.reuse, R180, R12 ;  /* 0x000000b4880c723c */ /* 0x040ff0000004180c */
[C---:B------:R-:W-:Y:S01]  /*76c0*/  HMMA.16816.F32.BF16 R16, R136.reuse, R182, R16 ;  /* 0x000000b68810723c */ /* 0x040fe20000041810 */
[----:B------:R-:W-:Y:S07]  /*76d0*/  LDSM.16.M88.4 R180, [R214] ;  /* 0x00000000d6b4783b */ /* 0x000fee0000000200 */
[C---:B---3--:R-:W-:Y:S08]  /*76e0*/  HMMA.16816.F32.BF16 R20, R136.reuse, R172, R20 ;  /* 0x000000ac8814723c */ /* 0x048ff00000041814 */
[C---:B------:R-:W-:Y:S01]  /*76f0*/  HMMA.16816.F32.BF16 R24, R136.reuse, R174, R24 ;  /* 0x000000ae8818723c */ /* 0x040fe20000041818 */
[----:B------:R-:W1:Y:S07]  /*7700*/  LDSM.16.M88.4 R172, [R200+0x4000] ;  /* 0x00400000c8ac783b */ /* 0x000e6e0000000200 */
[C---:B-----5:R-:W-:Y:S08]  /*7710*/  HMMA.16816.F32.BF16 R28, R136.reuse, R184, R28 ;  /* 0x000000b8881c723c */ /* 0x060ff0000004181c */
[----:B------:R-:W-:Y:S01]  /*7720*/  HMMA.16816.F32.BF16 R32, R136, R186, R32 ;  /* 0x000000ba8820723c */ /* 0x000fe20000041820 */
[----:B------:R-:W3:Y:S08]  /*7730*/  LDSM.16.M88.4 R136, [R213] ;  /* 0x00000000d588783b */ /* 0x000ef00000000200 */
[----:B------:R-:W5:Y:S01]  /*7740*/  LDSM.16.M88.4 R184, [R212] ;  /* 0x00000000d4b8783b */ /* 0x000f620000000200 */
        /* <DEDUP_REMOVED lines=103> */
[----:B------:R-:W-:Y:S01]  /*7dc0*/  LDSM.16.M88.4 R184, [R198+0x6000] ;  /* 0x00600000c6b8783b */ /* 0x000fe20000000200 */
[C---:B-1----:R-:W-:Y:S08]  /*7dd0*/  HMMA.16816.F32.BF16 R4, R172.reuse, R176, R4 ;  /* 0x000000b0ac04723c */ /* 0x042ff00000041804 */
[C---:B------:R-:W-:Y:S01]  /*7de0*/  HMMA.16816.F32.BF16 R8, R172.reuse, R178, R8 ;  /* 0x000000b2ac08723c */ /* 0x040fe20000041808 */
[----:B------:R-:W1:Y:S07]  /*7df0*/  LDSM.16.M88.4 R176, [R204] ;  /* 0x00000000ccb0783b */ /* 0x000e6e0000000200 */
[C---:B------:R-:W-:Y:S08]  /*7e00*/  HMMA.16816.F32.BF16 R12, R172.reuse, R180, R12 ;  /* 0x000000b4ac0c723c */ /* 0x040ff0000004180c */
[C---:B------:R-:W-:Y:S01]  /*7e10*/  HMMA.16816.F32.BF16 R16, R172.reuse, R182, R16 ;  /* 0x000000b6ac10723c */ /* 0x040fe20000041810 */
[----:B------:R-:W5:Y:S07]  /*7e20*/  LDSM.16.M88.4 R180, [R202+0xc000] ;  /* 0x00c00000cab4783b */ /* 0x000f6e0000000200 */
[C---:B---3--:R-:W-:Y:S08]  /*7e30*/  HMMA.16816.F32.BF16 R20, R172.reuse, R136, R20 ;  /* 0x00000088ac14723c */ /* 0x048ff00000041814 */
[C---:B------:R-:W-:Y:S01]  /*7e40*/  HMMA.16816.F32.BF16 R24, R172.reuse, R138, R24 ;  /* 0x0000008aac18723c */ /* 0x040fe20000041818 */
[----:B------:R-:W3:Y:S07]  /*7e50*/  LDSM.16.M88.4 R136, [R198+0x6800] ;  /* 0x00680000c688783b */ /* 0x000eee0000000200 */
[C---:B-1----:R-:W-:Y:S08]  /*7e60*/  HMMA.16816.F32.BF16 R28, R172.reuse, R176, R28 ;  /* 0x000000b0ac1c723c */ /* 0x042ff0000004181c */
[----:B------:R-:W-:Y:S01]  /*7e70*/  HMMA.16816.F32.BF16 R32, R172, R178, R32 ;  /* 0x000000b2ac20723c */ /* 0x000fe20000041820 */
[----:B------:R-:W1:Y:S07]  /*7e80*/  LDSM.16.M88.4 R172, [R198+0x7000] ;  /* 0x00700000c6ac783b */ /* 0x000e6e0000000200 */
[C---:B-----5:R-:W-:Y:S01]  /*7e90*/  HMMA.16816.F32.BF16 R4, R180.reuse, R184, R4 ;  /* 0x000000b8b404723c */ /* 0x060fe20000041804 */
[----:B------:R-:W5:Y:S07]  /*7ea0*/  LDSM.16.M88.4 R176, [R198+0x7800] ;  /* 0x00780000c6b0783b */ /* 0x000f6e0000000200 */
[C---:B------:R-:W-:Y:S01]  /*7eb0*/  HMMA.16816.F32.BF16 R8, R180.reuse, R186, R8 ;  /* 0x000000bab408723c */ /* 0x040fe20000041808 */
[----:B------:R-:W-:Y:S07]  /*7ec0*/  LDSM.16.M88.4 R184, [R195+0x6000] ;  /* 0x00600000c3b8783b */ /* 0x000fee0000000200 */
[C---:B---3--:R-:W-:Y:S08]  /*7ed0*/  HMMA.16816.F32.BF16 R12, R180.reuse, R136, R12 ;  /* 0x00000088b40c723c */ /* 0x048ff0000004180c */
[C---:B------:R-:W-:Y:S01]  /*7ee0*/  HMMA.16816.F32.BF16 R16, R180.reuse, R138, R16 ;  /* 0x0000008ab410723c */ /* 0x040fe20000041810 */
[----:B------:R-:W3:Y:S07]  /*7ef0*/  LDSM.16.M88.4 R136, [R201+0xc000] ;  /* 0x00c00000c988783b */ /* 0x000eee0000000200 */
[C---:B-1----:R-:W-:Y:S08]  /*7f00*/  HMMA.16816.F32.BF16 R20, R180.reuse, R172, R20 ;  /* 0x000000acb414723c */ /* 0x042ff00000041814 */
[C---:B------:R-:W-:Y:S01]  /*7f10*/  HMMA.16816.F32.BF16 R24, R180.reuse, R174, R24 ;  /* 0x000000aeb418723c */ /* 0x040fe20000041818 */
[----:B------:R-:W1:Y:S07]  /*7f20*/  LDSM.16.M88.4 R172, [R195+0x6800] ;  /* 0x00680000c3ac783b */ /* 0x000e6e0000000200 */
[C---:B-----5:R-:W-:Y:S08]  /*7f30*/  HMMA.16816.F32.BF16 R28, R180.reuse, R176, R28 ;  /* 0x000000b0b41c723c */ /* 0x060ff0000004181c */
[----:B------:R-:W-:Y:S01]  /*7f40*/  HMMA.16816.F32.BF16 R32, R180, R178, R32 ;  /* 0x000000b2b420723c */ /* 0x000fe20000041820 */
[----:B------:R-:W-:Y:S07]  /*7f50*/  LDSM.16.M88.4 R176, [R195+0x7800] ;  /* 0x00780000c3b0783b */ /* 0x000fee0000000200 */
[C---:B---3--:R-:W-:Y:S01]  /*7f60*/  HMMA.16816.F32.BF16 R4, R136.reuse, R184, R4 ;  /* 0x000000b88804723c */ /* 0x048fe20000041804 */
[----:B------:R-:W2:Y:S07]  /*7f70*/  LDL R184, [R1+0x24] ;  /* 0x0000240001b87983 */ /* 0x000eae0000100800 */
[C---:B------:R-:W-:Y:S08]  /*7f80*/  HMMA.16816.F32.BF16 R8, R136.reuse, R186, R8 ;  /* 0x000000ba8808723c */ /* 0x040ff00000041808 */
[C---:B-1----:R-:W-:Y:S08]  /*7f90*/  HMMA.16816.F32.BF16 R12, R136.reuse, R172, R12 ;  /* 0x000000ac880c723c */ /* 0x042ff0000004180c */
[----:B------:R-:W-:Y:S01]  /*7fa0*/  FMUL.FTZ R0, R4, c[0x0][0x320] ;  /* 0x0000c80004007a20 */ /* 0x000fe20000410000 */
[C---:B------:R-:W-:Y:S03]  /*7fb0*/  HMMA.16816.F32.BF16 R16, R136.reuse, R174, R16 ;  /* 0x000000ae8810723c */ /* 0x040fe60000041810 */
[----:B------:R1:W3:Y:S04]  /*7fc0*/  MUFU.TANH R132, R0 ;  /* 0x0000000000847308 */ /* 0x0002e80000002400 */
[----:B------:R-:W-:Y:S02]  /*7fd0*/  FMUL.FTZ R2, R9, c[0x0][0x320] ;  /* 0x0000c80009027a20 */ /* 0x000fe40000410000 */
[----:B------:R-:W-:Y:S04]  /*7fe0*/  FMUL.FTZ R11, R11, c[0x0][0x320] ;  /* 0x0000c8000b0b7a20 */ /* 0x000fe80000410000 */
[----:B------:R5:W-:Y:S02]  /*7ff0*/  MUFU.TANH R221, R2 ;  /* 0x0000000200dd7308 */ /* 0x000be40000002400 */
[----:B------:R-:W-:Y:S08]  /*8000*/  FMUL.FTZ R12, R12, c[0x0][0x320] ;  /* 0x0000c8000c0c7a20 */ /* 0x000ff00000410000 */
[----:B------:R-:W-:Y:S01]  /*8010*/  MUFU.TANH R190, R11 ;  /* 0x0000000b00be7308 */ /* 0x000fe20000002400 */
[----:B-1----:R-:W-:Y:S09]  /*8020*/  FMUL.FTZ R0, R5, c[0x0][0x320] ;  /* 0x0000c80005007a20 */ /* 0x002ff20000410000 */
[----:B------:R1:W1:Y:S01]  /*8030*/  MUFU.TANH R135, R0 ;  /* 0x0000000000877308 */ /* 0x0002620000002400 */
[----:B-----5:R-:W-:Y:S01]  /*8040*/  FMUL.FTZ R2, R10, c[0x0][0x320] ;  /* 0x0000c8000a027a20 */ /* 0x020fe20000410000 */
[----:B------:R-:W-:Y:S08]  /*8050*/  @P6 MOV R10, c[0x0][0x1e0] ;  /* 0x00007800000a6a02 */ /* 0x000ff00000000f00 */
[----:B------:R-:W-:Y:S10]  /*8060*/  MUFU.TANH R191, R2 ;  /* 0x0000000200bf7308 */ /* 0x000ff40000002400 */
[----:B------:R-:W-:Y:S01]  /*8070*/  MUFU.TANH R189, R12 ;  /* 0x0000000c00bd7308 */ /* 0x000fe20000002400 */
[----:B-1----:R-:W-:Y:S09]  /*8080*/  FMUL.FTZ R0, R6, c[0x0][0x320] ;  /* 0x0000c80006007a20 */ /* 0x002ff20000410000 */
[----:B------:R1:W5:Y:S02]  /*8090*/  MUFU.TANH R225, R0 ;  /* 0x0000000000e17308 */ /* 0x0003640000002400 */
[----:B-1----:R-:W-:Y:S02]  /*80a0*/  FMUL.FTZ R0, R7, c[0x0][0x320] ;  /* 0x0000c80007007a20 */ /* 0x002fe40000410000 */
[----:B------:R-:W1:Y:S01]  /*80b0*/  LDSM.16.M88.4 R4, [R195+0x7000] ;  /* 0x00700000c304783b */ /* 0x000e620000000200 */
[----:B------:R-:W-:Y:S05]  /*80c0*/  DEPBAR.LE SB0, 0x0 ;  /* 0x000080000000791a */ /* 0x000fea0000000000 */
[----:B------:R3:W1:Y:S02]  /*80d0*/  MUFU.TANH R223, R0 ;  /* 0x0000000000df7308 */ /* 0x0006640000002400 */
[----:B------:R-:W-:Y:S01]  /*80e0*/  BAR.SYNC.DEFER_BLOCKING 0x0 ;  /* 0x0000000000007b1d */ /* 0x000fe20000010000 */
[----:B---3--:R-:W-:Y:S02]  /*80f0*/  FMUL.FTZ R0, R8, c[0x0][0x320] ;  /* 0x0000c80008007a20 */ /* 0x008fe40000410000 */
[----:B------:R-:W-:Y:S05]  /*8100*/  @P6 IMAD.WIDE.U32 R8, R220, c[0x0][0x1e0], RZ ;  /* 0x00007800dc086a25 */ /* 0x000fea00078e00ff */
[----:B------:R3:W2:Y:S01]  /*8110*/  MUFU.TANH R222, R0 ;  /* 0x0000000000de7308 */ /* 0x0006a20000002400 */
[----:B------:R-:W-:Y:S01]  /*8120*/  @P6 SHF.L.U32 R2, R8, 0x6, RZ ;  /* 0x0000000608026819 */ /* 0x000fe200000006ff */
[C---:B-1----:R-:W-:Y:S07]  /*8130*/  HMMA.16816.F32.BF16 R20, R136.reuse, R4, R20 ;  /* 0x000000048814723c */ /* 0x042fee0000041814 */
[----:B------:R-:W-:Y:S01]  /*8140*/  FMUL.FTZ R4, R13, c[0x0][0x320] ;  /* 0x0000c8000d047a20 */ /* 0x000fe20000410000 */
[C---:B------:R-:W-:Y:S01]  /*8150*/  HMMA.16816.F32.BF16 R24, R136.reuse, R6, R24 ;  /* 0x000000068818723c */ /* 0x040fe20000041818 */
[----:B------:R-:W-:Y:S02]  /*8160*/  MOV R13, 0xffffffc0 ;  /* 0xffffffc0000d7802 */ /* 0x000fe40000000f00 */
[----:B------:R-:W1:Y:S04]  /*8170*/  MUFU.TANH R188, R4 ;  /* 0x0000000400bc7308 */ /* 0x000e680000002400 */
[----:B------:R-:W-:Y:S01]  /*8180*/  FMUL.FTZ R7, R14, c[0x0][0x320] ;  /* 0x0000c8000e077a20 */ /* 0x000fe20000410000 */
[C---:B------:R-:W-:Y:S04]  /*8190*/  HMMA.16816.F32.BF16 R28, R136.reuse, R176, R28 ;  /* 0x000000b0881c723c */ /* 0x040fe8000004181c */
[----:B---3--:R-:W-:Y:S01]  /*81a0*/  @P6 SHF.R.S32.HI R0, RZ, 0x1f, R220 ;  /* 0x0000001fff006819 */ /* 0x008fe200000114dc */
[----:B------:R3:W1:Y:S03]  /*81b0*/  MUFU.TANH R187, R7 ;  /* 0x0000000700bb7308 */ /* 0x0006660000002400 */
[----:B------:R-:W-:Y:S04]  /*81c0*/  HMMA.16816.F32.BF16 R32, R136, R178, R32 ;  /* 0x000000b28820723c */ /* 0x000fe80000041820 */
[----:B------:R-:W-:Y:S04]  /*81d0*/  @P6 IMAD R0, R0, c[0x0][0x1e0], RZ ;  /* 0x0000780000006a24 */ /* 0x000fe800078e02ff */
[----:B------:R-:W-:Y:S05]  /*81e0*/  @P6 IMAD R0, R220, c[0x0][0x1e4], R0 ;  /* 0x00007900dc006a24 */ /* 0x000fea00078e0200 */
[----:B------:R-:W-:Y:S02]  /*81f0*/  @P6 IADD3 R0, R9, R0, RZ ;  /* 0x0000000009006210 */ /* 0x000fe40007ffe0ff */
[----:B------:R-:W-:Y:S02]  /*8200*/  @P6 LEA R9, P0, R10, R2, 0x5 ;  /* 0x000000020a096211 */ /* 0x000fe400078028ff */
[----:B------:R-:W-:Y:S02]  /*8210*/  @P6 SHF.L.U64.HI R0, R8, 0x6, R0 ;  /* 0x0000000608006819 */ /* 0x000fe40000010200 */
[----:B------:R-:W-:Y:S01]  /*8220*/  @P6 MOV R8, c[0x0][0x1e4] ;  /* 0x0000790000086a02 */ /* 0x000fe20000000f00 */
[----:B---3--:R-:W-:Y:S03]  /*8230*/  FMUL.FTZ R7, R16, c[0x0][0x320] ;  /* 0x0000c80010077a20 */ /* 0x008fe60000410000 */
[----:B------:R-:W-:Y:S02]  /*8240*/  @P6 LEA.HI.X R8, R10, R0, R8, 0x5, P0 ;  /* 0x000000000a086211 */ /* 0x000fe400000f2c08 */
[----:B------:R-:W-:Y:S04]  /*8250*/  @P6 IADD3 R10, P0, R2, R248, RZ ;  /* 0x000000f8020a6210 */ /* 0x000fe80007f1e0ff */
[-C--:B------:R-:W-:Y:S02]  /*8260*/  @P6 IADD3.X R11, R0, R252.reuse, RZ, P0, !PT ;  /* 0x000000fc000b6210 */ /* 0x080fe400007fe4ff */
[C---:B------:R-:W-:Y:S04]  /*8270*/  @P6 LEA R182, P0, R10.reuse, c[0x0][0x1c8], 0x1 ;  /* 0x000072000ab66a11 */ /* 0x040fe800078008ff */
[----:B------:R-:W-:Y:S02]  /*8280*/  @P6 LEA.HI.X R183, R10, c[0x0][0x1cc], R11, 0x1, P0 ;  /* 0x000073000ab76a11 */ /* 0x000fe400000f0c0b */
[----:B------:R-:W-:Y:S03]  /*8290*/  @P6 IADD3 R10, P0, R248, 0x40, RZ ;  /* 0x00000040f80a6810 */ /* 0x000fe60007f1e0ff */
[----:B------:R-:W-:Y:S01]  /*82a0*/  @!PT LDS RZ, [RZ] ;  /* 0x00000000fffff984 */ /* 0x000fe20000000800 */
[----:B------:R-:W-:Y:S01]  /*82b0*/  @!PT LDS RZ, [RZ] ;  /* 0x00000000fffff984 */ /* 0x000fe20000000800 */
[----:B------:R-:W-:Y:S01]  /*82c0*/  @!PT LDS RZ, [RZ] ;  /* 0x00000000fffff984 */ /* 0x000fe20000000800 */
[----:B------:R3:W-:Y:S01]  /*82d0*/  @P6 LDGSTS.E.BYPASS.LTC128B.128 [R219+0x8100], [R182.64], !P5 ;  /* 0x08100000b6db6fae */ /* 0x0007e2000e901d46 */
[----:B------:R-:W-:Y:S02]  /*82e0*/  @P6 IADD3.X R11, RZ, R252, RZ, P0, !PT ;  /* 0x000000fcff0b6210 */ /* 0x000fe400007fe4ff */
[----:B------:R-:W-:Y:S04]  /*82f0*/  @P6 IADD3 R5, P0, R2, R10, RZ ;  /* 0x0000000a02056210 */ /* 0x000fe80007f1e0ff */
[----:B------:R-:W-:Y:S02]  /*8300*/  @P6 IADD3.X R6, R0, R11, RZ, P0, !PT ;  /* 0x0000000b00066210 */ /* 0x000fe400007fe4ff */
[C---:B------:R-:W-:Y:S04]  /*8310*/  @P6 LEA R180, P0, R5.reuse, c[0x0][0x1c8], 0x1 ;  /* 0x0000720005b46a11 */ /* 0x040fe800078008ff */
[----:B------:R-:W-:Y:S01]  /*8320*/  @P6 LEA.HI.X R181, R5, c[0x0][0x1cc], R6, 0x1, P0 ;  /* 0x0000730005b56a11 */ /* 0x000fe200000f0c06 */
[----:B------:R-:W-:Y:S01]  /*8330*/  FMUL.FTZ R6, R15, c[0x0][0x320] ;  /* 0x0000c8000f067a20 */ /* 0x000fe20000410000 */
[----:B------:R-:W-:Y:S03]  /*8340*/  @P6 IADD3 R172, P0, R248, 0x80, RZ ;  /* 0x00000080f8ac6810 */ /* 0x000fe60007f1e0ff */
[----:B------:R1:W1:Y:S01]  /*8350*/  MUFU.TANH R186, R6 ;  /* 0x0000000600ba7308 */ /* 0x0002620000002400 */
[----:B------:R1:W-:Y:S01]  /*8360*/  @P6 LDGSTS.E.BYPASS.LTC128B.128 [R219+0xa100], [R180.64], !P4 ;  /* 0x0a100000b4db6fae */ /* 0x0003e2000e101d46 */
[----:B--2---:R-:W-:Y:S08]  /*8370*/  IADD3 R4, R133, R184, RZ ;  /* 0x000000b885047210 */ /* 0x004ff00007ffe0ff */
[----:B------:R2:W2:Y:S01]  /*8380*/  MUFU.TANH R184, R7 ;  /* 0x0000000700b87308 */ /* 0x0004a20000002400 */
[----:B------:R-:W-:Y:S01]  /*8390*/  @P6 IADD3.X R133, RZ, R252, RZ, P0, !PT ;  /* 0x000000fcff856210 */ /* 0x000fe200007fe4ff */
[----:B------:R-:W-:Y:S05]  /*83a0*/  @P1 IMAD.HI.U32 R5, R4, c[0x0][0x2c8], RZ ;  /* 0x0000b20004051a27 */ /* 0x000fea00078e00ff */
[----:B------:R-:W-:Y:S02]  /*83b0*/  @P1 SHF.R.U32.HI R4, RZ, c[0x0][0x2cc], R5 ;  /* 0x0000b300ff041a19 */ /* 0x000fe40000011605 */
[----:B------:R-:W-:Y:S03]  /*83c0*/  @P6 IADD3 R5, P0, R2, R172, RZ ;  /* 0x000000ac02056210 */ /* 0x000fe60007f1e0ff */
[----:B------:R-:W3:Y:S01]  /*83d0*/  SHFL.IDX PT, R12, R4, RZ, 0x1c1f ;  /* 0x001c1fff040c7589 */ /* 0x000ee200000e0000 */
[----:B-1----:R-:W-:Y:S02]  /*83e0*/  @P6 IADD3.X R6, R0, R133, RZ, P0, !PT ;  /* 0x0000008500066210 */ /* 0x002fe400007fe4ff */
[C---:B------:R-:W-:Y:S04]  /*83f0*/  @P6 LEA R174, P0, R5.reuse, c[0x0][0x1c8], 0x1 ;  /* 0x0000720005ae6a11 */ /* 0x040fe800078008ff */
[----:B------:R-:W-:Y:S01]  /*8400*/  @P6 LEA.HI.X R175, R5, c[0x0][0x1cc], R6, 0x1, P0 ;  /* 0x0000730005af6a11 */ /* 0x000fe200000f0c06 */
[----:B------:R-:W-:Y:S01]  /*8410*/  IMAD R5, R224, R13, 0x1 ;  /* 0x00000001e0057424 */ /* 0x000fe200078e020d */
[----:B------:R4:W1:Y:S01]  /*8420*/  SHFL.IDX PT, R6, R4, 0x1, 0x1c1f ;  /* 0x003c1f0004067f89 */ /* 0x00086200000e0000 */
[----:B------:R-:W-:Y:S01]  /*8430*/  @P6 IADD3 R14, P0, R248, 0xc0, RZ ;  /* 0x000000c0f80e6810 */ /* 0x000fe20007f1e0ff */
[----:B--2---:R-:W-:Y:S04]  /*8440*/  FMUL.FTZ R7, R17, c[0x0][0x320] ;  /* 0x0000c80011077a20 */ /* 0x004fe80000410000 */
[----:B------:R2:W1:Y:S02]  /*8450*/  MUFU.TANH R185, R7 ;  /* 0x0000000700b97308 */ /* 0x0004640000002400 */
[----:B------:R1:W-:Y:S01]  /*8460*/  @P6 LDGSTS.E.BYPASS.LTC128B.128 [R219+0xc100], [R174.64], !P3 ;  /* 0x0c100000aedb6fae */ /* 0x0003e2000d901d46 */
[----:B----4-:R-:W-:Y:S04]  /*8470*/  IADD3 R4, R227, R5, -R228 ;  /* 0x00000005e3047210 */ /* 0x010fe80007ffe8e4 */
[----:B------:R-:W-:Y:S02]  /*8480*/  IADD3 R4, R4, -R226, RZ ;  /* 0x800000e204047210 */ /* 0x000fe40007ffe0ff */
[----:B--2---:R-:W-:Y:S02]  /*8490*/  @P6 IADD3.X R7, RZ, R252, RZ, P0, !PT ;  /* 0x000000fcff076210 */ /* 0x004fe400007fe4ff */
[----:B------:R-:W-:Y:S01]  /*84a0*/  @P6 IADD3 R5, P0, R2, R14, RZ ;  /* 0x0000000e02056210 */ /* 0x000fe20007f1e0ff */
[----:B------:R-:W-:Y:S01]  /*84b0*/  FMUL.FTZ R2, R18, c[0x0][0x320] ;  /* 0x0000c80012027a20 */ /* 0x000fe20000410000 */
[----:B-1----:R-:W2:Y:S02]  /*84c0*/  LDL.LU R175, [R1+0x8] ;  /* 0x0000080001af7983 */ /* 0x002ea40000300800 */
[----:B------:R-:W-:Y:S01]  /*84d0*/  @P6 IADD3.X R0, R0, R7, RZ, P0, !PT ;  /* 0x0000000700006210 */ /* 0x000fe200007fe4ff */
[----:B------:R3:W1:Y:S01]  /*84e0*/  MUFU.TANH R173, R2 ;  /* 0x0000000200ad7308 */ /* 0x0006620000002400 */
[C---:B------:R-:W-:Y:S04]  /*84f0*/  @P6 LEA R136, P0, R5.reuse, c[0x0][0x1c8], 0x1 ;  /* 0x0000720005886a11 */ /* 0x040fe800078008ff */
[----:B------:R-:W-:Y:S01]  /*8500*/  @P6 LEA.HI.X R137, R5, c[0x0][0x1cc], R0, 0x1, P0 ;  /* 0x0000730005896a11 */ /* 0x000fe200000f0c00 */
[----:B------:R-:W-:Y:S02]  /*8510*/  FMUL.FTZ R0, R19, c[0x0][0x320] ;  /* 0x0000c80013007a20 */ /* 0x000fe40000410000 */
[----:B------:R-:W-:Y:S02]  /*8520*/  FMUL.FTZ R5, R29, c[0x0][0x320] ;  /* 0x0000c8001d057a20 */ /* 0x000fe40000410000 */
[----:B------:R4:W1:Y:S01]  /*8530*/  MUFU.TANH R139, R0 ;  /* 0x00000000008b7308 */ /* 0x0008620000002400 */
[----:B------:R1:W-:Y:S01]  /*8540*/  @P6 LDGSTS.E.BYPASS.LTC128B.128 [R219+0xe100], [R136.64], !P2 ;  /* 0x0e10000088db6fae */ /* 0x0003e2000d101d46 */
[----:B---3--:R-:W-:Y:S04]  /*8550*/  IADD3 R2, R4, R12, RZ ;  /* 0x0000000c04027210 */ /* 0x008fe80007ffe0ff */
[----:B------:R-:W-:Y:S04]  /*8560*/  ISETP.GT.AND P0, PT, R2, RZ, PT ;  /* 0x000000ff0200720c */ /* 0x000fe80003f04270 */
[----:B------:R-:W-:Y:S02]  /*8570*/  FSEL R132, R132, -INF , P0 ;  /* 0xff80000084847808 */ /* 0x000fe40000000000 */
[----:B------:R-:W-:Y:S02]  /*8580*/  ISETP.GT.AND P0, PT, R2, 0x1, PT ;  /* 0x000000010200780c */ /* 0x000fe40003f04270 */
[----:B----4-:R-:W-:Y:S01]  /*8590*/  IADD3 R0, R4, R6, RZ ;  /* 0x0000000604007210 */ /* 0x010fe20007ffe0ff */
[----:B------:R-:W-:Y:S01]  /*85a0*/  FMUL.FTZ R4, R20, c[0x0][0x320] ;  /* 0x0000c80014047a20 */ /* 0x000fe20000410000 */
[----:B------:R-:W-:Y:S02]  /*85b0*/  FSEL R19, R135, -INF , P0 ;  /* 0xff80000087137808 */ /* 0x000fe40000000000 */
[C---:B------:R-:W-:Y:S01]  /*85c0*/  ISETP.GT.AND P0, PT, R0.reuse, RZ, PT ;  /* 0x000000ff0000720c */ /* 0x040fe20003f04270 */
[----:B------:R3:W4:Y:S03]  /*85d0*/  MUFU.TANH R135, R4 ;  /* 0x0000000400877308 */ /* 0x0007260000002400 */
[----:B-----5:R-:W-:Y:S02]  /*85e0*/  FSEL R138, R225, -INF , P0 ;  /* 0xff800000e18a7808 */ /* 0x020fe40000000000 */
[----:B------:R-:W-:Y:S04]  /*85f0*/  ISETP.GT.AND P0, PT, R0, 0x1, PT ;  /* 0x000000010000780c */ /* 0x000fe80003f04270 */
[----:B------:R-:W-:Y:S02]  /*8600*/  FSEL R20, R223, -INF , P0 ;  /* 0xff800000df147808 */ /* 0x000fe40000000000 */
[----:B------:R-:W-:Y:S04]  /*8610*/  ISETP.GT.AND P0, PT, R2, 0x8, PT ;  /* 0x000000080200780c */ /* 0x000fe80003f04270 */
[----:B------:R-:W-:Y:S02]  /*8620*/  FSEL R15, R222, -INF , P0 ;  /* 0xff800000de0f7808 */ /* 0x000fe40000000000 */
[----:B------:R-:W-:Y:S04]  /*8630*/  ISETP.GT.AND P0, PT, R2, 0x9, PT ;  /* 0x000000090200780c */ /* 0x000fe80003f04270 */
[----:B------:R-:W-:Y:S02]  /*8640*/  FSEL R18, R221, -INF , P0 ;  /* 0xff800000dd127808 */ /* 0x000fe40000000000 */
[C---:B------:R-:W-:Y:S01]  /*8650*/  ISETP.GT.AND P0, PT, R0.reuse, 0x8, PT ;  /* 0x000000080000780c */ /* 0x040fe20003f04270 */
[----:B---3--:R-:W-:Y:S03]  /*8660*/  FMUL.FTZ R4, R21, c[0x0][0x320] ;  /* 0x0000c80015047a20 */ /* 0x008fe60000410000 */
[----:B------:R-:W-:Y:S01]  /*8670*/  FSEL R17, R191, -INF , P0 ;  /* 0xff800000bf117808 */ /* 0x000fe20000000000 */
[----:B------:R3:W5:Y:S01]  /*8680*/  MUFU.TANH R13, R4 ;  /* 0x00000004000d7308 */ /* 0x0007620000002400 */
[----:B------:R-:W-:Y:S04]  /*8690*/  ISETP.GT.AND P0, PT, R0, 0x9, PT ;  /* 0x000000090000780c */ /* 0x000fe80003f04270 */
[----:B------:R-:W-:Y:S02]  /*86a0*/  FSEL R16, R190, -INF , P0 ;  /* 0xff800000be107808 */ /* 0x000fe40000000000 */
[C---:B------:R-:W-:Y:S04]  /*86b0*/  ISETP.GT.AND P0, PT, R2.reuse, 0x10, PT ;  /* 0x000000100200780c */ /* 0x040fe80003f04270 */
[----:B------:R-:W-:Y:S02]  /*86c0*/  FSEL R176, R189, -INF , P0 ;  /* 0xff800000bdb07808 */ /* 0x000fe40000000000 */
[----:B------:R-:W-:Y:S04]  /*86d0*/  ISETP.GT.AND P0, PT, R2, 0x11, PT ;  /* 0x000000110200780c */ /* 0x000fe80003f04270 */
[----:B------:R-:W-:Y:S02]  /*86e0*/  FSEL R177, R188, -INF , P0 ;  /* 0xff800000bcb17808 */ /* 0x000fe40000000000 */
[----:B------:R-:W-:Y:S04]  /*86f0*/  ISETP.GT.AND P0, PT, R0, 0x10, PT ;  /* 0x000000100000780c */ /* 0x000fe80003f04270 */
[----:B------:R-:W-:Y:S01]  /*8700*/  FSEL R178, R187, -INF , P0 ;  /* 0xff800000bbb27808 */ /* 0x000fe20000000000 */
[----:B---3--:R-:W-:Y:S01]  /*8710*/  FMUL.FTZ R4, R22, c[0x0][0x320] ;  /* 0x0000c80016047a20 */ /* 0x008fe20000410000 */
[----:B------:R-:W-:Y:S03]  /*8720*/  ISETP.GT.AND P0, PT, R0, 0x11, PT ;  /* 0x000000110000780c */ /* 0x000fe60003f04270 */
[----:B------:R3:W3:Y:S01]  /*8730*/  MUFU.TANH R12, R4 ;  /* 0x00000004000c7308 */ /* 0x0006e20000002400 */
[----:B------:R-:W-:Y:S02]  /*8740*/  FSEL R179, R186, -INF , P0 ;  /* 0xff800000bab37808 */ /* 0x000fe40000000000 */
[----:B------:R-:W-:Y:S04]  /*8750*/  ISETP.GT.AND P0, PT, R2, 0x18, PT ;  /* 0x000000180200780c */ /* 0x000fe80003f04270 */
[----:B------:R-:W-:Y:S02]  /*8760*/  FSEL R184, R184, -INF , P0 ;  /* 0xff800000b8b87808 */ /* 0x000fe40000000000 */
[----:B------:R-:W-:Y:S04]  /*8770*/  ISETP.GT.AND P0, PT, R2, 0x19, PT ;  /* 0x000000190200780c */ /* 0x000fe80003f04270 */
[----:B------:R-:W-:Y:S02]  /*8780*/  FSEL R185, R185, -INF , P0 ;  /* 0xff800000b9b97808 */ /* 0x000fe40000000000 */
[C---:B------:R-:W-:Y:S04]  /*8790*/  ISETP.GT.AND P0, PT, R0.reuse, 0x18, PT ;  /* 0x000000180000780c */ /* 0x040fe80003f04270 */
[----:B-1----:R-:W-:Y:S02]  /*87a0*/  FSEL R186, R173, -INF , P0 ;  /* 0xff800000adba7808 */ /* 0x002fe40000000000 */
[----:B------:R-:W-:Y:S01]  /*87b0*/  ISETP.GT.AND P0, PT, R0, 0x19, PT ;  /* 0x000000190000780c */ /* 0x000fe20003f04270 */
[----:B---3--:R-:W-:Y:S03]  /*87c0*/  FMUL.FTZ R4, R23, c[0x0][0x320] ;  /* 0x0000c80017047a20 */ /* 0x008fe60000410000 */
[----:B------:R-:W-:Y:S01]  /*87d0*/  FSEL R187, R139, -INF , P0 ;  /* 0xff8000008bbb7808 */ /* 0x000fe20000000000 */
[----:B------:R1:W-:Y:S01]  /*87e0*/  MUFU.TANH R23, R5 ;  /* 0x0000000500177308 */ /* 0x0003e20000002400 */
[C---:B------:R-:W-:Y:S04]  /*87f0*/  ISETP.GT.AND P0, PT, R2.reuse, 0x20, PT ;  /* 0x000000200200780c */ /* 0x040fe80003f04270 */
[----:B----4-:R-:W-:Y:S02]  /*8800*/  FSEL R190, R135, -INF , P0 ;  /* 0xff80000087be7808 */ /* 0x010fe40000000000 */
[----:B------:R-:W-:Y:S03]  /*8810*/  ISETP.GT.AND P0, PT, R2, 0x21, PT ;  /* 0x000000210200780c */ /* 0x000fe60003f04270 */
[----:B------:R3:W4:Y:S01]  /*8820*/  MUFU.TANH R6, R4 ;  /* 0x0000000400067308 */ /* 0x0007220000002400 */
[----:B-----5:R-:W-:Y:S02]  /*8830*/  FSEL R191, R13, -INF , P0 ;  /* 0xff8000000dbf7808 */ /* 0x020fe40000000000 */
[----:B------:R-:W-:Y:S04]  /*8840*/  ISETP.GT.AND P0, PT, R0, 0x20, PT ;  /* 0x000000200000780c */ /* 0x000fe80003f04270 */
[----:B------:R-:W-:Y:S02]  /*8850*/  FSEL R223, R12, -INF , P0 ;  /* 0xff8000000cdf7808 */ /* 0x000fe40000000000 */
[----:B------:R-:W-:Y:S01]  /*8860*/  ISETP.GT.AND P0, PT, R0, 0x21, PT ;  /* 0x000000210000780c */ /* 0x000fe20003f04270 */
[----:B-1----:R-:W-:Y:S04]  /*8870*/  FMUL.FTZ R5, R32, c[0x0][0x320] ;  /* 0x0000c80020057a20 */ /* 0x002fe80000410000 */
[----:B------:R1:W-:Y:S01]  /*8880*/  MUFU.TANH R13, R5 ;  /* 0x00000005000d7308 */ /* 0x0003e20000002400 */
[----:B---3--:R-:W-:Y:S01]  /*8890*/  FMUL.FTZ R4, R24, c[0x0][0x320] ;  /* 0x0000c80018047a20 */ /* 0x008fe20000410000 */
[----:B----4-:R-:W-:Y:S01]  /*88a0*/  FSEL R222, R6, -INF , P0 ;  /* 0xff80000006de7808 */ /* 0x010fe20000000000 */
[----:B------:R-:W-:Y:S01]  /*88b0*/  FMUL.FTZ R6, R30, c[0x0][0x320] ;  /* 0x0000c8001e067a20 */ /* 0x000fe20000410000 */
[----:B------:R-:W-:Y:S06]  /*88c0*/  ISETP.GT.AND P0, PT, R2, 0x28, PT ;  /* 0x000000280200780c */ /* 0x000fec0003f04270 */
[----:B------:R3:W4:Y:S01]  /*88d0*/  MUFU.TANH R22, R4 ;  /* 0x0000000400167308 */ /* 0x0007220000002400 */
[----:B-1----:R-:W-:Y:S09]  /*88e0*/  FMUL.FTZ R5, R33, c[0x0][0x320] ;  /* 0x0000c80021057a20 */ /* 0x002ff20000410000 */
[----:B------:R1:W-:Y:S01]  /*88f0*/  MUFU.TANH R12, R5 ;  /* 0x00000005000c7308 */ /* 0x0003e20000002400 */
[----:B---3--:R-:W-:Y:S01]  /*8900*/  FMUL.FTZ R4, R25, c[0x0][0x320] ;  /* 0x0000c80019047a20 */ /* 0x008fe20000410000 */
[----:B----4-:R-:W-:Y:S02]  /*8910*/  FSEL R225, R22, -INF , P0 ;  /* 0xff80000016e17808 */ /* 0x010fe40000000000 */
[----:B------:R-:W-:Y:S06]  /*8920*/  ISETP.GT.AND P0, PT, R2, 0x29, PT ;  /* 0x000000290200780c */ /* 0x000fec0003f04270 */
[----:B------:R3:W4:Y:S10]  /*8930*/  MUFU.TANH R24, R4 ;  /* 0x0000000400187308 */ /* 0x0007340000002400 */
[----:B------:R5:W-:Y:S01]  /*8940*/  MUFU.TANH R22, R6 ;  /* 0x0000000600167308 */ /* 0x000be20000002400 */
[----:B-1----:R-:W-:Y:S04]  /*8950*/  FMNMX.FTZ R5, R138, R134, !PT ;  /* 0x000000868a057209 */ /* 0x002fe80007810000 */
[----:B------:R-:W-:Y:S04]  /*8960*/  FMNMX.FTZ R5, R20, R5, !PT ;  /* 0x0000000514057209 */ /* 0x000fe80007810000 */
[----:B------:R-:W-:Y:S01]  /*8970*/  FMNMX.FTZ R5, R17, R5, !PT ;  /* 0x0000000511057209 */ /* 0x000fe20007810000 */
[----:B---3--:R-:W-:Y:S01]  /*8980*/  FMUL.FTZ R4, R26, c[0x0][0x320] ;  /* 0x0000c8001a047a20 */ /* 0x008fe20000410000 */
[----:B----4-:R-:W-:Y:S02]  /*8990*/  FSEL R226, R24, -INF , P0 ;  /* 0xff80000018e27808 */ /* 0x010fe40000000000 */
[----:B------:R-:W-:Y:S01]  /*89a0*/  ISETP.GT.AND P0, PT, R2, 0x30, PT ;  /* 0x000000300200780c */ /* 0x000fe20003f04270 */
[----:B------:R1:W-:Y:S01]  /*89b0*/  MUFU.TANH R26, R4 ;  /* 0x00000004001a7308 */ /* 0x0003e20000002400 */
[----:B------:R-:W-:Y:S04]  /*89c0*/  FMNMX.FTZ R5, R16, R5, !PT ;  /* 0x0000000510057209 */ /* 0x000fe80007810000 */
[----:B------:R-:W-:Y:S01]  /*89d0*/  FMNMX.FTZ R5, R178, R5, !PT ;  /* 0x00000005b2057209 */ /* 0x000fe20007810000 */
[----:B-----5:R-:W-:Y:S03]  /*89e0*/  FMUL.FTZ R6, R31, c[0x0][0x320] ;  /* 0x0000c8001f067a20 */ /* 0x020fe60000410000 */
[----:B------:R-:W-:Y:S04]  /*89f0*/  FMNMX.FTZ R5, R179, R5, !PT ;  /* 0x00000005b3057209 */ /* 0x000fe80007810000 */
[----:B------:R-:W-:Y:S04]  /*8a00*/  FMNMX.FTZ R5, R186, R5, !PT ;  /* 0x00000005ba057209 */ /* 0x000fe80007810000 */
[----:B------:R-:W-:Y:S01]  /*8a10*/  FMNMX.FTZ R5, R187, R5, !PT ;  /* 0x00000005bb057209 */ /* 0x000fe20007810000 */
[----:B-1----:R-:W-:Y:S04]  /*8a20*/  FMUL.FTZ R4, R27, c[0x0][0x320] ;  /* 0x0000c8001b047a20 */ /* 0x002fe80000410000 */
[----:B------:R1:W-:Y:S02]  /*8a30*/  MUFU.TANH R25, R4 ;  /* 0x0000000400197308 */ /* 0x0003e40000002400 */
[----:B-1----:R-:W-:Y:S08]  /*8a40*/  FMUL.FTZ R4, R28, c[0x0][0x320] ;  /* 0x0000c8001c047a20 */ /* 0x002ff00000410000 */
[----:B------:R-:W1:Y:S02]  /*8a50*/  MUFU.TANH R21, R4 ;  /* 0x0000000400157308 */ /* 0x000e640000002400 */
[----:B-1----:R-:W-:Y:S08]  /*8a60*/  FSEL R232, R21, -INF , P0 ;  /* 0xff80000015e87808 */ /* 0x002ff00000000000 */
[----:B------:R1:W3:Y:S01]  /*8a70*/  MUFU.TANH R21, R6 ;  /* 0x0000000600157308 */ /* 0x0002e20000002400 */
[----:B------:R-:W-:Y:S02]  /*8a80*/  FMNMX.FTZ R4, R132, R3, !PT ;  /* 0x0000000384047209 */ /* 0x000fe40007810000 */
[C---:B------:R-:W-:Y:S02]  /*8a90*/  ISETP.GT.AND P0, PT, R2.reuse, 0x31, PT ;  /* 0x000000310200780c */ /* 0x040fe40003f04270 */
[----:B------:R-:W-:Y:S02]  /*8aa0*/  FMNMX.FTZ R4, R19, R4, !PT ;  /* 0x0000000413047209 */ /* 0x000fe40007810000 */
[----:B------:R-:W-:Y:S02]  /*8ab0*/  FSEL R230, R23, -INF , P0 ;  /* 0xff80000017e67808 */ /* 0x000fe40000000000 */
[----:B------:R-:W-:Y:S02]  /*8ac0*/  ISETP.GT.AND P0, PT, R2, 0x38, PT ;  /* 0x000000380200780c */ /* 0x000fe40003f04270 */
[----:B------:R-:W-:Y:S02]  /*8ad0*/  FMNMX.FTZ R4, R15, R4, !PT ;  /* 0x000000040f047209 */ /* 0x000fe40007810000 */
[----:B------:R-:W-:Y:S02]  /*8ae0*/  FSEL R229, R13, -INF , P0 ;  /* 0xff8000000de57808 */ /* 0x000fe40000000000 */
[----:B------:R-:W-:Y:S02]  /*8af0*/  FMNMX.FTZ R4, R18, R4, !PT ;  /* 0x0000000412047209 */ /* 0x000fe40007810000 */
[----:B------:R-:W-:Y:S02]  /*8b00*/  ISETP.GT.AND P0, PT, R2, 0x39, PT ;  /* 0x000000390200780c */ /* 0x000fe40003f04270 */
[----:B------:R-:W-:Y:S02]  /*8b10*/  FMNMX.FTZ R4, R176, R4, !PT ;  /* 0x00000004b0047209 */ /* 0x000fe40007810000 */
[----:B------:R-:W-:Y:S02]  /*8b20*/  FSEL R228, R12, -INF , P0 ;  /* 0xff8000000ce47808 */ /* 0x000fe40000000000 */
[----:B------:R-:W-:Y:S01]  /*8b30*/  FMNMX.FTZ R4, R177, R4, !PT ;  /* 0x00000004b1047209 */ /* 0x000fe20007810000 */
[----:B-1----:R-:W-:Y:S01]  /*8b40*/  FMUL.FTZ R6, R34, c[0x0][0x320] ;  /* 0x0000c80022067a20 */ /* 0x002fe20000410000 */
[----:B------:R-:W-:Y:S02]  /*8b50*/  ISETP.GT.AND P0, PT, R0, 0x28, PT ;  /* 0x000000280000780c */ /* 0x000fe40003f04270 */
[----:B------:R-:W-:Y:S01]  /*8b60*/  FMNMX.FTZ R4, R184, R4, !PT ;  /* 0x00000004b8047209 */ /* 0x000fe20007810000 */
[----:B------:R1:W4:Y:S01]  /*8b70*/  MUFU.TANH R13, R6 ;  /* 0x00000006000d7308 */ /* 0x0003220000002400 */
        /* <DEDUP_REMOVED lines=11> */
[----:B------:R-:W-:Y:S01]  /*8c30*/  FMNMX.FTZ R2, R232, R4, !PT ;  /* 0x00000004e8027209 */ /* 0x000fe20007810000 */
[----:B-1----:R-:W-:Y:S01]  /*8c40*/  FMUL.FTZ R6, R35, c[0x0][0x320] ;  /* 0x0000c80023067a20 */ /* 0x002fe20000410000 */
[----:B---3--:R-:W-:Y:S02]  /*8c50*/  FSEL R242, R21, -INF , P0 ;  /* 0xff80000015f27808 */ /* 0x008fe40000000000 */
[----:B------:R-:W-:Y:S01]  /*8c60*/  FMNMX.FTZ R2, R230, R2, !PT ;  /* 0x00000002e6027209 */ /* 0x000fe20007810000 */
[----:B------:R1:W3:Y:S01]  /*8c70*/  MUFU.TANH R12, R6 ;  /* 0x00000006000c7308 */ /* 0x0002e20000002400 */
[----:B------:R-:W-:Y:S02]  /*8c80*/  ISETP.GT.AND P0, PT, R0, 0x38, PT ;  /* 0x000000380000780c */ /* 0x000fe40003f04270 */
[----:B------:R-:W-:Y:S02]  /*8c90*/  FMNMX.FTZ R2, R229, R2, !PT ;  /* 0x00000002e5027209 */ /* 0x000fe40007810000 */
[----:B----4-:R-:W-:Y:S02]  /*8ca0*/  FSEL R246, R13, -INF , P0 ;  /* 0xff8000000df67808 */ /* 0x010fe40000000000 */
[----:B------:R-:W-:Y:S02]  /*8cb0*/  FMNMX.FTZ R4, R228, R2, !PT ;  /* 0x00000002e4047209 */ /* 0x000fe40007810000 */
[----:B------:R-:W-:Y:S02]  /*8cc0*/  FMNMX.FTZ R2, R223, R5, !PT ;  /* 0x00000005df027209 */ /* 0x000fe40007810000 */
[----:B------:R-:W-:Y:S02]  /*8cd0*/  ISETP.GT.AND P0, PT, R0, 0x39, PT ;  /* 0x000000390000780c */ /* 0x000fe40003f04270 */
[----:B------:R-:W-:Y:S04]  /*8ce0*/  FMNMX.FTZ R2, R222, R2, !PT ;  /* 0x00000002de027209 */ /* 0x000fe80007810000 */
[----:B------:R-:W-:Y:S04]  /*8cf0*/  FMNMX.FTZ R2, R189, R2, !PT ;  /* 0x00000002bd027209 */ /* 0x000fe80007810000 */
[----:B------:R-:W-:Y:S01]  /*8d00*/  FMNMX.FTZ R2, R221, R2, !PT ;  /* 0x00000002dd027209 */ /* 0x000fe20007810000 */
[----:B-1----:R-:W1:Y:S03]  /*8d10*/  SHFL.BFLY PT, R6, R4, 0x2, 0x1f ;  /* 0x0c401f0004067f89 */ /* 0x002e6600000e0000 */
[----:B------:R-:W-:Y:S02]  /*8d20*/  FMNMX.FTZ R2, R239, R2, !PT ;  /* 0x00000002ef027209 */ /* 0x000fe40007810000 */
[----:B---3--:R-:W-:Y:S02]  /*8d30*/  FSEL R135, R12, -INF , P0 ;  /* 0xff8000000c877808 */ /* 0x008fe40000000000 */
[----:B------:R-:W-:Y:S02]  /*8d40*/  FMNMX.FTZ R0, R242, R2, !PT ;  /* 0x00000002f2007209 */ /* 0x000fe40007810000 */
[----:B------:R-:W-:Y:S02]  /*8d50*/  @P6 IADD3 R2, P0, R9, R248, RZ ;  /* 0x000000f809026210 */ /* 0x000fe40007f1e0ff */
[----:B------:R-:W-:Y:S04]  /*8d60*/  FMNMX.FTZ R0, R246, R0, !PT ;  /* 0x00000000f6007209 */ /* 0x000fe80007810000 */
[----:B------:R-:W-:Y:S02]  /*8d70*/  FMNMX.FTZ R0, R135, R0, !PT ;  /* 0x0000000087007209 */ /* 0x000fe40007810000 */
[----:B-1----:R-:W-:Y:S02]  /*8d80*/  FMNMX.FTZ R6, R4, R6, !PT ;  /* 0x0000000604067209 */ /* 0x002fe40007810000 */
[----:B------:R-:W-:Y:S02]  /*8d90*/  @P6 IADD3.X R4, R8, R252, RZ, P0, !PT ;  /* 0x000000fc08046210 */ /* 0x000fe400007fe4ff */
[C---:B------:R-:W-:Y:S01]  /*8da0*/  @P6 LEA R12, P0, R2.reuse, c[0x0][0x1c8], 0x1 ;  /* 0x00007200020c6a11 */ /* 0x040fe200078008ff */
[----:B------:R-:W1:Y:S03]  /*8db0*/  SHFL.BFLY PT, R22, R6, 0x1, 0x1f ;  /* 0x0c201f0006167f89 */ /* 0x000e6600000e0000 */
[----:B------:R-:W-:Y:S02]  /*8dc0*/  @P6 LEA.HI.X R13, R2, c[0x0][0x1cc], R4, 0x1, P0 ;  /* 0x00007300020d6a11 */ /* 0x000fe400000f0c04 */
[C---:B------:R-:W-:Y:S03]  /*8dd0*/  @P6 IADD3 R4, P0, R9.reuse, R10, RZ ;  /* 0x0000000a09046210 */ /* 0x040fe60007f1e0ff */
[----:B------:R-:W3:Y:S01]  /*8de0*/  SHFL.BFLY PT, R2, R0, 0x2, 0x1f ;  /* 0x0c401f0000027f89 */ /* 0x000ee200000e0000 */
[----:B------:R-:W-:Y:S02]  /*8df0*/  @P6 IADD3.X R5, R8, R11, RZ, P0, !PT ;  /* 0x0000000b08056210 */ /* 0x000fe400007fe4ff */
[C---:B------:R-:W-:Y:S04]  /*8e00*/  @P6 LEA R10, P0, R4.reuse, c[0x0][0x1c8], 0x1 ;  /* 0x00007200040a6a11 */ /* 0x040fe800078008ff */
[----:B------:R-:W-:Y:S01]  /*8e10*/  @P6 LEA.HI.X R11, R4, c[0x0][0x1cc], R5, 0x1, P0 ;  /* 0x00007300040b6a11 */ /* 0x000fe200000f0c05 */
[----:B------:R4:W-:Y:S01]  /*8e20*/  @P6 LDGSTS.E.BYPASS.LTC128B.128 [R219+0x9100], [R12.64], !P5 ;  /* 0x091000000cdb6fae */ /* 0x0009e2000e901d46 */
[C---:B------:R-:W-:Y:S04]  /*8e30*/  @P6 IADD3 R4, P0, R9.reuse, R172, RZ ;  /* 0x000000ac09046210 */ /* 0x040fe80007f1e0ff */
[----:B------:R-:W-:Y:S02]  /*8e40*/  @P6 IADD3.X R21, R8, R133, RZ, P0, !PT ;  /* 0x0000008508156210 */ /* 0x000fe400007fe4ff */
[----:B------:R-:W-:Y:S01]  /*8e50*/  @P6 IADD3 R5, P0, R9, R14, RZ ;  /* 0x0000000e09056210 */ /* 0x000fe20007f1e0ff */
[----:B------:R5:W-:Y:S01]  /*8e60*/  @P6 LDGSTS.E.BYPASS.LTC128B.128 [R219+0xb100], [R10.64], !P4 ;  /* 0x0b1000000adb6fae */ /* 0x000be2000e101d46 */
[----:B-1----:R-:W-:Y:S02]  /*8e70*/  FMNMX.FTZ R133, R6, R22, !PT ;  /* 0x0000001606857209 */ /* 0x002fe40007810000 */
[----:B------:R-:W-:Y:S02]  /*8e80*/  @P6 IADD3.X R7, R8, R7, RZ, P0, !PT ;  /* 0x0000000708076210 */ /* 0x000fe400007fe4ff */
[----:B------:R-:W-:Y:S01]  /*8e90*/  @P6 LEA R8, P0, R4, c[0x0][0x1c8], 0x1 ;  /* 0x0000720004086a11 */ /* 0x000fe200078008ff */
[----:B------:R-:W-:Y:S01]  /*8ea0*/  FMUL.FTZ R6, R133, c[0x0][0x2d0] ;  /* 0x0000b40085067a20 */ /* 0x000fe20000410000 */
[----:B---3--:R-:W-:Y:S02]  /*8eb0*/  FMNMX.FTZ R0, R0, R2, !PT ;  /* 0x0000000200007209 */ /* 0x008fe40007810000 */
[----:B------:R-:W-:Y:S02]  /*8ec0*/  @P6 LEA.HI.X R9, R4, c[0x0][0x1cc], R21, 0x1, P0 ;  /* 0x0000730004096a11 */ /* 0x000fe400000f0c15 */
[C---:B------:R-:W-:Y:S01]  /*8ed0*/  @P6 LEA R4, P0, R5.reuse, c[0x0][0x1c8], 0x1 ;  /* 0x0000720005046a11 */ /* 0x040fe200078008ff */
[----:B------:R-:W1:Y:S03]  /*8ee0*/  SHFL.BFLY PT, R2, R0, 0x1, 0x1f ;  /* 0x0c201f0000027f89 */ /* 0x000e6600000e0000 */
[----:B------:R-:W-:Y:S02]  /*8ef0*/  @P6 LEA.HI.X R5, R5, c[0x0][0x1cc], R7, 0x1, P0 ;  /* 0x0000730005056a11 */ /* 0x000fe400000f0c07 */
[C---:B------:R-:W-:Y:S03]  /*8f00*/  FSETP.NEU.FTZ.AND P0, PT, R133.reuse, -INF , PT ;  /* 0xff8000008500780b */ /* 0x040fe60003f1d000 */
[----:B------:R3:W-:Y:S01]  /*8f10*/  @P6 LDGSTS.E.BYPASS.LTC128B.128 [R219+0xd100], [R8.64], !P3 ;  /* 0x0d10000008db6fae */ /* 0x0007e2000d901d46 */
[----:B------:R-:W-:Y:S05]  /*8f20*/  FSEL R172, R6, RZ, P0 ;  /* 0x000000ff06ac7208 */ /* 0x000fea0000000000 */
[--C-:B------:R-:W-:Y:S02]  /*8f30*/  FFMA.FTZ R6, R132, c[0x0][0x2d0], -R172.reuse ;  /* 0x0000b40084067a23 */ /* 0x100fe400000108ac */
[----:B------:R2:W-:Y:S02]  /*8f40*/  @P6 LDGSTS.E.BYPASS.LTC128B.128 [R219+0xf100], [R4.64], !P2 ;  /* 0x0f10000004db6fae */ /* 0x0005e4000d101d46 */
[----:B------:R3:W-:Y:S01]  /*8f50*/  MUFU.EX2 R188, R6 ;  /* 0x0000000600bc7308 */ /* 0x0007e20000000800 */
[----:B-1----:R-:W-:Y:S01]  /*8f60*/  FMNMX.FTZ R132, R0, R2, !PT ;  /* 0x0000000200847209 */ /* 0x002fe20007810000 */
[--C-:B------:R-:W-:Y:S01]  /*8f70*/  FFMA.FTZ R2, R18, c[0x0][0x2d0], -R172.reuse ;  /* 0x0000b40012027a23 */ /* 0x100fe200000108ac */
[----:B------:R-:W-:Y:S03]  /*8f80*/  FSEL R0, R133, RZ, P0 ;  /* 0x000000ff85007208 */ /* 0x000fe60000000000 */
[----:B------:R-:W-:Y:S01]  /*8f90*/  LDSM.16.MT88.4 R28, [R197] ;  /* 0x00000000c51c783b */ /* 0x000fe20000004200 */
[----:B------:R-:W-:Y:S03]  /*8fa0*/  FSETP.NEU.FTZ.AND P0, PT, R132, -INF , PT ;  /* 0xff8000008400780b */ /* 0x000fe60003f1d000 */
[----:B------:R-:W-:Y:S01]  /*8fb0*/  MUFU.EX2 R243, R2 ;  /* 0x0000000200f37308 */ /* 0x000fe20000000800 */
[----:B------:R-:W-:Y:S04]  /*8fc0*/  FADD.FTZ R0, -R0, R3 ;  /* 0x0000000300007221 */ /* 0x000fe80000010100 */
[----:B------:R-:W-:Y:S01]  /*8fd0*/  FMUL.FTZ R0, R0, c[0x0][0x2d0] ;  /* 0x0000b40000007a20 */ /* 0x000fe20000410000 */
[----:B------:R-:W0:Y:S04]  /*8fe0*/  LDGDEPBAR ;  /* 0x00000000000079af */ /* 0x000e280000000000 */
[----:B------:R-:W2:Y:S01]  /*8ff0*/  MUFU.EX2 R3, R0 ;  /* 0x0000000000037308 */ /* 0x000ea20000000800 */
[--C-:B---3--:R-:W-:Y:S09]  /*9000*/  FFMA.FTZ R6, R19, c[0x0][0x2d0], -R172.reuse ;  /* 0x0000b40013067a23 */ /* 0x108ff200000108ac */
[----:B------:R1:W3:Y:S01]  /*9010*/  MUFU.EX2 R244, R6 ;  /* 0x0000000600f47308 */ /* 0x0002e20000000800 */
[C---:B--2---:R-:W-:Y:S02]  /*9020*/  FMUL.FTZ R4, R3.reuse, R140 ;  /* 0x0000008c03047220 */ /* 0x044fe40000410000 */
[C---:B------:R-:W-:Y:S02]  /*9030*/  FMUL.FTZ R5, R3.reuse, R141 ;  /* 0x0000008d03057220 */ /* 0x040fe40000410000 */
[C---:B------:R-:W-:Y:S02]  /*9040*/  FMUL.FTZ R8, R3.reuse, R144 ;  /* 0x0000009003087220 */ /* 0x040fe40000410000 */
[C---:B------:R-:W-:Y:S02]  /*9050*/  FMUL.FTZ R9, R3.reuse, R145 ;  /* 0x0000009103097220 */ /* 0x040fe40000410000 */
[----:B------:R-:W-:Y:S02]  /*9060*/  FMUL.FTZ R24, R3, R160 ;  /* 0x000000a003187220 */ /* 0x000fe40000410000 */
[----:B-1----:R-:W-:Y:S01]  /*9070*/  FFMA.FTZ R6, R15, c[0x0][0x2d0], -R172 ;  /* 0x0000b4000f067a23 */ /* 0x002fe200000108ac */
[----:B---3--:R-:W-:Y:S01]  /*9080*/  F2FP.BF16.PACK_AB R136, R244, R188 ;  /* 0x000000bcf488723e */ /* 0x008fe200000010ff */
[----:B----4-:R-:W1:Y:S01]  /*9090*/  LDSM.16.MT88.4 R12, [R193] ;  /* 0x00000000c10c783b */ /* 0x010e620000004200 */
[C---:B------:R-:W-:Y:S01]  /*90a0*/  FMUL.FTZ R25, R3.reuse, R161 ;  /* 0x000000a103197220 */ /* 0x040fe20000410000 */
[----:B------:R2:W3:Y:S01]  /*90b0*/  MUFU.EX2 R245, R6 ;  /* 0x0000000600f57308 */ /* 0x0004e20000000800 */
[C---:B------:R-:W-:Y:S02]  /*90c0*/  FMUL.FTZ R32, R3.reuse, R168 ;  /* 0x000000a803207220 */ /* 0x040fe40000410000 */
[C---:B------:R-:W-:Y:S02]  /*90d0*/  FMUL.FTZ R33, R3.reuse, R169 ;  /* 0x000000a903217220 */ /* 0x040fe40000410000 */
[C---:B------:R-:W-:Y:S01]  /*90e0*/  FMUL.FTZ R36, R3.reuse, R36 ;  /* 0x0000002403247220 */ /* 0x040fe20000410000 */
[----:B------:R-:W4:Y:S01]  /*90f0*/  LDL.LU R160, [R1+0xc] ;  /* 0x00000c0001a07983 */ /* 0x000f220000300800 */
        /* <DEDUP_REMOVED lines=9> */
[----:B--2---:R-:W-:Y:S02]  /*9190*/  FMUL.FTZ R6, R132, c[0x0][0x2d0] ;  /* 0x0000b40084067a20 */ /* 0x004fe40000410000 */
[C---:B------:R-:W-:Y:S02]  /*91a0*/  FMUL.FTZ R56, R3.reuse, R56 ;  /* 0x0000003803387220 */ /* 0x040fe40000410000 */
[C---:B------:R-:W-:Y:S01]  /*91b0*/  FMUL.FTZ R57, R3.reuse, R57 ;  /* 0x0000003903397220 */ /* 0x040fe20000410000 */
[----:B------:R-:W-:Y:S01]  /*91c0*/  FSEL R173, R6, RZ, P0 ;  /* 0x000000ff06ad7208 */ /* 0x000fe20000000000 */
[C---:B------:R-:W-:Y:S02]  /*91d0*/  FMUL.FTZ R60, R3.reuse, R60 ;  /* 0x0000003c033c7220 */ /* 0x040fe40000410000 */
[----:B------:R-:W-:Y:S02]  /*91e0*/  FMUL.FTZ R61, R3, R61 ;  /* 0x0000003d033d7220 */ /* 0x000fe40000410000 */
[--C-:B------:R-:W-:Y:S01]  /*91f0*/  FFMA.FTZ R2, R138, c[0x0][0x2d0], -R173.reuse ;  /* 0x0000b4008a027a23 */ /* 0x100fe200000108ad */
[----:B---3--:R-:W-:Y:S01]  /*9200*/  F2FP.BF16.PACK_AB R138, R243, R245 ;  /* 0x000000f5f38a723e */ /* 0x008fe200000010ff */
        /* <DEDUP_REMOVED lines=14> */
[--C-:B--2---:R-:W-:Y:S02]  /*92f0*/  FFMA.FTZ R2, R20, c[0x0][0x2d0], -R173.reuse ;  /* 0x0000b40014027a23 */ /* 0x104fe400000108ad */
[----:B------:R-:W2:Y:S01]  /*9300*/  LDSM.16.MT88.4 R20, [R194] ;  /* 0x00000000c214783b */ /* 0x000ea20000004200 */
[C---:B------:R-:W-:Y:S01]  /*9310*/  FMUL.FTZ R89, R3.reuse, R89 ;  /* 0x0000005903597220 */ /* 0x040fe20000410000 */
[----:B------:R-:W3:Y:S01]  /*9320*/  MUFU.EX2 R241, R2 ;  /* 0x0000000200f17308 */ /* 0x000ee20000000800 */
        /* <DEDUP_REMOVED lines=12> */
[----:B---3--:R-:W-:Y:S01]  /*93f0*/  F2FP.BF16.PACK_AB R137, R241, R238 ;  /* 0x000000eef189723e */ /* 0x008fe200000010ff */
        /* <DEDUP_REMOVED lines=11> */
[--C-:B---3--:R-:W-:Y:S02]  /*94b0*/  FFMA.FTZ R2, R16, c[0x0][0x2d0], -R173.reuse ;  /* 0x0000b40010027a23 */ /* 0x108fe400000108ad */
[----:B------:R-:W-:Y:S02]  /*94c0*/  FMUL.FTZ R16, R3, R152 ;  /* 0x0000009803107220 */ /* 0x000fe40000410000 */
[----:B------:R3:W1:Y:S02]  /*94d0*/  MUFU.EX2 R247, R2 ;  /* 0x0000000200f77308 */ /* 0x0006640000000800 */
[----:B---3--:R-:W-:Y:S02]  /*94e0*/  FSEL R2, R132, RZ, P0 ;  /* 0x000000ff84027208 */ /* 0x008fe40000000000 */
[----:B-1----:R-:W-:Y:S03]  /*94f0*/  F2FP.BF16.PACK_AB R139, R247, R240 ;  /* 0x000000f0f78b723e */ /* 0x002fe600000010ff */
[----:B------:R-:W-:Y:S02]  /*9500*/  FADD.FTZ R0, -R2, R134 ;  /* 0x0000008602007221 */ /* 0x000fe40000010100 */
[--C-:B------:R-:W-:Y:S02]  /*9510*/  FFMA.FTZ R2, R176, c[0x0][0x2d0], -R172.reuse ;  /* 0x0000b400b0027a23 */ /* 0x100fe400000108ac */
[----:B------:R-:W-:Y:S02]  /*9520*/  FMUL.FTZ R0, R0, c[0x0][0x2d0] ;  /* 0x0000b40000007a20 */ /* 0x000fe40000410000 */
[----:B------:R1:W-:Y:S01]  /*9530*/  MUFU.EX2 R237, R2 ;  /* 0x0000000200ed7308 */ /* 0x0003e20000000800 */
[--C-:B------:R-:W-:Y:S09]  /*9540*/  FFMA.FTZ R134, R230, c[0x0][0x2d0], -R172.reuse ;  /* 0x0000b400e6867a23 */ /* 0x100ff200000108ac */
[----:B------:R-:W3:Y:S01]  /*9550*/  MUFU.EX2 R0, R0 ;  /* 0x0000000000007308 */ /* 0x000ee20000000800 */
[--C-:B-1----:R-:W-:Y:S09]  /*9560*/  FFMA.FTZ R2, R177, c[0x0][0x2d0], -R172.reuse ;  /* 0x0000b400b1027a23 */ /* 0x102ff200000108ac */
[----:B------:R-:W-:Y:S01]  /*9570*/  MUFU.EX2 R177, R134 ;  /* 0x0000008600b17308 */ /* 0x000fe20000000800 */
[C---:B---3--:R-:W-:Y:S02]  /*9580*/  FMUL.FTZ R6, R0.reuse, R142 ;  /* 0x0000008e00067220 */ /* 0x048fe40000410000 */
[C---:B------:R-:W-:Y:S07]  /*9590*/  FMUL.FTZ R7, R0.reuse, R143 ;  /* 0x0000008f00077220 */ /* 0x040fee0000410000 */
[----:B------:R-:W1:Y:S01]  /*95a0*/  MUFU.EX2 R236, R2 ;  /* 0x0000000200ec7308 */ /* 0x000e620000000800 */
[----:B------:R-:W3:Y:S01]  /*95b0*/  LDSM.16.MT88.4 R140, [R196] ;  /* 0x00000000c48c783b */ /* 0x000ee20000004200 */
[C---:B-----5:R-:W-:Y:S02]  /*95c0*/  FMUL.FTZ R10, R0.reuse, R146 ;  /* 0x00000092000a7220 */ /* 0x060fe40000410000 */
[C---:B------:R-:W-:Y:S01]  /*95d0*/  FMUL.FTZ R11, R0.reuse, R147 ;  /* 0x00000093000b7220 */ /* 0x040fe20000410000 */
[C---:B------:R-:W-:Y:S04]  /*95e0*/  HMMA.16816.F32.BF16 R4, R136.reuse, R12, R4 ;  /* 0x0000000c8804723c */ /* 0x040fe80000041804 */
[----:B------:R-:W5:Y:S01]  /*95f0*/  LDSM.16.MT88.4 R144, [R193+0x2000] ;  /* 0x00200000c190783b */ /* 0x000f620000004200 */
[C---:B------:R-:W-:Y:S02]  /*9600*/  FMUL.FTZ R18, R0.reuse, R154 ;  /* 0x0000009a00127220 */ /* 0x040fe40000410000 */
[C---:B------:R-:W-:Y:S01]  /*9610*/  FMUL.FTZ R19, R0.reuse, R155 ;  /* 0x0000009b00137220 */ /* 0x040fe20000410000 */
[C---:B------:R-:W-:Y:S04]  /*9620*/  HMMA.16816.F32.BF16 R8, R136.reuse, R14, R8 ;  /* 0x0000000e8808723c */ /* 0x040fe80000041808 */
[----:B------:R-:W-:Y:S01]  /*9630*/  LDSM.16.MT88.4 R152, [R196+0x1000] ;  /* 0x00100000c498783b */ /* 0x000fe20000004200 */
[C---:B------:R-:W-:Y:S02]  /*9640*/  FMUL.FTZ R12, R3.reuse, R148 ;  /* 0x00000094030c7220 */ /* 0x040fe40000410000 */
[C---:B------:R-:W-:Y:S02]  /*9650*/  FMUL.FTZ R13, R3.reuse, R149 ;  /* 0x00000095030d7220 */ /* 0x040fe40000410000 */
[C---:B------:R-:W-:Y:S03]  /*9660*/  FMUL.FTZ R14, R0.reuse, R150 ;  /* 0x00000096000e7220 */ /* 0x040fe60000410000 */
[C---:B------:R-:W-:Y:S02]  /*9670*/  FMUL.FTZ R15, R0.reuse, R151 ;  /* 0x00000097000f7220 */ /* 0x040fe40000410000 */
[----:B------:R-:W1:Y:S01]  /*9680*/  LDSM.16.MT88.4 R148, [R194+0x2000] ;  /* 0x00200000c294783b */ /* 0x000e620000004200 */
[C---:B------:R-:W-:Y:S02]  /*9690*/  FMUL.FTZ R26, R0.reuse, R162 ;  /* 0x000000a2001a7220 */ /* 0x040fe40000410000 */
[C---:B------:R-:W-:Y:S02]  /*96a0*/  FMUL.FTZ R27, R0.reuse, R163 ;  /* 0x000000a3001b7220 */ /* 0x040fe40000410000 */
[C---:B--2---:R-:W-:Y:S03]  /*96b0*/  HMMA.16816.F32.BF16 R12, R136.reuse, R20, R12 ;  /* 0x00000014880c723c */ /* 0x044fe6000004180c */
[C---:B------:R-:W-:Y:S02]  /*96c0*/  FMUL.FTZ R34, R0.reuse, R170 ;  /* 0x000000aa00227220 */ /* 0x040fe40000410000 */
[C---:B------:R-:W-:Y:S02]  /*96d0*/  FMUL.FTZ R35, R0.reuse, R171 ;  /* 0x000000ab00237220 */ /* 0x040fe40000410000 */
[----:B------:R-:W-:Y:S01]  /*96e0*/  LDSM.16.MT88.4 R168, [R196+0x1800] ;  /* 0x00180000c4a8783b */ /* 0x000fe20000004200 */
[C---:B------:R-:W-:Y:S04]  /*96f0*/  HMMA.16816.F32.BF16 R16, R136.reuse, R22, R16 ;  /* 0x000000168810723c */ /* 0x040fe80000041810 */
[C---:B------:R-:W-:Y:S02]  /*9700*/  FMUL.FTZ R21, R3.reuse, R157 ;  /* 0x0000009d03157220 */ /* 0x040fe40000410000 */
[----:B------:R-:W-:Y:S02]  /*9710*/  FMUL.FTZ R20, R3, R156 ;  /* 0x0000009c03147220 */ /* 0x000fe40000410000 */
[C---:B------:R-:W-:Y:S04]  /*9720*/  FMUL.FTZ R22, R0.reuse, R158 ;  /* 0x0000009e00167220 */ /* 0x040fe80000410000 */
[C---:B------:R-:W-:Y:S02]  /*9730*/  FMUL.FTZ R23, R0.reuse, R159 ;  /* 0x0000009f00177220 */ /* 0x040fe40000410000 */
[--C-:B------:R-:W-:Y:S02]  /*9740*/  FFMA.FTZ R156, R229, c[0x0][0x2d0], -R172.reuse ;  /* 0x0000b400e59c7a23 */ /* 0x100fe400000108ac */
[C---:B------:R-:W-:Y:S02]  /*9750*/  FMUL.FTZ R38, R0.reuse, R38 ;  /* 0x0000002600267220 */ /* 0x040fe40000410000 */
[----:B------:R2:W-:Y:S01]  /*9760*/  MUFU.EX2 R176, R156 ;  /* 0x0000009c00b07308 */ /* 0x0005e20000000800 */
        /* <DEDUP_REMOVED lines=9> */
[C---:B------:R-:W-:Y:S01]  /*9800*/  FMUL.FTZ R46, R0.reuse, R46 ;  /* 0x0000002e002e7220 */ /* 0x040fe20000410000 */
[----:B--2---:R-:W-:Y:S01]  /*9810*/  LDSM.16.MT88.4 R156, [R194+0x1800] ;  /* 0x00180000c29c783b */ /* 0x004fe20000004200 */
[C---:B------:R-:W-:Y:S02]  /*9820*/  FMUL.FTZ R47, R0.reuse, R47 ;  /* 0x0000002f002f7220 */ /* 0x040fe40000410000 */
[C---:B------:R-:W-:Y:S01]  /*9830*/  FMUL.FTZ R50, R0.reuse, R50 ;  /* 0x0000003200327220 */ /* 0x040fe20000410000 */
[C---:B---3--:R-:W-:Y:S03]  /*9840*/  HMMA.16816.F32.BF16 R28, R136.reuse, R140, R28 ;  /* 0x0000008c881c723c */ /* 0x048fe6000004181c */
[----:B------:R-:W-:Y:S02]  /*9850*/  FMUL.FTZ R51, R0, R51 ;  /* 0x0000003300337220 */ /* 0x000fe40000410000 */
[--C-:B------:R-:W-:Y:S02]  /*9860*/  FFMA.FTZ R2, R178, c[0x0][0x2d0], -R173.reuse ;  /* 0x0000b400b2027a23 */ /* 0x100fe400000108ad */
[C---:B------:R-:W-:Y:S01]  /*9870*/  FMUL.FTZ R54, R0.reuse, R54 ;  /* 0x0000003600367220 */ /* 0x040fe20000410000 */
[C---:B------:R-:W-:Y:S01]  /*9880*/  HMMA.16816.F32.BF16 R32, R136.reuse, R142, R32 ;  /* 0x0000008e8820723c */ /* 0x040fe20000041820 */
[----:B------:R-:W2:Y:S01]  /*9890*/  LDSM.16.MT88.4 R140, [R197+0x2000] ;  /* 0x00200000c58c783b */ /* 0x000ea20000004200 */
[----:B------:R3:W-:Y:S02]  /*98a0*/  MUFU.EX2 R235, R2 ;  /* 0x0000000200eb7308 */ /* 0x0007e40000000800 */
[C---:B------:R-:W-:Y:S02]  /*98b0*/  FMUL.FTZ R55, R0.reuse, R55 ;  /* 0x0000003700377220 */ /* 0x040fe40000410000 */
[C---:B------:R-:W-:Y:S02]  /*98c0*/  FMUL.FTZ R58, R0.reuse, R58 ;  /* 0x0000003a003a7220 */ /* 0x040fe40000410000 */
[C---:B-----5:R-:W-:Y:S04]  /*98d0*/  HMMA.16816.F32.BF16 R36, R136.reuse, R144, R36 ;  /* 0x000000908824723c */ /* 0x060fe80000041824 */
[C---:B------:R-:W-:Y:S02]  /*98e0*/  FMUL.FTZ R59, R0.reuse, R59 ;  /* 0x0000003b003b7220 */ /* 0x040fe40000410000 */
[C---:B------:R-:W-:Y:S02]  /*98f0*/  FMUL.FTZ R62, R0.reuse, R62 ;  /* 0x0000003e003e7220 */ /* 0x040fe40000410000 */
[C---:B------:R-:W-:Y:S01]  /*9900*/  HMMA.16816.F32.BF16 R40, R136.reuse, R146, R40 ;  /* 0x000000928828723c */ /* 0x040fe20000041828 */
[----:B------:R-:W5:Y:S03]  /*9910*/  LDSM.16.MT88.4 R144, [R196+0x2000] ;  /* 0x00200000c490783b */ /* 0x000f660000004200 */
[C---:B------:R-:W-:Y:S02]  /*9920*/  FMUL.FTZ R63, R0.reuse, R63 ;  /* 0x0000003f003f7220 */ /* 0x040fe40000410000 */
[C---:B------:R-:W-:Y:S02]  /*9930*/  FMUL.FTZ R66, R0.reuse, R66 ;  /* 0x0000004200427220 */ /* 0x040fe40000410000 */
[C---:B-1----:R-:W-:Y:S04]  /*9940*/  HMMA.16816.F32.BF16 R44, R136.reuse, R148, R44 ;  /* 0x00000094882c723c */ /* 0x042fe8000004182c */
[C---:B------:R-:W-:Y:S02]  /*9950*/  FMUL.FTZ R67, R0.reuse, R67 ;  /* 0x0000004300437220 */ /* 0x040fe40000410000 */
[--C-:B---3--:R-:W-:Y:S02]  /*9960*/  FFMA.FTZ R2, R179, c[0x0][0x2d0], -R173.reuse ;  /* 0x0000b400b3027a23 */ /* 0x108fe400000108ad */
[C---:B------:R-:W-:Y:S01]  /*9970*/  HMMA.16816.F32.BF16 R48, R136.reuse, R150, R48 ;  /* 0x000000968830723c */ /* 0x040fe20000041830 */
[----:B------:R-:W1:Y:S01]  /*9980*/  LDSM.16.MT88.4 R148, [R193+0x4000] ;  /* 0x00400000c194783b */ /* 0x000e620000004200 */
[----:B------:R3:W1:Y:S02]  /*9990*/  MUFU.EX2 R234, R2 ;  /* 0x0000000200ea7308 */ /* 0x0006640000000800 */
[C---:B------:R-:W-:Y:S02]  /*99a0*/  FMUL.FTZ R70, R0.reuse, R70 ;  /* 0x0000004600467220 */ /* 0x040fe40000410000 */
[C---:B------:R-:W-:Y:S02]  /*99b0*/  FMUL.FTZ R71, R0.reuse, R71 ;  /* 0x0000004700477220 */ /* 0x040fe40000410000 */
[C---:B------:R-:W-:Y:S01]  /*99c0*/  FMUL.FTZ R74, R0.reuse, R74 ;  /* 0x0000004a004a7220 */ /* 0x040fe20000410000 */
[C---:B--2---:R-:W-:Y:S03]  /*99d0*/  HMMA.16816.F32.BF16 R52, R136.reuse, R140, R52 ;  /* 0x0000008c8834723c */ /* 0x044fe60000041834 */
[C---:B------:R-:W-:Y:S02]  /*99e0*/  FMUL.FTZ R75, R0.reuse, R75 ;  /* 0x0000004b004b7220 */ /* 0x040fe40000410000 */
[C---:B------:R-:W-:Y:S02]  /*99f0*/  FMUL.FTZ R78, R0.reuse, R78 ;  /* 0x0000004e004e7220 */ /* 0x040fe40000410000 */
[C---:B------:R-:W-:Y:S01]  /*9a00*/  FMUL.FTZ R79, R0.reuse, R79 ;  /* 0x0000004f004f7220 */ /* 0x040fe20000410000 */
[C---:B------:R-:W-:Y:S01]  /*9a10*/  HMMA.16816.F32.BF16 R56, R136.reuse, R142, R56 ;  /* 0x0000008e8838723c */ /* 0x040fe20000041838 */
[----:B------:R-:W2:Y:S03]  /*9a20*/  LDSM.16.MT88.4 R140, [R194+0x4000] ;  /* 0x00400000c28c783b */ /* 0x000ea60000004200 */
        /* <DEDUP_REMOVED lines=11> */
[----:B------:R-:W-:Y:S02]  /*9ae0*/  FMUL.FTZ R95, R0, R95 ;  /* 0x0000005f005f7220 */ /* 0x000fe40000410000 */
[C---:B------:R-:W-:Y:S01]  /*9af0*/  HMMA.16816.F32.BF16 R72, R136.reuse, R150, R72 ;  /* 0x000000968848723c */ /* 0x040fe20000041848 */
[----:B------:R-:W1:Y:S03]  /*9b00*/  LDSM.16.MT88.4 R148, [R196+0x4000] ;  /* 0x00400000c494783b */ /* 0x000e660000004200 */
[--C-:B---3--:R-:W-:Y:S02]  /*9b10*/  FFMA.FTZ R2, R184, c[0x0][0x2d0], -R172.reuse ;  /* 0x0000b400b8027a23 */ /* 0x108fe400000108ac */
[C---:B------:R-:W-:Y:S02]  /*9b20*/  FMUL.FTZ R98, R0.reuse, R98 ;  /* 0x0000006200627220 */ /* 0x040fe40000410000 */
[C---:B------:R-:W-:Y:S01]  /*9b30*/  FMUL.FTZ R99, R0.reuse, R99 ;  /* 0x0000006300637220 */ /* 0x040fe20000410000 */
[C---:B--2---:R-:W-:Y:S01]  /*9b40*/  HMMA.16816.F32.BF16 R76, R136.reuse, R140, R76 ;  /* 0x0000008c884c723c */ /* 0x044fe2000004184c */
[----:B------:R2:W-:Y:S02]  /*9b50*/  MUFU.EX2 R233, R2 ;  /* 0x0000000200e97308 */ /* 0x0005e40000000800 */
[C---:B------:R-:W-:Y:S02]  /*9b60*/  FMUL.FTZ R102, R0.reuse, R102 ;  /* 0x0000006600667220 */ /* 0x040fe40000410000 */
[C---:B------:R-:W-:Y:S02]  /*9b70*/  FMUL.FTZ R103, R0.reuse, R103 ;  /* 0x0000006700677220 */ /* 0x040fe40000410000 */
[C---:B------:R-:W-:Y:S01]  /*9b80*/  FMUL.FTZ R106, R0.reuse, R106 ;  /* 0x0000006a006a7220 */ /* 0x040fe20000410000 */
[C---:B------:R-:W-:Y:S01]  /*9b90*/  HMMA.16816.F32.BF16 R80, R136.reuse, R142, R80 ;  /* 0x0000008e8850723c */ /* 0x040fe20000041850 */
[----:B------:R-:W3:Y:S03]  /*9ba0*/  LDSM.16.MT88.4 R140, [R193+0x6000] ;  /* 0x00600000c18c783b */ /* 0x000ee60000004200 */
[C---:B------:R-:W-:Y:S02]  /*9bb0*/  FMUL.FTZ R107, R0.reuse, R107 ;  /* 0x0000006b006b7220 */ /* 0x040fe40000410000 */
[C---:B------:R-:W-:Y:S02]  /*9bc0*/  FMUL.FTZ R110, R0.reuse, R110 ;  /* 0x0000006e006e7220 */ /* 0x040fe40000410000 */
[C---:B-----5:R-:W-:Y:S04]  /*9bd0*/  HMMA.16816.F32.BF16 R84, R136.reuse, R144, R84 ;  /* 0x000000908854723c */ /* 0x060fe80000041854 */
[C---:B------:R-:W-:Y:S02]  /*9be0*/  FMUL.FTZ R111, R0.reuse, R111 ;  /* 0x0000006f006f7220 */ /* 0x040fe40000410000 */
[C---:B------:R-:W-:Y:S02]  /*9bf0*/  FMUL.FTZ R114, R0.reuse, R114 ;  /* 0x0000007200727220 */ /* 0x040fe40000410000 */
[C---:B------:R-:W-:Y:S01]  /*9c00*/  HMMA.16816.F32.BF16 R88, R136.reuse, R146, R88 ;  /* 0x000000928858723c */ /* 0x040fe20000041858 */
[----:B------:R-:W5:Y:S03]  /*9c10*/  LDSM.16.MT88.4 R144, [R194+0x6000] ;  /* 0x00600000c290783b */ /* 0x000f660000004200 */
[----:B--2---:R-:W-:Y:S02]  /*9c20*/  FFMA.FTZ R2, R185, c[0x0][0x2d0], -R172 ;  /* 0x0000b400b9027a23 */ /* 0x004fe400000108ac */
[C---:B------:R-:W-:Y:S02]  /*9c30*/  FMUL.FTZ R115, R0.reuse, R115 ;  /* 0x0000007300737220 */ /* 0x040fe40000410000 */
[C---:B-1----:R-:W-:Y:S01]  /*9c40*/  HMMA.16816.F32.BF16 R92, R136.reuse, R148, R92 ;  /* 0x00000094885c723c */ /* 0x042fe2000004185c */
[----:B------:R1:W2:Y:S03]  /*9c50*/  MUFU.EX2 R231, R2 ;  /* 0x0000000200e77308 */ /* 0x0002a60000000800 */
[C---:B------:R-:W-:Y:S02]  /*9c60*/  FMUL.FTZ R118, R0.reuse, R118 ;  /* 0x0000007600767220 */ /* 0x040fe40000410000 */
[C---:B------:R-:W-:Y:S02]  /*9c70*/  FMUL.FTZ R119, R0.reuse, R119 ;  /* 0x0000007700777220 */ /* 0x040fe40000410000 */
[C---:B------:R-:W-:Y:S01]  /*9c80*/  HMMA.16816.F32.BF16 R96, R136.reuse, R150, R96 ;  /* 0x000000968860723c */ /* 0x040fe20000041860 */
[----:B------:R-:W2:Y:S03]  /*9c90*/  LDSM.16.MT88.4 R148, [R197+0x6000] ;  /* 0x00600000c594783b */ /* 0x000ea60000004200 */
[C---:B------:R-:W-:Y:S02]  /*9ca0*/  FMUL.FTZ R122, R0.reuse, R122 ;  /* 0x0000007a007a7220 */ /* 0x040fe40000410000 */
[C---:B------:R-:W-:Y:S02]  /*9cb0*/  FMUL.FTZ R123, R0.reuse, R123 ;  /* 0x0000007b007b7220 */ /* 0x040fe40000410000 */
[C---:B------:R-:W-:Y:S01]  /*9cc0*/  FMUL.FTZ R126, R0.reuse, R126 ;  /* 0x0000007e007e7220 */ /* 0x040fe20000410000 */
[C---:B---3--:R-:W-:Y:S03]  /*9cd0*/  HMMA.16816.F32.BF16 R100, R136.reuse, R140, R100 ;  /* 0x0000008c8864723c */ /* 0x048fe60000041864 */
[C---:B------:R-:W-:Y:S02]  /*9ce0*/  FMUL.FTZ R127, R0.reuse, R127 ;  /* 0x0000007f007f7220 */ /* 0x040fe40000410000 */
[C---:B------:R-:W-:Y:S02]  /*9cf0*/  FMUL.FTZ R130, R0.reuse, R130 ;  /* 0x0000008200827220 */ /* 0x040fe40000410000 */
[----:B------:R-:W-:Y:S01]  /*9d00*/  FMUL.FTZ R131, R0, R131 ;  /* 0x0000008300837220 */ /* 0x000fe20000410000 */
[C---:B------:R-:W-:Y:S01]  /*9d10*/  HMMA.16816.F32.BF16 R104, R136.reuse, R142, R104 ;  /* 0x0000008e8868723c */ /* 0x040fe20000041868 */
[----:B------:R-:W3:Y:S03]  /*9d20*/  LDSM.16.MT88.4 R140, [R196+0x6000] ;  /* 0x00600000c48c783b */ /* 0x000ee60000004200 */
[--C-:B-1----:R-:W-:Y:S02]  /*9d30*/  FFMA.FTZ R2, R186, c[0x0][0x2d0], -R173.reuse ;  /* 0x0000b400ba027a23 */ /* 0x102fe400000108ad */
[----:B------:R-:W-:Y:S02]  /*9d40*/  FFMA.FTZ R164, R3, R175, R188 ;  /* 0x000000af03a47223 */ /* 0x000fe400000100bc */
[C---:B-----5:R-:W-:Y:S01]  /*9d50*/  HMMA.16816.F32.BF16 R108, R136.reuse, R144, R108 ;  /* 0x00000090886c723c */ /* 0x060fe2000004186c */
[----:B------:R1:W-:Y:S07]  /*9d60*/  MUFU.EX2 R227, R2 ;  /* 0x0000000200e37308 */ /* 0x0003ee0000000800 */
[C---:B------:R-:W-:Y:S01]  /*9d70*/  HMMA.16816.F32.BF16 R112, R136.reuse, R146, R112 ;  /* 0x000000928870723c */ /* 0x040fe20000041870 */
[----:B------:R-:W5:Y:S07]  /*9d80*/  LDSM.16.MT88.4 R144, [R193+0x800] ;  /* 0x00080000c190783b */ /* 0x000f6e0000004200 */
[C---:B--2---:R-:W-:Y:S08]  /*9d90*/  HMMA.16816.F32.BF16 R116, R136.reuse, R148, R116 ;  /* 0x000000948874723c */ /* 0x044ff00000041874 */
[C---:B------:R-:W-:Y:S01]  /*9da0*/  HMMA.16816.F32.BF16 R120, R136.reuse, R150, R120 ;  /* 0x000000968878723c */ /* 0x040fe20000041878 */
[----:B------:R-:W2:Y:S03]  /*9db0*/  LDSM.16.MT88.4 R148, [R194+0x800] ;  /* 0x00080000c294783b */ /* 0x000ea60000004200 */
[--C-:B-1----:R-:W-:Y:S04]  /*9dc0*/  FFMA.FTZ R2, R187, c[0x0][0x2d0], -R173.reuse ;  /* 0x0000b400bb027a23 */ /* 0x102fe800000108ad */
[----:B------:R-:W1:Y:S01]  /*9dd0*/  MUFU.EX2 R187, R2 ;  /* 0x0000000200bb7308 */ /* 0x000e620000000800 */
[C---:B---3--:R-:W-:Y:S08]  /*9de0*/  HMMA.16816.F32.BF16 R124, R136.reuse, R140, R124 ;  /* 0x0000008c887c723c */ /* 0x048ff0000004187c */
[----:B------:R-:W-:Y:S01]  /*9df0*/  HMMA.16816.F32.BF16 R128, R136, R142, R128 ;  /* 0x0000008e8880723c */ /* 0x000fe20000041880 */
[----:B------:R-:W3:Y:S06]  /*9e00*/  LDSM.16.MT88.4 R140, [R197+0x800] ;  /* 0x00080000c58c783b */ /* 0x000eec0000004200 */
[----:B------:R-:W-:Y:S02]  /*9e10*/  F2FP.BF16.PACK_AB R136, R236, R237 ;  /* 0x000000edec88723e */ /* 0x000fe400000010ff */
[----:B------:R-:W-:Y:S03]  /*9e20*/  F2FP.BF16.PACK_AB R137, R234, R235 ;  /* 0x000000ebea89723e */ /* 0x000fe600000010ff */
[----:B------:R-:W-:Y:S02]  /*9e30*/  F2FP.BF16.PACK_AB R138, R231, R233 ;  /* 0x000000e9e78a723e */ /* 0x000fe400000010ff */
[----:B-1----:R-:W-:Y:S01]  /*9e40*/  F2FP.BF16.PACK_AB R139, R187, R227 ;  /* 0x000000e3bb8b723e */ /* 0x002fe200000010ff */
[--C-:B------:R-:W-:Y:S04]  /*9e50*/  FFMA.FTZ R2, R190, c[0x0][0x2d0], -R172.reuse ;  /* 0x0000b400be027a23 */ /* 0x100fe800000108ac */
[----:B------:R1:W-:Y:S02]  /*9e60*/  MUFU.EX2 R186, R2 ;  /* 0x0000000200ba7308 */ /* 0x0003e40000000800 */
[C---:B-----5:R-:W-:Y:S08]  /*9e70*/  HMMA.16816.F32.BF16 R4, R136.reuse, R144, R4 ;  /* 0x000000908804723c */ /* 0x060ff00000041804 */
[C---:B------:R-:W-:Y:S01]  /*9e80*/  HMMA.16816.F32.BF16 R8, R136.reuse, R146, R8 ;  /* 0x000000928808723c */ /* 0x040fe20000041808 */
[----:B------:R-:W5:Y:S07]  /*9e90*/  LDSM.16.MT88.4 R144, [R196+0x800] ;  /* 0x00080000c490783b */ /* 0x000f6e0000004200 */
[C---:B--2---:R-:W-:Y:S04]  /*9ea0*/  HMMA.16816.F32.BF16 R12, R136.reuse, R148, R12 ;  /* 0x00000094880c723c */ /* 0x044fe8000004180c */
[--C-:B-1----:R-:W-:Y:S04]  /*9eb0*/  FFMA.FTZ R2, R191, c[0x0][0x2d0], -R172.reuse ;  /* 0x0000b400bf027a23 */ /* 0x102fe800000108ac */
[C---:B------:R-:W-:Y:S01]  /*9ec0*/  HMMA.16816.F32.BF16 R16, R136.reuse, R150, R16 ;  /* 0x000000968810723c */ /* 0x040fe20000041810 */
[----:B------:R-:W1:Y:S01]  /*9ed0*/  LDSM.16.MT88.4 R148, [R193+0x2800] ;  /* 0x00280000c194783b */ /* 0x000e620000004200 */
[----:B------:R2:W1:Y:S06]  /*9ee0*/  MUFU.EX2 R185, R2 ;  /* 0x0000000200b97308 */ /* 0x00046c0000000800 */
[C---:B---3--:R-:W-:Y:S08]  /*9ef0*/  HMMA.16816.F32.BF16 R20, R136.reuse, R140, R20 ;  /* 0x0000008c8814723c */ /* 0x048ff00000041814 */
[C---:B------:R-:W-:Y:S01]  /*9f00*/  HMMA.16816.F32.BF16 R24, R136.reuse, R142, R24 ;  /* 0x0000008e8818723c */ /* 0x040fe20000041818 */
[----:B------:R-:W3:Y:S07]  /*9f10*/  LDSM.16.MT88.4 R140, [R194+0x2800] ;  /* 0x00280000c28c783b */ /* 0x000eee0000004200 */
[C---:B-----5:R-:W-:Y:S04]  /*9f20*/  HMMA.16816.F32.BF16 R28, R136.reuse, R144, R28 ;  /* 0x00000090881c723c */ /* 0x060fe8000004181c */
[--C-:B--2---:R-:W-:Y:S04]  /*9f30*/  FFMA.FTZ R2, R223, c[0x0][0x2d0], -R173.reuse ;  /* 0x0000b400df027a23 */ /* 0x104fe800000108ad */
[----:B------:R2:W-:Y:S01]  /*9f40*/  MUFU.EX2 R183, R2 ;  /* 0x0000000200b77308 */ /* 0x0005e20000000800 */
[C---:B------:R-:W-:Y:S01]  /*9f50*/  HMMA.16816.F32.BF16 R32, R136.reuse, R146, R32 ;  /* 0x000000928820723c */ /* 0x040fe20000041820 */
[----:B------:R-:W5:Y:S07]  /*9f60*/  LDSM.16.MT88.4 R144, [R197+0x2800] ;  /* 0x00280000c590783b */ /* 0x000f6e0000004200 */
[C---:B-1----:R-:W-:Y:S08]  /*9f70*/  HMMA.16816.F32.BF16 R36, R136.reuse, R148, R36 ;  /* 0x000000948824723c */ /* 0x042ff00000041824 */
[C---:B------:R-:W-:Y:S01]  /*9f80*/  HMMA.16816.F32.BF16 R40, R136.reuse, R150, R40 ;  /* 0x000000968828723c */ /* 0x040fe20000041828 */
[----:B------:R-:W1:Y:S03]  /*9f90*/  LDSM.16.MT88.4 R148, [R196+0x2800] ;  /* 0x00280000c494783b */ /* 0x000e660000004200 */
[--C-:B--2---:R-:W-:Y:S04]  /*9fa0*/  FFMA.FTZ R2, R222, c[0x0][0x2d0], -R173.reuse ;  /* 0x0000b400de027a23 */ /* 0x104fe800000108ad */
[C---:B---3--:R-:W-:Y:S01]  /*9fb0*/  HMMA.16816.F32.BF16 R44, R136.reuse, R140, R44 ;  /* 0x0000008c882c723c */ /* 0x048fe2000004182c */
[----:B------:R2:W3:Y:S07]  /*9fc0*/  MUFU.EX2 R184, R2 ;  /* 0x0000000200b87308 */ /* 0x0004ee0000000800 */
[C---:B------:R-:W-:Y:S01]  /*9fd0*/  HMMA.16816.F32.BF16 R48, R136.reuse, R142, R48 ;  /* 0x0000008e8830723c */ /* 0x040fe20000041830 */
[----:B------:R-:W3:Y:S07]  /*9fe0*/  LDSM.16.MT88.4 R140, [R193+0x4800] ;  /* 0x00480000c18c783b */ /* 0x000eee0000004200 */
[C---:B-----5:R-:W-:Y:S08]  /*9ff0*/  HMMA.16816.F32.BF16 R52, R136.reuse, R144, R52 ;  /* 0x000000908834723c */ /* 0x060ff00000041834 */
[C---:B------:R-:W-:Y:S01]  /*a000*/  HMMA.16816.F32.BF16 R56, R136.reuse, R146, R56 ;  /* 0x000000928838723c */ /* 0x040fe20000041838 */
[----:B------:R-:W5:Y:S03]  /*a010*/  LDSM.16.MT88.4 R144, [R194+0x4800] ;  /* 0x00480000c290783b */ /* 0x000f660000004200 */
[--C-:B--2---:R-:W-:Y:S04]  /*a020*/  FFMA.FTZ R2, R225, c[0x0][0x2d0], -R172.reuse ;  /* 0x0000b400e1027a23 */ /* 0x104fe800000108ac */
[C---:B-1----:R-:W-:Y:S01]  /*a030*/  HMMA.16816.F32.BF16 R60, R136.reuse, R148, R60 ;  /* 0x00000094883c723c */ /* 0x042fe2000004183c */
[----:B------:R1:W-:Y:S07]  /*a040*/  MUFU.EX2 R182, R2 ;  /* 0x0000000200b67308 */ /* 0x0003ee0000000800 */
[C---:B------:R-:W-:Y:S01]  /*a050*/  HMMA.16816.F32.BF16 R64, R136.reuse, R150, R64 ;  /* 0x000000968840723c */ /* 0x040fe20000041840 */
[----:B------:R-:W2:Y:S07]  /*a060*/  LDSM.16.MT88.4 R148, [R197+0x4800] ;  /* 0x00480000c594783b */ /* 0x000eae0000004200 */
[C---:B---3--:R-:W-:Y:S08]  /*a070*/  HMMA.16816.F32.BF16 R68, R136.reuse, R140, R68 ;  /* 0x0000008c8844723c */ /* 0x048ff00000041844 */
[C---:B------:R-:W-:Y:S01]  /*a080*/  HMMA.16816.F32.BF16 R72, R136.reuse, R142, R72 ;  /* 0x0000008e8848723c */ /* 0x040fe20000041848 */
[----:B------:R-:W3:Y:S03]  /*a090*/  LDSM.16.MT88.4 R140, [R196+0x4800] ;  /* 0x00480000c48c783b */ /* 0x000ee60000004200 */
[--C-:B-1----:R-:W-:Y:S04]  /*a0a0*/  FFMA.FTZ R2, R226, c[0x0][0x2d0], -R172.reuse ;  /* 0x0000b400e2027a23 */ /* 0x102fe800000108ac */
[----:B------:R1:W1:Y:S01]  /*a0b0*/  MUFU.EX2 R181, R2 ;  /* 0x0000000200b57308 */ /* 0x0002620000000800 */
[C---:B-----5:R-:W-:Y:S08]  /*a0c0*/  HMMA.16816.F32.BF16 R76, R136.reuse, R144, R76 ;  /* 0x00000090884c723c */ /* 0x060ff0000004184c */
[C---:B------:R-:W-:Y:S01]  /*a0d0*/  HMMA.16816.F32.BF16 R80, R136.reuse, R146, R80 ;  /* 0x000000928850723c */ /* 0x040fe20000041850 */
[----:B------:R-:W5:Y:S07]  /*a0e0*/  LDSM.16.MT88.4 R144, [R193+0x6800] ;  /* 0x00680000c190783b */ /* 0x000f6e0000004200 */
[C---:B--2---:R-:W-:Y:S04]  /*a0f0*/  HMMA.16816.F32.BF16 R84, R136.reuse, R148, R84 ;  /* 0x000000948854723c */ /* 0x044fe80000041854 */
[--C-:B-1----:R-:W-:Y:S04]  /*a100*/  FFMA.FTZ R2, R189, c[0x0][0x2d0], -R173.reuse ;  /* 0x0000b400bd027a23 */ /* 0x102fe800000108ad */
[C---:B------:R-:W-:Y:S01]  /*a110*/  HMMA.16816.F32.BF16 R88, R136.reuse, R150, R88 ;  /* 0x000000968858723c */ /* 0x040fe20000041858 */
[----:B------:R-:W1:Y:S01]  /*a120*/  LDSM.16.MT88.4 R148, [R194+0x6800] ;  /* 0x00680000c294783b */ /* 0x000e620000004200 */
[----:B------:R2:W-:Y:S06]  /*a130*/  MUFU.EX2 R180, R2 ;  /* 0x0000000200b47308 */ /* 0x0005ec0000000800 */
[C---:B---3--:R-:W-:Y:S08]  /*a140*/  HMMA.16816.F32.BF16 R92, R136.reuse, R140, R92 ;  /* 0x0000008c885c723c */ /* 0x048ff0000004185c */
[C---:B------:R-:W-:Y:S01]  /*a150*/  HMMA.16816.F32.BF16 R96, R136.reuse, R142, R96 ;  /* 0x0000008e8860723c */ /* 0x040fe20000041860 */
[----:B------:R-:W3:Y:S07]  /*a160*/  LDSM.16.MT88.4 R140, [R197+0x6800] ;  /* 0x00680000c58c783b */ /* 0x000eee0000004200 */
[C---:B-----5:R-:W-:Y:S04]  /*a170*/  HMMA.16816.F32.BF16 R100, R136.reuse, R144, R100 ;  /* 0x000000908864723c */ /* 0x060fe80000041864 */
[--C-:B--2---:R-:W-:Y:S04]  /*a180*/  FFMA.FTZ R2, R221, c[0x0][0x2d0], -R173.reuse ;  /* 0x0000b400dd027a23 */ /* 0x104fe800000108ad */
[----:B------:R2:W5:Y:S01]  /*a190*/  MUFU.EX2 R179, R2 ;  /* 0x0000000200b37308 */ /* 0x0005620000000800 */
[C---:B------:R-:W-:Y:S01]  /*a1a0*/  HMMA.16816.F32.BF16 R104, R136.reuse, R146, R104 ;  /* 0x000000928868723c */ /* 0x040fe20000041868 */
[----:B------:R-:W4:Y:S07]  /*a1b0*/  LDSM.16.MT88.4 R144, [R196+0x6800] ;  /* 0x00680000c490783b */ /* 0x000f2e0000004200 */
[C---:B-1----:R-:W-:Y:S08]  /*a1c0*/  HMMA.16816.F32.BF16 R108, R136.reuse, R148, R108 ;  /* 0x00000094886c723c */ /* 0x042ff0000004186c */
[C---:B------:R-:W-:Y:S01]  /*a1d0*/  HMMA.16816.F32.BF16 R112, R136.reuse, R150, R112 ;  /* 0x000000968870723c */ /* 0x040fe20000041870 */
[----:B------:R-:W-:Y:S03]  /*a1e0*/  LDSM.16.MT88.4 R148, [R194+0x1000] ;  /* 0x00100000c294783b */ /* 0x000fe60000004200 */
[--C-:B--2---:R-:W-:Y:S04]  /*a1f0*/  FFMA.FTZ R2, R232, c[0x0][0x2d0], -R172.reuse ;  /* 0x0000b400e8027a23 */ /* 0x104fe800000108ac */
[C---:B---3--:R-:W-:Y:S01]  /*a200*/  HMMA.16816.F32.BF16 R116, R136.reuse, R140, R116 ;  /* 0x0000008c8874723c */ /* 0x048fe20000041874 */
[----:B------:R1:W2:Y:S03]  /*a210*/  MUFU.EX2 R178, R2 ;  /* 0x0000000200b27308 */ /* 0x0002a60000000800 */
[----:B------:R-:W-:Y:S04]  /*a220*/  FFMA.FTZ R172, R228, c[0x0][0x2d0], -R172 ;  /* 0x0000b400e4ac7a23 */ /* 0x000fe800000108ac */
[C---:B------:R-:W-:Y:S01]  /*a230*/  HMMA.16816.F32.BF16 R120, R136.reuse, R142, R120 ;  /* 0x0000008e8878723c */ /* 0x040fe20000041878 */
[----:B------:R-:W3:Y:S02]  /*a240*/  LDSM.16.MT88.4 R140, [R193+0x1000] ;  /* 0x00100000c18c783b */ /* 0x000ee40000004200 */
[----:B------:R-:W-:Y:S05]  /*a250*/  MUFU.EX2 R174, R172 ;  /* 0x000000ac00ae7308 */ /* 0x000fea0000000800 */
[C---:B----4-:R-:W-:Y:S08]  /*a260*/  HMMA.16816.F32.BF16 R124, R136.reuse, R144, R124 ;  /* 0x00000090887c723c */ /* 0x050ff0000004187c */
[----:B------:R-:W-:Y:S01]  /*a270*/  HMMA.16816.F32.BF16 R128, R136, R146, R128 ;  /* 0x000000928880723c */ /* 0x000fe20000041880 */
[----:B------:R-:W4:Y:S03]  /*a280*/  LDSM.16.MT88.4 R144, [R197+0x1000] ;  /* 0x00100000c590783b */ /* 0x000f260000004200 */
[--C-:B-1----:R-:W-:Y:S03]  /*a290*/  FFMA.FTZ R2, R239, c[0x0][0x2d0], -R173.reuse ;  /* 0x0000b400ef027a23 */ /* 0x102fe600000108ad */
[----:B------:R-:W-:Y:S01]  /*a2a0*/  F2FP.BF16.PACK_AB R136, R185, R186 ;  /* 0x000000bab988723e */ /* 0x000fe200000010ff */
[----:B------:R1:W-:Y:S01]  /*a2b0*/  MUFU.EX2 R3, R2 ;  /* 0x0000000200037308 */ /* 0x0003e20000000800 */
[----:B------:R-:W-:Y:S03]  /*a2c0*/  F2FP.BF16.PACK_AB R137, R184, R183 ;  /* 0x000000b7b889723e */ /* 0x000fe600000010ff */
[----:B------:R-:W-:Y:S02]  /*a2d0*/  F2FP.BF16.PACK_AB R138, R181, R182 ;  /* 0x000000b6b58a723e */ /* 0x000fe400000010ff */
[----:B-----5:R-:W-:Y:S07]  /*a2e0*/  F2FP.BF16.PACK_AB R139, R179, R180 ;  /* 0x000000b4b38b723e */ /* 0x020fee00000010ff */
[C---:B---3--:R-:W-:Y:S08]  /*a2f0*/  HMMA.16816.F32.BF16 R4, R136.reuse, R140, R4 ;  /* 0x0000008c8804723c */ /* 0x048ff00000041804 */
[C---:B------:R-:W-:Y:S01]  /*a300*/  HMMA.16816.F32.BF16 R8, R136.reuse, R142, R8 ;  /* 0x0000008e8808723c */ /* 0x040fe20000041808 */
[----:B------:R-:W3:Y:S03]  /*a310*/  LDSM.16.MT88.4 R140, [R193+0x3000] ;  /* 0x00300000c18c783b */ /* 0x000ee60000004200 */
[--C-:B-1----:R-:W-:Y:S04]  /*a320*/  FFMA.FTZ R2, R242, c[0x0][0x2d0], -R173.reuse ;  /* 0x0000b400f2027a23 */ /* 0x102fe800000108ad */
[C---:B------:R-:W-:Y:S01]  /*a330*/  HMMA.16816.F32.BF16 R12, R136.reuse, R148, R12 ;  /* 0x00000094880c723c */ /* 0x040fe2000004180c */
[----:B------:R1:W5:Y:S07]  /*a340*/  MUFU.EX2 R175, R2 ;  /* 0x0000000200af7308 */ /* 0x00036e0000000800 */
[C---:B------:R-:W-:Y:S01]  /*a350*/  HMMA.16816.F32.BF16 R16, R136.reuse, R150, R16 ;  /* 0x000000968810723c */ /* 0x040fe20000041810 */
[----:B------:R-:W2:Y:S07]  /*a360*/  LDSM.16.MT88.4 R148, [R194+0x3000] ;  /* 0x00300000c294783b */ /* 0x000eae0000004200 */
[C---:B----4-:R-:W-:Y:S08]  /*a370*/  HMMA.16816.F32.BF16 R20, R136.reuse, R144, R20 ;  /* 0x000000908814723c */ /* 0x050ff00000041814 */
[C---:B------:R-:W-:Y:S01]  /*a380*/  HMMA.16816.F32.BF16 R24, R136.reuse, R146, R24 ;  /* 0x000000928818723c */ /* 0x040fe20000041818 */
[----:B------:R-:W4:Y:S03]  /*a390*/  LDSM.16.MT88.4 R144, [R197+0x3000] ;  /* 0x00300000c590783b */ /* 0x000f260000004200 */
[--C-:B-1----:R-:W-:Y:S02]  /*a3a0*/  FFMA.FTZ R2, R246, c[0x0][0x2d0], -R173.reuse ;  /* 0x0000b400f6027a23 */ /* 0x102fe400000108ad */
[----:B------:R-:W-:Y:S02]  /*a3b0*/  FFMA.FTZ R173, R135, c[0x0][0x2d0], -R173 ;  /* 0x0000b40087ad7a23 */ /* 0x000fe400000108ad */
[C---:B------:R-:W-:Y:S01]  /*a3c0*/  HMMA.16816.F32.BF16 R28, R136.reuse, R152, R28 ;  /* 0x00000098881c723c */ /* 0x040fe2000004181c */
[----:B------:R1:W-:Y:S07]  /*a3d0*/  MUFU.EX2 R172, R2 ;  /* 0x0000000200ac7308 */ /* 0x0003ee0000000800 */
[C---:B------:R-:W-:Y:S01]  /*a3e0*/  HMMA.16816.F32.BF16 R32, R136.reuse, R154, R32 ;  /* 0x0000009a8820723c */ /* 0x040fe20000041820 */
[----:B------:R-:W5:Y:S02]  /*a3f0*/  LDSM.16.MT88.4 R152, [R196+0x3000] ;  /* 0x00300000c498783b */ /* 0x000f640000004200 */
[----:B------:R4:W4:Y:S05]  /*a400*/  MUFU.EX2 R134, R173 ;  /* 0x000000ad00867308 */ /* 0x00092a0000000800 */
[C---:B---3--:R-:W-:Y:S08]  /*a410*/  HMMA.16816.F32.BF16 R36, R136.reuse, R140, R36 ;  /* 0x0000008c8824723c */ /* 0x048ff00000041824 */
[C---:B------:R-:W-:Y:S01]  /*a420*/  HMMA.16816.F32.BF16 R40, R136.reuse, R142, R40 ;  /* 0x0000008e8828723c */ /* 0x040fe20000041828 */
[----:B------:R-:W3:Y:S03]  /*a430*/  LDSM.16.MT88.4 R140, [R193+0x5000] ;  /* 0x00500000c18c783b */ /* 0x000ee60000004200 */
[----:B-1----:R-:W-:Y:S02]  /*a440*/  FFMA.FTZ R2, R0, R160, R238 ;  /* 0x000000a000027223 */ /* 0x002fe400000100ee */
[----:B------:R-:W-:Y:S02]  /*a450*/  FADD.FTZ R0, R244, R164 ;  /* 0x000000a4f4007221 */ /* 0x000fe40000010000 */
[C---:B--2---:R-:W-:Y:S01]  /*a460*/  HMMA.16816.F32.BF16 R44, R136.reuse, R148, R44 ;  /* 0x00000094882c723c */ /* 0x044fe2000004182c */
[----:B------:R-:W-:Y:S03]  /*a470*/  LDSM.16.MT88.4 R160, [R197+0x1800] ;  /* 0x00180000c5a0783b */ /* 0x000fe60000004200 */
[----:B------:R-:W-:Y:S02]  /*a480*/  FADD.FTZ R2, R241, R2 ;  /* 0x00000002f1027221 */ /* 0x000fe40000010000 */
[----:B------:R-:W-:Y:S02]  /*a490*/  FADD.FTZ R0, R245, R0 ;  /* 0x00000000f5007221 */ /* 0x000fe40000010000 */
[C---:B------:R-:W-:Y:S01]  /*a4a0*/  HMMA.16816.F32.BF16 R48, R136.reuse, R150, R48 ;  /* 0x000000968830723c */ /* 0x040fe20000041830 */
[----:B----4-:R-:W2:Y:S03]  /*a4b0*/  LDL R173, [R1+0x14] ;  /* 0x0000140001ad7983 */ /* 0x010ea60000100800 */
[----:B------:R-:W-:Y:S01]  /*a4c0*/  FADD.FTZ R135, R240, R2 ;  /* 0x00000002f0877221 */ /* 0x000fe20000010000 */
[----:B------:R-:W1:Y:S01]  /*a4d0*/  LDSM.16.MT88.4 R148, [R194+0x5000] ;  /* 0x00500000c294783b */ /* 0x000e620000004200 */
        /* <DEDUP_REMOVED lines=8> */
[C---:B-----5:R-:W-:Y:S04]  /*a560*/  HMMA.16816.F32.BF16 R60, R136.reuse, R152, R60 ;  /* 0x00000098883c723c */ /* 0x060fe8000004183c */
        /* <DEDUP_REMOVED lines=10> */
[----:B------:R-:W3:Y:S03]  /*a610*/  LDSM.16.MT88.4 R140, [R193+0x7000] ;  /* 0x00700000c18c783b */ /* 0x000ee60000004200 */
        /* <DEDUP_REMOVED lines=9> */
[C---:B----4-:R-:W-:Y:S04]  /*a6b0*/  HMMA.16816.F32.BF16 R84, R136.reuse, R144, R84 ;  /* 0x000000908854723c */ /* 0x050fe80000041854 */
[----:B------:R-:W-:Y:S02]  /*a6c0*/  FADD.FTZ R2, R178, R2 ;  /* 0x00000002b2027221 */ /* 0x000fe40000010000 */
[----:B------:R-:W-:Y:S02]  /*a6d0*/  FADD.FTZ R0, R179, R0 ;  /* 0x00000000b3007221 */ /* 0x000fe40000010000 */
[C---:B------:R-:W-:Y:S01]  /*a6e0*/  HMMA.16816.F32.BF16 R88, R136.reuse, R146, R88 ;  /* 0x000000928858723c */ /* 0x040fe20000041858 */
[----:B------:R-:W4:Y:S07]  /*a6f0*/  LDSM.16.MT88.4 R144, [R197+0x7000] ;  /* 0x00700000c590783b */ /* 0x000f2e0000004200 */
[C---:B-----5:R-:W-:Y:S08]  /*a700*/  HMMA.16816.F32.BF16 R92, R136.reuse, R152, R92 ;  /* 0x00000098885c723c */ /* 0x060ff0000004185c */
[C---:B------:R-:W-:Y:S01]  /*a710*/  HMMA.16816.F32.BF16 R96, R136.reuse, R154, R96 ;  /* 0x0000009a8860723c */ /* 0x040fe20000041860 */
[----:B------:R-:W5:Y:S07]  /*a720*/  LDSM.16.MT88.4 R152, [R196+0x7000] ;  /* 0x00700000c498783b */ /* 0x000f6e0000004200 */
[C---:B---3--:R-:W-:Y:S08]  /*a730*/  HMMA.16816.F32.BF16 R100, R136.reuse, R140, R100 ;  /* 0x0000008c8864723c */ /* 0x048ff00000041864 */
[C---:B------:R-:W-:Y:S08]  /*a740*/  HMMA.16816.F32.BF16 R104, R136.reuse, R142, R104 ;  /* 0x0000008e8868723c */ /* 0x040ff00000041868 */
[C---:B-1----:R-:W-:Y:S08]  /*a750*/  HMMA.16816.F32.BF16 R108, R136.reuse, R148, R108 ;  /* 0x00000094886c723c */ /* 0x042ff0000004186c */
[C---:B------:R-:W-:Y:S01]  /*a760*/  HMMA.16816.F32.BF16 R112, R136.reuse, R150, R112 ;  /* 0x000000968870723c */ /* 0x040fe20000041870 */
[----:B------:R-:W1:Y:S07]  /*a770*/  LDSM.16.MT88.4 R148, [R193+0x1800] ;  /* 0x00180000c194783b */ /* 0x000e6e0000004200 */
[C---:B----4-:R-:W-:Y:S08]  /*a780*/  HMMA.16816.F32.BF16 R116, R136.reuse, R144, R116 ;  /* 0x000000908874723c */ /* 0x050ff00000041874 */
[C---:B------:R-:W-:Y:S08]  /*a790*/  HMMA.16816.F32.BF16 R120, R136.reuse, R146, R120 ;  /* 0x000000928878723c */ /* 0x040ff00000041878 */
[C---:B-----5:R-:W-:Y:S08]  /*a7a0*/  HMMA.16816.F32.BF16 R124, R136.reuse, R152, R124 ;  /* 0x00000098887c723c */ /* 0x060ff0000004187c */
        /* <DEDUP_REMOVED lines=9> */
[C---:B-1----:R-:W-:Y:S01]  /*a840*/  HMMA.16816.F32.BF16 R140, R136.reuse, R148, R4 ;  /* 0x00000094888c723c */ /* 0x042fe20000041804 */
[----:B------:R-:W1:Y:S02]  /*a850*/  LDSM.16.MT88.4 R4, [R193+0x3800] ;  /* 0x00380000c104783b */ /* 0x000e640000004200 */
[----:B------:R-:W-:Y:S02]  /*a860*/  FADD.FTZ R2, R174, R2 ;  /* 0x00000002ae027221 */ /* 0x000fe40000010000 */
[----:B------:R-:W-:Y:S01]  /*a870*/  FADD.FTZ R0, R172, R3 ;  /* 0x00000003ac007221 */ /* 0x000fe20000010000 */
[----:B------:R-:W-:Y:S02]  /*a880*/  MOV R3, R133 ;  /* 0x0000008500037202 */ /* 0x000fe40000000f00 */
[C---:B------:R-:W-:Y:S01]  /*a890*/  HMMA.16816.F32.BF16 R144, R136.reuse, R150, R8 ;  /* 0x000000968890723c */ /* 0x040fe20000041808 */
[----:B------:R-:W3:Y:S03]  /*a8a0*/  LDSM.16.MT88.4 R8, [R194+0x3800] ;  /* 0x00380000c208783b */ /* 0x000ee60000004200 */
[----:B------:R-:W-:Y:S01]  /*a8b0*/  FADD.FTZ R0, R134, R0 ;  /* 0x0000000086007221 */ /* 0x000fe20000010000 */
[----:B------:R-:W-:Y:S03]  /*a8c0*/  MOV R134, R132 ;  /* 0x0000008400867202 */ /* 0x000fe60000000f00 */
[C---:B------:R-:W-:Y:S01]  /*a8d0*/  HMMA.16816.F32.BF16 R148, R136.reuse, R156, R12 ;  /* 0x0000009c8894723c */ /* 0x040fe2000004180c */
[----:B------:R-:W4:Y:S07]  /*a8e0*/  LDSM.16.MT88.4 R12, [R197+0x3800] ;  /* 0x00380000c50c783b */ /* 0x000f2e0000004200 */
[C---:B------:R-:W-:Y:S01]  /*a8f0*/  HMMA.16816.F32.BF16 R152, R136.reuse, R158, R16 ;  /* 0x0000009e8898723c */ /* 0x040fe20000041810 */
[----:B------:R-:W5:Y:S07]  /*a900*/  LDSM.16.MT88.4 R16, [R196+0x3800] ;  /* 0x00380000c410783b */ /* 0x000f6e0000004200 */
[C---:B------:R-:W-:Y:S01]  /*a910*/  HMMA.16816.F32.BF16 R156, R136.reuse, R160, R20 ;  /* 0x000000a0889c723c */ /* 0x040fe20000041814 */
[----:B------:R-:W2:Y:S07]  /*a920*/  LDSM.16.MT88.4 R20, [R193+0x5800] ;  /* 0x00580000c114783b */ /* 0x000eae0000004200 */
[C---:B------:R-:W-:Y:S01]  /*a930*/  HMMA.16816.F32.BF16 R160, R136.reuse, R162, R24 ;  /* 0x000000a288a0723c */ /* 0x040fe20000041818 */
[----:B------:R-:W-:Y:S07]  /*a940*/  LDSM.16.MT88.4 R24, [R193+0x7800] ;  /* 0x00780000c118783b */ /* 0x000fee0000004200 */
[C---:B------:R-:W-:Y:S01]  /*a950*/  HMMA.16816.F32.BF16 R164, R136.reuse, R168, R28 ;  /* 0x000000a888a4723c */ /* 0x040fe2000004181c */
[----:B------:R-:W-:Y:S04]  /*a960*/  STL [R1+0x8], R2 ;  /* 0x0000080201007387 */ /* 0x000fe80000100800 */
[----:B------:R-:W-:Y:S03]  /*a970*/  STL [R1+0xc], R0 ;  /* 0x00000c0001007387 */ /* 0x000fe60000100800 */
        /* <DEDUP_REMOVED lines=12> */
[----:B------:R-:W5:Y:S02]  /*aa40*/  LDSM.16.MT88.4 R16, [R194+0x7800] ;  /* 0x00780000c210783b */ /* 0x000f640000004200 */
[----:B--2---:R-:W-:Y:S02]  /*aa50*/  ISETP.GT.AND P0, PT, R224, R173, PT ;  /* 0x000000ade000720c */ /* 0x004fe40003f04270 */
[----:B------:R-:W-:Y:S03]  /*aa60*/  MOV R224, R220 ;  /* 0x000000dc00e07202 */ /* 0x000fe60000000f00 */
[C---:B------:R-:W-:Y:S08]  /*aa70*/  HMMA.16816.F32.BF16 R68, R136.reuse, R20, R68 ;  /* 0x000000148844723c */ /* 0x040ff00000041844 */
[C---:B------:R-:W-:Y:S01]  /*aa80*/  HMMA.16816.F32.BF16 R72, R136.reuse, R22, R72 ;  /* 0x000000168848723c */ /* 0x040fe20000041848 */
[----:B------:R-:W2:Y:S07]  /*aa90*/  LDSM.16.MT88.4 R20, [R197+0x7800] ;  /* 0x00780000c514783b */ /* 0x000eae0000004200 */
[C---:B-1----:R-:W-:Y:S08]  /*aaa0*/  HMMA.16816.F32.BF16 R76, R136.reuse, R4, R76 ;  /* 0x00000004884c723c */ /* 0x042ff0000004184c */
[C---:B------:R-:W-:Y:S01]  /*aab0*/  HMMA.16816.F32.BF16 R80, R136.reuse, R6, R80 ;  /* 0x000000068850723c */ /* 0x040fe20000041850 */
[----:B------:R-:W1:Y:S07]  /*aac0*/  LDSM.16.MT88.4 R4, [R196+0x7800] ;  /* 0x00780000c404783b */ /* 0x000e6e0000004200 */
[C---:B---3--:R-:W-:Y:S08]  /*aad0*/  HMMA.16816.F32.BF16 R84, R136.reuse, R8, R84 ;  /* 0x000000088854723c */ /* 0x048ff00000041854 */
[C---:B------:R-:W-:Y:S08]  /*aae0*/  HMMA.16816.F32.BF16 R88, R136.reuse, R10, R88 ;  /* 0x0000000a8858723c */ /* 0x040ff00000041858 */
[C---:B----4-:R-:W-:Y:S08]  /*aaf0*/  HMMA.16816.F32.BF16 R92, R136.reuse, R12, R92 ;  /* 0x0000000c885c723c */ /* 0x050ff0000004185c */
[C---:B------:R-:W-:Y:S08]  /*ab00*/  HMMA.16816.F32.BF16 R96, R136.reuse, R14, R96 ;  /* 0x0000000e8860723c */ /* 0x040ff00000041860 */
[C---:B------:R-:W-:Y:S08]  /*ab10*/  HMMA.16816.F32.BF16 R100, R136.reuse, R24, R100 ;  /* 0x000000188864723c */ /* 0x040ff00000041864 */
[C---:B------:R-:W-:Y:S08]  /*ab20*/  HMMA.16816.F32.BF16 R104, R136.reuse, R26, R104 ;  /* 0x0000001a8868723c */ /* 0x040ff00000041868 */
[C---:B-----5:R-:W-:Y:S08]  /*ab30*/  HMMA.16816.F32.BF16 R108, R136.reuse, R16, R108 ;  /* 0x00000010886c723c */ /* 0x060ff0000004186c */
[C---:B------:R-:W-:Y:S08]  /*ab40*/  HMMA.16816.F32.BF16 R112, R136.reuse, R18, R112 ;  /* 0x000000128870723c */ /* 0x040ff00000041870 */
[C---:B--2---:R-:W-:Y:S08]  /*ab50*/  HMMA.16816.F32.BF16 R116, R136.reuse, R20, R116 ;  /* 0x000000148874723c */ /* 0x044ff00000041874 */
[C---:B------:R-:W-:Y:S08]  /*ab60*/  HMMA.16816.F32.BF16 R120, R136.reuse, R22, R120 ;  /* 0x000000168878723c */ /* 0x040ff00000041878 */
[C---:B-1----:R-:W-:Y:S08]  /*ab70*/  HMMA.16816.F32.BF16 R124, R136.reuse, R4, R124 ;  /* 0x00000004887c723c */ /* 0x042ff0000004187c */
[----:B------:R-:W-:Y:S01]  /*ab80*/  HMMA.16816.F32.BF16 R128, R136, R6, R128 ;  /* 0x000000068880723c */ /* 0x000fe20000041880 */
[----:B------:R-:W-:-:S07]  /*ab90*/  @P0 BRA `(.L_x_2230) ;  /* 0xffffc2b000000947 */ /* 0x000fce000383ffff */
.L_x_2229:
[----:B----4-:R-:W2:Y:S02]  /*aba0*/  LDL R0, [R1+0x4] ;  /* 0x0000040001007983 */ /* 0x010ea40000100800 */
[----:B--2---:R-:W-:-:S13]  /*abb0*/  ISETP.GE.AND P0, PT, R220, R0, PT ;  /* 0x00000000dc00720c */ /* 0x004fda0003f06270 */
[----:B------:R-:W-:Y:S05]  /*abc0*/  @!P0 BRA `(.L_x_2231) ;  /* 0x000037b000008947 */ /* 0x000fea0003800000 */
[----:B------:R-:W-:Y:S02]  /*abd0*/  MOV R135, R132 ;  /* 0x0000008400877202 */ /* 0x000fe40000000f00 */
[----:B------:R-:W-:Y:S02]  /*abe0*/  MOV R134, R133 ;  /* 0x0000008500867202 */ /* 0x000fe40000000f00 */
.L_x_2232:
[----:B------:R-:W2:Y:S01]  /*abf0*/  LDL R22, [R1] ;  /* 0x0000000001167983 */ /* 0x000ea20000100800 */
[----:B------:R-:W-:Y:S01]  /*ac00*/  SHF.R.S32.HI R0, RZ, 0x1f, R220 ;  /* 0x0000001fff007819 */ /* 0x000fe200000114dc */
[----:B------:R-:W-:Y:S04]  /*ac10*/  DEPBAR.LE SB0, 0x0 ;  /* 0x000080000000791a */ /* 0x000fe80000000000 */
[----:B------:R-:W-:Y:S01]  /*ac20*/  WARPSYNC 0xffffffff ;  /* 0xffffffff00007948 */ /* 0x000fe20003800000 */
[----:B------:R-:W-:Y:S01]  /*ac30*/  BAR.SYNC.DEFER_BLOCKING 0x0 ;  /* 0x0000000000007b1d */ /* 0x000fe20000010000 */
[----:B------:R-:W-:Y:S01]  /*ac40*/  IMAD R0, R0, c[0x0][0x208], RZ ;  /* 0x0000820000007a24 */ /* 0x000fe200078e02ff */
[----:B------:R-:W-:Y:S01]  /*ac50*/  IADD3 R20, P0, R250, 0x40, RZ ;  /* 0x00000040fa147810 */ /* 0x000fe20007f1e0ff */
[C---:B------:R-:W-:Y:S04]  /*ac60*/  IMAD.WIDE.U32 R4, R220.reuse, c[0x0][0x208], RZ ;  /* 0x00008200dc047a25 */ /* 0x040fe800078e00ff */
[----:B------:R-:W-:Y:S01]  /*ac70*/  IMAD R0, R220, c[0x0][0x20c], R0 ;  /* 0x00008300dc007a24 */ /* 0x000fe200078e0200 */
[C---:B------:R-:W-:Y:S04]  /*ac80*/  SHF.L.U32 R3, R4.reuse, 0x6, RZ ;  /* 0x0000000604037819 */ /* 0x040fe800000006ff */
[----:B------:R-:W-:Y:S02]  /*ac90*/  IADD3 R0, R5, R0, RZ ;  /* 0x0000000005007210 */ /* 0x000fe40007ffe0ff */
[C---:B------:R-:W-:Y:S02]  /*aca0*/  IADD3 R2, P6, R3.reuse, R250, RZ ;  /* 0x000000fa03027210 */ /* 0x040fe40007fde0ff */
[----:B------:R-:W-:Y:S02]  /*acb0*/  SHF.L.U64.HI R0, R4, 0x6, R0 ;  /* 0x0000000604007819 */ /* 0x000fe40000010200 */
[C---:B------:R-:W-:Y:S01]  /*acc0*/  IADD3 R4, P1, R3.reuse, R20, RZ ;  /* 0x0000001403047210 */ /* 0x040fe20007f3e0ff */
        /* <DEDUP_REMOVED lines=9> */
[----:B------:R-:W3:Y:S04]  /*ad60*/  LDL R132, [R1+0x4] ;  /* 0x0000040001847983 */ /* 0x000ee80000100800 */
[----:B------:R-:W4:Y:S01]  /*ad70*/  LDL.LU R242, [R1+0x8] ;  /* 0x0000080001f27983 */ /* 0x000f220000300800 */
[-C--:B--2---:R-:W-:Y:S02]  /*ad80*/  IADD3.X R15, RZ, R22.reuse, RZ, P0, !PT ;  /* 0x00000016ff0f7210 */ /* 0x084fe400007fe4ff */
[CC--:B------:R-:W-:Y:S02]  /*ad90*/  IADD3.X R5, R0.reuse, R22.reuse, RZ, P6, !PT ;  /* 0x0000001600057210 */ /* 0x0c0fe400037fe4ff */
[----:B------:R-:W-:Y:S02]  /*ada0*/  IADD3.X R8, R0, R15, RZ, P1, !PT ;  /* 0x0000000f00087210 */ /* 0x000fe40000ffe4ff */
[----:B------:R-:W-:Y:S02]  /*adb0*/  LEA R12, P6, R4, c[0x0][0x1f8], 0x1 ;  /* 0x00007e00040c7a11 */ /* 0x000fe400078c08ff */
[----:B------:R-:W-:Y:S02]  /*adc0*/  LEA R6, P0, R2, c[0x0][0x1f8], 0x1 ;  /* 0x00007e0002067a11 */ /* 0x000fe400078008ff */
[----:B------:R-:W-:Y:S02]  /*add0*/  LEA.HI.X R13, R4, c[0x0][0x1fc], R8, 0x1, P6 ;  /* 0x00007f00040d7a11 */ /* 0x000fe400030f0c08 */
[----:B------:R-:W1:Y:S01]  /*ade0*/  LDSM.16.M88.4 R8, [R192] ;  /* 0x00000000c008783b */ /* 0x000e620000000200 */
[----:B------:R-:W-:Y:S02]  /*adf0*/  LEA.HI.X R7, R2, c[0x0][0x1fc], R5, 0x1, P0 ;  /* 0x00007f0002077a11 */ /* 0x000fe400000f0c05 */
[----:B------:R-:W-:Y:S04]  /*ae00*/  IADD3 R14, P0, R250, 0x80, RZ ;  /* 0x00000080fa0e7810 */ /* 0x000fe80007f1e0ff */
[----:B------:R-:W-:Y:S01]  /*ae10*/  IADD3.X R21, RZ, R22, RZ, P0, !PT ;  /* 0x00000016ff157210 */ /* 0x000fe200007fe4ff */
[----:B------:R-:W-:Y:S01]  /*ae20*/  @!PT LDS RZ, [RZ] ;  /* 0x00000000fffff984 */ /* 0x000fe20000000800 */
[----:B------:R-:W-:Y:S01]  /*ae30*/  @!PT LDS RZ, [RZ] ;  /* 0x00000000fffff984 */ /* 0x000fe20000000800 */
[----:B------:R-:W-:Y:S01]  /*ae40*/  @!PT LDS RZ, [RZ] ;  /* 0x00000000fffff984 */ /* 0x000fe20000000800 */
[----:B------:R2:W-:Y:S01]  /*ae50*/  LDGSTS.E.BYPASS.LTC128B.128 [R219+0x100], [R6.64], !P5 ;  /* 0x0010000006db7fae */ /* 0x0005e2000e901d46 */
[C---:B------:R-:W-:Y:S04]  /*ae60*/  IADD3 R2, P1, R3.reuse, R14, RZ ;  /* 0x0000000e03027210 */ /* 0x040fe80007f3e0ff */
[----:B------:R-:W-:Y:S02]  /*ae70*/  LEA R4, P0, R2, c[0x0][0x1f8], 0x1 ;  /* 0x00007e0002047a11 */ /* 0x000fe400078008ff */
[----:B------:R-:W-:Y:S01]  /*ae80*/  IADD3.X R5, R0, R21, RZ, P1, !PT ;  /* 0x0000001500057210 */ /* 0x000fe20000ffe4ff */
[----:B------:R5:W-:Y:S03]  /*ae90*/  LDGSTS.E.BYPASS.LTC128B.128 [R219+0x2100], [R12.64], !P4 ;  /* 0x021000000cdb7fae */ /* 0x000be6000e101d46 */
[----:B------:R-:W-:Y:S05]  /*aea0*/  LEA.HI.X R5, R2, c[0x0][0x1fc], R5, 0x1, P0 ;  /* 0x00007f0002057a11 */ /* 0x000fea00000f0c05 */
[----:B------:R1:W-:Y:S01]  /*aeb0*/  LDGSTS.E.BYPASS.LTC128B.128 [R219+0x4100], [R4.64], !P3 ;  /* 0x0410000004db7fae */ /* 0x0003e2000d901d46 */
[----:B--2---:R-:W-:Y:S02]  /*aec0*/  IADD3 R7, P0, R250, 0xc0, RZ ;  /* 0x000000c0fa077810 */ /* 0x004fe40007f1e0ff */
[----:B------:R-:W-:Y:S02]  /*aed0*/  MOV R6, c[0x0][0x208] ;  /* 0x0000820000067a02 */ /* 0x000fe40000000f00 */
[----:B------:R-:W-:Y:S02]  /*aee0*/  IADD3.X R23, RZ, R22, RZ, P0, !PT ;  /* 0x00000016ff177210 */ /* 0x000fe400007fe4ff */
[C---:B------:R-:W-:Y:S02]  /*aef0*/  LEA R2, P1, R6.reuse, R3, 0x5 ;  /* 0x0000000306027211 */ /* 0x040fe400078228ff */
[----:B-1----:R-:W-:Y:S02]  /*af00*/  MOV R4, c[0x0][0x20c] ;  /* 0x0000830000047a02 */ /* 0x002fe40000000f00 */
[----:B------:R-:W-:Y:S02]  /*af10*/  IADD3 R5, P6, R3, R7, RZ ;  /* 0x0000000703057210 */ /* 0x000fe40007fde0ff */
[----:B------:R-:W-:Y:S02]  /*af20*/  LEA.HI.X R3, R6, R0, R4, 0x5, P1 ;  /* 0x0000000006037211 */ /* 0x000fe400008f2c04 */
[C---:B------:R-:W-:Y:S02]  /*af30*/  LEA R4, P0, R5.reuse, c[0x0][0x1f8], 0x1 ;  /* 0x00007e0005047a11 */ /* 0x040fe400078008ff */
[----:B------:R-:W-:Y:S02]  /*af40*/  IADD3.X R0, R0, R23, RZ, P6, !PT ;  /* 0x0000001700007210 */ /* 0x000fe400037fe4ff */
[----:B------:R-:W-:Y:S02]  /*af50*/  IADD3 R6, P1, R2, R250, RZ ;  /* 0x000000fa02067210 */ /* 0x000fe40007f3e0ff */
[----:B------:R-:W-:Y:S02]  /*af60*/  LEA.HI.X R5, R5, c[0x0][0x1fc], R0, 0x1, P0 ;  /* 0x00007f0005057a11 */ /* 0x000fe400000f0c00 */
[----:B-----5:R-:W-:Y:S02]  /*af70*/  LEA R12, P0, R6, c[0x0][0x1f8], 0x1 ;  /* 0x00007e00060c7a11 */ /* 0x020fe400078008ff */
[----:B------:R-:W-:Y:S01]  /*af80*/  IADD3 R0, P6, R2, R20, RZ ;  /* 0x0000001402007210 */ /* 0x000fe20007fde0ff */
[----:B------:R1:W-:Y:S02]  /*af90*/  LDGSTS.E.BYPASS.LTC128B.128 [R219+0x6100], [R4.64], !P2 ;  /* 0x0610000004db7fae */ /* 0x0003e4000d101d46 */
[C---:B-1----:R-:W-:Y:S02]  /*afa0*/  IADD3.X R4, R3.reuse, R22, RZ, P1, !PT ;  /* 0x0000001603047210 */ /* 0x042fe40000ffe4ff */
[C---:B------:R-:W-:Y:S02]  /*afb0*/  IADD3.X R5, R3.reuse, R15, RZ, P6, !PT ;  /* 0x0000000f03057210 */ /* 0x040fe400037fe4ff */
[----:B------:R-:W-:Y:S02]  /*afc0*/  LEA.HI.X R13, R6, c[0x0][0x1fc], R4, 0x1, P0 ;  /* 0x00007f00060d7a11 */ /* 0x000fe400000f0c04 */
[----:B------:R-:W-:Y:S02]  /*afd0*/  IADD3 R4, P1, R2, R14, RZ ;  /* 0x0000000e02047210 */ /* 0x000fe40007f3e0ff */
[----:B------:R-:W-:Y:S01]  /*afe0*/  LEA R14, P6, R0, c[0x0][0x1f8], 0x1 ;  /* 0x00007e00000e7a11 */ /* 0x000fe200078c08ff */
[----:B------:R1:W-:Y:S01]  /*aff0*/  LDGSTS.E.BYPASS.LTC128B.128 [R219+0x1100], [R12.64], !P5 ;  /* 0x011000000cdb7fae */ /* 0x0003e2000e901d46 */
[----:B------:R-:W-:Y:S02]  /*b000*/  IADD3 R22, P0, R2, R7, RZ ;  /* 0x0000000702167210 */ /* 0x000fe40007f1e0ff */
[----:B------:R-:W-:Y:S02]  /*b010*/  LEA.HI.X R15, R0, c[0x0][0x1fc], R5, 0x1, P6 ;  /* 0x00007f00000f7a11 */ /* 0x000fe400030f0c05 */
[C---:B------:R-:W-:Y:S02]  /*b020*/  IADD3.X R2, R3.reuse, R21, RZ, P1, !PT ;  /* 0x0000001503027210 */ /* 0x040fe40000ffe4ff */
[C---:B------:R-:W-:Y:S01]  /*b030*/  LEA R20, P1, R4.reuse, c[0x0][0x1f8], 0x1 ;  /* 0x00007e0004147a11 */ /* 0x040fe200078208ff */
[----:B------:R1:W-:Y:S01]  /*b040*/  LDGSTS.E.BYPASS.LTC128B.128 [R219+0x3100], [R14.64], !P4 ;  /* 0x031000000edb7fae */ /* 0x0003e2000e101d46 */
[----:B------:R-:W-:Y:S02]  /*b050*/  IADD3.X R3, R3, R23, RZ, P0, !PT ;  /* 0x0000001703037210 */ /* 0x000fe400007fe4ff */
[----:B------:R-:W-:Y:S02]  /*b060*/  LEA.HI.X R21, R4, c[0x0][0x1fc], R2, 0x1, P1 ;  /* 0x00007f0004157a11 */ /* 0x000fe400008f0c02 */
[C---:B------:R-:W-:Y:S03]  /*b070*/  HMMA.16816.F32.BF16 R4, R32.reuse, R8, RZ ;  /* 0x000000082004723c */ /* 0x040fe600000418ff */
[----:B------:R2:W-:Y:S01]  /*b080*/  LDGSTS.E.BYPASS.LTC128B.128 [R219+0x5100], [R20.64], !P3 ;  /* 0x0510000014db7fae */ /* 0x0005e2000d901d46 */
[----:B------:R-:W-:Y:S02]  /*b090*/  LEA R2, P0, R22, c[0x0][0x1f8], 0x1 ;  /* 0x00007e0016027a11 */ /* 0x000fe400078008ff */
[----:B---3--:R-:W-:Y:S02]  /*b0a0*/  ISETP.GT.AND P6, PT, R220, R132, PT ;  /* 0x00000084dc00720c */ /* 0x008fe40003fc4270 */
[C---:B------:R-:W-:Y:S01]  /*b0b0*/  HMMA.16816.F32.BF16 R8, R32.reuse, R10, RZ ;  /* 0x0000000a2008723c */ /* 0x040fe200000418ff */
[----:B------:R-:W-:Y:S03]  /*b0c0*/  LEA.HI.X R3, R22, c[0x0][0x1fc], R3, 0x1, P0 ;  /* 0x00007f0016037a11 */ /* 0x000fe600000f0c03 */
[----:B------:R-:W-:Y:S02]  /*b0d0*/  IADD3 R220, R220, -0x1, RZ ;  /* 0xffffffffdcdc7810 */ /* 0x000fe40007ffe0ff */
[----:B------:R3:W-:Y:S02]  /*b0e0*/  LDGSTS.E.BYPASS.LTC128B.128 [R219+0x7100], [R2.64], !P2 ;  /* 0x0710000002db7fae */ /* 0x0007e4000d101d46 */
[C---:B-1----:R-:W-:Y:S06]  /*b0f0*/  HMMA.16816.F32.BF16 R12, R32.reuse, R16, RZ ;  /* 0x00000010200c723c */ /* 0x042fec00000418ff */
[----:B------:R-:W0:Y:S02]  /*b100*/  LDGDEPBAR ;  /* 0x00000000000079af */ /* 0x000e240000000000 */
        /* <DEDUP_REMOVED lines=21> */
[C---:B--2---:R-:W-:Y:S08]  /*b260*/  HMMA.16816.F32.BF16 R12, R136.reuse, R180, R12 ;  /* 0x000000b4880c723c */ /* 0x044ff0000004180c */
[C---:B------:R-:W-:Y:S01]  /*b270*/  HMMA.16816.F32.BF16 R16, R136.reuse, R182, R16 ;  /* 0x000000b68810723c */ /* 0x040fe20000041810 */
[----:B------:R-:W-:Y:S07]  /*b280*/  LDSM.16.M88.4 R180, [R195+0x800] ;  /* 0x00080000c3b4783b */ /* 0x000fee0000000200 */
[C---:B-----5:R-:W-:Y:S08]  /*b290*/  HMMA.16816.F32.BF16 R20, R136.reuse, R172, R20 ;  /* 0x000000ac8814723c */ /* 0x060ff00000041814 */
[C---:B------:R-:W-:Y:S01]  /*b2a0*/  HMMA.16816.F32.BF16 R24, R136.reuse, R174, R24 ;  /* 0x000000ae8818723c */ /* 0x040fe20000041818 */
[----:B------:R-:W1:Y:S07]  /*b2b0*/  LDSM.16.M88.4 R172, [R201] ;  /* 0x00000000c9ac783b */ /* 0x000e6e0000000200 */
[C---:B------:R-:W-:Y:S08]  /*b2c0*/  HMMA.16816.F32.BF16 R28, R136.reuse, R184, R28 ;  /* 0x000000b8881c723c */ /* 0x040ff0000004181c */
[----:B------:R-:W-:Y:S01]  /*b2d0*/  HMMA.16816.F32.BF16 R32, R136, R186, R32 ;  /* 0x000000ba8820723c */ /* 0x000fe20000041820 */
[----:B------:R-:W2:Y:S08]  /*b2e0*/  LDSM.16.M88.4 R136, [R195+0x1000] ;  /* 0x00100000c388783b */ /* 0x000eb00000000200 */
[----:B------:R-:W5:Y:S01]  /*b2f0*/  LDSM.16.M88.4 R184, [R195+0x1800] ;  /* 0x00180000c3b8783b */ /* 0x000f620000000200 */
        /* <DEDUP_REMOVED lines=9> */
[C---:B-----5:R-:W-:Y:S08]  /*b390*/  HMMA.16816.F32.BF16 R28, R172.reuse, R184, R28 ;  /* 0x000000b8ac1c723c */ /* 0x060ff0000004181c */
[----:B------:R-:W-:Y:S01]  /*b3a0*/  HMMA.16816.F32.BF16 R32, R172, R186, R32 ;  /* 0x000000baac20723c */ /* 0x000fe20000041820 */
[----:B------:R-:W2:Y:S08]  /*b3b0*/  LDSM.16.M88.4 R172, [R192+0x3000] ;  /* 0x00300000c0ac783b */ /* 0x000eb00000000200 */
[----:B------:R-:W5:Y:S01]  /*b3c0*/  LDSM.16.M88.4 R184, [R192+0x3800] ;  /* 0x00380000c0b8783b */ /* 0x000f620000000200 */
        /* <DEDUP_REMOVED lines=9> */
[C---:B-----5:R-:W-:Y:S08]  /*b460*/  HMMA.16816.F32.BF16 R28, R136.reuse, R184, R28 ;  /* 0x000000b8881c723c */ /* 0x060ff0000004181c */
[----:B------:R-:W-:Y:S01]  /*b470*/  HMMA.16816.F32.BF16 R32, R136, R186, R32 ;  /* 0x000000ba8820723c */ /* 0x000fe20000041820 */
[----:B------:R-:W2:Y:S08]  /*b480*/  LDSM.16.M88.4 R136, [R213] ;  /* 0x00000000d588783b */ /* 0x000eb00000000200 */
[----:B------:R-:W5:Y:S01]  /*b490*/  LDSM.16.M88.4 R184, [R212] ;  /* 0x00000000d4b8783b */ /* 0x000f620000000200 */
        /* <DEDUP_REMOVED lines=122> */
[----:B------:R-:W5:Y:S07]  /*bc40*/  LDSM.16.M88.4 R180, [R201+0xc000] ;  /* 0x00c00000c9b4783b */ /* 0x000f6e0000000200 */
[C---:B--2---:R-:W-:Y:S08]  /*bc50*/  HMMA.16816.F32.BF16 R20, R136.reuse, R172, R20 ;  /* 0x000000ac8814723c */ /* 0x044ff00000041814 */
[C---:B------:R-:W-:Y:S08]  /*bc60*/  HMMA.16816.F32.BF16 R24, R136.reuse, R174, R24 ;  /* 0x000000ae8818723c */ /* 0x040ff00000041818 */
[C---:B-1----:R-:W-:Y:S08]  /*bc70*/  HMMA.16816.F32.BF16 R28, R136.reuse, R176, R28 ;  /* 0x000000b0881c723c */ /* 0x042ff0000004181c */
[----:B------:R-:W-:Y:S01]  /*bc80*/  HMMA.16816.F32.BF16 R32, R136, R178, R32 ;  /* 0x000000b28820723c */ /* 0x000fe20000041820 */
[----:B------:R-:W1:Y:S07]  /*bc90*/  LDSM.16.M88.4 R136, [R195+0x6800] ;  /* 0x00680000c388783b */ /* 0x000e6e0000000200 */
[C---:B-----5:R-:W-:Y:S08]  /*bca0*/  HMMA.16816.F32.BF16 R4, R180.reuse, R184, R4 ;  /* 0x000000b8b404723c */ /* 0x060ff00000041804 */
[C---:B------:R-:W-:Y:S11]  /*bcb0*/  HMMA.16816.F32.BF16 R8, R180.reuse, R186, R8 ;  /* 0x000000bab408723c */ /* 0x040ff60000041808 */
[----:B------:R-:W-:Y:S05]  /*bcc0*/  @!UPT UIADD3 URZ, URZ, URZ, URZ ;  /* 0x0000003f3f3ff290 */ /* 0x000fea000fffe03f */
[----:B------:R-:W-:Y:S04]  /*bcd0*/  FMUL.FTZ R0, R4, c[0x0][0x320] ;  /* 0x0000c80004007a20 */ /* 0x000fe80000410000 */
[----:B------:R2:W-:Y:S04]  /*bce0*/  MUFU.TANH R174, R0 ;  /* 0x0000000000ae7308 */ /* 0x0005e80000002400 */
[----:B---3--:R-:W-:Y:S01]  /*bcf0*/  FMUL.FTZ R3, R11, c[0x0][0x320] ;  /* 0x0000c8000b037a20 */ /* 0x008fe20000410000 */
[C---:B-1----:R-:W-:Y:S05]  /*bd00*/  HMMA.16816.F32.BF16 R12, R180.reuse, R136, R12 ;  /* 0x00000088b40c723c */ /* 0x042fea000004180c */
[----:B------:R-:W-:Y:S03]  /*bd10*/  MUFU.TANH R177, R3 ;  /* 0x0000000300b17308 */ /* 0x000fe60000002400 */
[C---:B------:R-:W-:Y:S04]  /*bd20*/  HMMA.16816.F32.BF16 R16, R180.reuse, R138, R16 ;  /* 0x0000008ab410723c */ /* 0x040fe80000041810 */
[----:B--2---:R-:W-:Y:S04]  /*bd30*/  FMUL.FTZ R0, R5, c[0x0][0x320] ;  /* 0x0000c80005007a20 */ /* 0x004fe80000410000 */
[----:B------:R1:W-:Y:S11]  /*bd40*/  MUFU.TANH R176, R0 ;  /* 0x0000000000b07308 */ /* 0x0003f60000002400 */
[----:B------:R-:W-:Y:S05]  /*bd50*/  @!UPT UIADD3 URZ, URZ, URZ, URZ ;  /* 0x0000003f3f3ff290 */ /* 0x000fea000fffe03f */
[----:B------:R-:W-:Y:S04]  /*bd60*/  FMUL.FTZ R2, R16, c[0x0][0x320] ;  /* 0x0000c80010027a20 */ /* 0x000fe80000410000 */
[----:B------:R-:W-:Y:S01]  /*bd70*/  MUFU.TANH R187, R2 ;  /* 0x0000000200bb7308 */ /* 0x000fe20000002400 */
[----:B-1----:R-:W-:Y:S09]  /*bd80*/  FMUL.FTZ R0, R6, c[0x0][0x320] ;  /* 0x0000c80006007a20 */ /* 0x002ff20000410000 */
[----:B------:R1:W2:Y:S02]  /*bd90*/  MUFU.TANH R178, R0 ;  /* 0x0000000000b27308 */ /* 0x0002a40000002400 */
[----:B-1----:R-:W-:Y:S02]  /*bda0*/  FMUL.FTZ R0, R7, c[0x0][0x320] ;  /* 0x0000c80007007a20 */ /* 0x002fe40000410000 */
[----:B------:R-:W1:Y:S06]  /*bdb0*/  LDSM.16.M88.4 R4, [R195+0x7000] ;  /* 0x00700000c304783b */ /* 0x000e6c0000000200 */
[----:B------:R3:W5:Y:S02]  /*bdc0*/  MUFU.TANH R179, R0 ;  /* 0x0000000000b37308 */ /* 0x0007640000002400 */
[----:B---3--:R-:W-:Y:S08]  /*bdd0*/  FMUL.FTZ R0, R8, c[0x0][0x320] ;  /* 0x0000c80008007a20 */ /* 0x008ff00000410000 */
[----:B------:R3:W-:Y:S01]  /*bde0*/  MUFU.TANH R173, R0 ;  /* 0x0000000000ad7308 */ /* 0x0007e20000002400 */
[C---:B-1----:R-:W-:Y:S07]  /*bdf0*/  HMMA.16816.F32.BF16 R20, R180.reuse, R4, R20 ;  /* 0x00000004b414723c */ /* 0x042fee0000041814 */
[----:B------:R-:W-:Y:S01]  /*be00*/  @P6 SHF.R.S32.HI R4, RZ, 0x1f, R220 ;  /* 0x0000001fff046819 */ /* 0x000fe200000114dc */
[C---:B------:R-:W-:Y:S04]  /*be10*/  HMMA.16816.F32.BF16 R24, R180.reuse, R6, R24 ;  /* 0x00000006b418723c */ /* 0x040fe80000041818 */
[----:B------:R-:W-:Y:S02]  /*be20*/  @P6 IMAD R4, R4, c[0x0][0x1e0], RZ ;  /* 0x0000780004046a24 */ /* 0x000fe400078e02ff */
[----:B---3--:R-:W-:Y:S02]  /*be30*/  FMUL.FTZ R0, R9, c[0x0][0x320] ;  /* 0x0000c80009007a20 */ /* 0x008fe40000410000 */
[C---:B------:R-:W-:Y:S02]  /*be40*/  @P6 IMAD.WIDE.U32 R6, R220.reuse, c[0x0][0x1e0], RZ ;  /* 0x00007800dc066a25 */ /* 0x040fe400078e00ff */
[----:B------:R1:W-:Y:S02]  /*be50*/  MUFU.TANH R172, R0 ;  /* 0x0000000000ac7308 */ /* 0x0003e40000002400 */
[----:B------:R-:W-:Y:S02]  /*be60*/  @P6 IMAD R4, R220, c[0x0][0x1e4], R4 ;  /* 0x00007900dc046a24 */ /* 0x000fe400078e0204 */
[----:B-1----:R-:W-:Y:S02]  /*be70*/  FMUL.FTZ R0, R10, c[0x0][0x320] ;  /* 0x0000c8000a007a20 */ /* 0x002fe40000410000 */
[----:B------:R-:W1:Y:S01]  /*be80*/  LDSM.16.M88.4 R8, [R195+0x7800] ;  /* 0x00780000c308783b */ /* 0x000e620000000200 */
[----:B------:R-:W-:Y:S04]  /*be90*/  DEPBAR.LE SB0, 0x0 ;  /* 0x000080000000791a */ /* 0x000fe80000000000 */
[----:B------:R3:W1:Y:S03]  /*bea0*/  MUFU.TANH R175, R0 ;  /* 0x0000000000af7308 */ /* 0x0006660000002400 */
[----:B------:R-:W-:Y:S01]  /*beb0*/  BAR.SYNC.DEFER_BLOCKING 0x0 ;  /* 0x0000000000007b1d */ /* 0x000fe20000010000 */
[----:B---3--:R-:W-:Y:S06]  /*bec0*/  FMUL.FTZ R0, R12, c[0x0][0x320] ;  /* 0x0000c8000c007a20 */ /* 0x008fec0000410000 */
[----:B------:R3:W-:Y:S01]  /*bed0*/  MUFU.TANH R139, R0 ;  /* 0x00000000008b7308 */ /* 0x0007e20000002400 */
[C---:B-1----:R-:W-:Y:S08]  /*bee0*/  HMMA.16816.F32.BF16 R28, R180.reuse, R8, R28 ;  /* 0x00000008b41c723c */ /* 0x042ff0000004181c */
[----:B------:R-:W-:Y:S04]  /*bef0*/  HMMA.16816.F32.BF16 R32, R180, R10, R32 ;  /* 0x0000000ab420723c */ /* 0x000fe80000041820 */
[----:B---3--:R-:W-:Y:S04]  /*bf00*/  FMUL.FTZ R0, R13, c[0x0][0x320] ;  /* 0x0000c8000d007a20 */ /* 0x008fe80000410000 */
[----:B------:R1:W-:Y:S08]  /*bf10*/  MUFU.TANH R184, R0 ;  /* 0x0000000000b87308 */ /* 0x0003f00000002400 */
[----:B------:R-:W-:Y:S04]  /*bf20*/  FMUL.FTZ R2, R31, c[0x0][0x320] ;  /* 0x0000c8001f027a20 */ /* 0x000fe80000410000 */
[----:B------:R2:W-:Y:S04]  /*bf30*/  MUFU.TANH R240, R2 ;  /* 0x0000000200f07308 */ /* 0x0005e80000002400 */
[----:B------:R-:W-:Y:S06]  /*bf40*/  FMUL.FTZ R3, R32, c[0x0][0x320] ;  /* 0x0000c80020037a20 */ /* 0x000fec0000410000 */
[----:B------:R3:W-:Y:S01]  /*bf50*/  MUFU.TANH R183, R3 ;  /* 0x0000000300b77308 */ /* 0x0007e20000002400 */
[----:B-1----:R-:W-:Y:S09]  /*bf60*/  FMUL.FTZ R0, R14, c[0x0][0x320] ;  /* 0x0000c8000e007a20 */ /* 0x002ff20000410000 */
[----:B------:R1:W1:Y:S01]  /*bf70*/  MUFU.TANH R185, R0 ;  /* 0x0000000000b97308 */ /* 0x0002620000002400 */
[----:B--2---:R-:W-:Y:S04]  /*bf80*/  FMNMX.FTZ R2, R178, R135, !PT ;  /* 0x00000087b2027209 */ /* 0x004fe80007810000 */
[----:B-----5:R-:W-:Y:S04]  /*bf90*/  FMNMX.FTZ R2, R179, R2, !PT ;  /* 0x00000002b3027209 */ /* 0x020fe80007810000 */
[----:B------:R-:W-:Y:S01]  /*bfa0*/  FMNMX.FTZ R2, R175, R2, !PT ;  /* 0x00000002af027209 */ /* 0x000fe20007810000 */
[----:B---3--:R-:W-:Y:S03]  /*bfb0*/  FMUL.FTZ R3, R33, c[0x0][0x320] ;  /* 0x0000c80021037a20 */ /* 0x008fe60000410000 */
[----:B------:R-:W-:Y:S01]  /*bfc0*/  FMNMX.FTZ R2, R177, R2, !PT ;  /* 0x00000002b1027209 */ /* 0x000fe20007810000 */
[----:B------:R2:W-:Y:S01]  /*bfd0*/  MUFU.TANH R182, R3 ;  /* 0x0000000300b67308 */ /* 0x0005e20000002400 */
[----:B-1----:R-:W-:Y:S02]  /*bfe0*/  FMUL.FTZ R0, R15, c[0x0][0x320] ;  /* 0x0000c8000f007a20 */ /* 0x002fe40000410000 */
[----:B------:R-:W-:Y:S07]  /*bff0*/  FMNMX.FTZ R2, R185, R2, !PT ;  /* 0x00000002b9027209 */ /* 0x000fee0007810000 */
[----:B------:R1:W3:Y:S01]  /*c000*/  MUFU.TANH R186, R0 ;  /* 0x0000000000ba7308 */ /* 0x0002e20000002400 */
[----:B--2---:R-:W-:Y:S09]  /*c010*/  FMUL.FTZ R3, R34, c[0x0][0x320] ;  /* 0x0000c80022037a20 */ /* 0x004ff20000410000 */
[----:B------:R-:W-:Y:S01]  /*c020*/  MUFU.TANH R137, R3 ;  /* 0x0000000300897308 */ /* 0x000fe20000002400 */
[----:B-1----:R-:W-:Y:S01]  /*c030*/  FMUL.FTZ R0, R17, c[0x0][0x320] ;  /* 0x0000c80011007a20 */ /* 0x002fe20000410000 */
[----:B---3--:R-:W-:Y:S08]  /*c040*/  FMNMX.FTZ R2, R186, R2, !PT ;  /* 0x00000002ba027209 */ /* 0x008ff00007810000 */
        /* <DEDUP_REMOVED lines=45> */
[----:B-----5:R-:W-:Y:S02]  /*c320*/  FMNMX.FTZ R2, R236, R3, !PT ;  /* 0x00000003ec027209 */ /* 0x020fe40007810000 */
        /* <DEDUP_REMOVED lines=11> */
[----:B--2---:R-:W-:Y:S02]  /*c3e0*/  FMNMX.FTZ R8, R3, R5, !PT ;  /* 0x0000000503087209 */ /* 0x004fe40007810000 */
[----:B------:R-:W-:Y:S02]  /*c3f0*/  @P6 IADD3 R3, R7, R4, RZ ;  /* 0x0000000407036210 */ /* 0x000fe40007ffe0ff */
[C---:B------:R-:W-:Y:S03]  /*c400*/  @P6 SHF.L.U32 R5, R6.reuse, 0x6, RZ ;  /* 0x0000000606056819 */ /* 0x040fe600000006ff */
[----:B------:R-:W2:Y:S01]  /*c410*/  SHFL.BFLY PT, R11, R8, 0x1, 0x1f ;  /* 0x0c201f00080b7f89 */ /* 0x000ea200000e0000 */
[----:B------:R-:W-:Y:S02]  /*c420*/  @P6 SHF.L.U64.HI R4, R6, 0x6, R3 ;  /* 0x0000000606046819 */ /* 0x000fe40000010203 */
[----:B-1----:R-:W-:Y:S02]  /*c430*/  FMNMX.FTZ R0, R0, R2, !PT ;  /* 0x0000000200007209 */ /* 0x002fe40007810000 */
[C---:B------:R-:W-:Y:S03]  /*c440*/  @P6 IADD3 R2, P0, R5.reuse, R248, RZ ;  /* 0x000000f805026210 */ /* 0x040fe60007f1e0ff */
[----:B------:R-:W1:Y:S01]  /*c450*/  SHFL.BFLY PT, R3, R0, 0x1, 0x1f ;  /* 0x0c201f0000037f89 */ /* 0x000e6200000e0000 */
[----:B------:R-:W-:Y:S02]  /*c460*/  @P6 LEA R16, P1, R2, c[0x0][0x1c8], 0x1 ;  /* 0x0000720002106a11 */ /* 0x000fe400078208ff */
[-C--:B------:R-:W-:Y:S02]  /*c470*/  @P6 IADD3.X R6, R4, R252.reuse, RZ, P0, !PT ;  /* 0x000000fc04066210 */ /* 0x080fe400007fe4ff */
[----:B------:R-:W-:Y:S02]  /*c480*/  @P6 IADD3 R9, P0, R248, 0x40, RZ ;  /* 0x00000040f8096810 */ /* 0x000fe40007f1e0ff */
[----:B------:R-:W-:Y:S02]  /*c490*/  @P6 LEA.HI.X R17, R2, c[0x0][0x1cc], R6, 0x1, P1 ;  /* 0x0000730002116a11 */ /* 0x000fe400008f0c06 */
[-C--:B------:R-:W-:Y:S02]  /*c4a0*/  @P6 IADD3.X R15, RZ, R252.reuse, RZ, P0, !PT ;  /* 0x000000fcff0f6210 */ /* 0x080fe400007fe4ff */
[----:B------:R-:W-:Y:S01]  /*c4b0*/  @P6 IADD3 R2, P0, R5, R9, RZ ;  /* 0x0000000905026210 */ /* 0x000fe20007f1e0ff */
[----:B------:R3:W-:Y:S01]  /*c4c0*/  @P6 LDGSTS.E.BYPASS.LTC128B.128 [R219+0x8100], [R16.64], !P5 ;  /* 0x0810000010db6fae */ /* 0x0007e2000e901d46 */
[----:B------:R-:W-:Y:S02]  /*c4d0*/  @P6 IADD3 R22, P1, R248, 0x80, RZ ;  /* 0x00000080f8166810 */ /* 0x000fe40007f3e0ff */
[----:B------:R-:W-:Y:S02]  /*c4e0*/  @P6 IADD3.X R7, R4, R15, RZ, P0, !PT ;  /* 0x0000000f04076210 */ /* 0x000fe400007fe4ff */
[----:B--2---:R-:W-:Y:S02]  /*c4f0*/  FMNMX.FTZ R133, R8, R11, !PT ;  /* 0x0000000b08857209 */ /* 0x004fe40007810000 */
[C---:B------:R-:W-:Y:S02]  /*c500*/  @P6 LEA R20, P0, R2.reuse, c[0x0][0x1c8], 0x1 ;  /* 0x0000720002146a11 */ /* 0x040fe400078008ff */
[----:B------:R-:W-:Y:S02]  /*c510*/  @P6 IADD3.X R23, RZ, R252, RZ, P1, !PT ;  /* 0x000000fcff176210 */ /* 0x000fe40000ffe4ff */
[----:B------:R-:W-:Y:S01]  /*c520*/  @P6 LEA.HI.X R21, R2, c[0x0][0x1cc], R7, 0x1, P0 ;  /* 0x0000730002156a11 */ /* 0x000fe200000f0c07 */
[----:B------:R-:W-:Y:S01]  /*c530*/  FADD.FTZ R2, -R133, R134 ;  /* 0x0000008685027221 */ /* 0x000fe20000010100 */
[----:B-1----:R-:W-:Y:S02]  /*c540*/  FMNMX.FTZ R132, R0, R3, !PT ;  /* 0x0000000300847209 */ /* 0x002fe40007810000 */
[C---:B------:R-:W-:Y:S01]  /*c550*/  @P6 IADD3 R6, P1, R5.reuse, R22, RZ ;  /* 0x0000001605066210 */ /* 0x040fe20007f3e0ff */
[----:B------:R-:W-:Y:S01]  /*c560*/  FMUL.FTZ R0, R2, c[0x0][0x2d0] ;  /* 0x0000b40002007a20 */ /* 0x000fe20000410000 */
[----:B------:R-:W-:Y:S01]  /*c570*/  @P6 IADD3 R14, P0, R248, 0xc0, RZ ;  /* 0x000000c0f80e6810 */ /* 0x000fe20007f1e0ff */
[----:B------:R1:W-:Y:S01]  /*c580*/  @P6 LDGSTS.E.BYPASS.LTC128B.128 [R219+0xa100], [R20.64], !P4 ;  /* 0x0a10000014db6fae */ /* 0x0003e2000e101d46 */
[----:B------:R-:W-:Y:S01]  /*c590*/  @P6 IADD3.X R10, R4, R23, RZ, P1, !PT ;  /* 0x00000017040a6210 */ /* 0x000fe20000ffe4ff */
[----:B------:R2:W3:Y:S01]  /*c5a0*/  MUFU.EX2 R2, R0 ;  /* 0x0000000000027308 */ /* 0x0004e20000000800 */
[C---:B------:R-:W-:Y:S02]  /*c5b0*/  @P6 LEA R18, P1, R6.reuse, c[0x0][0x1c8], 0x1 ;  /* 0x0000720006126a11 */ /* 0x040fe400078208ff */
[----:B------:R-:W-:Y:S02]  /*c5c0*/  @P6 IADD3.X R7, RZ, R252, RZ, P0, !PT ;  /* 0x000000fcff076210 */ /* 0x000fe400007fe4ff */
[----:B------:R-:W-:Y:S02]  /*c5d0*/  @P6 LEA.HI.X R19, R6, c[0x0][0x1cc], R10, 0x1, P1 ;  /* 0x0000730006136a11 */ /* 0x000fe400008f0c0a */
[----:B------:R-:W-:Y:S02]  /*c5e0*/  @P6 IADD3 R6, P1, R5, R14, RZ ;  /* 0x0000000e05066210 */ /* 0x000fe40007f3e0ff */
[----:B------:R-:W-:Y:S01]  /*c5f0*/  @P6 MOV R3, c[0x0][0x1e0] ;  /* 0x0000780000036a02 */ /* 0x000fe20000000f00 */
[----:B------:R5:W-:Y:S01]  /*c600*/  @P6 LDGSTS.E.BYPASS.LTC128B.128 [R219+0xc100], [R18.64], !P3 ;  /* 0x0c10000012db6fae */ /* 0x000be2000d901d46 */
[----:B------:R-:W-:Y:S02]  /*c610*/  @P6 IADD3.X R10, R4, R7, RZ, P1, !PT ;  /* 0x00000007040a6210 */ /* 0x000fe40000ffe4ff */
[C---:B------:R-:W-:Y:S02]  /*c620*/  @P6 LEA R12, P1, R6.reuse, c[0x0][0x1c8], 0x1 ;  /* 0x00007200060c6a11 */ /* 0x040fe400078208ff */
[C---:B------:R-:W-:Y:S02]  /*c630*/  @P6 LEA R5, P0, R3.reuse, R5, 0x5 ;  /* 0x0000000503056211 */ /* 0x040fe400078028ff */
[----:B------:R-:W-:Y:S02]  /*c640*/  @P6 MOV R8, c[0x0][0x1e4] ;  /* 0x0000790000086a02 */ /* 0x000fe40000000f00 */
[----:B------:R-:W-:Y:S02]  /*c650*/  @P6 LEA.HI.X R13, R6, c[0x0][0x1cc], R10, 0x1, P1 ;  /* 0x00007300060d6a11 */ /* 0x000fe400008f0c0a */
[----:B------:R-:W-:Y:S02]  /*c660*/  @P6 LEA.HI.X R3, R3, R4, R8, 0x5, P0 ;  /* 0x0000000403036211 */ /* 0x000fe400000f2c08 */
[----:B------:R-:W-:Y:S01]  /*c670*/  @P6 IADD3 R4, P1, R5, R248, RZ ;  /* 0x000000f805046210 */ /* 0x000fe20007f3e0ff */
[----:B--2---:R-:W-:Y:S01]  /*c680*/  FADD.FTZ R0, -R132, R135 ;  /* 0x0000008784007221 */ /* 0x004fe20000010100 */
[----:B------:R2:W-:Y:S01]  /*c690*/  @P6 LDGSTS.E.BYPASS.LTC128B.128 [R219+0xe100], [R12.64], !P2 ;  /* 0x0e1000000cdb6fae */ /* 0x0005e2000d101d46 */
[----:B------:R-:W-:Y:S01]  /*c6a0*/  FMUL.FTZ R135, R133, c[0x0][0x2d0] ;  /* 0x0000b40085877a20 */ /* 0x000fe20000410000 */
[----:B------:R-:W-:Y:S01]  /*c6b0*/  @P6 LEA R10, P0, R4, c[0x0][0x1c8], 0x1 ;  /* 0x00007200040a6a11 */ /* 0x000fe200078008ff */
[----:B------:R-:W-:Y:S01]  /*c6c0*/  FMUL.FTZ R0, R0, c[0x0][0x2d0] ;  /* 0x0000b40000007a20 */ /* 0x000fe20000410000 */
[----:B------:R-:W-:Y:S01]  /*c6d0*/  @P6 IADD3.X R6, R3, R252, RZ, P1, !PT ;  /* 0x000000fc03066210 */ /* 0x000fe20000ffe4ff */
[--C-:B------:R-:W-:Y:S02]  /*c6e0*/  FFMA.FTZ R8, R174, c[0x0][0x2d0], -R135.reuse ;  /* 0x0000b400ae087a23 */ /* 0x100fe40000010887 */
[----:B---3--:R-:W-:Y:S01]  /*c6f0*/  FMUL.FTZ R16, R2, R152 ;  /* 0x0000009802107220 */ /* 0x008fe20000410000 */
[----:B------:R-:W-:Y:S01]  /*c700*/  @P6 LEA.HI.X R11, R4, c[0x0][0x1cc], R6, 0x1, P0 ;  /* 0x00007300040b6a11 */ /* 0x000fe200000f0c06 */
[----:B------:R3:W-:Y:S01]  /*c710*/  MUFU.EX2 R138, R8 ;  /* 0x00000008008a7308 */ /* 0x0007e20000000800 */
[----:B------:R-:W-:Y:S01]  /*c720*/  @P6 IADD3 R4, P1, R5, R9, RZ ;  /* 0x0000000905046210 */ /* 0x000fe20007f3e0ff */
[--C-:B------:R-:W-:Y:S02]  /*c730*/  FFMA.FTZ R9, R176, c[0x0][0x2d0], -R135.reuse ;  /* 0x0000b400b0097a23 */ /* 0x100fe40000010887 */
[----:B------:R1:W-:Y:S01]  /*c740*/  @P6 LDGSTS.E.BYPASS.LTC128B.128 [R219+0x9100], [R10.64], !P5 ;  /* 0x091000000adb6fae */ /* 0x0003e2000e901d46 */
[----:B------:R-:W-:Y:S01]  /*c750*/  @P6 IADD3.X R6, R3, R15, RZ, P1, !PT ;  /* 0x0000000f03066210 */ /* 0x000fe20000ffe4ff */
[C---:B------:R-:W-:Y:S02]  /*c760*/  FMUL.FTZ R17, R2.reuse, R153 ;  /* 0x0000009902117220 */ /* 0x040fe40000410000 */
[C---:B------:R-:W-:Y:S02]  /*c770*/  FMUL.FTZ R25, R2.reuse, R161 ;  /* 0x000000a102197220 */ /* 0x040fe40000410000 */
[----:B------:R1:W-:Y:S01]  /*c780*/  MUFU.EX2 R229, R9 ;  /* 0x0000000900e57308 */ /* 0x0003e20000000800 */
[C---:B------:R-:W-:Y:S01]  /*c790*/  FMUL.FTZ R24, R2.reuse, R160 ;  /* 0x000000a002187220 */ /* 0x040fe20000410000 */
[----:B------:R-:W4:Y:S01]  /*c7a0*/  LDL.LU R161, [R1+0xc] ;  /* 0x00000c0001a17983 */ /* 0x000f220000300800 */
[--C-:B------:R-:W-:Y:S02]  /*c7b0*/  FFMA.FTZ R134, R139, c[0x0][0x2d0], -R135.reuse ;  /* 0x0000b4008b867a23 */ /* 0x100fe40000010887 */
[C---:B------:R-:W-:Y:S02]  /*c7c0*/  FMUL.FTZ R32, R2.reuse, R168 ;  /* 0x000000a802207220 */ /* 0x040fe40000410000 */
[----:B------:R-:W-:Y:S02]  /*c7d0*/  FMUL.FTZ R33, R2, R169 ;  /* 0x000000a902217220 */ /* 0x000fe40000410000 */
[--C-:B------:R-:W-:Y:S01]  /*c7e0*/  FFMA.FTZ R160, R182, c[0x0][0x2d0], -R135.reuse ;  /* 0x0000b400b6a07a23 */ /* 0x100fe20000010887 */
[----:B------:R-:W2:Y:S01]  /*c7f0*/  MUFU.EX2 R0, R0 ;  /* 0x0000000000007308 */ /* 0x000ea20000000800 */
[C---:B------:R-:W-:Y:S02]  /*c800*/  FMUL.FTZ R36, R2.reuse, R36 ;  /* 0x0000002402247220 */ /* 0x040fe40000410000 */
[----:B------:R-:W-:Y:S01]  /*c810*/  FMUL.FTZ R37, R2, R37 ;  /* 0x0000002502257220 */ /* 0x000fe20000410000 */
[----:B---3--:R-:W-:Y:S01]  /*c820*/  @P6 LEA R8, P0, R4, c[0x0][0x1c8], 0x1 ;  /* 0x0000720004086a11 */ /* 0x008fe200078008ff */
[C---:B------:R-:W-:Y:S02]  /*c830*/  FMUL.FTZ R40, R2.reuse, R40 ;  /* 0x0000002802287220 */ /* 0x040fe40000410000 */
[C---:B------:R-:W-:Y:S02]  /*c840*/  FMUL.FTZ R41, R2.reuse, R41 ;  /* 0x0000002902297220 */ /* 0x040fe40000410000 */
[C---:B------:R-:W-:Y:S01]  /*c850*/  FMUL.FTZ R44, R2.reuse, R44 ;  /* 0x0000002c022c7220 */ /* 0x040fe20000410000 */
[----:B------:R-:W-:Y:S01]  /*c860*/  MUFU.EX2 R227, R134 ;  /* 0x0000008600e37308 */ /* 0x000fe20000000800 */
[C---:B------:R-:W-:Y:S02]  /*c870*/  FMUL.FTZ R45, R2.reuse, R45 ;  /* 0x0000002d022d7220 */ /* 0x040fe40000410000 */
[----:B------:R-:W-:Y:S01]  /*c880*/  FMUL.FTZ R48, R2, R48 ;  /* 0x0000003002307220 */ /* 0x000fe20000410000 */
[----:B-1----:R-:W-:Y:S01]  /*c890*/  @P6 LEA.HI.X R9, R4, c[0x0][0x1cc], R6, 0x1, P0 ;  /* 0x0000730004096a11 */ /* 0x002fe200000f0c06 */
[--C-:B------:R-:W-:Y:S01]  /*c8a0*/  FFMA.FTZ R6, R173, c[0x0][0x2d0], -R135.reuse ;  /* 0x0000b400ad067a23 */ /* 0x100fe20000010887 */
[C---:B------:R-:W-:Y:S01]  /*c8b0*/  @P6 IADD3 R4, P1, R5.reuse, R22, RZ ;  /* 0x0000001605046210 */ /* 0x040fe20007f3e0ff */
[----:B------:R-:W-:Y:S01]  /*c8c0*/  FMUL.FTZ R49, R2, R49 ;  /* 0x0000003102317220 */ /* 0x000fe20000410000 */
[----:B------:R-:W-:Y:S01]  /*c8d0*/  @P6 IADD3 R5, P0, R5, R14, RZ ;  /* 0x0000000e05056210 */ /* 0x000fe20007f1e0ff */
[----:B------:R1:W-:Y:S01]  /*c8e0*/  @P6 LDGSTS.E.BYPASS.LTC128B.128 [R219+0xb100], [R8.64], !P4 ;  /* 0x0b10000008db6fae */ /* 0x0003e2000e101d46 */
[C---:B------:R-:W-:Y:S01]  /*c8f0*/  @P6 IADD3.X R14, R3.reuse, R23, RZ, P1, !PT ;  /* 0x00000017030e6210 */ /* 0x040fe20000ffe4ff */
[----:B------:R3:W-:Y:S01]  /*c900*/  MUFU.EX2 R230, R6 ;  /* 0x0000000600e67308 */ /* 0x0007e20000000800 */
[----:B------:R-:W-:Y:S01]  /*c910*/  @P6 IADD3.X R15, R3, R7, RZ, P0, !PT ;  /* 0x00000007030f6210 */ /* 0x000fe200007fe4ff */
[--C-:B------:R-:W-:Y:S02]  /*c920*/  FFMA.FTZ R3, R172, c[0x0][0x2d0], -R135.reuse ;  /* 0x0000b400ac037a23 */ /* 0x100fe40000010887 */
[C---:B--2---:R-:W-:Y:S02]  /*c930*/  FMUL.FTZ R10, R0.reuse, R146 ;  /* 0x00000092000a7220 */ /* 0x044fe40000410000 */
[C---:B------:R-:W-:Y:S02]  /*c940*/  FMUL.FTZ R11, R0.reuse, R147 ;  /* 0x00000093000b7220 */ /* 0x040fe40000410000 */
[C---:B-----5:R-:W-:Y:S02]  /*c950*/  FMUL.FTZ R18, R0.reuse, R154 ;  /* 0x0000009a00127220 */ /* 0x060fe40000410000 */
[----:B------:R2:W5:Y:S01]  /*c960*/  MUFU.EX2 R228, R3 ;  /* 0x0000000300e47308 */ /* 0x0005620000000800 */
        /* <DEDUP_REMOVED lines=8> */
[----:B---3--:R-:W-:Y:S01]  /*c9f0*/  @P6 LEA R6, P0, R4, c[0x0][0x1c8], 0x1 ;  /* 0x0000720004066a11 */ /* 0x008fe200078008ff */
[----:B-1----:R-:W-:Y:S02]  /*ca00*/  FMUL.FTZ R9, R2, R145 ;  /* 0x0000009102097220 */ /* 0x002fe40000410000 */
[----:B------:R-:W-:Y:S01]  /*ca10*/  FFMA.FTZ R134, R184, c[0x0][0x2d0], -R135 ;  /* 0x0000b400b8867a23 */ /* 0x000fe20000010887 */
[----:B------:R-:W-:Y:S01]  /*ca20*/  @P6 LEA.HI.X R7, R4, c[0x0][0x1cc], R14, 0x1, P0 ;  /* 0x0000730004076a11 */ /* 0x000fe200000f0c0e */
[C---:B------:R-:W-:Y:S01]  /*ca30*/  FMUL.FTZ R42, R0.reuse, R42 ;  /* 0x0000002a002a7220 */ /* 0x040fe20000410000 */
[C---:B------:R-:W-:Y:S01]  /*ca40*/  @P6 LEA R4, P0, R5.reuse, c[0x0][0x1c8], 0x1 ;  /* 0x0000720005046a11 */ /* 0x040fe200078008ff */
[----:B------:R1:W-:Y:S01]  /*ca50*/  MUFU.EX2 R226, R134 ;  /* 0x0000008600e27308 */ /* 0x0003e20000000800 */
[----:B------:R-:W-:Y:S01]  /*ca60*/  FMUL.FTZ R43, R0, R43 ;  /* 0x0000002b002b7220 */ /* 0x000fe20000410000 */
[----:B------:R3:W-:Y:S01]  /*ca70*/  @P6 LDGSTS.E.BYPASS.LTC128B.128 [R219+0xd100], [R6.64], !P3 ;  /* 0x0d10000006db6fae */ /* 0x0007e2000d901d46 */
[----:B--2---:R-:W-:Y:S01]  /*ca80*/  FMUL.FTZ R3, R132, c[0x0][0x2d0] ;  /* 0x0000b40084037a20 */ /* 0x004fe20000410000 */
[----:B------:R-:W-:Y:S01]  /*ca90*/  @P6 LEA.HI.X R5, R5, c[0x0][0x1cc], R15, 0x1, P0 ;  /* 0x0000730005056a11 */ /* 0x000fe200000f0c0f */
[----:B------:R-:W-:Y:S02]  /*caa0*/  FMUL.FTZ R46, R0, R46 ;  /* 0x0000002e002e7220 */ /* 0x000fe40000410000 */
[--C-:B------:R-:W-:Y:S02]  /*cab0*/  FFMA.FTZ R14, R178, c[0x0][0x2d0], -R3.reuse ;  /* 0x0000b400b20e7a23 */ /* 0x100fe40000010803 */
[--C-:B------:R-:W-:Y:S01]  /*cac0*/  FFMA.FTZ R8, R175, c[0x0][0x2d0], -R3.reuse ;  /* 0x0000b400af087a23 */ /* 0x100fe20000010803 */
[----:B------:R2:W-:Y:S01]  /*cad0*/  @P6 LDGSTS.E.BYPASS.LTC128B.128 [R219+0xf100], [R4.64], !P2 ;  /* 0x0f10000004db6fae */ /* 0x0005e2000d101d46 */
[----:B------:R2:W-:Y:S01]  /*cae0*/  MUFU.EX2 R174, R14 ;  /* 0x0000000e00ae7308 */ /* 0x0005e20000000800 */
[C---:B------:R-:W-:Y:S02]  /*caf0*/  FMUL.FTZ R47, R0.reuse, R47 ;  /* 0x0000002f002f7220 */ /* 0x040fe40000410000 */
[C---:B------:R-:W-:Y:S02]  /*cb00*/  FMUL.FTZ R50, R0.reuse, R50 ;  /* 0x0000003200327220 */ /* 0x040fe40000410000 */
[----:B------:R-:W-:Y:S02]  /*cb10*/  FMUL.FTZ R51, R0, R51 ;  /* 0x0000003300337220 */ /* 0x000fe40000410000 */
[----:B------:R-:W-:Y:S01]  /*cb20*/  LDSM.16.MT88.4 R20, [R194] ;  /* 0x00000000c214783b */ /* 0x000fe20000004200 */
[C---:B------:R-:W-:Y:S02]  /*cb30*/  FMUL.FTZ R52, R2.reuse, R52 ;  /* 0x0000003402347220 */ /* 0x040fe40000410000 */
[----:B------:R2:W-:Y:S01]  /*cb40*/  MUFU.EX2 R173, R8 ;  /* 0x0000000800ad7308 */ /* 0x0005e20000000800 */
[----:B------:R-:W-:Y:S02]  /*cb50*/  FMUL.FTZ R53, R2, R53 ;  /* 0x0000003502357220 */ /* 0x000fe40000410000 */
[--C-:B-1----:R-:W-:Y:S02]  /*cb60*/  FFMA.FTZ R134, R185, c[0x0][0x2d0], -R3.reuse ;  /* 0x0000b400b9867a23 */ /* 0x102fe40000010803 */
[----:B------:R-:W-:Y:S01]  /*cb70*/  LDSM.16.MT88.4 R28, [R197] ;  /* 0x00000000c51c783b */ /* 0x000fe20000004200 */
[C---:B------:R-:W-:Y:S02]  /*cb80*/  FMUL.FTZ R54, R0.reuse, R54 ;  /* 0x0000003600367220 */ /* 0x040fe40000410000 */
[----:B---3--:R-:W-:Y:S01]  /*cb90*/  FMUL.FTZ R6, R0, R142 ;  /* 0x0000008e00067220 */ /* 0x008fe20000410000 */
[----:B-----5:R-:W-:Y:S01]  /*cba0*/  F2FP.BF16.PACK_AB R142, R228, R230 ;  /* 0x000000e6e48e723e */ /* 0x020fe200000010ff */
[C---:B------:R-:W-:Y:S01]  /*cbb0*/  FMUL.FTZ R7, R0.reuse, R143 ;  /* 0x0000008f00077220 */ /* 0x040fe20000410000 */
[----:B------:R-:W-:Y:S01]  /*cbc0*/  MUFU.EX2 R189, R134 ;  /* 0x0000008600bd7308 */ /* 0x000fe20000000800 */
[----:B------:R-:W-:Y:S01]  /*cbd0*/  FMUL.FTZ R55, R0, R55 ;  /* 0x0000003700377220 */ /* 0x000fe20000410000 */
[----:B------:R-:W-:Y:S01]  /*cbe0*/  LDSM.16.MT88.4 R152, [R194+0x2000] ;  /* 0x00200000c298783b */ /* 0x000fe20000004200 */
[--C-:B--2---:R-:W-:Y:S02]  /*cbf0*/  FFMA.FTZ R14, R179, c[0x0][0x2d0], -R3.reuse ;  /* 0x0000b400b30e7a23 */ /* 0x104fe40000010803 */
[----:B------:R-:W-:Y:S02]  /*cc00*/  FFMA.FTZ R4, R177, c[0x0][0x2d0], -R3 ;  /* 0x0000b400b1047a23 */ /* 0x000fe40000010803 */
[C---:B------:R-:W-:Y:S02]  /*cc10*/  FMUL.FTZ R5, R2.reuse, R141 ;  /* 0x0000008d02057220 */ /* 0x040fe40000410000 */
[C---:B------:R-:W-:Y:S01]  /*cc20*/  FMUL.FTZ R56, R2.reuse, R56 ;  /* 0x0000003802387220 */ /* 0x040fe20000410000 */
[----:B------:R-:W1:Y:S01]  /*cc30*/  MUFU.EX2 R190, R14 ;  /* 0x0000000e00be7308 */ /* 0x000e620000000800 */
[----:B------:R-:W-:Y:S01]  /*cc40*/  LDSM.16.MT88.4 R168, [R196+0x1800] ;  /* 0x00180000c4a8783b */ /* 0x000fe20000004200 */
[C---:B------:R-:W-:Y:S02]  /*cc50*/  FMUL.FTZ R57, R2.reuse, R57 ;  /* 0x0000003902397220 */ /* 0x040fe40000410000 */
[----:B------:R-:W-:Y:S02]  /*cc60*/  FMUL.FTZ R8, R2, R144 ;  /* 0x0000009002087220 */ /* 0x000fe40000410000 */
[C---:B------:R-:W-:Y:S02]  /*cc70*/  FMUL.FTZ R58, R0.reuse, R58 ;  /* 0x0000003a003a7220 */ /* 0x040fe40000410000 */
[----:B------:R-:W-:Y:S01]  /*cc80*/  FMUL.FTZ R59, R0, R59 ;  /* 0x0000003b003b7220 */ /* 0x000fe20000410000 */
[----:B------:R-:W-:Y:S01]  /*cc90*/  LDSM.16.MT88.4 R144, [R196] ;  /* 0x00000000c490783b */ /* 0x000fe20000004200 */
[----:B------:R-:W2:Y:S01]  /*cca0*/  MUFU.EX2 R172, R4 ;  /* 0x0000000400ac7308 */ /* 0x000ea20000000800 */
[C---:B------:R-:W-:Y:S02]  /*ccb0*/  FMUL.FTZ R60, R2.reuse, R60 ;  /* 0x0000003c023c7220 */ /* 0x040fe40000410000 */
[----:B------:R-:W-:Y:S02]  /*ccc0*/  FMUL.FTZ R61, R2, R61 ;  /* 0x0000003d023d7220 */ /* 0x000fe40000410000 */
[C---:B------:R-:W-:Y:S02]  /*ccd0*/  FMUL.FTZ R62, R0.reuse, R62 ;  /* 0x0000003e003e7220 */ /* 0x040fe40000410000 */
[----:B------:R-:W0:Y:S01]  /*cce0*/  LDGDEPBAR ;  /* 0x00000000000079af */ /* 0x000e220000000000 */
[----:B------:R-:W-:Y:S02]  /*ccf0*/  FMUL.FTZ R63, R0, R63 ;  /* 0x0000003f003f7220 */ /* 0x000fe40000410000 */
[C---:B------:R-:W-:Y:S02]  /*cd00*/  FMUL.FTZ R64, R2.reuse, R64 ;  /* 0x0000004002407220 */ /* 0x040fe40000410000 */
[----:B------:R-:W-:Y:S01]  /*cd10*/  FMUL.FTZ R65, R2, R65 ;  /* 0x0000004102417220 */ /* 0x000fe20000410000 */
[----:B-1----:R-:W-:Y:S02]  /*cd20*/  F2FP.BF16.PACK_AB R141, R190, R174 ;  /* 0x000000aebe8d723e */ /* 0x002fe400000010ff */
[----:B------:R-:W1:Y:S01]  /*cd30*/  LDSM.16.MT88.4 R12, [R193] ;  /* 0x00000000c10c783b */ /* 0x000e620000004200 */
[C---:B------:R-:W-:Y:S02]  /*cd40*/  FMUL.FTZ R66, R0.reuse, R66 ;  /* 0x0000004200427220 */ /* 0x040fe40000410000 */
[----:B------:R-:W-:Y:S02]  /*cd50*/  FMUL.FTZ R67, R0, R67 ;  /* 0x0000004300437220 */ /* 0x000fe40000410000 */
[C---:B------:R-:W-:Y:S02]  /*cd60*/  FMUL.FTZ R68, R2.reuse, R68 ;  /* 0x0000004402447220 */ /* 0x040fe40000410000 */
[----:B------:R-:W-:Y:S01]  /*cd70*/  FMUL.FTZ R69, R2, R69 ;  /* 0x0000004502457220 */ /* 0x000fe20000410000 */
[----:B--2---:R-:W-:Y:S01]  /*cd80*/  F2FP.BF16.PACK_AB R143, R172, R173 ;  /* 0x000000adac8f723e */ /* 0x004fe200000010ff */
[----:B------:R-:W-:Y:S01]  /*cd90*/  FMUL.FTZ R4, R2, R140 ;  /* 0x0000008c02047220 */ /* 0x000fe20000410000 */
[----:B------:R-:W-:Y:S01]  /*cda0*/  F2FP.BF16.PACK_AB R140, R229, R138 ;  /* 0x0000008ae58c723e */ /* 0x000fe200000010ff */
        /* <DEDUP_REMOVED lines=14> */
[C---:B-1----:R-:W-:Y:S05]  /*ce90*/  HMMA.16816.F32.BF16 R4, R140.reuse, R12, R4 ;  /* 0x0000000c8c04723c */ /* 0x042fea0000041804 */
        /* <DEDUP_REMOVED lines=17> */
[C---:B------:R-:W-:Y:S04]  /*cfb0*/  FMUL.FTZ R22, R0.reuse, R158 ;  /* 0x0000009e00167220 */ /* 0x040fe80000410000 */
[C---:B------:R-:W-:Y:S02]  /*cfc0*/  FMUL.FTZ R23, R0.reuse, R159 ;  /* 0x0000009f00177220 */ /* 0x040fe40000410000 */
[--C-:B------:R-:W-:Y:S02]  /*cfd0*/  FFMA.FTZ R158, R237, c[0x0][0x2d0], -R135.reuse ;  /* 0x0000b400ed9e7a23 */ /* 0x100fe40000010887 */
[----:B------:R-:W-:Y:S02]  /*cfe0*/  FFMA.FTZ R159, R183, c[0x0][0x2d0], -R135 ;  /* 0x0000b400b79f7a23 */ /* 0x000fe40000010887 */
[--C-:B------:R-:W-:Y:S01]  /*cff0*/  FFMA.FTZ R156, R137, c[0x0][0x2d0], -R3.reuse ;  /* 0x0000b400899c7a23 */ /* 0x100fe20000010803 */
[C---:B------:R-:W-:Y:S01]  /*d000*/  HMMA.16816.F32.BF16 R20, R140.reuse, R28, R20 ;  /* 0x0000001c8c14723c */ /* 0x040fe20000041814 */
[----:B------:R-:W-:Y:S02]  /*d010*/  MUFU.EX2 R183, R157 ;  /* 0x0000009d00b77308 */ /* 0x000fe40000000800 */
[C---:B------:R-:W-:Y:S02]  /*d020*/  FMUL.FTZ R90, R0.reuse, R90 ;  /* 0x0000005a005a7220 */ /* 0x040fe40000410000 */
[----:B------:R-:W-:Y:S02]  /*d030*/  FMUL.FTZ R91, R0, R91 ;  /* 0x0000005b005b7220 */ /* 0x000fe40000410000 */
[C---:B------:R-:W-:Y:S01]  /*d040*/  FMUL.FTZ R28, R2.reuse, R164 ;  /* 0x000000a4021c7220 */ /* 0x040fe20000410000 */
[C---:B------:R-:W-:Y:S03]  /*d050*/  HMMA.16816.F32.BF16 R24, R140.reuse, R30, R24 ;  /* 0x0000001e8c18723c */ /* 0x040fe60000041818 */
[----:B------:R-:W-:Y:S01]  /*d060*/  MUFU.EX2 R185, R158 ;  /* 0x0000009e00b97308 */ /* 0x000fe20000000800 */
[C---:B------:R-:W-:Y:S02]  /*d070*/  FMUL.FTZ R29, R2.reuse, R165 ;  /* 0x000000a5021d7220 */ /* 0x040fe40000410000 */
[----:B------:R-:W-:Y:S02]  /*d080*/  FMUL.FTZ R92, R2, R92 ;  /* 0x0000005c025c7220 */ /* 0x000fe40000410000 */
[C---:B------:R-:W-:Y:S04]  /*d090*/  FMUL.FTZ R30, R0.reuse, R166 ;  /* 0x000000a6001e7220 */ /* 0x040fe80000410000 */
[----:B------:R-:W-:Y:S01]  /*d0a0*/  FMUL.FTZ R31, R0, R167 ;  /* 0x000000a7001f7220 */ /* 0x000fe20000410000 */
[----:B------:R-:W-:Y:S01]  /*d0b0*/  MUFU.EX2 R184, R159 ;  /* 0x0000009f00b87308 */ /* 0x000fe20000000800 */
[----:B------:R-:W-:Y:S02]  /*d0c0*/  FMUL.FTZ R93, R2, R93 ;  /* 0x0000005d025d7220 */ /* 0x000fe40000410000 */
[C---:B------:R-:W-:Y:S02]  /*d0d0*/  FMUL.FTZ R94, R0.reuse, R94 ;  /* 0x0000005e005e7220 */ /* 0x040fe40000410000 */
[----:B------:R-:W-:Y:S01]  /*d0e0*/  FMUL.FTZ R95, R0, R95 ;  /* 0x0000005f005f7220 */ /* 0x000fe20000410000 */
[C---:B------:R-:W-:Y:S03]  /*d0f0*/  HMMA.16816.F32.BF16 R28, R140.reuse, R144, R28 ;  /* 0x000000908c1c723c */ /* 0x040fe6000004181c */
[C---:B------:R-:W-:Y:S02]  /*d100*/  FMUL.FTZ R96, R2.reuse, R96 ;  /* 0x0000006002607220 */ /* 0x040fe40000410000 */
[----:B------:R-:W-:Y:S02]  /*d110*/  FMUL.FTZ R97, R2, R97 ;  /* 0x0000006102617220 */ /* 0x000fe40000410000 */
[C---:B------:R-:W-:Y:S01]  /*d120*/  FMUL.FTZ R98, R0.reuse, R98 ;  /* 0x0000006200627220 */ /* 0x040fe20000410000 */
[C---:B------:R-:W-:Y:S01]  /*d130*/  HMMA.16816.F32.BF16 R32, R140.reuse, R146, R32 ;  /* 0x000000928c20723c */ /* 0x040fe20000041820 */
[----:B------:R-:W2:Y:S03]  /*d140*/  LDSM.16.MT88.4 R144, [R197+0x2000] ;  /* 0x00200000c590783b */ /* 0x000ea60000004200 */
        /* <DEDUP_REMOVED lines=24> */
[----:B------:R-:W-:Y:S02]  /*d2d0*/  FMUL.FTZ R114, R0, R114 ;  /* 0x0000007200727220 */ /* 0x000fe40000410000 */
[C---:B-1----:R-:W-:Y:S04]  /*d2e0*/  HMMA.16816.F32.BF16 R60, R140.reuse, R148, R60 ;  /* 0x000000948c3c723c */ /* 0x042fe8000004183c */
[----:B------:R-:W-:Y:S02]  /*d2f0*/  FFMA.FTZ R134, R186, c[0x0][0x2d0], -R3 ;  /* 0x0000b400ba867a23 */ /* 0x000fe40000010803 */
[----:B------:R-:W-:Y:S02]  /*d300*/  FMUL.FTZ R115, R0, R115 ;  /* 0x0000007300737220 */ /* 0x000fe40000410000 */
[C---:B------:R-:W-:Y:S01]  /*d310*/  HMMA.16816.F32.BF16 R64, R140.reuse, R150, R64 ;  /* 0x000000968c40723c */ /* 0x040fe20000041840 */
[----:B------:R1:W5:Y:S01]  /*d320*/  MUFU.EX2 R188, R134 ;  /* 0x0000008600bc7308 */ /* 0x0003620000000800 */
        /* <DEDUP_REMOVED lines=11> */
[C---:B--2---:R-:W-:Y:S03]  /*d3e0*/  HMMA.16816.F32.BF16 R76, R140.reuse, R144, R76 ;  /* 0x000000908c4c723c */ /* 0x044fe6000004184c */
[--C-:B-1----:R-:W-:Y:S02]  /*d3f0*/  FFMA.FTZ R134, R187, c[0x0][0x2d0], -R135.reuse ;  /* 0x0000b400bb867a23 */ /* 0x102fe40000010887 */
[----:B------:R-:W-:Y:S02]  /*d400*/  FMUL.FTZ R123, R0, R123 ;  /* 0x0000007b007b7220 */ /* 0x000fe40000410000 */
[----:B------:R1:W-:Y:S01]  /*d410*/  MUFU.EX2 R225, R134 ;  /* 0x0000008600e17308 */ /* 0x0003e20000000800 */
[C---:B------:R-:W-:Y:S01]  /*d420*/  HMMA.16816.F32.BF16 R80, R140.reuse, R146, R80 ;  /* 0x000000928c50723c */ /* 0x040fe20000041850 */
[----:B------:R-:W2:Y:S03]  /*d430*/  LDSM.16.MT88.4 R144, [R193+0x6000] ;  /* 0x00600000c190783b */ /* 0x000ea60000004200 */
        /* <DEDUP_REMOVED lines=10> */
[----:B-1----:R-:W-:Y:S02]  /*d4e0*/  FFMA.FTZ R134, R191, c[0x0][0x2d0], -R135 ;  /* 0x0000b400bf867a23 */ /* 0x002fe40000010887 */
[C---:B---3--:R-:W-:Y:S02]  /*d4f0*/  HMMA.16816.F32.BF16 R92, R140.reuse, R152, R92 ;  /* 0x000000988c5c723c */ /* 0x048fe4000004185c */
[----:B------:R1:W-:Y:S02]  /*d500*/  MUFU.EX2 R224, R134 ;  /* 0x0000008600e07308 */ /* 0x0003e40000000800 */
[C---:B------:R-:W-:Y:S02]  /*d510*/  FMUL.FTZ R131, R0.reuse, R131 ;  /* 0x0000008300837220 */ /* 0x040fe40000410000 */
[----:B------:R-:W-:Y:S02]  /*d520*/  FFMA.FTZ R0, R0, R161, R174 ;  /* 0x000000a100007223 */ /* 0x000fe400000100ae */
[C---:B------:R-:W-:Y:S01]  /*d530*/  HMMA.16816.F32.BF16 R96, R140.reuse, R154, R96 ;  /* 0x0000009a8c60723c */ /* 0x040fe20000041860 */
[----:B------:R-:W3:Y:S03]  /*d540*/  LDSM.16.MT88.4 R152, [R197+0x6000] ;  /* 0x00600000c598783b */ /* 0x000ee60000004200 */
[----:B------:R-:W-:Y:S02]  /*d550*/  FADD.FTZ R0, R190, R0 ;  /* 0x00000000be007221 */ /* 0x000fe40000010000 */
[----:B------:R-:W-:Y:S02]  /*d560*/  FFMA.FTZ R2, R2, R242, R138 ;  /* 0x000000f202027223 */ /* 0x000fe4000001008a */
[C---:B--2---:R-:W-:Y:S01]  /*d570*/  HMMA.16816.F32.BF16 R100, R140.reuse, R144, R100 ;  /* 0x000000908c64723c */ /* 0x044fe20000041864 */
[----:B------:R-:W-:Y:S03]  /*d580*/  LDSM.16.MT88.4 R160, [R197+0x1800] ;  /* 0x00180000c5a0783b */ /* 0x000fe60000004200 */
[----:B------:R-:W-:Y:S02]  /*d590*/  FADD.FTZ R0, R173, R0 ;  /* 0x00000000ad007221 */ /* 0x000fe40000010000 */
[----:B------:R-:W-:Y:S02]  /*d5a0*/  FADD.FTZ R2, R229, R2 ;  /* 0x00000002e5027221 */ /* 0x000fe40000010000 */
[C---:B------:R-:W-:Y:S01]  /*d5b0*/  HMMA.16816.F32.BF16 R104, R140.reuse, R146, R104 ;  /* 0x000000928c68723c */ /* 0x040fe20000041868 */
[----:B------:R-:W2:Y:S03]  /*d5c0*/  LDSM.16.MT88.4 R144, [R196+0x6000] ;  /* 0x00600000c490783b */ /* 0x000ea60000004200 */
[--C-:B-1----:R-:W-:Y:S02]  /*d5d0*/  FFMA.FTZ R134, R221, c[0x0][0x2d0], -R3.reuse ;  /* 0x0000b400dd867a23 */ /* 0x102fe40000010803 */
[----:B------:R-:W-:Y:S02]  /*d5e0*/  FADD.FTZ R0, R172, R0 ;  /* 0x00000000ac007221 */ /* 0x000fe40000010000 */
[----:B------:R1:W1:Y:S01]  /*d5f0*/  MUFU.EX2 R187, R134 ;  /* 0x0000008600bb7308 */ /* 0x0002620000000800 */
[C---:B----4-:R-:W-:Y:S01]  /*d600*/  HMMA.16816.F32.BF16 R108, R140.reuse, R148, R108 ;  /* 0x000000948c6c723c */ /* 0x050fe2000004186c */
[----:B------:R-:W-:Y:S02]  /*d610*/  LDSM.16.MT88.4 R172, [R193+0x3800] ;  /* 0x00380000c1ac783b */ /* 0x000fe40000004200 */
[----:B------:R-:W-:Y:S02]  /*d620*/  FADD.FTZ R0, R189, R0 ;  /* 0x00000000bd007221 */ /* 0x000fe40000010000 */
[----:B------:R-:W-:Y:S02]  /*d630*/  FADD.FTZ R2, R230, R2 ;  /* 0x00000002e6027221 */ /* 0x000fe40000010000 */
[----:B-----5:R-:W-:Y:S01]  /*d640*/  FADD.FTZ R0, R188, R0 ;  /* 0x00000000bc007221 */ /* 0x020fe20000010000 */
[C---:B------:R-:W-:Y:S01]  /*d650*/  HMMA.16816.F32.BF16 R112, R140.reuse, R150, R112 ;  /* 0x000000968c70723c */ /* 0x040fe20000041870 */
[----:B------:R-:W4:Y:S03]  /*d660*/  LDSM.16.MT88.4 R148, [R193+0x800] ;  /* 0x00080000c194783b */ /* 0x000f260000004200 */
[----:B------:R-:W-:Y:S04]  /*d670*/  FADD.FTZ R2, R228, R2 ;  /* 0x00000002e4027221 */ /* 0x000fe80000010000 */
[C---:B---3--:R-:W-:Y:S04]  /*d680*/  HMMA.16816.F32.BF16 R116, R140.reuse, R152, R116 ;  /* 0x000000988c74723c */ /* 0x048fe80000041874 */
[----:B------:R-:W-:Y:S02]  /*d690*/  FADD.FTZ R2, R227, R2 ;  /* 0x00000002e3027221 */ /* 0x000fe40000010000 */
[----:B-1----:R-:W-:Y:S02]  /*d6a0*/  FFMA.FTZ R134, R222, c[0x0][0x2d0], -R3 ;  /* 0x0000b400de867a23 */ /* 0x002fe40000010803 */
[C---:B------:R-:W-:Y:S01]  /*d6b0*/  HMMA.16816.F32.BF16 R120, R140.reuse, R154, R120 ;  /* 0x0000009a8c78723c */ /* 0x040fe20000041878 */
[----:B------:R-:W1:Y:S01]  /*d6c0*/  LDSM.16.MT88.4 R152, [R194+0x800] ;  /* 0x00080000c298783b */ /* 0x000e620000004200 */
[----:B------:R3:W5:Y:S02]  /*d6d0*/  MUFU.EX2 R186, R134 ;  /* 0x0000008600ba7308 */ /* 0x0007640000000800 */
[----:B------:R-:W-:Y:S02]  /*d6e0*/  FADD.FTZ R0, R187, R0 ;  /* 0x00000000bb007221 */ /* 0x000fe40000010000 */
[----:B------:R-:W-:Y:S02]  /*d6f0*/  FADD.FTZ R2, R226, R2 ;  /* 0x00000002e2027221 */ /* 0x000fe40000010000 */
[C---:B--2---:R-:W-:Y:S04]  /*d700*/  HMMA.16816.F32.BF16 R124, R140.reuse, R144, R124 ;  /* 0x000000908c7c723c */ /* 0x044fe8000004187c */
[----:B------:R-:W-:Y:S04]  /*d710*/  FADD.FTZ R2, R225, R2 ;  /* 0x00000002e1027221 */ /* 0x000fe80000010000 */
[----:B------:R-:W-:Y:S01]  /*d720*/  HMMA.16816.F32.BF16 R128, R140, R146, R128 ;  /* 0x000000928c80723c */ /* 0x000fe20000041880 */
[----:B------:R-:W2:Y:S03]  /*d730*/  LDSM.16.MT88.4 R144, [R197+0x800] ;  /* 0x00080000c590783b */ /* 0x000ea60000004200 */
[----:B------:R-:W-:Y:S03]  /*d740*/  FADD.FTZ R2, R224, R2 ;  /* 0x00000002e0027221 */ /* 0x000fe60000010000 */
[----:B------:R-:W-:Y:S02]  /*d750*/  F2FP.BF16.PACK_AB R140, R226, R227 ;  /* 0x000000e3e28c723e */ /* 0x000fe400000010ff */
[----:B------:R-:W-:Y:S03]  /*d760*/  F2FP.BF16.PACK_AB R141, R188, R189 ;  /* 0x000000bdbc8d723e */ /* 0x000fe600000010ff */
[----:B------:R-:W-:Y:S01]  /*d770*/  F2FP.BF16.PACK_AB R142, R224, R225 ;  /* 0x000000e1e08e723e */ /* 0x000fe200000010ff */
[--C-:B---3--:R-:W-:Y:S01]  /*d780*/  FFMA.FTZ R134, R234, c[0x0][0x2d0], -R135.reuse ;  /* 0x0000b400ea867a23 */ /* 0x108fe20000010887 */
[C---:B-----5:R-:W-:Y:S01]  /*d790*/  F2FP.BF16.PACK_AB R143, R186.reuse, R187 ;  /* 0x000000bbba8f723e */ /* 0x060fe200000010ff */
[----:B------:R-:W-:Y:S02]  /*d7a0*/  FADD.FTZ R0, R186, R0 ;  /* 0x00000000ba007221 */ /* 0x000fe40000010000 */
[----:B------:R3:W5:Y:S04]  /*d7b0*/  MUFU.EX2 R222, R134 ;  /* 0x0000008600de7308 */ /* 0x0007680000000800 */
[C---:B----4-:R-:W-:Y:S08]  /*d7c0*/  HMMA.16816.F32.BF16 R4, R140.reuse, R148, R4 ;  /* 0x000000948c04723c */ /* 0x050ff00000041804 */
[C---:B------:R-:W-:Y:S01]  /*d7d0*/  HMMA.16816.F32.BF16 R8, R140.reuse, R150, R8 ;  /* 0x000000968c08723c */ /* 0x040fe20000041808 */
[----:B------:R-:W4:Y:S07]  /*d7e0*/  LDSM.16.MT88.4 R148, [R196+0x800] ;  /* 0x00080000c494783b */ /* 0x000f2e0000004200 */
[C---:B-1----:R-:W-:Y:S04]  /*d7f0*/  HMMA.16816.F32.BF16 R12, R140.reuse, R152, R12 ;  /* 0x000000988c0c723c */ /* 0x042fe8000004180c */
[----:B---3--:R-:W-:Y:S02]  /*d800*/  FFMA.FTZ R134, R223, c[0x0][0x2d0], -R135 ;  /* 0x0000b400df867a23 */ /* 0x008fe40000010887 */
[----:B-----5:R-:W-:Y:S02]  /*d810*/  FADD.FTZ R2, R222, R2 ;  /* 0x00000002de027221 */ /* 0x020fe40000010000 */
[C---:B------:R-:W-:Y:S01]  /*d820*/  HMMA.16816.F32.BF16 R16, R140.reuse, R154, R16 ;  /* 0x0000009a8c10723c */ /* 0x040fe20000041810 */
[----:B------:R-:W1:Y:S01]  /*d830*/  LDSM.16.MT88.4 R152, [R193+0x2800] ;  /* 0x00280000c198783b */ /* 0x000e620000004200 */
[----:B------:R3:W5:Y:S06]  /*d840*/  MUFU.EX2 R223, R134 ;  /* 0x0000008600df7308 */ /* 0x00076c0000000800 */
[C---:B--2---:R-:W-:Y:S08]  /*d850*/  HMMA.16816.F32.BF16 R20, R140.reuse, R144, R20 ;  /* 0x000000908c14723c */ /* 0x044ff00000041814 */
[C---:B------:R-:W-:Y:S01]  /*d860*/  HMMA.16816.F32.BF16 R24, R140.reuse, R146, R24 ;  /* 0x000000928c18723c */ /* 0x040fe20000041818 */
[----:B------:R-:W2:Y:S07]  /*d870*/  LDSM.16.MT88.4 R144, [R194+0x2800] ;  /* 0x00280000c290783b */ /* 0x000eae0000004200 */
[C---:B----4-:R-:W-:Y:S04]  /*d880*/  HMMA.16816.F32.BF16 R28, R140.reuse, R148, R28 ;  /* 0x000000948c1c723c */ /* 0x050fe8000004181c */
[--C-:B---3--:R-:W-:Y:S02]  /*d890*/  FFMA.FTZ R134, R233, c[0x0][0x2d0], -R3.reuse ;  /* 0x0000b400e9867a23 */ /* 0x108fe40000010803 */
[----:B-----5:R-:W-:Y:S02]  /*d8a0*/  FADD.FTZ R2, R223, R2 ;  /* 0x00000002df027221 */ /* 0x020fe40000010000 */
[----:B------:R3:W4:Y:S01]  /*d8b0*/  MUFU.EX2 R180, R134 ;  /* 0x0000008600b47308 */ /* 0x0007220000000800 */
[C---:B------:R-:W-:Y:S01]  /*d8c0*/  HMMA.16816.F32.BF16 R32, R140.reuse, R150, R32 ;  /* 0x000000968c20723c */ /* 0x040fe20000041820 */
[----:B------:R-:W5:Y:S07]  /*d8d0*/  LDSM.16.MT88.4 R148, [R197+0x2800] ;  /* 0x00280000c594783b */ /* 0x000f6e0000004200 */
[C---:B-1----:R-:W-:Y:S08]  /*d8e0*/  HMMA.16816.F32.BF16 R36, R140.reuse, R152, R36 ;  /* 0x000000988c24723c */ /* 0x042ff00000041824 */
[C---:B------:R-:W-:Y:S01]  /*d8f0*/  HMMA.16816.F32.BF16 R40, R140.reuse, R154, R40 ;  /* 0x0000009a8c28723c */ /* 0x040fe20000041828 */
[----:B------:R-:W1:Y:S03]  /*d900*/  LDSM.16.MT88.4 R152, [R196+0x2800] ;  /* 0x00280000c498783b */ /* 0x000e660000004200 */
[----:B---3--:R-:W-:Y:S04]  /*d910*/  FFMA.FTZ R134, R232, c[0x0][0x2d0], -R3 ;  /* 0x0000b400e8867a23 */ /* 0x008fe80000010803 */
[C---:B--2---:R-:W-:Y:S01]  /*d920*/  HMMA.16816.F32.BF16 R44, R140.reuse, R144, R44 ;  /* 0x000000908c2c723c */ /* 0x044fe2000004182c */
[----:B------:R-:W2:Y:S03]  /*d930*/  MUFU.EX2 R181, R134 ;  /* 0x0000008600b57308 */ /* 0x000ea60000000800 */
[----:B----4-:R-:W-:Y:S04]  /*d940*/  FADD.FTZ R0, R180, R0 ;  /* 0x00000000b4007221 */ /* 0x010fe80000010000 */
[C---:B------:R-:W-:Y:S01]  /*d950*/  HMMA.16816.F32.BF16 R48, R140.reuse, R146, R48 ;  /* 0x000000928c30723c */ /* 0x040fe20000041830 */
[----:B------:R-:W3:Y:S07]  /*d960*/  LDSM.16.MT88.4 R144, [R193+0x4800] ;  /* 0x00480000c190783b */ /* 0x000eee0000004200 */
[C---:B-----5:R-:W-:Y:S08]  /*d970*/  HMMA.16816.F32.BF16 R52, R140.reuse, R148, R52 ;  /* 0x000000948c34723c */ /* 0x060ff00000041834 */
[C---:B------:R-:W-:Y:S01]  /*d980*/  HMMA.16816.F32.BF16 R56, R140.reuse, R150, R56 ;  /* 0x000000968c38723c */ /* 0x040fe20000041838 */
[----:B------:R-:W4:Y:S03]  /*d990*/  LDSM.16.MT88.4 R148, [R194+0x4800] ;  /* 0x00480000c294783b */ /* 0x000f260000004200 */
[----:B--2---:R-:W-:Y:S01]  /*d9a0*/  F2FP.BF16.PACK_AB R137, R181, R180 ;  /* 0x000000b4b589723e */ /* 0x004fe200000010ff */
[--C-:B------:R-:W-:Y:S02]  /*d9b0*/  FFMA.FTZ R134, R231, c[0x0][0x2d0], -R135.reuse ;  /* 0x0000b400e7867a23 */ /* 0x100fe40000010887 */
[----:B------:R-:W-:Y:S01]  /*d9c0*/  FADD.FTZ R0, R181, R0 ;  /* 0x00000000b5007221 */ /* 0x000fe20000010000 */
[C---:B-1----:R-:W-:Y:S01]  /*d9d0*/  HMMA.16816.F32.BF16 R60, R140.reuse, R152, R60 ;  /* 0x000000988c3c723c */ /* 0x042fe2000004183c */
[----:B------:R1:W2:Y:S07]  /*d9e0*/  MUFU.EX2 R221, R134 ;  /* 0x0000008600dd7308 */ /* 0x0002ae0000000800 */
[C---:B------:R-:W-:Y:S01]  /*d9f0*/  HMMA.16816.F32.BF16 R64, R140.reuse, R154, R64 ;  /* 0x0000009a8c40723c */ /* 0x040fe20000041840 */
[----:B------:R-:W5:Y:S07]  /*da00*/  LDSM.16.MT88.4 R152, [R197+0x4800] ;  /* 0x00480000c598783b */ /* 0x000f6e0000004200 */
[C---:B---3--:R-:W-:Y:S08]  /*da10*/  HMMA.16816.F32.BF16 R68, R140.reuse, R144, R68 ;  /* 0x000000908c44723c */ /* 0x048ff00000041844 */
[C---:B------:R-:W-:Y:S01]  /*da20*/  HMMA.16816.F32.BF16 R72, R140.reuse, R146, R72 ;  /* 0x000000928c48723c */ /* 0x040fe20000041848 */
[----:B------:R-:W3:Y:S03]  /*da30*/  LDSM.16.MT88.4 R144, [R196+0x4800] ;  /* 0x00480000c490783b */ /* 0x000ee60000004200 */
[----:B-1----:R-:W-:Y:S02]  /*da40*/  FFMA.FTZ R134, R235, c[0x0][0x2d0], -R135 ;  /* 0x0000b400eb867a23 */ /* 0x002fe40000010887 */
[--C-:B------:R-:W-:Y:S02]  /*da50*/  FFMA.FTZ R135, R240, c[0x0][0x2d0], -R3.reuse ;  /* 0x0000b400f0877a23 */ /* 0x100fe40000010803 */
[----:B------:R-:W1:Y:S01]  /*da60*/  MUFU.EX2 R191, R134 ;  /* 0x0000008600bf7308 */ /* 0x000e620000000800 */
[C---:B----4-:R-:W-:Y:S03]  /*da70*/  HMMA.16816.F32.BF16 R76, R140.reuse, R148, R76 ;  /* 0x000000948c4c723c */ /* 0x050fe6000004184c */
[----:B--2---:R-:W-:Y:S05]  /*da80*/  FADD.FTZ R2, R221, R2 ;  /* 0x00000002dd027221 */ /* 0x004fea0000010000 */
[C---:B------:R-:W-:Y:S01]  /*da90*/  HMMA.16816.F32.BF16 R80, R140.reuse, R150, R80 ;  /* 0x000000968c50723c */ /* 0x040fe20000041850 */
[----:B------:R-:W2:Y:S01]  /*daa0*/  LDSM.16.MT88.4 R148, [R193+0x6800] ;  /* 0x00680000c194783b */ /* 0x000ea20000004200 */
[----:B------:R-:W-:Y:S06]  /*dab0*/  MUFU.EX2 R177, R135 ;  /* 0x0000008700b17308 */ /* 0x000fec0000000800 */
[C---:B-----5:R-:W-:Y:S04]  /*dac0*/  HMMA.16816.F32.BF16 R84, R140.reuse, R152, R84 ;  /* 0x000000988c54723c */ /* 0x060fe80000041854 */
[----:B------:R4:W-:Y:S01]  /*dad0*/  MUFU.EX2 R135, R156 ;  /* 0x0000009c00877308 */ /* 0x0009e20000000800 */
[C---:B-1----:R-:W-:Y:S03]  /*dae0*/  F2FP.BF16.PACK_AB R138, R191.reuse, R221 ;  /* 0x000000ddbf8a723e */ /* 0x042fe600000010ff */
[C---:B------:R-:W-:Y:S01]  /*daf0*/  HMMA.16816.F32.BF16 R88, R140.reuse, R154, R88 ;  /* 0x0000009a8c58723c */ /* 0x040fe20000041858 */
[----:B------:R-:W1:Y:S03]  /*db00*/  LDSM.16.MT88.4 R152, [R194+0x6800] ;  /* 0x00680000c298783b */ /* 0x000e660000004200 */
[----:B------:R-:W-:Y:S02]  /*db10*/  FADD.FTZ R2, R191, R2 ;  /* 0x00000002bf027221 */ /* 0x000fe40000010000 */
[--C-:B------:R-:W-:Y:S02]  /*db20*/  FFMA.FTZ R134, R236, c[0x0][0x2d0], -R3.reuse ;  /* 0x0000b400ec867a23 */ /* 0x100fe40000010803 */
[C---:B---3--:R-:W-:Y:S02]  /*db30*/  HMMA.16816.F32.BF16 R92, R140.reuse, R144, R92 ;  /* 0x000000908c5c723c */ /* 0x048fe4000004185c */
[----:B------:R3:W5:Y:S06]  /*db40*/  MUFU.EX2 R179, R134 ;  /* 0x0000008600b37308 */ /* 0x00076c0000000800 */
[C---:B------:R-:W-:Y:S01]  /*db50*/  HMMA.16816.F32.BF16 R96, R140.reuse, R146, R96 ;  /* 0x000000928c60723c */ /* 0x040fe20000041860 */
[----:B------:R-:W1:Y:S07]  /*db60*/  LDSM.16.MT88.4 R144, [R197+0x6800] ;  /* 0x00680000c590783b */ /* 0x000e6e0000004200 */
[C---:B--2---:R-:W-:Y:S01]  /*db70*/  HMMA.16816.F32.BF16 R100, R140.reuse, R148, R100 ;  /* 0x000000948c64723c */ /* 0x044fe20000041864 */
[----:B----4-:R-:W-:Y:S07]  /*db80*/  LDSM.16.MT88.4 R156, [R194+0x1800] ;  /* 0x00180000c29c783b */ /* 0x010fee0000004200 */
[C---:B------:R-:W-:Y:S01]  /*db90*/  HMMA.16816.F32.BF16 R104, R140.reuse, R150, R104 ;  /* 0x000000968c68723c */ /* 0x040fe20000041868 */
[----:B------:R-:W2:Y:S03]  /*dba0*/  LDSM.16.MT88.4 R148, [R196+0x6800] ;  /* 0x00680000c494783b */ /* 0x000ea60000004200 */
[--C-:B---3--:R-:W-:Y:S02]  /*dbb0*/  FFMA.FTZ R134, R239, c[0x0][0x2d0], -R3.reuse ;  /* 0x0000b400ef867a23 */ /* 0x108fe40000010803 */
[----:B-----5:R-:W-:Y:S02]  /*dbc0*/  FADD.FTZ R0, R179, R0 ;  /* 0x00000000b3007221 */ /* 0x020fe40000010000 */
[C---:B-1----:R-:W-:Y:S01]  /*dbd0*/  HMMA.16816.F32.BF16 R108, R140.reuse, R152, R108 ;  /* 0x000000988c6c723c */ /* 0x042fe2000004186c */
[----:B------:R-:W1:Y:S07]  /*dbe0*/  MUFU.EX2 R178, R134 ;  /* 0x0000008600b27308 */ /* 0x000e6e0000000800 */
[C---:B------:R-:W-:Y:S01]  /*dbf0*/  HMMA.16816.F32.BF16 R112, R140.reuse, R154, R112 ;  /* 0x0000009a8c70723c */ /* 0x040fe20000041870 */
[----:B------:R-:W-:Y:S07]  /*dc00*/  LDSM.16.MT88.4 R152, [R194+0x1000] ;  /* 0x00100000c298783b */ /* 0x000fee0000004200 */
[C---:B------:R-:W-:Y:S08]  /*dc10*/  HMMA.16816.F32.BF16 R116, R140.reuse, R144, R116 ;  /* 0x000000908c74723c */ /* 0x040ff00000041874 */
[C---:B------:R-:W-:Y:S01]  /*dc20*/  HMMA.16816.F32.BF16 R120, R140.reuse, R146, R120 ;  /* 0x000000928c78723c */ /* 0x040fe20000041878 */
[----:B------:R-:W3:Y:S03]  /*dc30*/  LDSM.16.MT88.4 R144, [R193+0x1000] ;  /* 0x00100000c190783b */ /* 0x000ee60000004200 */
[----:B-1----:R-:W-:Y:S01]  /*dc40*/  F2FP.BF16.PACK_AB R139, R178, R179 ;  /* 0x000000b3b28b723e */ /* 0x002fe200000010ff */
[--C-:B------:R-:W-:Y:S02]  /*dc50*/  FFMA.FTZ R134, R241, c[0x0][0x2d0], -R3.reuse ;  /* 0x0000b400f1867a23 */ /* 0x100fe40000010803 */
[----:B------:R-:W-:Y:S01]  /*dc60*/  FFMA.FTZ R3, R136, c[0x0][0x2d0], -R3 ;  /* 0x0000b40088037a23 */ /* 0x000fe20000010803 */
[----:B------:R-:W-:Y:S01]  /*dc70*/  F2FP.BF16.PACK_AB R136, R223, R222 ;  /* 0x000000dedf88723e */ /* 0x000fe200000010ff */
[C---:B--2---:R-:W-:Y:S01]  /*dc80*/  HMMA.16816.F32.BF16 R124, R140.reuse, R148, R124 ;  /* 0x000000948c7c723c */ /* 0x044fe2000004187c */
[----:B------:R-:W1:Y:S07]  /*dc90*/  MUFU.EX2 R176, R134 ;  /* 0x0000008600b07308 */ /* 0x000e6e0000000800 */
[----:B------:R-:W-:Y:S01]  /*dca0*/  HMMA.16816.F32.BF16 R128, R140, R150, R128 ;  /* 0x000000968c80723c */ /* 0x000fe20000041880 */
[----:B------:R-:W2:Y:S02]  /*dcb0*/  LDSM.16.MT88.4 R140, [R197+0x1000] ;  /* 0x00100000c58c783b */ /* 0x000ea40000004200 */
[----:B------:R4:W5:Y:S06]  /*dcc0*/  MUFU.EX2 R134, R3 ;  /* 0x0000000300867308 */ /* 0x00096c0000000800 */
[----:B------:R-:W2:Y:S01]  /*dcd0*/  LDSM.16.MT88.4 R148, [R196+0x1000] ;  /* 0x00100000c494783b */ /* 0x000ea20000004200 */
[C---:B---3--:R-:W-:Y:S05]  /*dce0*/  HMMA.16816.F32.BF16 R4, R136.reuse, R144, R4 ;  /* 0x000000908804723c */ /* 0x048fea0000041804 */
[----:B----4-:R-:W-:Y:S02]  /*dcf0*/  FADD.FTZ R3, R178, R0 ;  /* 0x00000000b2037221 */ /* 0x010fe40000010000 */
[----:B------:R-:W-:Y:S01]  /*dd00*/  FADD.FTZ R0, R183, R2 ;  /* 0x00000002b7007221 */ /* 0x000fe20000010000 */
[C---:B------:R-:W-:Y:S01]  /*dd10*/  HMMA.16816.F32.BF16 R8, R136.reuse, R146, R8 ;  /* 0x000000928808723c */ /* 0x040fe20000041808 */
[----:B------:R-:W3:Y:S03]  /*dd20*/  LDSM.16.MT88.4 R144, [R193+0x3000] ;  /* 0x00300000c190783b */ /* 0x000ee60000004200 */
[----:B------:R-:W-:Y:S02]  /*dd30*/  FADD.FTZ R0, R185, R0 ;  /* 0x00000000b9007221 */ /* 0x000fe40000010000 */
[----:B-1----:R-:W-:Y:S02]  /*dd40*/  FADD.FTZ R3, R176, R3 ;  /* 0x00000003b0037221 */ /* 0x002fe40000010000 */
[C---:B------:R-:W-:Y:S04]  /*dd50*/  HMMA.16816.F32.BF16 R12, R136.reuse, R152, R12 ;  /* 0x00000098880c723c */ /* 0x040fe8000004180c */
[----:B------:R-:W-:Y:S02]  /*dd60*/  FADD.FTZ R2, R184, R0 ;  /* 0x00000000b8027221 */ /* 0x000fe40000010000 */
[----:B------:R-:W-:Y:S02]  /*dd70*/  FADD.FTZ R3, R177, R3 ;  /* 0x00000003b1037221 */ /* 0x000fe40000010000 */
[C---:B------:R-:W-:Y:S01]  /*dd80*/  HMMA.16816.F32.BF16 R16, R136.reuse, R154, R16 ;  /* 0x0000009a8810723c */ /* 0x040fe20000041810 */
[----:B------:R-:W1:Y:S03]  /*dd90*/  LDSM.16.MT88.4 R152, [R194+0x3000] ;  /* 0x00300000c298783b */ /* 0x000e660000004200 */
[----:B------:R-:W-:Y:S02]  /*dda0*/  FADD.FTZ R2, R182, R2 ;  /* 0x00000002b6027221 */ /* 0x000fe40000010000 */
[----:B------:R-:W-:Y:S02]  /*ddb0*/  FADD.FTZ R0, R135, R3 ;  /* 0x0000000387007221 */ /* 0x000fe40000010000 */
[C---:B--2---:R-:W-:Y:S01]  /*ddc0*/  HMMA.16816.F32.BF16 R20, R136.reuse, R140, R20 ;  /* 0x0000008c8814723c */ /* 0x044fe20000041814 */
[----:B------:R-:W-:Y:S03]  /*ddd0*/  STL [R1+0x8], R2 ;  /* 0x0000080201007387 */ /* 0x000fe60000100800 */
[----:B-----5:R-:W-:Y:S04]  /*dde0*/  FADD.FTZ R0, R134, R0 ;  /* 0x0000000086007221 */ /* 0x020fe80000010000 */
[C---:B------:R-:W-:Y:S01]  /*ddf0*/  HMMA.16816.F32.BF16 R24, R136.reuse, R142, R24 ;  /* 0x0000008e8818723c */ /* 0x040fe20000041818 */
[----:B------:R-:W2:Y:S07]  /*de00*/  LDSM.16.MT88.4 R140, [R197+0x3000] ;  /* 0x00300000c58c783b */ /* 0x000eae0000004200 */
[C---:B------:R-:W-:Y:S01]  /*de10*/  HMMA.16816.F32.BF16 R28, R136.reuse, R148, R28 ;  /* 0x00000094881c723c */ /* 0x040fe2000004181c */
[----:B------:R-:W-:Y:S07]  /*de20*/  STL [R1+0xc], R0 ;  /* 0x00000c0001007387 */ /* 0x000fee0000100800 */
[C---:B------:R-:W-:Y:S01]  /*de30*/  HMMA.16816.F32.BF16 R32, R136.reuse, R150, R32 ;  /* 0x000000968820723c */ /* 0x040fe20000041820 */
[----:B------:R-:W-:Y:S07]  /*de40*/  LDSM.16.MT88.4 R148, [R193+0x5000] ;  /* 0x00500000c194783b */ /* 0x000fee0000004200 */
        /* <DEDUP_REMOVED lines=17> */
[----:B------:R-:W-:Y:S07]  /*df60*/  LDSM.16.MT88.4 R152, [R197+0x7000] ;  /* 0x00700000c598783b */ /* 0x000fee0000004200 */
[C---:B--2---:R-:W-:Y:S08]  /*df70*/  HMMA.16816.F32.BF16 R84, R136.reuse, R140, R84 ;  /* 0x0000008c8854723c */ /* 0x044ff00000041854 */
[C---:B------:R-:W-:Y:S01]  /*df80*/  HMMA.16816.F32.BF16 R88, R136.reuse, R142, R88 ;  /* 0x0000008e8858723c */ /* 0x040fe20000041858 */
[----:B------:R-:W1:Y:S07]  /*df90*/  LDSM.16.MT88.4 R140, [R194+0x7000] ;  /* 0x00700000c28c783b */ /* 0x000e6e0000004200 */
[C---:B---3--:R-:W-:Y:S08]  /*dfa0*/  HMMA.16816.F32.BF16 R92, R136.reuse, R144, R92 ;  /* 0x00000090885c723c */ /* 0x048ff0000004185c */
[C---:B------:R-:W-:Y:S01]  /*dfb0*/  HMMA.16816.F32.BF16 R96, R136.reuse, R146, R96 ;  /* 0x000000928860723c */ /* 0x040fe20000041860 */
[----:B------:R-:W2:Y:S07]  /*dfc0*/  LDSM.16.MT88.4 R144, [R196+0x7000] ;  /* 0x00700000c490783b */ /* 0x000eae0000004200 */
[C---:B----4-:R-:W-:Y:S08]  /*dfd0*/  HMMA.16816.F32.BF16 R100, R136.reuse, R148, R100 ;  /* 0x000000948864723c */ /* 0x050ff00000041864 */
[C---:B------:R-:W-:Y:S01]  /*dfe0*/  HMMA.16816.F32.BF16 R104, R136.reuse, R150, R104 ;  /* 0x000000968868723c */ /* 0x040fe20000041868 */
[----:B------:R-:W3:Y:S07]  /*dff0*/  LDSM.16.MT88.4 R148, [R193+0x1800] ;  /* 0x00180000c194783b */ /* 0x000eee0000004200 */
[C---:B-1----:R-:W-:Y:S08]  /*e000*/  HMMA.16816.F32.BF16 R108, R136.reuse, R140, R108 ;  /* 0x0000008c886c723c */ /* 0x042ff0000004186c */
[C---:B------:R-:W-:Y:S08]  /*e010*/  HMMA.16816.F32.BF16 R112, R136.reuse, R142, R112 ;  /* 0x0000008e8870723c */ /* 0x040ff00000041870 */
[C---:B------:R-:W-:Y:S08]  /*e020*/  HMMA.16816.F32.BF16 R116, R136.reuse, R152, R116 ;  /* 0x000000988874723c */ /* 0x040ff00000041874 */
[C---:B------:R-:W-:Y:S08]  /*e030*/  HMMA.16816.F32.BF16 R120, R136.reuse, R154, R120 ;  /* 0x0000009a8878723c */ /* 0x040ff00000041878 */
[C---:B--2---:R-:W-:Y:S08]  /*e040*/  HMMA.16816.F32.BF16 R124, R136.reuse, R144, R124 ;  /* 0x00000090887c723c */ /* 0x044ff0000004187c */
[----:B------:R-:W-:Y:S07]  /*e050*/  HMMA.16816.F32.BF16 R128, R136, R146, R128 ;  /* 0x000000928880723c */ /* 0x000fee0000041880 */
[----:B------:R-:W-:Y:S02]  /*e060*/  F2FP.BF16.PACK_AB R136, R185, R183 ;  /* 0x000000b7b988723e */ /* 0x000fe400000010ff */
[----:B------:R-:W-:Y:S03]  /*e070*/  F2FP.BF16.PACK_AB R137, R177, R176 ;  /* 0x000000b0b189723e */ /* 0x000fe600000010ff */
[----:B------:R-:W-:Y:S02]  /*e080*/  F2FP.BF16.PACK_AB R138, R182, R184 ;  /* 0x000000b8b68a723e */ /* 0x000fe400000010ff */
[----:B------:R-:W-:Y:S02]  /*e090*/  F2FP.BF16.PACK_AB R139, R134, R135 ;  /* 0x00000087868b723e */ /* 0x000fe400000010ff */
[----:B------:R-:W-:Y:S02]  /*e0a0*/  MOV R135, R132 ;  /* 0x0000008400877202 */ /* 0x000fe40000000f00 */
[----:B------:R-:W-:Y:S03]  /*e0b0*/  MOV R134, R133 ;  /* 0x0000008500867202 */ /* 0x000fe60000000f00 */
[C---:B---3--:R-:W-:Y:S01]  /*e0c0*/  HMMA.16816.F32.BF16 R140, R136.reuse, R148, R4 ;  /* 0x00000094888c723c */ /* 0x048fe20000041804 */
        /* <DEDUP_REMOVED lines=31> */
[C---:B------:R-:W-:Y:S08]  /*e2c0*/  HMMA.16816.F32.BF16 R88, R136.reuse, R6, R88 ;  /* 0x000000068858723c */ /* 0x040ff00000041858 */
[C---:B--2---:R-:W-:Y:S08]  /*e2d0*/  HMMA.16816.F32.BF16 R92, R136.reuse, R8, R92 ;  /* 0x00000008885c723c */ /* 0x044ff0000004185c */
[C---:B------:R-:W-:Y:S08]  /*e2e0*/  HMMA.16816.F32.BF16 R96, R136.reuse, R10, R96 ;  /* 0x0000000a8860723c */ /* 0x040ff00000041860 */
[C---:B---3--:R-:W-:Y:S08]  /*e2f0*/  HMMA.16816.F32.BF16 R100, R136.reuse, R12, R100 ;  /* 0x0000000c8864723c */ /* 0x048ff00000041864 */
[C---:B------:R-:W-:Y:S08]  /*e300*/  HMMA.16816.F32.BF16 R104, R136.reuse, R14, R104 ;  /* 0x0000000e8868723c */ /* 0x040ff00000041868 */
[C---:B----4-:R-:W-:Y:S08]  /*e310*/  HMMA.16816.F32.BF16 R108, R136.reuse, R16, R108 ;  /* 0x00000010886c723c */ /* 0x050ff0000004186c */
[C---:B------:R-:W-:Y:S08]  /*e320*/  HMMA.16816.F32.BF16 R112, R136.reuse, R18, R112 ;  /* 0x000000128870723c */ /* 0x040ff00000041870 */
[C---:B------:R-:W-:Y:S08]  /*e330*/  HMMA.16816.F32.BF16 R116, R136.reuse, R24, R116 ;  /* 0x000000188874723c */ /* 0x040ff00000041874 */
[C---:B------:R-:W-:Y:S08]  /*e340*/  HMMA.16816.F32.BF16 R120, R136.reuse, R26, R120 ;  /* 0x0000001a8878723c */ /* 0x040ff00000041878 */
[C---:B-----5:R-:W-:Y:S08]  /*e350*/  HMMA.16816.F32.BF16 R124, R136.reuse, R20, R124 ;  /* 0x00000014887c723c */ /* 0x060ff0000004187c */
[----:B------:R-:W-:Y:S01]  /*e360*/  HMMA.16816.F32.BF16 R128, R136, R22, R128 ;  /* 0x000000168880723c */ /* 0x000fe20000041880 */
[----:B------:R-:W-:-:S07]  /*e370*/  @P6 BRA `(.L_x_2232) ;  /* 0xffffc87000006947 */ /* 0x000fce000383ffff */
.L_x_2231:
[----:B------:R-:W-:Y:S07]  /*e380*/  @!UPT UIADD3 URZ, URZ, URZ, URZ ;  /* 0x0000003f3f3ff290 */ /* 0x000fee000fffe03f */
[----:B------:R-:W-:Y:S02]  /*e390*/  MOV R7, 0x1f ;  /* 0x0000001f00077802 */ /* 0x000fe40000000f00 */
[----:B------:R-:W-:Y:S01]  /*e3a0*/  MOV R6, 0xffffffff ;  /* 0xffffffff00067802 */ /* 0x000fe20000000f00 */
[----:B------:R-:W-:Y:S06]  /*e3b0*/  BRA.DIV ~URZ, `(.L_x_2233) ;  /* 0x000067627f007947 */ /* 0x000fec000b800000 */
[----:B------:R-:W2:Y:S04]  /*e3c0*/  LDL R2, [R1+0x8] ;  /* 0x0000080001027983 */ /* 0x000ea80000100800 */
[----:B--2---:R1:W2:Y:S02]  /*e3d0*/  SHFL.BFLY PT, R0, R2, 0x2, 0x1f ;  /* 0x0c401f0002007f89 */ /* 0x0042a400000e0000 */
.L_x_2306:
        /* <DEDUP_REMOVED lines=9> */
.L_x_2307:
        /* <DEDUP_REMOVED lines=78> */
[C---:B-1----:R-:W-:Y:S02]  /*e950*/  FMUL.FTZ R152, R0.reuse, R38 ;  /* 0x0000002600987220 */ /* 0x042fe40000410000 */
[C---:B------:R-:W-:Y:S02]  /*e960*/  FMUL.FTZ R153, R0.reuse, R39 ;  /* 0x0000002700997220 */ /* 0x040fe40000410000 */
[C---:B------:R-:W-:Y:S02]  /*e970*/  FMUL.FTZ R38, R0.reuse, R42 ;  /* 0x0000002a00267220 */ /* 0x040fe40000410000 */
[C---:B------:R-:W-:Y:S02]  /*e980*/  FMUL.FTZ R39, R0.reuse, R43 ;  /* 0x0000002b00277220 */ /* 0x040fe40000410000 */
[C---:B------:R-:W-:Y:S02]  /*e990*/  FMUL.FTZ R42, R0.reuse, R46 ;  /* 0x0000002e002a7220 */ /* 0x040fe40000410000 */
[----:B------:R-:W-:-:S02]  /*e9a0*/  FMUL.FTZ R43, R0, R47 ;  /* 0x0000002f002b7220 */ /* 0x000fc40000410000 */
[----:B------:R-:W-:Y:S01]  /*e9b0*/  @P1 FFMA.FTZ R21, R4, R133, R5 ;  /* 0x0000008504151223 */ /* 0x000fe20000010005 */
[----:B--2---:R-:W-:Y:S01]  /*e9c0*/  @P0 MOV R3, 0x3f317218 ;  /* 0x3f31721800030802 */ /* 0x004fe20000000f00 */
[C---:B------:R-:W-:Y:S01]  /*e9d0*/  FMUL.FTZ R46, R0.reuse, R54 ;  /* 0x00000036002e7220 */ /* 0x040fe20000410000 */
[----:B------:R-:W-:Y:S01]  /*e9e0*/  MOV R4, 0x1 ;  /* 0x0000000100047802 */ /* 0x000fe20000000f00 */
        /* <DEDUP_REMOVED lines=61> */
.L_x_2214:
        /* <DEDUP_REMOVED lines=19> */
.L_x_2236:
[----:B--2---:R-:W-:Y:S05]  /*eef0*/  BSYNC B0 ;  /* 0x0000000000007941 */ /* 0x004fea0003800000 */
.L_x_2235:
        /* <DEDUP_REMOVED lines=166> */
.L_x_2239:
[----:B---3--:R-:W2:Y:S04]  /*f960*/  LDL R3, [R1+0x50] ;  /* 0x0000500001037983 */ /* 0x008ea80000100800 */
        /* <DEDUP_REMOVED lines=8> */
[----:B------:R1:W3:Y:S08]  /*f9f0*/  LDC.64 R14, c[0x0][R10+0x168] ;  /* 0x00005a000a0e7b82 */ /* 0x0002f00000000a00 */
[----:B------:R1:W2:Y:S08]  /*fa00*/  LDC.64 R18, c[0x0][R10+0x178] ;  /* 0x00005e000a127b82 */ /* 0x0002b00000000a00 */
[----:B------:R1:W2:Y:S01]  /*fa10*/  LDC.64 R16, c[0x0][R10+0x160] ;  /* 0x000058000a107b82 */ /* 0x0002a20000000a00 */
[----:B------:R-:W-:Y:S01]  /*fa20*/  ISETP.NE.U32.AND P0, PT, RZ, c[0x0][0x500], PT ;  /* 0x00014000ff007a0c */ /* 0x000fe20003f05070 */
[----:B------:R-:W-:-:S03]  /*fa30*/  IMAD.MOV.U32 R0, RZ, RZ, c[0x0][0x4e8] ;  /* 0x00013a00ff007624 */ /* 0x000fc600078e00ff */
[----:B------:R-:W-:Y:S02]  /*fa40*/  ISETP.NE.AND.EX P0, PT, RZ, c[0x0][0x504], PT, P0 ;  /* 0x00014100ff007a0c */ /* 0x000fe40003f05300 */
[----:B------:R-:W-:Y:S02]  /*fa50*/  ISETP.NE.AND P2, PT, R0, 0x1, PT ;  /* 0x000000010000780c */ /* 0x000fe40003f45270 */
        /* <DEDUP_REMOVED lines=8> */
[----:B------:R-:W-:Y:S01]  /*fae0*/  IMAD.MOV.U32 R4, RZ, RZ, R3 ;  /* 0x000000ffff047224 */ /* 0x000fe200078e0003 */
[----:B------:R-:W-:Y:S01]  /*faf0*/  @P2 SHF.R.U32.HI R4, RZ, c[0x0][0x4f0], R5 ;  /* 0x00013c00ff042a19 */ /* 0x000fe20000011605 */
[----:B---3--:R-:W-:Y:S01]  /*fb00*/  IMAD.WIDE.U32 R8, R14, R106, RZ ;  /* 0x0000006a0e087225 */ /* 0x008fe200078e00ff */
[----:B----4-:R-:W-:-:S03]  /*fb10*/  SEL R5, R13, RZ, P3 ;  /* 0x000000ff0d057207 */ /* 0x010fc60001800000 */
[----:B------:R-:W-:Y:S01]  /*fb20*/  IMAD R11, R15, R106, RZ ;  /* 0x0000006a0f0b7224 */ /* 0x000fe200078e02ff */
[----:B-----5:R-:W-:Y:S01]  /*fb30*/  IADD3 R14, P1, P0, R6, R8, R2 ;  /* 0x00000008060e7210 */ /* 0x020fe2000783e002 */
[----:B------:R-:W-:Y:S01]  /*fb40*/  IMAD.IADD R13, R7, 0x1, R10 ;  /* 0x00000001070d7824 */ /* 0x000fe200078e020a */
[----:B------:R-:W-:Y:S01]  /*fb50*/  SHF.R.S32.HI R6, RZ, 0x1f, R2 ;  /* 0x0000001fff067819 */ /* 0x000fe20000011402 */
[----:B------:R-:W-:Y:S02]  /*fb60*/  IMAD.IADD R7, R9, 0x1, R11 ;  /* 0x0000000109077824 */ /* 0x000fe400078e020b */
        /* <DEDUP_REMOVED lines=23> */
[----:B------:R-:W-:Y:S01]  /*fce0*/  SHFL.IDX PT, R10, R8, RZ, 0x1c1f ;  /* 0x001c1fff080a7589 */ /* 0x000fe200000e0000 */
[----:B------:R-:W-:-:S03]  /*fcf0*/  IMAD.IADD R5, R107, 0x1, R103 ;  /* 0x000000016b057824 */ /* 0x000fc600078e0267 */
[----:B------:R-:W1:Y:S01]  /*fd00*/  SHFL.IDX PT, R11, R4, RZ, 0x1c1f ;  /* 0x001c1fff040b7589 */ /* 0x000e6200000e0000 */
[----:B------:R-:W-:-:S03]  /*fd10*/  IMAD.IADD R15, R110, 0x1, -R15 ;  /* 0x000000016e0f7824 */ /* 0x000fc600078e0a0f */
[----:B------:R-:W-:Y:S04]  /*fd20*/  SHFL.IDX PT, R8, R8, 0x1, 0x1c1f ;  /* 0x003c1f0008087f89 */ /* 0x000fe800000e0000 */
[----:B------:R2:W3:Y:S01]  /*fd30*/  SHFL.IDX PT, R9, R4, 0x1, 0x1c1f ;  /* 0x003c1f0004097f89 */ /* 0x0004e200000e0000 */
[----:B------:R-:W-:Y:S02]  /*fd40*/  LOP3.LUT P0, RZ, R15, 0x3, RZ, 0xc0, !PT ;  /* 0x000000030fff7812 */ /* 0x000fe4000780c0ff */
[----:B------:R-:W-:Y:S01]  /*fd50*/  IADD3 R7, R5, 0x8, RZ ;  /* 0x0000000805077810 */ /* 0x000fe20007ffe0ff */
[----:B--2---:R-:W-:-:S05]  /*fd60*/  IMAD R4, R12, c[0x0][0x4e8], RZ ;  /* 0x00013a000c047a24 */ /* 0x004fca00078e02ff */
[-C--:B------:R-:W-:Y:S02]  /*fd70*/  ISETP.GE.OR P1, PT, R5, R4.reuse, P0 ;  /* 0x000000040500720c */ /* 0x080fe40000726670 */
[----:B------:R-:W-:-:S11]  /*fd80*/  ISETP.GE.OR P0, PT, R7, R4, P0 ;  /* 0x000000040700720c */ /* 0x000fd60000706670 */
[----:B-1----:R1:W-:Y:S01]  /*fd90*/  @!P1 ST.E [R10.64], R21 ;  /* 0x000000150a009985 */ /* 0x0023e2000c101906 */
[----:B------:R-:W-:-:S03]  /*fda0*/  ISETP.GE.AND P1, PT, R5, R4, PT ;  /* 0x000000040500720c */ /* 0x000fc60003f26270 */
[----:B---3--:R1:W-:Y:S01]  /*fdb0*/  @!P0 ST.E [R8.64], R20 ;  /* 0x0000001408008985 */ /* 0x0083e2000c101906 */
        /* <DEDUP_REMOVED lines=56> */
.L_x_2308:
[----:B------:R-:W-:Y:S05]  /*10140*/  BRA.DIV ~URZ, `(.L_x_2242) ;  /* 0x00004bb27f007947 */ /* 0x000fea000b800000 */
[----:B------:R3:W4:Y:S02]  /*10150*/  SHFL.IDX PT, R0, R15, RZ, 0x181f ;  /* 0x00181fff0f007589 */ /* 0x00072400000e0000 */
.L_x_2309:
        /* <DEDUP_REMOVED lines=26> */
.L_x_2244:
[----:B------:R-:W-:Y:S05]  /*10300*/  BSYNC B0 ;  /* 0x0000000000007941 */ /* 0x000fea0003800000 */
.L_x_2243:
[----:B------:R-:W-:Y:S05]  /*10310*/  BRA.DIV ~URZ, `(.L_x_2245) ;  /* 0x00004a427f007947 */ /* 0x000fea000b800000 */
[----:B--2---:R2:W1:Y:S04]  /*10320*/  SHFL.IDX PT, R6, R14, 0x1, 0x181f ;  /* 0x00381f000e067f89 */ /* 0x00446800000e0000 */
[----:B----4-:R2:W4:Y:S02]  /*10330*/  SHFL.IDX PT, R0, R15, 0x1, 0x181f ;  /* 0x00381f000f007f89 */ /* 0x01052400000e0000 */
.L_x_2310:
        /* <DEDUP_REMOVED lines=27> */
.L_x_2247:
[----:B------:R-:W-:Y:S05]  /*104f0*/  BSYNC B0 ;  /* 0x0000000000007941 */ /* 0x000fea0003800000 */
.L_x_2246:
[----:B------:R-:W-:Y:S05]  /*10500*/  BRA.DIV ~URZ, `(.L_x_2248) ;  /* 0x000049127f007947 */ /* 0x000fea000b800000 */
[----:B-1----:R1:W2:Y:S02]  /*10510*/  SHFL.IDX PT, R6, R14, 0x2, 0x181f ;  /* 0x00581f000e067f89 */ /* 0x0022a400000e0000 */
.L_x_2311:
[----:B------:R-:W-:Y:S05]  /*10520*/  BRA.DIV ~URZ, `(.L_x_2249) ;  /* 0x000049627f007947 */ /* 0x000fea000b800000 */
[----:B----4-:R4:W1:Y:S02]  /*10530*/  SHFL.IDX PT, R0, R15, 0x2, 0x181f ;  /* 0x00581f000f007f89 */ /* 0x01086400000e0000 */
.L_x_2312:
        /* <DEDUP_REMOVED lines=27> */
.L_x_2251:
[----:B------:R-:W-:Y:S05]  /*106f0*/  BSYNC B0 ;  /* 0x0000000000007941 */ /* 0x000fea0003800000 */
.L_x_2250:
[----:B------:R-:W-:Y:S05]  /*10700*/  BRA.DIV ~URZ, `(.L_x_2252) ;  /* 0x000047e27f007947 */ /* 0x000fea000b800000 */
[----:B--2---:R2:W3:Y:S04]  /*10710*/  SHFL.IDX PT, R6, R14, 0x3, 0x181f ;  /* 0x00781f000e067f89 */ /* 0x0044e800000e0000 */
[----:B-1----:R2:W1:Y:S02]  /*10720*/  SHFL.IDX PT, R0, R15, 0x3, 0x181f ;  /* 0x00781f000f007f89 */ /* 0x00246400000e0000 */
.L_x_2313:
        /* <DEDUP_REMOVED lines=28> */
.L_x_2240:
        /* <DEDUP_REMOVED lines=34> */
.L_x_2314:
[----:B------:R-:W-:Y:S05]  /*10b10*/  BRA.DIV ~URZ, `(.L_x_2255) ;  /* 0x000045027f007947 */ /* 0x000fea000b800000 */
[----:B------:R3:W4:Y:S02]  /*10b20*/  SHFL.IDX PT, R0, R19, RZ, 0x1c1f ;  /* 0x001c1fff13007589 */ /* 0x00072400000e0000 */
.L_x_2315:
[----:B------:R-:W-:Y:S01]  /*10b30*/  BSSY B0, `(.L_x_2256) ;  /* 0x00000c2000007945 */ /* 0x000fe20003800000 */
[----:B------:R-:W-:Y:S05]  /*10b40*/  @P1 BRA `(.L_x_2257) ;  /* 0x00000c0000001947 */ /* 0x000fea0003800000 */
[----:B------:R-:W5:Y:S04]  /*10b50*/  LDL R20, [R1+0x10] ;  /* 0x0000100001147983 */ /* 0x000f680000100800 */
[----:B---3--:R-:W3:Y:S04]  /*10b60*/  LDL R9, [R1+0x8c] ;  /* 0x00008c0001097983 */ /* 0x008ee80000100800 */
[----:B----4-:R-:W4:Y:S04]  /*10b70*/  LDL R12, [R1+0x88] ;  /* 0x00008800010c7983 */ /* 0x010f280000100800 */
[----:B--2---:R-:W2:Y:S04]  /*10b80*/  LDL R103, [R1+0x84] ;  /* 0x0000840001677983 */ /* 0x004ea80000100800 */
[----:B------:R-:W2:Y:S01]  /*10b90*/  LDL R21, [R1+0xc0] ;  /* 0x0000c00001157983 */ /* 0x000ea20000100800 */
[----:B-----5:R-:W-:-:S02]  /*10ba0*/  ISETP.GE.AND P2, PT, R20, c[0x0][0x3c8], PT ;  /* 0x0000f20014007a0c */ /* 0x020fc40003f46270 */
[----:B------:R-:W-:Y:S02]  /*10bb0*/  IADD3 R2, R20, 0x18, RZ ;  /* 0x0000001814027810 */ /* 0x000fe40007ffe0ff */
[----:B---3--:R-:W-:Y:S02]  /*10bc0*/  ISETP.GE.AND P3, PT, R9, c[0x0][0x3c8], PT ;  /* 0x0000f20009007a0c */ /* 0x008fe40003f66270 */
[----:B------:R-:W-:-:S07]  /*10bd0*/  ISETP.GE.AND P1, PT, R2, c[0x0][0x3c8], PT ;  /* 0x0000f20002007a0c */ /* 0x000fce0003f26270 */
[----:B------:R-:W-:Y:S02]  /*10be0*/  @!P2 IMAD.MOV.U32 R6, RZ, RZ, R0 ;  /* 0x000000ffff06a224 */ /* 0x000fe400078e0000 */
[----:B------:R-:W-:-:S04]  /*10bf0*/  @!P2 IMAD.MOV.U32 R7, RZ, RZ, R4 ;  /* 0x000000ffff07a224 */ /* 0x000fc800078e0004 */
[----:B------:R-:W-:Y:S01]  /*10c00*/  @!P2 IMAD.WIDE R6, R20, 0x4, R6 ;  /* 0x000000041406a825 */ /* 0x000fe200078e0206 */
[----:B----4-:R-:W-:Y:S02]  /*10c10*/  ISETP.GE.AND P5, PT, R12, c[0x0][0x3c8], PT ;  /* 0x0000f2000c007a0c */ /* 0x010fe40003fa6270 */
[----:B------:R-:W-:Y:S02]  /*10c20*/  SHF.R.S32.HI R3, RZ, 0x1f, R9 ;  /* 0x0000001fff037819 */ /* 0x000fe40000011409 */
[----:B------:R3:W-:Y:S01]  /*10c30*/  @!P2 ST.E.64 [R6.64], R22 ;  /* 0x000000160600a985 */ /* 0x0007e2000c101b06 */
[----:B------:R-:W-:Y:S02]  /*10c40*/  IADD3 R5, R20, 0x20, RZ ;  /* 0x0000002014057810 */ /* 0x000fe40007ffe0ff */
[----:B------:R-:W-:Y:S02]  /*10c50*/  SHF.R.S32.HI R8, RZ, 0x1f, R2 ;  /* 0x0000001fff087819 */ /* 0x000fe40000011402 */
[----:B------:R-:W-:-:S02]  /*10c60*/  ISETP.GE.AND P6, PT, R5, c[0x0][0x3c8], PT ;  /* 0x0000f20005007a0c */ /* 0x000fc40003fc6270 */
[C---:B---3--:R-:W-:Y:S01]  /*10c70*/  @!P3 LEA R6, P2, R9.reuse, R0, 0x2 ;  /* 0x000000000906b211 */ /* 0x048fe200078410ff */
[----:B------:R-:W3:Y:S03]  /*10c80*/  LDL R22, [R1+0x9c] ;  /* 0x00009c0001167983 */ /* 0x000ee60000100800 */
[----:B------:R-:W-:Y:S01]  /*10c90*/  @!P3 LEA.HI.X R7, R9, R4, R3, 0x2, P2 ;  /* 0x000000040907b211 */ /* 0x000fe200010f1403 */
[----:B------:R-:W4:Y:S01]  /*10ca0*/  LDL R23, [R1+0xc4] ;  /* 0x0000c40001177983 */ /* 0x000f220000100800 */
[----:B------:R-:W-:Y:S02]  /*10cb0*/  IADD3 R3, R20, 0x28, RZ ;  /* 0x0000002814037810 */ /* 0x000fe40007ffe0ff */
[----:B------:R-:W-:Y:S01]  /*10cc0*/  @!P1 LEA R10, P2, R2, R0, 0x2 ;  /* 0x00000000020a9211 */ /* 0x000fe200078410ff */
[----:B------:R5:W-:Y:S01]  /*10cd0*/  @!P3 ST.E.64 [R6.64], R24 ;  /* 0x000000180600b985 */ /* 0x000be2000c101b06 */
[----:B------:R-:W-:-:S02]  /*10ce0*/  ISETP.GE.AND P4, PT, R3, c[0x0][0x3c8], PT ;  /* 0x0000f20003007a0c */ /* 0x000fc40003f86270 */
[----:B------:R-:W-:Y:S02]  /*10cf0*/  @!P1 LEA.HI.X R11, R2, R4, R8, 0x2, P2 ;  /* 0x00000004020b9211 */ /* 0x000fe400010f1408 */
[----:B------:R-:W-:Y:S02]  /*10d00*/  @!P5 LEA R8, P2, R12, R0, 0x2 ;  /* 0x000000000c08d211 */ /* 0x000fe400078410ff */
[----:B------:R-:W-:-:S04]  /*10d10*/  IADD3 R2, R20, 0x30, RZ ;  /* 0x0000003014027810 */ /* 0x000fc80007ffe0ff */
[----:B------:R-:W-:Y:S02]  /*10d20*/  ISETP.GE.AND P3, PT, R2, c[0x0][0x3c8], PT ;  /* 0x0000f20002007a0c */ /* 0x000fe40003f66270 */
[----:B-----5:R-:W-:Y:S01]  /*10d30*/  SHF.R.S32.HI R6, RZ, 0x1f, R12 ;  /* 0x0000001fff067819 */ /* 0x020fe2000001140c */
[----:B------:R-:W5:Y:S03]  /*10d40*/  LDL R24, [R1+0xa0] ;  /* 0x0000a00001187983 */ /* 0x000f660000100800 */
[----:B------:R-:W-:Y:S01]  /*10d50*/  @!P5 LEA.HI.X R9, R12, R4, R6, 0x2, P2 ;  /* 0x000000040c09d211 */ /* 0x000fe200010f1406 */
[----:B------:R-:W3:Y:S01]  /*10d60*/  LDL R25, [R1+0xc8] ;  /* 0x0000c80001197983 */ /* 0x000ee20000100800 */
        /* <DEDUP_REMOVED lines=12> */
[----:B-1----:R-:W-:Y:S01]  /*10e30*/  SHF.R.S32.HI R8, RZ, 0x1f, R3 ;  /* 0x0000001fff087819 */ /* 0x002fe20000011403 */
[----:B------:R-:W3:Y:S01]  /*10e40*/  LDL R28, [R1+0xa8] ;  /* 0x0000a800011c7983 */ /* 0x000ee20000100800 */
[----:B--2---:R-:W-:-:S03]  /*10e50*/  @!P4 LEA R10, P1, R3, R0, 0x2 ;  /* 0x00000000030ac211 */ /* 0x004fc600078210ff */
[----:B------:R-:W2:Y:S01]  /*10e60*/  LDL R26, [R1+0xa4] ;  /* 0x0000a400011a7983 */ /* 0x000ea20000100800 */
[----:B------:R-:W-:-:S03]  /*10e70*/  @!P4 LEA.HI.X R11, R3, R4, R8, 0x2, P1 ;  /* 0x00000004030bc211 */ /* 0x000fc600008f1408 */
[----:B------:R-:W2:Y:S01]  /*10e80*/  LDL R29, [R1+0xd0] ;  /* 0x0000d000011d7983 */ /* 0x000ea20000100800 */
[C---:B------:R-:W-:Y:S02]  /*10e90*/  ISETP.GE.AND P1, PT, R5.reuse, c[0x0][0x3c8], PT ;  /* 0x0000f20005007a0c */ /* 0x040fe40003f26270 */
[----:B------:R-:W-:Y:S01]  /*10ea0*/  SHF.R.S32.HI R3, RZ, 0x1f, R6 ;  /* 0x0000001fff037819 */ /* 0x000fe20000011406 */
[----:B------:R-:W2:Y:S01]  /*10eb0*/  LDL R27, [R1+0xcc] ;  /* 0x0000cc00011b7983 */ /* 0x000ea20000100800 */
[----:B------:R-:W-:Y:S02]  /*10ec0*/  IADD3 R2, R20, 0x48, RZ ;  /* 0x0000004814027810 */ /* 0x000fe40007ffe0ff */
[----:B------:R-:W-:Y:S02]  /*10ed0*/  @!P5 LEA.HI.X R13, R6, R4, R3, 0x2, P2 ;  /* 0x00000004060dd211 */ /* 0x000fe400010f1403 */
[----:B------:R-:W-:Y:S01]  /*10ee0*/  SHF.R.S32.HI R3, RZ, 0x1f, R5 ;  /* 0x0000001fff037819 */ /* 0x000fe20000011405 */
[----:B------:R1:W-:Y:S04]  /*10ef0*/  @!P6 ST.E.64 [R16.64], R30 ;  /* 0x0000001e1000e985 */ /* 0x0003e8000c101b06 */
[----:B------:R-:W-:-:S02]  /*10f00*/  @!P1 LEA R8, P2, R5, R0, 0x2 ;  /* 0x0000000005089211 */ /* 0x000fc400078410ff */
[----:B------:R-:W-:Y:S02]  /*10f10*/  ISETP.GE.AND P6, PT, R2, c[0x0][0x3c8], PT ;  /* 0x0000f20002007a0c */ /* 0x000fe40003fc6270 */
[----:B------:R-:W-:Y:S02]  /*10f20*/  @!P1 LEA.HI.X R9, R5, R4, R3, 0x2, P2 ;  /* 0x0000000405099211 */ /* 0x000fe400010f1403 */
[C---:B------:R-:W-:Y:S01]  /*10f30*/  IADD3 R5, R20.reuse, 0x50, RZ ;  /* 0x0000005014057810 */ /* 0x040fe20007ffe0ff */
[----:B------:R1:W-:Y:S01]  /*10f40*/  @!P4 ST.E.64 [R10.64], R34 ;  /* 0x000000220a00c985 */ /* 0x0003e2000c101b06 */
[----:B------:R-:W-:Y:S02]  /*10f50*/  IADD3 R3, R20, 0x58, RZ ;  /* 0x0000005814037810 */ /* 0x000fe40007ffe0ff */
[----:B------:R-:W-:Y:S01]  /*10f60*/  ISETP.GE.AND P4, PT, R5, c[0x0][0x3c8], PT ;  /* 0x0000f20005007a0c */ /* 0x000fe20003f86270 */
[----:B------:R1:W-:Y:S01]  /*10f70*/  @!P3 ST.E.64 [R14.64], R32 ;  /* 0x000000200e00b985 */ /* 0x0003e2000c101b06 */
[----:B------:R-:W-:-:S02]  /*10f80*/  ISETP.GE.AND P3, PT, R3, c[0x0][0x3c8], PT ;  /* 0x0000f20003007a0c */ /* 0x000fc40003f66270 */
[----:B------:R-:W-:Y:S02]  /*10f90*/  SHF.R.S32.HI R6, RZ, 0x1f, R2 ;  /* 0x0000001fff067819 */ /* 0x000fe40000011402 */
[----:B------:R-:W-:Y:S01]  /*10fa0*/  IADD3 R7, R20, 0x60, RZ ;  /* 0x0000006014077810 */ /* 0x000fe20007ffe0ff */
[----:B------:R-:W-:Y:S03]  /*10fb0*/  @!P5 ST.E.64 [R12.64], R134 ;  /* 0x000000860c00d985 */ /* 0x000fe6000c101b06 */
[----:B------:R-:W-:Y:S01]  /*10fc0*/  ISETP.GE.AND P5, PT, R7, c[0x0][0x3c8], PT ;  /* 0x0000f20007007a0c */ /* 0x000fe20003fa6270 */
[----:B------:R1:W-:Y:S02]  /*10fd0*/  @!P1 ST.E.64 [R8.64], R36 ;  /* 0x0000002408009985 */ /* 0x0003e4000c101b06 */
[C---:B-1----:R-:W-:Y:S02]  /*10fe0*/  @!P6 LEA R16, P2, R2.reuse, R0, 0x2 ;  /* 0x000000000210e211 */ /* 0x042fe400078410ff */
[----:B------:R-:W2:Y:S02]  /*10ff0*/  LDL R30, [R1+0xac] ;  /* 0x0000ac00011e7983 */ /* 0x000ea40000100800 */
[----:B------:R-:W-:-:S02]  /*11000*/  @!P6 LEA.HI.X R17, R2, R4, R6, 0x2, P2 ;  /* 0x000000040211e211 */ /* 0x000fc400010f1406 */
[----:B------:R-:W2:Y:S01]  /*11010*/  LDL R31, [R1+0xd4] ;  /* 0x0000d400011f7983 */ /* 0x000ea20000100800 */
[----:B------:R-:W-:Y:S02]  /*11020*/  IADD3 R2, R20, 0x68, RZ ;  /* 0x0000006814027810 */ /* 0x000fe40007ffe0ff */
[-C--:B------:R-:W-:Y:S01]  /*11030*/  @!P4 LEA R10, P1, R5, R0.reuse, 0x2 ;  /* 0x00000000050ac211 */ /* 0x080fe200078210ff */
[----:B------:R-:W2:Y:S01]  /*11040*/  LDL R34, [R1+0xb4] ;  /* 0x0000b40001227983 */ /* 0x000ea20000100800 */
[----:B------:R-:W-:Y:S02]  /*11050*/  SHF.R.S32.HI R6, RZ, 0x1f, R3 ;  /* 0x0000001fff067819 */ /* 0x000fe40000011403 */
[----:B------:R-:W-:Y:S01]  /*11060*/  @!P3 LEA R14, P2, R3, R0, 0x2 ;  /* 0x00000000030eb211 */ /* 0x000fe200078410ff */
[----:B------:R-:W4:Y:S04]  /*11070*/  LDL R32, [R1+0xb0] ;  /* 0x0000b00001207983 */ /* 0x000f280000100800 */
[----:B------:R-:W5:Y:S04]  /*11080*/  LDL R35, [R1+0xdc] ;  /* 0x0000dc0001237983 */ /* 0x000f680000100800 */
[----:B------:R-:W5:Y:S01]  /*11090*/  LDL R33, [R1+0xd8] ;  /* 0x0000d80001217983 */ /* 0x000f620000100800 */
[----:B------:R-:W-:-:S04]  /*110a0*/  SHF.R.S32.HI R8, RZ, 0x1f, R5 ;  /* 0x0000001fff087819 */ /* 0x000fc80000011405 */
[-C--:B------:R-:W-:Y:S02]  /*110b0*/  @!P4 LEA.HI.X R11, R5, R4.reuse, R8, 0x2, P1 ;  /* 0x00000004050bc211 */ /* 0x080fe400008f1408 */
[----:B------:R-:W-:Y:S02]  /*110c0*/  ISETP.GE.AND P1, PT, R2, c[0x0][0x3c8], PT ;  /* 0x0000f20002007a0c */ /* 0x000fe40003f26270 */
[----:B------:R-:W-:Y:S02]  /*110d0*/  @!P3 LEA.HI.X R15, R3, R4, R6, 0x2, P2 ;  /* 0x00000004030fb211 */ /* 0x000fe400010f1406 */
[----:B------:R-:W-:Y:S01]  /*110e0*/  IADD3 R6, R20, 0x70, RZ ;  /* 0x0000007014067810 */ /* 0x000fe20007ffe0ff */
[----:B------:R1:W-:Y:S01]  /*110f0*/  @!P6 ST.E.64 [R16.64], R40 ;  /* 0x000000281000e985 */ /* 0x0003e2000c101b06 */
[----:B------:R-:W-:Y:S02]  /*11100*/  SHF.R.S32.HI R3, RZ, 0x1f, R7 ;  /* 0x0000001fff037819 */ /* 0x000fe40000011407 */
[----:B------:R-:W-:-:S02]  /*11110*/  @!P5 LEA R12, P2, R7, R0, 0x2 ;  /* 0x00000000070cd211 */ /* 0x000fc400078410ff */
[----:B------:R-:W-:Y:S02]  /*11120*/  ISETP.GE.AND P6, PT, R6, c[0x0][0x3c8], PT ;  /* 0x0000f20006007a0c */ /* 0x000fe40003fc6270 */
[----:B------:R-:W-:Y:S01]  /*11130*/  IADD3 R5, R20, 0x78, RZ ;  /* 0x0000007814057810 */ /* 0x000fe20007ffe0ff */
[----:B------:R1:W-:Y:S01]  /*11140*/  @!P4 ST.E.64 [R10.64], R136 ;  /* 0x000000880a00c985 */ /* 0x0003e2000c101b06 */
[----:B------:R-:W-:Y:S02]  /*11150*/  @!P5 LEA.HI.X R13, R7, R4, R3, 0x2, P2 ;  /* 0x00000004070dd211 */ /* 0x000fe400010f1403 */
[----:B------:R-:W-:Y:S02]  /*11160*/  SHF.R.S32.HI R3, RZ, 0x1f, R2 ;  /* 0x0000001fff037819 */ /* 0x000fe40000011402 */
[----:B------:R-:W-:Y:S02]  /*11170*/  @!P1 LEA R8, P2, R2, R0, 0x2 ;  /* 0x0000000002089211 */ /* 0x000fe400078410ff */
[----:B------:R-:W-:-:S02]  /*11180*/  ISETP.GE.AND P4, PT, R5, c[0x0][0x3c8], PT ;  /* 0x0000f20005007a0c */ /* 0x000fc40003f86270 */
[----:B------:R-:W-:Y:S02]  /*11190*/  @!P1 LEA.HI.X R9, R2, R4, R3, 0x2, P2 ;  /* 0x0000000402099211 */ /* 0x000fe400010f1403 */
[C---:B------:R-:W-:Y:S01]  /*111a0*/  IADD3 R3, R20.reuse, 0x80, RZ ;  /* 0x0000008014037810 */ /* 0x040fe20007ffe0ff */
[----:B------:R1:W-:Y:S01]  /*111b0*/  @!P3 ST.E.64 [R14.64], R44 ;  /* 0x0000002c0e00b985 */ /* 0x0003e2000c101b06 */
[----:B------:R-:W-:Y:S02]  /*111c0*/  SHF.R.S32.HI R7, RZ, 0x1f, R6 ;  /* 0x0000001fff077819 */ /* 0x000fe40000011406 */
[----:B------:R-:W-:Y:S02]  /*111d0*/  ISETP.GE.AND P2, PT, R3, c[0x0][0x3c8], PT ;  /* 0x0000f20003007a0c */ /* 0x000fe40003f46270 */
[----:B------:R-:W-:Y:S01]  /*111e0*/  IADD3 R2, R20, 0x88, RZ ;  /* 0x0000008814027810 */ /* 0x000fe20007ffe0ff */
[----:B------:R-:W-:Y:S01]  /*111f0*/  @!P5 ST.E.64 [R12.64], R52 ;  /* 0x000000340c00d985 */ /* 0x000fe2000c101b06 */
[----:B-1----:R-:W-:-:S03]  /*11200*/  @!P6 LEA R16, P3, R6, R0, 0x2 ;  /* 0x000000000610e211 */ /* 0x002fc600078610ff */
[----:B------:R1:W-:Y:S01]  /*11210*/  @!P1 ST.E.64 [R8.64], R48 ;  /* 0x0000003008009985 */ /* 0x0003e2000c101b06 */
[----:B------:R-:W-:Y:S02]  /*11220*/  ISETP.GE.AND P5, PT, R2, c[0x0][0x3c8], PT ;  /* 0x0000f20002007a0c */ /* 0x000fe40003fa6270 */
[----:B------:R-:W-:Y:S02]  /*11230*/  @!P6 LEA.HI.X R17, R6, R4, R7, 0x2, P3 ;  /* 0x000000040611e211 */ /* 0x000fe400018f1407 */
[----:B------:R-:W-:Y:S02]  /*11240*/  IADD3 R6, R20, 0x90, RZ ;  /* 0x0000009014067810 */ /* 0x000fe40007ffe0ff */
[-C--:B------:R-:W-:Y:S02]  /*11250*/  @!P4 LEA R10, P3, R5, R0.reuse, 0x2 ;  /* 0x00000000050ac211 */ /* 0x080fe400078610ff */
[----:B------:R-:W-:Y:S02]  /*11260*/  SHF.R.S32.HI R7, RZ, 0x1f, R3 ;  /* 0x0000001fff077819 */ /* 0x000fe40000011403 */
[----:B------:R-:W-:-:S02]  /*11270*/  @!P2 LEA R14, P1, R3, R0, 0x2 ;  /* 0x00000000030ea211 */ /* 0x000fc400078210ff */
[----:B-1----:R-:W-:-:S04]  /*11280*/  SHF.R.S32.HI R8, RZ, 0x1f, R5 ;  /* 0x0000001fff087819 */ /* 0x002fc80000011405 */
[-C--:B------:R-:W-:Y:S02]  /*11290*/  @!P4 LEA.HI.X R11, R5, R4.reuse, R8, 0x2, P3 ;  /* 0x00000004050bc211 */ /* 0x080fe400018f1408 */
[----:B------:R-:W-:Y:S02]  /*112a0*/  ISETP.GE.AND P3, PT, R6, c[0x0][0x3c8], PT ;  /* 0x0000f20006007a0c */ /* 0x000fe40003f66270 */
[----:B------:R-:W-:Y:S02]  /*112b0*/  @!P2 LEA.HI.X R15, R3, R4, R7, 0x2, P1 ;  /* 0x00000004030fa211 */ /* 0x000fe400008f1407 */
[----:B------:R-:W-:Y:S02]  /*112c0*/  SHF.R.S32.HI R3, RZ, 0x1f, R2 ;  /* 0x0000001fff037819 */ /* 0x000fe40000011402 */
[----:B------:R-:W-:-:S04]  /*112d0*/  @!P5 LEA R12, P1, R2, R0, 0x2 ;  /* 0x00000000020cd211 */ /* 0x000fc800078210ff */
[----:B------:R-:W-:Y:S02]  /*112e0*/  @!P5 LEA.HI.X R13, R2, R4, R3, 0x2, P1 ;  /* 0x00000004020dd211 */ /* 0x000fe400008f1403 */
[----:B------:R-:W-:Y:S02]  /*112f0*/  SHF.R.S32.HI R2, RZ, 0x1f, R6 ;  /* 0x0000001fff027819 */ /* 0x000fe40000011406 */
[----:B------:R-:W-:Y:S01]  /*11300*/  @!P3 LEA R8, P1, R6, R0, 0x2 ;  /* 0x000000000608b211 */ /* 0x000fe200078210ff */
[----:B------:R1:W-:Y:S01]  /*11310*/  @!P6 ST.E.64 [R16.64], R56 ;  /* 0x000000381000e985 */ /* 0x0003e2000c101b06 */
[----:B------:R-:W-:Y:S02]  /*11320*/  IADD3 R5, R20, 0x98, RZ ;  /* 0x0000009814057810 */ /* 0x000fe40007ffe0ff */
[----:B------:R-:W-:Y:S02]  /*11330*/  @!P3 LEA.HI.X R9, R6, R4, R2, 0x2, P1 ;  /* 0x000000040609b211 */ /* 0x000fe400008f1402 */
[----:B------:R-:W-:-:S02]  /*11340*/  IADD3 R3, R20, 0xa0, RZ ;  /* 0x000000a014037810 */ /* 0x000fc40007ffe0ff */
[----:B------:R-:W-:Y:S02]  /*11350*/  IADD3 R2, R20, 0xa8, RZ ;  /* 0x000000a814027810 */ /* 0x000fe40007ffe0ff */
[----:B------:R-:W5:Y:S04]  /*11360*/  LDL R20, [R1+0x98] ;  /* 0x0000980001147983 */ /* 0x000f680000100800 */
[----:B-1----:R-:W5:Y:S04]  /*11370*/  LDL R16, [R1+0x94] ;  /* 0x0000940001107983 */ /* 0x002f680000100800 */
[----:B------:R-:W5:Y:S01]  /*11380*/  LDL R17, [R1+0xbc] ;  /* 0x0000bc0001117983 */ /* 0x000f620000100800 */
[----:B------:R-:W-:-:S03]  /*11390*/  ISETP.GE.AND P6, PT, R5, c[0x0][0x3c8], PT ;  /* 0x0000f20005007a0c */ /* 0x000fc60003fc6270 */
[----:B------:R1:W-:Y:S01]  /*113a0*/  @!P4 ST.E.64 [R10.64], R138 ;  /* 0x0000008a0a00c985 */ /* 0x0003e2000c101b06 */
[----:B------:R-:W-:Y:S02]  /*113b0*/  ISETP.GE.AND P4, PT, R3, c[0x0][0x3c8], PT ;  /* 0x0000f20003007a0c */ /* 0x000fe40003f86270 */
[----:B------:R-:W-:Y:S01]  /*113c0*/  SHF.R.S32.HI R6, RZ, 0x1f, R5 ;  /* 0x0000001fff067819 */ /* 0x000fe20000011405 */
[----:B------:R-:W-:Y:S01]  /*113d0*/  @!P2 ST.E.64 [R14.64], R68 ;  /* 0x000000440e00a985 */ /* 0x000fe2000c101b06 */
[----:B------:R-:W-:Y:S02]  /*113e0*/  ISETP.GE.AND P2, PT, R2, c[0x0][0x3c8], PT ;  /* 0x0000f20002007a0c */ /* 0x000fe40003f46270 */
[----:B------:R-:W-:Y:S01]  /*113f0*/  SHF.R.S32.HI R7, RZ, 0x1f, R3 ;  /* 0x0000001fff077819 */ /* 0x000fe20000011403 */
[----:B------:R-:W-:Y:S01]  /*11400*/  @!P5 ST.E.64 [R12.64], R72 ;  /* 0x000000480c00d985 */ /* 0x000fe2000c101b06 */
[----:B------:R-:W-:-:S03]  /*11410*/  ISETP.GE.AND P5, PT, R103, c[0x0][0x3c8], PT ;  /* 0x0000f20067007a0c */ /* 0x000fc60003fa6270 */
[----:B------:R1:W-:Y:S02]  /*11420*/  @!P3 ST.E.64 [R8.64], R60 ;  /* 0x0000003c0800b985 */ /* 0x0003e4000c101b06 */
[----:B-1----:R-:W-:-:S04]  /*11430*/  @!P6 LEA R10, P1, R5, R0, 0x2 ;  /* 0x00000000050ae211 */ /* 0x002fc800078210ff */
[----:B------:R-:W-:Y:S02]  /*11440*/  @!P6 LEA.HI.X R11, R5, R4, R6, 0x2, P1 ;  /* 0x00000004050be211 */ /* 0x000fe400008f1406 */
[----:B------:R-:W-:-:S04]  /*11450*/  @!P4 LEA R6, P1, R3, R0, 0x2 ;  /* 0x000000000306c211 */ /* 0x000fc800078210ff */
[----:B------:R-:W-:Y:S02]  /*11460*/  @!P4 LEA.HI.X R7, R3, R4, R7, 0x2, P1 ;  /* 0x000000040307c211 */ /* 0x000fe400008f1407 */
[----:B------:R-:W-:Y:S02]  /*11470*/  SHF.R.S32.HI R5, RZ, 0x1f, R2 ;  /* 0x0000001fff057819 */ /* 0x000fe40000011402 */
[C---:B------:R-:W-:Y:S01]  /*11480*/  @!P2 LEA R8, P3, R2.reuse, R0, 0x2 ;  /* 0x000000000208a211 */ /* 0x040fe200078610ff */
[----:B------:R-:W-:Y:S03]  /*11490*/  @!P6 ST.E.64 [R10.64], R140 ;  /* 0x0000008c0a00e985 */ /* 0x000fe6000c101b06 */
[----:B------:R-:W-:Y:S01]  /*114a0*/  @!P2 LEA.HI.X R9, R2, R4, R5, 0x2, P3 ;  /* 0x000000040209a211 */ /* 0x000fe200018f1405 */
[----:B------:R1:W-:Y:S01]  /*114b0*/  @!P4 ST.E.64 [R6.64], R76 ;  /* 0x0000004c0600c985 */ /* 0x0003e2000c101b06 */
[----:B------:R-:W-:-:S03]  /*114c0*/  SHF.R.S32.HI R3, RZ, 0x1f, R103 ;  /* 0x0000001fff037819 */ /* 0x000fc60000011467 */
[----:B------:R2:W-:Y:S01]  /*114d0*/  @!P2 ST.E.64 [R8.64], R80 ;  /* 0x000000500800a985 */ /* 0x0005e2000c101b06 */
[----:B-1----:R-:W-:-:S04]  /*114e0*/  @!P5 LEA R6, P3, R103, R0, 0x2 ;  /* 0x000000006706d211 */ /* 0x002fc800078610ff */
[----:B------:R-:W-:-:S05]  /*114f0*/  @!P5 LEA.HI.X R7, R103, R4, R3, 0x2, P3 ;  /* 0x000000046707d211 */ /* 0x000fca00018f1403 */
[----:B------:R1:W-:Y:S01]  /*11500*/  @!P5 ST.E.64 [R6.64], R84 ;  /* 0x000000540600d985 */ /* 0x0003e2000c101b06 */
[----:B---3--:R-:W-:Y:S02]  /*11510*/  ISETP.GE.AND P3, PT, R28, c[0x0][0x3c8], PT ;  /* 0x0000f2001c007a0c */ /* 0x008fe40003f66270 */
[----:B--2---:R-:W-:Y:S02]  /*11520*/  ISETP.GE.AND P1, PT, R34, c[0x0][0x3c8], PT ;  /* 0x0000f20022007a0c */ /* 0x004fe40003f26270 */
[----:B----4-:R-:W-:Y:S02]  /*11530*/  ISETP.GE.AND P6, PT, R32, c[0x0][0x3c8], PT ;  /* 0x0000f20020007a0c */ /* 0x010fe40003fc6270 */
[----:B------:R-:W-:-:S09]  /*11540*/  ISETP.GE.AND P4, PT, R30, c[0x0][0x3c8], PT ;  /* 0x0000f2001e007a0c */ /* 0x000fd20003f86270 */
[----:B------:R-:W-:-:S04]  /*11550*/  @!P1 LEA R2, P2, R34, R0, 0x2 ;  /* 0x0000000022029211 */ /* 0x000fc800078410ff */
[----:B-----5:R-:W-:Y:S02]  /*11560*/  @!P1 LEA.HI.X R3, R34, R4, R35, 0x2, P2 ;  /* 0x0000000422039211 */ /* 0x020fe400010f1423 */
[----:B------:R-:W-:-:S03]  /*11570*/  @!P6 LEA R8, P2, R32, R0, 0x2 ;  /* 0x000000002008e211 */ /* 0x000fc600078410ff */
[----:B------:R2:W-:Y:S01]  /*11580*/  @!P1 ST.E.64 [R2.64], R88 ;  /* 0x0000005802009985 */ /* 0x0005e2000c101b06 */
[----:B------:R-:W-:Y:S02]  /*11590*/  ISETP.GE.AND P1, PT, R26, c[0x0][0x3c8], PT ;  /* 0x0000f2001a007a0c */ /* 0x000fe40003f26270 */
[----:B------:R-:W-:Y:S02]  /*115a0*/  @!P6 LEA.HI.X R9, R32, R4, R33, 0x2, P2 ;  /* 0x000000042009e211 */ /* 0x000fe400010f1421 */
[----:B-1----:R-:W-:-:S03]  /*115b0*/  @!P3 LEA R6, P2, R28, R0, 0x2 ;  /* 0x000000001c06b211 */ /* 0x002fc600078410ff */
[----:B------:R-:W-:Y:S01]  /*115c0*/  @!P6 ST.E.64 [R8.64], R144 ;  /* 0x000000900800e985 */ /* 0x000fe2000c101b06 */
[----:B------:R-:W-:Y:S02]  /*115d0*/  ISETP.GE.AND P6, PT, R24, c[0x0][0x3c8], PT ;  /* 0x0000f20018007a0c */ /* 0x000fe40003fc6270 */
[----:B------:R-:W-:Y:S02]  /*115e0*/  @!P3 LEA.HI.X R7, R28, R4, R29, 0x2, P2 ;  /* 0x000000041c07b211 */ /* 0x000fe400010f141d */
[----:B--2---:R-:W-:-:S04]  /*115f0*/  @!P4 LEA R2, P5, R30, R0, 0x2 ;  /* 0x000000001e02c211 */ /* 0x004fc800078a10ff */
[----:B------:R-:W-:Y:S02]  /*11600*/  @!P4 LEA.HI.X R3, R30, R4, R31, 0x2, P5 ;  /* 0x000000041e03c211 */ /* 0x000fe400028f141f */
[----:B------:R-:W-:-:S03]  /*11610*/  ISETP.GE.AND P5, PT, R22, c[0x0][0x3c8], PT ;  /* 0x0000f20016007a0c */ /* 0x000fc60003fa6270 */
[----:B------:R1:W-:Y:S04]  /*11620*/  @!P4 ST.E.64 [R2.64], R92 ;  /* 0x0000005c0200c985 */ /* 0x0003e8000c101b06 */
[----:B------:R2:W-:Y:S01]  /*11630*/  @!P3 ST.E.64 [R6.64], R96 ;  /* 0x000000600600b985 */ /* 0x0005e2000c101b06 */
[----:B-1----:R-:W-:-:S04]  /*11640*/  @!P1 LEA R2, P2, R26, R0, 0x2 ;  /* 0x000000001a029211 */ /* 0x002fc800078410ff */
[----:B------:R-:W-:Y:S02]  /*11650*/  @!P1 LEA.HI.X R3, R26, R4, R27, 0x2, P2 ;  /* 0x000000041a039211 */ /* 0x000fe400010f141b */
[----:B------:R-:W-:-:S03]  /*11660*/  @!P6 LEA R10, P2, R24, R0, 0x2 ;  /* 0x00000000180ae211 */ /* 0x000fc600078410ff */
[----:B------:R1:W-:Y:S01]  /*11670*/  @!P1 ST.E.64 [R2.64], R100 ;  /* 0x0000006402009985 */ /* 0x0003e2000c101b06 */
[----:B------:R-:W-:Y:S02]  /*11680*/  @!P5 LEA R8, P1, R22, R0, 0x2 ;  /* 0x000000001608d211 */ /* 0x000fe400078210ff */
[-C--:B------:R-:W-:Y:S02]  /*11690*/  @!P6 LEA.HI.X R11, R24, R4.reuse, R25, 0x2, P2 ;  /* 0x00000004180be211 */ /* 0x080fe400010f1419 */
[----:B------:R-:W-:Y:S02]  /*116a0*/  ISETP.GE.AND P4, PT, R20, c[0x0][0x3c8], PT ;  /* 0x0000f20014007a0c */ /* 0x000fe40003f86270 */
[----:B------:R-:W-:Y:S02]  /*116b0*/  @!P5 LEA.HI.X R9, R22, R4, R23, 0x2, P1 ;  /* 0x000000041609d211 */ /* 0x000fe400008f1417 */
[----:B------:R-:W-:-:S09]  /*116c0*/  ISETP.GE.AND P3, PT, R16, c[0x0][0x3c8], PT ;  /* 0x0000f20010007a0c */ /* 0x000fd20003f66270 */
[C---:B--2---:R-:W-:Y:S01]  /*116d0*/  @!P4 LEA R6, P2, R20.reuse, R0, 0x2 ;  /* 0x000000001406c211 */ /* 0x044fe200078410ff */
[----:B------:R2:W-:Y:S03]  /*116e0*/  @!P6 ST.E.64 [R10.64], R116 ;  /* 0x000000740a00e985 */ /* 0x0005e6000c101b06 */
[----:B------:R-:W-:Y:S02]  /*116f0*/  @!P4 LEA.HI.X R7, R20, R4, R21, 0x2, P2 ;  /* 0x000000041407c211 */ /* 0x000fe400010f1415 */
[C---:B-1----:R-:W-:Y:S01]  /*11700*/  @!P3 LEA R2, P1, R16.reuse, R0, 0x2 ;  /* 0x000000001002b211 */ /* 0x042fe200078210ff */
[----:B------:R2:W-:Y:S03]  /*11710*/  @!P5 ST.E.64 [R8.64], R108 ;  /* 0x0000006c0800d985 */ /* 0x0005e6000c101b06 */
[----:B------:R-:W-:Y:S01]  /*11720*/  @!P3 LEA.HI.X R3, R16, R4, R17, 0x2, P1 ;  /* 0x000000041003b211 */ /* 0x000fe200008f1411 */
[----:B------:R2:W-:Y:S04]  /*11730*/  @!P4 ST.E.64 [R6.64], R104 ;  /* 0x000000680600c985 */ /* 0x0005e8000c101b06 */
[----:B------:R2:W-:Y:S04]  /*11740*/  @!P3 ST.E.64 [R2.64], R64 ;  /* 0x000000400200b985 */ /* 0x0005e8000c101b06 */
.L_x_2257:
[----:B------:R-:W-:Y:S05]  /*11750*/  BSYNC B0 ;  /* 0x0000000000007941 */ /* 0x000fea0003800000 */
.L_x_2256:
[----:B------:R-:W-:Y:S05]  /*11760*/  BRA.DIV ~URZ, `(.L_x_2258) ;  /* 0x000039127f007947 */ /* 0x000fea000b800000 */
[----:B--2---:R2:W1:Y:S04]  /*11770*/  SHFL.IDX PT, R4, R18, 0x1, 0x1c1f ;  /* 0x003c1f0012047f89 */ /* 0x00446800000e0000 */
[----:B----4-:R2:W4:Y:S02]  /*11780*/  SHFL.IDX PT, R0, R19, 0x1, 0x1c1f ;  /* 0x003c1f0013007f89 */ /* 0x01052400000e0000 */
.L_x_2316:
[----:B------:R-:W-:Y:S05]  /*11790*/  @P0 BRA `(.L_x_2253) ;  /* 0x00001b9000000947 */ /* 0x000fea0003800000 */
[----:B------:R-:W5:Y:S04]  /*117a0*/  LDL R20, [R1+0x10] ;  /* 0x0000100001147983 */ /* 0x000f680000100800 */
[----:B--2---:R-:W2:Y:S04]  /*117b0*/  LDL R12, [R1+0x8c] ;  /* 0x00008c00010c7983 */ /* 0x004ea80000100800 */
[----:B---3--:R-:W3:Y:S04]  /*117c0*/  LDL R16, [R1+0x88] ;  /* 0x0000880001107983 */ /* 0x008ee80000100800 */
[----:B----4-:R-:W4:Y:S04]  /*117d0*/  LDL R37, [R1+0x84] ;  /* 0x0000840001257983 */ /* 0x010f280000100800 */
[----:B------:R-:W3:Y:S04]  /*117e0*/  LDL R35, [R1+0xb4] ;  /* 0x0000b40001237983 */ /* 0x000ee80000100800 */
        /* <DEDUP_REMOVED lines=16> */
[----:B------:R-:W-:Y:S02]  /*118f0*/  IADD3 R5, R20, 0x18, RZ ;  /* 0x0000001814057810 */ /* 0x000fe40007ffe0ff */
[----:B--2---:R-:W-:Y:S02]  /*11900*/  ISETP.GE.AND P4, PT, R12, c[0x0][0x3c8], PT ;  /* 0x0000f2000c007a0c */ /* 0x004fe40003f86270 */
[----:B------:R-:W-:Y:S02]  /*11910*/  ISETP.GE.AND P3, PT, R5, c[0x0][0x3c8], PT ;  /* 0x0000f20005007a0c */ /* 0x000fe40003f66270 */
[----:B------:R-:W-:-:S05]  /*11920*/  IADD3 R2, R20, 0x20, RZ ;  /* 0x0000002014027810 */ /* 0x000fca0007ffe0ff */
[----:B------:R-:W-:Y:S02]  /*11930*/  @!P1 IMAD.MOV.U32 R6, RZ, RZ, R0 ;  /* 0x000000ffff069224 */ /* 0x000fe400078e0000 */
[----:B-1----:R-:W-:Y:S01]  /*11940*/  @!P1 IMAD.MOV.U32 R7, RZ, RZ, R4 ;  /* 0x000000ffff079224 */ /* 0x002fe200078e0004 */
[----:B------:R-:W-:Y:S02]  /*11950*/  ISETP.GE.AND P2, PT, R2, c[0x0][0x3c8], PT ;  /* 0x0000f20002007a0c */ /* 0x000fe40003f46270 */
[----:B---3--:R-:W-:Y:S01]  /*11960*/  ISETP.GE.AND P0, PT, R16, c[0x0][0x3c8], PT ;  /* 0x0000f20010007a0c */ /* 0x008fe20003f06270 */
[C---:B------:R-:W-:Y:S01]  /*11970*/  @!P1 IMAD.WIDE R6, R20.reuse, 0x4, R6 ;  /* 0x0000000414069825 */ /* 0x040fe200078e0206 */
[----:B------:R-:W-:-:S04]  /*11980*/  IADD3 R3, R20, 0x28, RZ ;  /* 0x0000002814037810 */ /* 0x000fc80007ffe0ff */
[----:B------:R1:W-:Y:S01]  /*11990*/  @!P1 ST.E.64 [R6.64], R112 ;  /* 0x0000007006009985 */ /* 0x0003e2000c101b06 */
[----:B------:R-:W-:Y:S02]  /*119a0*/  ISETP.GE.AND P1, PT, R3, c[0x0][0x3c8], PT ;  /* 0x0000f20003007a0c */ /* 0x000fe40003f26270 */
[-C--:B------:R-:W-:Y:S02]  /*119b0*/  @!P3 LEA R14, P5, R5, R0.reuse, 0x2 ;  /* 0x00000000050eb211 */ /* 0x080fe400078a10ff */
[----:B------:R-:W-:Y:S02]  /*119c0*/  @!P4 LEA R8, P6, R12, R0, 0x2 ;  /* 0x000000000c08c211 */ /* 0x000fe400078c10ff */
[----:B------:R-:W-:Y:S02]  /*119d0*/  SHF.R.S32.HI R10, RZ, 0x1f, R16 ;  /* 0x0000001fff0a7819 */ /* 0x000fe40000011410 */
[----:B------:R-:W-:Y:S02]  /*119e0*/  SHF.R.S32.HI R11, RZ, 0x1f, R2 ;  /* 0x0000001fff0b7819 */ /* 0x000fe40000011402 */
[----:B-1----:R-:W-:-:S02]  /*119f0*/  SHF.R.S32.HI R6, RZ, 0x1f, R5 ;  /* 0x0000001fff067819 */ /* 0x002fc40000011405 */
[----:B------:R-:W-:Y:S02]  /*11a00*/  SHF.R.S32.HI R7, RZ, 0x1f, R12 ;  /* 0x0000001fff077819 */ /* 0x000fe4000001140c */
[-C--:B------:R-:W-:Y:S02]  /*11a10*/  @!P3 LEA.HI.X R15, R5, R4.reuse, R6, 0x2, P5 ;  /* 0x00000004050fb211 */ /* 0x080fe400028f1406 */
[----:B------:R-:W-:Y:S02]  /*11a20*/  @!P4 LEA.HI.X R9, R12, R4, R7, 0x2, P6 ;  /* 0x000000040c09c211 */ /* 0x000fe400030f1407 */
[-C--:B------:R-:W-:Y:S02]  /*11a30*/  @!P2 LEA R12, P5, R2, R0.reuse, 0x2 ;  /* 0x00000000020ca211 */ /* 0x080fe400078a10ff */
[----:B------:R-:W-:Y:S02]  /*11a40*/  @!P0 LEA R6, P6, R16, R0, 0x2 ;  /* 0x0000000010068211 */ /* 0x000fe400078c10ff */
[----:B------:R-:W-:-:S02]  /*11a50*/  @!P2 LEA.HI.X R13, R2, R4, R11, 0x2, P5 ;  /* 0x00000004020da211 */ /* 0x000fc400028f140b */
[----:B------:R-:W-:Y:S02]  /*11a60*/  @!P0 LEA.HI.X R7, R16, R4, R10, 0x2, P6 ;  /* 0x0000000410078211 */ /* 0x000fe400030f140a */
[----:B------:R-:W-:Y:S02]  /*11a70*/  IADD3 R5, R20, 0x30, RZ ;  /* 0x0000003014057810 */ /* 0x000fe40007ffe0ff */
[----:B------:R-:W-:Y:S02]  /*11a80*/  SHF.R.S32.HI R2, RZ, 0x1f, R3 ;  /* 0x0000001fff027819 */ /* 0x000fe40000011403 */
[----:B------:R-:W-:Y:S02]  /*11a90*/  @!P1 LEA R18, P6, R3, R0, 0x2 ;  /* 0x0000000003129211 */ /* 0x000fe400078c10ff */
[----:B------:R-:W-:Y:S02]  /*11aa0*/  ISETP.GE.AND P5, PT, R5, c[0x0][0x3c8], PT ;  /* 0x0000f20005007a0c */ /* 0x000fe40003fa6270 */
[----:B------:R-:W-:-:S02]  /*11ab0*/  @!P1 LEA.HI.X R19, R3, R4, R2, 0x2, P6 ;  /* 0x0000000403139211 */ /* 0x000fc400030f1402 */
[C---:B------:R-:W-:Y:S01]  /*11ac0*/  IADD3 R3, R20.reuse, 0x38, RZ ;  /* 0x0000003814037810 */ /* 0x040fe20007ffe0ff */
[----:B------:R-:W-:Y:S04]  /*11ad0*/  @!P4 ST.E.64 [R8.64], R124 ;  /* 0x0000007c0800c985 */ /* 0x000fe8000c101b06 */
[----:B------:R1:W-:Y:S01]  /*11ae0*/  @!P0 ST.E.64 [R6.64], R120 ;  /* 0x0000007806008985 */ /* 0x0003e2000c101b06 */
[----:B------:R-:W-:Y:S02]  /*11af0*/  ISETP.GE.AND P0, PT, R3, c[0x0][0x3c8], PT ;  /* 0x0000f20003007a0c */ /* 0x000fe40003f06270 */
[----:B------:R-:W-:Y:S02]  /*11b00*/  IADD3 R2, R20, 0x40, RZ ;  /* 0x0000004014027810 */ /* 0x000fe40007ffe0ff */
[----:B------:R-:W-:-:S02]  /*11b10*/  @!P5 LEA R10, P6, R5, R0, 0x2 ;  /* 0x00000000050ad211 */ /* 0x000fc400078c10ff */
[----:B------:R-:W-:Y:S01]  /*11b20*/  ISETP.GE.AND P4, PT, R2, c[0x0][0x3c8], PT ;  /* 0x0000f20002007a0c */ /* 0x000fe20003f86270 */
[----:B------:R-:W-:Y:S04]  /*11b30*/  @!P3 ST.E.64 [R14.64], R142 ;  /* 0x0000008e0e00b985 */ /* 0x000fe8000c101b06 */
[----:B------:R2:W-:Y:S01]  /*11b40*/  @!P2 ST.E.64 [R12.64], R128 ;  /* 0x000000800c00a985 */ /* 0x0005e2000c101b06 */
[----:B-1----:R-:W-:Y:S02]  /*11b50*/  SHF.R.S32.HI R7, RZ, 0x1f, R5 ;  /* 0x0000001fff077819 */ /* 0x002fe40000011405 */
[----:B------:R-:W-:Y:S02]  /*11b60*/  IADD3 R6, R20, 0x48, RZ ;  /* 0x0000004814067810 */ /* 0x000fe40007ffe0ff */
[----:B------:R-:W-:-:S02]  /*11b70*/  @!P5 LEA.HI.X R11, R5, R4, R7, 0x2, P6 ;  /* 0x00000004050bd211 */ /* 0x000fc400030f1407 */
[----:B------:R-:W-:Y:S02]  /*11b80*/  ISETP.GE.AND P3, PT, R6, c[0x0][0x3c8], PT ;  /* 0x0000f20006007a0c */ /* 0x000fe40003f66270 */
[----:B------:R-:W-:Y:S02]  /*11b90*/  SHF.R.S32.HI R7, RZ, 0x1f, R3 ;  /* 0x0000001fff077819 */ /* 0x000fe40000011403 */
[C---:B------:R-:W-:Y:S02]  /*11ba0*/  @!P0 LEA R8, P2, R3.reuse, R0, 0x2 ;  /* 0x0000000003088211 */ /* 0x040fe400078410ff */
[----:B------:R-:W-:Y:S02]  /*11bb0*/  IADD3 R5, R20, 0x50, RZ ;  /* 0x0000005014057810 */ /* 0x000fe40007ffe0ff */
[----:B------:R-:W-:Y:S02]  /*11bc0*/  @!P0 LEA.HI.X R9, R3, R4, R7, 0x2, P2 ;  /* 0x0000000403098211 */ /* 0x000fe400010f1407 */
[----:B------:R-:W-:-:S02]  /*11bd0*/  ISETP.GE.AND P2, PT, R5, c[0x0][0x3c8], PT ;  /* 0x0000f20005007a0c */ /* 0x000fc40003f46270 */
[----:B--2---:R-:W-:Y:S02]  /*11be0*/  SHF.R.S32.HI R12, RZ, 0x1f, R2 ;  /* 0x0000001fff0c7819 */ /* 0x004fe40000011402 */
[C---:B------:R-:W-:Y:S02]  /*11bf0*/  @!P4 LEA R16, P6, R2.reuse, R0, 0x2 ;  /* 0x000000000210c211 */ /* 0x040fe400078c10ff */
[----:B------:R-:W-:Y:S02]  /*11c00*/  SHF.R.S32.HI R3, RZ, 0x1f, R6 ;  /* 0x0000001fff037819 */ /* 0x000fe40000011406 */
[----:B------:R-:W-:Y:S02]  /*11c10*/  @!P4 LEA.HI.X R17, R2, R4, R12, 0x2, P6 ;  /* 0x000000040211c211 */ /* 0x000fe400030f140c */
[----:B------:R-:W-:Y:S01]  /*11c20*/  @!P3 LEA R14, P6, R6, R0, 0x2 ;  /* 0x00000000060eb211 */ /* 0x000fe200078c10ff */
[----:B------:R1:W-:Y:S01]  /*11c30*/  @!P1 ST.E.64 [R18.64], R146 ;  /* 0x0000009212009985 */ /* 0x0003e2000c101b06 */
[----:B------:R-:W-:-:S02]  /*11c40*/  IADD3 R2, R20, 0x58, RZ ;  /* 0x0000005814027810 */ /* 0x000fc40007ffe0ff */
[----:B------:R-:W-:Y:S02]  /*11c50*/  @!P3 LEA.HI.X R15, R6, R4, R3, 0x2, P6 ;  /* 0x00000004060fb211 */ /* 0x000fe400030f1403 */
[----:B------:R-:W-:Y:S02]  /*11c60*/  SHF.R.S32.HI R3, RZ, 0x1f, R5 ;  /* 0x0000001fff037819 */ /* 0x000fe40000011405 */
[----:B------:R-:W-:Y:S01]  /*11c70*/  ISETP.GE.AND P1, PT, R2, c[0x0][0x3c8], PT ;  /* 0x0000f20002007a0c */ /* 0x000fe20003f26270 */
[----:B------:R2:W-:Y:S04]  /*11c80*/  @!P5 ST.E.64 [R10.64], R150 ;  /* 0x000000960a00d985 */ /* 0x0005e8000c101b06 */
[----:B------:R3:W-:Y:S01]  /*11c90*/  @!P0 ST.E.64 [R8.64], R148 ;  /* 0x0000009408008985 */ /* 0x0007e2000c101b06 */
[----:B-1----:R-:W-:-:S04]  /*11ca0*/  @!P2 LEA R18, P6, R5, R0, 0x2 ;  /* 0x000000000512a211 */ /* 0x002fc800078c10ff */
[----:B------:R-:W-:Y:S02]  /*11cb0*/  @!P2 LEA.HI.X R19, R5, R4, R3, 0x2, P6 ;  /* 0x000000040513a211 */ /* 0x000fe400030f1403 */
[----:B------:R-:W-:-:S04]  /*11cc0*/  IADD3 R5, R20, 0x60, RZ ;  /* 0x0000006014057810 */ /* 0x000fc80007ffe0ff */
[----:B------:R-:W-:Y:S02]  /*11cd0*/  ISETP.GE.AND P0, PT, R5, c[0x0][0x3c8], PT ;  /* 0x0000f20005007a0c */ /* 0x000fe40003f06270 */
[----:B------:R-:W-:Y:S02]  /*11ce0*/  IADD3 R3, R20, 0x68, RZ ;  /* 0x0000006814037810 */ /* 0x000fe40007ffe0ff */
[----:B------:R-:W-:Y:S02]  /*11cf0*/  SHF.R.S32.HI R7, RZ, 0x1f, R2 ;  /* 0x0000001fff077819 */ /* 0x000fe40000011402 */
[----:B------:R-:W-:Y:S02]  /*11d00*/  @!P1 LEA R12, P6, R2, R0, 0x2 ;  /* 0x00000000020c9211 */ /* 0x000fe400078c10ff */
[----:B------:R-:W-:Y:S02]  /*11d10*/  ISETP.GE.AND P5, PT, R3, c[0x0][0x3c8], PT ;  /* 0x0000f20003007a0c */ /* 0x000fe40003fa6270 */
[----:B------:R-:W-:Y:S01]  /*11d20*/  IADD3 R6, R20, 0x70, RZ ;  /* 0x0000007014067810 */ /* 0x000fe20007ffe0ff */
[----:B------:R-:W-:Y:S01]  /*11d30*/  @!P4 ST.E.64 [R16.64], R152 ;  /* 0x000000981000c985 */ /* 0x000fe2000c101b06 */
[----:B------:R-:W-:-:S02]  /*11d40*/  @!P1 LEA.HI.X R13, R2, R4, R7, 0x2, P6 ;  /* 0x00000004020d9211 */ /* 0x000fc400030f1407 */
[----:B------:R-:W-:Y:S01]  /*11d50*/  ISETP.GE.AND P4, PT, R6, c[0x0][0x3c8], PT ;  /* 0x0000f20006007a0c */ /* 0x000fe20003f86270 */
[----:B------:R1:W-:Y:S01]  /*11d60*/  @!P3 ST.E.64 [R14.64], R38 ;  /* 0x000000260e00b985 */ /* 0x0003e2000c101b06 */
[----:B------:R-:W-:Y:S02]  /*11d70*/  SHF.R.S32.HI R7, RZ, 0x1f, R5 ;  /* 0x0000001fff077819 */ /* 0x000fe40000011405 */
[C---:B--2---:R-:W-:Y:S02]  /*11d80*/  @!P0 LEA R10, P3, R5.reuse, R0, 0x2 ;  /* 0x00000000050a8211 */ /* 0x044fe400078610ff */
[----:B------:R-:W-:Y:S02]  /*11d90*/  IADD3 R2, R20, 0x78, RZ ;  /* 0x0000007814027810 */ /* 0x000fe40007ffe0ff */
[----:B------:R-:W-:Y:S02]  /*11da0*/  @!P0 LEA.HI.X R11, R5, R4, R7, 0x2, P3 ;  /* 0x00000004050b8211 */ /* 0x000fe400018f1407 */
[----:B------:R-:W-:-:S02]  /*11db0*/  ISETP.GE.AND P3, PT, R2, c[0x0][0x3c8], PT ;  /* 0x0000f20002007a0c */ /* 0x000fc40003f66270 */
[----:B---3--:R-:W-:Y:S01]  /*11dc0*/  SHF.R.S32.HI R8, RZ, 0x1f, R3 ;  /* 0x0000001fff087819 */ /* 0x008fe20000011403 */
[----:B------:R2:W-:Y:S01]  /*11dd0*/  @!P2 ST.E.64 [R18.64], R42 ;  /* 0x0000002a1200a985 */ /* 0x0005e2000c101b06 */
[----:B------:R-:W-:Y:S02]  /*11de0*/  IADD3 R5, R20, 0x80, RZ ;  /* 0x0000008014057810 */ /* 0x000fe40007ffe0ff */
[----:B-1----:R-:W-:-:S04]  /*11df0*/  @!P5 LEA R14, P6, R3, R0, 0x2 ;  /* 0x00000000030ed211 */ /* 0x002fc800078c10ff */
[----:B------:R-:W-:Y:S02]  /*11e00*/  @!P5 LEA.HI.X R15, R3, R4, R8, 0x2, P6 ;  /* 0x00000004030fd211 */ /* 0x000fe400030f1408 */
[----:B------:R-:W-:Y:S02]  /*11e10*/  SHF.R.S32.HI R3, RZ, 0x1f, R6 ;  /* 0x0000001fff037819 */ /* 0x000fe40000011406 */
[----:B------:R-:W-:-:S04]  /*11e20*/  @!P4 LEA R8, P6, R6, R0, 0x2 ;  /* 0x000000000608c211 */ /* 0x000fc800078c10ff */
[----:B------:R-:W-:Y:S02]  /*11e30*/  @!P4 LEA.HI.X R9, R6, R4, R3, 0x2, P6 ;  /* 0x000000040609c211 */ /* 0x000fe400030f1403 */
[----:B------:R-:W-:Y:S02]  /*11e40*/  SHF.R.S32.HI R3, RZ, 0x1f, R2 ;  /* 0x0000001fff037819 */ /* 0x000fe40000011402 */
[C---:B--2---:R-:W-:Y:S02]  /*11e50*/  @!P3 LEA R18, P6, R2.reuse, R0, 0x2 ;  /* 0x000000000212b211 */ /* 0x044fe400078c10ff */
[----:B------:R-:W-:Y:S02]  /*11e60*/  ISETP.GE.AND P2, PT, R5, c[0x0][0x3c8], PT ;  /* 0x0000f20005007a0c */ /* 0x000fe40003f46270 */
[----:B------:R-:W-:Y:S02]  /*11e70*/  @!P3 LEA.HI.X R19, R2, R4, R3, 0x2, P6 ;  /* 0x000000040213b211 */ /* 0x000fe400030f1403 */
[----:B------:R-:W-:Y:S01]  /*11e80*/  IADD3 R2, R20, 0x90, RZ ;  /* 0x0000009014027810 */ /* 0x000fe20007ffe0ff */
[----:B------:R1:W-:Y:S04]  /*11e90*/  @!P1 ST.E.64 [R12.64], R50 ;  /* 0x000000320c009985 */ /* 0x0003e8000c101b06 */
[----:B------:R2:W-:Y:S01]  /*11ea0*/  @!P0 ST.E.64 [R10.64], R46 ;  /* 0x0000002e0a008985 */ /* 0x0005e2000c101b06 */
[----:B------:R-:W-:-:S02]  /*11eb0*/  ISETP.GE.AND P0, PT, R2, c[0x0][0x3c8], PT ;  /* 0x0000f20002007a0c */ /* 0x000fc40003f06270 */
[----:B------:R-:W-:Y:S02]  /*11ec0*/  SHF.R.S32.HI R7, RZ, 0x1f, R5 ;  /* 0x0000001fff077819 */ /* 0x000fe40000011405 */
[----:B------:R-:W-:-:S04]  /*11ed0*/  @!P2 LEA R16, P6, R5, R0, 0x2 ;  /* 0x000000000510a211 */ /* 0x000fc800078c10ff */
[----:B------:R-:W-:Y:S02]  /*11ee0*/  @!P2 LEA.HI.X R17, R5, R4, R7, 0x2, P6 ;  /* 0x000000040511a211 */ /* 0x000fe400030f1407 */
[----:B------:R-:W-:Y:S02]  /*11ef0*/  SHF.R.S32.HI R7, RZ, 0x1f, R2 ;  /* 0x0000001fff077819 */ /* 0x000fe40000011402 */
[C---:B------:R-:W-:Y:S02]  /*11f00*/  IADD3 R3, R20.reuse, 0x88, RZ ;  /* 0x0000008814037810 */ /* 0x040fe40007ffe0ff */
[C---:B------:R-:W-:Y:S02]  /*11f10*/  IADD3 R6, R20.reuse, 0x98, RZ ;  /* 0x0000009814067810 */ /* 0x040fe40007ffe0ff */
[----:B------:R-:W-:Y:S02]  /*11f20*/  IADD3 R5, R20, 0xa0, RZ ;  /* 0x000000a014057810 */ /* 0x000fe40007ffe0ff */
[----:B-1----:R-:W-:-:S04]  /*11f30*/  @!P0 LEA R12, P6, R2, R0, 0x2 ;  /* 0x00000000020c8211 */ /* 0x002fc800078c10ff */
[----:B------:R-:W-:Y:S02]  /*11f40*/  @!P0 LEA.HI.X R13, R2, R4, R7, 0x2, P6 ;  /* 0x00000004020d8211 */ /* 0x000fe400030f1407 */
[----:B------:R-:W-:Y:S02]  /*11f50*/  IADD3 R2, R20, 0xa8, RZ ;  /* 0x000000a814027810 */ /* 0x000fe40007ffe0ff */
[----:B------:R-:W3:Y:S01]  /*11f60*/  LDL R20, [R1+0x94] ;  /* 0x0000940001147983 */ /* 0x000ee20000100800 */
[----:B------:R-:W-:-:S03]  /*11f70*/  ISETP.GE.AND P1, PT, R3, c[0x0][0x3c8], PT ;  /* 0x0000f20003007a0c */ /* 0x000fc60003f26270 */
[----:B------:R1:W-:Y:S01]  /*11f80*/  @!P5 ST.E.64 [R14.64], R154 ;  /* 0x0000009a0e00d985 */ /* 0x0003e2000c101b06 */
[----:B------:R-:W-:-:S03]  /*11f90*/  ISETP.GE.AND P5, PT, R6, c[0x0][0x3c8], PT ;  /* 0x0000f20006007a0c */ /* 0x000fc60003fa6270 */
[----:B------:R5:W-:Y:S04]  /*11fa0*/  @!P4 ST.E.64 [R8.64], R54 ;  /* 0x000000360800c985 */ /* 0x000be8000c101b06 */
[----:B------:R-:W-:Y:S01]  /*11fb0*/  @!P3 ST.E.64 [R18.64], R164 ;  /* 0x000000a41200b985 */ /* 0x000fe2000c101b06 */
[----:B------:R-:W-:-:S05]  /*11fc0*/  ISETP.GE.AND P3, PT, R2, c[0x0][0x3c8], PT ;  /* 0x0000f20002007a0c */ /* 0x000fca0003f66270 */
[-C--:B--2---:R-:W-:Y:S02]  /*11fd0*/  @!P5 LEA R10, P6, R6, R0.reuse, 0x2 ;  /* 0x00000000060ad211 */ /* 0x084fe400078c10ff */
[----:B-1----:R-:W-:Y:S02]  /*11fe0*/  @!P1 LEA R14, P4, R3, R0, 0x2 ;  /* 0x00000000030e9211 */ /* 0x002fe400078810ff */
[----:B-----5:R-:W-:-:S04]  /*11ff0*/  SHF.R.S32.HI R8, RZ, 0x1f, R3 ;  /* 0x0000001fff087819 */ /* 0x020fc80000011403 */
[-C--:B------:R-:W-:Y:S02]  /*12000*/  @!P1 LEA.HI.X R15, R3, R4.reuse, R8, 0x2, P4 ;  /* 0x00000004030f9211 */ /* 0x080fe400020f1408 */
[----:B------:R-:W-:Y:S02]  /*12010*/  ISETP.GE.AND P4, PT, R5, c[0x0][0x3c8], PT ;  /* 0x0000f20005007a0c */ /* 0x000fe40003f86270 */
[----:B------:R-:W-:Y:S01]  /*12020*/  SHF.R.S32.HI R3, RZ, 0x1f, R6 ;  /* 0x0000001fff037819 */ /* 0x000fe20000011406 */
[----:B------:R-:W-:Y:S01]  /*12030*/  @!P2 ST.E.64 [R16.64], R166 ;  /* 0x000000a61000a985 */ /* 0x000fe2000c101b06 */
[----:B----4-:R-:W-:Y:S02]  /*12040*/  ISETP.GE.AND P2, PT, R37, c[0x0][0x3c8], PT ;  /* 0x0000f20025007a0c */ /* 0x010fe40003f46270 */
[----:B------:R-:W-:Y:S01]  /*12050*/  @!P5 LEA.HI.X R11, R6, R4, R3, 0x2, P6 ;  /* 0x00000004060bd211 */ /* 0x000fe200030f1403 */
[----:B------:R-:W-:Y:S01]  /*12060*/  @!P1 ST.E.64 [R14.64], R160 ;  /* 0x000000a00e009985 */ /* 0x000fe2000c101b06 */
[----:B------:R-:W-:-:S02]  /*12070*/  SHF.R.S32.HI R3, RZ, 0x1f, R5 ;  /* 0x0000001fff037819 */ /* 0x000fc40000011405 */
[----:B------:R-:W-:Y:S01]  /*12080*/  ISETP.GE.AND P1, PT, R35, c[0x0][0x3c8], PT ;  /* 0x0000f20023007a0c */ /* 0x000fe20003f26270 */
[----:B------:R-:W-:Y:S02]  /*12090*/  @!P0 ST.E.64 [R12.64], R156 ;  /* 0x0000009c0c008985 */ /* 0x000fe4000c101b06 */
[----:B------:R-:W-:Y:S02]  /*120a0*/  @!P4 LEA R8, P6, R5, R0, 0x2 ;  /* 0x000000000508c211 */ /* 0x000fe400078c10ff */
[----:B------:R-:W-:Y:S02]  /*120b0*/  ISETP.GE.AND P0, PT, R33, c[0x0][0x3c8], PT ;  /* 0x0000f20021007a0c */ /* 0x000fe40003f06270 */
[----:B------:R-:W-:Y:S02]  /*120c0*/  @!P4 LEA.HI.X R9, R5, R4, R3, 0x2, P6 ;  /* 0x000000040509c211 */ /* 0x000fe400030f1403 */
[----:B------:R-:W-:Y:S02]  /*120d0*/  SHF.R.S32.HI R3, RZ, 0x1f, R2 ;  /* 0x0000001fff037819 */ /* 0x000fe40000011402 */
[C---:B------:R-:W-:Y:S01]  /*120e0*/  @!P3 LEA R6, P6, R2.reuse, R0, 0x2 ;  /* 0x000000000206b211 */ /* 0x040fe200078c10ff */
[----:B------:R-:W-:Y:S03]  /*120f0*/  @!P5 ST.E.64 [R10.64], R158 ;  /* 0x0000009e0a00d985 */ /* 0x000fe6000c101b06 */
[----:B------:R-:W-:Y:S01]  /*12100*/  @!P3 LEA.HI.X R7, R2, R4, R3, 0x2, P6 ;  /* 0x000000040207b211 */ /* 0x000fe200030f1403 */
[----:B------:R1:W-:Y:S01]  /*12110*/  @!P4 ST.E.64 [R8.64], R74 ;  /* 0x0000004a0800c985 */ /* 0x0003e2000c101b06 */
[----:B------:R-:W-:-:S02]  /*12120*/  ISETP.GE.AND P4, PT, R31, c[0x0][0x3c8], PT ;  /* 0x0000f2001f007a0c */ /* 0x000fc40003f86270 */
[----:B------:R-:W-:Y:S01]  /*12130*/  SHF.R.S32.HI R3, RZ, 0x1f, R37 ;  /* 0x0000001fff037819 */ /* 0x000fe20000011425 */
[----:B------:R2:W-:Y:S01]  /*12140*/  @!P3 ST.E.64 [R6.64], R62 ;  /* 0x0000003e0600b985 */ /* 0x0005e2000c101b06 */
[-C--:B------:R-:W-:Y:S02]  /*12150*/  @!P0 LEA R2, P3, R33, R0.reuse, 0x2 ;  /* 0x0000000021028211 */ /* 0x080fe400078610ff */
[-C--:B-1----:R-:W-:Y:S02]  /*12160*/  @!P2 LEA R8, P5, R37, R0.reuse, 0x2 ;  /* 0x000000002508a211 */ /* 0x082fe400078a10ff */
[----:B--2---:R-:W-:Y:S02]  /*12170*/  @!P1 LEA R6, P6, R35, R0, 0x2 ;  /* 0x0000000023069211 */ /* 0x004fe400078c10ff */
[-C--:B------:R-:W-:Y:S02]  /*12180*/  @!P2 LEA.HI.X R9, R37, R4.reuse, R3, 0x2, P5 ;  /* 0x000000042509a211 */ /* 0x080fe400028f1403 */
[----:B------:R-:W-:-:S02]  /*12190*/  @!P1 LEA.HI.X R7, R35, R4, R36, 0x2, P6 ;  /* 0x0000000423079211 */ /* 0x000fc400030f1424 */
[----:B------:R-:W-:Y:S02]  /*121a0*/  ISETP.GE.AND P5, PT, R29, c[0x0][0x3c8], PT ;  /* 0x0000f2001d007a0c */ /* 0x000fe40003fa6270 */
        /* <DEDUP_REMOVED lines=9> */
[----:B------:R-:W-:Y:S02]  /*12240*/  ISETP.GE.AND P0, PT, R21, c[0x0][0x3c8], PT ;  /* 0x0000f20015007a0c */ /* 0x000fe40003f06270 */
[-C--:B--2---:R-:W-:Y:S01]  /*12250*/  @!P5 LEA R2, P6, R29, R0.reuse, 0x2 ;  /* 0x000000001d02d211 */ /* 0x084fe200078c10ff */
[----:B------:R1:W-:Y:S01]  /*12260*/  @!P4 ST.E.64 [R6.64], R78 ;  /* 0x0000004e0600c985 */ /* 0x0003e2000c101b06 */
[----:B------:R-:W-:Y:S02]  /*12270*/  @!P3 LEA R10, P4, R27, R0, 0x2 ;  /* 0x000000001b0ab211 */ /* 0x000fe400078810ff */
[----:B------:R-:W-:Y:S02]  /*12280*/  @!P5 LEA.HI.X R3, R29, R4, R30, 0x2, P6 ;  /* 0x000000041d03d211 */ /* 0x000fe400030f141e */
[----:B------:R-:W-:-:S02]  /*12290*/  @!P2 LEA R8, P6, R25, R0, 0x2 ;  /* 0x000000001908a211 */ /* 0x000fc400078c10ff */
[-C--:B------:R-:W-:Y:S01]  /*122a0*/  @!P3 LEA.HI.X R11, R27, R4.reuse, R28, 0x2, P4 ;  /* 0x000000041b0bb211 */ /* 0x080fe200020f141c */
[----:B------:R2:W-:Y:S01]  /*122b0*/  @!P5 ST.E.64 [R2.64], R82 ;  /* 0x000000520200d985 */ /* 0x0005e2000c101b06 */
[----:B------:R-:W-:-:S03]  /*122c0*/  @!P2 LEA.HI.X R9, R25, R4, R26, 0x2, P6 ;  /* 0x000000041909a211 */ /* 0x000fc600030f141a */
[----:B------:R4:W-:Y:S04]  /*122d0*/  @!P3 ST.E.64 [R10.64], R98 ;  /* 0x000000620a00b985 */ /* 0x0009e8000c101b06 */
[----:B------:R4:W-:Y:S01]  /*122e0*/  @!P2 ST.E.64 [R8.64], R94 ;  /* 0x0000005e0800a985 */ /* 0x0009e2000c101b06 */
[----:B-1----:R-:W-:-:S04]  /*122f0*/  @!P1 LEA R6, P5, R23, R0, 0x2 ;  /* 0x0000000017069211 */ /* 0x002fc800078a10ff */
[----:B------:R-:W-:Y:S02]  /*12300*/  @!P1 LEA.HI.X R7, R23, R4, R24, 0x2, P5 ;  /* 0x0000000417079211 */ /* 0x000fe400028f1418 */
[----:B--2---:R-:W-:-:S04]  /*12310*/  @!P0 LEA R2, P4, R21, R0, 0x2 ;  /* 0x0000000015028211 */ /* 0x004fc800078810ff */
[----:B------:R-:W-:Y:S01]  /*12320*/  @!P0 LEA.HI.X R3, R21, R4, R22, 0x2, P4 ;  /* 0x0000000415038211 */ /* 0x000fe200020f1416 */
[----:B------:R4:W-:Y:S04]  /*12330*/  @!P1 ST.E.64 [R6.64], R86 ;  /* 0x0000005606009985 */ /* 0x0009e8000c101b06 */
[----:B------:R4:W-:Y:S01]  /*12340*/  @!P0 ST.E.64 [R2.64], R70 ;  /* 0x0000004602008985 */ /* 0x0009e2000c101b06 */
[----:B---3--:R-:W-:-:S13]  /*12350*/  ISETP.GE.AND P0, PT, R20, c[0x0][0x3c8], PT ;  /* 0x0000f20014007a0c */ /* 0x008fda0003f06270 */
[----:B------:R-:W-:Y:S05]  /*12360*/  @P0 BRA `(.L_x_2253) ;  /* 0x00000fc000000947 */ /* 0x000fea0003800000 */
[----:B----4-:R-:W2:Y:S01]  /*12370*/  LDL R5, [R1+0xbc] ;  /* 0x0000bc0001057983 */ /* 0x010ea20000100800 */
[----:B------:R-:W-:-:S04]  /*12380*/  LEA R2, P0, R20, R0, 0x2 ;  /* 0x0000000014027211 */ /* 0x000fc800078010ff */
[----:B--2---:R-:W-:-:S05]  /*12390*/  LEA.HI.X R3, R20, R4, R5, 0x2, P0 ;  /* 0x0000000414037211 */ /* 0x004fca00000f1405 */
[----:B------:R1:W-:Y:S01]  /*123a0*/  ST.E.64 [R2.64], R58 ;  /* 0x0000003a02007985 */ /* 0x0003e2000c101b06 */
[----:B------:R-:W-:Y:S05]  /*123b0*/  BRA `(.L_x_2253) ;  /* 0x00000f7000007947 */ /* 0x000fea0003800000 */
.L_x_2238:
        /* <DEDUP_REMOVED lines=22> */
.L_x_2259:
        /* <DEDUP_REMOVED lines=57> */
.L_x_2261:
[----:B------:R-:W-:Y:S05]  /*128b0*/  BSYNC B0 ;  /* 0x0000000000007941 */ /* 0x000fea0003800000 */
.L_x_2260:
        /* <DEDUP_REMOVED lines=45> */
.L_x_2317:
[----:B------:R-:W-:Y:S05]  /*12b90*/  BRA.DIV ~URZ, `(.L_x_2263) ;  /* 0x000026127f007947 */ /* 0x000fea000b800000 */
[----:B------:R3:W4:Y:S02]  /*12ba0*/  SHFL.IDX PT, R0, R15, RZ, 0x181f ;  /* 0x00181fff0f007589 */ /* 0x00072400000e0000 */
.L_x_2318:
        /* <DEDUP_REMOVED lines=27> */
.L_x_2265:
[----:B------:R-:W-:Y:S05]  /*12d60*/  BSYNC B0 ;  /* 0x0000000000007941 */ /* 0x000fea0003800000 */
.L_x_2264:
[----:B------:R-:W-:Y:S05]  /*12d70*/  BRA.DIV ~URZ, `(.L_x_2266) ;  /* 0x000024927f007947 */ /* 0x000fea000b800000 */
[----:B--2---:R2:W1:Y:S04]  /*12d80*/  SHFL.IDX PT, R4, R12, 0x1, 0x181f ;  /* 0x00381f000c047f89 */ /* 0x00446800000e0000 */
[----:B----4-:R2:W4:Y:S02]  /*12d90*/  SHFL.IDX PT, R0, R15, 0x1, 0x181f ;  /* 0x00381f000f007f89 */ /* 0x01052400000e0000 */
.L_x_2319:
        /* <DEDUP_REMOVED lines=27> */
.L_x_2268:
[----:B------:R-:W-:Y:S05]  /*12f50*/  BSYNC B0 ;  /* 0x0000000000007941 */ /* 0x000fea0003800000 */
.L_x_2267:
[----:B------:R-:W-:Y:S05]  /*12f60*/  BRA.DIV ~URZ, `(.L_x_2269) ;  /* 0x000023627f007947 */ /* 0x000fea000b800000 */
[----:B-1----:R1:W2:Y:S02]  /*12f70*/  SHFL.IDX PT, R4, R12, 0x2, 0x181f ;  /* 0x00581f000c047f89 */ /* 0x0022a400000e0000 */
.L_x_2320:
[----:B------:R-:W-:Y:S05]  /*12f80*/  BRA.DIV ~URZ, `(.L_x_2270) ;  /* 0x000023b27f007947 */ /* 0x000fea000b800000 */
[----:B----4-:R4:W1:Y:S02]  /*12f90*/  SHFL.IDX PT, R0, R15, 0x2, 0x181f ;  /* 0x00581f000f007f89 */ /* 0x01086400000e0000 */
.L_x_2321:
        /* <DEDUP_REMOVED lines=27> */
.L_x_2272:
[----:B------:R-:W-:Y:S05]  /*13150*/  BSYNC B0 ;  /* 0x0000000000007941 */ /* 0x000fea0003800000 */
.L_x_2271:
[----:B------:R-:W-:Y:S05]  /*13160*/  BRA.DIV ~URZ, `(.L_x_2273) ;  /* 0x000022327f007947 */ /* 0x000fea000b800000 */
[----:B--2---:R2:W3:Y:S04]  /*13170*/  SHFL.IDX PT, R4, R12, 0x3, 0x181f ;  /* 0x00781f000c047f89 */ /* 0x0044e800000e0000 */
[----:B-1----:R2:W1:Y:S02]  /*13180*/  SHFL.IDX PT, R0, R15, 0x3, 0x181f ;  /* 0x00781f000f007f89 */ /* 0x00246400000e0000 */
.L_x_2322:
        /* <DEDUP_REMOVED lines=26> */
.L_x_2253:
[----:B----4-:R-:W-:Y:S05]  /*13330*/  BSYNC B1 ;  /* 0x0000000000017941 */ /* 0x010fea0003800000 */
.L_x_2237:
[----:B-1----:R-:W4:Y:S02]  /*13340*/  LDL R0, [R1+0xe0] ;  /* 0x0000e00001007983 */ /* 0x002f240000100800 */
        /* <DEDUP_REMOVED lines=14> */
.L_x_2323:
[----:B------:R-:W-:Y:S05]  /*13430*/  BRA.DIV ~URZ, `(.L_x_2276) ;  /* 0x000020927f007947 */ /* 0x000fea000b800000 */
[----:B------:R3:W4:Y:S02]  /*13440*/  SHFL.IDX PT, R8, R102, 0x1, 0x1f ;  /* 0x00201f0066087f89 */ /* 0x00072400000e0000 */
.L_x_2324:
        /* <DEDUP_REMOVED lines=19> */
.L_x_2325:
        /* <DEDUP_REMOVED lines=16> */
.L_x_2326:
[----:B---3--:R-:W-:Y:S01]  /*13680*/  IMAD R0, R0, c[0x0][0x538], RZ ;  /* 0x00014e0000007a24 */ /* 0x008fe200078e02ff */
[----:B------:R-:W-:Y:S04]  /*13690*/  BSSY B1, `(.L_x_2279) ;  /* 0x00000ce000017945 */ /* 0x000fe80003800000 */
[----:B----4-:R-:W-:-:S04]  /*136a0*/  IADD3 R8, R0, R8, RZ ;  /* 0x0000000800087210 */ /* 0x010fc80007ffe0ff */
[----:B--2---:R-:W-:-:S13]  /*136b0*/  ISETP.GT.AND P6, PT, R8, R9, PT ;  /* 0x000000090800720c */ /* 0x004fda0003fc4270 */
[----:B------:R-:W-:Y:S05]  /*136c0*/  @P6 BRA `(.L_x_2280) ;  /* 0x0000025000006947 */ /* 0x000fea0003800000 */
.L_x_2284:
        /* <DEDUP_REMOVED lines=17> */
.L_x_2327:
        /* <DEDUP_REMOVED lines=16> */
.L_x_2328:
[----:B--2---:R-:W-:-:S05]  /*138e0*/  IMAD R0, R0, c[0x0][0x538], RZ ;  /* 0x00014e0000007a24 */ /* 0x004fca00078e02ff */
[----:B------:R-:W-:-:S04]  /*138f0*/  IADD3 R8, R0, R8, RZ ;  /* 0x0000000800087210 */ /* 0x000fc80007ffe0ff */
[----:B------:R-:W-:-:S13]  /*13900*/  ISETP.GT.AND P6, PT, R8, R9, PT ;  /* 0x000000090800720c */ /* 0x000fda0003fc4270 */
[----:B-1----:R-:W-:Y:S05]  /*13910*/  @!P6 BRA `(.L_x_2284) ;  /* 0xfffffdb00000e947 */ /* 0x002fea000383ffff */
.L_x_2280:
[----:B------:R-:W-:-:S05]  /*13920*/  IADD3 R11, -R0, R8, RZ ;  /* 0x00000008000b7210 */ /* 0x000fca0007ffe1ff */
[----:B------:R-:W-:-:S05]  /*13930*/  IMAD R0, R4, c[0x0][0x538], R11 ;  /* 0x00014e0004007a24 */ /* 0x000fca00078e020b */
[----:B------:R-:W-:Y:S01]  /*13940*/  ISETP.GT.AND P0, PT, R0, R9, PT ;  /* 0x000000090000720c */ /* 0x000fe20003f04270 */
[----:B------:R-:W-:-:S12]  /*13950*/  BRA.DIV ~URZ, `(.L_x_2285) ;  /* 0x00001fb27f007947 */ /* 0x000fd8000b800000 */
[----:B------:R-:W-:-:S03]  /*13960*/  VOTE.ANY R12, PT, !P0 ;  /* 0x00000000000c7806 */ /* 0x000fc600040e0100 */
.L_x_2329:
[----:B------:R-:W2:Y:S01]  /*13970*/  LDL.LU R0, [R1+0x2c] ;  /* 0x00002c0001007983 */ /* 0x000ea20000300800 */
[----:B------:R-:W2:Y:S02]  /*13980*/  POPC R8, R12 ;  /* 0x0000000c00087309 */ /* 0x000ea40000000000 */
[----:B--2---:R-:W-:-:S05]  /*13990*/  IADD3 R0, R8, R0, RZ ;  /* 0x0000000008007210 */ /* 0x004fca0007ffe0ff */
[----:B------:R2:W-:Y:S01]  /*139a0*/  STL [R1+0x2c], R0 ;  /* 0x00002c0001007387 */ /* 0x0005e20000100800 */
[----:B------:R-:W-:Y:S05]  /*139b0*/  BRA.DIV ~URZ, `(.L_x_2286) ;  /* 0x00001fa27f007947 */ /* 0x000fea000b800000 */
[----:B------:R3:W4:Y:S04]  /*139c0*/  SHFL.IDX PT, R10, R6, R8, 0x1f ;  /* 0x00001f08060a7589 */ /* 0x00072800000e0000 */
[----:B------:R3:W1:Y:S02]  /*139d0*/  SHFL.IDX PT, R7, R7, R8, 0x1f ;  /* 0x00001f0807077589 */ /* 0x00066400000e0000 */
.L_x_2330:
[----:B------:R-:W-:Y:S01]  /*139e0*/  ISETP.NE.AND P0, PT, R12, RZ, PT ;  /* 0x000000ff0c00720c */ /* 0x000fe20003f05270 */
[----:B------:R-:W-:-:S12]  /*139f0*/  BSSY B0, `(.L_x_2287) ;  /* 0x0000005000007945 */ /* 0x000fd80003800000 */
[----:B------:R-:W-:Y:S05]  /*13a00*/  @!P0 BRA `(.L_x_2288) ;  /* 0x0000003000008947 */ /* 0x000fea0003800000 */
[----:B------:R-:W-:Y:S01]  /*13a10*/  IADD3 R3, R8, -0x1, RZ ;  /* 0xffffffff08037810 */ /* 0x000fe20007ffe0ff */
[----:B------:R-:W-:Y:S05]  /*13a20*/  BRA.DIV ~URZ, `(.L_x_2289) ;  /* 0x000020027f007947 */ /* 0x000fea000b800000 */
[----:B------:R2:W3:Y:S02]  /*13a30*/  SHFL.IDX PT, R13, R4, R3, 0x1f ;  /* 0x00001f03040d7589 */ /* 0x0004e400000e0000 */
.L_x_2288:
[----:B------:R-:W-:Y:S05]  /*13a40*/  BSYNC B0 ;  /* 0x0000000000007941 */ /* 0x000fea0003800000 */
.L_x_2287:
        /* <DEDUP_REMOVED lines=68> */
.L_x_2291:
        /* <DEDUP_REMOVED lines=68> */
.L_x_2292:
[----:B------:R-:W-:Y:S05]  /*142d0*/  BSYNC B0 ;  /* 0x0000000000007941 */ /* 0x000fea0003800000 */
.L_x_2290:
[----:B------:R-:W-:-:S04]  /*142e0*/  LOP3.LUT R2, RZ, R2, RZ, 0x33, !PT ;  /* 0x00000002ff027212 */ /* 0x000fc800078e33ff */
[----:B-1----:R-:W-:-:S05]  /*142f0*/  IADD3 R0, R2, R10, RZ ;  /* 0x0000000a02007210 */ /* 0x002fca0007ffe0ff */
[----:B------:R1:W-:Y:S01]  /*14300*/  STL [R1+0x24], R0 ;  /* 0x0000240001007387 */ /* 0x0003e20000100800 */
[----:B------:R-:W-:Y:S05]  /*14310*/  BRA `(.L_x_2293) ;  /* 0x0000005000007947 */ /* 0x000fea0003800000 */
.L_x_2281:
[----:B------:R-:W-:Y:S01]  /*14320*/  MOV R0, c[0x0][0x53c] ;  /* 0x00014f0000007a02 */ /* 0x000fe20000000f00 */
[----:B------:R2:W-:Y:S04]  /*14330*/  STL [R1+0x20], R9 ;  /* 0x0000200901007387 */ /* 0x0005e80000100800 */
[----:B------:R2:W-:Y:S04]  /*14340*/  STL [R1+0x24], RZ ;  /* 0x000024ff01007387 */ /* 0x0005e80000100800 */
[----:B------:R2:W-:Y:S04]  /*14350*/  STL [R1+0x28], RZ ;  /* 0x000028ff01007387 */ /* 0x0005e80000100800 */
[----:B------:R2:W-:Y:S02]  /*14360*/  STL [R1+0x2c], R0 ;  /* 0x00002c0001007387 */ /* 0x0005e40000100800 */
.L_x_2293:
[----:B------:R-:W-:Y:S05]  /*14370*/  BSYNC B1 ;  /* 0x0000000000017941 */ /* 0x000fea0003800000 */
.L_x_2279:
        /* <DEDUP_REMOVED lines=9> */
.L_x_2274:
[----:B--2---:R-:W2:Y:S02]  /*14410*/  LDL R0, [R1+0x2c] ;  /* 0x00002c0001007983 */ /* 0x004ea40000100800 */
[----:B--2---:R-:W-:-:S13]  /*14420*/  ISETP.GE.AND P0, PT, R0, c[0x0][0x53c], PT ;  /* 0x00014f0000007a0c */ /* 0x004fda0003f06270 */
[----:B-1----:R-:W-:Y:S01]  /*14430*/  @P0 CALL.REL.NOINC `(.L_x_2294) ;  /* 0x0000001000000944 */ /* 0x002fe20003c00000 */
[----:B------:R-:W-:Y:S05]  /*14440*/  BRA `(.L_x_2295) ;  /* 0xfffed8d000007947 */ /* 0x000fea000383ffff */
.L_x_2294:
[----:B------:R-:W-:Y:S05]  /*14450*/  EXIT ;  /* 0x000000000000794d */ /* 0x000fea0003800000 */
.L_x_2197:
[----:B------:R-:W-:Y:S01]  /*14460*/  IMAD.MOV.U32 R0, RZ, RZ, R5 ;  /* 0x000000ffff007224 */ /* 0x000fe200078e0005 */
[----:B------:R-:W-:Y:S02]  /*14470*/  MOV R2, 0x1 ;  /* 0x0000000100027802 */ /* 0x000fe40000000f00 */
[----:B------:R-:W-:Y:S02]  /*14480*/  MOV R3, 0x144a0 ;  /* 0x000144a000037802 */ /* 0x000fe40000000f00 */
[----:B------:R-:W-:Y:S05]  /*14490*/  CALL.REL.NOINC `($__internal_46_$__cuda_sm70_shflsync_up_p) ;  /* 0x0000169000007944 */ /* 0x000fea0003c00000 */
[----:B------:R-:W-:Y:S01]  /*144a0*/  MOV R0, R4 ;  /* 0x0000000400007202 */ /* 0x000fe20000000f00 */
[----:B------:R-:W-:Y:S05]  /*144b0*/  BRA `(.L_x_2296) ;  /* 0xfffebfa000007947 */ /* 0x000fea000383ffff */
.L_x_2198:
[----:B------:R-:W-:Y:S01]  /*144c0*/  IMAD.MOV.U32 R0, RZ, RZ, R5 ;  /* 0x000000ffff007224 */ /* 0x000fe200078e0005 */
[----:B------:R-:W-:Y:S02]  /*144d0*/  MOV R2, 0x2 ;  /* 0x0000000200027802 */ /* 0x000fe40000000f00 */
[----:B------:R-:W-:Y:S02]  /*144e0*/  MOV R3, 0x14500 ;  /* 0x0001450000037802 */ /* 0x000fe40000000f00 */
[----:B------:R-:W-:Y:S05]  /*144f0*/  CALL.REL.NOINC `($__internal_46_$__cuda_sm70_shflsync_up_p) ;  /* 0x0000163000007944 */ /* 0x000fea0003c00000 */
[----:B------:R-:W-:Y:S01]  /*14500*/  SEL R0, R4, RZ, P4 ;  /* 0x000000ff04007207 */ /* 0x000fe20002000000 */
[----:B------:R-:W-:Y:S01]  /*14510*/  IMAD.MOV.U32 R2, RZ, RZ, 0x4 ;  /* 0x00000004ff027424 */ /* 0x000fe200078e00ff */
[----:B------:R-:W-:-:S03]  /*14520*/  MOV R3, 0x14550 ;  /* 0x0001455000037802 */ /* 0x000fc60000000f00 */
[----:B------:R-:W-:Y:S02]  /*14530*/  IMAD.IADD R0, R5, 0x1, R0 ;  /* 0x0000000105007824 */ /* 0x000fe400078e0200 */
        /* <DEDUP_REMOVED lines=14> */
[----:B------:R-:W-:Y:S01]  /*14620*/  IMAD.IADD R4, R0, 0x1, R4 ;  /* 0x0000000100047824 */ /* 0x000fe200078e0204 */
[----:B------:R-:W-:-:S03]  /*14630*/  MOV R0, 0x1f ;  /* 0x0000001f00007802 */ /* 0x000fc60000000f00 */
[----:B------:R-:W-:Y:S02]  /*14640*/  IMAD.MOV.U32 R5, RZ, RZ, R4 ;  /* 0x000000ffff057224 */ /* 0x000fe400078e0004 */
[----:B------:R-:W-:Y:S05]  /*14650*/  CALL.REL.NOINC `($__internal_45_$__cuda_sm70_shflsync_idx_p) ;  /* 0x0000148000007944 */ /* 0x000fea0003c00000 */
[----:B------:R-:W-:Y:S05]  /*14660*/  BRA `(.L_x_2297) ;  /* 0xfffebef000007947 */ /* 0x000fea000383ffff */
.L_x_2200:
[----:B------:R-:W-:Y:S02]  /*14670*/  SEL R0, RZ, 0x1, P0 ;  /* 0x00000001ff007807 */ /* 0x000fe40000000000 */
[----:B------:R-:W-:Y:S02]  /*14680*/  MOV R2, 0x146a0 ;  /* 0x000146a000027802 */ /* 0x000fe40000000f00 */
[----:B------:R-:W-:Y:S05]  /*14690*/  CALL.REL.NOINC `($__internal_47_$__cuda_sm70_votesync_ballot) ;  /* 0x0000150000007944 */ /* 0x000fea0003c00000 */
[----:B------:R-:W-:Y:S01]  /*146a0*/  MOV R10, R0 ;  /* 0x00000000000a7202 */ /* 0x000fe20000000f00 */
[----:B------:R-:W-:Y:S05]  /*146b0*/  BRA `(.L_x_2298) ;  /* 0xfffebf3000007947 */ /* 0x000fea000383ffff */
.L_x_2201:
[----:B------:R-:W-:Y:S01]  /*146c0*/  IMAD.MOV.U32 R5, RZ, RZ, R9 ;  /* 0x000000ffff057224 */ /* 0x000fe200078e0009 */
[----:B------:R-:W-:Y:S01]  /*146d0*/  MOV R3, R7 ;  /* 0x0000000700037202 */ /* 0x000fe20000000f00 */
[----:B-1----:R-:W-:Y:S01]  /*146e0*/  IMAD.MOV.U32 R0, RZ, RZ, 0x1f ;  /* 0x0000001fff007424 */ /* 0x002fe200078e00ff */
[----:B------:R-:W-:Y:S02]  /*146f0*/  MOV R2, 0x14710 ;  /* 0x0001471000027802 */ /* 0x000fe40000000f00 */
[----:B------:R-:W-:Y:S05]  /*14700*/  CALL.REL.NOINC `($__internal_45_$__cuda_sm70_shflsync_idx_p) ;  /* 0x000013d000007944 */ /* 0x000fea0003c00000 */
[----:B------:R-:W-:Y:S01]  /*14710*/  IMAD.MOV.U32 R12, RZ, RZ, R0 ;  /* 0x000000ffff0c7224 */ /* 0x000fe200078e0000 */
[----:B------:R-:W-:Y:S01]  /*14720*/  MOV R5, R8 ;  /* 0x0000000800057202 */ /* 0x000fe20000000f00 */
[----:B------:R-:W-:Y:S01]  /*14730*/  IMAD.MOV.U32 R6, RZ, RZ, RZ ;  /* 0x000000ffff067224 */ /* 0x000fe200078e00ff */
[----:B------:R-:W-:Y:S01]  /*14740*/  MOV R3, R7 ;  /* 0x0000000700037202 */ /* 0x000fe20000000f00 */
[----:B------:R-:W-:Y:S01]  /*14750*/  IMAD.MOV.U32 R0, RZ, RZ, 0x1f ;  /* 0x0000001fff007424 */ /* 0x000fe200078e00ff */
[----:B------:R-:W-:-:S02]  /*14760*/  MOV R2, 0x14780 ;  /* 0x0001478000027802 */ /* 0x000fc40000000f00 */
[----:B------:R-:W-:Y:S05]  /*14770*/  CALL.REL.NOINC `($__internal_45_$__cuda_sm70_shflsync_idx_p) ;  /* 0x0000136000007944 */ /* 0x000fea0003c00000 */
[----:B------:R-:W-:Y:S01]  /*14780*/  MOV R9, R0 ;  /* 0x0000000000097202 */ /* 0x000fe20000000f00 */
[----:B------:R-:W-:Y:S05]  /*14790*/  BRA `(.L_x_2299) ;  /* 0xfffebec000007947 */ /* 0x000fea000383ffff */
.L_x_2204:
[----:B------:R-:W-:Y:S01]  /*147a0*/  IMAD.MOV.U32 R5, RZ, RZ, R4 ;  /* 0x000000ffff057224 */ /* 0x000fe200078e0004 */
[----:B-1----:R-:W-:-:S02]  /*147b0*/  MOV R0, 0x1f ;  /* 0x0000001f00007802 */ /* 0x002fc40000000f00 */
[----:B------:R-:W-:Y:S02]  /*147c0*/  MOV R2, 0x147e0 ;  /* 0x000147e000027802 */ /* 0x000fe40000000f00 */
[----:B--234-:R-:W-:Y:S05]  /*147d0*/  CALL.REL.NOINC `($__internal_45_$__cuda_sm70_shflsync_idx_p) ;  /* 0x0000130000007944 */ /* 0x01cfea0003c00000 */
[----:B------:R-:W-:Y:S01]  /*147e0*/  MOV R6, R0 ;  /* 0x0000000000067202 */ /* 0x000fe20000000f00 */
[----:B------:R-:W-:Y:S05]  /*147f0*/  BRA `(.L_x_2203) ;  /* 0xfffebec000007947 */ /* 0x000fea000383ffff */
.L_x_2215:
[----:B------:R-:W-:Y:S01]  /*14800*/  IMAD.MOV.U32 R5, RZ, RZ, R14 ;  /* 0x000000ffff057224 */ /* 0x000fe200078e000e */
[----:B------:R-:W-:Y:S01]  /*14810*/  MOV R3, RZ ;  /* 0x000000ff00037202 */ /* 0x000fe20000000f00 */
[----:B-1----:R-:W-:Y:S01]  /*14820*/  IMAD.MOV.U32 R0, RZ, RZ, 0x181f ;  /* 0x0000181fff007424 */ /* 0x002fe200078e00ff */
[----:B------:R-:W-:Y:S02]  /*14830*/  MOV R2, 0x14850 ;  /* 0x0001485000027802 */ /* 0x000fe40000000f00 */
[----:B------:R-:W-:Y:S05]  /*14840*/  CALL.REL.NOINC `($__internal_45_$__cuda_sm70_shflsync_idx_p) ;  /* 0x0000129000007944 */ /* 0x000fea0003c00000 */
[----:B------:R-:W-:Y:S01]  /*14850*/  MOV R4, R0 ;  /* 0x0000000000047202 */ /* 0x000fe20000000f00 */
[----:B------:R-:W-:Y:S05]  /*14860*/  BRA `(.L_x_2300) ;  /* 0xfffee75000007947 */ /* 0x000fea000383ffff */
.L_x_2216:
[----:B------:R-:W-:Y:S01]  /*14870*/  IMAD.MOV.U32 R5, RZ, RZ, R15 ;  /* 0x000000ffff057224 */ /* 0x000fe200078e000f */
[----:B------:R-:W-:Y:S01]  /*14880*/  MOV R3, RZ ;  /* 0x000000ff00037202 */ /* 0x000fe20000000f00 */
[----:B-1----:R-:W-:Y:S01]  /*14890*/  IMAD.MOV.U32 R0, RZ, RZ, 0x181f ;  /* 0x0000181fff007424 */ /* 0x002fe200078e00ff */
[----:B------:R-:W-:Y:S02]  /*148a0*/  MOV R2, 0x148c0 ;  /* 0x000148c000027802 */ /* 0x000fe40000000f00 */
[----:B--23--:R-:W-:Y:S05]  /*148b0*/  CALL.REL.NOINC `($__internal_45_$__cuda_sm70_shflsync_idx_p) ;  /* 0x0000122000007944 */ /* 0x00cfea0003c00000 */
[----:B------:R-:W-:Y:S05]  /*148c0*/  BRA `(.L_x_2301) ;  /* 0xfffee71000007947 */ /* 0x000fea000383ffff */
.L_x_2219:
[----:B------:R-:W-:Y:S01]  /*148d0*/  IMAD.MOV.U32 R5, RZ, RZ, R14 ;  /* 0x000000ffff057224 */ /* 0x000fe200078e000e */
[----:B--2---:R-:W-:Y:S01]  /*148e0*/  MOV R3, 0x1 ;  /* 0x0000000100037802 */ /* 0x004fe20000000f00 */
[----:B----4-:R-:W-:Y:S01]  /*148f0*/  IMAD.MOV.U32 R0, RZ, RZ, 0x181f ;  /* 0x0000181fff007424 */ /* 0x010fe200078e00ff */
[----:B------:R-:W-:-:S02]  /*14900*/  MOV R2, 0x14920 ;  /* 0x0001492000027802 */ /* 0x000fc40000000f00 */
[----:B-1-3--:R-:W-:Y:S05]  /*14910*/  CALL.REL.NOINC `($__internal_45_$__cuda_sm70_shflsync_idx_p) ;  /* 0x000011c000007944 */ /* 0x00afea0003c00000 */
[----:B------:R-:W-:Y:S01]  /*14920*/  IMAD.MOV.U32 R4, RZ, RZ, R0 ;  /* 0x000000ffff047224 */ /* 0x000fe200078e0000 */
[----:B------:R-:W-:Y:S01]  /*14930*/  MOV R3, 0x1 ;  /* 0x0000000100037802 */ /* 0x000fe20000000f00 */
[----:B------:R-:W-:Y:S01]  /*14940*/  IMAD.MOV.U32 R5, RZ, RZ, R15 ;  /* 0x000000ffff057224 */ /* 0x000fe200078e000f */
[----:B------:R-:W-:-:S02]  /*14950*/  MOV R0, 0x181f ;  /* 0x0000181f00007802 */ /* 0x000fc40000000f00 */
[----:B------:R-:W-:Y:S02]  /*14960*/  MOV R2, 0x14980 ;  /* 0x0001498000027802 */ /* 0x000fe40000000f00 */
[----:B------:R-:W-:Y:S05]  /*14970*/  CALL.REL.NOINC `($__internal_45_$__cuda_sm70_shflsync_idx_p) ;  /* 0x0000116000007944 */ /* 0x000fea0003c00000 */
[----:B------:R-:W-:Y:S05]  /*14980*/  BRA `(.L_x_2302) ;  /* 0xfffee8d000007947 */ /* 0x000fea000383ffff */
.L_x_2222:
[----:B------:R-:W-:Y:S01]  /*14990*/  IMAD.MOV.U32 R5, RZ, RZ, R14 ;  /* 0x000000ffff057224 */ /* 0x000fe200078e000e */
[----:B-1----:R-:W-:Y:S01]  /*149a0*/  MOV R3, 0x2 ;  /* 0x0000000200037802 */ /* 0x002fe20000000f00 */
[----:B----4-:R-:W-:Y:S01]  /*149b0*/  IMAD.MOV.U32 R0, RZ, RZ, 0x181f ;  /* 0x0000181fff007424 */ /* 0x010fe200078e00ff */
[----:B------:R-:W-:Y:S02]  /*149c0*/  MOV R2, 0x149e0 ;  /* 0x000149e000027802 */ /* 0x000fe40000000f00 */
[----:B---3--:R-:W-:Y:S05]  /*149d0*/  CALL.REL.NOINC `($__internal_45_$__cuda_sm70_shflsync_idx_p) ;  /* 0x0000110000007944 */ /* 0x008fea0003c00000 */
[----:B------:R-:W-:Y:S01]  /*149e0*/  MOV R4, R0 ;  /* 0x0000000000047202 */ /* 0x000fe20000000f00 */
[----:B------:R-:W-:Y:S05]  /*149f0*/  BRA `(.L_x_2303) ;  /* 0xfffeeac000007947 */ /* 0x000fea000383ffff */
.L_x_2223:
[----:B------:R-:W-:Y:S01]  /*14a00*/  IMAD.MOV.U32 R5, RZ, RZ, R15 ;  /* 0x000000ffff057224 */ /* 0x000fe200078e000f */
[----:B------:R-:W-:Y:S01]  /*14a10*/  MOV R3, 0x2 ;  /* 0x0000000200037802 */ /* 0x000fe20000000f00 */
[----:B----4-:R-:W-:Y:S01]  /*14a20*/  IMAD.MOV.U32 R0, RZ, RZ, 0x181f ;  /* 0x0000181fff007424 */ /* 0x010fe200078e00ff */
[----:B------:R-:W-:Y:S02]  /*14a30*/  MOV R2, 0x14a50 ;  /* 0x00014a5000027802 */ /* 0x000fe40000000f00 */
[----:B-123--:R-:W-:Y:S05]  /*14a40*/  CALL.REL.NOINC `($__internal_45_$__cuda_sm70_shflsync_idx_p) ;  /* 0x0000109000007944 */ /* 0x00efea0003c00000 */
[----:B------:R-:W-:Y:S05]  /*14a50*/  BRA `(.L_x_2304) ;  /* 0xfffeea8000007947 */ /* 0x000fea000383ffff */
.L_x_2226:
[----:B------:R-:W-:Y:S01]  /*14a60*/  IMAD.MOV.U32 R5, RZ, RZ, R14 ;  /* 0x000000ffff057224 */ /* 0x000fe200078e000e */
[----:B-1----:R-:W-:Y:S01]  /*14a70*/  MOV R3, 0x3 ;  /* 0x0000000300037802 */ /* 0x002fe20000000f00 */
[----:B------:R-:W-:Y:S01]  /*14a80*/  IMAD.MOV.U32 R0, RZ, RZ, 0x181f ;  /* 0x0000181fff007424 */ /* 0x000fe200078e00ff */
[----:B------:R-:W-:-:S02]  /*14a90*/  MOV R2, 0x14ab0 ;  /* 0x00014ab000027802 */ /* 0x000fc40000000f00 */
[----:B--234-:R-:W-:Y:S05]  /*14aa0*/  CALL.REL.NOINC `($__internal_45_$__cuda_sm70_shflsync_idx_p) ;  /* 0x0000103000007944 */ /* 0x01cfea0003c00000 */
[----:B------:R-:W-:Y:S01]  /*14ab0*/  IMAD.MOV.U32 R4, RZ, RZ, R0 ;  /* 0x000000ffff047224 */ /* 0x000fe200078e0000 */
[----:B------:R-:W-:Y:S01]  /*14ac0*/  MOV R3, 0x3 ;  /* 0x0000000300037802 */ /* 0x000fe20000000f00 */
[----:B------:R-:W-:Y:S01]  /*14ad0*/  IMAD.MOV.U32 R5, RZ, RZ, R15 ;  /* 0x000000ffff057224 */ /* 0x000fe200078e000f */
[----:B------:R-:W-:-:S02]  /*14ae0*/  MOV R0, 0x181f ;  /* 0x0000181f00007802 */ /* 0x000fc40000000f00 */
[----:B------:R-:W-:Y:S02]  /*14af0*/  MOV R2, 0x14b10 ;  /* 0x00014b1000027802 */ /* 0x000fe40000000f00 */
[----:B------:R-:W-:Y:S05]  /*14b00*/  CALL.REL.NOINC `($__internal_45_$__cuda_sm70_shflsync_idx_p) ;  /* 0x00000fd000007944 */ /* 0x000fea0003c00000 */
[----:B------:R-:W-:Y:S05]  /*14b10*/  BRA `(.L_x_2305) ;  /* 0xfffeec3000007947 */ /* 0x000fea000383ffff */
.L_x_2233:
[----:B------:R1:W5:Y:S01]  /*14b20*/  LDL R2, [R1+0x8] ;  /* 0x0000080001027983 */ /* 0x0003620000100800 */
[----:B------:R-:W-:Y:S02]  /*14b30*/  MOV R5, 0x2 ;  /* 0x0000000200057802 */ /* 0x000fe40000000f00 */
[----:B------:R-:W-:Y:S02]  /*14b40*/  MOV R3, 0x14b60 ;  /* 0x00014b6000037802 */ /* 0x000fe40000000f00 */
[----:B-1---5:R-:W-:Y:S05]  /*14b50*/  CALL.REL.NOINC `($__internal_44_$__cuda_sm70_shflsync_bfly_p) ;  /* 0x00000f3000007944 */ /* 0x022fea0003c00000 */
[----:B------:R-:W-:Y:S01]  /*14b60*/  MOV R0, R5 ;  /* 0x0000000500007202 */ /* 0x000fe20000000f00 */
[----:B------:R-:W-:Y:S05]  /*14b70*/  BRA `(.L_x_2306) ;  /* 0xffff986000007947 */ /* 0x000fea000383ffff */
.L_x_2234:
[----:B------:R-:W-:Y:S01]  /*14b80*/  IMAD.MOV.U32 R2, RZ, RZ, R0 ;  /* 0x000000ffff027224 */ /* 0x000fe200078e0000 */
[----:B------:R-:W-:Y:S02]  /*14b90*/  MOV R5, 0x1 ;  /* 0x0000000100057802 */ /* 0x000fe40000000f00 */
[----:B------:R-:W-:Y:S02]  /*14ba0*/  MOV R3, 0x14bc0 ;  /* 0x00014bc000037802 */ /* 0x000fe40000000f00 */
[----:B------:R-:W-:Y:S05]  /*14bb0*/  CALL.REL.NOINC `($__internal_44_$__cuda_sm70_shflsync_bfly_p) ;  /* 0x00000ed000007944 */ /* 0x000fea0003c00000 */
[----:B------:R1:W5:Y:S01]  /*14bc0*/  LDL R2, [R1+0xc] ;  /* 0x00000c0001027983 */ /* 0x0003620000100800 */
[----:B------:R-:W-:Y:S01]  /*14bd0*/  FADD.FTZ R0, R0, R5 ;  /* 0x0000000500007221 */ /* 0x000fe20000010000 */
[----:B------:R-:W-:Y:S02]  /*14be0*/  MOV R5, 0x2 ;  /* 0x0000000200057802 */ /* 0x000fe40000000f00 */
[----:B------:R-:W-:-:S02]  /*14bf0*/  MOV R3, 0x14c10 ;  /* 0x00014c1000037802 */ /* 0x000fc40000000f00 */
[----:B-1---5:R-:W-:Y:S05]  /*14c00*/  CALL.REL.NOINC `($__internal_44_$__cuda_sm70_shflsync_bfly_p) ;  /* 0x00000e8000007944 */ /* 0x022fea0003c00000 */
[----:B------:R-:W2:Y:S01]  /*14c10*/  LDL.LU R2, [R1+0xc] ;  /* 0x00000c0001027983 */ /* 0x000ea20000300800 */
[----:B------:R-:W-:Y:S01]  /*14c20*/  MOV R3, 0x14c70 ;  /* 0x00014c7000037802 */ /* 0x000fe20000000f00 */
[----:B--2---:R-:W-:Y:S01]  /*14c30*/  FADD.FTZ R4, R2, R5 ;  /* 0x0000000502047221 */ /* 0x004fe20000010000 */
[----:B------:R-:W-:-:S04]  /*14c40*/  MOV R5, 0x1 ;  /* 0x0000000100057802 */ /* 0x000fc80000000f00 */
[----:B------:R-:W-:Y:S02]  /*14c50*/  MOV R2, R4 ;  /* 0x0000000400027202 */ /* 0x000fe40000000f00 */
[----:B------:R-:W-:Y:S05]  /*14c60*/  CALL.REL.NOINC `($__internal_44_$__cuda_sm70_shflsync_bfly_p) ;  /* 0x00000e2000007944 */ /* 0x000fea0003c00000 */
[----:B------:R-:W-:Y:S01]  /*14c70*/  MOV R3, R5 ;  /* 0x0000000500037202 */ /* 0x000fe20000000f00 */
[----:B------:R-:W-:Y:S05]  /*14c80*/  BRA `(.L_x_2307) ;  /* 0xffff97e000007947 */ /* 0x000fea000383ffff */
.L_x_2241:
[----:B-1-34-:R-:W-:Y:S01]  /*14c90*/  IMAD.MOV.U32 R5, RZ, RZ, R14 ;  /* 0x000000ffff057224 */ /* 0x01afe200078e000e */
[----:B------:R-:W-:Y:S01]  /*14ca0*/  MOV R3, RZ ;  /* 0x000000ff00037202 */ /* 0x000fe20000000f00 */
[----:B------:R-:W-:Y:S01]  /*14cb0*/  IMAD.MOV.U32 R0, RZ, RZ, 0x181f ;  /* 0x0000181fff007424 */ /* 0x000fe200078e00ff */
[----:B------:R-:W-:Y:S02]  /*14cc0*/  MOV R2, 0x14ce0 ;  /* 0x00014ce000027802 */ /* 0x000fe40000000f00 */
[----:B------:R-:W-:Y:S05]  /*14cd0*/  CALL.REL.NOINC `($__internal_45_$__cuda_sm70_shflsync_idx_p) ;  /* 0x00000e0000007944 */ /* 0x000fea0003c00000 */
[----:B------:R-:W-:Y:S01]  /*14ce0*/  MOV R6, R0 ;  /* 0x0000000000067202 */ /* 0x000fe20000000f00 */
[----:B------:R-:W-:Y:S05]  /*14cf0*/  BRA `(.L_x_2308) ;  /* 0xffffb44000007947 */ /* 0x000fea000383ffff */
.L_x_2242:
[----:B------:R-:W-:Y:S01]  /*14d00*/  IMAD.MOV.U32 R5, RZ, RZ, R15 ;  /* 0x000000ffff057224 */ /* 0x000fe200078e000f */
[----:B------:R-:W-:Y:S01]  /*14d10*/  MOV R3, RZ ;  /* 0x000000ff00037202 */ /* 0x000fe20000000f00 */
[----:B------:R-:W-:Y:S01]  /*14d20*/  IMAD.MOV.U32 R0, RZ, RZ, 0x181f ;  /* 0x0000181fff007424 */ /* 0x000fe200078e00ff */
[----:B------:R-:W-:Y:S02]  /*14d30*/  MOV R2, 0x14d50 ;  /* 0x00014d5000027802 */ /* 0x000fe40000000f00 */
[----:B-12---:R-:W-:Y:S05]  /*14d40*/  CALL.REL.NOINC `($__internal_45_$__cuda_sm70_shflsync_idx_p) ;  /* 0x00000d9000007944 */ /* 0x006fea0003c00000 */
[----:B------:R-:W-:Y:S05]  /*14d50*/  BRA `(.L_x_2309) ;  /* 0xffffb40000007947 */ /* 0x000fea000383ffff */
.L_x_2245:
        /* <DEDUP_REMOVED lines=12> */
.L_x_2248:
[----:B------:R-:W-:Y:S01]  /*14e20*/  IMAD.MOV.U32 R5, RZ, RZ, R14 ;  /* 0x000000ffff057224 */ /* 0x000fe200078e000e */
[----:B-1----:R-:W-:Y:S01]  /*14e30*/  MOV R3, 0x2 ;  /* 0x0000000200037802 */ /* 0x002fe20000000f00 */
[----:B----4-:R-:W-:Y:S01]  /*14e40*/  IMAD.MOV.U32 R0, RZ, RZ, 0x181f ;  /* 0x0000181fff007424 */ /* 0x010fe200078e00ff */
[----:B------:R-:W-:Y:S02]  /*14e50*/  MOV R2, 0x14e70 ;  /* 0x00014e7000027802 */ /* 0x000fe40000000f00 */
[----:B--23--:R-:W-:Y:S05]  /*14e60*/  CALL.REL.NOINC `($__internal_45_$__cuda_sm70_shflsync_idx_p) ;  /* 0x00000c7000007944 */ /* 0x00cfea0003c00000 */
[----:B------:R-:W-:Y:S01]  /*14e70*/  MOV R6, R0 ;  /* 0x0000000000067202 */ /* 0x000fe20000000f00 */
[----:B------:R-:W-:Y:S05]  /*14e80*/  BRA `(.L_x_2311) ;  /* 0xffffb69000007947 */ /* 0x000fea000383ffff */
.L_x_2249:
[----:B------:R-:W-:Y:S01]  /*14e90*/  IMAD.MOV.U32 R5, RZ, RZ, R15 ;  /* 0x000000ffff057224 */ /* 0x000fe200078e000f */
[----:B------:R-:W-:Y:S01]  /*14ea0*/  MOV R3, 0x2 ;  /* 0x0000000200037802 */ /* 0x000fe20000000f00 */
[----:B----4-:R-:W-:Y:S01]  /*14eb0*/  IMAD.MOV.U32 R0, RZ, RZ, 0x181f ;  /* 0x0000181fff007424 */ /* 0x010fe200078e00ff */
[----:B------:R-:W-:Y:S02]  /*14ec0*/  MOV R2, 0x14ee0 ;  /* 0x00014ee000027802 */ /* 0x000fe40000000f00 */
[----:B-123--:R-:W-:Y:S05]  /*14ed0*/  CALL.REL.NOINC `($__internal_45_$__cuda_sm70_shflsync_idx_p) ;  /* 0x00000c0000007944 */ /* 0x00efea0003c00000 */
[----:B------:R-:W-:Y:S05]  /*14ee0*/  BRA `(.L_x_2312) ;  /* 0xffffb65000007947 */ /* 0x000fea000383ffff */
.L_x_2252:
        /* <DEDUP_REMOVED lines=12> */
.L_x_2254:
[----:B------:R-:W-:Y:S01]  /*14fb0*/  IMAD.MOV.U32 R5, RZ, RZ, R18 ;  /* 0x000000ffff057224 */ /* 0x000fe200078e0012 */
[----:B------:R-:W-:Y:S01]  /*14fc0*/  MOV R3, RZ ;  /* 0x000000ff00037202 */ /* 0x000fe20000000f00 */
[----:B------:R-:W-:Y:S01]  /*14fd0*/  IMAD.MOV.U32 R0, RZ, RZ, 0x1c1f ;  /* 0x00001c1fff007424 */ /* 0x000fe200078e00ff */
[----:B------:R-:W-:Y:S02]  /*14fe0*/  MOV R2, 0x15000 ;  /* 0x0001500000027802 */ /* 0x000fe40000000f00 */
[----:B------:R-:W-:Y:S05]  /*14ff0*/  CALL.REL.NOINC `($__internal_45_$__cuda_sm70_shflsync_idx_p) ;  /* 0x00000ae000007944 */ /* 0x000fea0003c00000 */
[----:B------:R-:W-:Y:S01]  /*15000*/  MOV R4, R0 ;  /* 0x0000000000047202 */ /* 0x000fe20000000f00 */
[----:B------:R-:W-:Y:S05]  /*15010*/  BRA `(.L_x_2314) ;  /* 0xffffbaf000007947 */ /* 0x000fea000383ffff */
.L_x_2255:
[----:B------:R-:W-:Y:S01]  /*15020*/  IMAD.MOV.U32 R5, RZ, RZ, R19 ;  /* 0x000000ffff057224 */ /* 0x000fe200078e0013 */
[----:B------:R-:W-:Y:S01]  /*15030*/  MOV R3, RZ ;  /* 0x000000ff00037202 */ /* 0x000fe20000000f00 */
[----:B------:R-:W-:Y:S01]  /*15040*/  IMAD.MOV.U32 R0, RZ, RZ, 0x1c1f ;  /* 0x00001c1fff007424 */ /* 0x000fe200078e00ff */
[----:B------:R-:W-:Y:S02]  /*15050*/  MOV R2, 0x15070 ;  /* 0x0001507000027802 */ /* 0x000fe40000000f00 */
[----:B-12---:R-:W-:Y:S05]  /*15060*/  CALL.REL.NOINC `($__internal_45_$__cuda_sm70_shflsync_idx_p) ;  /* 0x00000a7000007944 */ /* 0x006fea0003c00000 */
[----:B------:R-:W-:Y:S05]  /*15070*/  BRA `(.L_x_2315) ;  /* 0xffffbab000007947 */ /* 0x000fea000383ffff */
.L_x_2258:
        /* <DEDUP_REMOVED lines=12> */
.L_x_2262:
[----:B------:R-:W-:Y:S01]  /*15140*/  IMAD.MOV.U32 R5, RZ, RZ, R12 ;  /* 0x000000ffff057224 */ /* 0x000fe200078e000c */
[----:B------:R-:W-:Y:S01]  /*15150*/  MOV R3, RZ ;  /* 0x000000ff00037202 */ /* 0x000fe20000000f00 */
[----:B------:R-:W-:Y:S01]  /*15160*/  IMAD.MOV.U32 R0, RZ, RZ, 0x181f ;  /* 0x0000181fff007424 */ /* 0x000fe200078e00ff */
[----:B------:R-:W-:Y:S02]  /*15170*/  MOV R2, 0x15190 ;  /* 0x0001519000027802 */ /* 0x000fe40000000f00 */
[----:B------:R-:W-:Y:S05]  /*15180*/  CALL.REL.NOINC `($__internal_45_$__cuda_sm70_shflsync_idx_p) ;  /* 0x0000095000007944 */ /* 0x000fea0003c00000 */
[----:B------:R-:W-:Y:S01]  /*15190*/  MOV R4, R0 ;  /* 0x0000000000047202 */ /* 0x000fe20000000f00 */
[----:B------:R-:W-:Y:S05]  /*151a0*/  BRA `(.L_x_2317) ;  /* 0xffffd9e000007947 */ /* 0x000fea000383ffff */
.L_x_2263:
[----:B------:R-:W-:Y:S01]  /*151b0*/  IMAD.MOV.U32 R5, RZ, RZ, R15 ;  /* 0x000000ffff057224 */ /* 0x000fe200078e000f */
[----:B------:R-:W-:Y:S01]  /*151c0*/  MOV R3, RZ ;  /* 0x000000ff00037202 */ /* 0x000fe20000000f00 */
[----:B------:R-:W-:Y:S01]  /*151d0*/  IMAD.MOV.U32 R0, RZ, RZ, 0x181f ;  /* 0x0000181fff007424 */ /* 0x000fe200078e00ff */
[----:B------:R-:W-:Y:S02]  /*151e0*/  MOV R2, 0x15200 ;  /* 0x0001520000027802 */ /* 0x000fe40000000f00 */
[----:B-12---:R-:W-:Y:S05]  /*151f0*/  CALL.REL.NOINC `($__internal_45_$__cuda_sm70_shflsync_idx_p) ;  /* 0x000008e000007944 */ /* 0x006fea0003c00000 */
[----:B------:R-:W-:Y:S05]  /*15200*/  BRA `(.L_x_2318) ;  /* 0xffffd9a000007947 */ /* 0x000fea000383ffff */
.L_x_2266:
        /* <DEDUP_REMOVED lines=12> */
.L_x_2269:
[----:B------:R-:W-:Y:S01]  /*152d0*/  IMAD.MOV.U32 R5, RZ, RZ, R12 ;  /* 0x000000ffff057224 */ /* 0x000fe200078e000c */
[----:B-1----:R-:W-:Y:S01]  /*152e0*/  MOV R3, 0x2 ;  /* 0x0000000200037802 */ /* 0x002fe20000000f00 */
[----:B----4-:R-:W-:Y:S01]  /*152f0*/  IMAD.MOV.U32 R0, RZ, RZ, 0x181f ;  /* 0x0000181fff007424 */ /* 0x010fe200078e00ff */
[----:B------:R-:W-:Y:S02]  /*15300*/  MOV R2, 0x15320 ;  /* 0x0001532000027802 */ /* 0x000fe40000000f00 */
[----:B--23--:R-:W-:Y:S05]  /*15310*/  CALL.REL.NOINC `($__internal_45_$__cuda_sm70_shflsync_idx_p) ;  /* 0x000007c000007944 */ /* 0x00cfea0003c00000 */
[----:B------:R-:W-:Y:S01]  /*15320*/  MOV R4, R0 ;  /* 0x0000000000047202 */ /* 0x000fe20000000f00 */
[----:B------:R-:W-:Y:S05]  /*15330*/  BRA `(.L_x_2320) ;  /* 0xffffdc4000007947 */ /* 0x000fea000383ffff */
.L_x_2270:
[----:B------:R-:W-:Y:S01]  /*15340*/  IMAD.MOV.U32 R5, RZ, RZ, R15 ;  /* 0x000000ffff057224 */ /* 0x000fe200078e000f */
[----:B------:R-:W-:Y:S01]  /*15350*/  MOV R3, 0x2 ;  /* 0x0000000200037802 */ /* 0x000fe20000000f00 */
[----:B----4-:R-:W-:Y:S01]  /*15360*/  IMAD.MOV.U32 R0, RZ, RZ, 0x181f ;  /* 0x0000181fff007424 */ /* 0x010fe200078e00ff */
[----:B------:R-:W-:Y:S02]  /*15370*/  MOV R2, 0x15390 ;  /* 0x0001539000027802 */ /* 0x000fe40000000f00 */
[----:B-123--:R-:W-:Y:S05]  /*15380*/  CALL.REL.NOINC `($__internal_45_$__cuda_sm70_shflsync_idx_p) ;  /* 0x0000075000007944 */ /* 0x00efea0003c00000 */
[----:B------:R-:W-:Y:S05]  /*15390*/  BRA `(.L_x_2321) ;  /* 0xffffdc0000007947 */ /* 0x000fea000383ffff */
.L_x_2273:
        /* <DEDUP_REMOVED lines=12> */
.L_x_2275:
[----:B------:R-:W-:Y:S01]  /*15460*/  IMAD.MOV.U32 R5, RZ, RZ, R102 ;  /* 0x000000ffff057224 */ /* 0x000fe200078e0066 */
[----:B------:R-:W-:Y:S01]  /*15470*/  MOV R3, RZ ;  /* 0x000000ff00037202 */ /* 0x000fe20000000f00 */
[----:B------:R-:W-:Y:S01]  /*15480*/  IMAD.MOV.U32 R0, RZ, RZ, 0x1f ;  /* 0x0000001fff007424 */ /* 0x000fe200078e00ff */
[----:B------:R-:W-:Y:S02]  /*15490*/  MOV R2, 0x154b0 ;  /* 0x000154b000027802 */ /* 0x000fe40000000f00 */
[----:B------:R-:W-:Y:S05]  /*154a0*/  CALL.REL.NOINC `($__internal_45_$__cuda_sm70_shflsync_idx_p) ;  /* 0x0000063000007944 */ /* 0x000fea0003c00000 */
[----:B------:R-:W-:Y:S01]  /*154b0*/  MOV R9, R0 ;  /* 0x0000000000097202 */ /* 0x000fe20000000f00 */
[----:B------:R-:W-:Y:S05]  /*154c0*/  BRA `(.L_x_2323) ;  /* 0xffffdf6000007947 */ /* 0x000fea000383ffff */
.L_x_2276:
[----:B------:R-:W-:Y:S01]  /*154d0*/  IMAD.MOV.U32 R5, RZ, RZ, R102 ;  /* 0x000000ffff057224 */ /* 0x000fe200078e0066 */
[----:B------:R-:W-:Y:S01]  /*154e0*/  MOV R3, 0x1 ;  /* 0x0000000100037802 */ /* 0x000fe20000000f00 */
[----:B------:R-:W-:Y:S01]  /*154f0*/  IMAD.MOV.U32 R0, RZ, RZ, 0x1f ;  /* 0x0000001fff007424 */ /* 0x000fe200078e00ff */
[----:B------:R-:W-:Y:S02]  /*15500*/  MOV R2, 0x15520 ;  /* 0x0001552000027802 */ /* 0x000fe40000000f00 */
[----:B-12---:R-:W-:Y:S05]  /*15510*/  CALL.REL.NOINC `($__internal_45_$__cuda_sm70_shflsync_idx_p) ;  /* 0x000005c000007944 */ /* 0x006fea0003c00000 */
[----:B------:R-:W-:Y:S01]  /*15520*/  MOV R8, R0 ;  /* 0x0000000000087202 */ /* 0x000fe20000000f00 */
[----:B------:R-:W-:Y:S05]  /*15530*/  BRA `(.L_x_2324) ;  /* 0xffffdf1000007947 */ /* 0x000fea000383ffff */
.L_x_2277:
[----:B------:R-:W-:Y:S02]  /*15540*/  MOV R2, 0x1 ;  /* 0x0000000100027802 */ /* 0x000fe40000000f00 */
[----:B------:R-:W-:-:S02]  /*15550*/  MOV R3, 0x15570 ;  /* 0x0001557000037802 */ /* 0x000fc40000000f00 */
[----:B-1234-:R-:W-:Y:S05]  /*15560*/  CALL.REL.NOINC `($__internal_46_$__cuda_sm70_shflsync_up_p) ;  /* 0x000005c000007944 */ /* 0x01efea0003c00000 */
[----:B------:R-:W-:Y:S05]  /*15570*/  BRA `(.L_x_2325) ;  /* 0xffffe00000007947 */ /* 0x000fea000383ffff */
.L_x_2278:
[----:B------:R-:W-:Y:S02]  /*15580*/  MOV R2, 0x2 ;  /* 0x0000000200027802 */ /* 0x000fe40000000f00 */
[----:B------:R-:W-:-:S02]  /*15590*/  MOV R3, 0x155b0 ;  /* 0x000155b000037802 */ /* 0x000fc40000000f00 */
[----:B--2-4-:R-:W-:Y:S05]  /*155a0*/  CALL.REL.NOINC `($__internal_46_$__cuda_sm70_shflsync_up_p) ;  /* 0x0000058000007944 */ /* 0x014fea0003c00000 */
[----:B------:R-:W-:Y:S01]  /*155b0*/  SEL R3, R4, RZ, P1 ;  /* 0x000000ff04037207 */ /* 0x000fe20000800000 */
[----:B------:R-:W-:-:S04]  /*155c0*/  IMAD.MOV.U32 R2, RZ, RZ, 0x4 ;  /* 0x00000004ff027424 */ /* 0x000fc800078e00ff */
[----:B------:R-:W-:Y:S01]  /*155d0*/  IMAD.IADD R0, R0, 0x1, R3 ;  /* 0x0000000100007824 */ /* 0x000fe200078e0203 */
        /* <DEDUP_REMOVED lines=20> */
.L_x_2282:
[----:B------:R-:W-:Y:S02]  /*15720*/  MOV R2, 0x1 ;  /* 0x0000000100027802 */ /* 0x000fe40000000f00 */
[----:B------:R-:W-:Y:S02]  /*15730*/  MOV R3, 0x15750 ;  /* 0x0001575000037802 */ /* 0x000fe40000000f00 */
[----:B------:R-:W-:Y:S05]  /*15740*/  CALL.REL.NOINC `($__internal_46_$__cuda_sm70_shflsync_up_p) ;  /* 0x000003e000007944 */ /* 0x000fea0003c00000 */
[----:B------:R-:W-:Y:S01]  /*15750*/  MOV R2, R4 ;  /* 0x0000000400027202 */ /* 0x000fe20000000f00 */
[----:B------:R-:W-:Y:S05]  /*15760*/  BRA `(.L_x_2327) ;  /* 0xffffe07000007947 */ /* 0x000fea000383ffff */
.L_x_2283:
        /* <DEDUP_REMOVED lines=26> */
.L_x_2285:
[----:B------:R-:W-:Y:S02]  /*15910*/  SEL R0, RZ, 0x1, P0 ;  /* 0x00000001ff007807 */ /* 0x000fe40000000000 */
[----:B------:R-:W-:Y:S02]  /*15920*/  MOV R2, 0x15940 ;  /* 0x0001594000027802 */ /* 0x000fe40000000f00 */
[----:B-1----:R-:W-:Y:S05]  /*15930*/  CALL.REL.NOINC `($__internal_47_$__cuda_sm70_votesync_ballot) ;  /* 0x0000026000007944 */ /* 0x002fea0003c00000 */
[----:B------:R-:W-:Y:S01]  /*15940*/  MOV R12, R0 ;  /* 0x00000000000c7202 */ /* 0x000fe20000000f00 */
[----:B------:R-:W-:Y:S05]  /*15950*/  BRA `(.L_x_2329) ;  /* 0xffffe01000007947 */ /* 0x000fea000383ffff */
.L_x_2286:
[----:B------:R-:W-:Y:S01]  /*15960*/  IMAD.MOV.U32 R5, RZ, RZ, R6 ;  /* 0x000000ffff057224 */ /* 0x000fe200078e0006 */
[----:B------:R-:W-:Y:S01]  /*15970*/  MOV R3, R8 ;  /* 0x0000000800037202 */ /* 0x000fe20000000f00 */
[----:B--2---:R-:W-:Y:S01]  /*15980*/  IMAD.MOV.U32 R0, RZ, RZ, 0x1f ;  /* 0x0000001fff007424 */ /* 0x004fe200078e00ff */
[----:B------:R-:W-:Y:S02]  /*15990*/  MOV R2, 0x159b0 ;  /* 0x000159b000027802 */ /* 0x000fe40000000f00 */
[----:B-1----:R-:W-:Y:S05]  /*159a0*/  CALL.REL.NOINC `($__internal_45_$__cuda_sm70_shflsync_idx_p) ;  /* 0x0000013000007944 */ /* 0x002fea0003c00000 */
[----:B------:R-:W-:Y:S01]  /*159b0*/  IMAD.MOV.U32 R10, RZ, RZ, R0 ;  /* 0x000000ffff0a7224 */ /* 0x000fe200078e0000 */
[----:B------:R-:W-:Y:S01]  /*159c0*/  MOV R3, R8 ;  /* 0x0000000800037202 */ /* 0x000fe20000000f00 */
[----:B------:R-:W-:Y:S01]  /*159d0*/  IMAD.MOV.U32 R5, RZ, RZ, R7 ;  /* 0x000000ffff057224 */ /* 0x000fe200078e0007 */
[----:B------:R-:W-:Y:S02]  /*159e0*/  MOV R0, 0x1f ;  /* 0x0000001f00007802 */ /* 0x000fe40000000f00 */
[----:B------:R-:W-:-:S02]  /*159f0*/  MOV R2, 0x15a10 ;  /* 0x00015a1000027802 */ /* 0x000fc40000000f00 */
[----:B------:R-:W-:Y:S05]  /*15a00*/  CALL.REL.NOINC `($__internal_45_$__cuda_sm70_shflsync_idx_p) ;  /* 0x000000d000007944 */ /* 0x000fea0003c00000 */
[----:B------:R-:W-:Y:S01]  /*15a10*/  MOV R7, R0 ;  /* 0x0000000000077202 */ /* 0x000fe20000000f00 */
[----:B------:R-:W-:Y:S05]  /*15a20*/  BRA `(.L_x_2330) ;  /* 0xffffdfb000007947 */ /* 0x000fea000383ffff */
.L_x_2289:
[----:B------:R-:W-:Y:S01]  /*15a30*/  IMAD.MOV.U32 R5, RZ, RZ, R4 ;  /* 0x000000ffff057224 */ /* 0x000fe200078e0004 */
[----:B--2---:R-:W-:-:S02]  /*15a40*/  MOV R0, 0x1f ;  /* 0x0000001f00007802 */ /* 0x004fc40000000f00 */
[----:B------:R-:W-:Y:S02]  /*15a50*/  MOV R2, 0x15a70 ;  /* 0x00015a7000027802 */ /* 0x000fe40000000f00 */
[----:B-1-34-:R-:W-:Y:S05]  /*15a60*/  CALL.REL.NOINC `($__internal_45_$__cuda_sm70_shflsync_idx_p) ;  /* 0x0000007000007944 */ /* 0x01afea0003c00000 */
[----:B------:R-:W-:Y:S01]  /*15a70*/  MOV R13, R0 ;  /* 0x00000000000d7202 */ /* 0x000fe20000000f00 */
[----:B------:R-:W-:Y:S05]  /*15a80*/  BRA `(.L_x_2288) ;  /* 0xffffdfb000007947 */ /* 0x000fea000383ffff */
        .weak           $__internal_44_$__cuda_sm70_shflsync_bfly_p
        .type           $__internal_44_$__cuda_sm70_shflsync_bfly_p,@function
        .size           $__internal_44_$__cuda_sm70_shflsync_bfly_p,($__internal_45_$__cuda_sm70_shflsync_idx_p - $__internal_44_$__cuda_sm70_shflsync_bfly_p)
$__internal_44_$__cuda_sm70_shflsync_bfly_p:
[----:B------:R-:W-:Y:S04]  /*15a90*/  WARPSYNC R6 ;  /* 0x0000000600007348 */ /* 0x000fe80003800000 */
[----:B------:R1:W2:Y:S02]  /*15aa0*/  SHFL.BFLY PT, R5, R2, R5, R7 ;  /* 0x0c00000502057389 */ /* 0x0002a400000e0007 */
[----:B-1----:R-:W-:Y:S02]  /*15ab0*/  MOV R2, R3 ;  /* 0x0000000300027202 */ /* 0x002fe40000000f00 */
[----:B------:R-:W-:-:S04]  /*15ac0*/  MOV R3, 0x0 ;  /* 0x0000000000037802 */ /* 0x000fc80000000f00 */
[----:B--2---:R-:W-:Y:S05]  /*15ad0*/  RET.REL.NODEC R2 `(_ZN7cutlass13device_kernelIN5flash19enable_sm80_to_sm89INS1_16FlashAttnFwdSm80INS1_25CollectiveMainloopFwdSm80ILi8ELi1ELb0EN4cute5tupleIJNS5_1CILi128EEENS7_ILi64EEENS7_ILi256EEEEEELi256ENS_10bfloat16_tEfNS_4arch4Sm80ELb1ELb0ELb1ELb1ELb0ELb0ELb1ELb1EEENS1_21CollectiveEpilogueFwdINS6_IJS8_SA_S9_EEENS6_IJNS7_ILi1EEESI_SI_EEESC_SE_Li256ELb1ELb1ELb1ELb0EEENS1_36VarlenDynamicPersistentTileSchedulerILi128ELi64ELi256ELi256ELb1ELb1ELb0ELb1ELb1ELb1EEEEEEEEEvNT_6ParamsE) ;  /* 0xfffea52002007950 */ /* 0x004fea0003c3ffff */
        .weak           $__internal_45_$__cuda_sm70_shflsync_idx_p
        .type           $__internal_45_$__cuda_sm70_shflsync_idx_p,@function
        .size           $__internal_45_$__cuda_sm70_shflsync_idx_p,($__internal_46_$__cuda_sm70_shflsync_up_p - $__internal_45_$__cuda_sm70_shflsync_idx_p)
$__internal_45_$__cuda_sm70_shflsync_idx_p:
[----:B------:R-:W-:-:S04]  /*15ae0*/  MOV R103, 0xffffffff ;  /* 0xffffffff00677802 */ /* 0x000fc80000000f00 */
[----:B------:R-:W-:Y:S04]  /*15af0*/  WARPSYNC R103 ;  /* 0x0000006700007348 */ /* 0x000fe80003800000 */
[----:B------:R1:W2:Y:S02]  /*15b00*/  SHFL.IDX PT, R0, R5, R3, R0 ;  /* 0x0000000305007389 */ /* 0x0002a400000e0000 */
[----:B-1----:R-:W-:-:S04]  /*15b10*/  MOV R3, 0x0 ;  /* 0x0000000000037802 */ /* 0x002fc80000000f00 */
[----:B--2---:R-:W-:Y:S05]  /*15b20*/  RET.REL.NODEC R2 `(_ZN7cutlass13device_kernelIN5flash19enable_sm80_to_sm89INS1_16FlashAttnFwdSm80INS1_25CollectiveMainloopFwdSm80ILi8ELi1ELb0EN4cute5tupleIJNS5_1CILi128EEENS7_ILi64EEENS7_ILi256EEEEEELi256ENS_10bfloat16_tEfNS_4arch4Sm80ELb1ELb0ELb1ELb1ELb0ELb0ELb1ELb1EEENS1_21CollectiveEpilogueFwdINS6_IJS8_SA_S9_EEENS6_IJNS7_ILi1EEESI_SI_EEESC_SE_Li256ELb1ELb1ELb1ELb0EEENS1_36VarlenDynamicPersistentTileSchedulerILi128ELi64ELi256ELi256ELb1ELb1ELb0ELb1ELb1ELb1EEEEEEEEEvNT_6ParamsE) ;  /* 0xfffea4d002007950 */ /* 0x004fea0003c3ffff */
        .weak           $__internal_46_$__cuda_sm70_shflsync_up_p
        .type           $__internal_46_$__cuda_sm70_shflsync_up_p,@function
        .size           $__internal_46_$__cuda_sm70_shflsync_up_p,($__internal_47_$__cuda_sm70_votesync_ballot - $__internal_46_$__cuda_sm70_shflsync_up_p)
$__internal_46_$__cuda_sm70_shflsync_up_p:
[----:B------:R-:W-:Y:S02]  /*15b30*/  IMAD.MOV.U32 R4, RZ, RZ, RZ ;  /* 0x000000ffff047224 */ /* 0x000fe400078e00ff */
[----:B------:R-:W-:-:S04]  /*15b40*/  IMAD.MOV.U32 R10, RZ, RZ, -0x1 ;  /* 0xffffffffff0a7424 */ /* 0x000fc800078e00ff */
[----:B------:R-:W-:Y:S04]  /*15b50*/  WARPSYNC R10 ;  /* 0x0000000a00007348 */ /* 0x000fe80003800000 */
[----:B------:R1:W2:Y:S02]  /*15b60*/  SHFL.UP PT, R4, R0, R2, R4 ;  /* 0x0400000200047389 */ /* 0x0002a400000e0004 */
[----:B-1----:R-:W-:Y:S02]  /*15b70*/  MOV R2, R3 ;  /* 0x0000000300027202 */ /* 0x002fe40000000f00 */
[----:B------:R-:W-:-:S04]  /*15b80*/  MOV R3, 0x0 ;  /* 0x0000000000037802 */ /* 0x000fc80000000f00 */
[----:B--2---:R-:W-:Y:S05]  /*15b90*/  RET.REL.NODEC R2 `(_ZN7cutlass13device_kernelIN5flash19enable_sm80_to_sm89INS1_16FlashAttnFwdSm80INS1_25CollectiveMainloopFwdSm80ILi8ELi1ELb0EN4cute5tupleIJNS5_1CILi128EEENS7_ILi64EEENS7_ILi256EEEEEELi256ENS_10bfloat16_tEfNS_4arch4Sm80ELb1ELb0ELb1ELb1ELb0ELb0ELb1ELb1EEENS1_21CollectiveEpilogueFwdINS6_IJS8_SA_S9_EEENS6_IJNS7_ILi1EEESI_SI_EEESC_SE_Li256ELb1ELb1ELb1ELb0EEENS1_36VarlenDynamicPersistentTileSchedulerILi128ELi64ELi256ELi256ELb1ELb1ELb0ELb1ELb1ELb1EEEEEEEEEvNT_6ParamsE) ;  /* 0xfffea46002007950 */ /* 0x004fea0003c3ffff */
        .weak           $__internal_47_$__cuda_sm70_votesync_ballot
        .type           $__internal_47_$__cuda_sm70_votesync_ballot,@function
        .size           $__internal_47_$__cuda_sm70_votesync_ballot,(.L_x_2645 - $__internal_47_$__cuda_sm70_votesync_ballot)
$__internal_47_$__cuda_sm70_votesync_ballot:
[----:B------:R-:W-:Y:S01]  /*15ba0*/  ISETP.NE.U32.AND P0, PT, R0, 0x1, PT ;  /* 0x000000010000780c */ /* 0x000fe20003f05070 */
[----:B------:R-:W-:-:S04]  /*15bb0*/  IMAD.MOV.U32 R3, RZ, RZ, -0x1 ;  /* 0xffffffffff037424 */ /* 0x000fc800078e00ff */
[----:B------:R-:W-:Y:S08]  /*15bc0*/  WARPSYNC R3 ;  /* 0x0000000300007348 */ /* 0x000ff00003800000 */
[----:B------:R-:W-:-:S04]  /*15bd0*/  VOTE.ANY R0, PT, !P0 ;  /* 0x0000000000007806 */ /* 0x000fc800040e0100 */
[----:B------:R-:W-:Y:S01]  /*15be0*/  LOP3.LUT R0, R0, R3, RZ, 0xc0, !PT ;  /* 0x0000000300007212 */ /* 0x000fe200078ec0ff */
[----:B------:R-:W-:-:S04]  /*15bf0*/  IMAD.MOV.U32 R3, RZ, RZ, 0x0 ;  /* 0x00000000ff037424 */ /* 0x000fc800078e00ff */
[----:B------:R-:W-:Y:S05]  /*15c00*/  RET.REL.NODEC R2 `(_ZN7cutlass13device_kernelIN5flash19enable_sm80_to_sm89INS1_16FlashAttnFwdSm80INS1_25CollectiveMainloopFwdSm80ILi8ELi1ELb0EN4cute5tupleIJNS5_1CILi128EEENS7_ILi64EEENS7_ILi256EEEEEELi256ENS_10bfloat16_tEfNS_4arch4Sm80ELb1ELb0ELb1ELb1ELb0ELb0ELb1ELb1EEENS1_21CollectiveEpilogueFwdINS6_IJS8_SA_S9_EEENS6_IJNS7_ILi1EEESI_SI_EEESC_SE_Li256ELb1ELb1ELb1ELb0EEENS1_36VarlenDynamicPersistentTileSchedulerILi128ELi64ELi256ELi256ELb1ELb1ELb0ELb1ELb1ELb1EEEEEEEEEvNT_6ParamsE) ;  /* 0xfffea3f002007950 */ /* 0x000fea0003c3ffff */
.L_x_2331:
        /* <DEDUP_REMOVED lines=15> */
.L_x_2645:


//--------------------- .text._ZN7cutlass13device_kernelIN5flash19enable_sm80_to_sm89INS1_16FlashAttnFwdSm80INS1_25CollectiveMainloopFwdSm80ILi8ELi1ELb0EN4cute5tupleIJNS5_1CILi128EEENS7_ILi48EEENS7_ILi256EEEEEELi256ENS_10bfloat16_tEfNS_4arch4Sm80ELb1ELb0ELb1ELb1ELb0ELb1ELb1ELb1EEENS1_21CollectiveEpilogueFwdINS6_IJS8_SA_S9_EEENS6_IJNS7_ILi1EEESI_SI_EEESC_SE_Li256ELb1ELb1ELb1ELb0EEENS1_36VarlenDynamicPersistentTileSchedulerILi128ELi48ELi256ELi256ELb1ELb1ELb0ELb1ELb1ELb1EEEEEEEEEvNT_6ParamsE --------------------------
	.section	.text._ZN7cutlass13device_kernelIN5flash19enable_sm80_to_sm89INS1_16FlashAttnFwdSm80INS1_25CollectiveMainloopFwdSm80ILi8ELi1ELb0EN4cute5tupleIJNS5_1CILi128EEENS7_ILi48EEENS7_ILi256EEEEEELi256ENS_10bfloat16_tEfNS_4arch4Sm80ELb1ELb0ELb1ELb1ELb0ELb1ELb1ELb1EEENS1_21CollectiveEpilogueFwdINS6_IJS8_SA_S9_EEENS6_IJNS7_ILi1EEESI_SI_EEESC_SE_Li256ELb1ELb1ELb1ELb0EEENS1_36VarlenDynamicPersistentTileSchedulerILi128ELi48ELi256ELi256ELb1ELb1ELb0ELb1ELb1ELb1EEEEEEEEEvNT_6ParamsE,"ax",@progbits
	.sectioninfo	@"SHI_REGISTERS=255"
	.align	128
.text._ZN7cutlass13device_kernelIN5flash19enable_sm80_to_sm89INS1_16FlashAttnFwdSm80INS1_25CollectiveMainloopFwdSm80ILi8ELi1ELb0EN4cute5tupleIJNS5_1CILi128EEENS7_ILi48EEENS7_ILi256EEEEEELi256ENS_10bfloat16_tEfNS_4arch4Sm80ELb1ELb0ELb1ELb1ELb0ELb1ELb1ELb1EEENS1_21CollectiveEpilogueFwdINS6_IJS8_SA_S9_EEENS6_IJNS7_ILi1EEESI_SI_EEESC_SE_Li256ELb1ELb1ELb1ELb0EEENS1_36VarlenDynamicPersistentTileSchedulerILi128ELi48ELi256ELi256ELb1ELb1ELb0ELb1ELb1ELb1EEEEEEEEEvNT_6ParamsE:
        .type           _ZN7cutlass13device_kernelIN5flash19enable_sm80_to_sm89INS1_16FlashAttnFwdSm80INS1_25CollectiveMainloopFwdSm80ILi8ELi1ELb0EN4cute5tupleIJNS5_1CILi128EEENS7_ILi48EEENS7_ILi256EEEEEELi256ENS_10bfloat16_tEfNS_4arch4Sm80ELb1ELb0ELb1ELb1ELb0ELb1ELb1ELb1EEENS1_21CollectiveEpilogueFwdINS6_IJS8_SA_S9_EEENS6_IJNS7_ILi1EEESI_SI_EEESC_SE_Li256ELb1ELb1ELb1ELb0EEENS1_36VarlenDynamicPersistentTileSchedulerILi128ELi48ELi256ELi256ELb1ELb1ELb0ELb1ELb1ELb1EEEEEEEEEvNT_6ParamsE,@function
        .size           _ZN7cutlass13device_kernelIN5flash19enable_sm80_to_sm89INS1_16FlashAttnFwdSm80INS1_25CollectiveMainloopFwdSm80ILi8ELi1ELb0EN4cute5tupleIJNS5_1CILi128EEENS7_ILi48EEENS7_ILi256EEEEEELi256ENS_10bfloat16_tEfNS_4arch4Sm80ELb1ELb0ELb1ELb1ELb0ELb1ELb1ELb1EEENS1_21CollectiveEpilogueFwdINS6_IJS8_SA_S9_EEENS6_IJNS7_ILi1EEESI_SI_EEESC_SE_Li256ELb1ELb1ELb1ELb0EEENS1_36VarlenDynamicPersistentTileSchedulerILi128ELi48ELi256ELi256ELb1ELb1ELb0ELb1ELb1ELb1EEEEEEEEEvNT_6ParamsE,(.L_x_2650 - _ZN7cutlass13device_kernelIN5flash19enable_sm80_to_sm89INS1_16FlashAttnFwdSm80INS1_25CollectiveMainloopFwdSm80ILi8ELi1ELb0EN4cute5tupleIJNS5_1CILi128EEENS7_ILi48EEENS7_ILi256EEEEEELi256ENS_10bfloat16_tEfNS_4arch4Sm80ELb1ELb0ELb1ELb1ELb0ELb1ELb1ELb1EEENS1_21CollectiveEpilogueFwdINS6_IJS8_SA_S9_EEENS6_IJNS7_ILi1EEESI_SI_EEESC_SE_Li256ELb1ELb1ELb1ELb0EEENS1_36VarlenDynamicPersistentTileSchedulerILi128ELi48ELi256ELi256ELb1ELb1ELb0ELb1ELb1ELb1EEEEEEEEEvNT_6ParamsE)
        .other          _ZN7cutlass13device_kernelIN5flash19enable_sm80_to_sm89INS1_16FlashAttnFwdSm80INS1_25CollectiveMainloopFwdSm80ILi8ELi1ELb0EN4cute5tupleIJNS5_1CILi128EEENS7_ILi48EEENS7_ILi256EEEEEELi256ENS_10bfloat16_tEfNS_4arch4Sm80ELb1ELb0ELb1ELb1ELb0ELb1ELb1ELb1EEENS1_21CollectiveEpilogueFwdINS6_IJS8_SA_S9_EEENS6_IJNS7_ILi1EEESI_SI_EEESC_SE_Li256ELb1ELb1ELb1ELb0EEENS1_36VarlenDynamicPersistentTileSchedulerILi128ELi48ELi256ELi256ELb1ELb1ELb0ELb1ELb1ELb1EEEEEEEEEvNT_6ParamsE,@"STO_CUDA_ENTRY STV_DEFAULT"
_ZN7cutlass13device_kernelIN5flash19enable_sm80_to_sm89INS1_16FlashAttnFwdSm80INS1_25CollectiveMainloopFwdSm80ILi8ELi1ELb0EN4cute5tupleIJNS5_1CILi128EEENS7_ILi48EEENS7_ILi256EEEEEELi256ENS_10bfloat16_tEfNS_4arch4Sm80ELb1ELb0ELb1ELb1ELb0ELb1ELb1ELb1EEENS1_21CollectiveEpilogueFwdINS6_IJS8_SA_S9_EEENS6_IJNS7_ILi1EEESI_SI_EEESC_SE_Li256ELb1ELb1ELb1ELb0EEENS1_36VarlenDynamicPersistentTileSchedulerILi128ELi48ELi256ELi256ELb1ELb1ELb0ELb1ELb1ELb1EEEEEEEEEvNT_6ParamsE:
        /* <DEDUP_REMOVED lines=10> */
[----:B-1----:R1:W-:Y:S04]  /*00a0*/  @P0 STL.64 [R1], R4 ;  /* 0x0000000401000387 */ /* 0x0023e80000100a00 */
[----:B------:R1:W-:Y:S04]  /*00b0*/  @P0 STL.64 [R1+0x8], R6 ;  /* 0x0000080601000387 */ /* 0x0003e80000100a00 */
[----:B------:R-:W-:Y:S06]  /*00c0*/  @P0 BAR.ARV 0x4, 0x100 ;  /* 0x0104000000000b1d */ /* 0x000fec0000002000 */
[----:B------:R-:W-:Y:S05]  /*00d0*/  @P0 BRA `(.L_x_2332) ;  /* 0x00000ff000000947 */ /* 0x000fea0003800000 */
[----:B------:R-:W-:Y:S01]  /*00e0*/  LOP3.LUT R14, R2, 0x1f, RZ, 0xc0, !PT ;  /* 0x0000001f020e7812 */ /* 0x000fe200078ec0ff */
[----:B------:R-:W-:-:S02]  /*00f0*/  IMAD.MOV.U32 R10, RZ, RZ, RZ ;  /* 0x000000ffff0a7224 */ /* 0x000fc400078e00ff */
[----:B------:R-:W-:Y:S01]  /*0100*/  IMAD.MOV.U32 R8, RZ, RZ, RZ ;  /* 0x000000ffff087224 */ /* 0x000fe200078e00ff */
        /* <DEDUP_REMOVED lines=13> */
[----:B------:R-:W-:Y:S02]  /*01e0*/  ISETP.GE.U32.AND P1, PT, R14, 0x10, PT ;  /* 0x000000100e00780c */ /* 0x000fe40003f26070 */
[----:B------:R-:W-:Y:S01]  /*01f0*/  MOV R7, RZ ;  /* 0x000000ff00077202 */ /* 0x000fe20000000f00 */
[----:B--2---:R-:W-:-:S05]  /*0200*/  IMAD R4, R10, R8, RZ ;  /* 0x000000080a047224 */ /* 0x004fca00078e02ff */
[----:B------:R-:W2:Y:S02]  /*0210*/  SHFL.UP PT, R0, R4, 0x1, RZ ;  /* 0x0420000004007989 */ /* 0x000ea400000e00ff */
[----:B--2---:R-:W-:-:S05]  /*0220*/  SEL R0, R0, RZ, P5 ;  /* 0x000000ff00007207 */ /* 0x004fca0002800000 */
[----:B------:R-:W-:-:S05]  /*0230*/  IMAD.IADD R4, R4, 0x1, R0 ;  /* 0x0000000104047824 */ /* 0x000fca00078e0200 */
[----:B------:R-:W2:Y:S02]  /*0240*/  SHFL.UP PT, R0, R4, 0x2, RZ ;  /* 0x0440000004007989 */ /* 0x000ea400000e00ff */
[----:B--2---:R-:W-:-:S04]  /*0250*/  SEL R0, R0, RZ, P4 ;  /* 0x000000ff00007207 */ /* 0x004fc80002000000 */
[----:B------:R-:W-:-:S05]  /*0260*/  IADD3 R4, R4, R0, RZ ;  /* 0x0000000004047210 */ /* 0x000fca0007ffe0ff */
        /* <DEDUP_REMOVED lines=16> */
.L_x_2337:
        /* <DEDUP_REMOVED lines=17> */
.L_x_2548:
        /* <DEDUP_REMOVED lines=16> */
.L_x_2549:
[----:B--2---:R-:W-:-:S05]  /*0580*/  IMAD R0, R0, c[0x0][0x538], RZ ;  /* 0x00014e0000007a24 */ /* 0x004fca00078e02ff */
[----:B------:R-:W-:-:S04]  /*0590*/  IADD3 R6, R0, R6, RZ ;  /* 0x0000000600067210 */ /* 0x000fc80007ffe0ff */
[----:B------:R-:W-:-:S13]  /*05a0*/  ISETP.GT.AND P0, PT, R6, UR4, PT ;  /* 0x0000000406007c0c */ /* 0x000fda000bf04270 */
[----:B-1----:R-:W-:Y:S05]  /*05b0*/  @!P0 BRA `(.L_x_2337) ;  /* 0xfffffdb000008947 */ /* 0x002fea000383ffff */
.L_x_2333:
[----:B------:R-:W-:-:S05]  /*05c0*/  IADD3 R12, -R0, R6, RZ ;  /* 0x00000006000c7210 */ /* 0x000fca0007ffe1ff */
[----:B------:R-:W-:-:S05]  /*05d0*/  IMAD R0, R4, c[0x0][0x538], R12 ;  /* 0x00014e0004007a24 */ /* 0x000fca00078e020c */
[----:B------:R-:W-:Y:S01]  /*05e0*/  ISETP.GT.AND P0, PT, R0, UR4, PT ;  /* 0x0000000400007c0c */ /* 0x000fe2000bf04270 */
[----:B------:R-:W-:-:S12]  /*05f0*/  BRA.DIV ~URZ, `(.L_x_2338) ;  /* 0x00021ce27f007947 */ /* 0x000fd8000b800000 */
[----:B------:R-:W-:-:S04]  /*0600*/  VOTE.ANY R11, PT, !P0 ;  /* 0x00000000000b7806 */ /* 0x000fc800040e0100 */
.L_x_2550:
[----:B------:R-:W1:Y:S02]  /*0610*/  POPC R0, R11 ;  /* 0x0000000b00007309 */ /* 0x000e640000000000 */
[----:B-1----:R-:W-:-:S05]  /*0620*/  IADD3 R2, R0, R7, RZ ;  /* 0x0000000700027210 */ /* 0x002fca0007ffe0ff */
[----:B------:R1:W-:Y:S01]  /*0630*/  STL [R1+0xc], R2 ;  /* 0x00000c0201007387 */ /* 0x0003e20000100800 */
[----:B------:R-:W-:Y:S05]  /*0640*/  BRA.DIV ~URZ, `(.L_x_2339) ;  /* 0x00021ce27f007947 */ /* 0x000fea000b800000 */
[----:B------:R2:W3:Y:S01]  /*0650*/  SHFL.IDX PT, R13, R10, R0, 0x1f ;  /* 0x00001f000a0d7589 */ /* 0x0004e200000e0000 */
[----:B------:R-:W-:-:S03]  /*0660*/  MOV R6, RZ ;  /* 0x000000ff00067202 */ /* 0x000fc60000000f00 */
[----:B------:R2:W4:Y:S04]  /*0670*/  SHFL.IDX PT, R10, R8, R0, 0x1f ;  /* 0x00001f00080a7589 */ /* 0x00052800000e0000 */
.L_x_2551:
[----:B------:R-:W-:Y:S01]  /*0680*/  ISETP.NE.AND P0, PT, R11, RZ, PT ;  /* 0x000000ff0b00720c */ /* 0x000fe20003f05270 */
[----:B------:R-:W-:-:S12]  /*0690*/  BSSY B0, `(.L_x_2340) ;  /* 0x0000005000007945 */ /* 0x000fd80003800000 */
[----:B------:R-:W-:Y:S05]  /*06a0*/  @!P0 BRA `(.L_x_2341) ;  /* 0x0000003000008947 */ /* 0x000fea0003800000 */
[----:B------:R-:W-:Y:S01]  /*06b0*/  IADD3 R5, R0, -0x1, RZ ;  /* 0xffffffff00057810 */ /* 0x000fe20007ffe0ff */
[----:B------:R-:W-:Y:S05]  /*06c0*/  BRA.DIV ~URZ, `(.L_x_2342) ;  /* 0x00021d427f007947 */ /* 0x000fea000b800000 */
[----:B------:R1:W2:Y:S02]  /*06d0*/  SHFL.IDX PT, R6, R4, R5, 0x1f ;  /* 0x00001f0504067589 */ /* 0x0002a400000e0000 */
.L_x_2341:
[----:B------:R-:W-:Y:S05]  /*06e0*/  BSYNC B0 ;  /* 0x0000000000007941 */ /* 0x000fea0003800000 */
.L_x_2340:
[----:B--2---:R-:W-:Y:S01]  /*06f0*/  IMAD R0, R6, c[0x0][0x538], R12 ;  /* 0x00014e0006007a24 */ /* 0x004fe200078e020c */
[----:B----4-:R-:W-:Y:S01]  /*0700*/  ISETP.NE.AND P0, PT, R10, 0x1, PT ;  /* 0x000000010a00780c */ /* 0x010fe20003f05270 */
[----:B------:R-:W-:Y:S03]  /*0710*/  BSSY B0, `(.L_x_2343) ;  /* 0x0000089000007945 */ /* 0x000fe60003800000 */
[----:B------:R2:W-:Y:S01]  /*0720*/  STL [R1], R0 ;  /* 0x0000000001007387 */ /* 0x0005e20000100800 */
[----:B------:R-:W-:-:S08]  /*0730*/  IADD3 R9, -R0, UR4, RZ ;  /* 0x0000000400097c10 */ /* 0x000fd0000fffe1ff */
[----:B------:R-:W-:Y:S05]  /*0740*/  @!P0 BRA `(.L_x_2344) ;  /* 0x000003f000008947 */ /* 0x000fea0003800000 */
[-C--:B--23--:R-:W-:Y:S02]  /*0750*/  IABS R0, R13.reuse ;  /* 0x0000000d00007213 */ /* 0x08cfe40000000000 */
[----:B------:R-:W-:-:S03]  /*0760*/  IABS R6, R13 ;  /* 0x0000000d00067213 */ /* 0x000fc60000000000 */
[----:B-1----:R-:W-:Y:S01]  /*0770*/  IMAD.MOV.U32 R5, RZ, RZ, R0 ;  /* 0x000000ffff057224 */ /* 0x002fe200078e0000 */
        /* <DEDUP_REMOVED lines=60> */
.L_x_2344:
[----:B------:R-:W4:Y:S01]  /*0b40*/  LDL R3, [R1+0xc] ;  /* 0x00000c0001037983 */ /* 0x000f220000100800 */
[----:B-1----:R-:W-:-:S04]  /*0b50*/  IMAD.MOV.U32 R2, RZ, RZ, 0x4 ;  /* 0x00000004ff027424 */ /* 0x002fc800078e00ff */
[----:B----4-:R-:W-:-:S05]  /*0b60*/  IMAD.WIDE R2, R3, R2, c[0x0][0x590] ;  /* 0x0001640003027625 */ /* 0x010fca00078e0202 */
[----:B------:R-:W4:Y:S02]  /*0b70*/  LDG.E R7, [R2.64] ;  /* 0x0000000602077981 */ /* 0x000f24000c1e1900 */
[----:B---34-:R-:W-:-:S05]  /*0b80*/  IMAD R11, R7, R13, RZ ;  /* 0x0000000d070b7224 */ /* 0x018fca00078e02ff */
[-C--:B--2---:R-:W-:Y:S02]  /*0b90*/  IABS R0, R11.reuse ;  /* 0x0000000b00007213 */ /* 0x084fe40000000000 */
        /* <DEDUP_REMOVED lines=64> */
.L_x_2345:
[----:B------:R-:W-:Y:S05]  /*0fa0*/  BSYNC B0 ;  /* 0x0000000000007941 */ /* 0x000fea0003800000 */
.L_x_2343:
[----:B------:R-:W-:-:S04]  /*0fb0*/  LOP3.LUT R0, RZ, R0, RZ, 0x33, !PT ;  /* 0x00000000ff007212 */ /* 0x000fc800078e33ff */
[----:B------:R-:W-:-:S05]  /*0fc0*/  IADD3 R0, R0, R13, RZ ;  /* 0x0000000d00007210 */ /* 0x000fca0007ffe0ff */
[----:B------:R2:W-:Y:S01]  /*0fd0*/  STL [R1+0x4], R0 ;  /* 0x0000040001007387 */ /* 0x0005e20000100800 */
[----:B------:R-:W-:Y:S05]  /*0fe0*/  BRA `(.L_x_2346) ;  /* 0x0000006000007947 */ /* 0x000fea0003800000 */
.L_x_2334:
[----:B------:R-:W-:Y:S01]  /*0ff0*/  MOV R0, UR4 ;  /* 0x0000000400007c02 */ /* 0x000fe20008000f00 */
[----:B------:R-:W-:Y:S04]  /*1000*/  STL [R1+0x4], RZ ;  /* 0x000004ff01007387 */ /* 0x000fe80000100800 */
[----:B------:R-:W-:Y:S04]  /*1010*/  STL [R1+0x8], RZ ;  /* 0x000008ff01007387 */ /* 0x000fe80000100800 */
[----:B------:R1:W-:Y:S02]  /*1020*/  STL [R1], R0 ;  /* 0x0000000001007387 */ /* 0x0003e40000100800 */
[----:B-1----:R-:W-:-:S05]  /*1030*/  MOV R0, c[0x0][0x53c] ;  /* 0x00014f0000007a02 */ /* 0x002fca0000000f00 */
[----:B------:R1:W-:Y:S02]  /*1040*/  STL [R1+0xc], R0 ;  /* 0x00000c0001007387 */ /* 0x0003e40000100800 */
.L_x_2346:
[----:B------:R-:W3:Y:S04]  /*1050*/  LDL R4, [R1] ;  /* 0x0000000001047983 */ /* 0x000ee80000100800 */
[----:B------:R-:W3:Y:S04]  /*1060*/  LDL R5, [R1+0x4] ;  /* 0x0000040001057983 */ /* 0x000ee80000100800 */
[----:B------:R-:W3:Y:S04]  /*1070*/  LDL R6, [R1+0x8] ;  /* 0x0000080001067983 */ /* 0x000ee80000100800 */
[----:B------:R-:W3:Y:S01]  /*1080*/  LDL R7, [R1+0xc] ;  /* 0x00000c0001077983 */ /* 0x000ee20000100800 */
[----:B------:R-:W-:Y:S01]  /*1090*/  ISETP.NE.AND P0, PT, R14, RZ, PT ;  /* 0x000000ff0e00720c */ /* 0x000fe20003f05270 */
[----:B------:R-:W-:-:S12]  /*10a0*/  WARPSYNC 0xffffffff ;  /* 0xffffffff00007948 */ /* 0x000fd80003800000 */
[----:B---3--:R3:W-:Y:S04]  /*10b0*/  @!P0 STS.128 [0x20080], R4 ;  /* 0x02008004ff008388 */ /* 0x0087e80000000c00 */
[----:B------:R-:W-:Y:S06]  /*10c0*/  BAR.ARV 0x5, 0x100 ;  /* 0x0144000000007b1d */ /* 0x000fec0000002000 */
.L_x_2332:
        /* <DEDUP_REMOVED lines=10> */
[----:B---3--:R-:W-:-:S02]  /*1170*/  LOP3.LUT R4, R8, 0xfffffff8, RZ, 0xc0, !PT ;  /* 0xfffffff808047812 */ /* 0x008fc400078ec0ff */
[----:B------:R-:W-:Y:S02]  /*1180*/  LOP3.LUT R0, R0, 0xfffffffe, RZ, 0xc0, !PT ;  /* 0xfffffffe00007812 */ /* 0x000fe400078ec0ff */
[----:B------:R-:W-:Y:S01]  /*1190*/  SHF.R.S32.HI R225, RZ, 0x3, R8 ;  /* 0x00000003ffe17819 */ /* 0x000fe20000011408 */
[----:B------:R-:W-:Y:S01]  /*11a0*/  IMAD.IADD R10, R15, 0x1, -R4 ;  /* 0x000000010f0a7824 */ /* 0x000fe200078e0a04 */
[----:B------:R-:W-:Y:S01]  /*11b0*/  SHF.R.S32.HI R6, RZ, 0x2, R14 ;  /* 0x00000002ff067819 */ /* 0x000fe2000001140e */
        /* <DEDUP_REMOVED lines=34> */
[C---:B------:R-:W-:Y:S01]  /*13e0*/  IMAD.IADD R0, R15.reuse, 0x1, -R5 ;  /* 0x000000010f007824 */ /* 0x040fe200078e0a05 */
        /* <DEDUP_REMOVED lines=29> */
[----:B------:R-:W-:Y:S01]  /*15c0*/  IMAD.MOV.U32 R7, RZ, RZ, 0x20 ;  /* 0x00000020ff077424 */ /* 0x000fe200078e00ff */
[----:B------:R-:W-:Y:S01]  /*15d0*/  LOP3.LUT R2, R3, R0, RZ, 0x3c, !PT ;  /* 0x0000000003027212 */ /* 0x000fe200078e3cff */
[----:B------:R-:W-:Y:S01]  /*15e0*/  IMAD R0, R12, 0x200, R13 ;  /* 0x000002000c007824 */ /* 0x000fe200078e020d */
[----:B------:R-:W-:Y:S01]  /*15f0*/  LOP3.LUT R4, R4, 0xfffffe00, RZ, 0xc0, !PT ;  /* 0xfffffe0004047812 */ /* 0x000fe200078ec0ff */
[----:B------:R-:W-:Y:S01]  /*1600*/  IMAD.MOV.U32 R8, RZ, RZ, 0x40 ;  /* 0x00000040ff087424 */ /* 0x000fe200078e00ff */
[----:B------:R-:W-:Y:S01]  /*1610*/  IADD3 R5, R16, 0x80, RZ ;  /* 0x0000008010057810 */ /* 0x000fe20007ffe0ff */
[----:B------:R1:W-:Y:S01]  /*1620*/  STL [R1+0x5c], R17 ;  /* 0x00005c1101007387 */ /* 0x0003e20000100800 */
[----:B------:R-:W-:-:S02]  /*1630*/  IADD3 R3, R2, R4, R6 ;  /* 0x0000000402037210 */ /* 0x000fc40007ffe006 */
[----:B------:R-:W-:Y:S01]  /*1640*/  LOP3.LUT R4, R2, R4, RZ, 0xfc, !PT ;  /* 0x0000000402047212 */ /* 0x000fe200078efcff */
[----:B------:R-:W-:Y:S01]  /*1650*/  STL [R1+0x2c], R16 ;  /* 0x00002c1001007387 */ /* 0x000fe20000100800 */
[----:B------:R-:W-:Y:S02]  /*1660*/  IADD3 R2, R225, 0x20, RZ ;  /* 0x00000020e1027810 */ /* 0x000fe40007ffe0ff */
[----:B------:R-:W-:Y:S01]  /*1670*/  LOP3.LUT R2, R9, 0x7ffffffc, RZ, 0xc0, !PT ;  /* 0x7ffffffc09027812 */ /* 0x000fe200078ec0ff */
[----:B------:R-:W-:Y:S01]  /*1680*/  IMAD R9, R14, 0x8, R17 ;  /* 0x000000080e097824 */ /* 0x000fe200078e0211 */
[----:B------:R-:W-:Y:S02]  /*1690*/  SEL R6, R7, 0xffffffe0, !P1 ;  /* 0xffffffe007067807 */ /* 0x000fe40004800000 */
[----:B------:R-:W-:Y:S01]  /*16a0*/  IADD3 R15, R16, 0x70, RZ ;  /* 0x00000070100f7810 */ /* 0x000fe20007ffe0ff */
[----:B------:R-:W-:Y:S01]  /*16b0*/  IMAD.IADD R2, R18, 0x1, -R2 ;  /* 0x0000000112027824 */ /* 0x000fe200078e0a02 */
[----:B------:R-:W-:-:S02]  /*16c0*/  @P0 IADD3 R15, R5, 0x10, RZ ;  /* 0x00000010050f0810 */ /* 0x000fc40007ffe0ff */
[----:B------:R-:W-:Y:S01]  /*16d0*/  SEL R5, R8, 0xffffffc0, !P2 ;  /* 0xffffffc008057807 */ /* 0x000fe20005000000 */
[----:B------:R-:W-:Y:S01]  /*16e0*/  IMAD.SHL.U32 R235, R2, 0x2, RZ ;  /* 0x0000000202eb7824 */ /* 0x000fe200078e00ff */
[----:B------:R-:W-:Y:S01]  /*16f0*/  SEL R2, R7, 0xffffffe0, !P4 ;  /* 0xffffffe007027807 */ /* 0x000fe20006000000 */
[----:B------:R-:W-:Y:S01]  /*1700*/  STL [R1+0x30], R15 ;  /* 0x0000300f01007387 */ /* 0x000fe20000100800 */
[----:B------:R-:W-:Y:S02]  /*1710*/  LEA R190, R0, 0xa080, 0x1 ;  /* 0x0000a08000be7811 */ /* 0x000fe400078e08ff */
[C---:B------:R-:W-:Y:S01]  /*1720*/  IADD3 R18, R235.reuse, 0x10, RZ ;  /* 0x00000010eb127810 */ /* 0x040fe20007ffe0ff */
[----:B------:R2:W-:Y:S01]  /*1730*/  STL [R1+0x54], R9 ;  /* 0x0000540901007387 */ /* 0x0005e20000100800 */
[C---:B------:R-:W-:Y:S02]  /*1740*/  IADD3 R13, R235.reuse, 0x20, RZ ;  /* 0x00000020eb0d7810 */ /* 0x040fe40007ffe0ff */
[----:B------:R-:W-:-:S02]  /*1750*/  IADD3 R7, R235, 0x48, RZ ;  /* 0x00000048eb077810 */ /* 0x000fc40007ffe0ff */
[C---:B------:R-:W-:Y:S02]  /*1760*/  IADD3 R19, R235.reuse, 0x8, RZ ;  /* 0x00000008eb137810 */ /* 0x040fe40007ffe0ff */
[----:B------:R-:W-:Y:S02]  /*1770*/  SHF.R.S32.HI R7, RZ, 0x1f, R18 ;  /* 0x0000001fff077819 */ /* 0x000fe40000011412 */
[C---:B-1----:R-:W-:Y:S02]  /*1780*/  IADD3 R17, R235.reuse, 0x18, RZ ;  /* 0x00000018eb117810 */ /* 0x042fe40007ffe0ff */
[----:B------:R-:W-:Y:S01]  /*1790*/  SHF.R.S32.HI R7, RZ, 0x1f, R13 ;  /* 0x0000001fff077819 */ /* 0x000fe2000001140d */
[----:B------:R-:W-:Y:S01]  /*17a0*/  IMAD.IADD R7, R16, 0x1, R6 ;  /* 0x0000000110077824 */ /* 0x000fe200078e0206 */
[----:B------:R-:W-:Y:S01]  /*17b0*/  IADD3 R11, R235, 0x30, RZ ;  /* 0x00000030eb0b7810 */ /* 0x000fe20007ffe0ff */
[----:B------:R-:W-:Y:S01]  /*17c0*/  IMAD.IADD R6, R6, 0x1, R15 ;  /* 0x0000000106067824 */ /* 0x000fe200078e020f */
[----:B------:R-:W-:-:S02]  /*17d0*/  SEL R0, R8, 0xffffffc0, !P3 ;  /* 0xffffffc008007807 */ /* 0x000fc40005800000 */
[----:B------:R-:W-:Y:S01]  /*17e0*/  SHF.R.S32.HI R8, RZ, 0x1f, R19 ;  /* 0x0000001fff087819 */ /* 0x000fe20000011413 */
[----:B------:R1:W-:Y:S01]  /*17f0*/  STL [R1+0x38], R7 ;  /* 0x0000380701007387 */ /* 0x0003e20000100800 */
[----:B------:R-:W-:Y:S02]  /*1800*/  SHF.R.S32.HI R8, RZ, 0x1f, R17 ;  /* 0x0000001fff087819 */ /* 0x000fe40000011411 */
[----:B------:R-:W-:Y:S01]  /*1810*/  LEA R195, R3, 0x10080, 0x1 ;  /* 0x0001008003c37811 */ /* 0x000fe200078e08ff */
[----:B------:R-:W-:Y:S01]  /*1820*/  IMAD.IADD R3, R5, 0x1, R15 ;  /* 0x0000000105037824 */ /* 0x000fe200078e020f */
[----:B------:R-:W-:Y:S02]  /*1830*/  LEA R191, R4, 0x4080, 0x1 ;  /* 0x0000408004bf7811 */ /* 0x000fe400078e08ff */
[----:B------:R-:W-:Y:S01]  /*1840*/  SHF.R.S32.HI R8, RZ, 0x1f, R11 ;  /* 0x0000001fff087819 */ /* 0x000fe2000001140b */
[----:B------:R-:W-:Y:S01]  /*1850*/  IMAD.IADD R8, R16, 0x1, R5 ;  /* 0x0000000110087824 */ /* 0x000fe200078e0205 */
[----:B------:R-:W-:Y:S01]  /*1860*/  IADD3 R139, R140, 0x40, RZ ;  /* 0x000000408c8b7810 */ /* 0x000fe20007ffe0ff */
[----:B------:R-:W-:Y:S01]  /*1870*/  IMAD.IADD R196, R195, 0x1, R2 ;  /* 0x00000001c3c47824 */ /* 0x000fe200078e0202 */
[C---:B------:R-:W-:Y:S01]  /*1880*/  IADD3 R12, R235.reuse, 0x28, RZ ;  /* 0x00000028eb0c7810 */ /* 0x040fe20007ffe0ff */
[----:B------:R-:W-:Y:S01]  /*1890*/  IMAD.IADD R192, R2, 0x1, R191 ;  /* 0x0000000102c07824 */ /* 0x000fe200078e02bf */
[----:B------:R3:W-:Y:S01]  /*18a0*/  STL [R1+0x48], R8 ;  /* 0x0000480801007387 */ /* 0x0007e20000100800 */
[----:B------:R-:W-:Y:S01]  /*18b0*/  IMAD.IADD R2, R6, 0x1, R5 ;  /* 0x0000000106027824 */ /* 0x000fe200078e0205 */
[C---:B------:R-:W-:Y:S01]  /*18c0*/  IADD3 R10, R235.reuse, 0x38, RZ ;  /* 0x00000038eb0a7810 */ /* 0x040fe20007ffe0ff */
[C---:B------:R-:W-:Y:S01]  /*18d0*/  IMAD.IADD R133, R140.reuse, 0x1, R139 ;  /* 0x000000018c857824 */ /* 0x040fe200078e028b */
[----:B--2---:R-:W-:Y:S01]  /*18e0*/  IADD3 R9, R235, 0x40, RZ ;  /* 0x00000040eb097810 */ /* 0x004fe20007ffe0ff */
[--C-:B------:R-:W-:Y:S01]  /*18f0*/  IMAD.IADD R198, R195, 0x1, R0.reuse ;  /* 0x00000001c3c67824 */ /* 0x100fe200078e0200 */
[----:B------:R-:W-:Y:S01]  /*1900*/  IADD3 R143, R140, 0x20, RZ ;  /* 0x000000208c8f7810 */ /* 0x000fe20007ffe0ff */
[----:B------:R-:W-:Y:S01]  /*1910*/  IMAD.IADD R194, R0, 0x1, R191 ;  /* 0x0000000100c27824 */ /* 0x000fe200078e02bf */
[----:B------:R-:W-:Y:S01]  /*1920*/  IADD3 R142, R140, 0x60, RZ ;  /* 0x000000608c8e7810 */ /* 0x000fe20007ffe0ff */
[----:B------:R-:W-:Y:S01]  /*1930*/  IMAD.IADD R197, R196, 0x1, R0 ;  /* 0x00000001c4c57824 */ /* 0x000fe200078e0200 */
[----:B------:R-:W-:Y:S01]  /*1940*/  IADD3 R227, R134, 0xc0, RZ ;  /* 0x000000c086e37810 */ /* 0x000fe20007ffe0ff */
[----:B------:R-:W-:Y:S01]  /*1950*/  IMAD.IADD R193, R0, 0x1, R192 ;  /* 0x0000000100c17824 */ /* 0x000fe200078e02c0 */
[----:B------:R-:W-:Y:S01]  /*1960*/  SHF.R.S32.HI R12, RZ, 0x1f, R12 ;  /* 0x0000001fff0c7819 */ /* 0x000fe2000001140c */
[----:B-1----:R-:W-:Y:S01]  /*1970*/  IMAD.IADD R7, R5, 0x1, R7 ;  /* 0x0000000105077824 */ /* 0x002fe200078e0207 */
[----:B------:R-:W-:-:S02]  /*1980*/  SHF.R.S32.HI R10, RZ, 0x1f, R10 ;  /* 0x0000001fff0a7819 */ /* 0x000fc4000001140a */
[----:B------:R-:W-:Y:S02]  /*1990*/  SHF.R.S32.HI R9, RZ, 0x1f, R9 ;  /* 0x0000001fff097819 */ /* 0x000fe40000011409 */
[----:B------:R3:W-:Y:S04]  /*19a0*/  STL [R1+0x44], R7 ;  /* 0x0000440701007387 */ /* 0x0007e80000100800 */
[----:B------:R3:W-:Y:S04]  /*19b0*/  STL [R1+0x40], R3 ;  /* 0x0000400301007387 */ /* 0x0007e80000100800 */
[----:B------:R3:W-:Y:S04]  /*19c0*/  STL [R1+0x34], R6 ;  /* 0x0000340601007387 */ /* 0x0007e80000100800 */
[----:B------:R3:W-:Y:S02]  /*19d0*/  STL [R1+0x3c], R2 ;  /* 0x00003c0201007387 */ /* 0x0007e40000100800 */
.L_x_2547:
[----:B------:R-:W2:Y:S01]  /*19e0*/  LDL R0, [R1+0xc] ;  /* 0x00000c0001007983 */ /* 0x000ea20000100800 */
[----:B------:R-:W-:Y:S01]  /*19f0*/  IMAD.MOV.U32 R14, RZ, RZ, 0x4 ;  /* 0x00000004ff0e7424 */ /* 0x000fe200078e00ff */
[----:B------:R-:W-:-:S02]  /*1a00*/  ISETP.NE.U32.AND P4, PT, RZ, c[0x0][0x360], PT ;  /* 0x0000d800ff007a0c */ /* 0x000fc40003f85070 */
[----:B------:R-:W4:Y:S02]  /*1a10*/  LDL R9, [R1+0x8] ;  /* 0x0000080001097983 */ /* 0x000f240000100800 */
[----:B------:R-:W-:Y:S01]  /*1a20*/  ISETP.NE.AND.EX P4, PT, RZ, c[0x0][0x364], PT, P4 ;  /* 0x0000d900ff007a0c */ /* 0x000fe20003f85340 */
[----:B--23--:R-:W-:-:S05]  /*1a30*/  IMAD.WIDE R2, R0, R14, c[0x0][0x588] ;  /* 0x0001620000027625 */ /* 0x00cfca00078e020e */
[----:B------:R-:W2:Y:S01]  /*1a40*/  LDG.E R16, [R2.64] ;  /* 0x0000000602107981 */ /* 0x000ea2000c1e1900 */
[----:B------:R-:W-:Y:S01]  /*1a50*/  ISETP.NE.U32.AND P0, PT, RZ, c[0x0][0x370], PT ;  /* 0x0000dc00ff007a0c */ /* 0x000fe20003f05070 */
[----:B------:R-:W-:Y:S01]  /*1a60*/  IMAD.MOV.U32 R164, RZ, RZ, RZ ;  /* 0x000000ffffa47224 */ /* 0x000fe200078e00ff */
[----:B------:R-:W-:Y:S02]  /*1a70*/  ISETP.NE.U32.AND P3, PT, RZ, c[0x0][0x348], PT ;  /* 0x0000d200ff007a0c */ /* 0x000fe40003f65070 */
[----:B------:R-:W-:Y:S02]  /*1a80*/  ISETP.NE.AND.EX P2, PT, RZ, c[0x0][0x374], PT, P0 ;  /* 0x0000dd00ff007a0c */ /* 0x000fe40003f45300 */
[----:B------:R-:W-:Y:S02]  /*1a90*/  ISETP.NE.U32.AND P5, PT, RZ, c[0x0][0x358], PT ;  /* 0x0000d600ff007a0c */ /* 0x000fe40003fa5070 */
[----:B------:R-:W-:Y:S02]  /*1aa0*/  ISETP.NE.AND.EX P3, PT, RZ, c[0x0][0x34c], PT, P3 ;  /* 0x0000d300ff007a0c */ /* 0x000fe40003f65330 */
[----:B------:R-:W-:Y:S01]  /*1ab0*/  ISETP.NE.AND.EX P5, PT, RZ, c[0x0][0x35c], PT, P5 ;  /* 0x0000d700ff007a0c */ /* 0x000fe20003fa5350 */
[----:B------:R-:W-:-:S02]  /*1ac0*/  IMAD.MOV.U32 R174, RZ, RZ, RZ ;  /* 0x000000ffffae7224 */ /* 0x000fc400078e00ff */
[----:B------:R-:W-:Y:S02]  /*1ad0*/  IMAD.MOV.U32 R163, RZ, RZ, RZ ;  /* 0x000000ffffa37224 */ /* 0x000fe400078e00ff */
[----:B------:R-:W-:Y:S01]  /*1ae0*/  IMAD.MOV.U32 R12, RZ, RZ, RZ ;  /* 0x000000ffff0c7224 */ /* 0x000fe200078e00ff */
[----:B--2---:R-:W-:Y:S01]  /*1af0*/  SHF.R.S32.HI R15, RZ, 0x1f, R16 ;  /* 0x0000001fff0f7819 */ /* 0x004fe20000011410 */
[----:B------:R1:W-:Y:S01]  /*1b00*/  STL [R1+0x10], R16 ;  /* 0x0000101001007387 */ /* 0x0003e20000100800 */
[C---:B------:R-:W-:Y:S02]  /*1b10*/  @P4 LEA R2, P0, R16.reuse, c[0x0][0x360], 0x2 ;  /* 0x0000d80010024a11 */ /* 0x040fe400078010ff */
[C---:B------:R-:W-:Y:S01]  /*1b20*/  @P2 LEA R4, P1, R16.reuse, c[0x0][0x370], 0x2 ;  /* 0x0000dc0010042a11 */ /* 0x040fe200078210ff */
[----:B------:R1:W-:Y:S01]  /*1b30*/  STL [R1+0x24], R15 ;  /* 0x0000240f01007387 */ /* 0x0003e20000100800 */
[C-C-:B------:R-:W-:Y:S02]  /*1b40*/  @P4 LEA.HI.X R3, R16.reuse, c[0x0][0x364], R15.reuse, 0x2, P0 ;  /* 0x0000d90010034a11 */ /* 0x140fe400000f140f */
[----:B------:R-:W-:-:S03]  /*1b50*/  @P2 LEA.HI.X R5, R16, c[0x0][0x374], R15, 0x2, P1 ;  /* 0x0000dd0010052a11 */ /* 0x000fc600008f140f */
[----:B------:R2:W3:Y:S01]  /*1b60*/  @P4 LDG.E R0, [R2.64] ;  /* 0x0000000602004981 */ /* 0x0004e2000c1e1900 */
[----:B------:R-:W-:-:S03]  /*1b70*/  ISETP.NE.U32.AND P0, PT, RZ, c[0x0][0x350], PT ;  /* 0x0000d400ff007a0c */ /* 0x000fc60003f05070 */
[----:B------:R1:W5:Y:S01]  /*1b80*/  @P2 LDG.E R164, [R4.64] ;  /* 0x0000000604a42981 */ /* 0x000362000c1e1900 */
[----:B------:R-:W-:Y:S02]  /*1b90*/  ISETP.NE.AND.EX P6, PT, RZ, c[0x0][0x354], PT, P0 ;  /* 0x0000d500ff007a0c */ /* 0x000fe40003fc5300 */
[----:B------:R-:W-:-:S04]  /*1ba0*/  LEA R6, P2, R16, c[0x0][0x348], 0x2 ;  /* 0x0000d20010067a11 */ /* 0x000fc800078410ff */
[----:B------:R-:W-:-:S05]  /*1bb0*/  LEA.HI.X R7, R16, c[0x0][0x34c], R15, 0x2, P2 ;  /* 0x0000d30010077a11 */ /* 0x000fca00010f140f */
[----:B------:R3:W5:Y:S01]  /*1bc0*/  @P3 LDG.E R174, [R6.64] ;  /* 0x0000000606ae3981 */ /* 0x000762000c1e1900 */
[C---:B--2---:R-:W-:Y:S02]  /*1bd0*/  LEA R2, P0, R16.reuse, c[0x0][0x358], 0x2 ;  /* 0x0000d60010027a11 */ /* 0x044fe400078010ff */
[C---:B-1----:R-:W-:Y:S02]  /*1be0*/  LEA R4, P1, R16.reuse, c[0x0][0x350], 0x2 ;  /* 0x0000d40010047a11 */ /* 0x042fe400078210ff */
[C-C-:B------:R-:W-:Y:S02]  /*1bf0*/  LEA.HI.X R3, R16.reuse, c[0x0][0x35c], R15.reuse, 0x2, P0 ;  /* 0x0000d70010037a11 */ /* 0x140fe400000f140f */
[----:B------:R-:W-:-:S03]  /*1c00*/  LEA.HI.X R5, R16, c[0x0][0x354], R15, 0x2, P1 ;  /* 0x0000d50010057a11 */ /* 0x000fc600008f140f */
[----:B------:R1:W5:Y:S04]  /*1c10*/  @P5 LDG.E R12, [R2.64] ;  /* 0x00000006020c5981 */ /* 0x000368000c1e1900 */
[----:B------:R1:W5:Y:S01]  /*1c20*/  @P6 LDG.E R163, [R4.64] ;  /* 0x0000000604a36981 */ /* 0x000362000c1e1900 */
[----:B----4-:R-:W-:-:S05]  /*1c30*/  LOP3.LUT R25, R9, 0xffff, RZ, 0xc0, !PT ;  /* 0x0000ffff09197812 */ /* 0x010fca00078ec0ff */
[----:B------:R1:W-:Y:S01]  /*1c40*/  STL [R1+0x1c], R25 ;  /* 0x00001c1901007387 */ /* 0x0003e20000100800 */
[----:B------:R-:W-:Y:S01]  /*1c50*/  YIELD ;  /* 0x0000000000007946 */ /* 0x000fe20003800000 */
[----:B------:R-:W-:Y:S02]  /*1c60*/  P2R R13, PR, RZ, 0x40 ;  /* 0x00000040ff0d7803 */ /* 0x000fe40000000000 */
        /* <DEDUP_REMOVED lines=9> */
.L_x_2347:
[----:B------:R-:W-:-:S04]  /*1d00*/  ISETP.NE.U32.AND P0, PT, RZ, c[0x0][0x368], PT ;  /* 0x0000da00ff007a0c */ /* 0x000fc80003f05070 */
[----:B------:R-:W-:-:S13]  /*1d10*/  ISETP.NE.AND.EX P0, PT, RZ, c[0x0][0x36c], PT, P0 ;  /* 0x0000db00ff007a0c */ /* 0x000fda0003f05300 */
[----:B------:R-:W-:Y:S05]  /*1d20*/  @!P0 BRA `(.L_x_2348) ;  /* 0x0000004000008947 */ /* 0x000fea0003800000 */
[----:B-1----:R-:W-:-:S04]  /*1d30*/  LEA R4, P0, R16, c[0x0][0x368], 0x2 ;  /* 0x0000da0010047a11 */ /* 0x002fc800078010ff */
[----:B------:R-:W-:-:S05]  /*1d40*/  LEA.HI.X R5, R16, c[0x0][0x36c], R15, 0x2, P0 ;  /* 0x0000db0010057a11 */ /* 0x000fca00000f140f */
[----:B------:R1:W5:Y:S01]  /*1d50*/  LDG.E R11, [R4.64] ;  /* 0x00000006040b7981 */ /* 0x000362000c1e1900 */
[----:B------:R-:W-:Y:S05]  /*1d60*/  BRA `(.L_x_2349) ;  /* 0x0000005000007947 */ /* 0x000fea0003800000 */
.L_x_2348:
[----:B------:R-:W-:Y:S01]  /*1d70*/  MOV R11, c[0x0][0x1d0] ;  /* 0x00007400000b7a02 */ /* 0x000fe20000000f00 */
[----:B------:R-:W-:Y:S05]  /*1d80*/  @!P6 BRA `(.L_x_2349) ;  /* 0x000000300000e947 */ /* 0x000fea0003800000 */
[----:B------:R-:W2:Y:S04]  /*1d90*/  LDG.E R6, [R4.64] ;  /* 0x0000000604067981 */ /* 0x000ea8000c1e1900 */
[----:B-1----:R-:W2:Y:S02]  /*1da0*/  LDG.E R0, [R4.64+0x4] ;  /* 0x0000040604007981 */ /* 0x002ea4000c1e1900 */
[----:B--2---:R-:W-:Y:S02]  /*1db0*/  IADD3 R11, -R6, R0, RZ ;  /* 0x00000000060b7210 */ /* 0x004fe40007ffe1ff */
.L_x_2349:
[----:B-1----:R-:W2:Y:S04]  /*1dc0*/  LDL R4, [R1+0x14] ;  /* 0x0000140001047983 */ /* 0x002ea80000100800 */
[----:B------:R-:W3:Y:S04]  /*1dd0*/  LDL.LU R0, [R1+0x4] ;  /* 0x0000040001007983 */ /* 0x000ee80000300800 */
[----:B------:R1:W4:Y:S01]  /*1de0*/  @P5 LDG.E R5, [R2.64] ;  /* 0x0000000602055981 */ /* 0x000322000c1e1900 */
[----:B------:R-:W-:-:S04]  /*1df0*/  ISETP.NE.U32.AND P0, PT, RZ, c[0x0][0x378], PT ;  /* 0x0000de00ff007a0c */ /* 0x000fc80003f05070 */
[----:B------:R-:W-:Y:S01]  /*1e00*/  ISETP.NE.AND.EX P1, PT, RZ, c[0x0][0x37c], PT, P0 ;  /* 0x0000df00ff007a0c */ /* 0x000fe20003f25300 */
[----:B--2---:R-:W-:Y:S02]  /*1e10*/  IMAD.MOV.U32 R8, RZ, RZ, R4 ;  /* 0x000000ffff087224 */ /* 0x004fe400078e0004 */
[----:B------:R1:W4:Y:S01]  /*1e20*/  @P5 LDG.E R4, [R2.64+0x4] ;  /* 0x0000040602045981 */ /* 0x000322000c1e1900 */
[----:B-----5:R-:W-:Y:S02]  /*1e30*/  IMAD.MOV.U32 R158, RZ, RZ, R11 ;  /* 0x000000ffff9e7224 */ /* 0x020fe400078e000b */
[----:B------:R-:W-:-:S05]  /*1e40*/  IMAD.MOV.U32 R6, RZ, RZ, c[0x0][0x2c4] ;  /* 0x0000b100ff067624 */ /* 0x000fca00078e00ff */
[----:B------:R-:W-:Y:S02]  /*1e50*/  ISETP.NE.AND P2, PT, R6, 0x1, PT ;  /* 0x000000010600780c */ /* 0x000fe40003f45270 */
[----:B-1----:R-:W-:-:S04]  /*1e60*/  @P1 LEA R2, P0, R16, c[0x0][0x378], 0x2 ;  /* 0x0000de0010021a11 */ /* 0x002fc800078010ff */
[----:B------:R-:W-:-:S05]  /*1e70*/  @P1 LEA.HI.X R3, R16, c[0x0][0x37c], R15, 0x2, P0 ;  /* 0x0000df0010031a11 */ /* 0x000fca00000f140f */
[----:B------:R3:W5:Y:S01]  /*1e80*/  @P1 LDG.E R158, [R2.64] ;  /* 0x00000006029e1981 */ /* 0x000762000c1e1900 */
[----:B------:R-:W-:Y:S02]  /*1e90*/  IMAD.IADD R7, R11, 0x1, -R164 ;  /* 0x000000010b077824 */ /* 0x000fe400078e0aa4 */
[----:B---3--:R-:W-:Y:S02]  /*1ea0*/  IMAD.SHL.U32 R2, R0, 0x80, RZ ;  /* 0x0000008000027824 */ /* 0x008fe400078e00ff */
[----:B------:R-:W-:-:S03]  /*1eb0*/  IMAD.MOV.U32 R0, RZ, RZ, c[0x0][0x228] ;  /* 0x00008a00ff007624 */ /* 0x000fc600078e00ff */
[----:B------:R1:W-:Y:S02]  /*1ec0*/  STL [R1+0x20], R2 ;  /* 0x0000200201007387 */ /* 0x0003e40000100800 */
[----:B-1----:R-:W-:-:S05]  /*1ed0*/  IADD3 R2, R2, 0x7f, RZ ;  /* 0x0000007f02027810 */ /* 0x002fca0007ffe0ff */
[----:B------:R-:W-:-:S05]  /*1ee0*/  @P2 IMAD.HI.U32 R3, R2, c[0x0][0x2c8], RZ ;  /* 0x0000b20002032a27 */ /* 0x000fca00078e00ff */
[----:B------:R-:W-:Y:S01]  /*1ef0*/  @P2 SHF.R.U32.HI R2, RZ, c[0x0][0x2cc], R3 ;  /* 0x0000b300ff022a19 */ /* 0x000fe20000011603 */
[----:B------:R-:W-:Y:S01]  /*1f00*/  BSSY B0, `(.L_x_2350) ;  /* 0x000003a000007945 */ /* 0x000fe20003800000 */
[----:B------:R-:W-:-:S04]  /*1f10*/  LOP3.LUT R224, R224, 0xffffffbf, RZ, 0xc0, !PT ;  /* 0xffffffbfe0e07812 */ /* 0x000fc800078ec0ff */
[----:B------:R-:W-:Y:S01]  /*1f20*/  @P2 LOP3.LUT R224, R224, 0x40, RZ, 0xfc, !PT ;  /* 0x00000040e0e02812 */ /* 0x000fe200078efcff */
[----:B----4-:R-:W-:-:S04]  /*1f30*/  @P5 IMAD.IADD R0, R4, 0x1, -R5 ;  /* 0x0000000104005824 */ /* 0x010fc800078e0a05 */
[----:B------:R-:W-:-:S05]  /*1f40*/  IMAD.IADD R6, R7, 0x1, R0 ;  /* 0x0000000107067824 */ /* 0x000fca00078e0200 */
[C---:B------:R-:W-:Y:S02]  /*1f50*/  IADD3 R167, R6.reuse, 0x30, -R8 ;  /* 0x0000003006a77810 */ /* 0x040fe40007ffe808 */
[----:B------:R-:W-:Y:S02]  /*1f60*/  IADD3 R4, R6, 0x2f, RZ ;  /* 0x0000002f06047810 */ /* 0x000fe40007ffe0ff */
[----:B------:R-:W-:Y:S01]  /*1f70*/  LOP3.LUT R5, R9, 0xff000000, RZ, 0xc0, !PT ;  /* 0xff00000009057812 */ /* 0x000fe200078ec0ff */
[----:B------:R-:W-:Y:S01]  /*1f80*/  IMAD.IADD R3, R167, 0x1, R2 ;  /* 0x00000001a7037824 */ /* 0x000fe200078e0202 */
[----:B------:R1:W-:Y:S01]  /*1f90*/  STL [R1+0x18], R6 ;  /* 0x0000180601007387 */ /* 0x0003e20000100800 */
[----:B------:R-:W-:Y:S01]  /*1fa0*/  IMAD.HI R2, R4, 0x2aaaaaab, RZ ;  /* 0x2aaaaaab04027827 */ /* 0x000fe200078e02ff */
[----:B------:R-:W-:-:S04]  /*1fb0*/  SHF.R.U32.HI R8, RZ, 0x8, R5 ;  /* 0x00000008ff087819 */ /* 0x000fc80000011605 */
[----:B------:R-:W-:-:S04]  /*1fc0*/  SHF.R.U32.HI R4, RZ, 0x1f, R2 ;  /* 0x0000001fff047819 */ /* 0x000fc80000011602 */
[----:B------:R-:W-:Y:S01]  /*1fd0*/  LEA.HI.SX32 R166, R2, R4, 0x1d ;  /* 0x0000000402a67211 */ /* 0x000fe200078feaff */
[----:B-1----:R-:W-:Y:S01]  /*1fe0*/  IMAD.HI R6, R3, 0x2aaaaaab, RZ ;  /* 0x2aaaaaab03067827 */ /* 0x002fe200078e02ff */
[----:B------:R-:W-:-:S04]  /*1ff0*/  LOP3.LUT R3, R9, 0xff0000, RZ, 0xc0, !PT ;  /* 0x00ff000009037812 */ /* 0x000fc800078ec0ff */
[----:B------:R-:W-:Y:S02]  /*2000*/  LEA.HI R3, R3, R8, RZ, 0x10 ;  /* 0x0000000803037211 */ /* 0x000fe400078f80ff */
[----:B------:R-:W-:Y:S02]  /*2010*/  SHF.R.U32.HI R5, RZ, 0x1f, R6 ;  /* 0x0000001fff057819 */ /* 0x000fe40000011606 */
[----:B------:R-:W-:Y:S02]  /*2020*/  SHF.R.U32.HI R9, RZ, 0x10, R3 ;  /* 0x00000010ff097819 */ /* 0x000fe40000011603 */
[----:B------:R-:W-:Y:S02]  /*2030*/  LOP3.LUT R17, R3, 0xff, RZ, 0xc0, !PT ;  /* 0x000000ff03117812 */ /* 0x000fe400078ec0ff */
[----:B------:R-:W-:Y:S01]  /*2040*/  LEA.HI.SX32 R2, R6, R5, 0x1d ;  /* 0x0000000506027211 */ /* 0x000fe200078feaff */
[----:B------:R1:W-:Y:S03]  /*2050*/  STL [R1+0x4c], R9 ;  /* 0x00004c0901007387 */ /* 0x0003e60000100800 */
[----:B------:R-:W-:Y:S01]  /*2060*/  IMNMX R5, R166, R2, PT ;  /* 0x00000002a6057217 */ /* 0x000fe20003800200 */
[----:B------:R1:W-:Y:S03]  /*2070*/  STL [R1+0x50], R17 ;  /* 0x0000501101007387 */ /* 0x0003e60000100800 */
[----:B------:R-:W-:-:S02]  /*2080*/  ISETP.GE.AND P0, PT, R5, 0x1, PT ;  /* 0x000000010500780c */ /* 0x000fc40003f06270 */
[----:B------:R-:W-:Y:S01]  /*2090*/  ISETP.NE.AND P1, PT, R9, RZ, PT ;  /* 0x000000ff0900720c */ /* 0x000fe20003f25270 */
[----:B------:R-:W-:-:S03]  /*20a0*/  IMAD.MOV.U32 R2, RZ, RZ, RZ ;  /* 0x000000ffff027224 */ /* 0x000fc600078e00ff */
[----:B------:R-:W-:-:S07]  /*20b0*/  SEL R150, R9, c[0x0][0x338], P1 ;  /* 0x0000ce0009967a07 */ /* 0x000fce0000800000 */
[----:B------:R-:W-:Y:S05]  /*20c0*/  @!P0 BRA `(.L_x_2351) ;  /* 0x000001d000008947 */ /* 0x000fea0003800000 */
[----:B------:R-:W-:Y:S02]  /*20d0*/  IABS R2, R150 ;  /* 0x0000009600027213 */ /* 0x000fe40000000000 */
[----:B------:R-:W-:-:S03]  /*20e0*/  IADD3 R6, R150, -0x1, R5 ;  /* 0xffffffff96067810 */ /* 0x000fc60007ffe005 */
[----:B------:R-:W-:Y:S01]  /*20f0*/  IMAD.MOV.U32 R4, RZ, RZ, R2 ;  /* 0x000000ffff047224 */ /* 0x000fe200078e0002 */
[----:B------:R-:W-:-:S03]  /*2100*/  IABS R10, R6 ;  /* 0x00000006000a7213 */ /* 0x000fc60000000000 */
[----:B------:R-:W2:Y:S08]  /*2110*/  I2F.RP R2, R4 ;  /* 0x0000000400027306 */ /* 0x000eb00000209400 */
[----:B--2---:R-:W2:Y:S02]  /*2120*/  MUFU.RCP R2, R2 ;  /* 0x0000000200027308 */ /* 0x004ea40000001000 */
[----:B--2---:R-:W-:-:S06]  /*2130*/  IADD3 R2, R2, 0xffffffe, RZ ;  /* 0x0ffffffe02027810 */ /* 0x004fcc0007ffe0ff */
[----:B------:R-:W2:Y:S02]  /*2140*/  F2I.FTZ.U32.TRUNC.NTZ R3, R2 ;  /* 0x0000000200037305 */ /* 0x000ea4000021f000 */
[----:B--2---:R-:W-:-:S04]  /*2150*/  IMAD.MOV R2, RZ, RZ, -R3 ;  /* 0x000000ffff027224 */ /* 0x004fc800078e0a03 */
[----:B------:R-:W-:Y:S01]  /*2160*/  IMAD.MOV.U32 R8, RZ, RZ, R2 ;  /* 0x000000ffff087224 */ /* 0x000fe200078e0002 */
[----:B------:R-:W-:-:S03]  /*2170*/  IABS R2, R150 ;  /* 0x0000009600027213 */ /* 0x000fc60000000000 */
[----:B------:R-:W-:Y:S02]  /*2180*/  IMAD R8, R8, R4, RZ ;  /* 0x0000000408087224 */ /* 0x000fe400078e02ff */
[----:B-1----:R-:W-:Y:S02]  /*2190*/  IMAD.MOV R9, RZ, RZ, -R2 ;  /* 0x000000ffff097224 */ /* 0x002fe400078e0a02 */
        /* <DEDUP_REMOVED lines=16> */
.L_x_2351:
[----:B------:R-:W-:Y:S05]  /*22a0*/  BSYNC B0 ;  /* 0x0000000000007941 */ /* 0x000fea0003800000 */
.L_x_2350:
[----:B------:R-:W-:Y:S01]  /*22b0*/  IMAD R3, R17, R2, RZ ;  /* 0x0000000211037224 */ /* 0x000fe200078e02ff */
[----:B------:R-:W2:Y:S01]  /*22c0*/  S2R R6, SR_TID.X ;  /* 0x0000000000067919 */ /* 0x000ea20000002100 */
[----:B------:R-:W-:Y:S02]  /*22d0*/  IADD3 R24, R225, 0x20, RZ ;  /* 0x00000020e1187810 */ /* 0x000fe40007ffe0ff */
[C---:B------:R-:W-:Y:S01]  /*22e0*/  IMAD.IADD R2, R3.reuse, 0x1, R2 ;  /* 0x0000000103027824 */ /* 0x040fe200078e0202 */
[----:B------:R-:W-:Y:S01]  /*22f0*/  SHF.R.S32.HI R135, RZ, 0x1f, R134 ;  /* 0x0000001fff877819 */ /* 0x000fe20000011486 */
        /* <DEDUP_REMOVED lines=9> */
[----:B--2---:R-:W-:Y:S02]  /*2390*/  SHF.R.S32.HI R186, RZ, 0x1f, R6 ;  /* 0x0000001fffba7819 */ /* 0x004fe40000011406 */
        /* <DEDUP_REMOVED lines=30> */
[----:B------:R-:W-:Y:S01]  /*2580*/  IMAD R4, R21, c[0x0][0x248], RZ ;  /* 0x0000920015047a24 */ /* 0x000fe200078e02ff */
[----:B------:R-:W-:Y:S01]  /*2590*/  MOV R175, c[0x0][0x238] ;  /* 0x00008e0000af7a02 */ /* 0x000fe20000000f00 */
[----:B------:R-:W-:Y:S01]  /*25a0*/  IMAD R3, R130, c[0x0][0x23c], R3 ;  /* 0x00008f0082037a24 */ /* 0x000fe200078e0203 */
[----:B------:R-:W-:Y:S01]  /*25b0*/  ISETP.GE.AND P4, PT, R134, c[0x0][0x1d4], PT ;  /* 0x0000750086007a0c */ /* 0x000fe20003f86270 */
[----:B------:R-:W-:Y:S01]  /*25c0*/  IMAD.WIDE.U32 R152, R154, c[0x0][0x238], RZ ;  /* 0x00008e009a987a25 */ /* 0x000fe200078e00ff */
[----:B------:R-:W-:Y:S02]  /*25d0*/  ISETP.GE.AND P6, PT, R133, c[0x0][0x1d4], PT ;  /* 0x0000750085007a0c */ /* 0x000fe40003fc6270 */
[----:B------:R-:W-:Y:S01]  /*25e0*/  IADD3 R3, R5, R3, RZ ;  /* 0x0000000305037210 */ /* 0x000fe20007ffe0ff */
[----:B------:R-:W-:Y:S01]  /*25f0*/  IMAD R5, R34, -0x30, R0 ;  /* 0xffffffd022057824 */ /* 0x000fe200078e0200 */
[----:B------:R-:W-:Y:S01]  /*2600*/  P2R R119, PR, RZ, 0x10 ;  /* 0x00000010ff777803 */ /* 0x000fe20000000000 */
[----:B------:R-:W-:Y:S01]  /*2610*/  IMAD.IADD R171, R153, 0x1, R171 ;  /* 0x0000000199ab7824 */ /* 0x000fe200078e02ab */
[----:B------:R-:W-:Y:S01]  /*2620*/  ISETP.GE.AND P5, PT, R226, c[0x0][0x1d4], PT ;  /* 0x00007500e2007a0c */ /* 0x000fe20003fa6270 */
[----:B------:R-:W-:Y:S01]  /*2630*/  IMAD.WIDE.U32 R2, R25, c[0x0][0x240], R2 ;  /* 0x0000900019027a25 */ /* 0x000fe200078e0002 */
[----:B------:R-:W-:-:S02]  /*2640*/  IMNMX R6, R5, 0x30, PT ;  /* 0x0000003005067817 */ /* 0x000fc40003800200 */
[----:B------:R-:W-:Y:S01]  /*2650*/  ISETP.GE.AND P4, PT, R227, c[0x0][0x1d4], PT ;  /* 0x00007500e3007a0c */ /* 0x000fe20003f86270 */
[----:B------:R-:W-:Y:S02]  /*2660*/  IMAD R3, R25, c[0x0][0x244], R3 ;  /* 0x0000910019037a24 */ /* 0x000fe400078e0203 */
[C---:B------:R-:W-:Y:S01]  /*2670*/  IMAD R5, R20.reuse, c[0x0][0x24c], R4 ;  /* 0x0000930014057a24 */ /* 0x040fe200078e0204 */
[----:B------:R-:W-:Y:S01]  /*2680*/  IADD3 R4, -R225, R6, RZ ;  /* 0x00000006e1047210 */ /* 0x000fe20007ffe1ff */
[----:B------:R-:W-:Y:S01]  /*2690*/  IMAD.WIDE.U32 R124, R20, c[0x0][0x248], R2 ;  /* 0x00009200147c7a25 */ /* 0x000fe200078e0002 */
[----:B------:R-:W-:Y:S02]  /*26a0*/  SHF.R.S32.HI R3, RZ, 0x1f, R34 ;  /* 0x0000001fff037819 */ /* 0x000fe40000011422 */
[C---:B------:R-:W-:Y:S01]  /*26b0*/  ISETP.GT.AND P0, PT, R4.reuse, 0x20, PT ;  /* 0x000000200400780c */ /* 0x040fe20003f04270 */
[----:B------:R-:W-:Y:S01]  /*26c0*/  IMAD R2, R171, R34, RZ ;  /* 0x00000022ab027224 */ /* 0x000fe200078e02ff */
[----:B------:R-:W-:Y:S01]  /*26d0*/  MOV R122, R124 ;  /* 0x0000007c007a7202 */ /* 0x000fe20000000f00 */
[----:B------:R-:W-:Y:S01]  /*26e0*/  IMAD.IADD R123, R125, 0x1, R5 ;  /* 0x000000017d7b7824 */ /* 0x000fe200078e0205 */
[----:B------:R-:W-:Y:S01]  /*26f0*/  ISETP.GE.AND P1, PT, R4, 0x1, PT ;  /* 0x000000010400780c */ /* 0x000fe20003f26270 */
[----:B------:R-:W-:-:S02]  /*2700*/  IMAD R3, R3, R152, R2 ;  /* 0x0000009803037224 */ /* 0x000fc400078e0202 */
[----:B------:R-:W-:-:S04]  /*2710*/  IMAD.WIDE.U32 R6, R34, R152, R122 ;  /* 0x0000009822067225 */ /* 0x000fc800078e007a */
[----:B------:R-:W-:Y:S01]  /*2720*/  IMAD.SHL.U32 R184, R175, 0x20, RZ ;  /* 0x00000020afb87824 */ /* 0x000fe200078e00ff */
[----:B------:R-:W-:Y:S02]  /*2730*/  IADD3 R3, R7, R3, RZ ;  /* 0x0000000307037210 */ /* 0x000fe40007ffe0ff */
[----:B------:R-:W-:Y:S02]  /*2740*/  SHF.L.U64.HI R175, R175, R165, c[0x0][0x23c] ;  /* 0x00008f00afaf7619 */ /* 0x000fe400000102a5 */
[----:B------:R-:W-:Y:S02]  /*2750*/  @P0 IADD3 R7, P2, R184, R6, RZ ;  /* 0x00000006b8070210 */ /* 0x000fe40007f5e0ff */
[----:B------:R-:W-:-:S03]  /*2760*/  @P1 LEA R4, P3, R6, c[0x0][0x220], 0x1 ;  /* 0x0000880006041a11 */ /* 0x000fc600078608ff */
[----:B------:R-:W-:Y:S01]  /*2770*/  @P0 IMAD.X R8, R3, 0x1, R175, P2 ;  /* 0x0000000103080824 */ /* 0x000fe200010e06af */
[C---:B------:R-:W-:Y:S02]  /*2780*/  @P0 LEA R2, P2, R7.reuse, c[0x0][0x220], 0x1 ;  /* 0x0000880007020a11 */ /* 0x040fe400078408ff */
[----:B------:R-:W-:Y:S02]  /*2790*/  @P1 LEA.HI.X R5, R6, c[0x0][0x224], R3, 0x1, P3 ;  /* 0x0000890006051a11 */ /* 0x000fe400018f0c03 */
[----:B------:R-:W-:Y:S02]  /*27a0*/  @P0 LEA.HI.X R3, R7, c[0x0][0x224], R8, 0x1, P2 ;  /* 0x0000890007030a11 */ /* 0x000fe400010f0c08 */
[----:B------:R-:W-:Y:S02]  /*27b0*/  ISETP.NE.AND P2, PT, R119, RZ, PT ;  /* 0x000000ff7700720c */ /* 0x000fe40003f45270 */
[----:B------:R-:W-:-:S11]  /*27c0*/  ISETP.NE.AND P3, PT, R13, RZ, PT ;  /* 0x000000ff0d00720c */ /* 0x000fd60003f65270 */
        /* <DEDUP_REMOVED lines=11> */
[----:B------:R-:W-:-:S02]  /*2880*/  ISETP.NE.U32.AND P0, PT, RZ, c[0x0][0x340], PT ;  /* 0x0000d000ff007a0c */ /* 0x000fc40003f05070 */
[----:B------:R-:W-:Y:S02]  /*2890*/  IADD3 R13, R11, R163, RZ ;  /* 0x000000a30b0d7210 */ /* 0x000fe40007ffe0ff */
[----:B------:R-:W-:Y:S01]  /*28a0*/  SHF.R.S32.HI R141, RZ, 0x1f, R140 ;  /* 0x0000001fff8d7819 */ /* 0x000fe2000001148c */
[C---:B------:R-:W-:Y:S01]  /*28b0*/  IMAD R12, R22.reuse, c[0x0][0x290], RZ ;  /* 0x0000a400160c7a24 */ /* 0x040fe200078e02ff */
[----:B------:R-:W-:Y:S01]  /*28c0*/  ISETP.NE.AND.EX P0, PT, RZ, c[0x0][0x344], PT, P0 ;  /* 0x0000d100ff007a0c */ /* 0x000fe20003f05300 */
[----:B-1----:R-:W-:Y:S02]  /*28d0*/  IMAD R17, R22, c[0x0][0x1e0], RZ ;  /* 0x0000780016117a24 */ /* 0x002fe400078e02ff */
[----:B------:R-:W-:Y:S01]  /*28e0*/  IMAD.WIDE.U32 R180, R225, c[0x0][0x1e0], RZ ;  /* 0x00007800e1b47a25 */ /* 0x000fe200078e00ff */
[----:B------:R-:W-:Y:S01]  /*28f0*/  MOV R177, c[0x0][0x280] ;  /* 0x0000a00000b17a02 */ /* 0x000fe20000000f00 */
[----:B------:R-:W0:Y:S08]  /*2900*/  LDGDEPBAR ;  /* 0x00000000000079af */ /* 0x000e300000000000 */
[----:B---3--:R-:W-:-:S05]  /*2910*/  @P0 IMAD.WIDE R2, R16, R14, c[0x0][0x340] ;  /* 0x0000d00010020625 */ /* 0x008fca00078e020e */
[----:B------:R1:W3:Y:S01]  /*2920*/  @P0 LDG.E R6, [R2.64] ;  /* 0x0000000602060981 */ /* 0x0002e2000c1e1900 */
[----:B------:R-:W-:Y:S01]  /*2930*/  SHF.R.S32.HI R19, RZ, 0x1f, R13 ;  /* 0x0000001fff137819 */ /* 0x000fe2000001140d */
[----:B--2---:R-:W-:Y:S01]  /*2940*/  IMAD R5, R22, c[0x0][0x280], RZ ;  /* 0x0000a00016057a24 */ /* 0x004fe200078e02ff */
[----:B------:R-:W-:Y:S01]  /*2950*/  MOV R176, c[0x0][0x290] ;  /* 0x0000a40000b07a02 */ /* 0x000fe20000000f00 */
[----:B------:R-:W-:Y:S01]  /*2960*/  IMAD.WIDE.U32 R10, R225, c[0x0][0x290], R134 ;  /* 0x0000a400e10a7a25 */ /* 0x000fe200078e0086 */
[----:B------:R-:W-:Y:S01]  /*2970*/  WARPSYNC 0xffffffff ;  /* 0xffffffff00007948 */ /* 0x000fe20003800000 */
[-C--:B------:R-:W-:Y:S02]  /*2980*/  SHF.L.U64.HI R162, R177, R165.reuse, c[0x0][0x284] ;  /* 0x0000a100b1a27619 */ /* 0x080fe400000102a5 */
[----:B------:R-:W-:Y:S01]  /*2990*/  IMAD R4, R19, c[0x0][0x1e0], RZ ;  /* 0x0000780013047a24 */ /* 0x000fe200078e02ff */
[C---:B------:R-:W-:Y:S01]  /*29a0*/  SHF.L.U64.HI R151, R176.reuse, R165, c[0x0][0x294] ;  /* 0x0000a500b0977619 */ /* 0x040fe200000102a5 */
[----:B------:R-:W-:Y:S01]  /*29b0*/  IMAD R14, R225, c[0x0][0x284], R5 ;  /* 0x0000a100e10e7a24 */ /* 0x000fe200078e0205 */
[----:B------:R-:W-:Y:S01]  /*29c0*/  SHF.R.U32.HI R23, RZ, 0x3, R159 ;  /* 0x00000003ff177819 */ /* 0x000fe2000001169f */
[----:B------:R-:W-:Y:S01]  /*29d0*/  IMAD R4, R13, c[0x0][0x1e4], R4 ;  /* 0x000079000d047a24 */ /* 0x000fe200078e0204 */
[----:B------:R-:W-:Y:S01]  /*29e0*/  SHF.L.U32 R177, R177, 0x5, RZ ;  /* 0x00000005b1b17819 */ /* 0x000fe200000006ff */
[C---:B------:R-:W-:Y:S01]  /*29f0*/  IMAD R12, R225.reuse, c[0x0][0x294], R12 ;  /* 0x0000a500e10c7a24 */ /* 0x040fe200078e020c */
[----:B------:R-:W-:Y:S01]  /*2a00*/  SHF.L.U32 R176, R176, 0x5, RZ ;  /* 0x00000005b0b07819 */ /* 0x000fe200000006ff */
[----:B------:R-:W-:-:S02]  /*2a10*/  IMAD R17, R225, c[0x0][0x1e4], R17 ;  /* 0x00007900e1117a24 */ /* 0x000fc400078e0211 */
[C---:B------:R-:W-:Y:S02]  /*2a20*/  IMAD R168, R154.reuse, c[0x0][0x1e4], RZ ;  /* 0x000079009aa87a24 */ /* 0x040fe400078e02ff */
[C---:B------:R-:W-:Y:S01]  /*2a30*/  IMAD R169, R154.reuse, c[0x0][0x284], RZ ;  /* 0x0000a1009aa97a24 */ /* 0x040fe200078e02ff */
[----:B------:R-:W-:Y:S01]  /*2a40*/  IADD3 R146, R181, R17, RZ ;  /* 0x00000011b5927210 */ /* 0x000fe20007ffe0ff */
[C---:B------:R-:W-:Y:S02]  /*2a50*/  IMAD R170, R154.reuse, c[0x0][0x294], RZ ;  /* 0x0000a5009aaa7a24 */ /* 0x040fe400078e02ff */
[----:B------:R-:W-:-:S04]  /*2a60*/  IMAD.WIDE.U32 R160, R154, c[0x0][0x1e0], RZ ;  /* 0x000078009aa07a25 */ /* 0x000fc800078e00ff */
[----:B-1----:R-:W-:Y:S01]  /*2a70*/  IMAD.WIDE.U32 R2, R13, c[0x0][0x1e0], RZ ;  /* 0x000078000d027a25 */ /* 0x002fe200078e00ff */
[----:B------:R-:W-:-:S03]  /*2a80*/  IADD3 R168, R161, R168, RZ ;  /* 0x000000a8a1a87210 */ /* 0x000fc60007ffe0ff */
[----:B------:R-:W-:Y:S02]  /*2a90*/  IMAD.IADD R3, R3, 0x1, R4 ;  /* 0x0000000103037824 */ /* 0x000fe400078e0204 */
[----:B------:R-:W-:-:S04]  /*2aa0*/  IMAD.WIDE.U32 R4, R225, c[0x0][0x280], R140 ;  /* 0x0000a000e1047a25 */ /* 0x000fc800078e008c */
[----:B------:R-:W-:Y:S01]  /*2ab0*/  IMAD.WIDE.U32 R2, R25, c[0x0][0x1e8], R2 ;  /* 0x00007a0019027a25 */ /* 0x000fe200078e0002 */
[----:B------:R-:W-:-:S03]  /*2ac0*/  IADD3 R9, R5, R14, RZ ;  /* 0x0000000e05097210 */ /* 0x000fc60007ffe0ff */
[----:B------:R-:W-:Y:S02]  /*2ad0*/  IMAD R3, R25, c[0x0][0x1ec], R3 ;  /* 0x00007b0019037a24 */ /* 0x000fe400078e0203 */
[----:B------:R-:W-:Y:S02]  /*2ae0*/  IMAD.MOV.U32 R8, RZ, RZ, R4 ;  /* 0x000000ffff087224 */ /* 0x000fe400078e0004 */
[----:B------:R-:W-:-:S04]  /*2af0*/  IMAD.WIDE.U32 R156, R154, c[0x0][0x280], RZ ;  /* 0x0000a0009a9c7a25 */ /* 0x000fc800078e00ff */
[----:B------:R-:W-:-:S04]  /*2b00*/  IMAD.WIDE.U32 R154, R154, c[0x0][0x290], RZ ;  /* 0x0000a4009a9a7a25 */ /* 0x000fc800078e00ff */
[----:B-----5:R-:W-:Y:S01]  /*2b10*/  IMAD.WIDE.U32 R106, R158, c[0x0][0x280], R8 ;  /* 0x0000a0009e6a7a25 */ /* 0x020fe200078e0008 */
[----:B------:R-:W-:-:S03]  /*2b20*/  IADD3 R170, R155, R170, RZ ;  /* 0x000000aa9baa7210 */ /* 0x000fc60007ffe0ff */
[----:B------:R-:W-:Y:S02]  /*2b30*/  IMAD.MOV.U32 R185, RZ, RZ, c[0x0][0x27c] ;  /* 0x00009f00ffb97624 */ /* 0x000fe400078e00ff */
[----:B------:R-:W-:Y:S01]  /*2b40*/  IMAD.IADD R169, R157, 0x1, R169 ;  /* 0x000000019da97824 */ /* 0x000fe200078e02a9 */
[----:B---3--:R-:W-:Y:S01]  /*2b50*/  @P0 SHF.R.S32.HI R5, RZ, 0x1f, R6 ;  /* 0x0000001fff050819 */ /* 0x008fe20000011406 */
[----:B------:R-:W-:Y:S01]  /*2b60*/  @!P0 IMAD.MOV.U32 R5, RZ, RZ, R15 ;  /* 0x000000ffff058224 */ /* 0x000fe200078e000f */
[----:B------:R-:W-:-:S04]  /*2b70*/  @!P0 MOV R6, R16 ;  /* 0x0000001000068202 */ /* 0x000fc80000000f00 */
[----:B------:R-:W-:Y:S01]  /*2b80*/  SEL R15, R6, RZ, !P3 ;  /* 0x000000ff060f7207 */ /* 0x000fe20005800000 */
[----:B------:R-:W-:Y:S01]  /*2b90*/  IMAD.WIDE.U32 R6, R225, c[0x0][0x290], R140 ;  /* 0x0000a400e1067a25 */ /* 0x000fe200078e008c */
[----:B------:R-:W-:-:S03]  /*2ba0*/  SEL R18, R5, RZ, !P3 ;  /* 0x000000ff05127207 */ /* 0x000fc60005800000 */
[----:B------:R-:W-:Y:S01]  /*2bb0*/  IMAD.WIDE.U32 R90, R15, c[0x0][0x1f0], R2 ;  /* 0x00007c000f5a7a25 */ /* 0x000fe200078e0002 */
[----:B------:R-:W-:-:S03]  /*2bc0*/  IADD3 R7, R7, R12, RZ ;  /* 0x0000000c07077210 */ /* 0x000fc60007ffe0ff */
[----:B------:R-:W-:Y:S01]  /*2bd0*/  IMAD.WIDE.U32 R4, R225, c[0x0][0x280], R134 ;  /* 0x0000a000e1047a25 */ /* 0x000fe200078e0086 */
[----:B------:R-:W-:-:S03]  /*2be0*/  IADD3 R121, P1, P0, R90, R180, R134 ;  /* 0x000000b45a797210 */ /* 0x000fc6000783e086 */
[----:B------:R-:W-:Y:S01]  /*2bf0*/  IMAD.MOV.U32 R2, RZ, RZ, R10 ;  /* 0x000000ffff027224 */ /* 0x000fe200078e000a */
[----:B------:R-:W-:Y:S01]  /*2c00*/  SHF.R.S32.HI R10, RZ, 0x1f, R158 ;  /* 0x0000001fff0a7819 */ /* 0x000fe2000001149e */
[----:B------:R-:W-:Y:S01]  /*2c10*/  IMAD.IADD R3, R12, 0x1, R11 ;  /* 0x000000010c037824 */ /* 0x000fe200078e020b */
[----:B------:R-:W-:Y:S01]  /*2c20*/  SHF.R.S32.HI R11, RZ, 0x1f, R24 ;  /* 0x0000001fff0b7819 */ /* 0x000fe20000011418 */
[----:B------:R-:W-:Y:S01]  /*2c30*/  IMAD R16, R18, c[0x0][0x1f0], RZ ;  /* 0x00007c0012107a24 */ /* 0x000fe200078e02ff */
[----:B------:R-:W-:Y:S01]  /*2c40*/  IADD3 R5, R14, R5, RZ ;  /* 0x000000050e057210 */ /* 0x000fe20007ffe0ff */
[C---:B------:R-:W-:Y:S01]  /*2c50*/  IMAD R14, R10.reuse, c[0x0][0x280], RZ ;  /* 0x0000a0000a0e7a24 */ /* 0x040fe200078e02ff */
[----:B------:R-:W-:Y:S01]  /*2c60*/  LEA.HI R11, R11, R24, RZ, 0x3 ;  /* 0x000000180b0b7211 */ /* 0x000fe200078f18ff */
[----:B------:R-:W-:Y:S02]  /*2c70*/  IMAD R16, R15, c[0x0][0x1f4], R16 ;  /* 0x00007d000f107a24 */ /* 0x000fe400078e0210 */
[----:B------:R-:W-:Y:S01]  /*2c80*/  IMAD R10, R10, c[0x0][0x290], RZ ;  /* 0x0000a4000a0a7a24 */ /* 0x000fe200078e02ff */
[----:B------:R-:W-:Y:S01]  /*2c90*/  SHF.L.U32 R12, R11, 0x6, RZ ;  /* 0x000000060b0c7819 */ /* 0x000fe200000006ff */
[C---:B------:R-:W-:Y:S01]  /*2ca0*/  IMAD R11, R158.reuse, c[0x0][0x284], R14 ;  /* 0x0000a1009e0b7a24 */ /* 0x040fe200078e020e */
[----:B------:R-:W-:Y:S01]  /*2cb0*/  IADD3 R89, R91, R16, RZ ;  /* 0x000000105b597210 */ /* 0x000fe20007ffe0ff */
[----:B------:R-:W-:-:S02]  /*2cc0*/  IMAD R10, R158, c[0x0][0x294], R10 ;  /* 0x0000a5009e0a7a24 */ /* 0x000fc400078e020a */
[----:B------:R-:W-:Y:S01]  /*2cd0*/  IMAD.WIDE.U32 R102, R158, c[0x0][0x290], R6 ;  /* 0x0000a4009e667a25 */ /* 0x000fe200078e0006 */
[----:B------:R-:W-:Y:S02]  /*2ce0*/  IADD3.X R120, R89, R146, R135, P1, P0 ;  /* 0x0000009259787210 */ /* 0x000fe40000fe0487 */
[----:B------:R-:W-:Y:S01]  /*2cf0*/  ISETP.GE.AND P1, PT, R134, c[0x0][0x27c], PT ;  /* 0x00009f0086007a0c */ /* 0x000fe20003f26270 */
[----:B------:R-:W-:Y:S01]  /*2d00*/  IMAD.WIDE.U32 R100, R158, c[0x0][0x290], R2 ;  /* 0x0000a4009e647a25 */ /* 0x000fe200078e0002 */
[----:B------:R-:W-:Y:S02]  /*2d10*/  LOP3.LUT R2, R12, 0xfffffe00, RZ, 0xc0, !PT ;  /* 0xfffffe000c027812 */ /* 0x000fe400078ec0ff */
[----:B------:R-:W-:Y:S01]  /*2d20*/  IADD3 R118, R107, R11, RZ ;  /* 0x0000000b6b767210 */ /* 0x000fe20007ffe0ff */
[----:B------:R-:W-:Y:S01]  /*2d30*/  IMAD.WIDE.U32 R104, R158, c[0x0][0x280], R4 ;  /* 0x0000a0009e687a25 */ /* 0x000fe200078e0004 */
[----:B------:R-:W-:Y:S02]  /*2d40*/  IADD3 R117, R103, R10, RZ ;  /* 0x0000000a67757210 */ /* 0x000fe40007ffe0ff */
[----:B------:R-:W-:Y:S01]  /*2d50*/  IADD3 R115, R10, R101, RZ ;  /* 0x000000650a737210 */ /* 0x000fe20007ffe0ff */
[----:B------:R-:W-:-:S02]  /*2d60*/  IMAD.SHL.U32 R16, R185, 0x2, RZ ;  /* 0x00000002b9107824 */ /* 0x000fc400078e00ff */
[----:B------:R-:W-:Y:S02]  /*2d70*/  IMAD.IADD R116, R11, 0x1, R105 ;  /* 0x000000010b747824 */ /* 0x000fe400078e0269 */
[----:B------:R-:W-:Y:S01]  /*2d80*/  SEL R3, RZ, c[0x0][0x27c], !P1 ;  /* 0x00009f00ff037a07 */ /* 0x000fe20004800000 */
[----:B------:R-:W-:Y:S01]  /*2d90*/  IMAD.WIDE.U32 R4, R25, c[0x0][0x260], R134 ;  /* 0x0000980019047a25 */ /* 0x000fe200078e0086 */
[----:B------:R-:W-:Y:S01]  /*2da0*/  IADD3 R149, P0, R225, R13, RZ ;  /* 0x0000000de1957210 */ /* 0x000fe20007f1e0ff */
[----:B------:R-:W-:Y:S01]  /*2db0*/  BAR.SYNC.DEFER_BLOCKING 0x0 ;  /* 0x0000000000007b1d */ /* 0x000fe20000010000 */
[----:B------:R-:W-:Y:S01]  /*2dc0*/  IADD3 R10, -R16, c[0x0][0x1d4], RZ ;  /* 0x00007500100a7a10 */ /* 0x000fe20007ffe1ff */
[----:B------:R-:W-:Y:S02]  /*2dd0*/  IMAD.IADD R3, R134, 0x1, R3 ;  /* 0x0000000186037824 */ /* 0x000fe400078e0203 */
[----:B------:R-:W-:Y:S01]  /*2de0*/  IMAD R9, R25, c[0x0][0x264], R5 ;  /* 0x0000990019097a24 */ /* 0x000fe200078e0205 */
[-C--:B------:R-:W-:Y:S01]  /*2df0*/  SEL R11, R16, R10.reuse, !P1 ;  /* 0x0000000a100b7207 */ /* 0x080fe20004800000 */
[----:B------:R-:W-:Y:S01]  /*2e00*/  IMAD.X R148, R22, 0x1, R19, P0 ;  /* 0x0000000116947824 */ /* 0x000fe200000e0613 */
[----:B------:R-:W-:Y:S01]  /*2e10*/  SHF.R.S32.HI R5, RZ, 0x1f, R3 ;  /* 0x0000001fff057819 */ /* 0x000fe20000011403 */
[----:B------:R-:W-:Y:S01]  /*2e20*/  IMAD.MOV.U32 R8, RZ, RZ, R4 ;  /* 0x000000ffff087224 */ /* 0x000fe200078e0004 */
[----:B------:R-:W-:Y:S01]  /*2e30*/  ISETP.GE.AND P0, PT, R133, c[0x0][0x27c], PT ;  /* 0x00009f0085007a0c */ /* 0x000fe20003f06270 */
[----:B------:R-:W-:Y:S01]  /*2e40*/  IMAD.WIDE.U32 R6, R25, c[0x0][0x210], R134 ;  /* 0x0000840019067a25 */ /* 0x000fe200078e0086 */
[CC--:B------:R-:W-:Y:S01]  /*2e50*/  LEA.HI R4, R5.reuse, R3.reuse, RZ, 0x3 ;  /* 0x0000000305047211 */ /* 0x0c0fe200078f18ff */
[----:B------:R-:W-:Y:S01]  /*2e60*/  ULDC.U8 UR4, c[0x0][0x298] ;  /* 0x0000a60000047ab9 */ /* 0x000fe20000000000 */
[----:B------:R-:W-:Y:S01]  /*2e70*/  LEA.HI R14, R5, R3, RZ, 0x6 ;  /* 0x00000003050e7211 */ /* 0x000fe200078f30ff */
[----:B------:R-:W-:Y:S01]  /*2e80*/  IMAD R7, R25, c[0x0][0x214], R7 ;  /* 0x0000850019077a24 */ /* 0x000fe200078e0207 */
[----:B------:R-:W-:Y:S01]  /*2e90*/  SEL R3, RZ, c[0x0][0x27c], !P0 ;  /* 0x00009f00ff037a07 */ /* 0x000fe20004000000 */
[----:B------:R-:W-:Y:S01]  /*2ea0*/  IMAD R5, R18, c[0x0][0x218], RZ ;  /* 0x0000860012057a24 */ /* 0x000fe200078e02ff */
[----:B------:R-:W-:Y:S01]  /*2eb0*/  SEL R10, R16, R10, !P0 ;  /* 0x0000000a100a7207 */ /* 0x000fe20004000000 */
[----:B------:R-:W-:Y:S01]  /*2ec0*/  IMAD.WIDE.U32 R98, R20, c[0x0][0x268], R8 ;  /* 0x00009a0014627a25 */ /* 0x000fe200078e0008 */
[----:B------:R-:W-:-:S02]  /*2ed0*/  SHF.R.S32.HI R8, RZ, 0x6, R14 ;  /* 0x00000006ff087819 */ /* 0x000fc4000001140e */
[----:B------:R-:W-:Y:S01]  /*2ee0*/  SHF.R.S32.HI R13, RZ, 0x1f, R10 ;  /* 0x0000001fff0d7819 */ /* 0x000fe2000001140a */
[----:B------:R-:W-:Y:S01]  /*2ef0*/  IMAD.IADD R3, R133, 0x1, R3 ;  /* 0x0000000185037824 */ /* 0x000fe200078e0203 */
[----:B------:R-:W-:Y:S01]  /*2f00*/  SHF.R.S32.HI R12, RZ, 0x1f, R11 ;  /* 0x0000001fff0c7819 */ /* 0x000fe2000001140b */
[----:B------:R-:W-:Y:S01]  /*2f10*/  IMAD.WIDE.U32 R96, R15, c[0x0][0x218], R6 ;  /* 0x000086000f607a25 */ /* 0x000fe200078e0006 */
[--C-:B------:R-:W-:Y:S02]  /*2f20*/  LOP3.LUT R7, R172, 0x38, R4.reuse, 0xf8, !PT ;  /* 0x00000038ac077812 */ /* 0x100fe400078ef804 */
[----:B------:R-:W-:Y:S01]  /*2f30*/  LOP3.LUT R6, R159, 0x38, R4, 0xf8, !PT ;  /* 0x000000389f067812 */ /* 0x000fe200078ef804 */
[----:B------:R-:W-:Y:S01]  /*2f40*/  IMAD R17, R15, c[0x0][0x21c], R5 ;  /* 0x000087000f117a24 */ /* 0x000fe200078e0205 */
[----:B------:R-:W-:Y:S01]  /*2f50*/  SHF.R.S32.HI R5, RZ, 0x1f, R3 ;  /* 0x0000001fff057819 */ /* 0x000fe20000011403 */
[C---:B------:R-:W-:Y:S01]  /*2f60*/  IMAD R9, R8.reuse, 0xc00, R2 ;  /* 0x00000c0008097824 */ /* 0x040fe200078e0202 */
[----:B------:R-:W-:Y:S01]  /*2f70*/  LEA.HI R13, R13, R10, RZ, 0x4 ;  /* 0x0000000a0d0d7211 */ /* 0x000fe200078f20ff */
[----:B------:R-:W-:Y:S01]  /*2f80*/  IMAD R10, R8, 0xc00, R173 ;  /* 0x00000c00080a7824 */ /* 0x000fe200078e02ad */
[----:B------:R-:W-:Y:S01]  /*2f90*/  LOP3.LUT R8, R7, R182, RZ, 0x3c, !PT ;  /* 0x000000b607087212 */ /* 0x000fe200078e3cff */
[----:B------:R-:W-:Y:S01]  /*2fa0*/  IMAD.MOV.U32 R183, RZ, RZ, c[0x0][0x1e0] ;  /* 0x00007800ffb77624 */ /* 0x000fe200078e00ff */
[----:B------:R-:W-:Y:S01]  /*2fb0*/  LOP3.LUT R6, R6, R23, RZ, 0x3c, !PT ;  /* 0x0000001706067212 */ /* 0x000fe200078e3cff */
[----:B------:R-:W-:Y:S01]  /*2fc0*/  IMAD.WIDE.U32 R178, R24, c[0x0][0x1e0], RZ ;  /* 0x0000780018b27a25 */ /* 0x000fe200078e00ff */
[----:B------:R-:W-:-:S02]  /*2fd0*/  LEA.HI R7, R5, R3, RZ, 0x6 ;  /* 0x0000000305077211 */ /* 0x000fc400078f30ff */
[----:B------:R-:W-:Y:S01]  /*2fe0*/  LEA.HI R3, R5, R3, RZ, 0x3 ;  /* 0x0000000305037211 */ /* 0x000fe200078f18ff */
[----:B------:R-:W-:Y:S01]  /*2ff0*/  IMAD.IADD R15, R9, 0x1, R6 ;  /* 0x00000001090f7824 */ /* 0x000fe200078e0206 */
[----:B------:R-:W-:Y:S01]  /*3000*/  LEA.HI R12, R12, R11, RZ, 0x4 ;  /* 0x0000000b0c0c7211 */ /* 0x000fe200078f20ff */
[----:B------:R-:W-:Y:S01]  /*3010*/  IMAD R11, R21, c[0x0][0x268], RZ ;  /* 0x00009a00150b7a24 */ /* 0x000fe200078e02ff */
[----:B------:R-:W-:Y:S01]  /*3020*/  SHF.R.S32.HI R5, RZ, 0x6, R7 ;  /* 0x00000006ff057819 */ /* 0x000fe20000011407 */
[----:B------:R-:W-:Y:S01]  /*3030*/  IMAD.IADD R16, R10, 0x1, R8 ;  /* 0x000000010a107824 */ /* 0x000fe200078e0208 */
[----:B------:R-:W-:Y:S01]  /*3040*/  LOP3.LUT R7, R172, 0x38, R3, 0xf8, !PT ;  /* 0x00000038ac077812 */ /* 0x000fe200078ef803 */
[----:B------:R-:W-:Y:S01]  /*3050*/  IMAD R18, R20, c[0x0][0x26c], R11 ;  /* 0x00009b0014127a24 */ /* 0x000fe200078e020b */
[----:B------:R-:W-:Y:S01]  /*3060*/  LOP3.LUT R6, R159, 0x38, R3, 0xf8, !PT ;  /* 0x000000389f067812 */ /* 0x000fe200078ef803 */
[----:B------:R-:W-:Y:S01]  /*3070*/  IMAD R11, R5, 0xc00, R2 ;  /* 0x00000c00050b7824 */ /* 0x000fe200078e0202 */
[----:B------:R-:W-:Y:S01]  /*3080*/  SHF.R.S32.HI R10, RZ, 0x4, R13 ;  /* 0x00000004ff0a7819 */ /* 0x000fe2000001140d */
[----:B------:R-:W-:Y:S01]  /*3090*/  IMAD.IADD R108, R99, 0x1, R18 ;  /* 0x00000001636c7824 */ /* 0x000fe200078e0212 */
[----:B------:R-:W-:Y:S01]  /*30a0*/  SHF.R.S32.HI R8, RZ, 0x4, R12 ;  /* 0x00000004ff087819 */ /* 0x000fe2000001140c */
[----:B------:R-:W-:Y:S01]  /*30b0*/  IMAD R12, R5, 0xc00, R173 ;  /* 0x00000c00050c7824 */ /* 0x000fe200078e02ad */
[----:B------:R-:W-:Y:S01]  /*30c0*/  LOP3.LUT R9, R7, R182, RZ, 0x3c, !PT ;  /* 0x000000b607097212 */ /* 0x000fe200078e3cff */
[----:B------:R-:W-:Y:S01]  /*30d0*/  IMAD.IADD R95, R97, 0x1, R17 ;  /* 0x00000001615f7824 */ /* 0x000fe200078e0211 */
[----:B------:R-:W-:Y:S01]  /*30e0*/  LOP3.LUT R7, R6, R23, RZ, 0x3c, !PT ;  /* 0x0000001706077212 */ /* 0x000fe200078e3cff */
[----:B------:R-:W-:Y:S01]  /*30f0*/  IMAD.SHL.U32 R137, R16, 0x2, RZ ;  /* 0x0000000210897824 */ /* 0x000fe200078e00ff */
        /* <DEDUP_REMOVED lines=15> */
[----:B------:R-:W-:Y:S02]  /*31f0*/  LOP3.LUT R7, R172, 0x38, R93, 0xf8, !PT ;  /* 0x00000038ac077812 */ /* 0x000fe400078ef85d */
[----:B------:R-:W-:Y:S02]  /*3200*/  SHF.R.S32.HI R6, RZ, 0x3, R6 ;  /* 0x00000003ff067819 */ /* 0x000fe40000011406 */
[----:B------:R-:W-:Y:S02]  /*3210*/  SHF.R.S32.HI R5, RZ, 0x3, R5 ;  /* 0x00000003ff057819 */ /* 0x000fe40000011405 */
[-C--:B------:R-:W-:Y:S01]  /*3220*/  LOP3.LUT R11, R9, R23.reuse, RZ, 0x3c, !PT ;  /* 0x00000017090b7212 */ /* 0x080fe200078e3cff */
[----:B------:R-:W-:Y:S01]  /*3230*/  IMAD R8, R6, 0xc00, R2 ;  /* 0x00000c0006087824 */ /* 0x000fe200078e0202 */
[----:B------:R-:W-:Y:S01]  /*3240*/  LOP3.LUT R9, R172, 0x38, R94, 0xf8, !PT ;  /* 0x00000038ac097812 */ /* 0x000fe200078ef85e */
[----:B------:R-:W-:Y:S01]  /*3250*/  IMAD R6, R6, 0xc00, R173 ;  /* 0x00000c0006067824 */ /* 0x000fe200078e02ad */
[----:B------:R-:W-:-:S02]  /*3260*/  LOP3.LUT R12, R10, R23, RZ, 0x3c, !PT ;  /* 0x000000170a0c7212 */ /* 0x000fc400078e3cff */
[-C--:B------:R-:W-:Y:S01]  /*3270*/  LOP3.LUT R10, R7, R182.reuse, RZ, 0x3c, !PT ;  /* 0x000000b6070a7212 */ /* 0x080fe200078e3cff */
[----:B------:R-:W-:Y:S01]  /*3280*/  IMAD R7, R5, 0xc00, R2 ;  /* 0x00000c0005077824 */ /* 0x000fe200078e0202 */
[----:B------:R-:W-:Y:S01]  /*3290*/  LOP3.LUT R2, R9, R182, RZ, 0x3c, !PT ;  /* 0x000000b609027212 */ /* 0x000fe200078e3cff */
[----:B------:R-:W-:Y:S01]  /*32a0*/  IMAD R5, R5, 0xc00, R173 ;  /* 0x00000c0005057824 */ /* 0x000fe200078e02ad */
[----:B------:R-:W-:Y:S01]  /*32b0*/  SHF.R.S32.HI R19, RZ, 0x1f, R24 ;  /* 0x0000001fff137819 */ /* 0x000fe20000011418 */
[----:B------:R-:W-:Y:S01]  /*32c0*/  IMAD.IADD R8, R8, 0x1, R12 ;  /* 0x0000000108087824 */ /* 0x000fe200078e020c */
[----:B------:R-:W-:Y:S01]  /*32d0*/  ISETP.NE.AND P0, PT, RZ, UR4, PT ;  /* 0x00000004ff007c0c */ /* 0x000fe2000bf05270 */
[----:B------:R-:W-:Y:S01]  /*32e0*/  IMAD.IADD R5, R5, 0x1, R2 ;  /* 0x0000000105057824 */ /* 0x000fe200078e0202 */
[----:B------:R-:W-:Y:S01]  /*32f0*/  LOP3.LUT R110, R4, 0xfffffff8, RZ, 0xc0, !PT ;  /* 0xfffffff8046e7812 */ /* 0x000fe200078ec0ff */
[----:B------:R-:W-:Y:S01]  /*3300*/  IMAD R2, R19, c[0x0][0x1e0], RZ ;  /* 0x0000780013027a24 */ /* 0x000fe200078e02ff */
[----:B------:R-:W-:Y:S01]  /*3310*/  LOP3.LUT R109, R3, 0xfffffff8, RZ, 0xc0, !PT ;  /* 0xfffffff8036d7812 */ /* 0x000fe200078ec0ff */
[----:B------:R-:W-:Y:S01]  /*3320*/  IMAD.IADD R7, R7, 0x1, R11 ;  /* 0x0000000107077824 */ /* 0x000fe200078e020b */
[C---:B------:R-:W-:Y:S01]  /*3330*/  SHF.L.U64.HI R165, R183.reuse, R165, c[0x0][0x1e4] ;  /* 0x00007900b7a57619 */ /* 0x040fe200000102a5 */
[----:B------:R-:W-:Y:S01]  /*3340*/  IMAD.IADD R6, R6, 0x1, R10 ;  /* 0x0000000106067824 */ /* 0x000fe200078e020a */
[----:B------:R-:W-:Y:S01]  /*3350*/  P2R R144, PR, RZ, 0x1 ;  /* 0x00000001ff907803 */ /* 0x000fe20000000000 */
[----:B------:R-:W-:Y:S01]  /*3360*/  IMAD R2, R24, c[0x0][0x1e4], R2 ;  /* 0x0000790018027a24 */ /* 0x000fe200078e0202 */
[----:B------:R-:W-:Y:S01]  /*3370*/  SHF.R.S32.HI R114, RZ, 0x1f, R110 ;  /* 0x0000001fff727819 */ /* 0x000fe2000001146e */
[----:B------:R-:W-:Y:S01]  /*3380*/  IMAD.SHL.U32 R183, R183, 0x20, RZ ;  /* 0x00000020b7b77824 */ /* 0x000fe200078e00ff */
[----:B------:R-:W-:Y:S01]  /*3390*/  SHF.R.S32.HI R113, RZ, 0x1f, R109 ;  /* 0x0000001fff717819 */ /* 0x000fe2000001146d */
[----:B------:R-:W-:Y:S01]  /*33a0*/  IMAD.IADD R138, R179, 0x1, R2 ;  /* 0x00000001b38a7824 */ /* 0x000fe200078e0202 */
[----:B------:R-:W-:Y:S01]  /*33b0*/  SHF.R.S32.HI R112, RZ, 0x1f, R93 ;  /* 0x0000001fff707819 */ /* 0x000fe2000001145d */
[----:B------:R-:W-:Y:S01]  /*33c0*/  IMAD.SHL.U32 R129, R8, 0x2, RZ ;  /* 0x0000000208817824 */ /* 0x000fe200078e00ff */
[----:B------:R-:W-:Y:S01]  /*33d0*/  SHF.R.S32.HI R111, RZ, 0x1f, R94 ;  /* 0x0000001fff6f7819 */ /* 0x000fe2000001145e */
[----:B------:R-:W-:Y:S01]  /*33e0*/  IMAD.SHL.U32 R128, R7, 0x2, RZ ;  /* 0x0000000207807824 */ /* 0x000fe200078e00ff */
[----:B------:R-:W-:Y:S01]  /*33f0*/  ISETP.GE.AND P0, PT, R185, 0x1, PT ;  /* 0x00000001b900780c */ /* 0x000fe20003f06270 */
[----:B------:R-:W-:-:S02]  /*3400*/  IMAD.SHL.U32 R127, R6, 0x2, RZ ;  /* 0x00000002067f7824 */ /* 0x000fc400078e00ff */
[----:B------:R-:W-:Y:S02]  /*3410*/  IMAD.SHL.U32 R126, R5, 0x2, RZ ;  /* 0x00000002057e7824 */ /* 0x000fe400078e00ff */
.L_x_2393:
        /* <DEDUP_REMOVED lines=76> */
.L_x_2357:
[----:B------:R-:W-:Y:S05]  /*38e0*/  BSYNC B0 ;  /* 0x0000000000007941 */ /* 0x000fea0003800000 */
.L_x_2356:
        /* <DEDUP_REMOVED lines=66> */
.L_x_2359:
[----:B------:R-:W-:Y:S05]  /*3d10*/  BSYNC B0 ;  /* 0x0000000000007941 */ /* 0x000fea0003800000 */
.L_x_2358:
        /* <DEDUP_REMOVED lines=82> */
.L_x_2363:
[----:B------:R-:W-:Y:S05]  /*4240*/  BSYNC B0 ;  /* 0x0000000000007941 */ /* 0x000fea0003800000 */
.L_x_2362:
        /* <DEDUP_REMOVED lines=56> */
.L_x_2365:
[----:B------:R-:W-:Y:S05]  /*45d0*/  BSYNC B0 ;  /* 0x0000000000007941 */ /* 0x000fea0003800000 */
.L_x_2364:
        /* <DEDUP_REMOVED lines=56> */
.L_x_2367:
[----:B------:R-:W-:Y:S05]  /*4960*/  BSYNC B0 ;  /* 0x0000000000007941 */ /* 0x000fea0003800000 */
.L_x_2366:
        /* <DEDUP_REMOVED lines=55> */
.L_x_2361:
[----:B------:R-:W-:Y:S05]  /*4ce0*/  BSYNC B1 ;  /* 0x0000000000017941 */ /* 0x000fea0003800000 */
.L_x_2360:
        /* <DEDUP_REMOVED lines=57> */
.L_x_2370:
[----:B------:R-:W-:Y:S05]  /*5080*/  BSYNC B0 ;  /* 0x0000000000007941 */ /* 0x000fea0003800000 */
.L_x_2369:
        /* <DEDUP_REMOVED lines=56> */
.L_x_2372:
[----:B------:R-:W-:Y:S05]  /*5410*/  BSYNC B0 ;  /* 0x0000000000007941 */ /* 0x000fea0003800000 */
.L_x_2371:
        /* <DEDUP_REMOVED lines=56> */
.L_x_2374:
[----:B------:R-:W-:Y:S05]  /*57a0*/  BSYNC B0 ;  /* 0x0000000000007941 */ /* 0x000fea0003800000 */
.L_x_2373:
        /* <DEDUP_REMOVED lines=56> */
.L_x_2355:
        /* <DEDUP_REMOVED lines=36> */
.L_x_2376:
[----:B------:R-:W-:Y:S05]  /*5d70*/  BSYNC B0 ;  /* 0x0000000000007941 */ /* 0x000fea0003800000 */
.L_x_2375:
        /* <DEDUP_REMOVED lines=30> */
[----:B------:R-:W-:Y:S01]  /*5f60*/  PRMT R43, R9, 0x7610, R43 ;  /* 0x00007610092b7816 */ /* 0x000fe2000000002b */
[----:B------:R-:W-:Y:S01]  /*5f70*/  CS2R R60, SRZ ;  /* 0x00000000003c7805 */ /* 0x000fe2000001ff00 */
        /* <DEDUP_REMOVED lines=27> */
.L_x_2378:
[----:B------:R-:W-:Y:S05]  /*6130*/  BSYNC B0 ;  /* 0x0000000000007941 */ /* 0x000fea0003800000 */
.L_x_2377:
        /* <DEDUP_REMOVED lines=34> */
[CC--:B------:R-:W-:Y:S04]  /*6360*/  IADD3 R2, P1, P0, R90.reuse, R71.reuse, R110 ;  /* 0x000000475a027210 */ /* 0x0c0fe8000783e06e */
[CC--:B------:R-:W-:Y:S03]  /*6370*/  IADD3.X R8, R89.reuse, R72.reuse, R114, P1, P0 ;  /* 0x0000004859087210 */ /* 0x0c0fe60000fe0472 */
        /* <DEDUP_REMOVED lines=9> */
[----:B------:R-:W-:Y:S02]  /*6410*/  @!P0 SHF.R.U32.HI R3, RZ, 0x10, R7 ;  /* 0x00000010ff038819 */ /* 0x000fe40000011607 */
[----:B------:R-:W-:Y:S02]  /*6420*/  @!P0 SHF.R.U64 R8, R36, 0x10, R37 ;  /* 0x0000001024088819 */ /* 0x000fe40000001225 */
[----:B------:R-:W-:Y:S01]  /*6430*/  @!P0 SHF.R.U64 R36, R38, 0x10, R39 ;  /* 0x0000001026248819 */ /* 0x000fe20000001227 */
[C---:B-1----:R-:W-:Y:S01]  /*6440*/  @!P0 IMAD.U32 R42, R54.reuse, 0x10000, RZ ;  /* 0x00010000362a8824 */ /* 0x042fe200078e00ff */
[----:B------:R-:W-:Y:S01]  /*6450*/  @!P0 LOP3.LUT R44, R54, 0xffff0000, RZ, 0xc0, !PT ;  /* 0xffff0000362c8812 */ /* 0x000fe200078ec0ff */
[C---:B------:R-:W-:Y:S01]  /*6460*/  @!P0 IMAD.U32 R46, R55.reuse, 0x10000, RZ ;  /* 0x00010000372e8824 */ /* 0x040fe200078e00ff */
[----:B------:R-:W-:Y:S02]  /*6470*/  @!P0 LOP3.LUT R48, R55, 0xffff0000, RZ, 0xc0, !PT ;  /* 0xffff000037308812 */ /* 0x000fe400078ec0ff */
[----:B------:R-:W-:Y:S02]  /*6480*/  @!P0 PRMT R43, R43, 0x5410, R36 ;  /* 0x000054102b2b8816 */ /* 0x000fe40000000024 */
[----:B------:R-:W-:Y:S02]  /*6490*/  @!P0 LOP3.LUT R36, R52, 0xffff0000, RZ, 0xc0, !PT ;  /* 0xffff000034248812 */ /* 0x000fe400078ec0ff */
[--C-:B------:R-:W-:Y:S01]  /*64a0*/  @!P0 SHF.R.U64 R2, R4, 0x10, R5.reuse ;  /* 0x0000001004028819 */ /* 0x100fe20000001205 */
[----:B------:R-:W-:Y:S01]  /*64b0*/  @!P0 IMAD.U32 R41, R43, 0x10000, RZ ;  /* 0x000100002b298824 */ /* 0x000fe200078e00ff */
[----:B------:R-:W-:Y:S02]  /*64c0*/  @!P0 SHF.R.U32.HI R4, RZ, 0x10, R5 ;  /* 0x00000010ff048819 */ /* 0x000fe40000011605 */
[----:B------:R-:W-:Y:S02]  /*64d0*/  @!P0 PRMT R35, R35, 0x5410, R8 ;  /* 0x0000541023238816 */ /* 0x000fe40000000008 */
[----:B------:R-:W-:Y:S02]  /*64e0*/  @!P0 SHF.R.U32.HI R9, RZ, 0x10, R37 ;  /* 0x00000010ff098819 */ /* 0x000fe40000011625 */
[----:B------:R-:W-:Y:S02]  /*64f0*/  @!P0 PRMT R2, R10, 0x5432, R2 ;  /* 0x000054320a028816 */ /* 0x000fe40000000002 */
[----:B------:R-:W-:Y:S02]  /*6500*/  @!P0 SHF.R.U32.HI R38, RZ, 0x10, R39 ;  /* 0x00000010ff268819 */ /* 0x000fe40000011627 */
[C---:B------:R-:W-:Y:S01]  /*6510*/  @!P0 PRMT R39, R40.reuse, 0x5410, R9 ;  /* 0x0000541028278816 */ /* 0x040fe20000000009 */
[C---:B------:R-:W-:Y:S01]  /*6520*/  @!P0 IMAD.U32 R9, R35.reuse, 0x10000, RZ ;  /* 0x0001000023098824 */ /* 0x040fe200078e00ff */
[----:B------:R-:W-:Y:S02]  /*6530*/  @!P0 LOP3.LUT R35, R35, 0xffff0000, RZ, 0xc0, !PT ;  /* 0xffff000023238812 */ /* 0x000fe400078ec0ff */
[----:B------:R-:W-:Y:S02]  /*6540*/  @!P0 PRMT R47, R40, 0x5432, R38 ;  /* 0x00005432282f8816 */ /* 0x000fe40000000026 */
[----:B------:R-:W-:Y:S02]  /*6550*/  @!P0 LOP3.LUT R40, R53, 0xffff0000, RZ, 0xc0, !PT ;  /* 0xffff000035288812 */ /* 0x000fe400078ec0ff */
[----:B------:R-:W-:Y:S01]  /*6560*/  @!P0 SHF.R.U64 R5, R6, 0x10, R7 ;  /* 0x0000001006058819 */ /* 0x000fe20000001207 */
[----:B------:R-:W-:Y:S01]  /*6570*/  @!P0 IMAD.U32 R7, R2, 0x10000, RZ ;  /* 0x0001000002078824 */ /* 0x000fe200078e00ff */
[----:B------:R-:W-:Y:S02]  /*6580*/  @!P0 PRMT R6, R10, 0x5410, R4 ;  /* 0x000054100a068816 */ /* 0x000fe40000000004 */
[C---:B------:R-:W-:Y:S02]  /*6590*/  @!P0 LOP3.LUT R4, R12.reuse, 0xffff0000, RZ, 0xc0, !PT ;  /* 0xffff00000c048812 */ /* 0x040fe400078ec0ff */
[C---:B------:R-:W-:Y:S01]  /*65a0*/  @!P0 PRMT R10, R11.reuse, 0x5410, R3 ;  /* 0x000054100b0a8816 */ /* 0x040fe20000000003 */
[----:B------:R-:W-:Y:S01]  /*65b0*/  @!P0 IMAD.U32 R3, R12, 0x10000, RZ ;  /* 0x000100000c038824 */ /* 0x000fe200078e00ff */
[----:B------:R-:W-:Y:S01]  /*65c0*/  @!P0 PRMT R8, R11, 0x5432, R5 ;  /* 0x000054320b088816 */ /* 0x000fe20000000005 */
[----:B------:R-:W-:Y:S01]  /*65d0*/  @!P0 IMAD.U32 R11, R52, 0x10000, RZ ;  /* 0x00010000340b8824 */ /* 0x000fe200078e00ff */
[----:B------:R-:W-:Y:S01]  /*65e0*/  @!P0 LOP3.LUT R5, R2, 0xffff0000, RZ, 0xc0, !PT ;  /* 0xffff000002058812 */ /* 0x000fe200078ec0ff */
[----:B------:R-:W-:Y:S01]  /*65f0*/  @!P0 FMUL.FTZ R37, R3, R9 ;  /* 0x0000000903258220 */ /* 0x000fe20000410000 */
[----:B------:R-:W-:Y:S01]  /*6600*/  @!P0 LOP3.LUT R43, R43, 0xffff0000, RZ, 0xc0, !PT ;  /* 0xffff00002b2b8812 */ /* 0x000fe200078ec0ff */
[C---:B------:R-:W-:Y:S02]  /*6610*/  @!P0 FMUL.FTZ R38, R4.reuse, R35 ;  /* 0x0000002304268220 */ /* 0x040fe40000410000 */
[-C--:B------:R-:W-:Y:S01]  /*6620*/  @!P0 FFMA.FTZ R86, R11, R7.reuse, -R37 ;  /* 0x000000070b568223 */ /* 0x080fe20000010825 */
[----:B------:R-:W-:Y:S01]  /*6630*/  @!P0 SHF.L.U32 R37, R39, 0x10, RZ ;  /* 0x0000001027258819 */ /* 0x000fe200000006ff */
[----:B------:R-:W-:Y:S01]  /*6640*/  @!P0 FMUL.FTZ R2, R3, R7 ;  /* 0x0000000703028220 */ /* 0x000fe20000410000 */
[----:B------:R-:W-:Y:S01]  /*6650*/  @!P0 LOP3.LUT R39, R39, 0xffff0000, RZ, 0xc0, !PT ;  /* 0xffff000027278812 */ /* 0x000fe200078ec0ff */
[-C--:B------:R-:W-:Y:S02]  /*6660*/  @!P0 FMUL.FTZ R3, R4, R5.reuse ;  /* 0x0000000504038220 */ /* 0x080fe40000410000 */
[----:B------:R-:W-:Y:S01]  /*6670*/  @!P0 FFMA.FTZ R85, R36, R5, -R38 ;  /* 0x0000000524558223 */ /* 0x000fe20000010826 */
[C---:B------:R-:W-:Y:S01]  /*6680*/  @!P0 LOP3.LUT R5, R13.reuse, 0xffff0000, RZ, 0xc0, !PT ;  /* 0xffff00000d058812 */ /* 0x040fe200078ec0ff */
[----:B------:R-:W-:Y:S02]  /*6690*/  @!P0 IMAD.U32 R4, R13, 0x10000, RZ ;  /* 0x000100000d048824 */ /* 0x000fe400078e00ff */
[----:B------:R-:W-:Y:S02]  /*66a0*/  @!P0 FFMA.FTZ R2, R9, R11, R2 ;  /* 0x0000000b09028223 */ /* 0x000fe40000010002 */
[----:B------:R-:W-:Y:S02]  /*66b0*/  @!P0 IMAD.U32 R38, R53, 0x10000, RZ ;  /* 0x0001000035268824 */ /* 0x000fe400078e00ff */
[C---:B------:R-:W-:Y:S01]  /*66c0*/  @!P0 IMAD.U32 R7, R6.reuse, 0x10000, RZ ;  /* 0x0001000006078824 */ /* 0x040fe200078e00ff */
[----:B------:R-:W-:Y:S01]  /*66d0*/  @!P0 LOP3.LUT R6, R6, 0xffff0000, RZ, 0xc0, !PT ;  /* 0xffff000006068812 */ /* 0x000fe200078ec0ff */
[C---:B------:R-:W-:Y:S02]  /*66e0*/  @!P0 FMUL.FTZ R9, R4.reuse, R37 ;  /* 0x0000002504098220 */ /* 0x040fe40000410000 */
[C---:B------:R-:W-:Y:S02]  /*66f0*/  @!P0 FMUL.FTZ R11, R5.reuse, R39 ;  /* 0x00000027050b8220 */ /* 0x040fe40000410000 */
[-C--:B------:R-:W-:Y:S02]  /*6700*/  @!P0 FMUL.FTZ R4, R4, R7.reuse ;  /* 0x0000000704048220 */ /* 0x080fe40000410000 */
[----:B------:R-:W-:Y:S01]  /*6710*/  @!P0 FFMA.FTZ R84, R38, R7, -R9 ;  /* 0x0000000726548223 */ /* 0x000fe20000010809 */
[----:B------:R-:W-:Y:S01]  /*6720*/  @!P0 LOP3.LUT R7, R14, 0xffff0000, RZ, 0xc0, !PT ;  /* 0xffff00000e078812 */ /* 0x000fe200078ec0ff */
[-C--:B------:R-:W-:Y:S01]  /*6730*/  @!P0 FMUL.FTZ R5, R5, R6.reuse ;  /* 0x0000000605058220 */ /* 0x080fe20000410000 */
[----:B------:R-:W-:Y:S01]  /*6740*/  @!P0 SHF.L.U32 R9, R8, 0x10, RZ ;  /* 0x0000001008098819 */ /* 0x000fe200000006ff */
[----:B------:R-:W-:Y:S01]  /*6750*/  @!P0 FFMA.FTZ R83, R40, R6, -R11 ;  /* 0x0000000628538223 */ /* 0x000fe2000001080b */
[----:B------:R-:W-:Y:S01]  /*6760*/  @!P0 LOP3.LUT R8, R8, 0xffff0000, RZ, 0xc0, !PT ;  /* 0xffff000008088812 */ /* 0x000fe200078ec0ff */
[----:B------:R-:W-:Y:S02]  /*6770*/  @!P0 IMAD.U32 R6, R14, 0x10000, RZ ;  /* 0x000100000e068824 */ /* 0x000fe400078e00ff */
[----:B------:R-:W-:Y:S02]  /*6780*/  @!P0 FMUL.FTZ R45, R7, R43 ;  /* 0x0000002b072d8220 */ /* 0x000fe40000410000 */
[C---:B------:R-:W-:Y:S02]  /*6790*/  @!P0 FMUL.FTZ R11, R6.reuse, R41 ;  /* 0x00000029060b8220 */ /* 0x040fe40000410000 */
[-C--:B------:R-:W-:Y:S02]  /*67a0*/  @!P0 FMUL.FTZ R6, R6, R9.reuse ;  /* 0x0000000906068220 */ /* 0x080fe40000410000 */
        /* <DEDUP_REMOVED lines=11> */
[----:B------:R-:W-:Y:S01]  /*6860*/  @!P0 FFMA.FTZ R3, R35, R36, R3 ;  /* 0x0000002423038223 */ /* 0x000fe20000010003 */
[----:B------:R-:W-:Y:S01]  /*6870*/  @!P0 F2FP.BF16.PACK_AB R35, R81, R82 ;  /* 0x000000525123823e */ /* 0x000fe200000010ff */
[----:B------:R-:W-:Y:S01]  /*6880*/  @!P0 FFMA.FTZ R4, R37, R38, R4 ;  /* 0x0000002625048223 */ /* 0x000fe20000010004 */
[----:B------:R-:W-:Y:S01]  /*6890*/  @!P0 F2FP.BF16.PACK_AB R36, R85, R86 ;  /* 0x000000565524823e */ /* 0x000fe200000010ff */
[-C--:B------:R-:W-:Y:S02]  /*68a0*/  @!P0 FMUL.FTZ R8, R8, R11.reuse ;  /* 0x0000000b08088220 */ /* 0x080fe40000410000 */
[----:B------:R-:W-:Y:S01]  /*68b0*/  @!P0 FFMA.FTZ R11, R46, R11, -R73 ;  /* 0x0000000b2e0b8223 */ /* 0x000fe20000010849 */
[----:B------:R-:W-:Y:S01]  /*68c0*/  @!P0 MOV R52, R36 ;  /* 0x0000002400348202 */ /* 0x000fe20000000f00 */
[----:B------:R-:W-:Y:S01]  /*68d0*/  @!P0 FFMA.FTZ R80, R48, R10, -R80 ;  /* 0x0000000a30508223 */ /* 0x000fe20000010850 */
[----:B------:R-:W-:Y:S01]  /*68e0*/  @!P0 F2FP.BF16.PACK_AB R73, R83, R84 ;  /* 0x000000545349823e */ /* 0x000fe200000010ff */
[----:B------:R-:W-:Y:S02]  /*68f0*/  @!P0 FFMA.FTZ R5, R39, R40, R5 ;  /* 0x0000002827058223 */ /* 0x000fe40000010005 */
[----:B------:R-:W-:Y:S01]  /*6900*/  @!P0 FFMA.FTZ R6, R41, R42, R6 ;  /* 0x0000002a29068223 */ /* 0x000fe20000010006 */
[----:B------:R-:W-:Y:S01]  /*6910*/  @!P0 F2FP.BF16.PACK_AB R11, R80, R11 ;  /* 0x0000000b500b823e */ /* 0x000fe200000010ff */
[----:B------:R-:W-:Y:S01]  /*6920*/  @!P0 FMUL.FTZ R9, R9, R10 ;  /* 0x0000000a09098220 */ /* 0x000fe20000410000 */
        /* <DEDUP_REMOVED lines=16> */
.L_x_2382:
[----:B------:R-:W-:Y:S05]  /*6a30*/  BSYNC B0 ;  /* 0x0000000000007941 */ /* 0x000fea0003800000 */
.L_x_2381:
[----:B------:R-:W-:Y:S11]  /*6a40*/  ISETP.GE.AND P0, PT, R133, c[0x0][0x1d4], PT ;  /* 0x0000750085007a0c */ /* 0x000ff60003f06270 */
[----:B------:R-:W-:Y:S02]  /*6a50*/  @!UPT UIADD3 URZ, URZ, URZ, URZ ;  /* 0x0000003f3f3ff290 */ /* 0x000fe4000fffe03f */
[----:B------:R-:W-:-:S05]  /*6a60*/  @P0 BRA `(.L_x_2380) ;  /* 0x000006f000000947 */ /* 0x000fca0003800000 */
[----:B------:R-:W-:Y:S01]  /*6a70*/  ISETP.GE.AND P2, PT, R94, c[0x0][0x1d4], PT ;  /* 0x000075005e007a0c */ /* 0x000fe20003f46270 */
[----:B-1----:R-:W-:Y:S01]  /*6a80*/  LDS.128 R12, [R126+0xa080] ;  /* 0x00a080007e0c7984 */ /* 0x002fe20000000c00 */
        /* <DEDUP_REMOVED lines=12> */
[--C-:B------:R-:W-:Y:S02]  /*6b50*/  @!P0 SHF.R.U64 R4, R18, 0x10, R19.reuse ;  /* 0x0000001012048819 */ /* 0x100fe40000001213 */
[----:B------:R-:W-:Y:S01]  /*6b60*/  @!P0 SHF.R.U32.HI R3, RZ, 0x10, R19 ;  /* 0x00000010ff038819 */ /* 0x000fe20000011613 */
[----:B-1----:R-:W-:Y:S01]  /*6b70*/  @!P0 IMAD.U32 R11, R44, 0x10000, RZ ;  /* 0x000100002c0b8824 */ /* 0x002fe200078e00ff */
[C---:B------:R-:W-:Y:S01]  /*6b80*/  @!P0 LOP3.LUT R38, R46.reuse, 0xffff0000, RZ, 0xc0, !PT ;  /* 0xffff00002e268812 */ /* 0x040fe200078ec0ff */
[----:B------:R-:W-:Y:S01]  /*6b90*/  @!P0 IMAD.U32 R36, R46, 0x10000, RZ ;  /* 0x000100002e248824 */ /* 0x000fe200078e00ff */
[C---:B------:R-:W-:Y:S01]  /*6ba0*/  @!P0 LOP3.LUT R42, R47.reuse, 0xffff0000, RZ, 0xc0, !PT ;  /* 0xffff00002f2a8812 */ /* 0x040fe200078ec0ff */
[----:B------:R-:W-:Y:S01]  /*6bb0*/  @!P0 IMAD.U32 R40, R47, 0x10000, RZ ;  /* 0x000100002f288824 */ /* 0x000fe200078e00ff */
[----:B------:R-:W-:Y:S01]  /*6bc0*/  @!P0 PRMT R10, R29, 0x5410, R3 ;  /* 0x000054101d0a8816 */ /* 0x000fe20000000003 */
[----:B------:R-:W-:Y:S01]  /*6bd0*/  @!P0 IMAD.U32 R3, R12, 0x10000, RZ ;  /* 0x000100000c038824 */ /* 0x000fe200078e00ff */
[----:B------:R-:W-:Y:S02]  /*6be0*/  @!P0 SHF.R.U32.HI R6, RZ, 0x10, R17 ;  /* 0x00000010ff068819 */ /* 0x000fe40000011611 */
[----:B------:R-:W-:Y:S02]  /*6bf0*/  @!P0 LOP3.LUT R17, R44, 0xffff0000, RZ, 0xc0, !PT ;  /* 0xffff00002c118812 */ /* 0x000fe400078ec0ff */
[----:B------:R-:W-:Y:S02]  /*6c00*/  @!P0 SHF.R.U64 R5, R56, 0x10, R57 ;  /* 0x0000001038058819 */ /* 0x000fe40000001239 */
[----:B------:R-:W-:Y:S02]  /*6c10*/  @!P0 SHF.R.U64 R8, R58, 0x10, R59 ;  /* 0x000000103a088819 */ /* 0x000fe4000000123b */
[----:B------:R-:W-:Y:S02]  /*6c20*/  @!P0 PRMT R5, R49, 0x5410, R5 ;  /* 0x0000541031058816 */ /* 0x000fe40000000005 */
[----:B------:R-:W-:Y:S02]  /*6c30*/  @!P0 SHF.R.U32.HI R9, RZ, 0x10, R59 ;  /* 0x00000010ff098819 */ /* 0x000fe4000001163b */
[----:B------:R-:W-:Y:S02]  /*6c40*/  @!P0 LOP3.LUT R16, R5, 0xffff0000, RZ, 0xc0, !PT ;  /* 0xffff000005108812 */ /* 0x000fe400078ec0ff */
[----:B------:R-:W-:Y:S02]  /*6c50*/  @!P0 PRMT R2, R28, 0x5432, R2 ;  /* 0x000054321c028816 */ /* 0x000fe40000000002 */
[----:B------:R-:W-:Y:S02]  /*6c60*/  @!P0 SHF.R.U32.HI R7, RZ, 0x10, R57 ;  /* 0x00000010ff078819 */ /* 0x000fe40000011639 */
[----:B------:R-:W-:Y:S02]  /*6c70*/  @!P0 PRMT R37, R50, 0x5410, R8 ;  /* 0x0000541032258816 */ /* 0x000fe40000000008 */
[----:B------:R-:W-:Y:S02]  /*6c80*/  @!P0 PRMT R8, R29, 0x5432, R4 ;  /* 0x000054321d088816 */ /* 0x000fe40000000004 */
[----:B------:R-:W-:Y:S02]  /*6c90*/  @!P0 LOP3.LUT R4, R12, 0xffff0000, RZ, 0xc0, !PT ;  /* 0xffff00000c048812 */ /* 0x000fe400078ec0ff */
[----:B------:R-:W-:Y:S02]  /*6ca0*/  @!P0 LOP3.LUT R29, R45, 0xffff0000, RZ, 0xc0, !PT ;  /* 0xffff00002d1d8812 */ /* 0x000fe400078ec0ff */
[----:B------:R-:W-:Y:S01]  /*6cb0*/  @!P0 PRMT R41, R50, 0x5432, R9 ;  /* 0x0000543232298816 */ /* 0x000fe20000000009 */
[----:B------:R-:W-:Y:S01]  /*6cc0*/  @!P0 IMAD.U32 R9, R5, 0x10000, RZ ;  /* 0x0001000005098824 */ /* 0x000fe200078e00ff */
[----:B------:R-:W-:Y:S01]  /*6cd0*/  @!P0 LOP3.LUT R5, R2, 0xffff0000, RZ, 0xc0, !PT ;  /* 0xffff000002058812 */ /* 0x000fe200078ec0ff */
[----:B------:R-:W-:Y:S01]  /*6ce0*/  @!P0 FMUL.FTZ R19, R4, R16 ;  /* 0x0000001004138220 */ /* 0x000fe20000410000 */
[----:B------:R-:W-:Y:S01]  /*6cf0*/  @!P0 PRMT R35, R49, 0x5432, R7 ;  /* 0x0000543231238816 */ /* 0x000fe20000000007 */
[----:B------:R-:W-:Y:S01]  /*6d00*/  @!P0 IMAD.U32 R7, R2, 0x10000, RZ ;  /* 0x0001000002078824 */ /* 0x000fe200078e00ff */
[----:B------:R-:W-:Y:S01]  /*6d10*/  @!P0 PRMT R6, R28, 0x5410, R6 ;  /* 0x000054101c068816 */ /* 0x000fe20000000006 */
[----:B------:R-:W-:Y:S01]  /*6d20*/  @!P0 FMUL.FTZ R18, R3, R9 ;  /* 0x0000000903128220 */ /* 0x000fe20000410000 */
[----:B------:R-:W-:Y:S01]  /*6d30*/  @!P0 LOP3.LUT R28, R35, 0xffff0000, RZ, 0xc0, !PT ;  /* 0xffff0000231c8812 */ /* 0x000fe200078ec0ff */
[-C--:B------:R-:W-:Y:S02]  /*6d40*/  @!P0 FMUL.FTZ R2, R3, R7.reuse ;  /* 0x0000000703028220 */ /* 0x080fe40000410000 */
[----:B------:R-:W-:Y:S01]  /*6d50*/  @!P0 FFMA.FTZ R59, R11, R7, -R18 ;  /* 0x000000070b3b8223 */ /* 0x000fe20000010812 */
[----:B------:R-:W-:Y:S01]  /*6d60*/  @!P0 SHF.L.U32 R18, R35, 0x10, RZ ;  /* 0x0000001023128819 */ /* 0x000fe200000006ff */
        /* <DEDUP_REMOVED lines=15> */
[-C--:B------:R-:W-:Y:S01]  /*6e60*/  @!P0 FMUL.FTZ R5, R5, R6.reuse ;  /* 0x0000000605058220 */ /* 0x080fe20000410000 */
[C---:B------:R-:W-:Y:S01]  /*6e70*/  @!P0 SHF.L.U32 R9, R8.reuse, 0x10, RZ ;  /* 0x0000001008098819 */ /* 0x040fe200000006ff */
        /* <DEDUP_REMOVED lines=15> */
[----:B------:R-:W-:Y:S02]  /*6f70*/  @!P0 FMUL.FTZ R43, R8, R39 ;  /* 0x00000027082b8220 */ /* 0x000fe40000410000 */
        /* <DEDUP_REMOVED lines=30> */
.L_x_2380:
[----:B------:R-:W-:Y:S05]  /*7160*/  BSYNC B1 ;  /* 0x0000000000017941 */ /* 0x000fea0003800000 */
.L_x_2379:
        /* <DEDUP_REMOVED lines=118> */
.L_x_2384:
[----:B------:R-:W-:Y:S05]  /*78d0*/  BSYNC B0 ;  /* 0x0000000000007941 */ /* 0x000fea0003800000 */
.L_x_2383:
        /* <DEDUP_REMOVED lines=11> */
[--C-:B------:R-:W-:Y:S02]  /*7990*/  @!P0 SHF.R.U64 R2, R24, 0x10, R25.reuse ;  /* 0x0000001018028819 */ /* 0x100fe40000001219 */
[----:B------:R-:W-:Y:S02]  /*79a0*/  @!P0 SHF.R.U32.HI R3, RZ, 0x10, R25 ;  /* 0x00000010ff038819 */ /* 0x000fe40000011619 */
[--C-:B------:R-:W-:Y:S02]  /*79b0*/  @!P0 SHF.R.U64 R4, R26, 0x10, R27.reuse ;  /* 0x000000101a048819 */ /* 0x100fe4000000121b */
[----:B------:R-:W-:Y:S02]  /*79c0*/  @!P0 SHF.R.U32.HI R6, RZ, 0x10, R27 ;  /* 0x00000010ff068819 */ /* 0x000fe4000001161b */
[----:B------:R-:W-:Y:S02]  /*79d0*/  @!P0 SHF.R.U64 R5, R64, 0x10, R65 ;  /* 0x0000001040058819 */ /* 0x000fe40000001241 */
[----:B------:R-:W-:Y:S02]  /*79e0*/  @!P0 SHF.R.U32.HI R9, RZ, 0x10, R67 ;  /* 0x00000010ff098819 */ /* 0x000fe40000011643 */
[----:B------:R-:W-:Y:S02]  /*79f0*/  @!P0 PRMT R17, R69, 0x5410, R5 ;  /* 0x0000541045118816 */ /* 0x000fe40000000005 */
[----:B------:R-:W-:Y:S01]  /*7a00*/  @!P0 PRMT R7, R32, 0x5432, R2 ;  /* 0x0000543220078816 */ /* 0x000fe20000000002 */
[----:B-1----:R-:W-:Y:S01]  /*7a10*/  @!P0 IMAD.U32 R2, R12, 0x10000, RZ ;  /* 0x000100000c028824 */ /* 0x002fe200078e00ff */
[----:B------:R-:W-:Y:S02]  /*7a20*/  @!P0 PRMT R5, R32, 0x5410, R3 ;  /* 0x0000541020058816 */ /* 0x000fe40000000003 */
[----:B------:R-:W-:Y:S02]  /*7a30*/  @!P0 SHF.L.U32 R3, R13, 0x10, RZ ;  /* 0x000000100d038819 */ /* 0x000fe400000006ff */
[----:B------:R-:W-:Y:S01]  /*7a40*/  @!P0 PRMT R22, R70, 0x5410, R9 ;  /* 0x0000541046168816 */ /* 0x000fe20000000009 */
[----:B------:R-:W-:Y:S01]  /*7a50*/  @!P0 IMAD.U32 R9, R17, 0x10000, RZ ;  /* 0x0001000011098824 */ /* 0x000fe200078e00ff */
[----:B------:R-:W-:Y:S01]  /*7a60*/  @!P0 SHF.R.U32.HI R8, RZ, 0x10, R65 ;  /* 0x00000010ff088819 */ /* 0x000fe20000011641 */
[----:B--2---:R-:W-:Y:S01]  /*7a70*/  @!P0 IMAD.U32 R11, R36, 0x10000, RZ ;  /* 0x00010000240b8824 */ /* 0x004fe200078e00ff */
[C---:B------:R-:W-:Y:S01]  /*7a80*/  @!P0 SHF.L.U32 R27, R39.reuse, 0x10, RZ ;  /* 0x00000010271b8819 */ /* 0x040fe200000006ff */
[----:B------:R-:W-:Y:S01]  /*7a90*/  @!P0 FMUL.FTZ R20, R2, R9 ;  /* 0x0000000902148220 */ /* 0x000fe20000410000 */
[----:B------:R-:W-:Y:S01]  /*7aa0*/  @!P0 LOP3.LUT R29, R39, 0xffff0000, RZ, 0xc0, !PT ;  /* 0xffff0000271d8812 */ /* 0x000fe200078ec0ff */
[----:B------:R-:W-:Y:S01]  /*7ab0*/  @!P0 IMAD.U32 R19, R37, 0x10000, RZ ;  /* 0x0001000025138824 */ /* 0x000fe200078e00ff */
[----:B------:R-:W-:Y:S01]  /*7ac0*/  @!P0 LOP3.LUT R25, R38, 0xffff0000, RZ, 0xc0, !PT ;  /* 0xffff000026198812 */ /* 0x000fe200078ec0ff */
[C---:B------:R-:W-:Y:S01]  /*7ad0*/  @!P0 IMAD.U32 R26, R22.reuse, 0x10000, RZ ;  /* 0x00010000161a8824 */ /* 0x040fe200078e00ff */
[----:B------:R-:W-:Y:S02]  /*7ae0*/  @!P0 PRMT R16, R69, 0x5432, R8 ;  /* 0x0000543245108816 */ /* 0x000fe40000000008 */
[----:B------:R-:W-:Y:S01]  /*7af0*/  @!P0 PRMT R8, R33, 0x5410, R6 ;  /* 0x0000541021088816 */ /* 0x000fe20000000006 */
[----:B------:R-:W-:Y:S01]  /*7b00*/  @!P0 IMAD.U32 R6, R5, 0x10000, RZ ;  /* 0x0001000005068824 */ /* 0x000fe200078e00ff */
[----:B------:R-:W-:Y:S01]  /*7b10*/  @!P0 LOP3.LUT R28, R22, 0xffff0000, RZ, 0xc0, !PT ;  /* 0xffff0000161c8812 */ /* 0x000fe200078ec0ff */
[----:B------:R-:W-:Y:S01]  /*7b20*/  @!P0 IMAD.U32 R18, R16, 0x10000, RZ ;  /* 0x0001000010128824 */ /* 0x000fe200078e00ff */
[----:B------:R-:W-:Y:S03]  /*7b30*/  @!P0 SHF.R.U64 R10, R66, 0x10, R67 ;  /* 0x00000010420a8819 */ /* 0x000fe60000001243 */
[----:B------:R-:W-:Y:S01]  /*7b40*/  @!P0 FMUL.FTZ R21, R3, R18 ;  /* 0x0000001203158220 */ /* 0x000fe20000410000 */
[----:B------:R-:W-:Y:S02]  /*7b50*/  @!P0 PRMT R24, R70, 0x5432, R10 ;  /* 0x0000543246188816 */ /* 0x000fe4000000000a */
[----:B------:R-:W-:Y:S01]  /*7b60*/  @!P0 PRMT R10, R33, 0x5432, R4 ;  /* 0x00005432210a8816 */ /* 0x000fe20000000004 */
[C---:B------:R-:W-:Y:S01]  /*7b70*/  @!P0 IMAD.U32 R4, R7.reuse, 0x10000, RZ ;  /* 0x0001000007048824 */ /* 0x040fe200078e00ff */
[----:B------:R-:W-:Y:S01]  /*7b80*/  @!P0 LOP3.LUT R7, R7, 0xffff0000, RZ, 0xc0, !PT ;  /* 0xffff000007078812 */ /* 0x000fe200078ec0ff */
[----:B------:R-:W-:Y:S01]  /*7b90*/  @!P0 FFMA.FTZ R41, R19, R6, -R21 ;  /* 0x0000000613298223 */ /* 0x000fe20000010815 */
[----:B------:R-:W-:Y:S01]  /*7ba0*/  @!P0 LOP3.LUT R21, R37, 0xffff0000, RZ, 0xc0, !PT ;  /* 0xffff000025158812 */ /* 0x000fe200078ec0ff */
[-C--:B------:R-:W-:Y:S02]  /*7bb0*/  @!P0 FMUL.FTZ R2, R2, R4.reuse ;  /* 0x0000000402028220 */ /* 0x080fe40000410000 */
[----:B------:R-:W-:Y:S01]  /*7bc0*/  @!P0 FFMA.FTZ R44, R11, R4, -R20 ;  /* 0x000000040b2c8223 */ /* 0x000fe20000010814 */
[----:B------:R-:W-:Y:S01]  /*7bd0*/  @!P0 LOP3.LUT R20, R16, 0xffff0000, RZ, 0xc0, !PT ;  /* 0xffff000010148812 */ /* 0x000fe200078ec0ff */
[----:B------:R-:W-:Y:S01]  /*7be0*/  @!P0 FMUL.FTZ R4, R3, R6 ;  /* 0x0000000603048220 */ /* 0x000fe20000410000 */
[----:B------:R-:W-:Y:S01]  /*7bf0*/  @!P0 LOP3.LUT R16, R17, 0xffff0000, RZ, 0xc0, !PT ;  /* 0xffff000011108812 */ /* 0x000fe200078ec0ff */
[----:B------:R-:W-:Y:S01]  /*7c00*/  @!P0 FFMA.FTZ R2, R9, R11, R2 ;  /* 0x0000000b09028223 */ /* 0x000fe20000010002 */
[----:B------:R-:W-:Y:S02]  /*7c10*/  @!P0 LOP3.LUT R17, R36, 0xffff0000, RZ, 0xc0, !PT ;  /* 0xffff000024118812 */ /* 0x000fe400078ec0ff */
[----:B------:R-:W-:Y:S02]  /*7c20*/  @!P0 LOP3.LUT R6, R12, 0xffff0000, RZ, 0xc0, !PT ;  /* 0xffff00000c068812 */ /* 0x000fe400078ec0ff */
[----:B------:R-:W-:Y:S02]  /*7c30*/  @!P0 LOP3.LUT R9, R5, 0xffff0000, RZ, 0xc0, !PT ;  /* 0xffff000005098812 */ /* 0x000fe400078ec0ff */
[----:B------:R-:W-:Y:S01]  /*7c40*/  @!P0 LOP3.LUT R3, R13, 0xffff0000, RZ, 0xc0, !PT ;  /* 0xffff00000d038812 */ /* 0x000fe200078ec0ff */
[C---:B------:R-:W-:Y:S04]  /*7c50*/  @!P0 FMUL.FTZ R23, R6.reuse, R16 ;  /* 0x0000001006178220 */ /* 0x040fe80000410000 */
[C---:B------:R-:W-:Y:S02]  /*7c60*/  @!P0 FMUL.FTZ R11, R3.reuse, R20 ;  /* 0x00000014030b8220 */ /* 0x040fe40000410000 */
[----:B------:R-:W-:Y:S02]  /*7c70*/  @!P0 FMUL.FTZ R5, R3, R9 ;  /* 0x0000000903058220 */ /* 0x000fe40000410000 */
[----:B------:R-:W-:Y:S02]  /*7c80*/  @!P0 FMUL.FTZ R3, R6, R7 ;  /* 0x0000000706038220 */ /* 0x000fe40000410000 */
[----:B------:R-:W-:Y:S02]  /*7c90*/  @!P0 IMAD.U32 R6, R15, 0x10000, RZ ;  /* 0x000100000f068824 */ /* 0x000fe400078e00ff */
[----:B------:R-:W-:Y:S01]  /*7ca0*/  @!P0 FFMA.FTZ R40, R21, R9, -R11 ;  /* 0x0000000915288223 */ /* 0x000fe2000001080b */
[C---:B------:R-:W-:Y:S01]  /*7cb0*/  @!P0 LOP3.LUT R11, R8.reuse, 0xffff0000, RZ, 0xc0, !PT ;  /* 0xffff0000080b8812 */ /* 0x040fe200078ec0ff */
[----:B------:R-:W-:Y:S01]  /*7cc0*/  @!P0 FFMA.FTZ R35, R17, R7, -R23 ;  /* 0x0000000711238223 */ /* 0x000fe20000010817 */
[----:B------:R-:W-:Y:S01]  /*7cd0*/  @!P0 LOP3.LUT R7, R15, 0xffff0000, RZ, 0xc0, !PT ;  /* 0xffff00000f078812 */ /* 0x000fe200078ec0ff */
[----:B------:R-:W-:Y:S02]  /*7ce0*/  @!P0 IMAD.U32 R9, R8, 0x10000, RZ ;  /* 0x0001000008098824 */ /* 0x000fe400078e00ff */
[C---:B------:R-:W-:Y:S02]  /*7cf0*/  @!P0 FMUL.FTZ R22, R6.reuse, R26 ;  /* 0x0000001a06168220 */ /* 0x040fe40000410000 */
[----:B------:R-:W-:Y:S02]  /*7d00*/  @!P0 FMUL.FTZ R23, R7, R28 ;  /* 0x0000001c07178220 */ /* 0x000fe40000410000 */
[-C--:B------:R-:W-:Y:S02]  /*7d10*/  @!P0 FMUL.FTZ R8, R6, R9.reuse ;  /* 0x0000000906088220 */ /* 0x080fe40000410000 */
[----:B------:R-:W-:Y:S02]  /*7d20*/  @!P0 FFMA.FTZ R33, R27, R9, -R22 ;  /* 0x000000091b218223 */ /* 0x000fe40000010816 */
[-C--:B------:R-:W-:Y:S01]  /*7d30*/  @!P0 FMUL.FTZ R9, R7, R11.reuse ;  /* 0x0000000b07098220 */ /* 0x080fe20000410000 */
[----:B------:R-:W-:Y:S01]  /*7d40*/  @!P0 LOP3.LUT R7, R14, 0xffff0000, RZ, 0xc0, !PT ;  /* 0xffff00000e078812 */ /* 0x000fe200078ec0ff */
[C---:B------:R-:W-:Y:S01]  /*7d50*/  @!P0 IMAD.U32 R22, R24.reuse, 0x10000, RZ ;  /* 0x0001000018168824 */ /* 0x040fe200078e00ff */
[----:B------:R-:W-:Y:S01]  /*7d60*/  @!P0 LOP3.LUT R24, R24, 0xffff0000, RZ, 0xc0, !PT ;  /* 0xffff000018188812 */ /* 0x000fe200078ec0ff */
[----:B------:R-:W-:Y:S02]  /*7d70*/  @!P0 IMAD.U32 R6, R14, 0x10000, RZ ;  /* 0x000100000e068824 */ /* 0x000fe400078e00ff */
[----:B------:R-:W-:Y:S01]  /*7d80*/  @!P0 FFMA.FTZ R32, R29, R11, -R23 ;  /* 0x0000000b1d208223 */ /* 0x000fe20000010817 */
[----:B------:R-:W-:Y:S01]  /*7d90*/  @!P0 SHF.L.U32 R23, R38, 0x10, RZ ;  /* 0x0000001026178819 */ /* 0x000fe200000006ff */
[C---:B------:R-:W-:Y:S01]  /*7da0*/  @!P0 IMAD.U32 R11, R10.reuse, 0x10000, RZ ;  /* 0x000100000a0b8824 */ /* 0x040fe200078e00ff */
[----:B------:R-:W-:Y:S01]  /*7db0*/  @!P0 LOP3.LUT R10, R10, 0xffff0000, RZ, 0xc0, !PT ;  /* 0xffff00000a0a8812 */ /* 0x000fe200078ec0ff */
[----:B------:R-:W-:Y:S02]  /*7dc0*/  @!P0 FMUL.FTZ R30, R6, R22 ;  /* 0x00000016061e8220 */ /* 0x000fe40000410000 */
[----:B------:R-:W-:Y:S02]  /*7dd0*/  @!P0 FMUL.FTZ R31, R7, R24 ;  /* 0x00000018071f8220 */ /* 0x000fe40000410000 */
[----:B------:R-:W-:Y:S01]  /*7de0*/  @!P0 FFMA.FTZ R3, R16, R17, R3 ;  /* 0x0000001110038223 */ /* 0x000fe20000010003 */
[----:B------:R-:W-:Y:S01]  /*7df0*/  @!P0 F2FP.BF16.PACK_AB R17, R35, R44 ;  /* 0x0000002c2311823e */ /* 0x000fe200000010ff */
[----:B------:R-:W-:Y:S01]  /*7e00*/  @!P0 FMUL.FTZ R6, R6, R11 ;  /* 0x0000000b06068220 */ /* 0x000fe20000410000 */
[----:B------:R-:W-:Y:S01]  /*7e10*/  @!P0 F2FP.BF16.PACK_AB R16, R32, R33 ;  /* 0x000000212010823e */ /* 0x000fe200000010ff */
[----:B------:R-:W-:Y:S01]  /*7e20*/  @!P0 FFMA.FTZ R11, R23, R11, -R30 ;  /* 0x0000000b170b8223 */ /* 0x000fe2000001081e */
[----:B------:R-:W-:Y:S01]  /*7e30*/  @!P0 MOV R36, R17 ;  /* 0x0000001100248202 */ /* 0x000fe20000000f00 */
[----:B------:R-:W-:Y:S01]  /*7e40*/  @!P0 FFMA.FTZ R31, R25, R10, -R31 ;  /* 0x0000000a191f8223 */ /* 0x000fe2000001081f */
[----:B------:R-:W-:Y:S01]  /*7e50*/  @!P0 MOV R39, R16 ;  /* 0x0000001000278202 */ /* 0x000fe20000000f00 */
        /* <DEDUP_REMOVED lines=29> */
.L_x_2354:
        /* <DEDUP_REMOVED lines=22> */
.L_x_2386:
[----:B------:R-:W-:Y:S05]  /*8190*/  BSYNC B0 ;  /* 0x0000000000007941 */ /* 0x000fea0003800000 */
.L_x_2385:
        /* <DEDUP_REMOVED lines=19> */
.L_x_2368:
[----:B------:R-:W-:Y:S05]  /*82d0*/  BSYNC B2 ;  /* 0x0000000000027941 */ /* 0x000fea0003800000 */
.L_x_2353:
[----:B--2---:R-:W-:Y:S01]  /*82e0*/  IMAD.WIDE.U32 R2, R34, 0x30, RZ ;  /* 0x0000003022027825 */ /* 0x004fe200078e00ff */
[----:B------:R-:W-:Y:S01]  /*82f0*/  ISETP.NE.AND P3, PT, R119, RZ, PT ;  /* 0x000000ff7700720c */ /* 0x000fe20003f65270 */
[----:B------:R-:W-:Y:S02]  /*8300*/  BSSY B0, `(.L_x_2387) ;  /* 0x0000046000007945 */ /* 0x000fe40003800000 */
[----:B-1----:R-:W-:Y:S01]  /*8310*/  IMAD R5, R92, 0x30, RZ ;  /* 0x000000305c057824 */ /* 0x002fe200078e02ff */
[-C--:B------:R-:W-:Y:S03]  /*8320*/  IADD3 R4, P0, R130, R2.reuse, RZ ;  /* 0x0000000282047210 */ /* 0x080fe60007f1e0ff */
[----:B------:R-:W-:Y:S04]  /*8330*/  IMAD.IADD R5, R3, 0x1, R5 ;  /* 0x0000000103057824 */ /* 0x000fe800078e0205 */
[----:B------:R-:W-:Y:S01]  /*8340*/  IMAD.X R3, R5, 0x1, R147, P0 ;  /* 0x0000000105037824 */ /* 0x000fe200000e0693 */
[----:B------:R-:W-:Y:S01]  /*8350*/  IADD3 R16, P0, R149, R2, RZ ;  /* 0x0000000295107210 */ /* 0x000fe20007f1e0ff */
[----:B------:R-:W-:Y:S03]  /*8360*/  IMAD.IADD R2, R88, 0x1, -R225 ;  /* 0x0000000158027824 */ /* 0x000fe600078e0ae1 */
[----:B------:R-:W-:Y:S02]  /*8370*/  IADD3.X R17, R5, R148, RZ, P0, !PT ;  /* 0x0000009405117210 */ /* 0x000fe400007fe4ff */
[----:B------:R-:W-:Y:S11]  /*8380*/  ISETP.GE.AND P0, PT, R2, 0x21, PT ;  /* 0x000000210200780c */ /* 0x000ff60003f06270 */
[----:B------:R-:W-:Y:S02]  /*8390*/  @!UPT UIADD3 URZ, URZ, URZ, URZ ;  /* 0x0000003f3f3ff290 */ /* 0x000fe4000fffe03f */
[----:B------:R-:W-:Y:S04]  /*83a0*/  @P0 IADD3 R5, P1, R4, 0x20, RZ ;  /* 0x0000002004050810 */ /* 0x000fe80007f3e0ff */
[----:B------:R-:W-:Y:S02]  /*83b0*/  @P0 IADD3.X R8, RZ, R3, RZ, P1, !PT ;  /* 0x00000003ff080210 */ /* 0x000fe40000ffe4ff */
[----:B------:R-:W-:Y:S11]  /*83c0*/  ISETP.GE.AND P1, PT, R2, 0x1, PT ;  /* 0x000000010200780c */ /* 0x000ff60003f26270 */
[----:B------:R-:W-:Y:S02]  /*83d0*/  @!UPT UIADD3 URZ, URZ, URZ, URZ ;  /* 0x0000003f3f3ff290 */ /* 0x000fe4000fffe03f */
[----:B------:R-:W-:Y:S01]  /*83e0*/  @P1 IMAD R6, R3, c[0x0][0x258], RZ ;  /* 0x0000960003061a24 */ /* 0x000fe200078e02ff */
[----:B------:R-:W-:Y:S01]  /*83f0*/  @P1 MOV R3, R108 ;  /* 0x0000006c00031202 */ /* 0x000fe20000000f00 */
[----:B------:R-:W-:Y:S04]  /*8400*/  @P1 IMAD.MOV.U32 R2, RZ, RZ, R98 ;  /* 0x000000ffff021224 */ /* 0x000fe800078e0062 */
[C---:B------:R-:W-:Y:S04]  /*8410*/  @P1 IMAD.WIDE.U32 R2, R4.reuse, c[0x0][0x258], R2 ;  /* 0x0000960004021a25 */ /* 0x040fe800078e0002 */
[----:B------:R-:W-:Y:S01]  /*8420*/  @P1 IMAD R4, R4, c[0x0][0x25c], R6 ;  /* 0x0000970004041a24 */ /* 0x000fe200078e0206 */
[----:B------:R-:W-:Y:S03]  /*8430*/  @P1 LEA R6, P2, R2, c[0x0][0x250], 0x1 ;  /* 0x0000940002061a11 */ /* 0x000fe600078408ff */
[----:B------:R-:W-:Y:S02]  /*8440*/  @P1 IMAD.IADD R3, R3, 0x1, R4 ;  /* 0x0000000103031824 */ /* 0x000fe400078e0204 */
[----:B------:R-:W-:Y:S03]  /*8450*/  @P0 IMAD R4, R8, c[0x0][0x258], RZ ;  /* 0x0000960008040a24 */ /* 0x000fe600078e02ff */
[----:B------:R-:W-:Y:S01]  /*8460*/  @P1 LEA.HI.X R7, R2, c[0x0][0x254], R3, 0x1, P2 ;  /* 0x0000950002071a11 */ /* 0x000fe200010f0c03 */
[----:B------:R-:W-:Y:S01]  /*8470*/  @P0 IMAD.MOV.U32 R3, RZ, RZ, R108 ;  /* 0x000000ffff030224 */ /* 0x000fe200078e006c */
[----:B------:R-:W-:Y:S03]  /*8480*/  @P0 MOV R2, R98 ;  /* 0x0000006200020202 */ /* 0x000fe60000000f00 */
[----:B------:R-:W-:Y:S01]  /*8490*/  @!PT LDS RZ, [RZ] ;  /* 0x00000000fffff984 */ /* 0x000fe20000000800 */
[----:B------:R-:W-:Y:S01]  /*84a0*/  @!PT LDS RZ, [RZ] ;  /* 0x00000000fffff984 */ /* 0x000fe20000000800 */
[----:B------:R-:W-:Y:S01]  /*84b0*/  @!PT LDS RZ, [RZ] ;  /* 0x00000000fffff984 */ /* 0x000fe20000000800 */
[----:B------:R1:W-:Y:S02]  /*84c0*/  @P1 LDGSTS.E.BYPASS.LTC128B.128 [R211+0x4080], [R6.64], !P3 ;  /* 0x0408000006d31fae */ /* 0x0003e4000d901d46 */
[C---:B------:R-:W-:Y:S02]  /*84d0*/  @P0 IMAD.WIDE.U32 R2, R5.reuse, c[0x0][0x258], R2 ;  /* 0x0000960005020a25 */ /* 0x040fe400078e0002 */
[----:B------:R1:W-:Y:S02]  /*84e0*/  @P1 LDGSTS.E.BYPASS.LTC128B.128 [R211+0x5880], [R6.64+0x80], !P6 ;  /* 0x0588008006d31fae */ /* 0x0003e4000f101d46 */
[----:B------:R-:W-:Y:S01]  /*84f0*/  @P0 IMAD R5, R5, c[0x0][0x25c], R4 ;  /* 0x0000970005050a24 */ /* 0x000fe200078e0204 */
[C---:B------:R-:W-:Y:S01]  /*8500*/  @P0 LEA R4, P2, R2.reuse, c[0x0][0x250], 0x1 ;  /* 0x0000940002040a11 */ /* 0x040fe200078408ff */
[----:B------:R1:W-:Y:S03]  /*8510*/  @P1 LDGSTS.E.BYPASS.LTC128B.128 [R211+0x7080], [R6.64+0x100], !P5 ;  /* 0x0708010006d31fae */ /* 0x0003e6000e901d46 */
[----:B------:R-:W-:Y:S01]  /*8520*/  @P0 IADD3 R3, R3, R5, RZ ;  /* 0x0000000503030210 */ /* 0x000fe20007ffe0ff */
[----:B------:R1:W-:Y:S03]  /*8530*/  @P1 LDGSTS.E.BYPASS.LTC128B.128 [R211+0x8880], [R6.64+0x180], !P4 ;  /* 0x0888018006d31fae */ /* 0x0003e6000e101d46 */
[----:B------:R-:W-:Y:S05]  /*8540*/  @P0 LEA.HI.X R5, R2, c[0x0][0x254], R3, 0x1, P2 ;  /* 0x0000950002050a11 */ /* 0x000fea00010f0c03 */
        /* <DEDUP_REMOVED lines=13> */
[----:B------:R-:W-:Y:S04]  /*8620*/  IMAD R2, R16, c[0x0][0x20c], R2 ;  /* 0x0000830010027a24 */ /* 0x000fe800078e0202 */
        /* <DEDUP_REMOVED lines=19> */
.L_x_2388:
[----:B-1----:R-:W-:Y:S05]  /*8760*/  BSYNC B0 ;  /* 0x0000000000007941 */ /* 0x002fea0003800000 */
.L_x_2387:
        /* <DEDUP_REMOVED lines=30> */
.L_x_2390:
[----:B------:R-:W-:Y:S05]  /*8950*/  BSYNC B0 ;  /* 0x0000000000007941 */ /* 0x000fea0003800000 */
.L_x_2389:
        /* <DEDUP_REMOVED lines=13> */
[C---:B------:R-:W-:Y:S11]  /*8a30*/  ISETP.GE.AND P1, PT, R5.reuse, 0x1, PT ;  /* 0x000000010500780c */ /* 0x040ff60003f26270 */
        /* <DEDUP_REMOVED lines=9> */
[----:B------:R-:W-:Y:S11]  /*8ad0*/  ISETP.NE.AND P2, PT, R119, RZ, PT ;  /* 0x000000ff7700720c */ /* 0x000ff60003f45270 */
        /* <DEDUP_REMOVED lines=12> */
.L_x_2392:
[----:B------:R-:W-:Y:S05]  /*8ba0*/  BSYNC B0 ;  /* 0x0000000000007941 */ /* 0x000fea0003800000 */
.L_x_2391:
[----:B------:R-:W0:Y:S01]  /*8bb0*/  LDGDEPBAR ;  /* 0x00000000000079af */ /* 0x000e220000000000 */
[----:B------:R-:W-:Y:S01]  /*8bc0*/  IADD3 R34, R34, -0x1, RZ ;  /* 0xffffffff22227810 */ /* 0x000fe20007ffe0ff */
[----:B------:R-:W-:-:S05]  /*8bd0*/  @P3 BRA `(.L_x_2393) ;  /* 0xffffa84000003947 */ /* 0x000fca000383ffff */
[----:B------:R-:W-:Y:S01]  /*8be0*/  WARPSYNC 0xffffffff ;  /* 0xffffffff00007948 */ /* 0x000fe20003800000 */
[----:B------:R-:W-:Y:S06]  /*8bf0*/  BAR.SYNC.DEFER_BLOCKING 0x0 ;  /* 0x0000000000007b1d */ /* 0x000fec0000010000 */
.L_x_2352:
[----:B-1----:R-:W2:Y:S01]  /*8c00*/  LDL R17, [R1+0x20] ;  /* 0x0000200001117983 */ /* 0x002ea20000100800 */
[----:B------:R-:W-:-:S05]  /*8c10*/  IMAD.MOV.U32 R0, RZ, RZ, c[0x0][0x2c4] ;  /* 0x0000b100ff007624 */ /* 0x000fca00078e00ff */
[----:B------:R-:W-:Y:S01]  /*8c20*/  ISETP.NE.AND P3, PT, R0, 0x1, PT ;  /* 0x000000010000780c */ /* 0x000fe20003f65270 */
[----:B------:R-:W-:Y:S01]  /*8c30*/  BSSY B0, `(.L_x_2394) ;  /* 0x000002a000007945 */ /* 0x000fe20003800000 */
[----:B------:R-:W-:Y:S01]  /*8c40*/  IMAD.IADD R10, R163, 0x1, R164 ;  /* 0x00000001a30a7824 */ /* 0x000fe200078e02a4 */
[----:B--2---:R-:W-:-:S10]  /*8c50*/  IADD3 R0, R17, 0x7f, RZ ;  /* 0x0000007f11007810 */ /* 0x004fd40007ffe0ff */
[----:B------:R-:W-:-:S05]  /*8c60*/  @P3 IMAD.HI.U32 R2, R0, c[0x0][0x2c8], RZ ;  /* 0x0000b20000023a27 */ /* 0x000fca00078e00ff */
[----:B------:R-:W-:-:S05]  /*8c70*/  @P3 SHF.R.U32.HI R0, RZ, c[0x0][0x2cc], R2 ;  /* 0x0000b300ff003a19 */ /* 0x000fca0000011602 */
[----:B------:R-:W-:-:S04]  /*8c80*/  IMAD.IADD R0, R167, 0x1, R0 ;  /* 0x00000001a7007824 */ /* 0x000fc800078e0200 */
[----:B------:R-:W-:-:S05]  /*8c90*/  IMAD.HI R0, R0, 0x2aaaaaab, RZ ;  /* 0x2aaaaaab00007827 */ /* 0x000fca00078e02ff */
[----:B------:R-:W-:-:S04]  /*8ca0*/  SHF.R.U32.HI R2, RZ, 0x1f, R0 ;  /* 0x0000001fff027819 */ /* 0x000fc80000011600 */
[----:B------:R-:W-:-:S04]  /*8cb0*/  LEA.HI.SX32 R0, R0, R2, 0x1d ;  /* 0x0000000200007211 */ /* 0x000fc800078feaff */
[----:B------:R-:W-:-:S04]  /*8cc0*/  IMNMX R5, R166, R0, PT ;  /* 0x00000000a6057217 */ /* 0x000fc80003800200 */
[----:B------:R-:W-:Y:S01]  /*8cd0*/  ISETP.GE.AND P0, PT, R5, 0x1, PT ;  /* 0x000000010500780c */ /* 0x000fe20003f06270 */
[----:B------:R-:W-:-:S12]  /*8ce0*/  IMAD.MOV.U32 R0, RZ, RZ, RZ ;  /* 0x000000ffff007224 */ /* 0x000fd800078e00ff */
        /* <DEDUP_REMOVED lines=30> */
.L_x_2395:
[----:B------:R-:W-:Y:S05]  /*8ed0*/  BSYNC B0 ;  /* 0x0000000000007941 */ /* 0x000fea0003800000 */
.L_x_2394:
[----:B------:R-:W2:Y:S01]  /*8ee0*/  LDL R2, [R1+0x50] ;  /* 0x0000500001027983 */ /* 0x000ea20000100800 */
        /* <DEDUP_REMOVED lines=68> */
[----:B------:R-:W-:-:S04]  /*9330*/  IMNMX R18, R5, R2, PT ;  /* 0x0000000205127217 */ /* 0x000fc80003800200 */
[----:B------:R-:W-:Y:S01]  /*9340*/  ISETP.GT.AND P0, PT, R18, R234, PT ;  /* 0x000000ea1200720c */ /* 0x000fe20003f04270 */
[----:B------:R1:W-:-:S12]  /*9350*/  STL [R1+0x28], R18 ;  /* 0x0000281201007387 */ /* 0x0003d80000100800 */
[----:B------:R-:W-:Y:S05]  /*9360*/  @!P0 BRA `(.L_x_2396) ;  /* 0x000137f000008947 */ /* 0x000fea0003800000 */
[----:B------:R-:W2:Y:S04]  /*9370*/  LDL R115, [R1+0x10] ;  /* 0x0000100001737983 */ /* 0x000ea80000100800 */
[----:B------:R-:W3:Y:S04]  /*9380*/  LDL R114, [R1+0x24] ;  /* 0x0000240001727983 */ /* 0x000ee80000100800 */
[----:B------:R-:W4:Y:S01]  /*9390*/  LDL R19, [R1+0x1c] ;  /* 0x00001c0001137983 */ /* 0x000f220000100800 */
[----:B------:R-:W-:-:S03]  /*93a0*/  ISETP.NE.U32.AND P0, PT, RZ, c[0x0][0x340], PT ;  /* 0x0000d000ff007a0c */ /* 0x000fc60003f05070 */
[----:B------:R-:W1:Y:S01]  /*93b0*/  S2R R6, SR_TID.X ;  /* 0x0000000000067919 */ /* 0x000e620000002100 */
[----:B------:R-:W-:-:S13]  /*93c0*/  ISETP.NE.AND.EX P2, PT, RZ, c[0x0][0x344], PT, P0 ;  /* 0x0000d100ff007a0c */ /* 0x000fda0003f45300 */
[----:B------:R-:W-:Y:S01]  /*93d0*/  @P2 IMAD.MOV.U32 R2, RZ, RZ, 0x4 ;  /* 0x00000004ff022424 */ /* 0x000fe200078e00ff */
[----:B------:R-:W-:-:S05]  /*93e0*/  SHF.R.S32.HI R0, RZ, 0x1f, R174 ;  /* 0x0000001fff007819 */ /* 0x000fca00000114ae */
[----:B------:R-:W-:Y:S01]  /*93f0*/  IMAD R0, R0, c[0x0][0x178], RZ ;  /* 0x00005e0000007a24 */ /* 0x000fe200078e02ff */
[----:B-1----:R-:W-:-:S03]  /*9400*/  LEA.HI R5, R186, R6, RZ, 0x3 ;  /* 0x00000006ba057211 */ /* 0x002fc600078f18ff */
[----:B------:R-:W-:Y:S01]  /*9410*/  IMAD R4, R174, c[0x0][0x17c], R0 ;  /* 0x00005f00ae047a24 */ /* 0x000fe200078e0200 */
[----:B------:R-:W-:Y:S01]  /*9420*/  LOP3.LUT R0, R5, 0xfffffff8, RZ, 0xc0, !PT ;  /* 0xfffffff805007812 */ /* 0x000fe200078ec0ff */
[----:B--2---:R-:W-:-:S05]  /*9430*/  @P2 IMAD.WIDE R2, R115, R2, c[0x0][0x340] ;  /* 0x0000d00073022625 */ /* 0x004fca00078e0202 */
[----:B------:R1:W2:Y:S01]  /*9440*/  @P2 LDG.E R15, [R2.64] ;  /* 0x00000006020f2981 */ /* 0x0002a2000c1e1900 */
[----:B------:R-:W-:Y:S01]  /*9450*/  ISETP.NE.U32.AND P1, PT, RZ, c[0x0][0x348], PT ;  /* 0x0000d200ff007a0c */ /* 0x000fe20003f25070 */
[----:B------:R-:W-:Y:S01]  /*9460*/  IMAD.IADD R96, R6, 0x1, -R0 ;  /* 0x0000000106607824 */ /* 0x000fe200078e0a00 */
[----:B------:R-:W-:Y:S02]  /*9470*/  SHF.R.S32.HI R9, RZ, 0x1f, R225 ;  /* 0x0000001fff097819 */ /* 0x000fe400000114e1 */
[----:B------:R-:W-:Y:S02]  /*9480*/  ISETP.NE.AND.EX P1, PT, RZ, c[0x0][0x34c], PT, P1 ;  /* 0x0000d300ff007a0c */ /* 0x000fe40003f25310 */
[----:B------:R-:W-:Y:S02]  /*9490*/  LEA R0, R96, R225, 0x5 ;  /* 0x000000e160007211 */ /* 0x000fe400078e28ff */
[----:B---3--:R-:W-:Y:S02]  /*94a0*/  SEL R7, R114, RZ, !P1 ;  /* 0x000000ff72077207 */ /* 0x008fe40004800000 */
[----:B------:R-:W-:Y:S01]  /*94b0*/  SEL R6, R115, RZ, !P1 ;  /* 0x000000ff73067207 */ /* 0x000fe20004800000 */
[----:B------:R-:W-:Y:S01]  /*94c0*/  IMAD.IADD R5, R17, 0x1, R0 ;  /* 0x0000000111057824 */ /* 0x000fe200078e0200 */
[----:B------:R-:W-:Y:S01]  /*94d0*/  ISETP.GE.AND P1, PT, R133, c[0x0][0x1d4], PT ;  /* 0x0000750085007a0c */ /* 0x000fe20003f26270 */
[----:B------:R-:W-:Y:S01]  /*94e0*/  IMAD R7, R7, c[0x0][0x1c0], RZ ;  /* 0x0000700007077a24 */ /* 0x000fe200078e02ff */
[----:B------:R-:W-:Y:S01]  /*94f0*/  LOP3.LUT R224, R224, 0xfffffffb, RZ, 0xc0, !PT ;  /* 0xfffffffbe0e07812 */ /* 0x000fe200078ec0ff */
[----:B------:R-:W-:Y:S01]  /*9500*/  @P3 IMAD.HI.U32 R8, R5, c[0x0][0x2c8], RZ ;  /* 0x0000b20005083a27 */ /* 0x000fe200078e00ff */
[----:B------:R-:W-:-:S02]  /*9510*/  IADD3 R116, R18, -0x1, RZ ;  /* 0xffffffff12747810 */ /* 0x000fc40007ffe0ff */
[----:B------:R-:W-:Y:S01]  /*9520*/  ISETP.GE.AND P4, PT, R226, c[0x0][0x198], PT ;  /* 0x00006600e2007a0c */ /* 0x000fe20003f86270 */
[----:B------:R-:W-:Y:S02]  /*9530*/  IMAD R14, R6, c[0x0][0x1c4], R7 ;  /* 0x00007100060e7a24 */ /* 0x000fe400078e0207 */
[----:B------:R-:W-:Y:S01]  /*9540*/  IMAD.MOV.U32 R0, RZ, RZ, R5 ;  /* 0x000000ffff007224 */ /* 0x000fe200078e0005 */
[----:B------:R-:W-:Y:S01]  /*9550*/  @P3 SHF.R.U32.HI R0, RZ, c[0x0][0x2cc], R8 ;  /* 0x0000b300ff003a19 */ /* 0x000fe20000011608 */
[----:B-1----:R-:W-:Y:S02]  /*9560*/  IMAD.WIDE.U32 R2, R174, c[0x0][0x178], RZ ;  /* 0x00005e00ae027a25 */ /* 0x002fe400078e00ff */
[----:B------:R-:W-:Y:S02]  /*9570*/  @P1 LOP3.LUT R224, R224, 0x4, RZ, 0xfc, !PT ;  /* 0x00000004e0e01812 */ /* 0x000fe400078efcff */
[----:B------:R-:W-:Y:S01]  /*9580*/  ISETP.GE.AND P3, PT, R226, c[0x0][0x1d4], PT ;  /* 0x00007500e2007a0c */ /* 0x000fe20003f66270 */
[----:B------:R-:W-:Y:S01]  /*9590*/  IMAD.IADD R3, R3, 0x1, R4 ;  /* 0x0000000103037824 */ /* 0x000fe200078e0204 */
[----:B------:R-:W-:-:S02]  /*95a0*/  IADD3 R4, P0, R225, R10, RZ ;  /* 0x0000000ae1047210 */ /* 0x000fc40007f1e0ff */
[----:B------:R-:W-:Y:S01]  /*95b0*/  LOP3.LUT R224, R224, 0xfffffff7, RZ, 0xc0, !PT ;  /* 0xfffffff7e0e07812 */ /* 0x000fe200078ec0ff */
[C---:B----4-:R-:W-:Y:S01]  /*95c0*/  IMAD.WIDE.U32 R2, R19.reuse, c[0x0][0x1b8], R2 ;  /* 0x00006e0013027a25 */ /* 0x050fe200078e0002 */
[----:B------:R-:W-:Y:S02]  /*95d0*/  LEA.HI.X.SX32 R12, R10, R9, 0x1, P0 ;  /* 0x000000090a0c7211 */ /* 0x000fe400000f0eff */
[----:B------:R-:W-:Y:S01]  /*95e0*/  ISETP.GE.AND P0, PT, R134, c[0x0][0x1d4], PT ;  /* 0x0000750086007a0c */ /* 0x000fe20003f06270 */
[----:B------:R-:W-:Y:S02]  /*95f0*/  IMAD R3, R19, c[0x0][0x1bc], R3 ;  /* 0x00006f0013037a24 */ /* 0x000fe400078e0203 */
[----:B------:R-:W-:Y:S02]  /*9600*/  IMAD R13, R12, c[0x0][0x1e0], RZ ;  /* 0x000078000c0d7a24 */ /* 0x000fe400078e02ff */
[----:B------:R-:W-:Y:S01]  /*9610*/  IMAD.WIDE.U32 R6, R6, c[0x0][0x1c0], R2 ;  /* 0x0000700006067a25 */ /* 0x000fe200078e0002 */
[----:B------:R-:W-:-:S03]  /*9620*/  MOV R3, R135 ;  /* 0x0000008700037202 */ /* 0x000fc60000000f00 */
[----:B------:R-:W-:Y:S02]  /*9630*/  IMAD.MOV.U32 R2, RZ, RZ, R134 ;  /* 0x000000ffff027224 */ /* 0x000fe400078e0086 */
[----:B------:R-:W-:Y:S02]  /*9640*/  IMAD R12, R12, c[0x0][0x208], RZ ;  /* 0x000082000c0c7a24 */ /* 0x000fe400078e02ff */
[----:B------:R-:W-:Y:S01]  /*9650*/  IMAD.WIDE.U32 R10, R4, c[0x0][0x1e0], R2 ;  /* 0x00007800040a7a25 */ /* 0x000fe200078e0002 */
[----:B------:R-:W-:-:S03]  /*9660*/  @P0 LOP3.LUT R224, R224, 0x8, RZ, 0xfc, !PT ;  /* 0x00000008e0e00812 */ /* 0x000fc600078efcff */
[----:B------:R-:W-:Y:S01]  /*9670*/  IMAD.WIDE.U32 R8, R4, c[0x0][0x208], R2 ;  /* 0x0000820004087a25 */ /* 0x000fe200078e0002 */
[----:B------:R-:W-:-:S03]  /*9680*/  LOP3.LUT R224, R224, 0xfffffffd, RZ, 0xc0, !PT ;  /* 0xfffffffde0e07812 */ /* 0x000fc600078ec0ff */
[----:B------:R-:W-:Y:S01]  /*9690*/  IMAD.MOV R2, RZ, RZ, -R0 ;  /* 0x000000ffff027224 */ /* 0x000fe200078e0a00 */
[----:B------:R-:W-:Y:S01]  /*96a0*/  @P3 LOP3.LUT R224, R224, 0x2, RZ, 0xfc, !PT ;  /* 0x00000002e0e03812 */ /* 0x000fe200078efcff */
[----:B------:R-:W-:Y:S02]  /*96b0*/  IMAD.IADD R3, R7, 0x1, R14 ;  /* 0x0000000107037824 */ /* 0x000fe400078e020e */
[C---:B------:R-:W-:Y:S01]  /*96c0*/  IMAD R16, R4.reuse, c[0x0][0x1e4], R13 ;  /* 0x0000790004107a24 */ /* 0x040fe200078e020d */
[----:B------:R-:W-:Y:S01]  /*96d0*/  SHF.R.S32.HI R13, RZ, 0x1f, R0 ;  /* 0x0000001fff0d7819 */ /* 0x000fe20000011400 */
[----:B------:R-:W-:Y:S01]  /*96e0*/  IMAD R14, R4, c[0x0][0x20c], R12 ;  /* 0x00008300040e7a24 */ /* 0x000fe200078e020c */
[----:B------:R-:W-:Y:S01]  /*96f0*/  LOP3.LUT R224, R224, 0xfffffffe, RZ, 0xc0, !PT ;  /* 0xfffffffee0e07812 */ /* 0x000fe200078ec0ff */
[----:B------:R-:W-:Y:S01]  /*9700*/  IMAD R12, R2, c[0x0][0x2c4], R5 ;  /* 0x0000b100020c7a24 */ /* 0x000fe200078e0205 */
[----:B------:R-:W-:Y:S01]  /*9710*/  SEL R5, RZ, 0xffffffff, P1 ;  /* 0xffffffffff057807 */ /* 0x000fe20000800000 */
[----:B------:R-:W-:Y:S01]  /*9720*/  IMAD R4, R13, c[0x0][0x1b0], RZ ;  /* 0x00006c000d047a24 */ /* 0x000fe200078e02ff */
[----:B------:R-:W-:Y:S01]  /*9730*/  MOV R2, R6 ;  /* 0x0000000600027202 */ /* 0x000fe20000000f00 */
[----:B------:R-:W-:Y:S01]  /*9740*/  IMAD.IADD R7, R11, 0x1, R16 ;  /* 0x000000010b077824 */ /* 0x000fe200078e0210 */
[----:B------:R-:W-:Y:S01]  /*9750*/  SEL R6, RZ, 0x1, P0 ;  /* 0x00000001ff067807 */ /* 0x000fe20000000000 */
[----:B------:R-:W-:Y:S01]  /*9760*/  IMAD.SHL.U32 R13, R5, 0x2, RZ ;  /* 0x00000002050d7824 */ /* 0x000fe200078e00ff */
[----:B------:R-:W-:Y:S01]  /*9770*/  IADD3 R5, R9, R14, RZ ;  /* 0x0000000e09057210 */ /* 0x000fe20007ffe0ff */
[C---:B------:R-:W-:Y:S01]  /*9780*/  IMAD R4, R0.reuse, c[0x0][0x1b4], R4 ;  /* 0x00006d0000047a24 */ /* 0x040fe200078e0204 */
[----:B------:R-:W-:Y:S01]  /*9790*/  ISETP.NE.U32.AND P0, PT, RZ, c[0x0][0x350], PT ;  /* 0x0000d400ff007a0c */ /* 0x000fe20003f05070 */
[----:B------:R-:W-:Y:S01]  /*97a0*/  IMAD.WIDE.U32 R2, R0, c[0x0][0x1b0], R2 ;  /* 0x00006c0000027a25 */ /* 0x000fe200078e0002 */
[----:B------:R-:W-:-:S02]  /*97b0*/  LOP3.LUT R14, R13, 0x2, R6, 0xe2, !PT ;  /* 0x000000020d0e7812 */ /* 0x000fc400078ee206 */
[----:B------:R-:W-:Y:S01]  /*97c0*/  SHF.R.S32.HI R0, RZ, 0x1f, R12 ;  /* 0x0000001fff007819 */ /* 0x000fe2000001140c */
[----:B------:R-:W-:Y:S01]  /*97d0*/  IMAD.MOV.U32 R6, RZ, RZ, R10 ;  /* 0x000000ffff067224 */ /* 0x000fe200078e000a */
[----:B------:R-:W-:Y:S01]  /*97e0*/  ISETP.NE.AND.EX P0, PT, RZ, c[0x0][0x354], PT, P0 ;  /* 0x0000d500ff007a0c */ /* 0x000fe20003f05300 */
[----:B------:R-:W-:Y:S01]  /*97f0*/  IMAD.IADD R3, R3, 0x1, R4 ;  /* 0x0000000103037824 */ /* 0x000fe200078e0204 */
[----:B------:R-:W-:Y:S01]  /*9800*/  MOV R4, R8 ;  /* 0x0000000800047202 */ /* 0x000fe20000000f00 */
[----:B------:R-:W-:Y:S01]  /*9810*/  IMAD.WIDE.U32 R6, R19, c[0x0][0x1e8], R6 ;  /* 0x00007a0013067a25 */ /* 0x000fe200078e0006 */
[----:B------:R-:W-:-:S03]  /*9820*/  ISETP.GE.AND P1, PT, R227, c[0x0][0x1d4], PT ;  /* 0x00007500e3007a0c */ /* 0x000fc60003f26270 */
[----:B------:R-:W-:Y:S01]  /*9830*/  IMAD.WIDE.U32 R8, R12, c[0x0][0x1a8], R2 ;  /* 0x00006a000c087a25 */ /* 0x000fe200078e0002 */
[----:B------:R-:W-:-:S03]  /*9840*/  SEL R11, RZ, 0x8, P1 ;  /* 0x00000008ff0b7807 */ /* 0x000fc60000800000 */
[----:B------:R-:W-:Y:S02]  /*9850*/  IMAD R0, R0, c[0x0][0x1a8], RZ ;  /* 0x00006a0000007a24 */ /* 0x000fe400078e02ff */
[----:B------:R-:W-:-:S04]  /*9860*/  IMAD.WIDE.U32 R2, R19, c[0x0][0x210], R4 ;  /* 0x0000840013027a25 */ /* 0x000fc800078e0004 */
[C---:B------:R-:W-:Y:S01]  /*9870*/  IMAD R5, R19.reuse, c[0x0][0x1ec], R7 ;  /* 0x00007b0013057a24 */ /* 0x040fe200078e0207 */
[----:B------:R-:W-:Y:S01]  /*9880*/  @P1 LOP3.LUT R224, R224, 0x1, RZ, 0xfc, !PT ;  /* 0x00000001e0e01812 */ /* 0x000fe200078efcff */
[----:B------:R-:W-:Y:S01]  /*9890*/  IMAD R13, R12, c[0x0][0x1ac], R0 ;  /* 0x00006b000c0d7a24 */ /* 0x000fe200078e0200 */
[----:B------:R-:W-:Y:S01]  /*98a0*/  SEL R12, RZ, 0x4, P3 ;  /* 0x00000004ff0c7807 */ /* 0x000fe20001800000 */
[----:B------:R-:W-:Y:S01]  /*98b0*/  IMAD R3, R19, c[0x0][0x214], R3 ;  /* 0x0000850013037a24 */ /* 0x000fe200078e0203 */
[----:B------:R-:W-:Y:S01]  /*98c0*/  ISETP.GE.AND P1, PT, R133, c[0x0][0x198], PT ;  /* 0x0000660085007a0c */ /* 0x000fe20003f26270 */
[----:B------:R-:W-:Y:S01]  /*98d0*/  IMAD.MOV.U32 R4, RZ, RZ, R6 ;  /* 0x000000ffff047224 */ /* 0x000fe200078e0006 */
[----:B------:R-:W-:Y:S01]  /*98e0*/  IADD3 R9, R9, R13, RZ ;  /* 0x0000000d09097210 */ /* 0x000fe20007ffe0ff */
[----:B------:R-:W-:Y:S01]  /*98f0*/  IMAD.IADD R16, R225, 0x1, R17 ;  /* 0x00000001e1107824 */ /* 0x000fe200078e0211 */
[----:B------:R-:W-:Y:S02]  /*9900*/  LOP3.LUT R120, R11, R14, R12, 0xfe, !PT ;  /* 0x0000000e0b787212 */ /* 0x000fe400078efe0c */
[----:B------:R-:W-:-:S02]  /*9910*/  ISETP.GE.AND P3, PT, R227, c[0x0][0x198], PT ;  /* 0x00006600e3007a0c */ /* 0x000fc40003f66270 */
[----:B--2---:R-:W-:Y:S01]  /*9920*/  @P2 SHF.R.S32.HI R10, RZ, 0x1f, R15 ;  /* 0x0000001fff0a2819 */ /* 0x004fe2000001140f */
[----:B------:R-:W-:Y:S02]  /*9930*/  @!P2 IMAD.MOV.U32 R10, RZ, RZ, R114 ;  /* 0x000000ffff0aa224 */ /* 0x000fe400078e0072 */
[----:B------:R-:W-:Y:S01]  /*9940*/  @!P2 IMAD.MOV.U32 R15, RZ, RZ, R115 ;  /* 0x000000ffff0fa224 */ /* 0x000fe200078e0073 */
[----:B------:R-:W-:Y:S02]  /*9950*/  ISETP.GE.AND P2, PT, R134, c[0x0][0x198], PT ;  /* 0x0000660086007a0c */ /* 0x000fe40003f46270 */
[----:B------:R-:W-:Y:S02]  /*9960*/  SEL R7, R10, RZ, !P0 ;  /* 0x000000ff0a077207 */ /* 0x000fe40004000000 */
[----:B------:R-:W-:Y:S02]  /*9970*/  SEL R0, R15, RZ, !P0 ;  /* 0x000000ff0f007207 */ /* 0x000fe40004000000 */
[----:B------:R-:W-:Y:S01]  /*9980*/  LEA R15, P0, R8, c[0x0][0x160], 0x1 ;  /* 0x00005800080f7a11 */ /* 0x000fe200078008ff */
[----:B------:R-:W-:-:S02]  /*9990*/  IMAD R6, R7, c[0x0][0x1f0], RZ ;  /* 0x00007c0007067a24 */ /* 0x000fc400078e02ff */
[----:B------:R-:W-:Y:S01]  /*99a0*/  IMAD R7, R7, c[0x0][0x218], RZ ;  /* 0x0000860007077a24 */ /* 0x000fe200078e02ff */
[----:B------:R-:W-:Y:S01]  /*99b0*/  LEA.HI.X R12, R8, c[0x0][0x164], R9, 0x1, P0 ;  /* 0x00005900080c7a11 */ /* 0x000fe200000f0c09 */
        /* <DEDUP_REMOVED lines=8> */
.L_x_2552:
[----:B------:R-:W-:Y:S05]  /*9a40*/  BRA.DIV ~URZ, `(.L_x_2398) ;  /* 0x00018a927f007947 */ /* 0x000fea000b800000 */
[----:B------:R3:W4:Y:S02]  /*9a50*/  SHFL.IDX PT, R2, R15, RZ, 0x181f ;  /* 0x00181fff0f027589 */ /* 0x00072400000e0000 */
.L_x_2553:
[----:B---3--:R-:W3:Y:S01]  /*9a60*/  LDL R0, [R1+0x14] ;  /* 0x0000140001007983 */ /* 0x008ee20000100800 */
[----:B------:R-:W-:Y:S01]  /*9a70*/  SHF.R.S32.HI R97, RZ, 0x1f, R133 ;  /* 0x0000001fff617819 */ /* 0x000fe20000011485 */
[----:B------:R-:W-:Y:S01]  /*9a80*/  BSSY B0, `(.L_x_2399) ;  /* 0x0000018000007945 */ /* 0x000fe20003800000 */
[----:B------:R-:W-:Y:S02]  /*9a90*/  SHF.R.S32.HI R13, RZ, 0x1f, R226 ;  /* 0x0000001fff0d7819 */ /* 0x000fe400000114e2 */
[----:B------:R-:W-:Y:S02]  /*9aa0*/  LEA.HI R59, R97, R133, RZ, 0x3 ;  /* 0x00000085613b7211 */ /* 0x000fe400078f18ff */
[----:B------:R-:W-:Y:S01]  /*9ab0*/  SHF.R.S32.HI R14, RZ, 0x1f, R227 ;  /* 0x0000001fff0e7819 */ /* 0x000fe200000114e3 */
[----:B---3--:R-:W-:Y:S01]  /*9ac0*/  IMAD R66, R0, c[0x0][0x2c4], RZ ;  /* 0x0000b10000427a24 */ /* 0x008fe200078e02ff */
[----:B------:R-:W-:-:S04]  /*9ad0*/  LOP3.LUT R0, R59, 0xfffffff8, RZ, 0xc0, !PT ;  /* 0xfffffff83b007812 */ /* 0x000fc800078ec0ff */
[----:B------:R-:W-:Y:S02]  /*9ae0*/  ISETP.GE.AND P6, PT, R16, R66, PT ;  /* 0x000000421000720c */ /* 0x000fe40003fc6270 */
[----:B------:R-:W-:-:S11]  /*9af0*/  SHF.R.S32.HI R24, RZ, 0x1f, R0 ;  /* 0x0000001fff187819 */ /* 0x000fd60000011400 */
        /* <DEDUP_REMOVED lines=16> */
.L_x_2400:
[----:B------:R-:W-:Y:S05]  /*9c00*/  BSYNC B0 ;  /* 0x0000000000007941 */ /* 0x000fea0003800000 */
.L_x_2399:
[----:B------:R-:W-:Y:S05]  /*9c10*/  BRA.DIV ~URZ, `(.L_x_2401) ;  /* 0x000189327f007947 */ /* 0x000fea000b800000 */
[----:B--2---:R2:W3:Y:S04]  /*9c20*/  SHFL.IDX PT, R4, R12, 0x1, 0x181f ;  /* 0x00381f000c047f89 */ /* 0x0044e800000e0000 */
[----:B----4-:R2:W4:Y:S02]  /*9c30*/  SHFL.IDX PT, R2, R15, 0x1, 0x181f ;  /* 0x00381f000f027f89 */ /* 0x01052400000e0000 */
.L_x_2554:
[----:B------:R-:W-:Y:S01]  /*9c40*/  IADD3 R3, R16, 0x20, RZ ;  /* 0x0000002010037810 */ /* 0x000fe20007ffe0ff */
[----:B------:R-:W-:Y:S01]  /*9c50*/  BSSY B0, `(.L_x_2402) ;  /* 0x0000014000007945 */ /* 0x000fe20003800000 */
[----:B------:R-:W-:Y:S02]  /*9c60*/  LOP3.LUT R224, R224, 0xffffffef, RZ, 0xc0, !PT ;  /* 0xffffffefe0e07812 */ /* 0x000fe400078ec0ff */
[----:B------:R-:W-:-:S13]  /*9c70*/  ISETP.GE.AND P0, PT, R3, R66, PT ;  /* 0x000000420300720c */ /* 0x000fda0003f06270 */
[----:B------:R-:W-:Y:S01]  /*9c80*/  @P0 LOP3.LUT R224, R224, 0x10, RZ, 0xfc, !PT ;  /* 0x00000010e0e00812 */ /* 0x000fe200078efcff */
[----:B------:R-:W-:Y:S05]  /*9c90*/  @P0 BRA `(.L_x_2403) ;  /* 0x000000f000000947 */ /* 0x000fea0003800000 */
[----:B----4-:R-:W-:-:S04]  /*9ca0*/  LEA R10, P0, R134, R2, 0x1 ;  /* 0x00000002860a7211 */ /* 0x010fc800078008ff */
[----:B---3--:R-:W-:Y:S02]  /*9cb0*/  LEA.HI.X R11, R134, R4, R135, 0x1, P0 ;  /* 0x00000004860b7211 */ /* 0x008fe400000f0c87 */
        /* <DEDUP_REMOVED lines=13> */
.L_x_2403:
[----:B------:R-:W-:Y:S05]  /*9d90*/  BSYNC B0 ;  /* 0x0000000000007941 */ /* 0x000fea0003800000 */
.L_x_2402:
[----:B------:R-:W-:Y:S05]  /*9da0*/  BRA.DIV ~URZ, `(.L_x_2404) ;  /* 0x000188727f007947 */ /* 0x000fea000b800000 */
[----:B---3--:R3:W1:Y:S02]  /*9db0*/  SHFL.IDX PT, R4, R12, 0x2, 0x181f ;  /* 0x00581f000c047f89 */ /* 0x00866400000e0000 */
.L_x_2555:
[----:B------:R-:W-:Y:S05]  /*9dc0*/  BRA.DIV ~URZ, `(.L_x_2405) ;  /* 0x000188c27f007947 */ /* 0x000fea000b800000 */
[----:B----4-:R4:W2:Y:S02]  /*9dd0*/  SHFL.IDX PT, R2, R15, 0x2, 0x181f ;  /* 0x00581f000f027f89 */ /* 0x0108a400000e0000 */
.L_x_2556:
[----:B------:R-:W-:Y:S01]  /*9de0*/  IADD3 R3, R16, 0x40, RZ ;  /* 0x0000004010037810 */ /* 0x000fe20007ffe0ff */
[----:B------:R-:W-:Y:S01]  /*9df0*/  BSSY B0, `(.L_x_2406) ;  /* 0x0000014000007945 */ /* 0x000fe20003800000 */
[----:B------:R-:W-:Y:S02]  /*9e00*/  LOP3.LUT R224, R224, 0xffffffdf, RZ, 0xc0, !PT ;  /* 0xffffffdfe0e07812 */ /* 0x000fe400078ec0ff */
[----:B------:R-:W-:-:S13]  /*9e10*/  ISETP.GE.AND P0, PT, R3, R66, PT ;  /* 0x000000420300720c */ /* 0x000fda0003f06270 */
[----:B------:R-:W-:Y:S01]  /*9e20*/  @P0 LOP3.LUT R224, R224, 0x20, RZ, 0xfc, !PT ;  /* 0x00000020e0e00812 */ /* 0x000fe200078efcff */
[----:B------:R-:W-:Y:S05]  /*9e30*/  @P0 BRA `(.L_x_2407) ;  /* 0x000000f000000947 */ /* 0x000fea0003800000 */
[----:B--2---:R-:W-:-:S04]  /*9e40*/  LEA R10, P0, R134, R2, 0x1 ;  /* 0x00000002860a7211 */ /* 0x004fc800078008ff */
        /* <DEDUP_REMOVED lines=14> */
.L_x_2407:
[----:B------:R-:W-:Y:S05]  /*9f30*/  BSYNC B0 ;  /* 0x0000000000007941 */ /* 0x000fea0003800000 */
.L_x_2406:
[----:B------:R-:W-:Y:S05]  /*9f40*/  BRA.DIV ~URZ, `(.L_x_2408) ;  /* 0x000187b27f007947 */ /* 0x000fea000b800000 */
[----:B-1----:R1:W3:Y:S04]  /*9f50*/  SHFL.IDX PT, R4, R12, 0x3, 0x181f ;  /* 0x00781f000c047f89 */ /* 0x0022e800000e0000 */
[----:B--2---:R1:W2:Y:S02]  /*9f60*/  SHFL.IDX PT, R2, R15, 0x3, 0x181f ;  /* 0x00781f000f027f89 */ /* 0x0042a400000e0000 */
.L_x_2557:
[----:B----4-:R-:W4:Y:S04]  /*9f70*/  LDL R130, [R1+0x28] ;  /* 0x0000280001827983 */ /* 0x010f280000100800 */
[----:B---3--:R-:W3:Y:S04]  /*9f80*/  LDL R131, [R1+0x18] ;  /* 0x0000180001837983 */ /* 0x008ee80000100800 */
[----:B------:R1:W5:Y:S01]  /*9f90*/  LDL R132, [R1+0x20] ;  /* 0x0000200001847983 */ /* 0x0003620000100800 */
[----:B------:R-:W-:-:S04]  /*9fa0*/  IADD3 R3, R16, 0x60, RZ ;  /* 0x0000006010037810 */ /* 0x000fc80007ffe0ff */
[----:B------:R-:W-:-:S13]  /*9fb0*/  ISETP.GE.AND P5, PT, R3, R66, PT ;  /* 0x000000420300720c */ /* 0x000fda0003fa6270 */
[----:B-12---:R-:W-:-:S04]  /*9fc0*/  @!P5 LEA R12, P0, R226, R2, 0x1 ;  /* 0x00000002e20cd211 */ /* 0x006fc800078008ff */
[----:B------:R-:W-:Y:S02]  /*9fd0*/  @!P5 LEA.HI.X R13, R226, R4, R13, 0x1, P0 ;  /* 0x00000004e20dd211 */ /* 0x000fe400000f0c0d */
[----:B------:R-:W-:-:S04]  /*9fe0*/  @!P5 LEA R8, P0, R134, R2, 0x1 ;  /* 0x000000028608d211 */ /* 0x000fc800078008ff */
[----:B------:R-:W-:Y:S02]  /*9ff0*/  @!P5 LEA.HI.X R9, R134, R4, R135, 0x1, P0 ;  /* 0x000000048609d211 */ /* 0x000fe400000f0c87 */
[C---:B------:R-:W-:Y:S01]  /*a000*/  @!P5 LEA R6, P0, R0.reuse, R2, 0x1 ;  /* 0x000000020006d211 */ /* 0x040fe200078008ff */
[----:B------:R-:W-:Y:S01]  /*a010*/  IMAD.MOV.U32 R127, RZ, RZ, 0x30 ;  /* 0x00000030ff7f7424 */ /* 0x000fe200078e00ff */
[----:B------:R-:W-:Y:S01]  /*a020*/  SHF.R.S32.HI R126, RZ, 0x1f, R116 ;  /* 0x0000001fff7e7819 */ /* 0x000fe20000011474 */
[----:B------:R-:W-:Y:S01]  /*a030*/  @!PT LDS RZ, [RZ] ;  /* 0x00000000fffff984 */ /* 0x000fe20000000800 */
[----:B------:R-:W-:Y:S01]  /*a040*/  @!PT LDS RZ, [RZ] ;  /* 0x00000000fffff984 */ /* 0x000fe20000000800 */
[----:B------:R-:W-:Y:S01]  /*a050*/  @!PT LDS RZ, [RZ] ;  /* 0x00000000fffff984 */ /* 0x000fe20000000800 */
[----:B------:R1:W-:Y:S01]  /*a060*/  @!P5 LDGSTS.E.BYPASS.LTC128B.128 [R213+0x13080], [R8.64], !P2 ;  /* 0x1308000008d5dfae */ /* 0x0003e2000d101d46 */
[----:B------:R-:W-:Y:S02]  /*a070*/  @!P5 LEA.HI.X R7, R0, R4, R24, 0x1, P0 ;  /* 0x000000040007d211 */ /* 0x000fe400000f0c18 */
[----:B------:R-:W-:-:S03]  /*a080*/  @!P5 LEA R10, P0, R227, R2, 0x1 ;  /* 0x00000002e30ad211 */ /* 0x000fc600078008ff */
[----:B------:R2:W-:Y:S01]  /*a090*/  @!P5 LDGSTS.E.BYPASS.LTC128B.128 [R213+0x17080], [R6.64], !P1 ;  /* 0x1708000006d5dfae */ /* 0x0005e2000c901d46 */
[----:B------:R-:W-:Y:S01]  /*a0a0*/  @!P5 LEA.HI.X R11, R227, R4, R14, 0x1, P0 ;  /* 0x00000004e30bd211 */ /* 0x000fe200000f0c0e */
[----:B------:R-:W-:Y:S02]  /*a0b0*/  IMAD R4, R126, c[0x0][0x1e0], RZ ;  /* 0x000078007e047a24 */ /* 0x000fe400078e02ff */
[C---:B------:R-:W-:Y:S01]  /*a0c0*/  IMAD.WIDE.U32 R2, R116.reuse, c[0x0][0x1e0], RZ ;  /* 0x0000780074027a25 */ /* 0x040fe200078e00ff */
[----:B------:R1:W-:Y:S03]  /*a0d0*/  @!P5 LDGSTS.E.BYPASS.LTC128B.128 [R213+0x1b080], [R12.64], !P4 ;  /* 0x1b0800000cd5dfae */ /* 0x0003e6000e101d46 */
[----:B------:R-:W-:Y:S01]  /*a0e0*/  IMAD R4, R116, c[0x0][0x1e4], R4 ;  /* 0x0000790074047a24 */ /* 0x000fe200078e0204 */
[----:B------:R3:W-:Y:S03]  /*a0f0*/  @!P5 LDGSTS.E.BYPASS.LTC128B.128 [R213+0x1f080], [R10.64], !P3 ;  /* 0x1f0800000ad5dfae */ /* 0x0007e6000d901d46 */
[----:B------:R-:W-:Y:S01]  /*a100*/  IMAD.IADD R4, R3, 0x1, R4 ;  /* 0x0000000103047824 */ /* 0x000fe200078e0204 */
[----:B------:R-:W0:Y:S03]  /*a110*/  LDGDEPBAR ;  /* 0x00000000000079af */ /* 0x000e260000000000 */
[----:B------:R-:W-:-:S02]  /*a120*/  IMAD R5, R4, 0x30, RZ ;  /* 0x0000003004057824 */ /* 0x000fc400078e02ff */
[----:B------:R-:W-:Y:S02]  /*a130*/  IMAD.MOV.U32 R128, RZ, RZ, R228 ;  /* 0x000000ffff807224 */ /* 0x000fe400078e00e4 */
[----:B------:R-:W-:Y:S02]  /*a140*/  IMAD.MOV.U32 R129, RZ, RZ, R232 ;  /* 0x000000ffff817224 */ /* 0x000fe400078e00e8 */
[----:B--2---:R-:W-:Y:S02]  /*a150*/  IMAD.MOV.U32 R7, RZ, RZ, 0x20 ;  /* 0x00000020ff077424 */ /* 0x004fe400078e00ff */
[----:B------:R-:W-:-:S04]  /*a160*/  IMAD.WIDE.U32 R2, R2, 0x30, R128 ;  /* 0x0000003002027825 */ /* 0x000fc800078e0080 */
[----:B-1----:R-:W-:Y:S02]  /*a170*/  IMAD R8, R7, c[0x0][0x1e4], RZ ;  /* 0x0000790007087a24 */ /* 0x002fe400078e02ff */
[----:B------:R-:W-:Y:S01]  /*a180*/  IMAD.IADD R3, R3, 0x1, R5 ;  /* 0x0000000103037824 */ /* 0x000fe200078e0205 */
[----:B------:R-:W-:Y:S01]  /*a190*/  WARPSYNC 0xffffffff ;  /* 0xffffffff00007948 */ /* 0x000fe20003800000 */
[----:B------:R-:W-:Y:S01]  /*a1a0*/  P2R R15, PR, RZ, 0x40 ;  /* 0x00000040ff0f7803 */ /* 0x000fe20000000000 */
[----:B------:R-:W-:Y:S01]  /*a1b0*/  BAR.SYNC.DEFER_BLOCKING 0x0 ;  /* 0x0000000000007b1d */ /* 0x000fe20000010000 */
[C---:B------:R-:W-:Y:S02]  /*a1c0*/  LOP3.LUT P6, RZ, R224.reuse, 0x8, RZ, 0xc0, !PT ;  /* 0x00000008e0ff7812 */ /* 0x040fe400078cc0ff */
[C---:B------:R-:W-:Y:S02]  /*a1d0*/  LOP3.LUT P3, RZ, R224.reuse, 0x2, RZ, 0xc0, !PT ;  /* 0x00000002e0ff7812 */ /* 0x040fe4000786c0ff */
[----:B------:R-:W-:Y:S01]  /*a1e0*/  LOP3.LUT P4, RZ, R224, 0x1, RZ, 0xc0, !PT ;  /* 0x00000001e0ff7812 */ /* 0x000fe2000788c0ff */
[----:B------:R-:W-:-:S02]  /*a1f0*/  IMAD.MOV.U32 R136, RZ, RZ, c[0x0][0x2c4] ;  /* 0x0000b100ff887624 */ /* 0x000fc400078e00ff */
[----:B----4-:R-:W-:-:S04]  /*a200*/  IMAD R127, R130, -0x30, R127 ;  /* 0xffffffd0827f7824 */ /* 0x010fc800078e027f */
[----:B---3--:R-:W-:-:S05]  /*a210*/  IMAD.IADD R125, R131, 0x1, R127 ;  /* 0x00000001837d7824 */ /* 0x008fca00078e027f */
[----:B------:R-:W-:-:S05]  /*a220*/  IMNMX R6, R125, 0x30, PT ;  /* 0x000000307d067817 */ /* 0x000fca0003800200 */
[----:B------:R-:W-:-:S05]  /*a230*/  IMAD.IADD R4, R6, 0x1, -R225 ;  /* 0x0000000106047824 */ /* 0x000fca00078e0ae1 */
[----:B------:R-:W-:Y:S01]  /*a240*/  ISETP.GE.AND P0, PT, R4, 0x21, PT ;  /* 0x000000210400780c */ /* 0x000fe20003f06270 */
[----:B------:R-:W-:-:S12]  /*a250*/  IMAD.WIDE.U32 R6, R7, c[0x0][0x1e0], RZ ;  /* 0x0000780007067a25 */ /* 0x000fd800078e00ff */
        /* <DEDUP_REMOVED lines=14> */
[----:B------:R1:W-:Y:S01]  /*a340*/  @P1 LDGSTS.E.BYPASS.LTC128B.128 [R211+0xe880], [R4.64+0x180], !P4 ;  /* 0x0e88018004d31fae */ /* 0x0003e2000e101d46 */
[----:B------:R-:W-:-:S13]  /*a350*/  LOP3.LUT P1, RZ, R224, 0x8, RZ, 0xc0, !PT ;  /* 0x00000008e0ff7812 */ /* 0x000fda000782c0ff */
[----:B------:R1:W-:Y:S04]  /*a360*/  @P0 LDGSTS.E.BYPASS.LTC128B.128 [R213+0xb080], [R2.64], !P1 ;  /* 0x0b08000002d50fae */ /* 0x0003e8000c901d46 */
[----:B------:R1:W-:Y:S04]  /*a370*/  @P0 LDGSTS.E.BYPASS.LTC128B.128 [R213+0xc880], [R2.64+0x80], !P2 ;  /* 0x0c88008002d50fae */ /* 0x0003e8000d101d46 */
[----:B------:R1:W-:Y:S04]  /*a380*/  @P0 LDGSTS.E.BYPASS.LTC128B.128 [R213+0xe080], [R2.64+0x100], !P3 ;  /* 0x0e08010002d50fae */ /* 0x0003e8000d901d46 */
[----:B------:R1:W-:Y:S01]  /*a390*/  @P0 LDGSTS.E.BYPASS.LTC128B.128 [R213+0xf880], [R2.64+0x180], !P4 ;  /* 0x0f88018002d50fae */ /* 0x0003e2000e101d46 */
[----:B------:R-:W-:-:S03]  /*a3a0*/  ISETP.LT.AND P0, PT, RZ, c[0x0][0x27c], PT ;  /* 0x00009f00ff007a0c */ /* 0x000fc60003f01270 */
[----:B------:R-:W0:Y:S01]  /*a3b0*/  LDGDEPBAR ;  /* 0x00000000000079af */ /* 0x000e220000000000 */
[----:B------:R-:W-:-:S09]  /*a3c0*/  ISETP.NE.AND P6, PT, R15, RZ, PT ;  /* 0x000000ff0f00720c */ /* 0x000fd20003fc5270 */
[----:B------:R-:W-:Y:S05]  /*a3d0*/  @P0 BRA `(.L_x_2409) ;  /* 0x0000002000000947 */ /* 0x000fea0003800000 */
[----:B------:R-:W-:-:S04]  /*a3e0*/  DEPBAR.LE SB0, 0x1 ;  /* 0x000080400000791a */ /* 0x000fc80000000000 */
[----:B------:R-:W-:Y:S05]  /*a3f0*/  BRA `(.L_x_2410) ;  /* 0x000095c000007947 */ /* 0x000fea0003800000 */
.L_x_2409:
[----:B------:R-:W-:Y:S01]  /*a400*/  ULDC.U8 UR4, c[0x0][0x298] ;  /* 0x0000a60000047ab9 */ /* 0x000fe20000000000 */
[----:B-1---5:R-:W-:Y:S01]  /*a410*/  SHF.R.S32.HI R2, RZ, 0x1f, R158 ;  /* 0x0000001fff027819 */ /* 0x022fe2000001149e */
[----:B------:R-:W-:Y:S01]  /*a420*/  IMAD.WIDE.U32 R6, R158, c[0x0][0x280], RZ ;  /* 0x0000a0009e067a25 */ /* 0x000fe200078e00ff */
[----:B------:R-:W-:Y:S01]  /*a430*/  ISETP.NE.AND P0, PT, RZ, UR4, PT ;  /* 0x00000004ff007c0c */ /* 0x000fe2000bf05270 */
[----:B------:R-:W-:Y:S02]  /*a440*/  BSSY B2, `(.L_x_2410) ;  /* 0x0000957000027945 */ /* 0x000fe40003800000 */
[C---:B------:R-:W-:Y:S02]  /*a450*/  IMAD R3, R2.reuse, c[0x0][0x280], RZ ;  /* 0x0000a00002037a24 */ /* 0x040fe400078e02ff */
[----:B------:R-:W-:Y:S02]  /*a460*/  IMAD R2, R2, c[0x0][0x290], RZ ;  /* 0x0000a40002027a24 */ /* 0x000fe400078e02ff */
[----:B------:R-:W-:-:S02]  /*a470*/  IMAD R3, R158, c[0x0][0x284], R3 ;  /* 0x0000a1009e037a24 */ /* 0x000fc400078e0203 */
[----:B------:R-:W-:Y:S01]  /*a480*/  IMAD R8, R158, c[0x0][0x294], R2 ;  /* 0x0000a5009e087a24 */ /* 0x000fe200078e0202 */
[----:B------:R-:W-:Y:S01]  /*a490*/  LEA R2, R96, R16, 0x5 ;  /* 0x0000001060027211 */ /* 0x000fe200078e28ff */
[----:B------:R-:W-:Y:S01]  /*a4a0*/  IMAD.WIDE.U32 R4, R158, c[0x0][0x290], RZ ;  /* 0x0000a4009e047a25 */ /* 0x000fe200078e00ff */
[----:B------:R-:W-:-:S04]  /*a4b0*/  IADD3 R3, R3, R7, RZ ;  /* 0x0000000703037210 */ /* 0x000fc80007ffe0ff */
[----:B------:R-:W-:Y:S01]  /*a4c0*/  IADD3 R8, R8, R5, RZ ;  /* 0x0000000508087210 */ /* 0x000fe20007ffe0ff */
[----:B------:R-:W-:Y:S05]  /*a4d0*/  @!P0 BRA `(.L_x_2411) ;  /* 0x0000494000008947 */ /* 0x000fea0003800000 */
[----:B------:R-:W-:Y:S01]  /*a4e0*/  ISETP.NE.AND P1, PT, R136, 0x1, PT ;  /* 0x000000018800780c */ /* 0x000fe20003f25270 */
[----:B------:R-:W-:Y:S01]  /*a4f0*/  IMAD.MOV.U32 R7, RZ, RZ, R3 ;  /* 0x000000ffff077224 */ /* 0x000fe200078e0003 */
[----:B------:R-:W-:Y:S01]  /*a500*/  BSSY B0, `(.L_x_2412) ;  /* 0x000004f000007945 */ /* 0x000fe20003800000 */
[----:B------:R-:W-:Y:S01]  /*a510*/  SHF.R.S32.HI R40, RZ, 0x1f, R142 ;  /* 0x0000001fff287819 */ /* 0x000fe2000001148e */
[----:B------:R-:W-:Y:S01]  /*a520*/  CS2R R64, SRZ ;  /* 0x0000000000407805 */ /* 0x000fe2000001ff00 */
        /* <DEDUP_REMOVED lines=8> */
[----:B------:R-:W-:Y:S01]  /*a5b0*/  @P1 IMAD.HI.U32 R0, R2, c[0x0][0x2c8], RZ ;  /* 0x0000b20002001a27 */ /* 0x000fe200078e00ff */
[----:B------:R-:W-:Y:S01]  /*a5c0*/  CS2R R36, SRZ ;  /* 0x0000000000247805 */ /* 0x000fe2000001ff00 */
[----:B------:R-:W-:Y:S01]  /*a5d0*/  CS2R R28, SRZ ;  /* 0x00000000001c7805 */ /* 0x000fe2000001ff00 */
[----:B------:R-:W-:-:S02]  /*a5e0*/  CS2R R24, SRZ ;  /* 0x0000000000187805 */ /* 0x000fc4000001ff00 */
[----:B------:R-:W-:-:S04]  /*a5f0*/  @P1 SHF.R.U32.HI R2, RZ, c[0x0][0x2cc], R0 ;  /* 0x0000b300ff021a19 */ /* 0x000fc80000011600 */
        /* <DEDUP_REMOVED lines=23> */
[----:B------:R-:W-:-:S09]  /*a770*/  ISETP.GE.AND P1, PT, R139, c[0x0][0x27c], PT ;  /* 0x00009f008b007a0c */ /* 0x000fd20003f26270 */
[C---:B------:R-:W-:Y:S01]  /*a780*/  @!P3 IMAD.SHL.U32 R6, R140.reuse, 0x2, RZ ;  /* 0x000000028c06b824 */ /* 0x040fe200078e00ff */
[----:B------:R-:W-:-:S04]  /*a790*/  @!P3 SHF.L.U64.HI R5, R140, 0x1, R38 ;  /* 0x000000018c05b819 */ /* 0x000fc80000010226 */
[----:B--2---:R-:W-:-:S05]  /*a7a0*/  @!P3 IADD3 R18, P0, R3, R6, RZ ;  /* 0x000000060312b210 */ /* 0x004fca0007f1e0ff */
[----:B----4-:R-:W-:Y:S01]  /*a7b0*/  @!P3 IMAD.X R19, R4, 0x1, R5, P0 ;  /* 0x000000010413b824 */ /* 0x010fe200000e0605 */
        /* <DEDUP_REMOVED lines=33> */
[----:B------:R-:W-:-:S05]  /*a9d0*/  @!P0 IMAD.X R5, R2, 0x1, R20, P4 ;  /* 0x0000000102058824 */ /* 0x000fca00020e0614 */
[----:B------:R1:W5:Y:S03]  /*a9e0*/  @!P0 LD.E.64 R44, [R4.64] ;  /* 0x00000006042c8980 */ /* 0x000366000c101b00 */
.L_x_2413:
[----:B------:R-:W-:Y:S05]  /*a9f0*/  BSYNC B0 ;  /* 0x0000000000007941 */ /* 0x000fea0003800000 */
.L_x_2412:
        /* <DEDUP_REMOVED lines=82> */
.L_x_2415:
[----:B------:R-:W-:Y:S05]  /*af20*/  BSYNC B0 ;  /* 0x0000000000007941 */ /* 0x000fea0003800000 */
.L_x_2414:
        /* <DEDUP_REMOVED lines=53> */
[----:B------:R1:W5:Y:S01]  /*b280*/  @!P3 LD.E.64 R60, [R18.64] ;  /* 0x00000006123cb980 */ /* 0x000362000c101b00 */
[----:B----4-:R-:W-:Y:S01]  /*b290*/  @!P3 IMAD.X R17, R2, 0x1, R6, P0 ;  /* 0x000000010211b824 */ /* 0x010fe200000e0606 */
[----:B------:R-:W-:Y:S02]  /*b2a0*/  @!P2 SHF.L.U64.HI R6, R143, 0x1, R21 ;  /* 0x000000018f06a819 */ /* 0x000fe40000010215 */
[-C--:B------:R-:W-:Y:S01]  /*b2b0*/  @!P2 IADD3 R14, P0, R3, R5.reuse, RZ ;  /* 0x00000005030ea210 */ /* 0x080fe20007f1e0ff */
[----:B------:R-:W-:Y:S01]  /*b2c0*/  CS2R R72, SRZ ;  /* 0x0000000000487805 */ /* 0x000fe2000001ff00 */
[----:B------:R-:W-:Y:S01]  /*b2d0*/  CS2R R74, SRZ ;  /* 0x00000000004a7805 */ /* 0x000fe2000001ff00 */
[----:B------:R-:W-:Y:S01]  /*b2e0*/  CS2R R76, SRZ ;  /* 0x00000000004c7805 */ /* 0x000fe2000001ff00 */
[----:B------:R2:W5:Y:S01]  /*b2f0*/  @!P3 LD.E.64 R62, [R16.64] ;  /* 0x00000006103eb980 */ /* 0x000562000c101b00 */
[----:B------:R-:W-:Y:S01]  /*b300*/  @!P2 IMAD.X R15, R4, 0x1, R6, P0 ;  /* 0x00000001040fa824 */ /* 0x000fe200000e0606 */
[----:B------:R-:W-:Y:S01]  /*b310*/  @!P2 IADD3 R12, P0, R0, R5, RZ ;  /* 0x00000005000ca210 */ /* 0x000fe20007f1e0ff */
[----:B------:R-:W-:-:S04]  /*b320*/  @!P1 IMAD.SHL.U32 R5, R139, 0x2, RZ ;  /* 0x000000028b059824 */ /* 0x000fc800078e00ff */
[----:B------:R-:W-:Y:S01]  /*b330*/  @!P2 IMAD.X R13, R2, 0x1, R6, P0 ;  /* 0x00000001020da824 */ /* 0x000fe200000e0606 */
[----:B------:R-:W-:Y:S02]  /*b340*/  @!P1 SHF.L.U64.HI R6, R139, 0x1, R31 ;  /* 0x000000018b069819 */ /* 0x000fe4000001021f */
[-C--:B------:R-:W-:Y:S02]  /*b350*/  @!P1 IADD3 R10, P0, R3, R5.reuse, RZ ;  /* 0x00000005030a9210 */ /* 0x080fe40007f1e0ff */
[----:B------:R2:W5:Y:S03]  /*b360*/  @!P2 LD.E.64 R68, [R12.64] ;  /* 0x000000060c44a980 */ /* 0x000566000c101b00 */
[----:B------:R-:W-:Y:S01]  /*b370*/  @!P1 IMAD.X R11, R4, 0x1, R6, P0 ;  /* 0x00000001040b9824 */ /* 0x000fe200000e0606 */
[----:B------:R-:W-:Y:S01]  /*b380*/  @!P1 IADD3 R8, P0, R0, R5, RZ ;  /* 0x0000000500089210 */ /* 0x000fe20007f1e0ff */
[----:B-1----:R-:W-:-:S03]  /*b390*/  CS2R R18, SRZ ;  /* 0x0000000000127805 */ /* 0x002fc6000001ff00 */
[----:B------:R2:W5:Y:S01]  /*b3a0*/  @!P1 LD.E.64 R70, [R10.64] ;  /* 0x000000060a469980 */ /* 0x000562000c101b00 */
[----:B------:R-:W-:Y:S01]  /*b3b0*/  @!P1 IMAD.X R9, R2, 0x1, R6, P0 ;  /* 0x0000000102099824 */ /* 0x000fe200000e0606 */
[C---:B------:R-:W-:Y:S02]  /*b3c0*/  ISETP.GE.AND P0, PT, R142.reuse, c[0x0][0x27c], PT ;  /* 0x00009f008e007a0c */ /* 0x040fe40003f06270 */
[----:B------:R2:W5:Y:S04]  /*b3d0*/  @!P2 LD.E.64 R18, [R14.64] ;  /* 0x000000060e12a980 */ /* 0x000568000c101b00 */
[----:B------:R2:W5:Y:S07]  /*b3e0*/  @!P1 LD.E.64 R72, [R8.64] ;  /* 0x0000000608489980 */ /* 0x00056e000c101b00 */
        /* <DEDUP_REMOVED lines=8> */
.L_x_2417:
[----:B------:R-:W-:Y:S05]  /*b470*/  BSYNC B0 ;  /* 0x0000000000007941 */ /* 0x000fea0003800000 */
.L_x_2416:
[----:B--2--5:R-:W-:Y:S01]  /*b480*/  IMAD.MOV.U32 R4, RZ, RZ, R70 ;  /* 0x000000ffff047224 */ /* 0x024fe200078e0046 */
[----:B---3--:R-:W-:Y:S01]  /*b490*/  MOV R3, R71 ;  /* 0x0000004700037202 */ /* 0x008fe20000000f00 */
[----:B----4-:R-:W-:Y:S01]  /*b4a0*/  IMAD.MOV.U32 R2, RZ, RZ, R74 ;  /* 0x000000ffff027224 */ /* 0x010fe200078e004a */
[----:B------:R-:W-:Y:S01]  /*b4b0*/  MOV R7, R68 ;  /* 0x0000004400077202 */ /* 0x000fe20000000f00 */
[----:B-1----:R-:W-:Y:S01]  /*b4c0*/  IMAD.MOV.U32 R0, RZ, RZ, R75 ;  /* 0x000000ffff007224 */ /* 0x002fe200078e004b */
        /* <DEDUP_REMOVED lines=8> */
[----:B------:R-:W1:Y:S01]  /*b550*/  SHFL.IDX PT, R3, R33, 0x3, 0x181f ;  /* 0x00781f0021037f89 */ /* 0x000e6200000e0000 */
[----:B------:R-:W-:Y:S01]  /*b560*/  IMAD.MOV.U32 R4, RZ, RZ, R73 ;  /* 0x000000ffff047224 */ /* 0x000fe200078e0049 */
[----:B------:R-:W-:Y:S01]  /*b570*/  BSSY B0, `(.L_x_2418) ;  /* 0x0000042000007945 */ /* 0x000fe20003800000 */
[----:B------:R-:W-:Y:S01]  /*b580*/  IMAD.MOV.U32 R6, RZ, RZ, R69 ;  /* 0x000000ffff067224 */ /* 0x000fe200078e0045 */
[----:B------:R-:W-:Y:S01]  /*b590*/  PRMT R108, R0, 0x5410, R2 ;  /* 0x00005410006c7816 */ /* 0x000fe20000000002 */
[----:B------:R-:W-:Y:S01]  /*b5a0*/  IMAD.MOV.U32 R2, RZ, RZ, R76 ;  /* 0x000000ffff027224 */ /* 0x000fe200078e004c */
[----:B------:R-:W-:Y:S01]  /*b5b0*/  MOV R0, R77 ;  /* 0x0000004d00007202 */ /* 0x000fe20000000f00 */
[----:B------:R2:W3:Y:S01]  /*b5c0*/  SHFL.IDX PT, R8, R30, 0x3, 0x181f ;  /* 0x00781f001e087f89 */ /* 0x0004e200000e0000 */
[----:B------:R-:W-:Y:S01]  /*b5d0*/  PRMT R109, R4, 0x5410, R5 ;  /* 0x00005410046d7816 */ /* 0x000fe20000000005 */
[----:B------:R-:W-:Y:S01]  /*b5e0*/  IMAD.MOV.U32 R5, RZ, RZ, R62 ;  /* 0x000000ffff057224 */ /* 0x000fe200078e003e */
[----:B------:R-:W-:Y:S01]  /*b5f0*/  PRMT R111, R0, 0x5410, R2 ;  /* 0x00005410006f7816 */ /* 0x000fe20000000002 */
[----:B------:R-:W-:Y:S01]  /*b600*/  CS2R R84, SRZ ;  /* 0x0000000000547805 */ /* 0x000fe2000001ff00 */
[----:B------:R-:W-:Y:S01]  /*b610*/  MOV R4, R63 ;  /* 0x0000003f00047202 */ /* 0x000fe20000000f00 */
[----:B------:R4:W1:Y:S01]  /*b620*/  SHFL.IDX PT, R2, R39, 0x3, 0x181f ;  /* 0x00781f0027027f89 */ /* 0x00086200000e0000 */
[----:B------:R-:W-:Y:S01]  /*b630*/  CS2R R80, SRZ ;  /* 0x0000000000507805 */ /* 0x000fe2000001ff00 */
[----:B------:R-:W-:Y:S01]  /*b640*/  CS2R R88, SRZ ;  /* 0x0000000000587805 */ /* 0x000fe2000001ff00 */
[----:B------:R-:W-:Y:S01]  /*b650*/  CS2R R86, SRZ ;  /* 0x0000000000567805 */ /* 0x000fe2000001ff00 */
[----:B------:R1:W3:Y:S01]  /*b660*/  SHFL.IDX PT, R0, R32, 0x3, 0x181f ;  /* 0x00781f0020007f89 */ /* 0x0002e200000e0000 */
[----:B------:R-:W-:Y:S01]  /*b670*/  CS2R R82, SRZ ;  /* 0x0000000000527805 */ /* 0x000fe2000001ff00 */
[----:B------:R-:W-:Y:S01]  /*b680*/  CS2R R78, SRZ ;  /* 0x00000000004e7805 */ /* 0x000fe2000001ff00 */
[----:B--2---:R-:W-:-:S02]  /*b690*/  PRMT R30, R4, 0x5410, R5 ;  /* 0x00005410041e7816 */ /* 0x004fc40000000005 */
[----:B----4-:R-:W-:Y:S01]  /*b6a0*/  PRMT R39, R6, 0x5410, R7 ;  /* 0x0000541006277816 */ /* 0x010fe20000000007 */
[----:B-1----:R-:W-:Y:S01]  /*b6b0*/  CS2R R32, SRZ ;  /* 0x0000000000207805 */ /* 0x002fe2000001ff00 */
[----:B------:R-:W-:Y:S05]  /*b6c0*/  @P5 BRA `(.L_x_2419) ;  /* 0x000002c000005947 */ /* 0x000fea0003800000 */
[----:B---3--:R-:W-:Y:S01]  /*b6d0*/  ISETP.GE.AND P1, PT, R143, c[0x0][0x27c], PT ;  /* 0x00009f008f007a0c */ /* 0x008fe20003f26270 */
[----:B------:R-:W-:Y:S01]  /*b6e0*/  CS2R R80, SRZ ;  /* 0x0000000000507805 */ /* 0x000fe2000001ff00 */
[----:B------:R-:W-:-:S11]  /*b6f0*/  CS2R R82, SRZ ;  /* 0x0000000000527805 */ /* 0x000fd6000001ff00 */
[C---:B------:R-:W-:Y:S01]  /*b700*/  @!P1 IMAD.SHL.U32 R4, R143.reuse, 0x2, RZ ;  /* 0x000000028f049824 */ /* 0x040fe200078e00ff */
[----:B------:R-:W-:-:S04]  /*b710*/  @!P1 SHF.L.U64.HI R5, R143, 0x1, R21 ;  /* 0x000000018f059819 */ /* 0x000fc80000010215 */
[----:B------:R-:W-:-:S05]  /*b720*/  @!P1 IADD3 R6, P0, R2, R4, RZ ;  /* 0x0000000402069210 */ /* 0x000fca0007f1e0ff */
        /* <DEDUP_REMOVED lines=18> */
[----:B------:R-:W-:-:S04]  /*b850*/  CS2R R32, SRZ ;  /* 0x0000000000207805 */ /* 0x000fc8000001ff00 */
[----:B-1----:R-:W-:Y:S02]  /*b860*/  @!P1 IADD3 R6, P0, R2, R9, RZ ;  /* 0x0000000902069210 */ /* 0x002fe40007f1e0ff */
[----:B--2---:R-:W-:-:S05]  /*b870*/  @!P1 SHF.L.U64.HI R5, R140, 0x1, R38 ;  /* 0x000000018c059819 */ /* 0x004fca0000010226 */
[----:B------:R-:W-:Y:S01]  /*b880*/  @!P1 IMAD.X R7, R3, 0x1, R5, P0 ;  /* 0x0000000103079824 */ /* 0x000fe200000e0605 */
[----:B------:R-:W-:Y:S01]  /*b890*/  @!P1 IADD3 R4, P0, R0, R9, RZ ;  /* 0x0000000900049210 */ /* 0x000fe20007f1e0ff */
[----:B------:R-:W-:-:S03]  /*b8a0*/  CS2R R78, SRZ ;  /* 0x00000000004e7805 */ /* 0x000fc6000001ff00 */
[----:B------:R1:W5:Y:S01]  /*b8b0*/  @!P1 LD.E.64 R32, [R6.64] ;  /* 0x0000000606209980 */ /* 0x000362000c101b00 */
[----:B------:R-:W-:Y:S01]  /*b8c0*/  @!P1 IMAD.X R5, R8, 0x1, R5, P0 ;  /* 0x0000000108059824 */ /* 0x000fe200000e0605 */
[----:B------:R-:W-:-:S04]  /*b8d0*/  ISETP.GE.AND P0, PT, R142, c[0x0][0x27c], PT ;  /* 0x00009f008e007a0c */ /* 0x000fc80003f06270 */
[----:B------:R2:W5:Y:S01]  /*b8e0*/  @!P1 LD.E.64 R78, [R4.64] ;  /* 0x00000006044e9980 */ /* 0x000562000c101b00 */
[----:B------:R-:W-:Y:S01]  /*b8f0*/  CS2R R90, SRZ ;  /* 0x00000000005a7805 */ /* 0x000fe2000001ff00 */
[----:B------:R-:W-:-:S07]  /*b900*/  CS2R R88, SRZ ;  /* 0x0000000000587805 */ /* 0x000fce000001ff00 */
[C---:B-1----:R-:W-:Y:S01]  /*b910*/  @!P0 IMAD.SHL.U32 R6, R142.reuse, 0x2, RZ ;  /* 0x000000028e068824 */ /* 0x042fe200078e00ff */
[----:B------:R-:W-:-:S04]  /*b920*/  @!P0 SHF.L.U64.HI R7, R142, 0x1, R40 ;  /* 0x000000018e078819 */ /* 0x000fc80000010228 */
[----:B--2---:R-:W-:-:S05]  /*b930*/  @!P0 IADD3 R4, P1, R2, R6, RZ ;  /* 0x0000000602048210 */ /* 0x004fca0007f3e0ff */
[----:B------:R-:W-:Y:S01]  /*b940*/  @!P0 IMAD.X R5, R3, 0x1, R7, P1 ;  /* 0x0000000103058824 */ /* 0x000fe200008e0607 */
[----:B------:R-:W-:-:S04]  /*b950*/  @!P0 IADD3 R2, P1, R0, R6, RZ ;  /* 0x0000000600028210 */ /* 0x000fc80007f3e0ff */
[----:B------:R1:W5:Y:S01]  /*b960*/  @!P0 LD.E.64 R90, [R4.64] ;  /* 0x00000006045a8980 */ /* 0x000362000c101b00 */
[----:B------:R-:W-:-:S05]  /*b970*/  @!P0 IMAD.X R3, R8, 0x1, R7, P1 ;  /* 0x0000000108038824 */ /* 0x000fca00008e0607 */
[----:B------:R1:W5:Y:S03]  /*b980*/  @!P0 LD.E.64 R88, [R2.64] ;  /* 0x0000000602588980 */ /* 0x000366000c101b00 */
.L_x_2419:
[----:B---3--:R-:W-:Y:S05]  /*b990*/  BSYNC B0 ;  /* 0x0000000000007941 */ /* 0x008fea0003800000 */
.L_x_2418:
        /* <DEDUP_REMOVED lines=82> */
.L_x_2423:
[----:B------:R-:W-:Y:S05]  /*bec0*/  BSYNC B0 ;  /* 0x0000000000007941 */ /* 0x000fea0003800000 */
.L_x_2422:
        /* <DEDUP_REMOVED lines=49> */
.L_x_2425:
[----:B------:R-:W-:Y:S05]  /*c1e0*/  BSYNC B0 ;  /* 0x0000000000007941 */ /* 0x000fea0003800000 */
.L_x_2424:
        /* <DEDUP_REMOVED lines=49> */
.L_x_2427:
[----:B------:R-:W-:Y:S05]  /*c500*/  BSYNC B0 ;  /* 0x0000000000007941 */ /* 0x000fea0003800000 */
.L_x_2426:
        /* <DEDUP_REMOVED lines=48> */
.L_x_2421:
[----:B------:R-:W-:Y:S05]  /*c810*/  BSYNC B1 ;  /* 0x0000000000017941 */ /* 0x000fea0003800000 */
.L_x_2420:
        /* <DEDUP_REMOVED lines=53> */
.L_x_2431:
[----:B------:R-:W-:Y:S05]  /*cb70*/  BSYNC B0 ;  /* 0x0000000000007941 */ /* 0x000fea0003800000 */
.L_x_2430:
        /* <DEDUP_REMOVED lines=49> */
.L_x_2433:
[----:B------:R-:W-:Y:S05]  /*ce90*/  BSYNC B0 ;  /* 0x0000000000007941 */ /* 0x000fea0003800000 */
.L_x_2432:
        /* <DEDUP_REMOVED lines=49> */
.L_x_2435:
[----:B------:R-:W-:Y:S05]  /*d1b0*/  BSYNC B0 ;  /* 0x0000000000007941 */ /* 0x000fea0003800000 */
.L_x_2434:
        /* <DEDUP_REMOVED lines=48> */
.L_x_2429:
[----:B------:R-:W-:Y:S05]  /*d4c0*/  BSYNC B1 ;  /* 0x0000000000017941 */ /* 0x000fea0003800000 */
.L_x_2428:
        /* <DEDUP_REMOVED lines=53> */
.L_x_2439:
[----:B------:R-:W-:Y:S05]  /*d820*/  BSYNC B0 ;  /* 0x0000000000007941 */ /* 0x000fea0003800000 */
.L_x_2438:
        /* <DEDUP_REMOVED lines=49> */
.L_x_2441:
[----:B------:R-:W-:Y:S05]  /*db40*/  BSYNC B0 ;  /* 0x0000000000007941 */ /* 0x000fea0003800000 */
.L_x_2440:
        /* <DEDUP_REMOVED lines=49> */
.L_x_2443:
[----:B------:R-:W-:Y:S05]  /*de60*/  BSYNC B0 ;  /* 0x0000000000007941 */ /* 0x000fea0003800000 */
.L_x_2442:
        /* <DEDUP_REMOVED lines=48> */
.L_x_2437:
[----:B------:R-:W-:Y:S05]  /*e170*/  BSYNC B1 ;  /* 0x0000000000017941 */ /* 0x000fea0003800000 */
.L_x_2436:
        /* <DEDUP_REMOVED lines=52> */
.L_x_2446:
[----:B------:R-:W-:Y:S05]  /*e4c0*/  BSYNC B0 ;  /* 0x0000000000007941 */ /* 0x000fea0003800000 */
.L_x_2445:
        /* <DEDUP_REMOVED lines=49> */
.L_x_2448:
[----:B------:R-:W-:Y:S05]  /*e7e0*/  BSYNC B0 ;  /* 0x0000000000007941 */ /* 0x000fea0003800000 */
.L_x_2447:
        /* <DEDUP_REMOVED lines=49> */
.L_x_2450:
[----:B------:R-:W-:Y:S05]  /*eb00*/  BSYNC B0 ;  /* 0x0000000000007941 */ /* 0x000fea0003800000 */
.L_x_2449:
        /* <DEDUP_REMOVED lines=49> */
.L_x_2411:
[----:B------:R-:W-:Y:S01]  /*ee20*/  ISETP.NE.AND P0, PT, R136, 0x1, PT ;  /* 0x000000018800780c */ /* 0x000fe20003f05270 */
[----:B------:R-:W-:Y:S01]  /*ee30*/  IMAD.MOV.U32 R7, RZ, RZ, R3 ;  /* 0x000000ffff077224 */ /* 0x000fe200078e0003 */
        /* <DEDUP_REMOVED lines=9> */
[----:B------:R-:W-:-:S02]  /*eed0*/  CS2R R20, SRZ ;  /* 0x0000000000147805 */ /* 0x000fc4000001ff00 */
        /* <DEDUP_REMOVED lines=47> */
.L_x_2452:
[----:B------:R-:W-:Y:S05]  /*f1d0*/  BSYNC B0 ;  /* 0x0000000000007941 */ /* 0x000fea0003800000 */
.L_x_2451:
[----:B-12--5:R-:W-:Y:S01]  /*f1e0*/  IMAD.MOV.U32 R3, RZ, RZ, R30 ;  /* 0x000000ffff037224 */ /* 0x026fe200078e001e */
[----:B------:R-:W-:Y:S01]  /*f1f0*/  LOP3.LUT P0, RZ, R224, 0x10, RZ, 0xc0, !PT ;  /* 0x00000010e0ff7812 */ /* 0x000fe2000780c0ff */
[----:B------:R-:W-:Y:S01]  /*f200*/  IMAD.MOV.U32 R2, RZ, RZ, R31 ;  /* 0x000000ffff027224 */ /* 0x000fe200078e001f */
[----:B------:R-:W-:Y:S01]  /*f210*/  MOV R4, R29 ;  /* 0x0000001d00047202 */ /* 0x000fe20000000f00 */
        /* <DEDUP_REMOVED lines=10> */
[----:B------:R-:W-:Y:S01]  /*f2c0*/  BSSY B0, `(.L_x_2453) ;  /* 0x0000032000007945 */ /* 0x000fe20003800000 */
[----:B------:R-:W-:Y:S01]  /*f2d0*/  PRMT R38, R2, 0x5410, R3 ;  /* 0x0000541002267816 */ /* 0x000fe20000000003 */
[----:B------:R-:W-:Y:S01]  /*f2e0*/  IMAD.MOV.U32 R3, RZ, RZ, R34 ;  /* 0x000000ffff037224 */ /* 0x000fe200078e0022 */
[----:B------:R-:W-:Y:S01]  /*f2f0*/  MOV R2, R35 ;  /* 0x0000002300027202 */ /* 0x000fe20000000f00 */
[----:B---3--:R1:W3:Y:S01]  /*f300*/  SHFL.IDX PT, R10, R14, 0x1, 0x181f ;  /* 0x00381f000e0a7f89 */ /* 0x0082e200000e0000 */
[----:B------:R-:W-:Y:S01]  /*f310*/  PRMT R27, R4, 0x5410, R5 ;  /* 0x00005410041b7816 */ /* 0x000fe20000000005 */
[----:B------:R-:W-:Y:S01]  /*f320*/  CS2R R52, SRZ ;  /* 0x0000000000347805 */ /* 0x000fe2000001ff00 */
[----:B------:R-:W-:Y:S01]  /*f330*/  PRMT R67, R2, 0x5410, R3 ;  /* 0x0000541002437816 */ /* 0x000fe20000000003 */
[----:B------:R-:W-:Y:S01]  /*f340*/  IMAD.MOV.U32 R3, RZ, RZ, R32 ;  /* 0x000000ffff037224 */ /* 0x000fe200078e0020 */
[----:B------:R1:W4:Y:S01]  /*f350*/  SHFL.IDX PT, R5, R15, 0x1, 0x181f ;  /* 0x00381f000f057f89 */ /* 0x00032200000e0000 */
[----:B------:R-:W-:Y:S01]  /*f360*/  IMAD.MOV.U32 R2, RZ, RZ, R33 ;  /* 0x000000ffff027224 */ /* 0x000fe200078e0021 */
[----:B------:R-:W-:Y:S01]  /*f370*/  PRMT R37, R6, 0x5410, R7 ;  /* 0x0000541006257816 */ /* 0x000fe20000000007 */
[----:B------:R-:W-:Y:S01]  /*f380*/  CS2R R42, SRZ ;  /* 0x00000000002a7805 */ /* 0x000fe2000001ff00 */
[----:B------:R1:W1:Y:S01]  /*f390*/  SHFL.IDX PT, R4, R25, 0x1, 0x181f ;  /* 0x00381f0019047f89 */ /* 0x00026200000e0000 */
        /* <DEDUP_REMOVED lines=36> */
.L_x_2454:
[----:B--2---:R-:W-:Y:S05]  /*f5e0*/  BSYNC B0 ;  /* 0x0000000000007941 */ /* 0x004fea0003800000 */
.L_x_2453:
[----:B-1---5:R-:W-:Y:S01]  /*f5f0*/  IMAD.MOV.U32 R3, RZ, RZ, R52 ;  /* 0x000000ffff037224 */ /* 0x022fe200078e0034 */
[----:B------:R-:W-:Y:S01]  /*f600*/  MOV R2, R53 ;  /* 0x0000003500027202 */ /* 0x000fe20000000f00 */
[----:B----4-:R-:W-:Y:S01]  /*f610*/  IMAD.MOV.U32 R5, RZ, RZ, R54 ;  /* 0x000000ffff057224 */ /* 0x010fe200078e0036 */
        /* <DEDUP_REMOVED lines=63> */
.L_x_2456:
[----:B--2---:R-:W-:Y:S05]  /*fa10*/  BSYNC B0 ;  /* 0x0000000000007941 */ /* 0x004fea0003800000 */
.L_x_2455:
[----:B-1---5:R-:W-:Y:S01]  /*fa20*/  IMAD.MOV.U32 R3, RZ, RZ, R74 ;  /* 0x000000ffff037224 */ /* 0x022fe200078e004a */
[----:B------:R-:W-:Y:S01]  /*fa30*/  MOV R4, R73 ;  /* 0x0000004900047202 */ /* 0x000fe20000000f00 */
[----:B------:R-:W-:Y:S01]  /*fa40*/  IMAD.MOV.U32 R2, RZ, RZ, R75 ;  /* 0x000000ffff027224 */ /* 0x000fe200078e004b */
[----:B------:R-:W-:Y:S01]  /*fa50*/  MOV R7, R70 ;  /* 0x0000004600077202 */ /* 0x000fe20000000f00 */
[----:B----4-:R-:W-:Y:S01]  /*fa60*/  IMAD.MOV.U32 R5, RZ, RZ, R72 ;  /* 0x000000ffff057224 */ /* 0x010fe200078e0048 */
[----:B------:R1:W2:Y:S01]  /*fa70*/  SHFL.IDX PT, R11, R13, 0x3, 0x181f ;  /* 0x00781f000d0b7f89 */ /* 0x0002a200000e0000 */
[----:B------:R-:W-:Y:S01]  /*fa80*/  IMAD.MOV.U32 R6, RZ, RZ, R71 ;  /* 0x000000ffff067224 */ /* 0x000fe200078e0047 */
        /* <DEDUP_REMOVED lines=11> */
[----:B------:R-:W-:Y:S01]  /*fb40*/  CS2R R92, SRZ ;  /* 0x00000000005c7805 */ /* 0x000fe2000001ff00 */
        /* <DEDUP_REMOVED lines=17> */
[----:B------:R-:W-:Y:S05]  /*fc60*/  @P5 BRA `(.L_x_2458) ;  /* 0x000001a000005947 */ /* 0x000fea0003800000 */
[----:B--2---:R-:W-:Y:S01]  /*fc70*/  ISETP.GE.AND P1, PT, R134, c[0x0][0x27c], PT ;  /* 0x00009f0086007a0c */ /* 0x004fe20003f26270 */
[----:B------:R-:W-:Y:S01]  /*fc80*/  CS2R R82, SRZ ;  /* 0x0000000000527805 */ /* 0x000fe2000001ff00 */
[----:B------:R-:W-:-:S11]  /*fc90*/  CS2R R80, SRZ ;  /* 0x0000000000507805 */ /* 0x000fd6000001ff00 */
        /* <DEDUP_REMOVED lines=23> */
.L_x_2458:
[----:B--2---:R-:W-:Y:S05]  /*fe10*/  BSYNC B0 ;  /* 0x0000000000007941 */ /* 0x004fea0003800000 */
.L_x_2457:
        /* <DEDUP_REMOVED lines=39> */
[----:B------:R-:W-:Y:S02]  /*10090*/  SHF.R.U64 R13, R18, 0x10, R19 ;  /* 0x00000010120d7819 */ /* 0x000fe40000001213 */
[----:B------:R-:W-:Y:S02]  /*100a0*/  LEA.HI R0, R0, R96, RZ, 0x1d ;  /* 0x0000006000007211 */ /* 0x000fe400078fe8ff */
[----:B------:R-:W-:Y:S02]  /*100b0*/  PRMT R14, R27, 0x5432, R14 ;  /* 0x000054321b0e7816 */ /* 0x000fe4000000000e */
[----:B------:R-:W-:Y:S01]  /*100c0*/  SHF.R.S32.HI R3, RZ, 0x1f, R0 ;  /* 0x0000001fff037819 */ /* 0x000fe20000011400 */
[----:B------:R-:W-:Y:S01]  /*100d0*/  IMAD.SHL.U32 R2, R0, 0x8, RZ ;  /* 0x0000000800027824 */ /* 0x000fe200078e00ff */
[----:B------:R-:W-:Y:S01]  /*100e0*/  SHF.R.U64 R15, R22, 0x10, R23 ;  /* 0x00000010160f7819 */ /* 0x000fe20000001217 */
[----:B------:R-:W-:Y:S01]  /*100f0*/  IMAD.U32 R39, R14, 0x10000, RZ ;  /* 0x000100000e277824 */ /* 0x000fe200078e00ff */
[----:B------:R-:W-:-:S02]  /*10100*/  LEA.HI R0, R3, R0, RZ, 0x3 ;  /* 0x0000000003007211 */ /* 0x000fc400078f18ff */
[----:B------:R-:W-:Y:S02]  /*10110*/  LOP3.LUT R2, R172, 0x38, R2, 0xf8, !PT ;  /* 0x00000038ac027812 */ /* 0x000fe400078ef802 */
[----:B------:R-:W-:Y:S01]  /*10120*/  SHF.R.U64 R3, R20, 0x10, R21 ;  /* 0x0000001014037819 */ /* 0x000fe20000001215 */
[----:B------:R-:W-:Y:S01]  /*10130*/  IMAD.SHL.U32 R0, R0, 0x400, RZ ;  /* 0x0000040000007824 */ /* 0x000fe200078e00ff */
[----:B------:R-:W-:Y:S02]  /*10140*/  LOP3.LUT R2, R2, R182, RZ, 0x3c, !PT ;  /* 0x000000b602027212 */ /* 0x000fe400078e3cff */
[----:B------:R-:W-:Y:S02]  /*10150*/  SHF.R.U32.HI R16, RZ, 0x10, R23 ;  /* 0x00000010ff107819 */ /* 0x000fe40000011617 */
[----:B------:R-:W-:Y:S02]  /*10160*/  LOP3.LUT R0, R0, 0x7fffe000, RZ, 0xc0, !PT ;  /* 0x7fffe00000007812 */ /* 0x000fe400078ec0ff */
[----:B------:R-:W-:-:S02]  /*10170*/  SHF.R.U32.HI R12, RZ, 0x10, R21 ;  /* 0x00000010ff0c7819 */ /* 0x000fc40000011615 */
[----:B------:R-:W-:Y:S02]  /*10180*/  IADD3 R0, R2, R0, R173 ;  /* 0x0000000002007210 */ /* 0x000fe40007ffe0ad */
[----:B------:R-:W-:Y:S02]  /*10190*/  SHF.R.U32.HI R2, RZ, 0x10, R19 ;  /* 0x00000010ff027819 */ /* 0x000fe40000011613 */
[----:B------:R-:W-:Y:S01]  /*101a0*/  PRMT R23, R37, 0x5432, R15 ;  /* 0x0000543225177816 */ /* 0x000fe2000000000f */
[----:B------:R-:W-:Y:S01]  /*101b0*/  IMAD.SHL.U32 R36, R0, 0x2, RZ ;  /* 0x0000000200247824 */ /* 0x000fe200078e00ff */
[----:B------:R-:W-:Y:S02]  /*101c0*/  SHF.R.U32.HI R0, RZ, 0x10, R17 ;  /* 0x00000010ff007819 */ /* 0x000fe40000011611 */
[----:B------:R-:W-:Y:S02]  /*101d0*/  PRMT R24, R38, 0x5410, R2 ;  /* 0x0000541026187816 */ /* 0x000fe40000000002 */
[----:B----4-:R-:W2:Y:S01]  /*101e0*/  LDS.128 R4, [R36+0x10080] ;  /* 0x0100800024047984 */ /* 0x010ea20000000c00 */
[----:B------:R-:W-:-:S02]  /*101f0*/  PRMT R18, R27, 0x5410, R0 ;  /* 0x000054101b127816 */ /* 0x000fc40000000000 */
[----:B------:R-:W-:Y:S01]  /*10200*/  PRMT R27, R38, 0x5432, R13 ;  /* 0x00005432261b7816 */ /* 0x000fe2000000000d */
[----:B-1----:R-:W-:Y:S01]  /*10210*/  IMAD.U32 R20, R10, 0x10000, RZ ;  /* 0x000100000a147824 */ /* 0x002fe200078e00ff */
[C---:B------:R-:W-:Y:S02]  /*10220*/  PRMT R13, R26.reuse, 0x5432, R3 ;  /* 0x000054321a0d7816 */ /* 0x040fe40000000003 */
[C---:B------:R-:W-:Y:S02]  /*10230*/  SHF.L.U32 R15, R9.reuse, 0x10, RZ ;  /* 0x00000010090f7819 */ /* 0x040fe400000006ff */
[----:B------:R-:W-:Y:S01]  /*10240*/  LOP3.LUT R19, R9, 0xffff0000, RZ, 0xc0, !PT ;  /* 0xffff000009137812 */ /* 0x000fe200078ec0ff */
[----:B------:R-:W-:Y:S01]  /*10250*/  IMAD.U32 R38, R13, 0x10000, RZ ;  /* 0x000100000d267824 */ /* 0x000fe200078e00ff */
[----:B------:R-:W-:Y:S01]  /*10260*/  PRMT R17, R26, 0x5410, R12 ;  /* 0x000054101a117816 */ /* 0x000fe2000000000c */
[----:B------:R-:W-:Y:S01]  /*10270*/  IMAD.U32 R12, R11, 0x10000, RZ ;  /* 0x000100000b0c7824 */ /* 0x000fe200078e00ff */
[----:B------:R-:W-:Y:S01]  /*10280*/  PRMT R22, R37, 0x5410, R16 ;  /* 0x0000541025167816 */ /* 0x000fe20000000010 */
[C---:B------:R-:W-:Y:S01]  /*10290*/  IMAD.U32 R16, R8.reuse, 0x10000, RZ ;  /* 0x0001000008107824 */ /* 0x040fe200078e00ff */
[----:B------:R-:W-:Y:S01]  /*102a0*/  LOP3.LUT R25, R11, 0xffff0000, RZ, 0xc0, !PT ;  /* 0xffff00000b197812 */ /* 0x000fe200078ec0ff */
[----:B------:R-:W-:Y:S01]  /*102b0*/  IMAD.U32 R57, R17, 0x10000, RZ ;  /* 0x0001000011397824 */ /* 0x000fe200078e00ff */
[----:B------:R-:W-:Y:S01]  /*102c0*/  LOP3.LUT R21, R8, 0xffff0000, RZ, 0xc0, !PT ;  /* 0xffff000008157812 */ /* 0x000fe200078ec0ff */
[----:B------:R-:W-:Y:S01]  /*102d0*/  IMAD.U32 R56, R22, 0x10000, RZ ;  /* 0x0001000016387824 */ /* 0x000fe200078e00ff */
[----:B------:R-:W-:-:S02]  /*102e0*/  LOP3.LUT R26, R10, 0xffff0000, RZ, 0xc0, !PT ;  /* 0xffff00000a1a7812 */ /* 0x000fc400078ec0ff */
        /* <DEDUP_REMOVED lines=17> */
[----:B------:R-:W-:Y:S01]  /*10400*/  FFMA.FTZ R37, R15, R11, -R9 ;  /* 0x0000000b0f257223 */ /* 0x000fe20000010809 */
[----:B------:R-:W-:Y:S01]  /*10410*/  LOP3.LUT R11, R17, 0xffff0000, RZ, 0xc0, !PT ;  /* 0xffff0000110b7812 */ /* 0x000fe200078ec0ff */
[----:B------:R-:W-:Y:S01]  /*10420*/  FMUL.FTZ R5, R0, R56 ;  /* 0x0000003800057220 */ /* 0x000fe20000410000 */
[----:B------:R-:W-:Y:S01]  /*10430*/  LOP3.LUT R9, R18, 0xffff0000, RZ, 0xc0, !PT ;  /* 0xffff000012097812 */ /* 0x000fe200078ec0ff */
[----:B------:R-:W-:Y:S01]  /*10440*/  FMUL.FTZ R0, R0, R16 ;  /* 0x0000001000007220 */ /* 0x000fe20000410000 */
[----:B------:R-:W-:Y:S01]  /*10450*/  LOP3.LUT R17, R27, 0xffff0000, RZ, 0xc0, !PT ;  /* 0xffff00001b117812 */ /* 0x000fe200078ec0ff */
[----:B------:R-:W-:Y:S01]  /*10460*/  FFMA.FTZ R15, R15, R57, R7 ;  /* 0x000000390f0f7223 */ /* 0x000fe20000010007 */
[----:B------:R-:W-:Y:S01]  /*10470*/  LOP3.LUT R7, R14, 0xffff0000, RZ, 0xc0, !PT ;  /* 0xffff00000e077812 */ /* 0x000fe200078ec0ff */
[----:B------:R-:W-:Y:S01]  /*10480*/  FFMA.FTZ R13, R12, R56, R0 ;  /* 0x000000380c0d7223 */ /* 0x000fe20000010000 */
[----:B------:R-:W-:Y:S01]  /*10490*/  LOP3.LUT R18, R22, 0xffff0000, RZ, 0xc0, !PT ;  /* 0xffff000016127812 */ /* 0x000fe200078ec0ff */
[----:B------:R-:W-:Y:S01]  /*104a0*/  FFMA.FTZ R16, R12, R16, -R5 ;  /* 0x000000100c107223 */ /* 0x000fe20000010805 */
[----:B------:R-:W-:Y:S01]  /*104b0*/  LOP3.LUT R14, R24, 0xffff0000, RZ, 0xc0, !PT ;  /* 0xffff0000180e7812 */ /* 0x000fe200078ec0ff */
[----:B------:R-:W-:-:S02]  /*104c0*/  FMUL.FTZ R0, R4, R58 ;  /* 0x0000003a04007220 */ /* 0x000fc40000410000 */
[----:B------:R-:W-:Y:S02]  /*104d0*/  FMUL.FTZ R5, R4, R7 ;  /* 0x0000000704057220 */ /* 0x000fe40000410000 */
[C---:B------:R-:W-:Y:S02]  /*104e0*/  FMUL.FTZ R4, R3.reuse, R11 ;  /* 0x0000000b03047220 */ /* 0x040fe40000410000 */
[----:B------:R-:W-:Y:S02]  /*104f0*/  FMUL.FTZ R3, R3, R9 ;  /* 0x0000000903037220 */ /* 0x000fe40000410000 */
[----:B------:R-:W-:Y:S02]  /*10500*/  FFMA.FTZ R8, R21, R7, -R0 ;  /* 0x0000000715087223 */ /* 0x000fe40000010800 */
[----:B------:R-:W-:Y:S02]  /*10510*/  IMAD.U32 R56, R23, 0x10000, RZ ;  /* 0x0001000017387824 */ /* 0x000fe400078e00ff */
[----:B------:R-:W-:Y:S01]  /*10520*/  IMAD.U32 R7, R27, 0x10000, RZ ;  /* 0x000100001b077824 */ /* 0x000fe200078e00ff */
[----:B------:R-:W-:Y:S01]  /*10530*/  F2FP.BF16.PACK_AB R8, R8, R39 ;  /* 0x000000270808723e */ /* 0x000fe200000010ff */
[----:B------:R-:W-:-:S02]  /*10540*/  FFMA.FTZ R12, R21, R58, R5 ;  /* 0x0000003a150c7223 */ /* 0x000fc40000010005 */
[C---:B------:R-:W-:Y:S02]  /*10550*/  FFMA.FTZ R9, R19.reuse, R9, -R4 ;  /* 0x0000000913097223 */ /* 0x040fe40000010804 */
[----:B------:R-:W-:Y:S01]  /*10560*/  FFMA.FTZ R5, R19, R11, R3 ;  /* 0x0000000b13057223 */ /* 0x000fe20000010003 */
[----:B------:R-:W-:Y:S01]  /*10570*/  LOP3.LUT R19, R23, 0xffff0000, RZ, 0xc0, !PT ;  /* 0xffff000017137812 */ /* 0x000fe200078ec0ff */
[CC--:B------:R-:W-:Y:S01]  /*10580*/  FMUL.FTZ R0, R2.reuse, R56.reuse ;  /* 0x0000003802007220 */ /* 0x0c0fe20000410000 */
[----:B------:R-:W-:Y:S01]  /*10590*/  F2FP.BF16.PACK_AB R9, R9, R37 ;  /* 0x000000250909723e */ /* 0x000fe200000010ff */
[----:B------:R-:W-:Y:S01]  /*105a0*/  FMUL.FTZ R2, R2, R7 ;  /* 0x0000000702027220 */ /* 0x000fe20000410000 */
[----:B------:R-:W-:Y:S01]  /*105b0*/  F2FP.BF16.PACK_AB R5, R5, R15 ;  /* 0x0000000f0505723e */ /* 0x000fe200000010ff */
[C---:B------:R-:W-:Y:S02]  /*105c0*/  FFMA.FTZ R11, R20.reuse, R7, -R0 ;  /* 0x00000007140b7223 */ /* 0x040fe40000010800 */
[----:B------:R-:W-:-:S02]  /*105d0*/  FFMA.FTZ R7, R20, R56, R2 ;  /* 0x0000003814077223 */ /* 0x000fc40000010002 */
[C---:B------:R-:W-:Y:S02]  /*105e0*/  FMUL.FTZ R4, R10.reuse, R19 ;  /* 0x000000130a047220 */ /* 0x040fe40000410000 */
[-C--:B------:R-:W-:Y:S02]  /*105f0*/  FMUL.FTZ R3, R10, R17.reuse ;  /* 0x000000110a037220 */ /* 0x080fe40000410000 */
        /* <DEDUP_REMOVED lines=13> */
.L_x_2462:
[----:B------:R-:W-:Y:S05]  /*106d0*/  BSYNC B0 ;  /* 0x0000000000007941 */ /* 0x000fea0003800000 */
.L_x_2461:
        /* <DEDUP_REMOVED lines=9> */
[----:B----4-:R-:W-:Y:S01]  /*10770*/  IMAD.SHL.U32 R5, R0, 0x8, RZ ;  /* 0x0000000800057824 */ /* 0x010fe200078e00ff */
        /* <DEDUP_REMOVED lines=12> */
[--C-:B------:R-:W-:Y:S02]  /*10840*/  SHF.R.U64 R14, R32, 0x10, R33.reuse ;  /* 0x00000010200e7819 */ /* 0x100fe40000001221 */
[----:B------:R-:W-:Y:S01]  /*10850*/  SHF.R.U32.HI R15, RZ, 0x10, R33 ;  /* 0x00000010ff0f7819 */ /* 0x000fe20000011621 */
[----:B------:R-:W-:Y:S01]  /*10860*/  IMAD.SHL.U32 R36, R0, 0x2, RZ ;  /* 0x0000000200247824 */ /* 0x000fe200078e00ff */
[----:B------:R-:W-:-:S02]  /*10870*/  SHF.R.U64 R0, R28, 0x10, R29 ;  /* 0x000000101c007819 */ /* 0x000fc4000000121d */
[----:B------:R-:W-:Y:S02]  /*10880*/  PRMT R24, R99, 0x5410, R12 ;  /* 0x0000541063187816 */ /* 0x000fe4000000000c */
[----:B------:R-:W2:Y:S01]  /*10890*/  LDS.128 R4, [R36+0x10080] ;  /* 0x0100800024047984 */ /* 0x000ea20000000c00 */
[C---:B------:R-:W-:Y:S02]  /*108a0*/  PRMT R12, R65.reuse, 0x5432, R14 ;  /* 0x00005432410c7816 */ /* 0x040fe4000000000e */
[----:B------:R-:W-:Y:S02]  /*108b0*/  SHF.R.U32.HI R18, RZ, 0x10, R35 ;  /* 0x00000010ff127819 */ /* 0x000fe40000011623 */
[----:B------:R-:W-:Y:S02]  /*108c0*/  PRMT R13, R98, 0x5432, R0 ;  /* 0x00005432620d7816 */ /* 0x000fe40000000000 */
[----:B------:R-:W-:Y:S02]  /*108d0*/  PRMT R17, R65, 0x5410, R15 ;  /* 0x0000541041117816 */ /* 0x000fe4000000000f */
[----:B------:R-:W-:Y:S01]  /*108e0*/  SHF.R.U32.HI R2, RZ, 0x10, R29 ;  /* 0x00000010ff027819 */ /* 0x000fe2000001161d */
[----:B------:R-:W-:Y:S01]  /*108f0*/  IMAD.U32 R29, R12, 0x10000, RZ ;  /* 0x000100000c1d7824 */ /* 0x000fe200078e00ff */
[----:B------:R-:W-:-:S02]  /*10900*/  SHF.R.U64 R16, R34, 0x10, R35 ;  /* 0x0000001022107819 */ /* 0x000fc40000001223 */
[C---:B------:R-:W-:Y:S02]  /*10910*/  PRMT R22, R67.reuse, 0x5410, R18 ;  /* 0x0000541043167816 */ /* 0x040fe40000000012 */
[----:B------:R-:W-:Y:S02]  /*10920*/  SHF.R.U64 R3, R30, 0x10, R31 ;  /* 0x000000101e037819 */ /* 0x000fe4000000121f */
[----:B------:R-:W-:Y:S02]  /*10930*/  PRMT R23, R67, 0x5432, R16 ;  /* 0x0000543243177816 */ /* 0x000fe40000000010 */
[----:B------:R-:W-:Y:S02]  /*10940*/  LOP3.LUT R12, R12, 0xffff0000, RZ, 0xc0, !PT ;  /* 0xffff00000c0c7812 */ /* 0x000fe400078ec0ff */
[----:B------:R-:W-:Y:S02]  /*10950*/  PRMT R27, R99, 0x5432, R3 ;  /* 0x00005432631b7816 */ /* 0x000fe40000000003 */
[----:B------:R-:W-:Y:S01]  /*10960*/  PRMT R21, R98, 0x5410, R2 ;  /* 0x0000541062157816 */ /* 0x000fe20000000002 */
[C---:B-1----:R-:W-:Y:S01]  /*10970*/  IMAD.U32 R15, R9.reuse, 0x10000, RZ ;  /* 0x00010000090f7824 */ /* 0x042fe200078e00ff */
[----:B------:R-:W-:Y:S01]  /*10980*/  LOP3.LUT R19, R9, 0xffff0000, RZ, 0xc0, !PT ;  /* 0xffff000009137812 */ /* 0x000fe200078ec0ff */
[C---:B------:R-:W-:Y:S01]  /*10990*/  IMAD.U32 R18, R11.reuse, 0x10000, RZ ;  /* 0x000100000b127824 */ /* 0x040fe200078e00ff */
[----:B------:R-:W-:Y:S01]  /*109a0*/  LOP3.LUT R25, R11, 0xffff0000, RZ, 0xc0, !PT ;  /* 0xffff00000b197812 */ /* 0x000fe200078ec0ff */
[C---:B------:R-:W-:Y:S01]  /*109b0*/  IMAD.U32 R20, R10.reuse, 0x10000, RZ ;  /* 0x000100000a147824 */ /* 0x040fe200078e00ff */
[----:B------:R-:W-:Y:S01]  /*109c0*/  LOP3.LUT R26, R10, 0xffff0000, RZ, 0xc0, !PT ;  /* 0xffff00000a1a7812 */ /* 0x000fe200078ec0ff */
[----:B------:R-:W-:Y:S01]  /*109d0*/  IMAD.U32 R11, R13, 0x10000, RZ ;  /* 0x000100000d0b7824 */ /* 0x000fe200078e00ff */
[C---:B------:R-:W-:Y:S01]  /*109e0*/  LOP3.LUT R16, R8.reuse, 0xffff0000, RZ, 0xc0, !PT ;  /* 0xffff000008107812 */ /* 0x040fe200078ec0ff */
[----:B------:R-:W-:-:S02]  /*109f0*/  IMAD.U32 R14, R8, 0x10000, RZ ;  /* 0x00010000080e7824 */ /* 0x000fc400078e00ff */
[C---:B--2---:R-:W-:Y:S01]  /*10a00*/  IMAD.U32 R9, R4.reuse, 0x10000, RZ ;  /* 0x0001000004097824 */ /* 0x044fe200078e00ff */
[----:B------:R-:W-:Y:S01]  /*10a10*/  LOP3.LUT R8, R4, 0xffff0000, RZ, 0xc0, !PT ;  /* 0xffff000004087812 */ /* 0x000fe200078ec0ff */
[C---:B------:R-:W-:Y:S01]  /*10a20*/  IMAD.U32 R4, R5.reuse, 0x10000, RZ ;  /* 0x0001000005047824 */ /* 0x040fe200078e00ff */
[----:B------:R-:W-:Y:S01]  /*10a30*/  LOP3.LUT R3, R5, 0xffff0000, RZ, 0xc0, !PT ;  /* 0xffff000005037812 */ /* 0x000fe200078ec0ff */
[C---:B------:R-:W-:Y:S01]  /*10a40*/  FMUL.FTZ R10, R9.reuse, R29 ;  /* 0x0000001d090a7220 */ /* 0x040fe20000410000 */
[C---:B------:R-:W-:Y:S01]  /*10a50*/  LOP3.LUT R5, R6.reuse, 0xffff0000, RZ, 0xc0, !PT ;  /* 0xffff000006057812 */ /* 0x040fe200078ec0ff */
[-C--:B------:R-:W-:Y:S02]  /*10a60*/  FMUL.FTZ R9, R9, R11.reuse ;  /* 0x0000000b09097220 */ /* 0x080fe40000410000 */
[----:B------:R-:W-:Y:S01]  /*10a70*/  IMAD.U32 R2, R6, 0x10000, RZ ;  /* 0x0001000006027824 */ /* 0x000fe200078e00ff */
[----:B------:R-:W-:Y:S01]  /*10a80*/  LOP3.LUT R6, R7, 0xffff0000, RZ, 0xc0, !PT ;  /* 0xffff000007067812 */ /* 0x000fe200078ec0ff */
[----:B------:R-:W-:Y:S01]  /*10a90*/  FFMA.FTZ R30, R14, R11, -R10 ;  /* 0x0000000b0e1e7223 */ /* 0x000fe2000001080a */
[----:B------:R-:W-:Y:S01]  /*10aa0*/  LOP3.LUT R10, R13, 0xffff0000, RZ, 0xc0, !PT ;  /* 0xffff00000d0a7812 */ /* 0x000fe200078ec0ff */
[----:B------:R-:W-:-:S02]  /*10ab0*/  IMAD.U32 R0, R7, 0x10000, RZ ;  /* 0x0001000007007824 */ /* 0x000fc400078e00ff */
[----:B------:R-:W-:Y:S02]  /*10ac0*/  FMUL.FTZ R7, R8, R12 ;  /* 0x0000000c08077220 */ /* 0x000fe40000410000 */
[----:B------:R-:W-:Y:S02]  /*10ad0*/  IMAD.U32 R11, R17, 0x10000, RZ ;  /* 0x00010000110b7824 */ /* 0x000fe400078e00ff */
[----:B------:R-:W-:Y:S02]  /*10ae0*/  FFMA.FTZ R29, R14, R29, R9 ;  /* 0x0000001d0e1d7223 */ /* 0x000fe40000010009 */
[----:B------:R-:W-:Y:S02]  /*10af0*/  IMAD.U32 R9, R21, 0x10000, RZ ;  /* 0x0001000015097824 */ /* 0x000fe400078e00ff */
[----:B------:R-:W-:Y:S02]  /*10b00*/  FFMA.FTZ R28, R16, R10, -R7 ;  /* 0x0000000a101c7223 */ /* 0x000fe40000010807 */
[----:B------:R-:W-:-:S02]  /*10b10*/  FMUL.FTZ R7, R4, R11 ;  /* 0x0000000b04077220 */ /* 0x000fc40000410000 */
[----:B------:R-:W-:Y:S02]  /*10b20*/  FMUL.FTZ R8, R8, R10 ;  /* 0x0000000a08087220 */ /* 0x000fe40000410000 */
[-C--:B------:R-:W-:Y:S02]  /*10b30*/  FMUL.FTZ R4, R4, R9.reuse ;  /* 0x0000000904047220 */ /* 0x080fe40000410000 */
[----:B------:R-:W-:Y:S02]  /*10b40*/  IMAD.U32 R10, R22, 0x10000, RZ ;  /* 0x00010000160a7824 */ /* 0x000fe400078e00ff */
[----:B------:R-:W-:Y:S01]  /*10b50*/  FFMA.FTZ R14, R15, R9, -R7 ;  /* 0x000000090f0e7223 */ /* 0x000fe20000010807 */
[----:B------:R-:W-:Y:S01]  /*10b60*/  LOP3.LUT R9, R21, 0xffff0000, RZ, 0xc0, !PT ;  /* 0xffff000015097812 */ /* 0x000fe200078ec0ff */
[----:B------:R-:W-:Y:S01]  /*10b70*/  FFMA.FTZ R15, R15, R11, R4 ;  /* 0x0000000b0f0f7223 */ /* 0x000fe20000010004 */
[----:B------:R-:W-:Y:S01]  /*10b80*/  LOP3.LUT R11, R17, 0xffff0000, RZ, 0xc0, !PT ;  /* 0xffff0000110b7812 */ /* 0x000fe200078ec0ff */
[----:B------:R-:W-:Y:S01]  /*10b90*/  IMAD.U32 R7, R24, 0x10000, RZ ;  /* 0x0001000018077824 */ /* 0x000fe200078e00ff */
[----:B------:R-:W-:Y:S01]  /*10ba0*/  LOP3.LUT R17, R27, 0xffff0000, RZ, 0xc0, !PT ;  /* 0xffff00001b117812 */ /* 0x000fe200078ec0ff */
[----:B------:R-:W-:-:S02]  /*10bb0*/  FMUL.FTZ R4, R0, R10 ;  /* 0x0000000a00047220 */ /* 0x000fc40000410000 */
[-C--:B------:R-:W-:Y:S02]  /*10bc0*/  FMUL.FTZ R0, R0, R7.reuse ;  /* 0x0000000700007220 */ /* 0x080fe40000410000 */
[----:B------:R-:W-:Y:S02]  /*10bd0*/  FFMA.FTZ R13, R18, R7, -R4 ;  /* 0x00000007120d7223 */ /* 0x000fe40000010804 */
[C---:B------:R-:W-:Y:S02]  /*10be0*/  FMUL.FTZ R4, R3.reuse, R11 ;  /* 0x0000000b03047220 */ /* 0x040fe40000410000 */
[----:B------:R-:W-:Y:S02]  /*10bf0*/  FMUL.FTZ R3, R3, R9 ;  /* 0x0000000903037220 */ /* 0x000fe40000410000 */
[----:B------:R-:W-:Y:S02]  /*10c00*/  IMAD.U32 R21, R23, 0x10000, RZ ;  /* 0x0001000017157824 */ /* 0x000fe400078e00ff */
[----:B------:R-:W-:-:S02]  /*10c10*/  IMAD.U32 R7, R27, 0x10000, RZ ;  /* 0x000100001b077824 */ /* 0x000fc400078e00ff */
[----:B------:R-:W-:Y:S01]  /*10c20*/  FFMA.FTZ R16, R16, R12, R8 ;  /* 0x0000000c10107223 */ /* 0x000fe20000010008 */
[----:B------:R-:W-:Y:S01]  /*10c30*/  LOP3.LUT R8, R24, 0xffff0000, RZ, 0xc0, !PT ;  /* 0xffff000018087812 */ /* 0x000fe200078ec0ff */
[----:B------:R-:W-:Y:S01]  /*10c40*/  FFMA.FTZ R12, R18, R10, R0 ;  /* 0x0000000a120c7223 */ /* 0x000fe20000010000 */
[----:B------:R-:W-:Y:S01]  /*10c50*/  LOP3.LUT R18, R22, 0xffff0000, RZ, 0xc0, !PT ;  /* 0xffff000016127812 */ /* 0x000fe200078ec0ff */
[C---:B------:R-:W-:Y:S02]  /*10c60*/  FFMA.FTZ R9, R19.reuse, R9, -R4 ;  /* 0x0000000913097223 */ /* 0x040fe40000010804 */
[----:B------:R-:W-:Y:S01]  /*10c70*/  FFMA.FTZ R11, R19, R11, R3 ;  /* 0x0000000b130b7223 */ /* 0x000fe20000010003 */
[----:B------:R-:W-:Y:S01]  /*10c80*/  LOP3.LUT R19, R23, 0xffff0000, RZ, 0xc0, !PT ;  /* 0xffff000017137812 */ /* 0x000fe200078ec0ff */
[C---:B------:R-:W-:Y:S01]  /*10c90*/  FMUL.FTZ R0, R2.reuse, R21 ;  /* 0x0000001502007220 */ /* 0x040fe20000410000 */
[----:B------:R-:W-:Y:S01]  /*10ca0*/  F2FP.BF16.PACK_AB R9, R9, R14 ;  /* 0x0000000e0909723e */ /* 0x000fe200000010ff */
[----:B------:R-:W-:-:S02]  /*10cb0*/  FMUL.FTZ R2, R2, R7 ;  /* 0x0000000702027220 */ /* 0x000fc40000410000 */
[C---:B------:R-:W-:Y:S02]  /*10cc0*/  FFMA.FTZ R10, R20.reuse, R7, -R0 ;  /* 0x00000007140a7223 */ /* 0x040fe40000010800 */
[----:B------:R-:W-:Y:S02]  /*10cd0*/  FFMA.FTZ R7, R20, R21, R2 ;  /* 0x0000001514077223 */ /* 0x000fe40000010002 */
[C---:B------:R-:W-:Y:S02]  /*10ce0*/  FMUL.FTZ R4, R5.reuse, R19 ;  /* 0x0000001305047220 */ /* 0x040fe40000410000 */
[----:B------:R-:W-:Y:S01]  /*10cf0*/  FMUL.FTZ R3, R5, R17 ;  /* 0x0000001105037220 */ /* 0x000fe20000410000 */
[----:B------:R-:W-:Y:S01]  /*10d00*/  F2FP.BF16.PACK_AB R5, R11, R15 ;  /* 0x0000000f0b05723e */ /* 0x000fe200000010ff */
[C---:B------:R-:W-:Y:S02]  /*10d10*/  FMUL.FTZ R2, R6.reuse, R18 ;  /* 0x0000001206027220 */ /* 0x040fe40000410000 */
[----:B------:R-:W-:-:S02]  /*10d20*/  FMUL.FTZ R0, R6, R8 ;  /* 0x0000000806007220 */ /* 0x000fc40000410000 */
[----:B------:R-:W-:Y:S01]  /*10d30*/  FFMA.FTZ R6, R26, R17, -R4 ;  /* 0x000000111a067223 */ /* 0x000fe20000010804 */
[----:B------:R-:W-:Y:S01]  /*10d40*/  F2FP.BF16.PACK_AB R4, R16, R29 ;  /* 0x0000001d1004723e */ /* 0x000fe200000010ff */
[----:B------:R-:W-:Y:S02]  /*10d50*/  FFMA.FTZ R3, R26, R19, R3 ;  /* 0x000000131a037223 */ /* 0x000fe40000010003 */
        /* <DEDUP_REMOVED lines=9> */
.L_x_2460:
[----:B------:R-:W-:Y:S05]  /*10df0*/  BSYNC B1 ;  /* 0x0000000000017941 */ /* 0x000fea0003800000 */
.L_x_2459:
[----:B------:R-:W-:Y:S01]  /*10e00*/  IADD3 R2, R225, 0x20, RZ ;  /* 0x00000020e1027810 */ /* 0x000fe20007ffe0ff */
[----:B------:R-:W-:Y:S01]  /*10e10*/  BSSY B1, `(.L_x_2463) ;  /* 0x00000e7000017945 */ /* 0x000fe20003800000 */
[----:B------:R-:W-:Y:S02]  /*10e20*/  SHF.R.S32.HI R39, RZ, 0x3, R59 ;  /* 0x00000003ff277819 */ /* 0x000fe4000001143b */
[----:B------:R-:W-:-:S13]  /*10e30*/  ISETP.GE.AND P0, PT, R2, R64, PT ;  /* 0x000000400200720c */ /* 0x000fda0003f06270 */
[----:B------:R-:W-:Y:S05]  /*10e40*/  @P0 BRA `(.L_x_2464) ;  /* 0x00000e3000000947 */ /* 0x000fea0003800000 */
[----:B------:R-:W-:Y:S01]  /*10e50*/  ISETP.GE.AND P0, PT, R134, c[0x0][0x27c], PT ;  /* 0x00009f0086007a0c */ /* 0x000fe20003f06270 */
[----:B------:R-:W-:Y:S01]  /*10e60*/  BSSY B0, `(.L_x_2465) ;  /* 0x0000071000007945 */ /* 0x000fe20003800000 */
[----:B------:R-:W-:Y:S02]  /*10e70*/  SHF.R.S32.HI R0, RZ, 0x1f, R2 ;  /* 0x0000001fff007819 */ /* 0x000fe40000011402 */
[----:B-1----:R-:W-:Y:S02]  /*10e80*/  SHF.R.U32.HI R37, RZ, 0x3, R159 ;  /* 0x00000003ff257819 */ /* 0x002fe4000001169f */
[----:B------:R-:W-:-:S05]  /*10e90*/  LEA.HI R0, R0, R2, RZ, 0x3 ;  /* 0x0000000200007211 */ /* 0x000fca00078f18ff */
[----:B------:R-:W-:-:S05]  /*10ea0*/  IMAD.SHL.U32 R0, R0, 0x40, RZ ;  /* 0x0000004000007824 */ /* 0x000fca00078e00ff */
[----:B------:R-:W-:Y:S01]  /*10eb0*/  LOP3.LUT R26, R0, 0xfffffe00, RZ, 0xc0, !PT ;  /* 0xfffffe00001a7812 */ /* 0x000fe200078ec0ff */
[----:B------:R-:W-:Y:S05]  /*10ec0*/  @P0 BRA `(.L_x_2466) ;  /* 0x000006a000000947 */ /* 0x000fea0003800000 */
[----:B------:R-:W-:Y:S01]  /*10ed0*/  IMAD.MOV.U32 R3, RZ, RZ, c[0x0][0x27c] ;  /* 0x00009f00ff037624 */ /* 0x000fe200078e00ff */
[----:B------:R-:W-:Y:S02]  /*10ee0*/  LOP3.LUT R0, R159, 0x38, R134, 0xf8, !PT ;  /* 0x000000389f007812 */ /* 0x000fe400078ef886 */
[----:B------:R-:W-:Y:S02]  /*10ef0*/  SHF.R.U64 R13, R44, 0x10, R45 ;  /* 0x000000102c0d7819 */ /* 0x000fe4000000122d */
        /* <DEDUP_REMOVED lines=8> */
[----:B------:R-:W-:Y:S01]  /*10f80*/  SHF.R.U32.HI R15, RZ, 0x10, R45 ;  /* 0x00000010ff0f7819 */ /* 0x000fe2000001162d */
        /* <DEDUP_REMOVED lines=10> */
[----:B------:R-:W-:Y:S01]  /*11030*/  PRMT R22, R101, 0x5410, R19 ;  /* 0x0000541065167816 */ /* 0x000fe20000000013 */
[----:B------:R-:W-:Y:S01]  /*11040*/  IMAD.U32 R36, R17, 0x10000, RZ ;  /* 0x0001000011247824 */ /* 0x000fe200078e00ff */
[----:B----4-:R-:W2:Y:S01]  /*11050*/  LDS.128 R4, [R29+0x10080] ;  /* 0x010080001d047984 */ /* 0x010ea20000000c00 */
[----:B------:R-:W-:-:S02]  /*11060*/  SHF.R.U64 R16, R46, 0x10, R47 ;  /* 0x000000102e107819 */ /* 0x000fc4000000122f */
[----:B------:R-:W-:Y:S02]  /*11070*/  PRMT R14, R102, 0x5432, R0 ;  /* 0x00005432660e7816 */ /* 0x000fe40000000000 */
[----:B------:R-:W-:Y:S02]  /*11080*/  SHF.L.U32 R33, R13, 0x10, RZ ;  /* 0x000000100d217819 */ /* 0x000fe400000006ff */
[----:B------:R-:W-:Y:S01]  /*11090*/  SHF.R.U32.HI R2, RZ, 0x10, R41 ;  /* 0x00000010ff027819 */ /* 0x000fe20000011629 */
[----:B------:R-:W-:Y:S01]  /*110a0*/  IMAD.U32 R31, R14, 0x10000, RZ ;  /* 0x000100000e1f7824 */ /* 0x000fe200078e00ff */
[----:B------:R-:W-:Y:S02]  /*110b0*/  SHF.R.U64 R3, R42, 0x10, R43 ;  /* 0x000000102a037819 */ /* 0x000fe4000000122b */
[----:B------:R-:W-:Y:S02]  /*110c0*/  PRMT R24, R103, 0x5410, R12 ;  /* 0x0000541067187816 */ /* 0x000fe4000000000c */
[----:B------:R-:W-:-:S02]  /*110d0*/  PRMT R23, R101, 0x5432, R16 ;  /* 0x0000543265177816 */ /* 0x000fc40000000010 */
        /* <DEDUP_REMOVED lines=9> */
[----:B------:R-:W-:-:S02]  /*11170*/  SHF.L.U32 R35, R22, 0x10, RZ ;  /* 0x0000001016237819 */ /* 0x000fc400000006ff */
[----:B------:R-:W-:Y:S02]  /*11180*/  LOP3.LUT R27, R10, 0xffff0000, RZ, 0xc0, !PT ;  /* 0xffff00000a1b7812 */ /* 0x000fe400078ec0ff */
[----:B------:R-:W-:Y:S01]  /*11190*/  LOP3.LUT R13, R13, 0xffff0000, RZ, 0xc0, !PT ;  /* 0xffff00000d0d7812 */ /* 0x000fe200078ec0ff */
[----:B--2---:R-:W-:Y:S01]  /*111a0*/  IMAD.U32 R9, R4, 0x10000, RZ ;  /* 0x0001000004097824 */ /* 0x004fe200078e00ff */
[C---:B------:R-:W-:Y:S01]  /*111b0*/  LOP3.LUT R3, R5.reuse, 0xffff0000, RZ, 0xc0, !PT ;  /* 0xffff000005037812 */ /* 0x040fe200078ec0ff */
[----:B------:R-:W-:Y:S01]  /*111c0*/  IMAD.U32 R8, R5, 0x10000, RZ ;  /* 0x0001000005087824 */ /* 0x000fe200078e00ff */
[----:B------:R-:W-:Y:S01]  /*111d0*/  LOP3.LUT R10, R6, 0xffff0000, RZ, 0xc0, !PT ;  /* 0xffff0000060a7812 */ /* 0x000fe200078ec0ff */
[C---:B------:R-:W-:Y:S01]  /*111e0*/  FMUL.FTZ R11, R9.reuse, R33 ;  /* 0x00000021090b7220 */ /* 0x040fe20000410000 */
[----:B------:R-:W-:Y:S01]  /*111f0*/  LOP3.LUT R4, R4, 0xffff0000, RZ, 0xc0, !PT ;  /* 0xffff000004047812 */ /* 0x000fe200078ec0ff */
[-C--:B------:R-:W-:Y:S02]  /*11200*/  FMUL.FTZ R5, R9, R31.reuse ;  /* 0x0000001f09057220 */ /* 0x080fe40000410000 */
[----:B------:R-:W-:-:S02]  /*11210*/  FFMA.FTZ R34, R16, R31, -R11 ;  /* 0x0000001f10227223 */ /* 0x000fc4000001080b */
[C---:B------:R-:W-:Y:S02]  /*11220*/  IMAD.U32 R0, R7.reuse, 0x10000, RZ ;  /* 0x0001000007007824 */ /* 0x040fe400078e00ff */
[----:B------:R-:W-:Y:S02]  /*11230*/  IMAD.U32 R11, R18, 0x10000, RZ ;  /* 0x00010000120b7824 */ /* 0x000fe400078e00ff */
[----:B------:R-:W-:Y:S02]  /*11240*/  IMAD.U32 R31, R24, 0x10000, RZ ;  /* 0x00010000181f7824 */ /* 0x000fe400078e00ff */
[----:B------:R-:W-:Y:S01]  /*11250*/  IMAD.U32 R2, R6, 0x10000, RZ ;  /* 0x0001000006027824 */ /* 0x000fe200078e00ff */
[----:B------:R-:W-:Y:S01]  /*11260*/  LOP3.LUT R6, R7, 0xffff0000, RZ, 0xc0, !PT ;  /* 0xffff000007067812 */ /* 0x000fe200078ec0ff */
[----:B------:R-:W-:Y:S02]  /*11270*/  FFMA.FTZ R33, R16, R33, R5 ;  /* 0x0000002110217223 */ /* 0x000fe40000010005 */
[----:B------:R-:W-:-:S02]  /*11280*/  FMUL.FTZ R9, R8, R36 ;  /* 0x0000002408097220 */ /* 0x000fc40000410000 */
[----:B------:R-:W-:Y:S02]  /*11290*/  FMUL.FTZ R7, R8, R11 ;  /* 0x0000000b08077220 */ /* 0x000fe40000410000 */
[C---:B------:R-:W-:Y:S02]  /*112a0*/  FMUL.FTZ R5, R0.reuse, R35 ;  /* 0x0000002300057220 */ /* 0x040fe40000410000 */
[----:B------:R-:W-:Y:S02]  /*112b0*/  FMUL.FTZ R0, R0, R31 ;  /* 0x0000001f00007220 */ /* 0x000fe40000410000 */
[----:B------:R-:W-:Y:S01]  /*112c0*/  FFMA.FTZ R32, R15, R11, -R9 ;  /* 0x0000000b0f207223 */ /* 0x000fe20000010809 */
        /* <DEDUP_REMOVED lines=31> */
[C---:B------:R-:W-:Y:S01]  /*114c0*/  FFMA.FTZ R6, R27.reuse, R14, -R4 ;  /* 0x0000000e1b067223 */ /* 0x040fe20000010804 */
        /* <DEDUP_REMOVED lines=10> */
.L_x_2466:
[----:B------:R-:W-:Y:S05]  /*11570*/  BSYNC B0 ;  /* 0x0000000000007941 */ /* 0x000fea0003800000 */
.L_x_2465:
        /* <DEDUP_REMOVED lines=8> */
[----:B----4-:R-:W-:Y:S01]  /*11600*/  SHF.R.S32.HI R5, RZ, 0x1f, R0 ;  /* 0x0000001fff057819 */ /* 0x010fe20000011400 */
        /* <DEDUP_REMOVED lines=9> */
[----:B---3--:R-:W1:Y:S01]  /*116a0*/  LDS.128 R8, [R30] ;  /* 0x000000001e087984 */ /* 0x008e620000000c00 */
[----:B------:R-:W-:-:S02]  /*116b0*/  SHF.R.U32.HI R12, RZ, 0x10, R55 ;  /* 0x00000010ff0c7819 */ /* 0x000fc40000011637 */
[----:B------:R-:W-:Y:S02]  /*116c0*/  IADD3 R0, R3, R0, R26 ;  /* 0x0000000003007210 */ /* 0x000fe40007ffe01a */
[--C-:B------:R-:W-:Y:S02]  /*116d0*/  SHF.R.U64 R14, R48, 0x10, R49.reuse ;  /* 0x00000010300e7819 */ /* 0x100fe40000001231 */
[----:B------:R-:W-:Y:S01]  /*116e0*/  SHF.R.U32.HI R15, RZ, 0x10, R49 ;  /* 0x00000010ff0f7819 */ /* 0x000fe20000011631 */
[----:B------:R-:W-:Y:S01]  /*116f0*/  IMAD.SHL.U32 R28, R0, 0x2, RZ ;  /* 0x00000002001c7824 */ /* 0x000fe200078e00ff */
[----:B------:R-:W-:Y:S02]  /*11700*/  SHF.R.U64 R0, R52, 0x10, R53 ;  /* 0x0000001034007819 */ /* 0x000fe40000001235 */
[----:B------:R-:W-:Y:S02]  /*11710*/  PRMT R24, R107, 0x5410, R12 ;  /* 0x000054106b187816 */ /* 0x000fe4000000000c */
[----:B------:R-:W2:Y:S01]  /*11720*/  LDS.128 R4, [R28+0x10080] ;  /* 0x010080001c047984 */ /* 0x000ea20000000c00 */
[----:B------:R-:W-:-:S02]  /*11730*/  PRMT R12, R104, 0x5432, R14 ;  /* 0x00005432680c7816 */ /* 0x000fc4000000000e */
[----:B------:R-:W-:Y:S02]  /*11740*/  SHF.R.U32.HI R18, RZ, 0x10, R51 ;  /* 0x00000010ff127819 */ /* 0x000fe40000011633 */
[----:B------:R-:W-:Y:S01]  /*11750*/  PRMT R13, R106, 0x5432, R0 ;  /* 0x000054326a0d7816 */ /* 0x000fe20000000000 */
[----:B------:R-:W-:Y:S01]  /*11760*/  IMAD.U32 R31, R12, 0x10000, RZ ;  /* 0x000100000c1f7824 */ /* 0x000fe200078e00ff */
[----:B------:R-:W-:Y:S02]  /*11770*/  PRMT R17, R104, 0x5410, R15 ;  /* 0x0000541068117816 */ /* 0x000fe4000000000f */
[----:B------:R-:W-:Y:S02]  /*11780*/  SHF.R.U64 R16, R50, 0x10, R51 ;  /* 0x0000001032107819 */ /* 0x000fe40000001233 */
[----:B------:R-:W-:Y:S02]  /*11790*/  PRMT R22, R105, 0x5410, R18 ;  /* 0x0000541069167816 */ /* 0x000fe40000000012 */
[----:B------:R-:W-:-:S02]  /*117a0*/  SHF.R.U64 R3, R54, 0x10, R55 ;  /* 0x0000001036037819 */ /* 0x000fc40000001237 */
[----:B------:R-:W-:Y:S02]  /*117b0*/  SHF.R.U32.HI R2, RZ, 0x10, R53 ;  /* 0x00000010ff027819 */ /* 0x000fe40000011635 */
        /* <DEDUP_REMOVED lines=76> */
.L_x_2464:
[----:B------:R-:W-:Y:S05]  /*11c80*/  BSYNC B1 ;  /* 0x0000000000017941 */ /* 0x000fea0003800000 */
.L_x_2463:
        /* <DEDUP_REMOVED lines=19> */
[----:B----4-:R-:W-:Y:S01]  /*11dc0*/  SHF.R.S32.HI R5, RZ, 0x1f, R4 ;  /* 0x0000001fff057819 */ /* 0x010fe20000011404 */
        /* <DEDUP_REMOVED lines=100> */
.L_x_2470:
[----:B------:R-:W-:Y:S05]  /*12410*/  BSYNC B0 ;  /* 0x0000000000007941 */ /* 0x000fea0003800000 */
.L_x_2469:
[----:B------:R-:W-:-:S13]  /*12420*/  ISETP.GE.AND P0, PT, R133, c[0x0][0x27c], PT ;  /* 0x00009f0085007a0c */ /* 0x000fda0003f06270 */
[----:B------:R-:W-:Y:S05]  /*12430*/  @P0 BRA `(.L_x_2468) ;  /* 0x000006e000000947 */ /* 0x000fea0003800000 */
[----:B------:R-:W-:Y:S01]  /*12440*/  IMAD.MOV.U32 R2, RZ, RZ, c[0x0][0x27c] ;  /* 0x00009f00ff027624 */ /* 0x000fe200078e00ff */
[----:B------:R-:W-:Y:S02]  /*12450*/  LEA.HI R3, R97, R133, RZ, 0x6 ;  /* 0x0000008561037211 */ /* 0x000fe400078f30ff */
[----:B-1----:R-:W-:Y:S02]  /*12460*/  LOP3.LUT R4, R0, 0x38, R59, 0xf8, !PT ;  /* 0x0000003800047812 */ /* 0x002fe400078ef83b */
[----:B------:R-:W-:Y:S01]  /*12470*/  LEA.HI R2, R2, R39, RZ, 0x1d ;  /* 0x0000002702027211 */ /* 0x000fe200078fe8ff */
[----:B------:R-:W-:Y:S01]  /*12480*/  IMAD.SHL.U32 R3, R3, 0x80, RZ ;  /* 0x0000008003037824 */ /* 0x000fe200078e00ff */
[----:B----4-:R-:W-:Y:S02]  /*12490*/  LOP3.LUT R5, R4, R38, RZ, 0x3c, !PT ;  /* 0x0000002604057212 */ /* 0x010fe400078e3cff */
        /* <DEDUP_REMOVED lines=20> */
[----:B------:R-:W-:Y:S02]  /*125e0*/  SHF.R.U32.HI R18, RZ, 0x10, R79 ;  /* 0x00000010ff127819 */ /* 0x000fe4000001164f */
[----:B------:R-:W-:Y:S01]  /*125f0*/  PRMT R13, R114, 0x5432, R0 ;  /* 0x00005432720d7816 */ /* 0x000fe20000000000 */
[----:B------:R-:W-:Y:S01]  /*12600*/  IMAD.U32 R31, R12, 0x10000, RZ ;  /* 0x000100000c1f7824 */ /* 0x000fe200078e00ff */
[----:B------:R-:W-:Y:S02]  /*12610*/  PRMT R17, R112, 0x5410, R15 ;  /* 0x0000541070117816 */ /* 0x000fe4000000000f */
[----:B------:R-:W-:Y:S02]  /*12620*/  SHF.R.U64 R16, R78, 0x10, R79 ;  /* 0x000000104e107819 */ /* 0x000fe4000000124f */
[----:B------:R-:W-:-:S02]  /*12630*/  PRMT R22, R113, 0x5410, R18 ;  /* 0x0000541071167816 */ /* 0x000fc40000000012 */
[----:B------:R-:W-:Y:S02]  /*12640*/  SHF.R.U64 R3, R74, 0x10, R75 ;  /* 0x000000104a037819 */ /* 0x000fe4000000124b */
        /* <DEDUP_REMOVED lines=77> */
.L_x_2468:
[----:B------:R-:W-:Y:S05]  /*12b20*/  BSYNC B1 ;  /* 0x0000000000017941 */ /* 0x000fea0003800000 */
.L_x_2467:
        /* <DEDUP_REMOVED lines=119> */
.L_x_2472:
[----:B------:R-:W-:Y:S05]  /*132a0*/  BSYNC B0 ;  /* 0x0000000000007941 */ /* 0x000fea0003800000 */
.L_x_2471:
        /* <DEDUP_REMOVED lines=9> */
[----:B----4-:R-:W-:Y:S01]  /*13340*/  IMAD.SHL.U32 R5, R2, 0x8, RZ ;  /* 0x0000000802057824 */ /* 0x010fe200078e00ff */
        /* <DEDUP_REMOVED lines=8> */
[--C-:B------:R-:W-:Y:S01]  /*133d0*/  SHF.R.U64 R13, R88, 0x10, R89.reuse ;  /* 0x00000010580d7819 */ /* 0x100fe20000001259 */
[----:B---3--:R-:W1:Y:S01]  /*133e0*/  LDS.128 R8, [R29] ;  /* 0x000000001d087984 */ /* 0x008e620000000c00 */
[----:B------:R-:W-:Y:S02]  /*133f0*/  IADD3 R0, R3, R0, R24 ;  /* 0x0000000003007210 */ /* 0x000fe40007ffe018 */
[----:B------:R-:W-:Y:S02]  /*13400*/  SHF.R.U32.HI R15, RZ, 0x10, R89 ;  /* 0x00000010ff0f7819 */ /* 0x000fe40000011659 */
[----:B------:R-:W-:Y:S01]  /*13410*/  SHF.R.U32.HI R19, RZ, 0x10, R91 ;  /* 0x00000010ff137819 */ /* 0x000fe2000001165b */
[----:B------:R-:W-:Y:S01]  /*13420*/  IMAD.SHL.U32 R28, R0, 0x2, RZ ;  /* 0x00000002001c7824 */ /* 0x000fe200078e00ff */
[----:B------:R-:W-:Y:S02]  /*13430*/  SHF.R.U64 R0, R92, 0x10, R93 ;  /* 0x000000105c007819 */ /* 0x000fe4000000125d */
[----:B------:R-:W-:-:S02]  /*13440*/  PRMT R13, R121, 0x5432, R13 ;  /* 0x00005432790d7816 */ /* 0x000fc4000000000d */
[----:B------:R-:W2:Y:S01]  /*13450*/  LDS.128 R4, [R28+0x10080] ;  /* 0x010080001c047984 */ /* 0x000ea20000000c00 */
[----:B------:R-:W-:Y:S02]  /*13460*/  SHF.R.U32.HI R12, RZ, 0x10, R95 ;  /* 0x00000010ff0c7819 */ /* 0x000fe4000001165f */
[----:B------:R-:W-:Y:S01]  /*13470*/  PRMT R17, R121, 0x5410, R15 ;  /* 0x0000541079117816 */ /* 0x000fe2000000000f */
[----:B------:R-:W-:Y:S01]  /*13480*/  IMAD.U32 R31, R13, 0x10000, RZ ;  /* 0x000100000d1f7824 */ /* 0x000fe200078e00ff */
[----:B------:R-:W-:Y:S02]  /*13490*/  PRMT R22, R122, 0x5410, R19 ;  /* 0x000054107a167816 */ /* 0x000fe40000000013 */
[----:B------:R-:W-:Y:S01]  /*134a0*/  SHF.R.U64 R16, R90, 0x10, R91 ;  /* 0x000000105a107819 */ /* 0x000fe2000000125b */
[----:B------:R-:W-:Y:S01]  /*134b0*/  IMAD.U32 R35, R17, 0x10000, RZ ;  /* 0x0001000011237824 */ /* 0x000fe200078e00ff */
[----:B------:R-:W-:Y:S01]  /*134c0*/  PRMT R14, R123, 0x5432, R0 ;  /* 0x000054327b0e7816 */ /* 0x000fe20000000000 */
[----:B------:R-:W-:Y:S01]  /*134d0*/  IMAD.U32 R34, R22, 0x10000, RZ ;  /* 0x0001000016227824 */ /* 0x000fe200078e00ff */
[----:B------:R-:W-:-:S02]  /*134e0*/  SHF.R.U32.HI R2, RZ, 0x10, R93 ;  /* 0x00000010ff027819 */ /* 0x000fc4000001165d */
[----:B------:R-:W-:Y:S01]  /*134f0*/  SHF.R.U64 R3, R94, 0x10, R95 ;  /* 0x000000105e037819 */ /* 0x000fe2000000125f */
[----:B------:R-:W-:Y:S01]  /*13500*/  IMAD.U32 R30, R14, 0x10000, RZ ;  /* 0x000100000e1e7824 */ /* 0x000fe200078e00ff */
[----:B------:R-:W-:Y:S02]  /*13510*/  PRMT R24, R124, 0x5410, R12 ;  /* 0x000054107c187816 */ /* 0x000fe4000000000c */
[----:B------:R-:W-:Y:S02]  /*13520*/  PRMT R23, R122, 0x5432, R16 ;  /* 0x000054327a177816 */ /* 0x000fe40000000010 */
[----:B------:R-:W-:Y:S02]  /*13530*/  PRMT R18, R123, 0x5410, R2 ;  /* 0x000054107b127816 */ /* 0x000fe40000000002 */
[----:B------:R-:W-:Y:S02]  /*13540*/  PRMT R27, R124, 0x5432, R3 ;  /* 0x000054327c1b7816 */ /* 0x000fe40000000003 */
        /* <DEDUP_REMOVED lines=19> */
[----:B------:R-:W-:Y:S02]  /*13680*/  IMAD.U32 R30, R24, 0x10000, RZ ;  /* 0x00010000181e7824 */ /* 0x000fe400078e00ff */
[----:B------:R-:W-:Y:S01]  /*13690*/  IMAD.U32 R2, R6, 0x10000, RZ ;  /* 0x0001000006027824 */ /* 0x000fe200078e00ff */
[----:B------:R-:W-:Y:S01]  /*136a0*/  LOP3.LUT R6, R7, 0xffff0000, RZ, 0xc0, !PT ;  /* 0xffff000007067812 */ /* 0x000fe200078ec0ff */
[----:B------:R-:W-:-:S02]  /*136b0*/  FFMA.FTZ R32, R16, R31, R5 ;  /* 0x0000001f10207223 */ /* 0x000fc40000010005 */
[C---:B------:R-:W-:Y:S02]  /*136c0*/  FMUL.FTZ R9, R8.reuse, R35 ;  /* 0x0000002308097220 */ /* 0x040fe40000410000 */
[-C--:B------:R-:W-:Y:S02]  /*136d0*/  FMUL.FTZ R7, R8, R11.reuse ;  /* 0x0000000b08077220 */ /* 0x080fe40000410000 */
        /* <DEDUP_REMOVED lines=33> */
[-C--:B------:R-:W-:Y:S02]  /*138f0*/  FMUL.FTZ R0, R6, R13.reuse ;  /* 0x0000000d06007220 */ /* 0x080fe40000410000 */
        /* <DEDUP_REMOVED lines=11> */
.L_x_2444:
[----:B------:R-:W-:Y:S05]  /*139b0*/  BSYNC B2 ;  /* 0x0000000000027941 */ /* 0x000fea0003800000 */
.L_x_2410:
[----:B-1----:R-:W1:Y:S01]  /*139c0*/  S2R R4, SR_TID.X ;  /* 0x0000000000047919 */ /* 0x002e620000002100 */
[----:B------:R-:W-:Y:S01]  /*139d0*/  IMAD R0, R126, c[0x0][0x208], RZ ;  /* 0x000082007e007a24 */ /* 0x000fe200078e02ff */
[----:B------:R-:W-:-:S04]  /*139e0*/  DEPBAR.LE SB0, 0x0 ;  /* 0x000080000000791a */ /* 0x000fc80000000000 */
[----:B------:R-:W-:Y:S01]  /*139f0*/  IMAD.WIDE.U32 R2, R116, c[0x0][0x208], RZ ;  /* 0x0000820074027a25 */ /* 0x000fe200078e00ff */
[----:B------:R-:W-:Y:S01]  /*13a00*/  BAR.SYNC.DEFER_BLOCKING 0x0 ;  /* 0x0000000000007b1d */ /* 0x000fe20000010000 */
[----:B------:R-:W-:Y:S02]  /*13a10*/  IADD3 R199, R190, 0x20, RZ ;  /* 0x00000020bec77810 */ /* 0x000fe40007ffe0ff */
[----:B------:R-:W-:Y:S01]  /*13a20*/  IMAD R0, R116, c[0x0][0x20c], R0 ;  /* 0x0000830074007a24 */ /* 0x000fe200078e0200 */
[C---:B------:R-:W-:Y:S01]  /*13a30*/  LOP3.LUT P3, RZ, R120.reuse, 0x1, RZ, 0xc0, !PT ;  /* 0x0000000178ff7812 */ /* 0x040fe2000786c0ff */
[----:B----4-:R-:W-:Y:S01]  /*13a40*/  IMAD.MOV.U32 R5, RZ, RZ, R233 ;  /* 0x000000ffff057224 */ /* 0x010fe200078e00e9 */
[C---:B------:R-:W-:Y:S01]  /*13a50*/  LOP3.LUT P2, RZ, R120.reuse, 0x2, RZ, 0xc0, !PT ;  /* 0x0000000278ff7812 */ /* 0x040fe2000784c0ff */
[----:B------:R-:W-:Y:S01]  /*13a60*/  IMAD.IADD R0, R3, 0x1, R0 ;  /* 0x0000000103007824 */ /* 0x000fe200078e0200 */
[----:B------:R-:W-:Y:S01]  /*13a70*/  LOP3.LUT P1, RZ, R120, 0x4, RZ, 0xc0, !PT ;  /* 0x0000000478ff7812 */ /* 0x000fe2000782c0ff */
[----:B------:R-:W-:Y:S02]  /*13a80*/  BSSY B0, `(.L_x_2473) ;  /* 0x0000130000007945 */ /* 0x000fe40003800000 */
[----:B------:R-:W-:Y:S01]  /*13a90*/  IMAD R0, R0, 0x30, RZ ;  /* 0x0000003000007824 */ /* 0x000fe200078e02ff */
[----:B-1----:R-:W-:Y:S01]  /*13aa0*/  ISETP.GT.AND P5, PT, R4, 0x7f, PT ;  /* 0x0000007f0400780c */ /* 0x002fe20003fa4270 */
[----:B------:R-:W-:-:S04]  /*13ab0*/  IMAD.MOV.U32 R4, RZ, RZ, R230 ;  /* 0x000000ffff047224 */ /* 0x000fc800078e00e6 */
[----:B------:R-:W-:Y:S01]  /*13ac0*/  IMAD.WIDE.U32 R4, R2, 0x30, R4 ;  /* 0x0000003002047825 */ /* 0x000fe200078e0004 */
[----:B------:R-:W-:Y:S04]  /*13ad0*/  LDSM.16.M88.4 R12, [R195] ;  /* 0x00000000c30c783b */ /* 0x000fe80000000200 */
[----:B------:R-:W-:Y:S01]  /*13ae0*/  IADD3 R0, R5, R0, RZ ;  /* 0x0000000005007210 */ /* 0x000fe20007ffe0ff */
[----:B------:R-:W1:Y:S01]  /*13af0*/  LDSM.16.M88.4 R20, [R190] ;  /* 0x00000000be14783b */ /* 0x000e620000000200 */
[C---:B------:R-:W-:Y:S01]  /*13b00*/  LEA R2, P0, R4.reuse, c[0x0][0x1f8], 0x1 ;  /* 0x00007e0004027a11 */ /* 0x040fe200078008ff */
[----:B------:R-:W-:Y:S02]  /*13b10*/  @!P5 IMAD.MOV.U32 R5, RZ, RZ, c[0x0][0x208] ;  /* 0x00008200ff05d624 */ /* 0x000fe400078e00ff */
[----:B------:R-:W-:Y:S01]  /*13b20*/  @!P5 IMAD.MOV.U32 R6, RZ, RZ, c[0x0][0x20c] ;  /* 0x00008300ff06d624 */ /* 0x000fe200078e00ff */
[----:B------:R-:W-:Y:S01]  /*13b30*/  LEA.HI.X R3, R4, c[0x0][0x1fc], R0, 0x1, P0 ;  /* 0x00007f0004037a11 */ /* 0x000fe200000f0c00 */
[----:B------:R-:W2:Y:S01]  /*13b40*/  LDSM.16.M88.4 R24, [R190+0x800] ;  /* 0x00080000be18783b */ /* 0x000ea20000000200 */
[----:B------:R-:W-:-:S02]  /*13b50*/  @!P5 LEA R4, P0, R5, R2, 0x6 ;  /* 0x000000020504d211 */ /* 0x000fc400078030ff */
[----:B------:R-:W-:Y:S01]  /*13b60*/  MOV R0, 0x40 ;  /* 0x0000004000007802 */ /* 0x000fe20000000f00 */
[----:B------:R-:W-:Y:S01]  /*13b70*/  LDSM.16.M88.4 R44, [R190+0x1000] ;  /* 0x00100000be2c783b */ /* 0x000fe20000000200 */
[----:B------:R-:W-:Y:S02]  /*13b80*/  @!P5 LEA.HI.X R5, R5, R3, R6, 0x6, P0 ;  /* 0x000000030505d211 */ /* 0x000fe400000f3406 */
[----:B------:R-:W-:Y:S01]  /*13b90*/  LOP3.LUT P0, RZ, R96, 0x2, RZ, 0xc0, !PT ;  /* 0x0000000260ff7812 */ /* 0x000fe2000780c0ff */
[----:B---3--:R-:W-:Y:S01]  /*13ba0*/  LDSM.16.M88.4 R8, [R196] ;  /* 0x00000000c408783b */ /* 0x008fe20000000200 */
[----:B------:R-:W-:-:S11]  /*13bb0*/  IADD3 R6, R127, R131, -R225 ;  /* 0x000000837f067210 */ /* 0x000fd60007ffe8e1 */
[----:B------:R-:W-:Y:S02]  /*13bc0*/  @P0 IADD3 R199, R190, -0x20, RZ ;  /* 0xffffffe0bec70810 */ /* 0x000fe40007ffe0ff */
[----:B------:R-:W-:Y:S02]  /*13bd0*/  LOP3.LUT P0, RZ, R96, 0x4, RZ, 0xc0, !PT ;  /* 0x0000000460ff7812 */ /* 0x000fe4000780c0ff */
[C---:B------:R-:W-:Y:S01]  /*13be0*/  IADD3 R210, R199.reuse, 0x1000, RZ ;  /* 0x00001000c7d27810 */ /* 0x040fe20007ffe0ff */
[----:B------:R-:W3:Y:S01]  /*13bf0*/  LDSM.16.M88.4 R36, [R199] ;  /* 0x00000000c724783b */ /* 0x000ee20000000200 */
[----:B------:R-:W-:Y:S02]  /*13c00*/  SEL R0, R0, 0xffffffc0, !P0 ;  /* 0xffffffc000007807 */ /* 0x000fe40004000000 */
[C---:B------:R-:W-:Y:S01]  /*13c10*/  ISETP.LT.OR P0, PT, R6.reuse, 0x1, !P3 ;  /* 0x000000010600780c */ /* 0x040fe20005f01670 */
[----:B------:R-:W4:Y:S01]  /*13c20*/  LDSM.16.M88.4 R52, [R199+0x800] ;  /* 0x00080000c734783b */ /* 0x000f220000000200 */
[----:B------:R-:W-:Y:S01]  /*13c30*/  @!P5 ISETP.LT.OR P3, PT, R6, 0x21, !P3 ;  /* 0x000000210600d80c */ /* 0x000fe20005f61670 */
[----:B------:R-:W-:Y:S01]  /*13c40*/  IMAD.IADD R189, R190, 0x1, R0 ;  /* 0x00000001bebd7824 */ /* 0x000fe200078e0200 */
[C---:B------:R-:W-:Y:S01]  /*13c50*/  IADD3 R188, R199.reuse, R0, RZ ;  /* 0x00000000c7bc7210 */ /* 0x040fe20007ffe0ff */
[----:B------:R-:W4:Y:S01]  /*13c60*/  LDSM.16.M88.4 R68, [R199+0x1000] ;  /* 0x00100000c744783b */ /* 0x000f220000000200 */
[----:B-1----:R-:W-:Y:S01]  /*13c70*/  HMMA.16816.F32.BF16 R16, R12, R20, RZ ;  /* 0x000000140c10723c */ /* 0x002fe200000418ff */
[----:B------:R-:W-:-:S02]  /*13c80*/  IADD3 R209, R199, 0x800, RZ ;  /* 0x00000800c7d17810 */ /* 0x000fc40007ffe0ff */
[C---:B------:R-:W-:Y:S02]  /*13c90*/  IADD3 R208, R199.reuse, 0x4800, RZ ;  /* 0x00004800c7d07810 */ /* 0x040fe40007ffe0ff */
[C---:B------:R-:W-:Y:S02]  /*13ca0*/  IADD3 R207, R199.reuse, 0x5800, RZ ;  /* 0x00005800c7cf7810 */ /* 0x040fe40007ffe0ff */
[----:B------:R-:W-:Y:S01]  /*13cb0*/  @!PT LDS RZ, [RZ] ;  /* 0x00000000fffff984 */ /* 0x000fe20000000800 */
[----:B------:R-:W-:Y:S01]  /*13cc0*/  @!PT LDS RZ, [RZ] ;  /* 0x00000000fffff984 */ /* 0x000fe20000000800 */
[----:B------:R-:W-:Y:S01]  /*13cd0*/  @!PT LDS RZ, [RZ] ;  /* 0x00000000fffff984 */ /* 0x000fe20000000800 */
[----:B------:R1:W-:Y:S01]  /*13ce0*/  LDGSTS.E.BYPASS.LTC128B.128 [R211+0x4080], [R2.64], !P0 ;  /* 0x0408000002d37fae */ /* 0x0003e2000c101d46 */
[C---:B------:R-:W-:Y:S01]  /*13cf0*/  ISETP.LT.OR P0, PT, R6.reuse, 0x1, !P2 ;  /* 0x000000010600780c */ /* 0x040fe20005701670 */
[----:B------:R-:W-:Y:S01]  /*13d00*/  HMMA.16816.F32.BF16 R28, R12, R22, RZ ;  /* 0x000000160c1c723c */ /* 0x000fe200000418ff */
[----:B------:R-:W-:Y:S02]  /*13d10*/  @!P5 ISETP.LT.OR P2, PT, R6, 0x21, !P2 ;  /* 0x000000210600d80c */ /* 0x000fe40005741670 */
[C---:B------:R-:W-:Y:S02]  /*13d20*/  IADD3 R206, R199.reuse, 0x5000, RZ ;  /* 0x00005000c7ce7810 */ /* 0x040fe40007ffe0ff */
[----:B------:R-:W-:-:S02]  /*13d30*/  IADD3 R205, R199, 0x3000, RZ ;  /* 0x00003000c7cd7810 */ /* 0x000fc40007ffe0ff */
[C---:B------:R-:W-:Y:S01]  /*13d40*/  IADD3 R204, R199.reuse, 0x4000, RZ ;  /* 0x00004000c7cc7810 */ /* 0x040fe20007ffe0ff */
[C---:B--2---:R-:W-:Y:S01]  /*13d50*/  HMMA.16816.F32.BF16 R32, R12.reuse, R24, RZ ;  /* 0x000000180c20723c */ /* 0x044fe200000418ff */
[C---:B------:R-:W-:Y:S02]  /*13d60*/  IADD3 R203, R199.reuse, 0x3800, RZ ;  /* 0x00003800c7cb7810 */ /* 0x040fe40007ffe0ff */
[C---:B------:R-:W-:Y:S01]  /*13d70*/  IADD3 R202, R199.reuse, 0x1800, RZ ;  /* 0x00001800c7ca7810 */ /* 0x040fe20007ffe0ff */
[----:B------:R1:W-:Y:S01]  /*13d80*/  LDGSTS.E.BYPASS.LTC128B.128 [R211+0x5880], [R2.64+0x80], !P0 ;  /* 0x0588008002d37fae */ /* 0x0003e2000c101d46 */
[C---:B------:R-:W-:Y:S02]  /*13d90*/  ISETP.LT.OR P0, PT, R6.reuse, 0x1, !P1 ;  /* 0x000000010600780c */ /* 0x040fe40004f01670 */
[----:B------:R-:W-:Y:S01]  /*13da0*/  @!P5 ISETP.LT.OR P1, PT, R6, 0x21, !P1 ;  /* 0x000000210600d80c */ /* 0x000fe20004f21670 */
[----:B------:R-:W-:Y:S01]  /*13db0*/  HMMA.16816.F32.BF16 R40, R12, R26, RZ ;  /* 0x0000001a0c28723c */ /* 0x000fe200000418ff */
[----:B------:R-:W-:-:S02]  /*13dc0*/  IADD3 R201, R199, 0x2800, RZ ;  /* 0x00002800c7c97810 */ /* 0x000fc40007ffe0ff */
[----:B------:R-:W-:-:S05]  /*13dd0*/  IADD3 R200, R199, 0x2000, RZ ;  /* 0x00002000c7c87810 */ /* 0x000fca0007ffe0ff */
[----:B---3--:R-:W-:Y:S02]  /*13de0*/  HMMA.16816.F32.BF16 R16, R8, R36, R16 ;  /* 0x000000240810723c */ /* 0x008fe40000041810 */
[----:B------:R1:W-:Y:S01]  /*13df0*/  LDGSTS.E.BYPASS.LTC128B.128 [R211+0x7080], [R2.64+0x100], !P0 ;  /* 0x0708010002d37fae */ /* 0x0003e2000c101d46 */
[----:B------:R-:W-:-:S04]  /*13e00*/  LOP3.LUT P0, RZ, R120, 0x8, RZ, 0xc0, !PT ;  /* 0x0000000878ff7812 */ /* 0x000fc8000780c0ff */
[C---:B------:R-:W-:Y:S01]  /*13e10*/  ISETP.LT.OR P4, PT, R6.reuse, 0x1, !P0 ;  /* 0x000000010600780c */ /* 0x040fe20004781670 */
[----:B------:R-:W-:Y:S01]  /*13e20*/  HMMA.16816.F32.BF16 R48, R12, R44, RZ ;  /* 0x0000002c0c30723c */ /* 0x000fe200000418ff */
[----:B------:R-:W-:-:S07]  /*13e30*/  @!P5 ISETP.LT.OR P0, PT, R6, 0x21, !P0 ;  /* 0x000000210600d80c */ /* 0x000fce0004701670 */
[----:B------:R-:W-:Y:S04]  /*13e40*/  HMMA.16816.F32.BF16 R44, R12, R46, RZ ;  /* 0x0000002e0c2c723c */ /* 0x000fe800000418ff */
[----:B------:R1:W-:Y:S04]  /*13e50*/  LDGSTS.E.BYPASS.LTC128B.128 [R211+0x8880], [R2.64+0x180], !P4 ;  /* 0x0888018002d37fae */ /* 0x0003e8000e101d46 */
[----:B------:R2:W-:Y:S01]  /*13e60*/  @!P5 LDGSTS.E.BYPASS.LTC128B.128 [R213+0x5080], [R4.64], !P3 ;  /* 0x0508000004d5dfae */ /* 0x0005e2000d901d46 */
[C---:B------:R-:W-:Y:S03]  /*13e70*/  HMMA.16816.F32.BF16 R28, R8.reuse, R38, R28 ;  /* 0x00000026081c723c */ /* 0x040fe6000004181c */
[----:B------:R2:W-:Y:S04]  /*13e80*/  @!P5 LDGSTS.E.BYPASS.LTC128B.128 [R213+0x6880], [R4.64+0x80], !P2 ;  /* 0x0688008004d5dfae */ /* 0x0005e8000d101d46 */
[----:B------:R2:W-:Y:S01]  /*13e90*/  @!P5 LDGSTS.E.BYPASS.LTC128B.128 [R213+0x8080], [R4.64+0x100], !P1 ;  /* 0x0808010004d5dfae */ /* 0x0005e2000c901d46 */
[----:B----4-:R-:W-:Y:S03]  /*13ea0*/  HMMA.16816.F32.BF16 R32, R8, R52, R32 ;  /* 0x000000340820723c */ /* 0x010fe60000041820 */
[----:B------:R2:W-:Y:S01]  /*13eb0*/  @!P5 LDGSTS.E.BYPASS.LTC128B.128 [R213+0x9880], [R4.64+0x180], !P0 ;  /* 0x0988018004d5dfae */ /* 0x0005e2000c101d46 */
[----:B------:R-:W-:-:S03]  /*13ec0*/  ISETP.GT.AND P0, PT, R116, R234, PT ;  /* 0x000000ea7400720c */ /* 0x000fc60003f04270 */
[----:B------:R-:W-:Y:S01]  /*13ed0*/  LDSM.16.M88.4 R56, [R189] ;  /* 0x00000000bd38783b */ /* 0x000fe20000000200 */
[C---:B------:R-:W-:Y:S03]  /*13ee0*/  HMMA.16816.F32.BF16 R40, R8.reuse, R54, R40 ;  /* 0x000000360828723c */ /* 0x040fe60000041828 */
[----:B------:R-:W-:Y:S04]  /*13ef0*/  LDSM.16.M88.4 R24, [R197] ;  /* 0x00000000c518783b */ /* 0x000fe80000000200 */
[----:B------:R-:W-:Y:S01]  /*13f00*/  LDSM.16.M88.4 R76, [R188] ;  /* 0x00000000bc4c783b */ /* 0x000fe20000000200 */
[C---:B------:R-:W-:Y:S03]  /*13f10*/  HMMA.16816.F32.BF16 R48, R8.reuse, R68, R48 ;  /* 0x000000440830723c */ /* 0x040fe60000041830 */
[----:B------:R-:W-:Y:S04]  /*13f20*/  LDSM.16.M88.4 R64, [R189+0x800] ;  /* 0x00080000bd40783b */ /* 0x000fe80000000200 */
[----:B------:R-:W-:Y:S01]  /*13f30*/  LDSM.16.M88.4 R60, [R189+0x1000] ;  /* 0x00100000bd3c783b */ /* 0x000fe20000000200 */
[----:B------:R-:W-:Y:S03]  /*13f40*/  HMMA.16816.F32.BF16 R44, R8, R70, R44 ;  /* 0x00000046082c723c */ /* 0x000fe6000004182c */
[----:B------:R-:W-:Y:S04]  /*13f50*/  LDSM.16.M88.4 R20, [R195+0x4000] ;  /* 0x00400000c314783b */ /* 0x000fe80000000200 */
[----:B--2---:R-:W2:Y:S04]  /*13f60*/  LDSM.16.M88.4 R4, [R198] ;  /* 0x00000000c604783b */ /* 0x004ea80000000200 */
[----:B------:R-:W3:Y:S04]  /*13f70*/  LDSM.16.M88.4 R80, [R190+0x1800] ;  /* 0x00180000be50783b */ /* 0x000ee80000000200 */
[----:B------:R-:W4:Y:S04]  /*13f80*/  LDSM.16.M88.4 R72, [R188+0x800] ;  /* 0x00080000bc48783b */ /* 0x000f280000000200 */
[----:B------:R-:W1:Y:S04]  /*13f90*/  LDSM.16.M88.4 R36, [R188+0x1000] ;  /* 0x00100000bc24783b */ /* 0x000e680000000200 */
[----:B------:R-:W-:Y:S04]  /*13fa0*/  LDSM.16.M88.4 R68, [R190+0x2000] ;  /* 0x00200000be44783b */ /* 0x000fe80000000200 */
[----:B------:R-:W-:Y:S04]  /*13fb0*/  LDSM.16.M88.4 R52, [R190+0x2800] ;  /* 0x00280000be34783b */ /* 0x000fe80000000200 */
[----:B------:R-:W-:Y:S04]  /*13fc0*/  LDSM.16.M88.4 R84, [R188+0x4800] ;  /* 0x00480000bc54783b */ /* 0x000fe80000000200 */
[----:B------:R-:W0:Y:S01]  /*13fd0*/  LDGDEPBAR ;  /* 0x00000000000079af */ /* 0x000e220000000000 */
[C---:B--2---:R-:W-:Y:S03]  /*13fe0*/  HMMA.16816.F32.BF16 R12, R4.reuse, R56, R16 ;  /* 0x00000038040c723c */ /* 0x044fe60000041810 */
[----:B------:R-:W-:Y:S05]  /*13ff0*/  LDSM.16.M88.4 R16, [R196+0x4000] ;  /* 0x00400000c410783b */ /* 0x000fea0000000200 */
[C---:B------:R-:W-:Y:S01]  /*14000*/  HMMA.16816.F32.BF16 R28, R4.reuse, R58, R28 ;  /* 0x0000003a041c723c */ /* 0x040fe2000004181c */
[----:B------:R-:W-:Y:S07]  /*14010*/  LDSM.16.M88.4 R56, [R199+0x2000] ;  /* 0x00200000c738783b */ /* 0x000fee0000000200 */
[----:B------:R-:W-:Y:S08]  /*14020*/  HMMA.16816.F32.BF16 R32, R4, R64, R32 ;  /* 0x000000400420723c */ /* 0x000ff00000041820 */
[----:B------:R-:W-:Y:S01]  /*14030*/  HMMA.16816.F32.BF16 R8, R24, R76, R12 ;  /* 0x0000004c1808723c */ /* 0x000fe2000004180c */
[----:B------:R-:W-:Y:S07]  /*14040*/  LDSM.16.M88.4 R12, [R198+0x4000] ;  /* 0x00400000c60c783b */ /* 0x000fee0000000200 */
[C---:B------:R-:W-:Y:S01]  /*14050*/  HMMA.16816.F32.BF16 R40, R4.reuse, R66, R40 ;  /* 0x000000420428723c */ /* 0x040fe20000041828 */
[----:B------:R-:W2:Y:S07]  /*14060*/  LDSM.16.M88.4 R64, [R199+0x1800] ;  /* 0x00180000c740783b */ /* 0x000eae0000000200 */
[C---:B------:R-:W-:Y:S08]  /*14070*/  HMMA.16816.F32.BF16 R48, R4.reuse, R60, R48 ;  /* 0x0000003c0430723c */ /* 0x040ff00000041830 */
[----:B------:R-:W-:Y:S01]  /*14080*/  HMMA.16816.F32.BF16 R44, R4, R62, R44 ;  /* 0x0000003e042c723c */ /* 0x000fe2000004182c */
[----:B------:R-:W-:Y:S07]  /*14090*/  LDSM.16.M88.4 R60, [R189+0x2000] ;  /* 0x00200000bd3c783b */ /* 0x000fee0000000200 */
[----:B------:R-:W-:Y:S01]  /*140a0*/  HMMA.16816.F32.BF16 R28, R24, R78, R28 ;  /* 0x0000004e181c723c */ /* 0x000fe2000004181c */
[----:B------:R-:W-:Y:S07]  /*140b0*/  LDSM.16.M88.4 R76, [R190+0x3000] ;  /* 0x00300000be4c783b */ /* 0x000fee0000000200 */
[----:B---3--:R-:W-:Y:S01]  /*140c0*/  HMMA.16816.F32.BF16 R4, R20, R80, R8 ;  /* 0x000000501404723c */ /* 0x008fe20000041808 */
[----:B------:R-:W-:Y:S07]  /*140d0*/  LDSM.16.M88.4 R8, [R197+0x4000] ;  /* 0x00400000c508783b */ /* 0x000fee0000000200 */
[C---:B----4-:R-:W-:Y:S08]  /*140e0*/  HMMA.16816.F32.BF16 R32, R24.reuse, R72, R32 ;  /* 0x000000481820723c */ /* 0x050ff00000041820 */
[C---:B------:R-:W-:Y:S01]  /*140f0*/  HMMA.16816.F32.BF16 R40, R24.reuse, R74, R40 ;  /* 0x0000004a1828723c */ /* 0x040fe20000041828 */
[----:B------:R-:W3:Y:S07]  /*14100*/  LDSM.16.M88.4 R72, [R189+0x1800] ;  /* 0x00180000bd48783b */ /* 0x000eee0000000200 */
[C---:B-1----:R-:W-:Y:S08]  /*14110*/  HMMA.16816.F32.BF16 R48, R24.reuse, R36, R48 ;  /* 0x000000241830723c */ /* 0x042ff00000041830 */
[----:B------:R-:W-:Y:S01]  /*14120*/  HMMA.16816.F32.BF16 R44, R24, R38, R44 ;  /* 0x00000026182c723c */ /* 0x000fe2000004182c */
[----:B------:R-:W-:Y:S07]  /*14130*/  LDSM.16.M88.4 R36, [R189+0x2800] ;  /* 0x00280000bd24783b */ /* 0x000fee0000000200 */
[----:B------:R-:W-:Y:S01]  /*14140*/  HMMA.16816.F32.BF16 R24, R20, R82, R28 ;  /* 0x000000521418723c */ /* 0x000fe2000004181c */
[----:B------:R-:W1:Y:S04]  /*14150*/  LDSM.16.M88.4 R28, [R199+0x2800] ;  /* 0x00280000c71c783b */ /* 0x000e680000000200 */
[----:B------:R-:W-:Y:S03]  /*14160*/  LDSM.16.M88.4 R80, [R189+0x4000] ;  /* 0x00400000bd50783b */ /* 0x000fe60000000200 */
[----:B--2---:R-:W-:Y:S08]  /*14170*/  HMMA.16816.F32.BF16 R4, R16, R64, R4 ;  /* 0x000000401004723c */ /* 0x004ff00000041804 */
[C---:B------:R-:W-:Y:S08]  /*14180*/  HMMA.16816.F32.BF16 R32, R20.reuse, R68, R32 ;  /* 0x000000441420723c */ /* 0x040ff00000041820 */
        /* <DEDUP_REMOVED lines=8> */
[----:B------:R-:W3:Y:S07]  /*14210*/  LDSM.16.M88.4 R4, [R195+0x8000] ;  /* 0x00800000c304783b */ /* 0x000eee0000000200 */
[C---:B------:R-:W-:Y:S08]  /*14220*/  HMMA.16816.F32.BF16 R32, R16.reuse, R56, R32 ;  /* 0x000000381020723c */ /* 0x040ff00000041820 */
[C---:B------:R-:W-:Y:S01]  /*14230*/  HMMA.16816.F32.BF16 R40, R16.reuse, R58, R40 ;  /* 0x0000003a1028723c */ /* 0x040fe20000041828 */
[----:B------:R-:W-:Y:S07]  /*14240*/  LDSM.16.M88.4 R56, [R190+0x3800] ;  /* 0x00380000be38783b */ /* 0x000fee0000000200 */
[C---:B-1----:R-:W-:Y:S08]  /*14250*/  HMMA.16816.F32.BF16 R48, R16.reuse, R28, R48 ;  /* 0x0000001c1030723c */ /* 0x042ff00000041830 */
[----:B------:R-:W-:Y:S08]  /*14260*/  HMMA.16816.F32.BF16 R44, R16, R30, R44 ;  /* 0x0000001e102c723c */ /* 0x000ff0000004182c */
[----:B------:R-:W-:Y:S01]  /*14270*/  HMMA.16816.F32.BF16 R28, R12, R74, R20 ;  /* 0x0000004a0c1c723c */ /* 0x000fe20000041814 */
[----:B------:R-:W-:Y:S07]  /*14280*/  LDSM.16.M88.4 R72, [R199+0x3000] ;  /* 0x00300000c748783b */ /* 0x000fee0000000200 */
[----:B--2---:R-:W-:Y:S01]  /*14290*/  HMMA.16816.F32.BF16 R16, R8, R68, R24 ;  /* 0x000000440810723c */ /* 0x004fe20000041818 */
        /* <DEDUP_REMOVED lines=8> */
[----:B------:R-:W2:Y:S03]  /*14320*/  LDSM.16.M88.4 R68, [R189+0x3000] ;  /* 0x00300000bd44783b */ /* 0x000ea60000000200 */
[----:B---3--:R-:W-:Y:S08]  /*14330*/  HMMA.16816.F32.BF16 R12, R4, R76, R16 ;  /* 0x0000004c040c723c */ /* 0x008ff00000041810 */
[C---:B------:R-:W-:Y:S08]  /*14340*/  HMMA.16816.F32.BF16 R32, R8.reuse, R64, R20 ;  /* 0x000000400820723c */ /* 0x040ff00000041814 */
[----:B------:R-:W-:Y:S01]  /*14350*/  HMMA.16816.F32.BF16 R20, R8, R66, R40 ;  /* 0x000000420814723c */ /* 0x000fe20000041828 */
[----:B------:R-:W3:Y:S04]  /*14360*/  LDSM.16.M88.4 R40, [R199+0x3800] ;  /* 0x00380000c728783b */ /* 0x000ee80000000200 */
        /* <DEDUP_REMOVED lines=13> */
[----:B--2---:R-:W-:Y:S08]  /*14440*/  HMMA.16816.F32.BF16 R8, R28, R68, R8 ;  /* 0x000000441c08723c */ /* 0x004ff00000041808 */
[C---:B------:R-:W-:Y:S08]  /*14450*/  HMMA.16816.F32.BF16 R48, R4.reuse, R60, R48 ;  /* 0x0000003c0430723c */ /* 0x040ff00000041830 */
[----:B------:R-:W-:Y:S01]  /*14460*/  HMMA.16816.F32.BF16 R52, R4, R62, R44 ;  /* 0x0000003e0434723c */ /* 0x000fe2000004182c */
[----:B------:R-:W2:Y:S04]  /*14470*/  LDSM.16.M88.4 R60, [R190+0x4800] ;  /* 0x00480000be3c783b */ /* 0x000ea80000000200 */
[----:B------:R-:W2:Y:S03]  /*14480*/  LDSM.16.M88.4 R44, [R188+0x3800] ;  /* 0x00380000bc2c783b */ /* 0x000ea60000000200 */
[----:B---3--:R-:W-:Y:S08]  /*14490*/  HMMA.16816.F32.BF16 R36, R24, R40, R36 ;  /* 0x000000281824723c */ /* 0x008ff00000041824 */
[----:B------:R-:W-:Y:S01]  /*144a0*/  HMMA.16816.F32.BF16 R32, R28, R70, R32 ;  /* 0x000000461c20723c */ /* 0x000fe20000041820 */
[----:B------:R-:W-:Y:S07]  /*144b0*/  LDSM.16.M88.4 R68, [R199+0x4800] ;  /* 0x00480000c744783b */ /* 0x000fee0000000200 */
[----:B-1----:R-:W-:Y:S01]  /*144c0*/  HMMA.16816.F32.BF16 R4, R20, R56, R8 ;  /* 0x000000381404723c */ /* 0x002fe20000041808 */
[----:B------:R-:W-:Y:S07]  /*144d0*/  LDSM.16.M88.4 R8, [R198+0xc000] ;  /* 0x00c00000c608783b */ /* 0x000fee0000000200 */
[----:B------:R-:W-:Y:S01]  /*144e0*/  HMMA.16816.F32.BF16 R40, R24, R42, R12 ;  /* 0x0000002a1828723c */ /* 0x000fe2000004180c */
[----:B------:R-:W1:Y:S07]  /*144f0*/  LDSM.16.M88.4 R12, [R196+0xc000] ;  /* 0x00c00000c40c783b */ /* 0x000e6e0000000200 */
[----:B----4-:R-:W-:Y:S08]  /*14500*/  HMMA.16816.F32.BF16 R36, R28, R72, R36 ;  /* 0x000000481c24723c */ /* 0x010ff00000041824 */
[----:B------:R-:W-:Y:S01]  /*14510*/  HMMA.16816.F32.BF16 R32, R20, R58, R32 ;  /* 0x0000003a1420723c */ /* 0x000fe20000041820 */
[----:B------:R-:W3:Y:S07]  /*14520*/  LDSM.16.M88.4 R56, [R189+0x4800] ;  /* 0x00480000bd38783b */ /* 0x000eee0000000200 */
[----:B--2---:R-:W-:Y:S08]  /*14530*/  HMMA.16816.F32.BF16 R4, R16, R60, R4 ;  /* 0x0000003c1004723c */ /* 0x004ff00000041804 */
[----:B------:R-:W-:Y:S08]  /*14540*/  HMMA.16816.F32.BF16 R48, R24, R64, R48 ;  /* 0x000000401830723c */ /* 0x000ff00000041830 */
[----:B------:R-:W-:Y:S01]  /*14550*/  HMMA.16816.F32.BF16 R40, R28, R74, R40 ;  /* 0x0000004a1c28723c */ /* 0x000fe20000041828 */
[----:B------:R-:W-:Y:S07]  /*14560*/  LDSM.16.M88.4 R72, [R199+0x5000] ;  /* 0x00500000c748783b */ /* 0x000fee0000000200 */
[----:B------:R-:W-:Y:S08]  /*14570*/  HMMA.16816.F32.BF16 R36, R20, R44, R36 ;  /* 0x0000002c1424723c */ /* 0x000ff00000041824 */
[----:B------:R-:W-:Y:S01]  /*14580*/  HMMA.16816.F32.BF16 R32, R16, R62, R32 ;  /* 0x0000003e1020723c */ /* 0x000fe20000041820 */
[----:B------:R-:W2:Y:S07]  /*14590*/  LDSM.16.M88.4 R60, [R188+0x4000] ;  /* 0x00400000bc3c783b */ /* 0x000eae0000000200 */
        /* <DEDUP_REMOVED lines=8> */
[----:B------:R-:W4:Y:S07]  /*14620*/  LDSM.16.M88.4 R68, [R190+0x5800] ;  /* 0x00580000be44783b */ /* 0x000f2e0000000200 */
[----:B---3--:R-:W-:Y:S08]  /*14630*/  HMMA.16816.F32.BF16 R24, R8, R56, R24 ;  /* 0x000000380818723c */ /* 0x008ff00000041818 */
[----:B------:R-:W-:Y:S01]  /*14640*/  HMMA.16816.F32.BF16 R28, R28, R82, R52 ;  /* 0x000000521c1c723c */ /* 0x000fe20000041834 */
[----:B------:R-:W-:Y:S07]  /*14650*/  LDSM.16.M88.4 R52, [R188+0x5000] ;  /* 0x00500000bc34783b */ /* 0x000fee0000000200 */
[----:B--2---:R-:W-:Y:S08]  /*14660*/  HMMA.16816.F32.BF16 R32, R20, R60, R48 ;  /* 0x0000003c1420723c */ /* 0x004ff00000041830 */
[----:B------:R-:W-:Y:S08]  /*14670*/  HMMA.16816.F32.BF16 R44, R16, R78, R44 ;  /* 0x0000004e102c723c */ /* 0x000ff0000004182c */
[----:B------:R-:W-:Y:S08]  /*14680*/  HMMA.16816.F32.BF16 R40, R12, R72, R40 ;  /* 0x000000480c28723c */ /* 0x000ff00000041828 */
[----:B------:R-:W-:Y:S01]  /*14690*/  HMMA.16816.F32.BF16 R36, R8, R58, R36 ;  /* 0x0000003a0824723c */ /* 0x000fe20000041824 */
[----:B------:R-:W2:Y:S07]  /*146a0*/  LDSM.16.M88.4 R56, [R199+0x5800] ;  /* 0x00580000c738783b */ /* 0x000eae0000000200 */
[----:B-1----:R-:W-:Y:S08]  /*146b0*/  HMMA.16816.F32.BF16 R48, R4, R84, R24 ;  /* 0x000000540430723c */ /* 0x002ff00000041818 */
[----:B------:R-:W-:Y:S08]  /*146c0*/  HMMA.16816.F32.BF16 R20, R20, R62, R28 ;  /* 0x0000003e1414723c */ /* 0x000ff0000004181c */
[----:B----4-:R-:W-:Y:S08]  /*146d0*/  HMMA.16816.F32.BF16 R24, R16, R68, R32 ;  /* 0x000000441018723c */ /* 0x010ff00000041820 */
[----:B------:R-:W-:Y:S01]  /*146e0*/  HMMA.16816.F32.BF16 R28, R12, R74, R44 ;  /* 0x0000004a0c1c723c */ /* 0x000fe2000004182c */
[----:B------:R-:W-:-:S04]  /*146f0*/  FMUL.FTZ R0, R48, c[0x0][0x320] ;  /* 0x0000c80030007a20 */ /* 0x000fc80000410000 */
[----:B------:R1:W3:Y:S03]  /*14700*/  MUFU.TANH R60, R0 ;  /* 0x00000000003c7308 */ /* 0x0002e60000002400 */
[----:B------:R-:W-:Y:S01]  /*14710*/  HMMA.16816.F32.BF16 R32, R8, R64, R40 ;  /* 0x000000400820723c */ /* 0x000fe20000041828 */
[----:B------:R-:W4:Y:S07]  /*14720*/  LDSM.16.M88.4 R40, [R189+0x5800] ;  /* 0x00580000bd28783b */ /* 0x000f2e0000000200 */
[----:B------:R-:W-:Y:S01]  /*14730*/  HMMA.16816.F32.BF16 R36, R4, R86, R36 ;  /* 0x000000560424723c */ /* 0x000fe20000041824 */
[----:B-1----:R-:W-:-:S07]  /*14740*/  FMUL.FTZ R0, R49, c[0x0][0x320] ;  /* 0x0000c80031007a20 */ /* 0x002fce0000410000 */
[----:B------:R-:W-:Y:S01]  /*14750*/  HMMA.16816.F32.BF16 R16, R16, R70, R20 ;  /* 0x000000461010723c */ /* 0x000fe20000041814 */
[----:B------:R1:W1:Y:S07]  /*14760*/  MUFU.TANH R46, R0 ;  /* 0x00000000002e7308 */ /* 0x00026e0000002400 */
[----:B--2---:R-:W-:Y:S08]  /*14770*/  HMMA.16816.F32.BF16 R20, R12, R56, R24 ;  /* 0x000000380c14723c */ /* 0x004ff00000041818 */
[----:B------:R-:W-:Y:S01]  /*14780*/  HMMA.16816.F32.BF16 R24, R8, R66, R28 ;  /* 0x000000420818723c */ /* 0x000fe2000004181c */
[----:B-1----:R-:W-:-:S04]  /*14790*/  FMUL.FTZ R0, R50, c[0x0][0x320] ;  /* 0x0000c80032007a20 */ /* 0x002fc80000410000 */
[----:B------:R1:W2:Y:S03]  /*147a0*/  MUFU.TANH R48, R0 ;  /* 0x0000000000307308 */ /* 0x0002a60000002400 */
[----:B------:R-:W-:Y:S01]  /*147b0*/  HMMA.16816.F32.BF16 R28, R4, R52, R32 ;  /* 0x00000034041c723c */ /* 0x000fe20000041820 */
[----:B------:R-:W2:Y:S01]  /*147c0*/  LDSM.16.M88.4 R32, [R188+0x5800] ;  /* 0x00580000bc20783b */ /* 0x000ea20000000200 */
[----:B------:R-:W-:-:S06]  /*147d0*/  DEPBAR.LE SB0, 0x0 ;  /* 0x000080000000791a */ /* 0x000fcc0000000000 */
[----:B------:R-:W-:Y:S01]  /*147e0*/  HMMA.16816.F32.BF16 R12, R12, R58, R16 ;  /* 0x0000003a0c0c723c */ /* 0x000fe20000041810 */
[----:B-1----:R-:W-:-:S07]  /*147f0*/  FMUL.FTZ R0, R51, c[0x0][0x320] ;  /* 0x0000c80033007a20 */ /* 0x002fce0000410000 */
[----:B----4-:R-:W-:Y:S01]  /*14800*/  HMMA.16816.F32.BF16 R16, R8, R40, R20 ;  /* 0x000000280810723c */ /* 0x010fe20000041814 */
[----:B------:R1:W4:Y:S07]  /*14810*/  MUFU.TANH R47, R0 ;  /* 0x00000000002f7308 */ /* 0x00032e0000002400 */
[----:B------:R-:W-:Y:S08]  /*14820*/  HMMA.16816.F32.BF16 R20, R4, R54, R24 ;  /* 0x000000360414723c */ /* 0x000ff00000041818 */
[----:B------:R-:W-:Y:S01]  /*14830*/  HMMA.16816.F32.BF16 R8, R8, R42, R12 ;  /* 0x0000002a0808723c */ /* 0x000fe2000004180c */
[----:B-1----:R-:W-:-:S04]  /*14840*/  FMUL.FTZ R0, R36, c[0x0][0x320] ;  /* 0x0000c80024007a20 */ /* 0x002fc80000410000 */
[----:B------:R1:W1:Y:S03]  /*14850*/  MUFU.TANH R44, R0 ;  /* 0x00000000002c7308 */ /* 0x0002660000002400 */
[C---:B--2---:R-:W-:Y:S01]  /*14860*/  HMMA.16816.F32.BF16 R12, R4.reuse, R32, R16 ;  /* 0x00000020040c723c */ /* 0x044fe20000041810 */
[----:B-1----:R-:W-:Y:S11]  /*14870*/  FMUL.FTZ R0, R37, c[0x0][0x320] ;  /* 0x0000c80025007a20 */ /* 0x002ff60000410000 */
[----:B------:R-:W-:Y:S04]  /*14880*/  @!UPT UIADD3 URZ, URZ, URZ, URZ ;  /* 0x0000003f3f3ff290 */ /* 0x000fe8000fffe03f */
[----:B------:R-:W-:Y:S01]  /*14890*/  HMMA.16816.F32.BF16 R4, R4, R34, R8 ;  /* 0x000000220404723c */ /* 0x000fe20000041808 */
[----:B------:R1:W2:Y:S02]  /*148a0*/  MUFU.TANH R37, R0 ;  /* 0x0000000000257308 */ /* 0x0002a40000002400 */
        /* <DEDUP_REMOVED lines=38> */
[----:B-1234-:R-:W-:Y:S02]  /*14b10*/  IADD3 R0, -R225, 0x30, RZ ;  /* 0x00000030e1007810 */ /* 0x01efe40007ffe1ff */
[----:B------:R-:W-:Y:S02]  /*14b20*/  IADD3 R4, R130, -0x2, RZ ;  /* 0xfffffffe82047810 */ /* 0x000fe40007ffe0ff */
[----:B------:R-:W-:-:S02]  /*14b30*/  ISETP.GE.AND P0, PT, R0, 0x21, PT ;  /* 0x000000210000780c */ /* 0x000fc40003f06270 */
[----:B------:R-:W-:Y:S02]  /*14b40*/  SHF.R.S32.HI R2, RZ, 0x1f, R4 ;  /* 0x0000001fff027819 */ /* 0x000fe40000011404 */
[C---:B------:R-:W-:Y:S02]  /*14b50*/  LOP3.LUT P5, RZ, R224.reuse, 0x8, RZ, 0xc0, !PT ;  /* 0x00000008e0ff7812 */ /* 0x040fe400078ac0ff */
[----:B------:R-:W-:Y:S01]  /*14b60*/  LOP3.LUT P3, RZ, R224, 0x4, RZ, 0xc0, !PT ;  /* 0x00000004e0ff7812 */ /* 0x000fe2000786c0ff */
[----:B------:R-:W-:Y:S01]  /*14b70*/  IMAD R2, R2, c[0x0][0x1e0], RZ ;  /* 0x0000780002027a24 */ /* 0x000fe200078e02ff */
[C---:B------:R-:W-:Y:S02]  /*14b80*/  LOP3.LUT P4, RZ, R224.reuse, 0x2, RZ, 0xc0, !PT ;  /* 0x00000002e0ff7812 */ /* 0x040fe4000788c0ff */
[----:B------:R-:W-:Y:S01]  /*14b90*/  LOP3.LUT P6, RZ, R224, 0x1, RZ, 0xc0, !PT ;  /* 0x00000001e0ff7812 */ /* 0x000fe200078cc0ff */
        /* <DEDUP_REMOVED lines=30> */
.L_x_2474:
[----:B--234-:R-:W-:Y:S05]  /*14d80*/  BSYNC B0 ;  /* 0x0000000000007941 */ /* 0x01cfea0003800000 */
.L_x_2473:
[----:B-1----:R-:W2:Y:S04]  /*14d90*/  LDL R0, [R1+0x54] ;  /* 0x0000540001007983 */ /* 0x002ea80000100800 */
[----:B------:R-:W3:Y:S01]  /*14da0*/  LDL R113, [R1+0x14] ;  /* 0x0000140001717983 */ /* 0x000ee20000100800 */
[----:B------:R-:W-:Y:S01]  /*14db0*/  ISETP.NE.AND P3, PT, R136, 0x1, PT ;  /* 0x000000018800780c */ /* 0x000fe20003f65270 */
[----:B------:R-:W-:Y:S01]  /*14dc0*/  IMAD.IADD R4, R125, 0x1, -R235 ;  /* 0x000000017d047824 */ /* 0x000fe200078e0aeb */
[----:B------:R-:W-:Y:S01]  /*14dd0*/  IADD3 R3, -R235, 0x1, R125 ;  /* 0x00000001eb037810 */ /* 0x000fe20007ffe17d */
[----:B------:R-:W-:Y:S04]  /*14de0*/  LDSM.16.MT88.4 R32, [R192] ;  /* 0x00000000c020783b */ /* 0x000fe80000004200 */
[----:B------:R-:W-:Y:S04]  /*14df0*/  LDSM.16.MT88.4 R40, [R192+0x800] ;  /* 0x00080000c028783b */ /* 0x000fe80000004200 */
[----:B------:R-:W-:Y:S04]  /*14e00*/  LDSM.16.MT88.4 R64, [R194+0x3000] ;  /* 0x00300000c240783b */ /* 0x000fe80000004200 */
[----:B------:R-:W-:Y:S04]  /*14e10*/  LDSM.16.MT88.4 R68, [R192+0x3000] ;  /* 0x00300000c044783b */ /* 0x000fe80000004200 */
[----:B------:R-:W-:Y:S04]  /*14e20*/  LDSM.16.MT88.4 R72, [R192+0x3800] ;  /* 0x00380000c048783b */ /* 0x000fe80000004200 */
[----:B------:R-:W-:Y:S04]  /*14e30*/  LDSM.16.MT88.4 R76, [R193+0x3000] ;  /* 0x00300000c14c783b */ /* 0x000fe80000004200 */
[----:B------:R-:W-:Y:S04]  /*14e40*/  LDSM.16.MT88.4 R152, [R192+0x1000] ;  /* 0x00100000c098783b */ /* 0x000fe80000004200 */
[----:B------:R-:W-:Y:S04]  /*14e50*/  LDSM.16.MT88.4 R160, [R191+0x1000] ;  /* 0x00100000bfa0783b */ /* 0x000fe80000004200 */
[----:B------:R-:W0:Y:S01]  /*14e60*/  LDGDEPBAR ;  /* 0x00000000000079af */ /* 0x000e220000000000 */
[----:B--2--5:R-:W-:-:S04]  /*14e70*/  IMAD.IADD R0, R0, 0x1, R132 ;  /* 0x0000000100007824 */ /* 0x024fc800078e0284 */
[----:B------:R-:W-:-:S04]  /*14e80*/  @P3 IMAD.HI.U32 R2, R0, c[0x0][0x2c8], RZ ;  /* 0x0000b20000023a27 */ /* 0x000fc800078e00ff */
[----:B---3--:R-:W-:Y:S01]  /*14e90*/  IMAD.IADD R3, R3, 0x1, -R113 ;  /* 0x0000000103037824 */ /* 0x008fe200078e0a71 */
[----:B------:R-:W-:-:S05]  /*14ea0*/  @P3 SHF.R.U32.HI R0, RZ, c[0x0][0x2cc], R2 ;  /* 0x0000b300ff003a19 */ /* 0x000fca0000011602 */
[----:B------:R-:W1:Y:S04]  /*14eb0*/  SHFL.IDX PT, R2, R0, RZ, 0x1c1f ;  /* 0x001c1fff00027589 */ /* 0x000e6800000e0000 */
[----:B------:R-:W2:Y:S01]  /*14ec0*/  SHFL.IDX PT, R5, R0, 0x1, 0x1c1f ;  /* 0x003c1f0000057f89 */ /* 0x000ea200000e0000 */
[C---:B-1----:R-:W-:Y:S02]  /*14ed0*/  IMAD.IADD R2, R3.reuse, 0x1, R2 ;  /* 0x0000000103027824 */ /* 0x042fe400078e0202 */
[----:B--2---:R-:W-:-:S03]  /*14ee0*/  IMAD.IADD R5, R3, 0x1, R5 ;  /* 0x0000000103057824 */ /* 0x004fc600078e0205 */
[----:B------:R-:W-:-:S04]  /*14ef0*/  IMNMX R2, R4, R2, PT ;  /* 0x0000000204027217 */ /* 0x000fc80003800200 */
[C---:B------:R-:W-:Y:S02]  /*14f00*/  ISETP.GT.AND P0, PT, R2.reuse, RZ, PT ;  /* 0x000000ff0200720c */ /* 0x040fe40003f04270 */
[----:B------:R-:W-:Y:S02]  /*14f10*/  ISETP.GT.AND P1, PT, R2, 0x1, PT ;  /* 0x000000010200780c */ /* 0x000fe40003f24270 */
[----:B------:R-:W-:Y:S02]  /*14f20*/  FSEL R11, R60, -INF , P0 ;  /* 0xff8000003c0b7808 */ /* 0x000fe40000000000 */
[----:B------:R-:W-:Y:S01]  /*14f30*/  ISETP.GT.AND P0, PT, R2, 0x8, PT ;  /* 0x000000080200780c */ /* 0x000fe20003f04270 */
[----:B------:R-:W-:Y:S01]  /*14f40*/  LDSM.16.MT88.4 R60, [R191+0x3000] ;  /* 0x00300000bf3c783b */ /* 0x000fe20000004200 */
        /* <DEDUP_REMOVED lines=12> */
[----:B------:R-:W-:Y:S02]  /*15010*/  ISETP.GT.AND P1, PT, R2, 0x19, PT ;  /* 0x000000190200780c */ /* 0x000fe40003f24270 */
        /* <DEDUP_REMOVED lines=10> */
[----:B------:R-:W-:Y:S02]  /*150c0*/  IMNMX R0, R4, R5, PT ;  /* 0x0000000504007217 */ /* 0x000fe40003800200 */
[----:B------:R-:W-:Y:S02]  /*150d0*/  ISETP.GT.AND P1, PT, R2, 0x29, PT ;  /* 0x000000290200780c */ /* 0x000fe40003f24270 */
[----:B------:R-:W-:-:S02]  /*150e0*/  FMNMX.FTZ R3, R13, R3, !PT ;  /* 0x000000030d037209 */ /* 0x000fc40007810000 */
[----:B------:R-:W-:Y:S02]  /*150f0*/  FSEL R92, R9, -INF , P0 ;  /* 0xff800000095c7808 */ /* 0x000fe40000000000 */
[----:B------:R-:W-:Y:S02]  /*15100*/  ISETP.GT.AND P0, PT, R0, RZ, PT ;  /* 0x000000ff0000720c */ /* 0x000fe40003f04270 */
[----:B------:R-:W-:Y:S02]  /*15110*/  FSEL R91, R8, -INF , P1 ;  /* 0xff800000085b7808 */ /* 0x000fe40000800000 */
[----:B------:R-:W-:Y:S02]  /*15120*/  ISETP.GT.AND P1, PT, R0, 0x1, PT ;  /* 0x000000010000780c */ /* 0x000fe40003f24270 */
[----:B------:R-:W-:Y:S02]  /*15130*/  FMNMX.FTZ R2, R94, R3, !PT ;  /* 0x000000035e027209 */ /* 0x000fe40007810000 */
[----:B------:R-:W-:-:S02]  /*15140*/  FSEL R5, R48, -INF , P0 ;  /* 0xff80000030057808 */ /* 0x000fc40000000000 */
[C---:B------:R-:W-:Y:S01]  /*15150*/  ISETP.GT.AND P0, PT, R0.reuse, 0x8, PT ;  /* 0x000000080000780c */ /* 0x040fe20003f04270 */
[----:B------:R-:W-:Y:S01]  /*15160*/  LDSM.16.MT88.4 R48, [R192+0x1800] ;  /* 0x00180000c030783b */ /* 0x000fe20000004200 */
[----:B------:R-:W-:Y:S02]  /*15170*/  FSEL R10, R47, -INF , P1 ;  /* 0xff8000002f0a7808 */ /* 0x000fe40000800000 */
[----:B------:R-:W-:Y:S02]  /*15180*/  FMNMX.FTZ R2, R93, R2, !PT ;  /* 0x000000025d027209 */ /* 0x000fe40007810000 */
[----:B------:R-:W-:Y:S02]  /*15190*/  ISETP.GT.AND P1, PT, R0, 0x9, PT ;  /* 0x000000090000780c */ /* 0x000fe40003f24270 */
[----:B------:R-:W-:Y:S02]  /*151a0*/  FSEL R9, R45, -INF , P0 ;  /* 0xff8000002d097808 */ /* 0x000fe40000000000 */
[----:B------:R-:W-:Y:S01]  /*151b0*/  FMNMX.FTZ R3, R5, R10, !PT ;  /* 0x0000000a05037209 */ /* 0x000fe20007810000 */
[----:B------:R-:W-:Y:S01]  /*151c0*/  LDSM.16.MT88.4 R44, [R193] ;  /* 0x00000000c12c783b */ /* 0x000fe20000004200 */
[----:B------:R-:W-:-:S02]  /*151d0*/  FMNMX.FTZ R2, R92, R2, !PT ;  /* 0x000000025c027209 */ /* 0x000fc40007810000 */
[----:B------:R-:W-:Y:S02]  /*151e0*/  ISETP.GT.AND P0, PT, R0, 0x10, PT ;  /* 0x000000100000780c */ /* 0x000fe40003f04270 */
[----:B------:R-:W-:Y:S02]  /*151f0*/  FSEL R8, R38, -INF , P1 ;  /* 0xff80000026087808 */ /* 0x000fe40000800000 */
[----:B------:R-:W-:Y:S01]  /*15200*/  FMNMX.FTZ R3, R9, R3, !PT ;  /* 0x0000000309037209 */ /* 0x000fe20007810000 */
[----:B------:R-:W-:Y:S01]  /*15210*/  LDSM.16.MT88.4 R36, [R191+0x1800] ;  /* 0x00180000bf24783b */ /* 0x000fe20000004200 */
[----:B------:R-:W-:Y:S02]  /*15220*/  FMNMX.FTZ R2, R91, R2, !PT ;  /* 0x000000025b027209 */ /* 0x000fe40007810000 */
[----:B------:R-:W-:Y:S02]  /*15230*/  ISETP.GT.AND P1, PT, R0, 0x11, PT ;  /* 0x000000110000780c */ /* 0x000fe40003f24270 */
[----:B------:R-:W-:Y:S01]  /*15240*/  FSEL R7, R30, -INF , P0 ;  /* 0xff8000001e077808 */ /* 0x000fe20000000000 */
[----:B------:R-:W1:Y:S01]  /*15250*/  SHFL.BFLY PT, R4, R2, 0x2, 0x1f ;  /* 0x0c401f0002047f89 */ /* 0x000e6200000e0000 */
[----:B------:R-:W-:-:S02]  /*15260*/  FMNMX.FTZ R3, R8, R3, !PT ;  /* 0x0000000308037209 */ /* 0x000fc40007810000 */
[C---:B------:R-:W-:Y:S02]  /*15270*/  ISETP.GT.AND P0, PT, R0.reuse, 0x18, PT ;  /* 0x000000180000780c */ /* 0x040fe40003f04270 */
[----:B------:R-:W-:Y:S02]  /*15280*/  FSEL R6, R29, -INF , P1 ;  /* 0xff8000001d067808 */ /* 0x000fe40000800000 */
[----:B------:R-:W-:Y:S01]  /*15290*/  FMNMX.FTZ R3, R7, R3, !PT ;  /* 0x0000000307037209 */ /* 0x000fe20007810000 */
[----:B------:R-:W-:Y:S01]  /*152a0*/  LDSM.16.MT88.4 R28, [R194] ;  /* 0x00000000c21c783b */ /* 0x000fe20000004200 */
        /* <DEDUP_REMOVED lines=33> */
[----:B------:R1:W-:Y:S01]  /*154c0*/  MUFU.EX2 R83, R3 ;  /* 0x0000000300537308 */ /* 0x0003e20000000800 */
[----:B------:R-:W-:-:S07]  /*154d0*/  FSETP.NEU.FTZ.AND P0, PT, R132, -INF , PT ;  /* 0xff8000008400780b */ /* 0x000fce0003f1d000 */
[----:B------:R2:W-:Y:S01]  /*154e0*/  MUFU.EX2 R252, R0 ;  /* 0x0000000000fc7308 */ /* 0x0005e20000000800 */
[----:B-1----:R-:W-:-:S07]  /*154f0*/  FFMA.FTZ R3, R14, c[0x0][0x2d0], -R2 ;  /* 0x0000b4000e037a23 */ /* 0x002fce0000010802 */
[----:B------:R1:W-:Y:S01]  /*15500*/  MUFU.EX2 R86, R3 ;  /* 0x0000000300567308 */ /* 0x0003e20000000800 */
[----:B--2---:R-:W-:-:S05]  /*15510*/  FMUL.FTZ R0, R132, c[0x0][0x2d0] ;  /* 0x0000b40084007a20 */ /* 0x004fca0000410000 */
[----:B------:R-:W-:Y:S01]  /*15520*/  FSEL R0, R0, RZ, P0 ;  /* 0x000000ff00007208 */ /* 0x000fe20000000000 */
[----:B-1----:R-:W-:-:S04]  /*15530*/  FFMA.FTZ R3, R17, c[0x0][0x2d0], -R2 ;  /* 0x0000b40011037a23 */ /* 0x002fc80000010802 */
[----:B------:R1:W-:Y:S02]  /*15540*/  MUFU.EX2 R85, R3 ;  /* 0x0000000300557308 */ /* 0x0003e40000000800 */
[--C-:B-1----:R-:W-:Y:S02]  /*15550*/  FFMA.FTZ R3, R16, c[0x0][0x2d0], -R2.reuse ;  /* 0x0000b40010037a23 */ /* 0x102fe40000010802 */
[----:B------:R-:W1:Y:S04]  /*15560*/  LDSM.16.MT88.4 R16, [R191] ;  /* 0x00000000bf10783b */ /* 0x000e680000004200 */
        /* <DEDUP_REMOVED lines=8> */
[----:B--2---:R-:W-:Y:S01]  /*155f0*/  FFMA.FTZ R3, R10, c[0x0][0x2d0], -R0 ;  /* 0x0000b4000a037a23 */ /* 0x004fe20000010800 */
[----:B------:R-:W-:-:S05]  /*15600*/  F2FP.BF16.PACK_AB R10, R85, R86 ;  /* 0x00000056550a723e */ /* 0x000fca00000010ff */
[----:B------:R2:W3:Y:S02]  /*15610*/  MUFU.EX2 R81, R3 ;  /* 0x0000000300517308 */ /* 0x0004e40000000800 */
[----:B--2---:R-:W-:Y:S01]  /*15620*/  FFMA.FTZ R3, R9, c[0x0][0x2d0], -R0 ;  /* 0x0000b40009037a23 */ /* 0x004fe20000010800 */
[----:B---3--:R-:W-:-:S05]  /*15630*/  F2FP.BF16.PACK_AB R9, R81, R82 ;  /* 0x000000525109723e */ /* 0x008fca00000010ff */
[----:B------:R2:W-:Y:S02]  /*15640*/  MUFU.EX2 R80, R3 ;  /* 0x0000000300507308 */ /* 0x0005e40000000800 */
[----:B--2---:R-:W-:Y:S01]  /*15650*/  FFMA.FTZ R3, R8, c[0x0][0x2d0], -R0 ;  /* 0x0000b40008037a23 */ /* 0x004fe20000010800 */
[----:B------:R-:W-:-:S05]  /*15660*/  F2FP.BF16.PACK_AB R8, R83, R84 ;  /* 0x000000545308723e */ /* 0x000fca00000010ff */
[----:B------:R2:W3:Y:S02]  /*15670*/  MUFU.EX2 R136, R3 ;  /* 0x0000000300887308 */ /* 0x0004e40000000800 */
[----:B--2---:R-:W-:Y:S01]  /*15680*/  FFMA.FTZ R3, R7, c[0x0][0x2d0], -R0 ;  /* 0x0000b40007037a23 */ /* 0x004fe20000010800 */
[----:B---3--:R-:W-:-:S05]  /*15690*/  F2FP.BF16.PACK_AB R11, R136, R80 ;  /* 0x00000050880b723e */ /* 0x008fca00000010ff */
[----:B------:R2:W-:Y:S02]  /*156a0*/  MUFU.EX2 R137, R3 ;  /* 0x0000000300897308 */ /* 0x0005e40000000800 */
[----:B------:R-:W-:Y:S01]  /*156b0*/  HMMA.16816.F32.BF16 R12, R8, R32, RZ ;  /* 0x00000020080c723c */ /* 0x000fe200000418ff */
[----:B--2---:R-:W-:Y:S01]  /*156c0*/  FFMA.FTZ R3, R6, c[0x0][0x2d0], -R0 ;  /* 0x0000b40006037a23 */ /* 0x004fe20000010800 */
[----:B------:R-:W-:-:S04]  /*156d0*/  F2FP.BF16.PACK_AB R6, R111, R112 ;  /* 0x000000706f06723e */ /* 0x000fc800000010ff */
[----:B------:R2:W3:Y:S02]  /*156e0*/  MUFU.EX2 R214, R3 ;  /* 0x0000000300d67308 */ /* 0x0004e40000000800 */
[----:B--2---:R-:W-:Y:S01]  /*156f0*/  FFMA.FTZ R3, R21, c[0x0][0x2d0], -R0 ;  /* 0x0000b40015037a23 */ /* 0x004fe20000010800 */
[----:B---3--:R-:W-:-:S05]  /*15700*/  F2FP.BF16.PACK_AB R5, R214, R137 ;  /* 0x00000089d605723e */ /* 0x008fca00000010ff */
[----:B------:R2:W-:Y:S02]  /*15710*/  MUFU.EX2 R215, R3 ;  /* 0x0000000300d77308 */ /* 0x0005e40000000800 */
[----:B--2---:R-:W-:Y:S02]  /*15720*/  FFMA.FTZ R3, R20, c[0x0][0x2d0], -R0 ;  /* 0x0000b40014037a23 */ /* 0x004fe40000010800 */
[C---:B-1----:R-:W-:Y:S04]  /*15730*/  HMMA.16816.F32.BF16 R20, R8.reuse, R16, RZ ;  /* 0x000000100814723c */ /* 0x042fe800000418ff */
[----:B------:R-:W1:Y:S04]  /*15740*/  MUFU.EX2 R212, R3 ;  /* 0x0000000300d47308 */ /* 0x000e680000000800 */
[----:B------:R-:W-:Y:S01]  /*15750*/  HMMA.16816.F32.BF16 R16, R8, R18, RZ ;  /* 0x000000120810723c */ /* 0x000fe200000418ff */
[----:B-1----:R-:W-:Y:S11]  /*15760*/  F2FP.BF16.PACK_AB R7, R212, R215 ;  /* 0x000000d7d407723e */ /* 0x002ff600000010ff */
[----:B------:R-:W-:Y:S04]  /*15770*/  @!UPT UIADD3 URZ, URZ, URZ, URZ ;  /* 0x0000003f3f3ff290 */ /* 0x000fe8000fffe03f */
        /* <DEDUP_REMOVED lines=19> */
[----:B------:R-:W-:Y:S01]  /*158b0*/  HMMA.16816.F32.BF16 R56, R4, R26, R16 ;  /* 0x0000001a0438723c */ /* 0x000fe20000041810 */
[----:B------:R-:W1:Y:S07]  /*158c0*/  LDSM.16.MT88.4 R24, [R194+0x1800] ;  /* 0x00180000c218783b */ /* 0x000e6e0000004200 */
[----:B------:R-:W-:Y:S08]  /*158d0*/  HMMA.16816.F32.BF16 R28, R8, R36, RZ ;  /* 0x00000024081c723c */ /* 0x000ff000000418ff */
[C---:B--2---:R-:W-:Y:S01]  /*158e0*/  HMMA.16816.F32.BF16 R244, R4.reuse, R54, R20 ;  /* 0x0000003604f4723c */ /* 0x044fe20000041814 */
[----:B------:R-:W2:Y:S07]  /*158f0*/  LDSM.16.MT88.4 R20, [R193+0x1800] ;  /* 0x00180000c114783b */ /* 0x000eae0000004200 */
[----:B------:R-:W-:Y:S01]  /*15900*/  HMMA.16816.F32.BF16 R12, R4, R52, R12 ;  /* 0x00000034040c723c */ /* 0x000fe2000004180c */
[----:B------:R-:W3:Y:S01]  /*15910*/  LDSM.16.MT88.4 R52, [R194+0x2000] ;  /* 0x00200000c234783b */ /* 0x000ee20000004200 */
[----:B------:R-:W-:-:S02]  /*15920*/  IMAD.MOV.U32 R99, RZ, RZ, R56 ;  /* 0x000000ffff637224 */ /* 0x000fc400078e0038 */
[----:B------:R-:W-:Y:S02]  /*15930*/  IMAD.MOV.U32 R98, RZ, RZ, R57 ;  /* 0x000000ffff627224 */ /* 0x000fe400078e0039 */
[----:B------:R-:W-:Y:S02]  /*15940*/  IMAD.MOV.U32 R97, RZ, RZ, R58 ;  /* 0x000000ffff617224 */ /* 0x000fe400078e003a */
[----:B------:R-:W-:Y:S01]  /*15950*/  HMMA.16816.F32.BF16 R16, R8, R38, RZ ;  /* 0x000000260810723c */ /* 0x000fe200000418ff */
[----:B------:R-:W-:Y:S02]  /*15960*/  IMAD.MOV.U32 R96, RZ, RZ, R59 ;  /* 0x000000ffff607224 */ /* 0x000fe400078e003b */
[----:B------:R-:W4:Y:S05]  /*15970*/  LDSM.16.MT88.4 R56, [R192+0x2000] ;  /* 0x00200000c038783b */ /* 0x000f2a0000004200 */
[----:B------:R-:W-:Y:S08]  /*15980*/  HMMA.16816.F32.BF16 R28, R4, R32, R28 ;  /* 0x00000020041c723c */ /* 0x000ff0000004181c */
[----:B-1----:R-:W-:Y:S01]  /*15990*/  HMMA.16816.F32.BF16 R36, R8, R24, RZ ;  /* 0x000000180824723c */ /* 0x002fe200000418ff */
[----:B------:R-:W-:-:S02]  /*159a0*/  IMAD.MOV.U32 R106, RZ, RZ, R12 ;  /* 0x000000ffff6a7224 */ /* 0x000fc400078e000c */
[----:B------:R-:W-:Y:S02]  /*159b0*/  IMAD.MOV.U32 R105, RZ, RZ, R13 ;  /* 0x000000ffff697224 */ /* 0x000fe400078e000d */
[----:B------:R-:W-:Y:S02]  /*159c0*/  IMAD.MOV.U32 R104, RZ, RZ, R14 ;  /* 0x000000ffff687224 */ /* 0x000fe400078e000e */
[----:B------:R-:W-:Y:S01]  /*159d0*/  IMAD.MOV.U32 R103, RZ, RZ, R15 ;  /* 0x000000ffff677224 */ /* 0x000fe200078e000f */
[----:B------:R-:W-:Y:S08]  /*159e0*/  HMMA.16816.F32.BF16 R248, R4, R34, R16 ;  /* 0x0000002204f8723c */ /* 0x000ff00000041810 */
[----:B------:R-:W-:Y:S01]  /*159f0*/  IMAD.MOV.U32 R110, RZ, RZ, R28 ;  /* 0x000000ffff6e7224 */ /* 0x000fe200078e001c */
[----:B------:R-:W-:Y:S01]  /*15a00*/  HMMA.16816.F32.BF16 R32, R8, R26, RZ ;  /* 0x0000001a0820723c */ /* 0x000fe200000418ff */
[----:B------:R-:W-:-:S02]  /*15a10*/  IMAD.MOV.U32 R109, RZ, RZ, R29 ;  /* 0x000000ffff6d7224 */ /* 0x000fc400078e001d */
[----:B------:R-:W-:Y:S02]  /*15a20*/  IMAD.MOV.U32 R108, RZ, RZ, R30 ;  /* 0x000000ffff6c7224 */ /* 0x000fe400078e001e */
[----:B------:R-:W-:-:S03]  /*15a30*/  IMAD.MOV.U32 R107, RZ, RZ, R31 ;  /* 0x000000ffff6b7224 */ /* 0x000fc600078e001f */
[C---:B--2---:R-:W-:Y:S08]  /*15a40*/  HMMA.16816.F32.BF16 R28, R8.reuse, R20, RZ ;  /* 0x00000014081c723c */ /* 0x044ff000000418ff */
[C---:B------:R-:W-:Y:S08]  /*15a50*/  HMMA.16816.F32.BF16 R24, R8.reuse, R22, RZ ;  /* 0x000000160818723c */ /* 0x040ff000000418ff */
        /* <DEDUP_REMOVED lines=11> */
[----:B------:R-:W-:-:S07]  /*15b10*/  IMAD.MOV.U32 R46, RZ, RZ, R108 ;  /* 0x000000ffff2e7224 */ /* 0x000fce00078e006c */
[----:B------:R-:W-:Y:S01]  /*15b20*/  HMMA.16816.F32.BF16 R216, R4, R54, R32 ;  /* 0x0000003604d8723c */ /* 0x000fe20000041820 */
[----:B------:R-:W2:Y:S06]  /*15b30*/  LDSM.16.MT88.4 R32, [R191+0x4800] ;  /* 0x00480000bf20783b */ /* 0x000eac0000004200 */
[----:B------:R-:W-:Y:S01]  /*15b40*/  IMAD.MOV.U32 R55, RZ, RZ, R130 ;  /* 0x000000ffff377224 */ /* 0x000fe200078e0082 */
[C---:B------:R-:W-:Y:S07]  /*15b50*/  HMMA.16816.F32.BF16 R24, R8.reuse, R64, RZ ;  /* 0x000000400818723c */ /* 0x040fee00000418ff */
[----:B------:R-:W-:Y:S01]  /*15b60*/  IMAD.MOV.U32 R64, RZ, RZ, R106 ;  /* 0x000000ffff407224 */ /* 0x000fe200078e006a */
[----:B------:R-:W-:Y:S01]  /*15b70*/  HMMA.16816.F32.BF16 R20, R8, R66, RZ ;  /* 0x000000420814723c */ /* 0x000fe200000418ff */
[----:B------:R-:W-:-:S06]  /*15b80*/  IMAD.MOV.U32 R65, RZ, RZ, R105 ;  /* 0x000000ffff417224 */ /* 0x000fcc00078e0069 */
[----:B------:R-:W-:Y:S01]  /*15b90*/  IMAD.MOV.U32 R66, RZ, RZ, R104 ;  /* 0x000000ffff427224 */ /* 0x000fe200078e0068 */
[----:B----4-:R-:W-:Y:S01]  /*15ba0*/  HMMA.16816.F32.BF16 R240, R4, R56, R12 ;  /* 0x0000003804f0723c */ /* 0x010fe2000004180c */
[----:B------:R-:W-:-:S07]  /*15bb0*/  IMAD.MOV.U32 R67, RZ, RZ, R103 ;  /* 0x000000ffff437224 */ /* 0x000fce00078e0067 */
[----:B------:R-:W-:Y:S07]  /*15bc0*/  HMMA.16816.F32.BF16 R12, R8, R68, RZ ;  /* 0x00000044080c723c */ /* 0x000fee00000418ff */
[----:B------:R-:W-:Y:S01]  /*15bd0*/  IMAD.MOV.U32 R69, RZ, RZ, R113 ;  /* 0x000000ffff457224 */ /* 0x000fe200078e0071 */
[----:B------:R-:W-:Y:S01]  /*15be0*/  HMMA.16816.F32.BF16 R56, R4, R58, R48 ;  /* 0x0000003a0438723c */ /* 0x000fe20000041830 */
[----:B------:R-:W3:Y:S01]  /*15bf0*/  LDSM.16.MT88.4 R48, [R193+0x3800] ;  /* 0x00380000c130783b */ /* 0x000ee20000004200 */
[----:B------:R-:W-:-:S06]  /*15c00*/  IMAD.MOV.U32 R68, RZ, RZ, R131 ;  /* 0x000000ffff447224 */ /* 0x000fcc00078e0083 */
        /* <DEDUP_REMOVED lines=9> */
[----:B------:R-:W-:Y:S07]  /*15ca0*/  HMMA.16816.F32.BF16 R180, R4, R72, R12 ;  /* 0x0000004804b4723c */ /* 0x000fee000004180c */
[----:B------:R-:W-:Y:S01]  /*15cb0*/  IMAD.MOV.U32 R72, RZ, RZ, R102 ;  /* 0x000000ffff487224 */ /* 0x000fe200078e0066 */
[----:B------:R-:W-:Y:S01]  /*15cc0*/  HMMA.16816.F32.BF16 R16, R8, R76, RZ ;  /* 0x0000004c0810723c */ /* 0x000fe200000418ff */
[----:B------:R-:W-:-:S06]  /*15cd0*/  IMAD.MOV.U32 R73, RZ, RZ, R101 ;  /* 0x000000ffff497224 */ /* 0x000fcc00078e0065 */
[----:B------:R-:W-:Y:S01]  /*15ce0*/  IMAD.MOV.U32 R76, RZ, RZ, R99 ;  /* 0x000000ffff4c7224 */ /* 0x000fe200078e0063 */
[----:B------:R-:W-:Y:S01]  /*15cf0*/  HMMA.16816.F32.BF16 R12, R8, R78, RZ ;  /* 0x0000004e080c723c */ /* 0x000fe200000418ff */
[----:B------:R-:W-:-:S06]  /*15d00*/  IMAD.MOV.U32 R77, RZ, RZ, R98 ;  /* 0x000000ffff4d7224 */ /* 0x000fcc00078e0062 */
[----:B------:R-:W-:Y:S01]  /*15d10*/  IMAD.MOV.U32 R78, RZ, RZ, R97 ;  /* 0x000000ffff4e7224 */ /* 0x000fe200078e0061 */
[----:B--2---:R-:W-:Y:S01]  /*15d20*/  HMMA.16816.F32.BF16 R24, R8, R32, RZ ;  /* 0x000000200818723c */ /* 0x004fe200000418ff */
[----:B------:R-:W-:-:S07]  /*15d30*/  IMAD.MOV.U32 R79, RZ, RZ, R96 ;  /* 0x000000ffff4f7224 */ /* 0x000fce00078e0060 */
[----:B------:R-:W-:Y:S01]  /*15d40*/  HMMA.16816.F32.BF16 R96, R4, R74, R28 ;  /* 0x0000004a0460723c */ /* 0x000fe2000004181c */
[----:B------:R-:W2:Y:S06]  /*15d50*/  LDSM.16.MT88.4 R28, [R192+0x5000] ;  /* 0x00500000c01c783b */ /* 0x000eac0000004200 */
[----:B------:R-:W-:Y:S01]  /*15d60*/  IMAD.MOV.U32 R74, RZ, RZ, R100 ;  /* 0x000000ffff4a7224 */ /* 0x000fe200078e0064 */
[----:B------:R-:W-:Y:S01]  /*15d70*/  HMMA.16816.F32.BF16 R20, R8, R34, RZ ;  /* 0x000000220814723c */ /* 0x000fe200000418ff */
[----:B------:R-:W2:Y:S01]  /*15d80*/  LDSM.16.MT88.4 R32, [R194+0x4800] ;  /* 0x00480000c220783b */ /* 0x000ea20000004200 */
[----:B------:R-:W-:-:S02]  /*15d90*/  IMAD.MOV.U32 R75, RZ, RZ, R3 ;  /* 0x000000ffff4b7224 */ /* 0x000fc400078e0003 */
[----:B------:R-:W-:-:S04]  /*15da0*/  FFMA.FTZ R3, R94, c[0x0][0x2d0], -R2 ;  /* 0x0000b4005e037a23 */ /* 0x000fc80000010802 */
        /* <DEDUP_REMOVED lines=9> */
[C---:B--2---:R-:W-:Y:S08]  /*15e40*/  HMMA.16816.F32.BF16 R108, R4.reuse, R28, R16 ;  /* 0x0000001c046c723c */ /* 0x044ff00000041810 */
[----:B------:R-:W-:Y:S08]  /*15e50*/  HMMA.16816.F32.BF16 R24, R4, R30, R12 ;  /* 0x0000001e0418723c */ /* 0x000ff0000004180c */
[C---:B------:R-:W-:Y:S08]  /*15e60*/  HMMA.16816.F32.BF16 R16, R8.reuse, R32, RZ ;  /* 0x000000200810723c */ /* 0x040ff000000418ff */
        /* <DEDUP_REMOVED lines=10> */
[C---:B-1----:R-:W-:Y:S08]  /*15f10*/  HMMA.16816.F32.BF16 R124, R4.reuse, R12, R16 ;  /* 0x0000000c047c723c */ /* 0x042ff00000041810 */
[----:B------:R-:W-:Y:S01]  /*15f20*/  HMMA.16816.F32.BF16 R16, R4, R14, R8 ;  /* 0x0000000e0410723c */ /* 0x000fe20000041808 */
[----:B------:R1:W-:Y:S01]  /*15f30*/  MUFU.EX2 R11, R3 ;  /* 0x00000003000b7308 */ /* 0x0003e20000000800 */
[----:B------:R-:W-:Y:S01]  /*15f40*/  LDSM.16.MT88.4 R12, [R193+0x5800] ;  /* 0x00580000c10c783b */ /* 0x000fe20000004200 */
[----:B-1----:R-:W-:-:S06]  /*15f50*/  FFMA.FTZ R3, R93, c[0x0][0x2d0], -R2 ;  /* 0x0000b4005d037a23 */ /* 0x002fcc0000010802 */
        /* <DEDUP_REMOVED lines=17> */
[----:B------:R-:W2:Y:S01]  /*16070*/  MUFU.EX2 R4, R0 ;  /* 0x0000000000047308 */ /* 0x000ea20000000800 */
[----:B-1----:R-:W-:-:S04]  /*16080*/  FADD.FTZ R2, R82, R81 ;  /* 0x0000005152027221 */ /* 0x002fc80000010000 */
[----:B------:R-:W-:Y:S02]  /*16090*/  FADD.FTZ R2, R80, R2 ;  /* 0x0000000250027221 */ /* 0x000fe40000010000 */
[----:B------:R-:W-:Y:S01]  /*160a0*/  LDSM.16.MT88.4 R80, [R192+0x4000] ;  /* 0x00400000c050783b */ /* 0x000fe20000004200 */
[----:B--2---:R-:W-:Y:S01]  /*160b0*/  F2FP.BF16.PACK_AB R131, R4, R5 ;  /* 0x000000050483723e */ /* 0x004fe200000010ff */
[----:B------:R-:W-:-:S06]  /*160c0*/  FADD.FTZ R0, R86, R3 ;  /* 0x0000000356007221 */ /* 0x000fcc0000010000 */
[C---:B------:R-:W-:Y:S01]  /*160d0*/  HMMA.16816.F32.BF16 R28, R128.reuse, R32, R64 ;  /* 0x00000020801c723c */ /* 0x040fe20000041840 */
[----:B------:R-:W-:Y:S01]  /*160e0*/  FADD.FTZ R0, R85, R0 ;  /* 0x0000000055007221 */ /* 0x000fe20000010000 */
[----:B------:R-:W-:Y:S06]  /*160f0*/  LDSM.16.MT88.4 R64, [R193+0x2800] ;  /* 0x00280000c140783b */ /* 0x000fec0000004200 */
[C---:B------:R-:W-:Y:S01]  /*16100*/  HMMA.16816.F32.BF16 R32, R128.reuse, R34, R244 ;  /* 0x000000228020723c */ /* 0x040fe200000418f4 */
[----:B------:R-:W2:Y:S07]  /*16110*/  LDL R246, [R1+0x20] ;  /* 0x0000200001f67983 */ /* 0x000eae0000100800 */
[C---:B------:R-:W-:Y:S08]  /*16120*/  HMMA.16816.F32.BF16 R156, R128.reuse, R152, R156 ;  /* 0x00000098809c723c */ /* 0x040ff0000004189c */
[----:B------:R-:W-:Y:S01]  /*16130*/  HMMA.16816.F32.BF16 R36, R128, R40, R44 ;  /* 0x000000288024723c */ /* 0x000fe2000004182c */
[----:B------:R-:W-:-:S02]  /*16140*/  FADD.FTZ R3, R136, R2 ;  /* 0x0000000288037221 */ /* 0x000fc40000010000 */
[----:B------:R-:W-:Y:S02]  /*16150*/  IMAD.MOV.U32 R244, RZ, RZ, R53 ;  /* 0x000000fffff47224 */ /* 0x000fe400078e0035 */
[----:B------:R-:W-:Y:S02]  /*16160*/  IMAD.MOV.U32 R245, RZ, RZ, R52 ;  /* 0x000000fffff57224 */ /* 0x000fe400078e0034 */
[----:B------:R-:W-:Y:S01]  /*16170*/  IMAD.MOV.U32 R247, RZ, RZ, R55 ;  /* 0x000000fffff77224 */ /* 0x000fe200078e0037 */
[C---:B------:R-:W-:Y:S01]  /*16180*/  HMMA.16816.F32.BF16 R152, R128.reuse, R154, R144 ;  /* 0x0000009a8098723c */ /* 0x040fe20000041890 */
[----:B------:R-:W1:Y:S07]  /*16190*/  LDSM.16.MT88.4 R144, [R194+0x1000] ;  /* 0x00100000c290783b */ /* 0x000e6e0000004200 */
[C---:B------:R-:W-:Y:S08]  /*161a0*/  HMMA.16816.F32.BF16 R164, R128.reuse, R160, R164 ;  /* 0x000000a080a4723c */ /* 0x040ff000000418a4 */
[C---:B------:R-:W-:Y:S08]  /*161b0*/  HMMA.16816.F32.BF16 R40, R128.reuse, R42, R248 ;  /* 0x0000002a8028723c */ /* 0x040ff000000418f8 */
[C---:B-1----:R-:W-:Y:S08]  /*161c0*/  HMMA.16816.F32.BF16 R148, R128.reuse, R144, R148 ;  /* 0x000000908094723c */ /* 0x042ff00000041894 */
[C---:B------:R-:W-:Y:S08]  /*161d0*/  HMMA.16816.F32.BF16 R144, R128.reuse, R146, R76 ;  /* 0x000000928090723c */ /* 0x040ff0000004184c */
[C---:B------:R-:W-:Y:S08]  /*161e0*/  HMMA.16816.F32.BF16 R76, R128.reuse, R80, R180 ;  /* 0x00000050804c723c */ /* 0x040ff000000418b4 */
[----:B------:R-:W-:Y:S01]  /*161f0*/  HMMA.16816.F32.BF16 R80, R128, R82, R96 ;  /* 0x000000528050723c */ /* 0x000fe20000041860 */
[----:B------:R-:W1:Y:S01]  /*16200*/  LDSM.16.MT88.4 R96, [R193+0x4000] ;  /* 0x00400000c160783b */ /* 0x000e620000004200 */
[----:B------:R-:W-:-:S06]  /*16210*/  IMAD.MOV.U32 R249, RZ, RZ, R95 ;  /* 0x000000fffff97224 */ /* 0x000fcc00078e005f */
[C---:B------:R-:W-:Y:S08]  /*16220*/  HMMA.16816.F32.BF16 R44, R128.reuse, R48, R240 ;  /* 0x00000030802c723c */ /* 0x040ff000000418f0 */
[C---:B------:R-:W-:Y:S01]  /*16230*/  HMMA.16816.F32.BF16 R160, R128.reuse, R162, R72 ;  /* 0x000000a280a0723c */ /* 0x040fe20000041848 */
[----:B------:R-:W-:Y:S07]  /*16240*/  LDSM.16.MT88.4 R72, [R191+0x4000] ;  /* 0x00400000bf48783b */ /* 0x000fee0000004200 */
[C---:B-1----:R-:W-:Y:S01]  /*16250*/  HMMA.16816.F32.BF16 R92, R128.reuse, R96, R112 ;  /* 0x00000060805c723c */ /* 0x042fe20000041870 */
[----:B------:R-:W-:Y:S07]  /*16260*/  LDSM.16.MT88.4 R112, [R192+0x5800] ;  /* 0x00580000c070783b */ /* 0x000fee0000004200 */
[C---:B------:R-:W-:Y:S01]  /*16270*/  HMMA.16816.F32.BF16 R96, R128.reuse, R98, R104 ;  /* 0x000000628060723c */ /* 0x040fe20000041868 */
[----:B------:R-:W1:Y:S07]  /*16280*/  LDSM.16.MT88.4 R104, [R191+0x5800] ;  /* 0x00580000bf68783b */ /* 0x000e6e0000004200 */
[----:B------:R-:W-:Y:S01]  /*16290*/  HMMA.16816.F32.BF16 R48, R128, R50, R56 ;  /* 0x000000328030723c */ /* 0x000fe20000041838 */
[----:B------:R-:W3:Y:S01]  /*162a0*/  LDSM.16.MT88.4 R56, [R194+0x2800] ;  /* 0x00280000c238783b */ /* 0x000ee20000004200 */
[----:B------:R-:W-:-:S02]  /*162b0*/  IMAD.MOV.U32 R251, RZ, RZ, R68 ;  /* 0x000000fffffb7224 */ /* 0x000fc400078e0044 */
[----:B------:R-:W-:-:S04]  /*162c0*/  IMAD.MOV.U32 R250, RZ, RZ, R69 ;  /* 0x000000fffffa7224 */ /* 0x000fc800078e0045 */
[C---:B------:R-:W-:Y:S07]  /*162d0*/  HMMA.16816.F32.BF16 R124, R128.reuse, R12, R124 ;  /* 0x0000000c807c723c */ /* 0x040fee000004187c */
[----:B------:R-:W-:Y:S01]  /*162e0*/  FADD.FTZ R12, R249, R0 ;  /* 0x00000000f90c7221 */ /* 0x000fe20000010000 */
[C---:B-1----:R-:W-:Y:S08]  /*162f0*/  HMMA.16816.F32.BF16 R100, R128.reuse, R104, R100 ;  /* 0x000000688064723c */ /* 0x042ff00000041864 */
[----:B------:R-:W-:Y:S01]  /*16300*/  HMMA.16816.F32.BF16 R104, R128, R106, R120 ;  /* 0x0000006a8068723c */ /* 0x000fe20000041878 */
[----:B------:R-:W1:Y:S01]  /*16310*/  LDSM.16.MT88.4 R120, [R194+0x5800] ;  /* 0x00580000c278783b */ /* 0x000e620000004200 */
[----:B------:R-:W-:-:S06]  /*16320*/  IADD3 R182, R247, -0x2, RZ ;  /* 0xfffffffef7b67810 */ /* 0x000fcc0007ffe0ff */
[C---:B---3--:R-:W-:Y:S08]  /*16330*/  HMMA.16816.F32.BF16 R52, R128.reuse, R56, R236 ;  /* 0x000000388034723c */ /* 0x048ff000000418ec */
[C---:B------:R-:W-:Y:S08]  /*16340*/  HMMA.16816.F32.BF16 R56, R128.reuse, R58, R216 ;  /* 0x0000003a8038723c */ /* 0x040ff000000418d8 */
[C---:B------:R-:W-:Y:S08]  /*16350*/  HMMA.16816.F32.BF16 R60, R128.reuse, R64, R60 ;  /* 0x00000040803c723c */ /* 0x040ff0000004183c */
[C---:B------:R-:W-:Y:S08]  /*16360*/  HMMA.16816.F32.BF16 R68, R128.reuse, R72, R220 ;  /* 0x000000488044723c */ /* 0x040ff000000418dc */
[C---:B------:R-:W-:Y:S08]  /*16370*/  HMMA.16816.F32.BF16 R84, R128.reuse, R88, R172 ;  /* 0x000000588054723c */ /* 0x040ff000000418ac */
[C---:B------:R-:W-:Y:S08]  /*16380*/  HMMA.16816.F32.BF16 R108, R128.reuse, R112, R108 ;  /* 0x00000070806c723c */ /* 0x040ff0000004186c */
[C---:B-1----:R-:W-:Y:S08]  /*16390*/  HMMA.16816.F32.BF16 R116, R128.reuse, R120, R116 ;  /* 0x000000788074723c */ /* 0x042ff00000041874 */
[C---:B------:R-:W-:Y:S08]  /*163a0*/  HMMA.16816.F32.BF16 R64, R128.reuse, R66, R176 ;  /* 0x000000428040723c */ /* 0x040ff000000418b0 */
[----:B------:R-:W-:Y:S01]  /*163b0*/  HMMA.16816.F32.BF16 R72, R128, R74, R184 ;  /* 0x0000004a8048723c */ /* 0x000fe200000418b8 */
[----:B--2---:R-:W-:-:S04]  /*163c0*/  @P3 IMAD.HI.U32 R2, R246, c[0x0][0x2c8], RZ ;  /* 0x0000b200f6023a27 */ /* 0x004fc800078e00ff */
[----:B------:R-:W-:Y:S01]  /*163d0*/  IMAD.MOV.U32 R0, RZ, RZ, R246 ;  /* 0x000000ffff007224 */ /* 0x000fe200078e00f6 */
[----:B------:R-:W-:Y:S01]  /*163e0*/  @P3 SHF.R.U32.HI R0, RZ, c[0x0][0x2cc], R2 ;  /* 0x0000b300ff003a19 */ /* 0x000fe20000011602 */
[----:B------:R-:W-:Y:S02]  /*163f0*/  FADD.FTZ R2, R137, R3 ;  /* 0x0000000389027221 */ /* 0x000fe40000010000 */
[----:B------:R-:W-:Y:S01]  /*16400*/  FADD.FTZ R3, R252, R12 ;  /* 0x0000000cfc037221 */ /* 0x000fe20000010000 */
[----:B------:R-:W-:Y:S01]  /*16410*/  IADD3 R0, R0, R251, -R250 ;  /* 0x000000fb00007210 */ /* 0x000fe20007ffe8fa */
[----:B------:R-:W-:Y:S02]  /*16420*/  FADD.FTZ R2, R214, R2 ;  /* 0x00000002d6027221 */ /* 0x000fe40000010000 */
[----:B------:R-:W-:Y:S02]  /*16430*/  FADD.FTZ R3, R244, R3 ;  /* 0x00000003f4037221 */ /* 0x000fe40000010000 */
[----:B------:R-:W-:-:S04]  /*16440*/  IMAD.HI R12, R0, 0x2aaaaaab, RZ ;  /* 0x2aaaaaab000c7827 */ /* 0x000fc800078e02ff */
[----:B------:R-:W-:Y:S02]  /*16450*/  FADD.FTZ R0, R215, R2 ;  /* 0x00000002d7007221 */ /* 0x000fe40000010000 */
[----:B------:R-:W-:Y:S01]  /*16460*/  FADD.FTZ R2, R245, R3 ;  /* 0x00000003f5027221 */ /* 0x000fe20000010000 */
[----:B------:R-:W-:-:S04]  /*16470*/  SHF.R.U32.HI R3, RZ, 0x1f, R12 ;  /* 0x0000001fff037819 */ /* 0x000fc8000001160c */
[----:B------:R-:W-:Y:S01]  /*16480*/  LEA.HI.SX32 R3, R12, R3, 0x1d ;  /* 0x000000030c037211 */ /* 0x000fe200078feaff */
[----:B------:R-:W-:-:S03]  /*16490*/  FADD.FTZ R0, R212, R0 ;  /* 0x00000000d4007221 */ /* 0x000fc60000010000 */
[----:B------:R-:W-:Y:S01]  /*164a0*/  IMNMX R217, R234, R3, !PT ;  /* 0x00000003ead97217 */ /* 0x000fe20007800200 */
[----:B------:R-:W-:-:S03]  /*164b0*/  FADD.FTZ R2, R11, R2 ;  /* 0x000000020b027221 */ /* 0x000fc60000010000 */
[----:B------:R-:W-:Y:S01]  /*164c0*/  ISETP.GE.AND P0, PT, R182, R217, PT ;  /* 0x000000d9b600720c */ /* 0x000fe20003f06270 */
[----:B------:R-:W-:Y:S02]  /*164d0*/  FADD.FTZ R0, R7, R0 ;  /* 0x0000000007007221 */ /* 0x000fe40000010000 */
[----:B------:R-:W-:Y:S02]  /*164e0*/  FADD.FTZ R2, R10, R2 ;  /* 0x000000020a027221 */ /* 0x000fe40000010000 */
[----:B------:R-:W-:Y:S01]  /*164f0*/  FADD.FTZ R0, R6, R0 ;  /* 0x0000000006007221 */ /* 0x000fe20000010000 */
[----:B------:R-:W-:Y:S01]  /*16500*/  HMMA.16816.F32.BF16 R88, R128, R90, R168 ;  /* 0x0000005a8058723c */ /* 0x000fe200000418a8 */
[----:B------:R-:W-:Y:S02]  /*16510*/  FADD.FTZ R2, R9, R2 ;  /* 0x0000000209027221 */ /* 0x000fe40000010000 */
[----:B------:R-:W-:-:S05]  /*16520*/  FADD.FTZ R0, R5, R0 ;  /* 0x0000000005007221 */ /* 0x000fca0000010000 */
[----:B------:R-:W-:Y:S01]  /*16530*/  HMMA.16816.F32.BF16 R112, R128, R114, R24 ;  /* 0x000000728070723c */ /* 0x000fe20000041818 */
[----:B------:R-:W-:Y:S02]  /*16540*/  FADD.FTZ R215, R8, R2 ;  /* 0x0000000208d77221 */ /* 0x000fe40000010000 */
[----:B------:R-:W-:-:S05]  /*16550*/  FADD.FTZ R218, R4, R0 ;  /* 0x0000000004da7221 */ /* 0x000fca0000010000 */
[C---:B------:R-:W-:Y:S08]  /*16560*/  HMMA.16816.F32.BF16 R120, R128.reuse, R122, R20 ;  /* 0x0000007a8078723c */ /* 0x040ff00000041814 */
[----:B------:R-:W-:Y:S01]  /*16570*/  HMMA.16816.F32.BF16 R128, R128, R14, R16 ;  /* 0x0000000e8080723c */ /* 0x000fe20000041810 */
[----:B------:R-:W-:Y:S07]  /*16580*/  @!P0 BRA `(.L_x_2475) ;  /* 0x0000304000008947 */ /* 0x000fee0003800000 */
[----:B------:R-:W2:Y:S01]  /*16590*/  LDL R247, [R1+0x54] ;  /* 0x0000540001f77983 */ /* 0x000ea20000100800 */
[----:B------:R-:W-:Y:S01]  /*165a0*/  IMAD.MOV.U32 R136, RZ, RZ, R132 ;  /* 0x000000ffff887224 */ /* 0x000fe200078e0084 */
[----:B------:R-:W-:-:S02]  /*165b0*/  MOV R137, R138 ;  /* 0x0000008a00897202 */ /* 0x000fc40000000f00 */
[----:B------:R-:W-:Y:S01]  /*165c0*/  MOV R212, R182 ;  /* 0x000000b600d47202 */ /* 0x000fe20000000f00 */
[----:B--2---:R-:W-:-:S04]  /*165d0*/  IMAD.IADD R216, R247, 0x1, R246 ;  /* 0x00000001f7d87824 */ /* 0x004fc800078e02f6 */
[----:B------:R-:W-:-:S05]  /*165e0*/  @P3 IMAD.HI.U32 R0, R216, c[0x0][0x2c8], RZ ;  /* 0x0000b200d8003a27 */ /* 0x000fca00078e00ff */
[----:B------:R-:W-:Y:S02]  /*165f0*/  @P3 SHF.R.U32.HI R219, RZ, c[0x0][0x2cc], R0 ;  /* 0x0000b300ffdb3a19 */ /* 0x000fe40000011600 */
.L_x_2480:
[----:B------:R-:W-:Y:S04]  /*16600*/  DEPBAR.LE SB0, 0x0 ;  /* 0x000080000000791a */ /* 0x000fe80000000000 */
[----:B------:R-:W-:Y:S01]  /*16610*/  WARPSYNC 0xffffffff ;  /* 0xffffffff00007948 */ /* 0x000fe20003800000 */
[----:B------:R-:W-:Y:S01]  /*16620*/  BAR.SYNC.DEFER_BLOCKING 0x0 ;  /* 0x0000000000007b1d */ /* 0x000fe20000010000 */
[----:B------:R-:W-:Y:S02]  /*16630*/  ISETP.GT.AND P0, PT, R234, R212, PT ;  /* 0x000000d4ea00720c */ /* 0x000fe40003f04270 */
        /* <DEDUP_REMOVED lines=13> */
[----:B------:R-:W5:Y:S01]  /*16710*/  S2R R2, SR_TID.X ;  /* 0x0000000000027919 */ /* 0x000f620000002100 */
[----:B------:R-:W-:Y:S02]  /*16720*/  SHF.R.S32.HI R0, RZ, 0x1f, R212 ;  /* 0x0000001fff007819 */ /* 0x000fe400000114d4 */
[----:B------:R-:W-:Y:S03]  /*16730*/  LOP3.LUT P3, RZ, R224, 0x8, RZ, 0xc0, !PT ;  /* 0x00000008e0ff7812 */ /* 0x000fe6000786c0ff */
[----:B------:R-:W-:Y:S04]  /*16740*/  IMAD R0, R0, c[0x0][0x208], RZ ;  /* 0x0000820000007a24 */ /* 0x000fe800078e02ff */
[----:B------:R-:W-:Y:S01]  /*16750*/  IMAD R0, R212, c[0x0][0x20c], R0 ;  /* 0x00008300d4007a24 */ /* 0x000fe200078e0200 */
[----:B-----5:R-:W-:Y:S01]  /*16760*/  ISETP.GT.AND P2, PT, R2, 0x7f, PT ;  /* 0x0000007f0200780c */ /* 0x020fe20003f44270 */
[----:B------:R-:W-:Y:S04]  /*16770*/  IMAD.WIDE.U32 R2, R212, c[0x0][0x208], RZ ;  /* 0x00008200d4027a25 */ /* 0x000fe800078e00ff */
[----:B------:R-:W-:Y:S02]  /*16780*/  IMAD.IADD R0, R3, 0x1, R0 ;  /* 0x0000000103007824 */ /* 0x000fe400078e0200 */
[----:B------:R-:W-:Y:S04]  /*16790*/  IMAD.WIDE.U32 R2, R2, 0x30, RZ ;  /* 0x0000003002027825 */ /* 0x000fe800078e00ff */
[----:B------:R-:W-:Y:S01]  /*167a0*/  IMAD R0, R0, 0x30, RZ ;  /* 0x0000003000007824 */ /* 0x000fe200078e02ff */
[-C--:B------:R-:W-:Y:S01]  /*167b0*/  IADD3 R5, P1, R230, R2.reuse, RZ ;  /* 0x00000002e6057210 */ /* 0x080fe20007f3e0ff */
[----:B------:R-:W-:Y:S02]  /*167c0*/  @!P2 IMAD.MOV.U32 R4, RZ, RZ, c[0x0][0x208] ;  /* 0x00008200ff04a624 */ /* 0x000fe400078e00ff */
[----:B------:R-:W-:Y:S02]  /*167d0*/  IMAD.IADD R0, R3, 0x1, R0 ;  /* 0x0000000103007824 */ /* 0x000fe400078e0200 */
[----:B------:R-:W-:Y:S01]  /*167e0*/  @!P2 IMAD.MOV.U32 R3, RZ, RZ, c[0x0][0x20c] ;  /* 0x00008300ff03a624 */ /* 0x000fe200078e00ff */
[C---:B------:R-:W-:Y:S04]  /*167f0*/  @!P2 LEA R2, P0, R4.reuse, R2, 0x5 ;  /* 0x000000020402a211 */ /* 0x040fe800078028ff */
[----:B------:R-:W-:Y:S01]  /*16800*/  @!P2 LEA.HI.X R3, R4, R0, R3, 0x5, P0 ;  /* 0x000000000403a211 */ /* 0x000fe200000f2c03 */
[--C-:B------:R-:W-:Y:S01]  /*16810*/  IMAD.X R0, R0, 0x1, R233.reuse, P1 ;  /* 0x0000000100007824 */ /* 0x100fe200008e06e9 */
[C---:B------:R-:W-:Y:S04]  /*16820*/  LEA R4, P0, R5.reuse, c[0x0][0x1f8], 0x1 ;  /* 0x00007e0005047a11 */ /* 0x040fe800078008ff */
[----:B------:R-:W-:Y:S02]  /*16830*/  LEA.HI.X R5, R5, c[0x0][0x1fc], R0, 0x1, P0 ;  /* 0x00007f0005057a11 */ /* 0x000fe400000f0c00 */
[----:B------:R-:W-:Y:S03]  /*16840*/  @!P2 IADD3 R0, P0, R2, R230, RZ ;  /* 0x000000e60200a210 */ /* 0x000fe60007f1e0ff */
[----:B------:R-:W-:Y:S01]  /*16850*/  @!PT LDS RZ, [RZ] ;  /* 0x00000000fffff984 */ /* 0x000fe20000000800 */
[----:B------:R-:W-:Y:S01]  /*16860*/  @!PT LDS RZ, [RZ] ;  /* 0x00000000fffff984 */ /* 0x000fe20000000800 */
[----:B------:R-:W-:Y:S01]  /*16870*/  @!PT LDS RZ, [RZ] ;  /* 0x00000000fffff984 */ /* 0x000fe20000000800 */
[----:B------:R4:W-:Y:S02]  /*16880*/  LDGSTS.E.BYPASS.LTC128B.128 [R211+0x4080], [R4.64], !P3 ;  /* 0x0408000004d37fae */ /* 0x0009e4000d901d46 */
        /* <DEDUP_REMOVED lines=10> */
.L_x_2477:
[----:B------:R-:W-:Y:S05]  /*16930*/  BSYNC B0 ;  /* 0x0000000000007941 */ /* 0x000fea0003800000 */
.L_x_2476:
        /* <DEDUP_REMOVED lines=148> */
[C---:B-1----:R-:W-:Y:S08]  /*17280*/  HMMA.16816.F32.BF16 R4, R172.reuse, R176, R4 ;  /* 0x000000b0ac04723c */ /* 0x042ff00000041804 */
[C---:B------:R-:W-:Y:S08]  /*17290*/  HMMA.16816.F32.BF16 R8, R172.reuse, R178, R8 ;  /* 0x000000b2ac08723c */ /* 0x040ff00000041808 */
[C---:B--2---:R-:W-:Y:S08]  /*172a0*/  HMMA.16816.F32.BF16 R12, R172.reuse, R168, R12 ;  /* 0x000000a8ac0c723c */ /* 0x044ff0000004180c */
[----:B------:R-:W-:Y:S01]  /*172b0*/  FMUL.FTZ R0, R4, c[0x0][0x320] ;  /* 0x0000c80004007a20 */ /* 0x000fe20000410000 */
[C---:B------:R-:W-:Y:S03]  /*172c0*/  HMMA.16816.F32.BF16 R16, R172.reuse, R170, R16 ;  /* 0x000000aaac10723c */ /* 0x040fe60000041810 */
[----:B------:R1:W2:Y:S04]  /*172d0*/  MUFU.TANH R185, R0 ;  /* 0x0000000000b97308 */ /* 0x0002a80000002400 */
[----:B------:R-:W-:Y:S02]  /*172e0*/  FMUL.FTZ R3, R11, c[0x0][0x320] ;  /* 0x0000c8000b037a20 */ /* 0x000fe40000410000 */
[----:B------:R-:W-:Y:S04]  /*172f0*/  FMUL.FTZ R10, R10, c[0x0][0x320] ;  /* 0x0000c8000a0a7a20 */ /* 0x000fe80000410000 */
[----:B------:R-:W3:Y:S02]  /*17300*/  MUFU.TANH R138, R10 ;  /* 0x0000000a008a7308 */ /* 0x000ee40000002400 */
[----:B------:R-:W-:Y:S08]  /*17310*/  FMUL.FTZ R2, R13, c[0x0][0x320] ;  /* 0x0000c8000d027a20 */ /* 0x000ff00000410000 */
[----:B------:R-:W4:Y:S01]  /*17320*/  MUFU.TANH R132, R3 ;  /* 0x0000000300847308 */ /* 0x000f220000002400 */
[----:B-1----:R-:W-:Y:S09]  /*17330*/  FMUL.FTZ R0, R5, c[0x0][0x320] ;  /* 0x0000c80005007a20 */ /* 0x002ff20000410000 */
[----:B------:R1:W1:Y:S10]  /*17340*/  MUFU.TANH R184, R0 ;  /* 0x0000000000b87308 */ /* 0x0002740000002400 */
[----:B------:R-:W2:Y:S01]  /*17350*/  MUFU.TANH R180, R2 ;  /* 0x0000000200b47308 */ /* 0x000ea20000002400 */
[----:B-1----:R-:W-:Y:S09]  /*17360*/  FMUL.FTZ R0, R6, c[0x0][0x320] ;  /* 0x0000c80006007a20 */ /* 0x002ff20000410000 */
[----:B------:R1:W1:Y:S02]  /*17370*/  MUFU.TANH R177, R0 ;  /* 0x0000000000b17308 */ /* 0x0002640000002400 */
[----:B-1----:R-:W-:Y:S02]  /*17380*/  FMUL.FTZ R0, R7, c[0x0][0x320] ;  /* 0x0000c80007007a20 */ /* 0x002fe40000410000 */
[----:B------:R-:W1:Y:S01]  /*17390*/  LDSM.16.M88.4 R4, [R188+0x5800] ;  /* 0x00580000bc04783b */ /* 0x000e620000000200 */
[----:B------:R-:W-:Y:S05]  /*173a0*/  DEPBAR.LE SB0, 0x0 ;  /* 0x000080000000791a */ /* 0x000fea0000000000 */
[----:B------:R5:W1:Y:S01]  /*173b0*/  MUFU.TANH R176, R0 ;  /* 0x0000000000b07308 */ /* 0x000a620000002400 */
[----:B------:R-:W-:Y:S01]  /*173c0*/  BAR.SYNC.DEFER_BLOCKING 0x0 ;  /* 0x0000000000007b1d */ /* 0x000fe20000010000 */
[----:B-----5:R-:W-:Y:S08]  /*173d0*/  FMUL.FTZ R0, R8, c[0x0][0x320] ;  /* 0x0000c80008007a20 */ /* 0x020ff00000410000 */
[----:B------:R5:W2:Y:S01]  /*173e0*/  MUFU.TANH R183, R0 ;  /* 0x0000000000b77308 */ /* 0x000aa20000002400 */
[C---:B-1----:R-:W-:Y:S08]  /*173f0*/  HMMA.16816.F32.BF16 R20, R172.reuse, R4, R20 ;  /* 0x00000004ac14723c */ /* 0x042ff00000041814 */
[----:B------:R-:W-:Y:S04]  /*17400*/  HMMA.16816.F32.BF16 R24, R172, R6, R24 ;  /* 0x00000006ac18723c */ /* 0x000fe80000041818 */
[----:B-----5:R-:W-:Y:S04]  /*17410*/  FMUL.FTZ R0, R9, c[0x0][0x320] ;  /* 0x0000c80009007a20 */ /* 0x020fe80000410000 */
[----:B------:R1:W1:Y:S04]  /*17420*/  MUFU.TANH R182, R0 ;  /* 0x0000000000b67308 */ /* 0x0002680000002400 */
        /* <DEDUP_REMOVED lines=29> */
[----:B------:R1:W1:Y:S01]  /*17600*/  MUFU.TANH R10, R0 ;  /* 0x00000000000a7308 */ /* 0x0002620000002400 */
[----:B------:R-:W-:-:S05]  /*17610*/  @!P0 BRA `(.L_x_2479) ;  /* 0x0000024000008947 */ /* 0x000fca0003800000 */
[----:B-1234-:R-:W-:Y:S02]  /*17620*/  IADD3 R0, R212, -0x1, RZ ;  /* 0xffffffffd4007810 */ /* 0x01efe40007ffe0ff */
[----:B------:R-:W-:Y:S02]  /*17630*/  IADD3 R3, -R225, 0x30, RZ ;  /* 0x00000030e1037810 */ /* 0x000fe40007ffe1ff */
[----:B------:R-:W-:Y:S02]  /*17640*/  SHF.R.S32.HI R2, RZ, 0x1f, R0 ;  /* 0x0000001fff027819 */ /* 0x000fe40000011400 */
[C---:B------:R-:W-:Y:S02]  /*17650*/  ISETP.GE.AND P0, PT, R3.reuse, 0x21, PT ;  /* 0x000000210300780c */ /* 0x040fe40003f06270 */
[----:B------:R-:W-:Y:S01]  /*17660*/  ISETP.GE.AND P1, PT, R3, 0x1, PT ;  /* 0x000000010300780c */ /* 0x000fe20003f26270 */
[----:B------:R-:W-:Y:S02]  /*17670*/  IMAD R4, R2, c[0x0][0x1e0], RZ ;  /* 0x0000780002047a24 */ /* 0x000fe400078e02ff */
[C---:B------:R-:W-:Y:S04]  /*17680*/  IMAD.WIDE.U32 R2, R0.reuse, c[0x0][0x1e0], RZ ;  /* 0x0000780000027a25 */ /* 0x040fe800078e00ff */
[----:B------:R-:W-:Y:S04]  /*17690*/  IMAD R4, R0, c[0x0][0x1e4], R4 ;  /* 0x0000790000047a24 */ /* 0x000fe800078e0204 */
[----:B------:R-:W-:Y:S02]  /*176a0*/  IMAD.IADD R0, R3, 0x1, R4 ;  /* 0x0000000103007824 */ /* 0x000fe400078e0204 */
[----:B------:R-:W-:Y:S04]  /*176b0*/  IMAD.WIDE.U32 R2, R2, 0x30, RZ ;  /* 0x0000003002027825 */ /* 0x000fe800078e00ff */
[----:B------:R-:W-:Y:S01]  /*176c0*/  @P0 IMAD.MOV.U32 R4, RZ, RZ, c[0x0][0x1e0] ;  /* 0x00007800ff040624 */ /* 0x000fe200078e00ff */
[-C--:B------:R-:W-:Y:S01]  /*176d0*/  @P1 IADD3 R5, P3, R228, R2.reuse, RZ ;  /* 0x00000002e4051210 */ /* 0x080fe20007f7e0ff */
[----:B------:R-:W-:Y:S03]  /*176e0*/  IMAD R0, R0, 0x30, RZ ;  /* 0x0000003000007824 */ /* 0x000fe600078e02ff */
[----:B------:R-:W-:Y:S01]  /*176f0*/  @P0 LEA R2, P2, R4, R2, 0x5 ;  /* 0x0000000204020211 */ /* 0x000fe200078428ff */
[----:B------:R-:W-:Y:S02]  /*17700*/  IMAD.IADD R0, R3, 0x1, R0 ;  /* 0x0000000103007824 */ /* 0x000fe400078e0200 */
[----:B------:R-:W-:Y:S02]  /*17710*/  @P0 IMAD.MOV.U32 R3, RZ, RZ, c[0x0][0x1e4] ;  /* 0x00007900ff030624 */ /* 0x000fe400078e00ff */
[--C-:B------:R-:W-:Y:S01]  /*17720*/  @P1 IMAD.X R6, R0, 0x1, R232.reuse, P3 ;  /* 0x0000000100061824 */ /* 0x100fe200018e06e8 */
[----:B------:R-:W-:Y:S02]  /*17730*/  LOP3.LUT P3, RZ, R224, 0x8, RZ, 0xc0, !PT ;  /* 0x00000008e0ff7812 */ /* 0x000fe4000786c0ff */
[----:B------:R-:W-:Y:S02]  /*17740*/  @P0 LEA.HI.X R3, R4, R0, R3, 0x5, P2 ;  /* 0x0000000004030211 */ /* 0x000fe400010f2c03 */
[----:B------:R-:W-:Y:S05]  /*17750*/  @P0 IADD3 R0, P2, R2, R228, RZ ;  /* 0x000000e402000210 */ /* 0x000fea0007f5e0ff */
        /* <DEDUP_REMOVED lines=16> */
.L_x_2479:
[----:B--234-:R-:W-:Y:S05]  /*17860*/  BSYNC B0 ;  /* 0x0000000000007941 */ /* 0x01cfea0003800000 */
.L_x_2478:
[----:B-1----:R-:W2:Y:S01]  /*17870*/  LDL R5, [R1+0x18] ;  /* 0x0000180001057983 */ /* 0x002ea20000100800 */
[----:B------:R-:W-:Y:S03]  /*17880*/  MOV R0, c[0x0][0x2c4] ;  /* 0x0000b10000007a02 */ /* 0x000fe60000000f00 */
[----:B------:R-:W2:Y:S01]  /*17890*/  LDL R4, [R1+0x14] ;  /* 0x0000140001047983 */ /* 0x000ea20000100800 */
[----:B------:R-:W-:Y:S02]  /*178a0*/  ISETP.NE.AND P0, PT, R0, 0x1, PT ;  /* 0x000000010000780c */ /* 0x000fe40003f05270 */
[----:B------:R-:W-:Y:S01]  /*178b0*/  MOV R0, R216 ;  /* 0x000000d800007202 */ /* 0x000fe20000000f00 */
[----:B------:R-:W0:Y:S10]  /*178c0*/  LDGDEPBAR ;  /* 0x00000000000079af */ /* 0x000e340000000000 */
[----:B------:R-:W-:Y:S05]  /*178d0*/  @P0 MOV R0, R219 ;  /* 0x000000db00000202 */ /* 0x000fea0000000f00 */
[----:B------:R-:W1:Y:S08]  /*178e0*/  SHFL.IDX PT, R3, R0, RZ, 0x1c1f ;  /* 0x001c1fff00037589 */ /* 0x000e7000000e0000 */
[----:B------:R3:W4:Y:S02]  /*178f0*/  SHFL.IDX PT, R2, R0, 0x1, 0x1c1f ;  /* 0x003c1f0000027f89 */ /* 0x00072400000e0000 */
[----:B---3--:R-:W-:Y:S05]  /*17900*/  IMAD R0, R212, -0x30, RZ ;  /* 0xffffffd0d4007824 */ /* 0x008fea00078e02ff */
[----:B------:R-:W-:Y:S04]  /*17910*/  IADD3 R0, -R235, 0x1, R0 ;  /* 0x00000001eb007810 */ /* 0x000fe80007ffe100 */
[----:B--2---:R-:W-:Y:S04]  /*17920*/  IADD3 R0, -R4, R0, R5 ;  /* 0x0000000004007210 */ /* 0x004fe80007ffe105 */
[C---:B-1----:R-:W-:Y:S02]  /*17930*/  IADD3 R4, R0.reuse, R3, RZ ;  /* 0x0000000300047210 */ /* 0x042fe40007ffe0ff */
[----:B----4-:R-:W-:Y:S02]  /*17940*/  IADD3 R0, R0, R2, RZ ;  /* 0x0000000200007210 */ /* 0x010fe40007ffe0ff */
[----:B------:R-:W-:Y:S02]  /*17950*/  ISETP.GT.AND P5, PT, R4, 0x19, PT ;  /* 0x000000190400780c */ /* 0x000fe40003fa4270 */
[C---:B------:R-:W-:Y:S02]  /*17960*/  ISETP.GT.AND P0, PT, R0.reuse, RZ, PT ;  /* 0x000000ff0000720c */ /* 0x040fe40003f04270 */
[C---:B------:R-:W-:Y:S02]  /*17970*/  ISETP.GT.AND P1, PT, R0.reuse, 0x1, PT ;  /* 0x000000010000780c */ /* 0x040fe40003f24270 */
[----:B------:R-:W-:Y:S02]  /*17980*/  FSEL R5, R177, -INF , P0 ;  /* 0xff800000b1057808 */ /* 0x000fe40000000000 */
[----:B------:R-:W-:Y:S02]  /*17990*/  ISETP.GT.AND P0, PT, R0, 0x8, PT ;  /* 0x000000080000780c */ /* 0x000fe40003f04270 */
[----:B------:R-:W-:Y:S02]  /*179a0*/  FSEL R20, R176, -INF , P1 ;  /* 0xff800000b0147808 */ /* 0x000fe40000800000 */
[----:B------:R-:W-:Y:S02]  /*179b0*/  FSEL R19, R138, -INF , P0 ;  /* 0xff8000008a137808 */ /* 0x000fe40000000000 */
[C---:B------:R-:W-:Y:S02]  /*179c0*/  ISETP.GT.AND P1, PT, R0.reuse, 0x9, PT ;  /* 0x000000090000780c */ /* 0x040fe40003f24270 */
        /* <DEDUP_REMOVED lines=12> */
[C---:B------:R-:W-:Y:S02]  /*17a90*/  ISETP.GT.AND P0, PT, R0.reuse, 0x29, PT ;  /* 0x000000290000780c */ /* 0x040fe40003f04270 */
[----:B------:R-:W-:Y:S02]  /*17aa0*/  ISETP.GT.AND P1, PT, R0, 0x28, PT ;  /* 0x000000280000780c */ /* 0x000fe40003f24270 */
[----:B------:R-:W-:Y:S02]  /*17ab0*/  FMNMX.FTZ R0, R5, R136, !PT ;  /* 0x0000008805007209 */ /* 0x000fe40007810000 */
[----:B------:R-:W-:Y:S02]  /*17ac0*/  FSEL R12, R7, -INF , P2 ;  /* 0xff800000070c7808 */ /* 0x000fe40001000000 */
[----:B------:R-:W-:Y:S02]  /*17ad0*/  FMNMX.FTZ R0, R20, R0, !PT ;  /* 0x0000000014007209 */ /* 0x000fe40007810000 */
[----:B------:R-:W-:Y:S02]  /*17ae0*/  FSEL R6, R9, -INF , P1 ;  /* 0xff80000009067808 */ /* 0x000fe40000800000 */
[----:B------:R-:W-:Y:S02]  /*17af0*/  FMNMX.FTZ R0, R19, R0, !PT ;  /* 0x0000000013007209 */ /* 0x000fe40007810000 */
[----:B------:R-:W-:Y:S02]  /*17b00*/  FSEL R3, R10, -INF , P0 ;  /* 0xff8000000a037808 */ /* 0x000fe40000000000 */
[----:B------:R-:W-:Y:S02]  /*17b10*/  FMNMX.FTZ R0, R18, R0, !PT ;  /* 0x0000000012007209 */ /* 0x000fe40007810000 */
[----:B------:R-:W-:Y:S02]  /*17b20*/  ISETP.GT.AND P0, PT, R4, RZ, PT ;  /* 0x000000ff0400720c */ /* 0x000fe40003f04270 */
        /* <DEDUP_REMOVED lines=16> */
[----:B------:R-:W-:Y:S01]  /*17c30*/  ISETP.GT.AND P2, PT, R4, 0x1, PT ;  /* 0x000000010400780c */ /* 0x000fe20003f44270 */
[----:B------:R-:W1:Y:S01]  /*17c40*/  SHFL.BFLY PT, R2, R0, 0x2, 0x1f ;  /* 0x0c401f0000027f89 */ /* 0x000e6200000e0000 */
[----:B------:R-:W-:Y:S02]  /*17c50*/  FSEL R21, R180, -INF , P1 ;  /* 0xff800000b4157808 */ /* 0x000fe40000800000 */
[----:B------:R-:W-:Y:S02]  /*17c60*/  FSEL R25, R184, -INF , P2 ;  /* 0xff800000b8197808 */ /* 0x000fe40001000000 */
[----:B------:R-:W-:Y:S02]  /*17c70*/  FSEL R9, R178, -INF , P5 ;  /* 0xff800000b2097808 */ /* 0x000fe40002800000 */
[C---:B------:R-:W-:Y:S02]  /*17c80*/  ISETP.GT.AND P6, PT, R4.reuse, 0x18, PT ;  /* 0x000000180400780c */ /* 0x040fe40003fc4270 */
[C---:B------:R-:W-:Y:S02]  /*17c90*/  ISETP.GT.AND P4, PT, R4.reuse, 0x20, PT ;  /* 0x000000200400780c */ /* 0x040fe40003f84270 */
[----:B------:R-:W-:Y:S02]  /*17ca0*/  FSEL R10, R179, -INF , P6 ;  /* 0xff800000b30a7808 */ /* 0x000fe40003000000 */
[----:B------:R-:W-:Y:S02]  /*17cb0*/  FSEL R8, R169, -INF , P4 ;  /* 0xff800000a9087808 */ /* 0x000fe40002000000 */
[C---:B------:R-:W-:Y:S02]  /*17cc0*/  ISETP.GT.AND P3, PT, R4.reuse, 0x21, PT ;  /* 0x000000210400780c */ /* 0x040fe40003f64270 */
[----:B------:R-:W-:Y:S02]  /*17cd0*/  ISETP.GT.AND P2, PT, R4, 0x28, PT ;  /* 0x000000280400780c */ /* 0x000fe40003f44270 */
[----:B------:R-:W-:Y:S02]  /*17ce0*/  FSEL R7, R168, -INF , P3 ;  /* 0xff800000a8077808 */ /* 0x000fe40001800000 */
[----:B------:R-:W-:Y:S02]  /*17cf0*/  ISETP.GT.AND P1, PT, R4, 0x29, PT ;  /* 0x000000290400780c */ /* 0x000fe40003f24270 */
[----:B-1----:R-:W-:Y:S02]  /*17d00*/  FMNMX.FTZ R0, R0, R2, !PT ;  /* 0x0000000200007209 */ /* 0x002fe40007810000 */
[----:B------:R-:W-:Y:S03]  /*17d10*/  FSEL R4, R171, -INF , P1 ;  /* 0xff800000ab047808 */ /* 0x000fe60000800000 */
[----:B------:R-:W1:Y:S02]  /*17d20*/  SHFL.BFLY PT, R2, R0, 0x1, 0x1f ;  /* 0x0c201f0000027f89 */ /* 0x000e6400000e0000 */
[----:B-1----:R-:W-:Y:S04]  /*17d30*/  FMNMX.FTZ R132, R0, R2, !PT ;  /* 0x0000000200847209 */ /* 0x002fe80007810000 */
[C---:B------:R-:W-:Y:S04]  /*17d40*/  FSETP.NEU.FTZ.AND P0, PT, R132.reuse, -INF , PT ;  /* 0xff8000008400780b */ /* 0x040fe80003f1d000 */
[----:B------:R-:W-:Y:S05]  /*17d50*/  FSEL R0, R132, RZ, P0 ;  /* 0x000000ff84007208 */ /* 0x000fea0000000000 */
[----:B------:R-:W-:Y:S02]  /*17d60*/  FADD.FTZ R2, -R0, R136 ;  /* 0x0000008800027221 */ /* 0x000fe40000010100 */
[----:B------:R-:W-:Y:S02]  /*17d70*/  FMUL.FTZ R0, R132, c[0x0][0x2d0] ;  /* 0x0000b40084007a20 */ /* 0x000fe40000410000 */
[----:B------:R-:W-:Y:S03]  /*17d80*/  FMUL.FTZ R2, R2, c[0x0][0x2d0] ;  /* 0x0000b40002027a20 */ /* 0x000fe60000410000 */
[----:B------:R-:W-:Y:S03]  /*17d90*/  FSEL R0, R0, RZ, P0 ;  /* 0x000000ff00007208 */ /* 0x000fe60000000000 */
[----:B------:R-:W1:Y:S02]  /*17da0*/  MUFU.EX2 R2, R2 ;  /* 0x0000000200027308 */ /* 0x000e640000000800 */
[--C-:B------:R-:W-:Y:S02]  /*17db0*/  FFMA.FTZ R20, R20, c[0x0][0x2d0], -R0.reuse ;  /* 0x0000b40014147a23 */ /* 0x100fe40000010800 */
[--C-:B------:R-:W-:Y:S02]  /*17dc0*/  FFMA.FTZ R19, R19, c[0x0][0x2d0], -R0.reuse ;  /* 0x0000b40013137a23 */ /* 0x100fe40000010800 */
[--C-:B------:R-:W-:Y:S02]  /*17dd0*/  FFMA.FTZ R18, R18, c[0x0][0x2d0], -R0.reuse ;  /* 0x0000b40012127a23 */ /* 0x100fe40000010800 */
[--C-:B------:R-:W-:Y:S01]  /*17de0*/  FFMA.FTZ R26, R5, c[0x0][0x2d0], -R0.reuse ;  /* 0x0000b400051a7a23 */ /* 0x100fe20000010800 */
[----:B------:R-:W-:Y:S01]  /*17df0*/  FSEL R5, R170, -INF , P2 ;  /* 0xff800000aa057808 */ /* 0x000fe20001000000 */
[--C-:B------:R-:W-:Y:S01]  /*17e00*/  FFMA.FTZ R178, R17, c[0x0][0x2d0], -R0.reuse ;  /* 0x0000b40011b27a23 */ /* 0x100fe20000010800 */
[----:B------:R2:W-:Y:S01]  /*17e10*/  MUFU.EX2 R168, R19 ;  /* 0x0000001300a87308 */ /* 0x0005e20000000800 */
[--C-:B------:R-:W-:Y:S02]  /*17e20*/  FFMA.FTZ R177, R16, c[0x0][0x2d0], -R0.reuse ;  /* 0x0000b40010b17a23 */ /* 0x100fe40000010800 */
[--C-:B------:R-:W-:Y:S02]  /*17e30*/  FFMA.FTZ R180, R15, c[0x0][0x2d0], -R0.reuse ;  /* 0x0000b4000fb47a23 */ /* 0x100fe40000010800 */
[--C-:B------:R-:W-:Y:S02]  /*17e40*/  FFMA.FTZ R181, R14, c[0x0][0x2d0], -R0.reuse ;  /* 0x0000b4000eb57a23 */ /* 0x100fe40000010800 */
[--C-:B------:R-:W-:Y:S02]  /*17e50*/  FFMA.FTZ R186, R13, c[0x0][0x2d0], -R0.reuse ;  /* 0x0000b4000dba7a23 */ /* 0x100fe40000010800 */
[--C-:B------:R-:W-:Y:S01]  /*17e60*/  FFMA.FTZ R185, R12, c[0x0][0x2d0], -R0.reuse ;  /* 0x0000b4000cb97a23 */ /* 0x100fe20000010800 */
[----:B------:R3:W4:Y:S01]  /*17e70*/  MUFU.EX2 R172, R18 ;  /* 0x0000001200ac7308 */ /* 0x0007220000000800 */
[--C-:B------:R-:W-:Y:S02]  /*17e80*/  FFMA.FTZ R187, R6, c[0x0][0x2d0], -R0.reuse ;  /* 0x0000b40006bb7a23 */ /* 0x100fe40000010800 */
[----:B------:R-:W-:Y:S01]  /*17e90*/  FFMA.FTZ R214, R3, c[0x0][0x2d0], -R0 ;  /* 0x0000b40003d67a23 */ /* 0x000fe20000010800 */
[----:B------:R-:W-:Y:S01]  /*17ea0*/  FMNMX.FTZ R0, R11, R137, !PT ;  /* 0x000000890b007209 */ /* 0x000fe20007810000 */
[C---:B-1----:R-:W-:Y:S02]  /*17eb0*/  FMUL.FTZ R27, R2.reuse, R147 ;  /* 0x00000093021b7220 */ /* 0x042fe40000410000 */
[C---:B------:R-:W-:Y:S01]  /*17ec0*/  FMUL.FTZ R14, R2.reuse, R158 ;  /* 0x0000009e020e7220 */ /* 0x040fe20000410000 */
[----:B------:R-:W-:Y:S01]  /*17ed0*/  FMNMX.FTZ R0, R25, R0, !PT ;  /* 0x0000000019007209 */ /* 0x000fe20007810000 */
[C---:B------:R-:W-:Y:S01]  /*17ee0*/  FMUL.FTZ R15, R2.reuse, R159 ;  /* 0x0000009f020f7220 */ /* 0x040fe20000410000 */
[----:B------:R1:W-:Y:S01]  /*17ef0*/  MUFU.EX2 R136, R26 ;  /* 0x0000001a00887308 */ /* 0x0003e20000000800 */
[----:B------:R-:W-:Y:S01]  /*17f00*/  FMUL.FTZ R30, R2, R30 ;  /* 0x0000001e021e7220 */ /* 0x000fe20000410000 */
[----:B------:R-:W-:Y:S01]  /*17f10*/  FMNMX.FTZ R0, R24, R0, !PT ;  /* 0x0000000018007209 */ /* 0x000fe20007810000 */
[C---:B------:R-:W-:Y:S02]  /*17f20*/  FMUL.FTZ R31, R2.reuse, R31 ;  /* 0x0000001f021f7220 */ /* 0x040fe40000410000 */
[C---:B--2---:R-:W-:Y:S01]  /*17f30*/  FMUL.FTZ R19, R2.reuse, R155 ;  /* 0x0000009b02137220 */ /* 0x044fe20000410000 */
[----:B------:R-:W-:Y:S01]  /*17f40*/  FMNMX.FTZ R0, R23, R0, !PT ;  /* 0x0000000017007209 */ /* 0x000fe20007810000 */
[C---:B------:R-:W-:Y:S02]  /*17f50*/  FMUL.FTZ R34, R2.reuse, R34 ;  /* 0x0000002202227220 */ /* 0x040fe40000410000 */
[----:B------:R-:W-:Y:S01]  /*17f60*/  FMUL.FTZ R35, R2, R35 ;  /* 0x0000002302237220 */ /* 0x000fe20000410000 */
[----:B------:R-:W-:Y:S01]  /*17f70*/  FMNMX.FTZ R0, R22, R0, !PT ;  /* 0x0000000016007209 */ /* 0x000fe20007810000 */
[C---:B------:R-:W-:Y:S02]  /*17f80*/  FMUL.FTZ R38, R2.reuse, R38 ;  /* 0x0000002602267220 */ /* 0x040fe40000410000 */
[C---:B------:R-:W-:Y:S01]  /*17f90*/  FMUL.FTZ R39, R2.reuse, R39 ;  /* 0x0000002702277220 */ /* 0x040fe20000410000 */
[----:B------:R-:W-:Y:S01]  /*17fa0*/  FMNMX.FTZ R0, R21, R0, !PT ;  /* 0x0000000015007209 */ /* 0x000fe20007810000 */
[----:B---3--:R-:W-:Y:S01]  /*17fb0*/  FMUL.FTZ R18, R2, R154 ;  /* 0x0000009a02127220 */ /* 0x008fe20000410000 */
[----:B----4-:R-:W-:Y:S01]  /*17fc0*/  F2FP.BF16.PACK_AB R147, R172, R168 ;  /* 0x000000a8ac93723e */ /* 0x010fe200000010ff */
[----:B------:R-:W-:Y:S01]  /*17fd0*/  FMUL.FTZ R42, R2, R42 ;  /* 0x0000002a022a7220 */ /* 0x000fe20000410000 */
[----:B------:R-:W-:Y:S01]  /*17fe0*/  FMNMX.FTZ R0, R10, R0, !PT ;  /* 0x000000000a007209 */ /* 0x000fe20007810000 */
[C---:B------:R-:W-:Y:S02]  /*17ff0*/  FMUL.FTZ R43, R2.reuse, R43 ;  /* 0x0000002b022b7220 */ /* 0x040fe40000410000 */
[C---:B------:R-:W-:Y:S01]  /*18000*/  FMUL.FTZ R46, R2.reuse, R46 ;  /* 0x0000002e022e7220 */ /* 0x040fe20000410000 */
[----:B------:R-:W-:Y:S01]  /*18010*/  FMNMX.FTZ R0, R9, R0, !PT ;  /* 0x0000000009007209 */ /* 0x000fe20007810000 */
[C---:B------:R-:W-:Y:S02]  /*18020*/  FMUL.FTZ R47, R2.reuse, R47 ;  /* 0x0000002f022f7220 */ /* 0x040fe40000410000 */
[----:B-1----:R-:W-:Y:S01]  /*18030*/  FMUL.FTZ R26, R2, R146 ;  /* 0x00000092021a7220 */ /* 0x002fe20000410000 */
        /* <DEDUP_REMOVED lines=43> */
[----:B------:R-:W-:Y:S01]  /*182f0*/  FMUL.FTZ R119, R2, R119 ;  /* 0x0000007702777220 */ /* 0x000fe20000410000 */
[C---:B------:R-:W-:Y:S01]  /*18300*/  FSETP.NEU.FTZ.AND P0, PT, R138.reuse, -INF , PT ;  /* 0xff8000008a00780b */ /* 0x040fe20003f1d000 */
[----:B------:R-:W-:Y:S02]  /*18310*/  FMUL.FTZ R3, R138, c[0x0][0x2d0] ;  /* 0x0000b4008a037a20 */ /* 0x000fe40000410000 */
[----:B------:R-:W-:Y:S01]  /*18320*/  FMUL.FTZ R122, R2, R122 ;  /* 0x0000007a027a7220 */ /* 0x000fe20000410000 */
[----:B------:R-:W-:Y:S01]  /*18330*/  FSEL R0, R138, RZ, P0 ;  /* 0x000000ff8a007208 */ /* 0x000fe20000000000 */
[C---:B------:R-:W-:Y:S01]  /*18340*/  FMUL.FTZ R123, R2.reuse, R123 ;  /* 0x0000007b027b7220 */ /* 0x040fe20000410000 */
[----:B------:R-:W-:Y:S01]  /*18350*/  FSEL R3, R3, RZ, P0 ;  /* 0x000000ff03037208 */ /* 0x000fe20000000000 */
[----:B------:R-:W-:Y:S01]  /*18360*/  FMUL.FTZ R126, R2, R126 ;  /* 0x0000007e027e7220 */ /* 0x000fe20000410000 */
[----:B------:R-:W-:Y:S01]  /*18370*/  ISETP.GT.AND P0, PT, R212, R217, PT ;  /* 0x000000d9d400720c */ /* 0x000fe20003f04270 */
[----:B------:R-:W-:Y:S02]  /*18380*/  FADD.FTZ R0, -R0, R137 ;  /* 0x0000008900007221 */ /* 0x000fe40000010100 */
[----:B------:R-:W-:Y:S01]  /*18390*/  MUFU.EX2 R137, R20 ;  /* 0x0000001400897308 */ /* 0x000fe20000000800 */
[--C-:B------:R-:W-:Y:S02]  /*183a0*/  FFMA.FTZ R171, R23, c[0x0][0x2d0], -R3.reuse ;  /* 0x0000b40017ab7a23 */ /* 0x100fe40000010803 */
[----:B------:R-:W-:Y:S02]  /*183b0*/  FMUL.FTZ R0, R0, c[0x0][0x2d0] ;  /* 0x0000b40000007a20 */ /* 0x000fe40000410000 */
[----:B------:R-:W-:Y:S02]  /*183c0*/  FMUL.FTZ R23, R2, R151 ;  /* 0x0000009702177220 */ /* 0x000fe40000410000 */
[--C-:B------:R-:W-:Y:S02]  /*183d0*/  FFMA.FTZ R174, R22, c[0x0][0x2d0], -R3.reuse ;  /* 0x0000b40016ae7a23 */ /* 0x100fe40000010803 */
[----:B------:R-:W-:Y:S01]  /*183e0*/  FMUL.FTZ R22, R2, R150 ;  /* 0x0000009602167220 */ /* 0x000fe20000410000 */
        /* <DEDUP_REMOVED lines=10> */
[----:B------:R-:W-:Y:S02]  /*18490*/  FMUL.FTZ R7, R2, R167 ;  /* 0x000000a702077220 */ /* 0x000fe40000410000 */
[--C-:B------:R-:W-:Y:S01]  /*184a0*/  FFMA.FTZ R184, R5, c[0x0][0x2d0], -R3.reuse ;  /* 0x0000b40005b87a23 */ /* 0x100fe20000010803 */
[----:B------:R-:W-:Y:S01]  /*184b0*/  MUFU.EX2 R158, R173 ;  /* 0x000000ad009e7308 */ /* 0x000fe20000000800 */
[----:B------:R-:W-:Y:S02]  /*184c0*/  FFMA.FTZ R3, R4, c[0x0][0x2d0], -R3 ;  /* 0x0000b40004037a23 */ /* 0x000fe40000010803 */
[----:B------:R-:W-:Y:S02]  /*184d0*/  FMUL.FTZ R10, R2, R162 ;  /* 0x000000a2020a7220 */ /* 0x000fe40000410000 */
[C---:B-1----:R-:W-:Y:S02]  /*184e0*/  FMUL.FTZ R20, R0.reuse, R148 ;  /* 0x0000009400147220 */ /* 0x042fe40000410000 */
[C---:B------:R-:W-:Y:S02]  /*184f0*/  FMUL.FTZ R21, R0.reuse, R149 ;  /* 0x0000009500157220 */ /* 0x040fe40000410000 */
[----:B------:R-:W1:Y:S01]  /*18500*/  LDSM.16.MT88.4 R148, [R191] ;  /* 0x00000000bf94783b */ /* 0x000e620000004200 */
[C---:B------:R-:W-:Y:S01]  /*18510*/  FMUL.FTZ R12, R0.reuse, R156 ;  /* 0x0000009c000c7220 */ /* 0x040fe20000410000 */
[----:B------:R-:W-:Y:S01]  /*18520*/  MUFU.EX2 R159, R176 ;  /* 0x000000b0009f7308 */ /* 0x000fe20000000800 */
[C---:B------:R-:W-:Y:S02]  /*18530*/  FMUL.FTZ R16, R0.reuse, R152 ;  /* 0x0000009800107220 */ /* 0x040fe40000410000 */
[C---:B------:R-:W-:Y:S02]  /*18540*/  FMUL.FTZ R17, R0.reuse, R153 ;  /* 0x0000009900117220 */ /* 0x040fe40000410000 */
[C---:B------:R-:W-:Y:S02]  /*18550*/  FMUL.FTZ R4, R0.reuse, R164 ;  /* 0x000000a400047220 */ /* 0x040fe40000410000 */
[C---:B------:R-:W-:Y:S02]  /*18560*/  FMUL.FTZ R5, R0.reuse, R165 ;  /* 0x000000a500057220 */ /* 0x040fe40000410000 */
[C---:B------:R-:W-:Y:S01]  /*18570*/  FMUL.FTZ R24, R0.reuse, R144 ;  /* 0x0000009000187220 */ /* 0x040fe20000410000 */
[----:B------:R-:W3:Y:S01]  /*18580*/  MUFU.EX2 R153, R11 ;  /* 0x0000000b00997308 */ /* 0x000ee20000000800 */
[----:B------:R-:W-:Y:S01]  /*18590*/  FMUL.FTZ R25, R0, R145 ;  /* 0x0000009100197220 */ /* 0x000fe20000410000 */
[----:B------:R-:W-:Y:S01]  /*185a0*/  F2FP.BF16.PACK_AB R145, R137, R136 ;  /* 0x000000888991723e */ /* 0x000fe200000010ff */
[----:B--2---:R-:W-:Y:S02]  /*185b0*/  FMUL.FTZ R6, R2, R166 ;  /* 0x000000a602067220 */ /* 0x004fe40000410000 */
        /* <DEDUP_REMOVED lines=9> */
[----:B------:R-:W2:Y:S01]  /*18650*/  MUFU.EX2 R156, R171 ;  /* 0x000000ab009c7308 */ /* 0x000ea20000000800 */
[C---:B------:R-:W-:Y:S02]  /*18660*/  FMUL.FTZ R37, R0.reuse, R37 ;  /* 0x0000002500257220 */ /* 0x040fe40000410000 */
[----:B------:R-:W-:Y:S01]  /*18670*/  FMUL.FTZ R40, R0, R40 ;  /* 0x0000002800287220 */ /* 0x000fe20000410000 */
[----:B---3--:R-:W-:Y:S01]  /*18680*/  F2FP.BF16.PACK_AB R144, R153, R169 ;  /* 0x000000a99990723e */ /* 0x008fe200000010ff */
[----:B------:R-:W-:Y:S02]  /*18690*/  FMUL.FTZ R11, R2, R163 ;  /* 0x000000a3020b7220 */ /* 0x000fe40000410000 */
        /* <DEDUP_REMOVED lines=12> */
[C---:B------:R-:W-:Y:S02]  /*18760*/  FFMA.FTZ R161, R0.reuse, R215, R169 ;  /* 0x000000d700a17223 */ /* 0x040fe400000100a9 */
[C---:B------:R-:W-:Y:S02]  /*18770*/  FMUL.FTZ R60, R0.reuse, R60 ;  /* 0x0000003c003c7220 */ /* 0x040fe40000410000 */
[C---:B------:R-:W-:Y:S01]  /*18780*/  FMUL.FTZ R61, R0.reuse, R61 ;  /* 0x0000003d003d7220 */ /* 0x040fe20000410000 */
[----:B------:R2:W-:Y:S01]  /*18790*/  MUFU.EX2 R173, R182 ;  /* 0x000000b600ad7308 */ /* 0x0005e20000000800 */
[C---:B-1----:R-:W-:Y:S05]  /*187a0*/  HMMA.16816.F32.BF16 R4, R144.reuse, R148, R4 ;  /* 0x000000949004723c */ /* 0x042fea0000041804 */
[C---:B------:R-:W-:Y:S02]  /*187b0*/  FMUL.FTZ R64, R0.reuse, R64 ;  /* 0x0000004000407220 */ /* 0x040fe40000410000 */
[C---:B------:R-:W-:Y:S01]  /*187c0*/  FMUL.FTZ R65, R0.reuse, R65 ;  /* 0x0000004100417220 */ /* 0x040fe20000410000 */
[C---:B------:R-:W-:Y:S01]  /*187d0*/  HMMA.16816.F32.BF16 R8, R144.reuse, R150, R8 ;  /* 0x000000969008723c */ /* 0x040fe20000041808 */
[----:B------:R-:W1:Y:S01]  /*187e0*/  LDSM.16.MT88.4 R148, [R192] ;  /* 0x00000000c094783b */ /* 0x000e620000004200 */
[----:B------:R-:W-:Y:S02]  /*187f0*/  MUFU.EX2 R175, R183 ;  /* 0x000000b700af7308 */ /* 0x000fe40000000800 */
[C---:B------:R-:W-:Y:S02]  /*18800*/  FMUL.FTZ R68, R0.reuse, R68 ;  /* 0x0000004400447220 */ /* 0x040fe40000410000 */
[C---:B------:R-:W-:Y:S02]  /*18810*/  FMUL.FTZ R69, R0.reuse, R69 ;  /* 0x0000004500457220 */ /* 0x040fe40000410000 */
[C---:B------:R-:W-:Y:S04]  /*18820*/  FMUL.FTZ R72, R0.reuse, R72 ;  /* 0x0000004800487220 */ /* 0x040fe80000410000 */
[C---:B------:R-:W-:Y:S01]  /*18830*/  FMUL.FTZ R73, R0.reuse, R73 ;  /* 0x0000004900497220 */ /* 0x040fe20000410000 */
[----:B------:R-:W-:Y:S01]  /*18840*/  MUFU.EX2 R176, R184 ;  /* 0x000000b800b07308 */ /* 0x000fe20000000800 */
[----:B------:R-:W-:Y:S01]  /*18850*/  FMUL.FTZ R76, R0, R76 ;  /* 0x0000004c004c7220 */ /* 0x000fe20000410000 */
[----:B--2---:R-:W-:Y:S01]  /*18860*/  IADD3 R182, R212, -0x1, RZ ;  /* 0xffffffffd4b67810 */ /* 0x004fe20007ffe0ff */
[C---:B------:R-:W-:Y:S02]  /*18870*/  FMUL.FTZ R77, R0.reuse, R77 ;  /* 0x0000004d004d7220 */ /* 0x040fe40000410000 */
[C---:B------:R-:W-:Y:S01]  /*18880*/  FMUL.FTZ R80, R0.reuse, R80 ;  /* 0x0000005000507220 */ /* 0x040fe20000410000 */
[----:B------:R-:W-:Y:S01]  /*18890*/  MOV R212, R182 ;  /* 0x000000b600d47202 */ /* 0x000fe20000000f00 */
        /* <DEDUP_REMOVED lines=13> */
[C---:B-1----:R-:W-:Y:S03]  /*18970*/  HMMA.16816.F32.BF16 R12, R144.reuse, R148, R12 ;  /* 0x00000094900c723c */ /* 0x042fe6000004180c */
[C---:B------:R-:W-:Y:S02]  /*18980*/  FMUL.FTZ R104, R0.reuse, R104 ;  /* 0x0000006800687220 */ /* 0x040fe40000410000 */
[C---:B------:R-:W-:Y:S01]  /*18990*/  FMUL.FTZ R105, R0.reuse, R105 ;  /* 0x0000006900697220 */ /* 0x040fe20000410000 */
[----:B--2---:R-:W-:Y:S01]  /*189a0*/  F2FP.BF16.PACK_AB R170, R177, R176 ;  /* 0x000000b0b1aa723e */ /* 0x004fe200000010ff */
        /* <DEDUP_REMOVED lines=16> */
[C---:B------:R-:W-:Y:S02]  /*18ab0*/  FMUL.FTZ R131, R2.reuse, R131 ;  /* 0x0000008302837220 */ /* 0x040fe40000410000 */
[----:B------:R-:W-:Y:S02]  /*18ac0*/  FFMA.FTZ R0, R2, R218, R136 ;  /* 0x000000da02007223 */ /* 0x000fe40000010088 */
[----:B------:R-:W2:Y:S02]  /*18ad0*/  MUFU.EX2 R2, R178 ;  /* 0x000000b200027308 */ /* 0x000ea40000000800 */
[----:B------:R-:W-:Y:S01]  /*18ae0*/  FADD.FTZ R0, R137, R0 ;  /* 0x0000000089007221 */ /* 0x000fe20000010000 */
[C---:B-1----:R-:W-:Y:S03]  /*18af0*/  HMMA.16816.F32.BF16 R20, R144.reuse, R148, R20 ;  /* 0x000000949014723c */ /* 0x042fe60000041814 */
[----:B------:R-:W-:Y:S01]  /*18b00*/  FADD.FTZ R160, R168, R0 ;  /* 0x00000000a8a07221 */ /* 0x000fe20000010000 */
[----:B------:R-:W-:Y:S01]  /*18b10*/  F2FP.BF16.PACK_AB R168, R175, R173 ;  /* 0x000000adafa8723e */ /* 0x000fe200000010ff */
[----:B------:R-:W-:Y:S02]  /*18b20*/  FADD.FTZ R0, R153, R161 ;  /* 0x000000a199007221 */ /* 0x000fe40000010000 */
[----:B------:R-:W-:Y:S01]  /*18b30*/  MUFU.EX2 R137, R174 ;  /* 0x000000ae00897308 */ /* 0x000fe20000000800 */
[----:B------:R-:W-:Y:S01]  /*18b40*/  FADD.FTZ R160, R172, R160 ;  /* 0x000000a0aca07221 */ /* 0x000fe20000010000 */
[C---:B------:R-:W-:Y:S01]  /*18b50*/  HMMA.16816.F32.BF16 R24, R144.reuse, R150, R24 ;  /* 0x000000969018723c */ /* 0x040fe20000041818 */
[----:B------:R-:W1:Y:S02]  /*18b60*/  LDSM.16.MT88.4 R148, [R193] ;  /* 0x00000000c194783b */ /* 0x000e640000004200 */
[----:B------:R-:W-:Y:S05]  /*18b70*/  FADD.FTZ R0, R152, R0 ;  /* 0x0000000098007221 */ /* 0x000fea0000010000 */
[----:B------:R-:W3:Y:S01]  /*18b80*/  MUFU.EX2 R136, R180 ;  /* 0x000000b400887308 */ /* 0x000ee20000000800 */
[----:B------:R-:W-:Y:S03]  /*18b90*/  LDSM.16.MT88.4 R152, [R192+0x800] ;  /* 0x00080000c098783b */ /* 0x000fe60000004200 */
[----:B------:R-:W-:Y:S02]  /*18ba0*/  FADD.FTZ R156, R156, R0 ;  /* 0x000000009c9c7221 */ /* 0x000fe40000010000 */
[----:B--2---:R-:W-:Y:S03]  /*18bb0*/  FADD.FTZ R0, R2, R160 ;  /* 0x000000a002007221 */ /* 0x004fe60000010000 */
[----:B------:R-:W-:Y:S01]  /*18bc0*/  LDSM.16.MT88.4 R160, [R191+0x1000] ;  /* 0x00100000bfa0783b */ /* 0x000fe20000004200 */
[----:B------:R-:W2:Y:S01]  /*18bd0*/  MUFU.EX2 R178, R181 ;  /* 0x000000b500b27308 */ /* 0x000ea20000000800 */
[----:B------:R-:W-:Y:S09]  /*18be0*/  FADD.FTZ R0, R157, R0 ;  /* 0x000000009d007221 */ /* 0x000ff20000010000 */
[----:B------:R-:W4:Y:S01]  /*18bf0*/  MUFU.EX2 R172, R186 ;  /* 0x000000ba00ac7308 */ /* 0x000f220000000800 */
[----:B---3--:R-:W-:Y:S09]  /*18c00*/  FADD.FTZ R0, R136, R0 ;  /* 0x0000000088007221 */ /* 0x008ff20000010000 */
[----:B------:R-:W3:Y:S01]  /*18c10*/  MUFU.EX2 R174, R185 ;  /* 0x000000b900ae7308 */ /* 0x000ee20000000800 */
[C---:B-1----:R-:W-:Y:S03]  /*18c20*/  HMMA.16816.F32.BF16 R28, R144.reuse, R148, R28 ;  /* 0x00000094901c723c */ /* 0x042fe6000004181c */
[----:B--2---:R-:W-:Y:S05]  /*18c30*/  FADD.FTZ R0, R178, R0 ;  /* 0x00000000b2007221 */ /* 0x004fea0000010000 */
[C---:B------:R-:W-:Y:S01]  /*18c40*/  HMMA.16816.F32.BF16 R32, R144.reuse, R150, R32 ;  /* 0x000000969020723c */ /* 0x040fe20000041820 */
[----:B------:R-:W1:Y:S03]  /*18c50*/  LDSM.16.MT88.4 R148, [R191+0x1800] ;  /* 0x00180000bf94783b */ /* 0x000e660000004200 */
[----:B----4-:R-:W-:Y:S01]  /*18c60*/  FADD.FTZ R0, R172, R0 ;  /* 0x00000000ac007221 */ /* 0x010fe20000010000 */
[C---:B---3--:R-:W-:Y:S03]  /*18c70*/  F2FP.BF16.PACK_AB R169, R174.reuse, R172 ;  /* 0x000000acaea9723e */ /* 0x048fe600000010ff */
        /* <DEDUP_REMOVED lines=40> */
[----:B------:R-:W-:Y:S01]  /*18f00*/  F2FP.BF16.PACK_AB R146, R179, R159 ;  /* 0x0000009fb392723e */ /* 0x000fe200000010ff */
[----:B------:R-:W-:Y:S01]  /*18f10*/  FADD.FTZ R2, R137, R156 ;  /* 0x0000009c89027221 */ /* 0x000fe20000010000 */
[----:B------:R-:W-:Y:S01]  /*18f20*/  F2FP.BF16.PACK_AB R147, R178, R136 ;  /* 0x00000088b293723e */ /* 0x000fe200000010ff */
[----:B------:R-:W2:Y:S01]  /*18f30*/  MUFU.EX2 R137, R214 ;  /* 0x000000d600897308 */ /* 0x000ea20000000800 */
[----:B------:R-:W-:Y:S01]  /*18f40*/  MOV R136, R132 ;  /* 0x0000008400887202 */ /* 0x000fe20000000f00 */
[----:B------:R-:W-:Y:S04]  /*18f50*/  FADD.FTZ R2, R158, R2 ;  /* 0x000000029e027221 */ /* 0x000fe80000010000 */
[----:B------:R-:W-:Y:S04]  /*18f60*/  FADD.FTZ R2, R159, R2 ;  /* 0x000000029f027221 */ /* 0x000fe80000010000 */
[----:B------:R-:W-:Y:S04]  /*18f70*/  FADD.FTZ R2, R179, R2 ;  /* 0x00000002b3027221 */ /* 0x000fe80000010000 */
[----:B------:R-:W-:Y:S04]  /*18f80*/  FADD.FTZ R2, R173, R2 ;  /* 0x00000002ad027221 */ /* 0x000fe80000010000 */
[----:B------:R-:W-:Y:S04]  /*18f90*/  FADD.FTZ R2, R175, R2 ;  /* 0x00000002af027221 */ /* 0x000fe80000010000 */
[----:B------:R-:W-:Y:S01]  /*18fa0*/  FADD.FTZ R2, R176, R2 ;  /* 0x00000002b0027221 */ /* 0x000fe20000010000 */
[C---:B--2---:R-:W-:Y:S01]  /*18fb0*/  F2FP.BF16.PACK_AB R171, R137.reuse, R3 ;  /* 0x0000000389ab723e */ /* 0x044fe200000010ff */
[----:B------:R-:W-:Y:S01]  /*18fc0*/  FADD.FTZ R218, R137, R0 ;  /* 0x0000000089da7221 */ /* 0x000fe20000010000 */
[C---:B-1----:R-:W-:Y:S03]  /*18fd0*/  HMMA.16816.F32.BF16 R4, R144.reuse, R148, R4 ;  /* 0x000000949004723c */ /* 0x042fe60000041804 */
[----:B------:R-:W-:Y:S01]  /*18fe0*/  MOV R137, R138 ;  /* 0x0000008a00897202 */ /* 0x000fe20000000f00 */
[----:B------:R-:W-:Y:S04]  /*18ff0*/  FADD.FTZ R215, R177, R2 ;  /* 0x00000002b1d77221 */ /* 0x000fe80000010000 */
        /* <DEDUP_REMOVED lines=93> */
.L_x_2475:
[----:B------:R-:W-:-:S13]  /*195d0*/  ISETP.GE.AND P0, PT, R182, R234, PT ;  /* 0x000000eab600720c */ /* 0x000fda0003f06270 */
[----:B------:R-:W-:Y:S05]  /*195e0*/  @!P0 BRA `(.L_x_2481) ;  /* 0x00002b7000008947 */ /* 0x000fea0003800000 */
.L_x_2484:
[----:B------:R-:W-:Y:S04]  /*195f0*/  DEPBAR.LE SB0, 0x0 ;  /* 0x000080000000791a */ /* 0x000fe80000000000 */
[----:B------:R-:W-:Y:S01]  /*19600*/  WARPSYNC 0xffffffff ;  /* 0xffffffff00007948 */ /* 0x000fe20003800000 */
[----:B------:R-:W-:Y:S01]  /*19610*/  BAR.SYNC.DEFER_BLOCKING 0x0 ;  /* 0x0000000000007b1d */ /* 0x000fe20000010000 */
[----:B------:R-:W-:Y:S02]  /*19620*/  SHF.R.S32.HI R0, RZ, 0x1f, R182 ;  /* 0x0000001fff007819 */ /* 0x000fe400000114b6 */
[C---:B------:R-:W-:Y:S02]  /*19630*/  LOP3.LUT P3, RZ, R224.reuse, 0x8, RZ, 0xc0, !PT ;  /* 0x00000008e0ff7812 */ /* 0x040fe4000786c0ff */
[----:B------:R-:W-:Y:S01]  /*19640*/  LOP3.LUT P6, RZ, R224, 0x4, RZ, 0xc0, !PT ;  /* 0x00000004e0ff7812 */ /* 0x000fe200078cc0ff */
[----:B------:R-:W-:Y:S01]  /*19650*/  IMAD R0, R0, c[0x0][0x208], RZ ;  /* 0x0000820000007a24 */ /* 0x000fe200078e02ff */
[C---:B------:R-:W-:Y:S02]  /*19660*/  LOP3.LUT P5, RZ, R224.reuse, 0x2, RZ, 0xc0, !PT ;  /* 0x00000002e0ff7812 */ /* 0x040fe400078ac0ff */
[----:B------:R-:W-:Y:S01]  /*19670*/  LOP3.LUT P4, RZ, R224, 0x1, RZ, 0xc0, !PT ;  /* 0x00000001e0ff7812 */ /* 0x000fe2000788c0ff */
[----:B------:R-:W-:Y:S01]  /*19680*/  IMAD R0, R182, c[0x0][0x20c], R0 ;  /* 0x00008300b6007a24 */ /* 0x000fe200078e0200 */
[----:B------:R-:W-:Y:S01]  /*19690*/  LDSM.16.M88.4 R24, [R195] ;  /* 0x00000000c318783b */ /* 0x000fe20000000200 */
[----:B------:R-:W-:Y:S05]  /*196a0*/  BSSY B0, `(.L_x_2482) ;  /* 0x000011b000007945 */ /* 0x000fea0003800000 */
[----:B------:R-:W1:Y:S06]  /*196b0*/  LDSM.16.M88.4 R8, [R190] ;  /* 0x00000000be08783b */ /* 0x000e6c0000000200 */
[----:B------:R-:W2:Y:S06]  /*196c0*/  LDSM.16.M88.4 R16, [R190+0x800] ;  /* 0x00080000be10783b */ /* 0x000eac0000000200 */
[----:B------:R-:W3:Y:S06]  /*196d0*/  LDSM.16.M88.4 R168, [R190+0x1000] ;  /* 0x00100000bea8783b */ /* 0x000eec0000000200 */
[----:B------:R-:W-:Y:S06]  /*196e0*/  LDSM.16.M88.4 R172, [R196] ;  /* 0x00000000c4ac783b */ /* 0x000fec0000000200 */
[----:B------:R-:W4:Y:S01]  /*196f0*/  S2R R2, SR_TID.X ;  /* 0x0000000000027919 */ /* 0x000f220000002100 */
[C---:B-1----:R-:W-:Y:S08]  /*19700*/  HMMA.16816.F32.BF16 R4, R24.reuse, R8, RZ ;  /* 0x000000081804723c */ /* 0x042ff000000418ff */
[C---:B------:R-:W-:Y:S01]  /*19710*/  HMMA.16816.F32.BF16 R8, R24.reuse, R10, RZ ;  /* 0x0000000a1808723c */ /* 0x040fe200000418ff */
[----:B----4-:R-:W-:Y:S03]  /*19720*/  ISETP.GT.AND P2, PT, R2, 0x7f, PT ;  /* 0x0000007f0200780c */ /* 0x010fe60003f44270 */
[----:B------:R-:W-:Y:S04]  /*19730*/  IMAD.WIDE.U32 R2, R182, c[0x0][0x208], RZ ;  /* 0x00008200b6027a25 */ /* 0x000fe800078e00ff */
[C---:B--2---:R-:W-:Y:S01]  /*19740*/  HMMA.16816.F32.BF16 R12, R24.reuse, R16, RZ ;  /* 0x00000010180c723c */ /* 0x044fe200000418ff */
[----:B------:R-:W-:Y:S03]  /*19750*/  IADD3 R0, R3, R0, RZ ;  /* 0x0000000003007210 */ /* 0x000fe60007ffe0ff */
[----:B------:R-:W-:Y:S02]  /*19760*/  IMAD.WIDE.U32 R2, R2, 0x30, RZ ;  /* 0x0000003002027825 */ /* 0x000fe400078e00ff */
[----:B------:R-:W-:Y:S02]  /*19770*/  @!P2 MOV R137, c[0x0][0x208] ;  /* 0x000082000089aa02 */ /* 0x000fe40000000f00 */
[C---:B------:R-:W-:Y:S01]  /*19780*/  HMMA.16816.F32.BF16 R16, R24.reuse, R18, RZ ;  /* 0x000000121810723c */ /* 0x040fe200000418ff */
[----:B------:R-:W-:Y:S05]  /*19790*/  IMAD R0, R0, 0x30, RZ ;  /* 0x0000003000007824 */ /* 0x000fea00078e02ff */
[----:B------:R-:W-:Y:S02]  /*197a0*/  IADD3 R0, R3, R0, RZ ;  /* 0x0000000003007210 */ /* 0x000fe40007ffe0ff */
[C---:B---3--:R-:W-:Y:S01]  /*197b0*/  HMMA.16816.F32.BF16 R20, R24.reuse, R168, RZ ;  /* 0x000000a81814723c */ /* 0x048fe200000418ff */
[-C--:B------:R-:W-:Y:S04]  /*197c0*/  IADD3 R3, P1, R230, R2.reuse, RZ ;  /* 0x00000002e6037210 */ /* 0x080fe80007f3e0ff */
[-C--:B------:R-:W-:Y:S03]  /*197d0*/  IADD3.X R136, R0, R233.reuse, RZ, P1, !PT ;  /* 0x000000e900887210 */ /* 0x080fe60000ffe4ff */
[----:B------:R-:W-:Y:S01]  /*197e0*/  HMMA.16816.F32.BF16 R24, R24, R170, RZ ;  /* 0x000000aa1818723c */ /* 0x000fe200000418ff */
[----:B------:R-:W1:Y:S07]  /*197f0*/  LDSM.16.M88.4 R168, [R199] ;  /* 0x00000000c7a8783b */ /* 0x000e6e0000000200 */
[C---:B-1----:R-:W-:Y:S08]  /*19800*/  HMMA.16816.F32.BF16 R4, R172.reuse, R168, R4 ;  /* 0x000000a8ac04723c */ /* 0x042ff00000041804 */
[C---:B------:R-:W-:Y:S01]  /*19810*/  HMMA.16816.F32.BF16 R8, R172.reuse, R170, R8 ;  /* 0x000000aaac08723c */ /* 0x040fe20000041808 */
[----:B------:R-:W1:Y:S07]  /*19820*/  LDSM.16.M88.4 R168, [R209] ;  /* 0x00000000d1a8783b */ /* 0x000e6e0000000200 */
[C---:B-1----:R-:W-:Y:S07]  /*19830*/  HMMA.16816.F32.BF16 R12, R172.reuse, R168, R12 ;  /* 0x000000a8ac0c723c */ /* 0x042fee000004180c */
[C---:B------:R-:W-:Y:S01]  /*19840*/  @!P2 LEA R168, P0, R137.reuse, R2, 0x5 ;  /* 0x0000000289a8a211 */ /* 0x040fe200078028ff */
[C---:B------:R-:W-:Y:S01]  /*19850*/  HMMA.16816.F32.BF16 R16, R172.reuse, R170, R16 ;  /* 0x000000aaac10723c */ /* 0x040fe20000041810 */
[----:B------:R-:W-:Y:S04]  /*19860*/  @!P2 MOV R2, c[0x0][0x20c] ;  /* 0x000083000002aa02 */ /* 0x000fe80000000f00 */
[----:B------:R-:W-:Y:S02]  /*19870*/  @!P2 LEA.HI.X R137, R137, R0, R2, 0x5, P0 ;  /* 0x000000008989a211 */ /* 0x000fe400000f2c02 */
[C---:B------:R-:W-:Y:S02]  /*19880*/  LEA R2, P0, R3.reuse, c[0x0][0x1f8], 0x1 ;  /* 0x00007e0003027a11 */ /* 0x040fe400078008ff */
[----:B------:R-:W-:Y:S02]  /*19890*/  @!P2 IADD3 R0, P1, R168, R230, RZ ;  /* 0x000000e6a800a210 */ /* 0x000fe40007f3e0ff */
[----:B------:R-:W1:Y:S01]  /*198a0*/  LDSM.16.M88.4 R168, [R210] ;  /* 0x00000000d2a8783b */ /* 0x000e620000000200 */
[----:B------:R-:W-:Y:S02]  /*198b0*/  LEA.HI.X R3, R3, c[0x0][0x1fc], R136, 0x1, P0 ;  /* 0x00007f0003037a11 */ /* 0x000fe400000f0c88 */
[C---:B------:R-:W-:Y:S02]  /*198c0*/  @!P2 LEA R136, P0, R0.reuse, c[0x0][0x1f8], 0x1 ;  /* 0x00007e000088aa11 */ /* 0x040fe400078008ff */
[----:B------:R-:W-:Y:S01]  /*198d0*/  @!P2 IADD3.X R137, R137, R233, RZ, P1, !PT ;  /* 0x000000e98989a210 */ /* 0x000fe20000ffe4ff */
[----:B------:R-:W-:Y:S01]  /*198e0*/  @!PT LDS RZ, [RZ] ;  /* 0x00000000fffff984 */ /* 0x000fe20000000800 */
[----:B------:R-:W-:Y:S01]  /*198f0*/  @!PT LDS RZ, [RZ] ;  /* 0x00000000fffff984 */ /* 0x000fe20000000800 */
[----:B------:R-:W-:Y:S01]  /*19900*/  @!PT LDS RZ, [RZ] ;  /* 0x00000000fffff984 */ /* 0x000fe20000000800 */
[----:B------:R2:W-:Y:S03]  /*19910*/  LDGSTS.E.BYPASS.LTC128B.128 [R213+0x4080], [R2.64], !P3 ;  /* 0x0408000002d57fae */ /* 0x0005e6000d901d46 */
[----:B------:R-:W-:Y:S03]  /*19920*/  @!P2 LEA.HI.X R137, R0, c[0x0][0x1fc], R137, 0x1, P0 ;  /* 0x00007f000089aa11 */ /* 0x000fe600000f0c89 */
[----:B------:R2:W-:Y:S06]  /*19930*/  LDGSTS.E.BYPASS.LTC128B.128 [R213+0x5880], [R2.64+0x80], !P6 ;  /* 0x0588008002d57fae */ /* 0x0005ec000f101d46 */
[----:B------:R2:W-:Y:S06]  /*19940*/  LDGSTS.E.BYPASS.LTC128B.128 [R213+0x7080], [R2.64+0x100], !P5 ;  /* 0x0708010002d57fae */ /* 0x0005ec000e901d46 */
[----:B------:R2:W-:Y:S06]  /*19950*/  LDGSTS.E.BYPASS.LTC128B.128 [R213+0x8880], [R2.64+0x180], !P4 ;  /* 0x0888018002d57fae */ /* 0x0005ec000e101d46 */
[----:B------:R3:W-:Y:S01]  /*19960*/  @!P2 LDGSTS.E.BYPASS.LTC128B.128 [R213+0x5080], [R136.64], !P3 ;  /* 0x0508000088d5afae */ /* 0x0007e2000d901d46 */
[----:B------:R-:W-:Y:S05]  /*19970*/  ISETP.GT.AND P3, PT, R182, R234, PT ;  /* 0x000000eab600720c */ /* 0x000fea0003f64270 */
[----:B------:R3:W-:Y:S01]  /*19980*/  @!P2 LDGSTS.E.BYPASS.LTC128B.128 [R213+0x6880], [R136.64+0x80], !P6 ;  /* 0x0688008088d5afae */ /* 0x0007e2000f101d46 */
[C---:B-1----:R-:W-:Y:S05]  /*19990*/  HMMA.16816.F32.BF16 R20, R172.reuse, R168, R20 ;  /* 0x000000a8ac14723c */ /* 0x042fea0000041814 */
[----:B------:R3:W-:Y:S03]  /*199a0*/  @!P2 LDGSTS.E.BYPASS.LTC128B.128 [R213+0x8080], [R136.64+0x100], !P5 ;  /* 0x0808010088d5afae */ /* 0x0007e6000e901d46 */
[----:B------:R-:W-:Y:S03]  /*199b0*/  HMMA.16816.F32.BF16 R24, R172, R170, R24 ;  /* 0x000000aaac18723c */ /* 0x000fe60000041818 */
[----:B------:R3:W-:Y:S06]  /*199c0*/  @!P2 LDGSTS.E.BYPASS.LTC128B.128 [R213+0x9880], [R136.64+0x180], !P4 ;  /* 0x0988018088d5afae */ /* 0x0007ec000e101d46 */
[----:B------:R-:W-:Y:S06]  /*199d0*/  LDSM.16.M88.4 R168, [R198] ;  /* 0x00000000c6a8783b */ /* 0x000fec0000000200 */
[----:B------:R-:W1:Y:S06]  /*199e0*/  LDSM.16.M88.4 R172, [R189] ;  /* 0x00000000bdac783b */ /* 0x000e6c0000000200 */
[----:B------:R-:W0:Y:S01]  /*199f0*/  LDGDEPBAR ;  /* 0x00000000000079af */ /* 0x000e220000000000 */
        /* <DEDUP_REMOVED lines=132> */
[----:B------:R-:W1:Y:S11]  /*1a240*/  LDSM.16.M88.4 R172, [R188+0x5000] ;  /* 0x00500000bcac783b */ /* 0x000e760000000200 */
[----:B------:R-:W-:Y:S04]  /*1a250*/  @!UPT UIADD3 URZ, URZ, URZ, URZ ;  /* 0x0000003f3f3ff290 */ /* 0x000fe8000fffe03f */
[----:B------:R-:W-:Y:S04]  /*1a260*/  FMUL.FTZ R0, R4, c[0x0][0x320] ;  /* 0x0000c80004007a20 */ /* 0x000fe80000410000 */
[----:B------:R4:W3:Y:S04]  /*1a270*/  MUFU.TANH R179, R0 ;  /* 0x0000000000b37308 */ /* 0x0008e80000002400 */
[----:B--2---:R-:W-:Y:S06]  /*1a280*/  FMUL.FTZ R2, R8, c[0x0][0x320] ;  /* 0x0000c80008027a20 */ /* 0x004fec0000410000 */
[----:B------:R-:W2:Y:S01]  /*1a290*/  MUFU.TANH R177, R2 ;  /* 0x0000000200b17308 */ /* 0x000ea20000002400 */
[C---:B-1----:R-:W-:Y:S03]  /*1a2a0*/  HMMA.16816.F32.BF16 R12, R168.reuse, R172, R12 ;  /* 0x000000aca80c723c */ /* 0x042fe6000004180c */
[----:B----4-:R-:W-:Y:S06]  /*1a2b0*/  FMUL.FTZ R0, R5, c[0x0][0x320] ;  /* 0x0000c80005007a20 */ /* 0x010fec0000410000 */
[----:B------:R1:W4:Y:S01]  /*1a2c0*/  MUFU.TANH R180, R0 ;  /* 0x0000000000b47308 */ /* 0x0003220000002400 */
[C---:B------:R-:W-:Y:S03]  /*1a2d0*/  HMMA.16816.F32.BF16 R16, R168.reuse, R174, R16 ;  /* 0x000000aea810723c */ /* 0x040fe60000041810 */
[----:B-1----:R-:W-:Y:S06]  /*1a2e0*/  FMUL.FTZ R0, R6, c[0x0][0x320] ;  /* 0x0000c80006007a20 */ /* 0x002fec0000410000 */
[----:B------:R1:W1:Y:S03]  /*1a2f0*/  MUFU.TANH R178, R0 ;  /* 0x0000000000b27308 */ /* 0x0002660000002400 */
[----:B-1----:R-:W-:Y:S02]  /*1a300*/  FMUL.FTZ R0, R7, c[0x0][0x320] ;  /* 0x0000c80007007a20 */ /* 0x002fe40000410000 */
[----:B------:R-:W1:Y:S01]  /*1a310*/  LDSM.16.M88.4 R4, [R188+0x5800] ;  /* 0x00580000bc04783b */ /* 0x000e620000000200 */
[----:B------:R-:W-:Y:S04]  /*1a320*/  DEPBAR.LE SB0, 0x0 ;  /* 0x000080000000791a */ /* 0x000fe80000000000 */
[----:B------:R5:W1:Y:S01]  /*1a330*/  MUFU.TANH R181, R0 ;  /* 0x0000000000b57308 */ /* 0x000a620000002400 */
[----:B------:R-:W-:Y:S01]  /*1a340*/  BAR.SYNC.DEFER_BLOCKING 0x0 ;  /* 0x0000000000007b1d */ /* 0x000fe20000010000 */
[----:B-----5:R-:W-:Y:S08]  /*1a350*/  FMUL.FTZ R0, R9, c[0x0][0x320] ;  /* 0x0000c80009007a20 */ /* 0x020ff00000410000 */
[----:B------:R5:W2:Y:S01]  /*1a360*/  MUFU.TANH R176, R0 ;  /* 0x0000000000b07308 */ /* 0x000aa20000002400 */
[C---:B-1----:R-:W-:Y:S07]  /*1a370*/  HMMA.16816.F32.BF16 R20, R168.reuse, R4, R20 ;  /* 0x00000004a814723c */ /* 0x042fee0000041814 */
[----:B------:R-:W-:Y:S01]  /*1a380*/  MOV R4, R138 ;  /* 0x0000008a00047202 */ /* 0x000fe20000000f00 */
        /* <DEDUP_REMOVED lines=34> */
[----:B---3--:R1:W3:Y:S02]  /*1a5b0*/  MUFU.TANH R137, R0 ;  /* 0x0000000000897308 */ /* 0x0082e40000002400 */
[----:B-1----:R-:W-:Y:S08]  /*1a5c0*/  FMUL.FTZ R0, R27, c[0x0][0x320] ;  /* 0x0000c8001b007a20 */ /* 0x002ff00000410000 */
[----:B------:R1:W1:Y:S01]  /*1a5d0*/  MUFU.TANH R136, R0 ;  /* 0x0000000000887308 */ /* 0x0002620000002400 */
[----:B------:R-:W-:-:S05]  /*1a5e0*/  @!P3 BRA `(.L_x_2483) ;  /* 0x000002600000b947 */ /* 0x000fca0003800000 */
[----:B-1234-:R-:W-:Y:S02]  /*1a5f0*/  IADD3 R0, R182, -0x1, RZ ;  /* 0xffffffffb6007810 */ /* 0x01efe40007ffe0ff */
[----:B------:R-:W-:Y:S02]  /*1a600*/  IADD3 R6, -R225, 0x30, RZ ;  /* 0x00000030e1067810 */ /* 0x000fe40007ffe1ff */
[----:B------:R-:W-:Y:S02]  /*1a610*/  SHF.R.S32.HI R2, RZ, 0x1f, R0 ;  /* 0x0000001fff027819 */ /* 0x000fe40000011400 */
[----:B------:R-:W-:Y:S03]  /*1a620*/  ISETP.GE.AND P0, PT, R6, 0x21, PT ;  /* 0x000000210600780c */ /* 0x000fe60003f06270 */
[----:B------:R-:W-:Y:S02]  /*1a630*/  IMAD R5, R2, c[0x0][0x1e0], RZ ;  /* 0x0000780002057a24 */ /* 0x000fe400078e02ff */
[C---:B------:R-:W-:Y:S04]  /*1a640*/  IMAD.WIDE.U32 R2, R0.reuse, c[0x0][0x1e0], RZ ;  /* 0x0000780000027a25 */ /* 0x040fe800078e00ff */
[----:B------:R-:W-:Y:S04]  /*1a650*/  IMAD R0, R0, c[0x0][0x1e4], R5 ;  /* 0x0000790000007a24 */ /* 0x000fe800078e0205 */
[----:B------:R-:W-:Y:S02]  /*1a660*/  IMAD.IADD R0, R3, 0x1, R0 ;  /* 0x0000000103007824 */ /* 0x000fe400078e0200 */
[----:B------:R-:W-:Y:S02]  /*1a670*/  @P0 IMAD.MOV.U32 R7, RZ, RZ, c[0x0][0x1e0] ;  /* 0x00007800ff070624 */ /* 0x000fe400078e00ff */
[----:B------:R-:W-:Y:S04]  /*1a680*/  IMAD.WIDE.U32 R2, R2, 0x30, RZ ;  /* 0x0000003002027825 */ /* 0x000fe800078e00ff */
[----:B------:R-:W-:Y:S01]  /*1a690*/  IMAD R0, R0, 0x30, RZ ;  /* 0x0000003000007824 */ /* 0x000fe200078e02ff */
[----:B------:R-:W-:Y:S01]  /*1a6a0*/  @P0 LEA R5, P1, R7, R2, 0x5 ;  /* 0x0000000207050211 */ /* 0x000fe200078228ff */
[----:B------:R-:W-:Y:S02]  /*1a6b0*/  @P0 IMAD.MOV.U32 R14, RZ, RZ, c[0x0][0x1e4] ;  /* 0x00007900ff0e0624 */ /* 0x000fe400078e00ff */
[----:B------:R-:W-:Y:S05]  /*1a6c0*/  IMAD.IADD R0, R3, 0x1, R0 ;  /* 0x0000000103007824 */ /* 0x000fea00078e0200 */
[----:B------:R-:W-:Y:S02]  /*1a6d0*/  @P0 LEA.HI.X R3, R7, R0, R14, 0x5, P1 ;  /* 0x0000000007030211 */ /* 0x000fe400008f2c0e */
[----:B------:R-:W-:Y:S11]  /*1a6e0*/  ISETP.GE.AND P1, PT, R6, 0x1, PT ;  /* 0x000000010600780c */ /* 0x000ff60003f26270 */
[----:B------:R-:W-:Y:S02]  /*1a6f0*/  @!UPT UIADD3 URZ, URZ, URZ, URZ ;  /* 0x0000003f3f3ff290 */ /* 0x000fe4000fffe03f */
[----:B------:R-:W-:Y:S05]  /*1a700*/  @P1 IADD3 R2, P2, R228, R2, RZ ;  /* 0x00000002e4021210 */ /* 0x000fea0007f5e0ff */
[----:B------:R-:W-:Y:S01]  /*1a710*/  @P1 IMAD.X R0, R0, 0x1, R232, P2 ;  /* 0x0000000100001824 */ /* 0x000fe200010e06e8 */
[C---:B------:R-:W-:Y:S04]  /*1a720*/  @P1 LEA R6, P2, R2.reuse, c[0x0][0x1c8], 0x1 ;  /* 0x0000720002061a11 */ /* 0x040fe800078408ff */
[----:B------:R-:W-:Y:S02]  /*1a730*/  @P1 LEA.HI.X R7, R2, c[0x0][0x1cc], R0, 0x1, P2 ;  /* 0x0000730002071a11 */ /* 0x000fe400010f0c00 */
        /* <DEDUP_REMOVED lines=17> */
.L_x_2483:
[----:B--234-:R-:W-:Y:S05]  /*1a850*/  BSYNC B0 ;  /* 0x0000000000007941 */ /* 0x01cfea0003800000 */
.L_x_2482:
[----:B-1----:R-:W-:Y:S01]  /*1a860*/  FMNMX.FTZ R3, R179, R138, !PT ;  /* 0x0000008ab3037209 */ /* 0x002fe20007810000 */
[----:B------:R-:W-:Y:S01]  /*1a870*/  LDSM.16.MT88.4 R168, [R191] ;  /* 0x00000000bfa8783b */ /* 0x000fe20000004200 */
[----:B------:R-:W-:Y:S02]  /*1a880*/  FMNMX.FTZ R0, R178, R132, !PT ;  /* 0x00000084b2007209 */ /* 0x000fe40007810000 */
[----:B------:R-:W-:Y:S02]  /*1a890*/  FMNMX.FTZ R3, R180, R3, !PT ;  /* 0x00000003b4037209 */ /* 0x000fe40007810000 */
[----:B------:R-:W-:Y:S02]  /*1a8a0*/  FMNMX.FTZ R0, R181, R0, !PT ;  /* 0x00000000b5007209 */ /* 0x000fe40007810000 */
[----:B------:R-:W-:Y:S01]  /*1a8b0*/  FMNMX.FTZ R3, R177, R3, !PT ;  /* 0x00000003b1037209 */ /* 0x000fe20007810000 */
[----:B------:R-:W0:Y:S01]  /*1a8c0*/  LDGDEPBAR ;  /* 0x00000000000079af */ /* 0x000e220000000000 */
        /* <DEDUP_REMOVED lines=20> */
[----:B------:R-:W-:Y:S08]  /*1aa10*/  SHFL.BFLY PT, R5, R3, 0x2, 0x1f ;  /* 0x0c401f0003057f89 */ /* 0x000ff000000e0000 */
[----:B------:R-:W1:Y:S02]  /*1aa20*/  SHFL.BFLY PT, R2, R0, 0x2, 0x1f ;  /* 0x0c401f0000027f89 */ /* 0x000e6400000e0000 */
[----:B-1----:R-:W-:Y:S02]  /*1aa30*/  FMNMX.FTZ R0, R0, R2, !PT ;  /* 0x0000000200007209 */ /* 0x002fe40007810000 */
[----:B------:R-:W-:Y:S04]  /*1aa40*/  FMNMX.FTZ R5, R3, R5, !PT ;  /* 0x0000000503057209 */ /* 0x000fe80007810000 */
[----:B------:R-:W1:Y:S08]  /*1aa50*/  SHFL.BFLY PT, R3, R0, 0x1, 0x1f ;  /* 0x0c201f0000037f89 */ /* 0x000e7000000e0000 */
[----:B------:R-:W2:Y:S01]  /*1aa60*/  SHFL.BFLY PT, R6, R5, 0x1, 0x1f ;  /* 0x0c201f0005067f89 */ /* 0x000ea200000e0000 */
[----:B-1----:R-:W-:Y:S02]  /*1aa70*/  FMNMX.FTZ R3, R0, R3, !PT ;  /* 0x0000000300037209 */ /* 0x002fe40007810000 */
[----:B--2---:R-:W-:Y:S05]  /*1aa80*/  FMNMX.FTZ R138, R5, R6, !PT ;  /* 0x00000006058a7209 */ /* 0x004fea0007810000 */
[C---:B------:R-:W-:Y:S02]  /*1aa90*/  FADD.FTZ R2, -R138.reuse, R4 ;  /* 0x000000048a027221 */ /* 0x040fe40000010100 */
[----:B------:R-:W-:Y:S02]  /*1aaa0*/  FMUL.FTZ R4, R138, c[0x0][0x2d0] ;  /* 0x0000b4008a047a20 */ /* 0x000fe40000410000 */
[----:B------:R-:W-:Y:S02]  /*1aab0*/  FMUL.FTZ R2, R2, c[0x0][0x2d0] ;  /* 0x0000b40002027a20 */ /* 0x000fe40000410000 */
[--C-:B------:R-:W-:Y:S02]  /*1aac0*/  FFMA.FTZ R5, R180, c[0x0][0x2d0], -R4.reuse ;  /* 0x0000b400b4057a23 */ /* 0x100fe40000010804 */
[--C-:B------:R-:W-:Y:S02]  /*1aad0*/  FFMA.FTZ R0, R179, c[0x0][0x2d0], -R4.reuse ;  /* 0x0000b400b3007a23 */ /* 0x100fe40000010804 */
[----:B------:R1:W-:Y:S01]  /*1aae0*/  MUFU.EX2 R214, R5 ;  /* 0x0000000500d67308 */ /* 0x0003e20000000800 */
[--C-:B------:R-:W-:Y:S02]  /*1aaf0*/  FFMA.FTZ R179, R9, c[0x0][0x2d0], -R4.reuse ;  /* 0x0000b40009b37a23 */ /* 0x100fe40000010804 */
[--C-:B------:R-:W-:Y:S07]  /*1ab00*/  FFMA.FTZ R172, R172, c[0x0][0x2d0], -R4.reuse ;  /* 0x0000b400acac7a23 */ /* 0x100fee0000010804 */
[----:B------:R2:W-:Y:S10]  /*1ab10*/  MUFU.EX2 R14, R0 ;  /* 0x00000000000e7308 */ /* 0x0005f40000000800 */
[----:B------:R-:W3:Y:S01]  /*1ab20*/  MUFU.EX2 R2, R2 ;  /* 0x0000000200027308 */ /* 0x000ee20000000800 */
[--C-:B-1----:R-:W-:Y:S02]  /*1ab30*/  FFMA.FTZ R5, R177, c[0x0][0x2d0], -R4.reuse ;  /* 0x0000b400b1057a23 */ /* 0x102fe40000010804 */
[----:B------:R-:W-:Y:S07]  /*1ab40*/  FFMA.FTZ R177, R10, c[0x0][0x2d0], -R4 ;  /* 0x0000b4000ab17a23 */ /* 0x000fee0000010804 */
[----:B------:R1:W-:Y:S01]  /*1ab50*/  MUFU.EX2 R221, R5 ;  /* 0x0000000500dd7308 */ /* 0x0003e20000000800 */
[C---:B--2---:R-:W-:Y:S02]  /*1ab60*/  FADD.FTZ R0, -R3.reuse, R132 ;  /* 0x0000008403007221 */ /* 0x044fe40000010100 */
[----:B------:R-:W-:Y:S02]  /*1ab70*/  FMUL.FTZ R132, R3, c[0x0][0x2d0] ;  /* 0x0000b40003847a20 */ /* 0x000fe40000410000 */
[----:B------:R-:W-:Y:S02]  /*1ab80*/  FMUL.FTZ R0, R0, c[0x0][0x2d0] ;  /* 0x0000b40000007a20 */ /* 0x000fe40000410000 */
[----:B------:R-:W-:Y:S03]  /*1ab90*/  FFMA.FTZ R6, R174, c[0x0][0x2d0], -R132 ;  /* 0x0000b400ae067a23 */ /* 0x000fe60000010884 */
[----:B------:R-:W-:Y:S01]  /*1aba0*/  MUFU.EX2 R217, R172 ;  /* 0x000000ac00d97308 */ /* 0x000fe20000000800 */
[--C-:B------:R-:W-:Y:S02]  /*1abb0*/  FFMA.FTZ R174, R173, c[0x0][0x2d0], -R4.reuse ;  /* 0x0000b400adae7a23 */ /* 0x100fe40000010804 */
[C---:B---3--:R-:W-:Y:S02]  /*1abc0*/  FMUL.FTZ R9, R2.reuse, R161 ;  /* 0x000000a102097220 */ /* 0x048fe40000410000 */
[C---:B------:R-:W-:Y:S02]  /*1abd0*/  FMUL.FTZ R16, R2.reuse, R152 ;  /* 0x0000009802107220 */ /* 0x040fe40000410000 */
[C---:B------:R-:W-:Y:S02]  /*1abe0*/  FMUL.FTZ R17, R2.reuse, R153 ;  /* 0x0000009902117220 */ /* 0x040fe40000410000 */
[--C-:B------:R-:W-:Y:S01]  /*1abf0*/  FFMA.FTZ R173, R13, c[0x0][0x2d0], -R4.reuse ;  /* 0x0000b4000dad7a23 */ /* 0x100fe20000010804 */
[----:B------:R-:W2:Y:S01]  /*1ac00*/  MUFU.EX2 R0, R0 ;  /* 0x0000000000007308 */ /* 0x000ea20000000800 */
[----:B------:R-:W-:Y:S02]  /*1ac10*/  FMUL.FTZ R24, R2, R144 ;  /* 0x0000009002187220 */ /* 0x000fe40000410000 */
[--C-:B-1----:R-:W-:Y:S02]  /*1ac20*/  FFMA.FTZ R5, R176, c[0x0][0x2d0], -R4.reuse ;  /* 0x0000b400b0057a23 */ /* 0x102fe40000010804 */
[----:B------:R-:W-:Y:S02]  /*1ac30*/  FFMA.FTZ R176, R11, c[0x0][0x2d0], -R4 ;  /* 0x0000b4000bb07a23 */ /* 0x000fe40000010804 */
[C---:B------:R-:W-:Y:S02]  /*1ac40*/  FMUL.FTZ R25, R2.reuse, R145 ;  /* 0x0000009102197220 */ /* 0x040fe40000410000 */
[C---:B------:R-:W-:Y:S01]  /*1ac50*/  FMUL.FTZ R13, R2.reuse, R157 ;  /* 0x0000009d020d7220 */ /* 0x040fe20000410000 */
[----:B------:R1:W3:Y:S01]  /*1ac60*/  MUFU.EX2 R223, R5 ;  /* 0x0000000500df7308 */ /* 0x0002e20000000800 */
[C---:B------:R-:W-:Y:S02]  /*1ac70*/  FFMA.FTZ R157, R2.reuse, R215, R14 ;  /* 0x000000d7029d7223 */ /* 0x040fe4000001000e */
[C---:B------:R-:W-:Y:S02]  /*1ac80*/  FMUL.FTZ R20, R2.reuse, R148 ;  /* 0x0000009402147220 */ /* 0x040fe40000410000 */
[C---:B------:R-:W-:Y:S02]  /*1ac90*/  FMUL.FTZ R21, R2.reuse, R149 ;  /* 0x0000009502157220 */ /* 0x040fe40000410000 */
[C---:B------:R-:W-:Y:S02]  /*1aca0*/  FMUL.FTZ R28, R2.reuse, R28 ;  /* 0x0000001c021c7220 */ /* 0x040fe40000410000 */
[C---:B------:R-:W-:Y:S01]  /*1acb0*/  FMUL.FTZ R29, R2.reuse, R29 ;  /* 0x0000001d021d7220 */ /* 0x040fe20000410000 */
[----:B------:R4:W-:Y:S01]  /*1acc0*/  MUFU.EX2 R220, R6 ;  /* 0x0000000600dc7308 */ /* 0x0009e20000000800 */
[C---:B------:R-:W-:Y:S02]  /*1acd0*/  FMUL.FTZ R32, R2.reuse, R32 ;  /* 0x0000002002207220 */ /* 0x040fe40000410000 */
[----:B------:R-:W-:Y:S02]  /*1ace0*/  FMUL.FTZ R33, R2, R33 ;  /* 0x0000002102217220 */ /* 0x000fe40000410000 */
[C---:B--2---:R-:W-:Y:S02]  /*1acf0*/  FMUL.FTZ R10, R0.reuse, R162 ;  /* 0x000000a2000a7220 */ /* 0x044fe40000410000 */
[C---:B------:R-:W-:Y:S02]  /*1ad00*/  FMUL.FTZ R11, R0.reuse, R163 ;  /* 0x000000a3000b7220 */ /* 0x040fe40000410000 */
[C---:B------:R-:W-:Y:S01]  /*1ad10*/  FMUL.FTZ R18, R0.reuse, R154 ;  /* 0x0000009a00127220 */ /* 0x040fe20000410000 */
[----:B------:R-:W-:Y:S01]  /*1ad20*/  MUFU.EX2 R216, R173 ;  /* 0x000000ad00d87308 */ /* 0x000fe20000000800 */
[----:B------:R-:W-:Y:S02]  /*1ad30*/  FMUL.FTZ R19, R0, R155 ;  /* 0x0000009b00137220 */ /* 0x000fe40000410000 */
[----:B------:R-:W-:Y:S01]  /*1ad40*/  LDSM.16.MT88.4 R152, [R194] ;  /* 0x00000000c298783b */ /* 0x000fe20000004200 */
[----:B-1----:R-:W-:Y:S02]  /*1ad50*/  FFMA.FTZ R5, R178, c[0x0][0x2d0], -R132 ;  /* 0x0000b400b2057a23 */ /* 0x002fe40000010884 */
[----:B------:R-:W-:Y:S02]  /*1ad60*/  FFMA.FTZ R178, R8, c[0x0][0x2d0], -R4 ;  /* 0x0000b40008b27a23 */ /* 0x000fe40000010804 */
[----:B------:R-:W-:Y:S02]  /*1ad70*/  FMUL.FTZ R8, R2, R160 ;  /* 0x000000a002087220 */ /* 0x000fe40000410000 */
[----:B------:R1:W-:Y:S01]  /*1ad80*/  MUFU.EX2 R180, R5 ;  /* 0x0000000500b47308 */ /* 0x0003e20000000800 */
[----:B------:R-:W2:Y:S01]  /*1ad90*/  LDSM.16.MT88.4 R160, [R192] ;  /* 0x00000000c0a0783b */ /* 0x000ea20000004200 */
[C---:B------:R-:W-:Y:S02]  /*1ada0*/  FMUL.FTZ R7, R0.reuse, R167 ;  /* 0x000000a700077220 */ /* 0x040fe40000410000 */
[C---:B----4-:R-:W-:Y:S01]  /*1adb0*/  FMUL.FTZ R6, R0.reuse, R166 ;  /* 0x000000a600067220 */ /* 0x050fe20000410000 */
[----:B---3--:R-:W-:Y:S01]  /*1adc0*/  F2FP.BF16.PACK_AB R166, R223, R221 ;  /* 0x000000dddfa6723e */ /* 0x008fe200000010ff */
[C---:B------:R-:W-:Y:S02]  /*1add0*/  FMUL.FTZ R26, R0.reuse, R146 ;  /* 0x00000092001a7220 */ /* 0x040fe40000410000 */
[C---:B------:R-:W-:Y:S02]  /*1ade0*/  FMUL.FTZ R27, R0.reuse, R147 ;  /* 0x00000093001b7220 */ /* 0x040fe40000410000 */
[----:B------:R-:W3:Y:S01]  /*1adf0*/  LDSM.16.MT88.4 R144, [R193] ;  /* 0x00000000c190783b */ /* 0x000ee20000004200 */
[C---:B------:R-:W-:Y:S01]  /*1ae00*/  FMUL.FTZ R15, R0.reuse, R159 ;  /* 0x0000009f000f7220 */ /* 0x040fe20000410000 */
[----:B------:R-:W-:Y:S01]  /*1ae10*/  MUFU.EX2 R173, R176 ;  /* 0x000000b000ad7308 */ /* 0x000fe20000000800 */
[C---:B------:R-:W-:Y:S02]  /*1ae20*/  FMUL.FTZ R22, R0.reuse, R150 ;  /* 0x0000009600167220 */ /* 0x040fe40000410000 */
[C---:B------:R-:W-:Y:S02]  /*1ae30*/  FMUL.FTZ R23, R0.reuse, R151 ;  /* 0x0000009700177220 */ /* 0x040fe40000410000 */
[C---:B------:R-:W-:Y:S01]  /*1ae40*/  FMUL.FTZ R30, R0.reuse, R30 ;  /* 0x0000001e001e7220 */ /* 0x040fe20000410000 */
[----:B------:R-:W-:Y:S01]  /*1ae50*/  LDSM.16.MT88.4 R148, [R191+0x800] ;  /* 0x00080000bf94783b */ /* 0x000fe20000004200 */
[C---:B------:R-:W-:Y:S02]  /*1ae60*/  FMUL.FTZ R31, R0.reuse, R31 ;  /* 0x0000001f001f7220 */ /* 0x040fe40000410000 */
[C---:B------:R-:W-:Y:S01]  /*1ae70*/  FMUL.FTZ R34, R0.reuse, R34 ;  /* 0x0000002200227220 */ /* 0x040fe20000410000 */
[----:B------:R-:W-:Y:S01]  /*1ae80*/  MUFU.EX2 R176, R177 ;  /* 0x000000b100b07308 */ /* 0x000fe20000000800 */
[----:B------:R-:W-:Y:S02]  /*1ae90*/  FMUL.FTZ R35, R0, R35 ;  /* 0x0000002300237220 */ /* 0x000fe40000410000 */
[--C-:B-1----:R-:W-:Y:S02]  /*1aea0*/  FFMA.FTZ R5, R181, c[0x0][0x2d0], -R132.reuse ;  /* 0x0000b400b5057a23 */ /* 0x102fe40000010884 */
[C---:B------:R-:W-:Y:S02]  /*1aeb0*/  FMUL.FTZ R36, R2.reuse, R36 ;  /* 0x0000002402247220 */ /* 0x040fe40000410000 */
[----:B------:R-:W-:Y:S02]  /*1aec0*/  FMUL.FTZ R37, R2, R37 ;  /* 0x0000002502257220 */ /* 0x000fe40000410000 */
[C---:B------:R-:W-:Y:S01]  /*1aed0*/  FMUL.FTZ R38, R0.reuse, R38 ;  /* 0x0000002600267220 */ /* 0x040fe20000410000 */
[----:B------:R1:W-:Y:S01]  /*1aee0*/  MUFU.EX2 R219, R5 ;  /* 0x0000000500db7308 */ /* 0x0003e20000000800 */
        /* <DEDUP_REMOVED lines=14> */
[----:B------:R-:W-:Y:S02]  /*1afd0*/  FFMA.FTZ R175, R12, c[0x0][0x2d0], -R4 ;  /* 0x0000b4000caf7a23 */ /* 0x000fe40000010804 */
[----:B------:R-:W1:Y:S01]  /*1afe0*/  MUFU.EX2 R222, R5 ;  /* 0x0000000500de7308 */ /* 0x000e620000000800 */
[----:B------:R-:W-:Y:S01]  /*1aff0*/  FMUL.FTZ R4, R2, R164 ;  /* 0x000000a402047220 */ /* 0x000fe20000410000 */
[----:B------:R-:W-:Y:S01]  /*1b000*/  F2FP.BF16.PACK_AB R164, R214, R14 ;  /* 0x0000000ed6a4723e */ /* 0x000fe200000010ff */
        /* <DEDUP_REMOVED lines=13> */
[C---:B------:R-:W-:Y:S01]  /*1b0e0*/  FMUL.FTZ R5, R2.reuse, R165 ;  /* 0x000000a502057220 */ /* 0x040fe20000410000 */
[----:B------:R-:W-:Y:S01]  /*1b0f0*/  F2FP.BF16.PACK_AB R165, R219, R180 ;  /* 0x000000b4dba5723e */ /* 0x000fe200000010ff */
[C---:B------:R-:W-:Y:S02]  /*1b100*/  FMUL.FTZ R60, R2.reuse, R60 ;  /* 0x0000003c023c7220 */ /* 0x040fe40000410000 */
[----:B------:R-:W-:Y:S02]  /*1b110*/  FMUL.FTZ R61, R2, R61 ;  /* 0x0000003d023d7220 */ /* 0x000fe40000410000 */
[C---:B------:R-:W-:Y:S02]  /*1b120*/  FMUL.FTZ R62, R0.reuse, R62 ;  /* 0x0000003e003e7220 */ /* 0x040fe40000410000 */
[C---:B------:R-:W-:Y:S05]  /*1b130*/  HMMA.16816.F32.BF16 R4, R164.reuse, R168, R4 ;  /* 0x000000a8a404723c */ /* 0x040fea0000041804 */
[----:B------:R-:W-:Y:S02]  /*1b140*/  FMUL.FTZ R63, R0, R63 ;  /* 0x0000003f003f7220 */ /* 0x000fe40000410000 */
[C---:B------:R-:W-:Y:S01]  /*1b150*/  FMUL.FTZ R64, R2.reuse, R64 ;  /* 0x0000004002407220 */ /* 0x040fe20000410000 */
[C---:B------:R-:W-:Y:S04]  /*1b160*/  HMMA.16816.F32.BF16 R8, R164.reuse, R170, R8 ;  /* 0x000000aaa408723c */ /* 0x040fe80000041808 */
[----:B------:R-:W-:Y:S01]  /*1b170*/  FMUL.FTZ R65, R2, R65 ;  /* 0x0000004102417220 */ /* 0x000fe20000410000 */
[----:B------:R-:W-:Y:S01]  /*1b180*/  F2FP.BF16.PACK_AB R168, R176, R173 ;  /* 0x000000adb0a8723e */ /* 0x000fe200000010ff */
[C---:B------:R-:W-:Y:S02]  /*1b190*/  FMUL.FTZ R66, R0.reuse, R66 ;  /* 0x0000004200427220 */ /* 0x040fe40000410000 */
[C---:B--2---:R-:W-:Y:S04]  /*1b1a0*/  HMMA.16816.F32.BF16 R12, R164.reuse, R160, R12 ;  /* 0x000000a0a40c723c */ /* 0x044fe8000004180c */
[----:B------:R-:W-:Y:S02]  /*1b1b0*/  FMUL.FTZ R67, R0, R67 ;  /* 0x0000004300437220 */ /* 0x000fe40000410000 */
[C---:B------:R-:W-:Y:S02]  /*1b1c0*/  FMUL.FTZ R68, R2.reuse, R68 ;  /* 0x0000004402447220 */ /* 0x040fe40000410000 */
[C---:B------:R-:W-:Y:S01]  /*1b1d0*/  HMMA.16816.F32.BF16 R16, R164.reuse, R162, R16 ;  /* 0x000000a2a410723c */ /* 0x040fe20000041810 */
[----:B------:R-:W-:Y:S03]  /*1b1e0*/  LDSM.16.MT88.4 R160, [R191+0x1000] ;  /* 0x00100000bfa0783b */ /* 0x000fe60000004200 */
[----:B------:R-:W-:Y:S02]  /*1b1f0*/  FMUL.FTZ R69, R2, R69 ;  /* 0x0000004502457220 */ /* 0x000fe40000410000 */
[C---:B------:R-:W-:Y:S02]  /*1b200*/  FMUL.FTZ R70, R0.reuse, R70 ;  /* 0x0000004600467220 */ /* 0x040fe40000410000 */
        /* <DEDUP_REMOVED lines=56> */
[C---:B------:R-:W-:Y:S02]  /*1b590*/  FMUL.FTZ R117, R2.reuse, R117 ;  /* 0x0000007502757220 */ /* 0x040fe40000410000 */
[C---:B------:R-:W-:Y:S01]  /*1b5a0*/  FMUL.FTZ R120, R2.reuse, R120 ;  /* 0x0000007802787220 */ /* 0x040fe20000410000 */
[C---:B------:R-:W-:Y:S01]  /*1b5b0*/  HMMA.16816.F32.BF16 R48, R164.reuse, R146, R48 ;  /* 0x00000092a430723c */ /* 0x040fe20000041830 */
[----:B------:R-:W1:Y:S03]  /*1b5c0*/  LDSM.16.MT88.4 R144, [R194+0x1800] ;  /* 0x00180000c290783b */ /* 0x000e660000004200 */
[----:B------:R-:W-:Y:S02]  /*1b5d0*/  FMUL.FTZ R121, R2, R121 ;  /* 0x0000007902797220 */ /* 0x000fe40000410000 */
[C---:B------:R-:W-:Y:S02]  /*1b5e0*/  FMUL.FTZ R118, R0.reuse, R118 ;  /* 0x0000007600767220 */ /* 0x040fe40000410000 */
[C---:B------:R-:W-:Y:S04]  /*1b5f0*/  FMUL.FTZ R119, R0.reuse, R119 ;  /* 0x0000007700777220 */ /* 0x040fe80000410000 */
[C---:B------:R-:W-:Y:S02]  /*1b600*/  FMUL.FTZ R122, R0.reuse, R122 ;  /* 0x0000007a007a7220 */ /* 0x040fe40000410000 */
[C---:B------:R-:W-:Y:S02]  /*1b610*/  FMUL.FTZ R123, R0.reuse, R123 ;  /* 0x0000007b007b7220 */ /* 0x040fe40000410000 */
[----:B------:R-:W-:Y:S02]  /*1b620*/  FFMA.FTZ R156, R0, R218, R180 ;  /* 0x000000da009c7223 */ /* 0x000fe400000100b4 */
[C---:B------:R-:W-:Y:S02]  /*1b630*/  FMUL.FTZ R124, R2.reuse, R124 ;  /* 0x0000007c027c7220 */ /* 0x040fe40000410000 */
[C---:B------:R-:W-:Y:S02]  /*1b640*/  FMUL.FTZ R125, R2.reuse, R125 ;  /* 0x0000007d027d7220 */ /* 0x040fe40000410000 */
[C---:B------:R-:W-:Y:S02]  /*1b650*/  FMUL.FTZ R128, R2.reuse, R128 ;  /* 0x0000008002807220 */ /* 0x040fe40000410000 */
[----:B------:R-:W-:Y:S02]  /*1b660*/  FMUL.FTZ R129, R2, R129 ;  /* 0x0000008102817220 */ /* 0x000fe40000410000 */
[--C-:B------:R-:W-:Y:S02]  /*1b670*/  FFMA.FTZ R2, R187, c[0x0][0x2d0], -R132.reuse ;  /* 0x0000b400bb027a23 */ /* 0x100fe40000010884 */
[C---:B------:R-:W-:Y:S02]  /*1b680*/  FMUL.FTZ R126, R0.reuse, R126 ;  /* 0x0000007e007e7220 */ /* 0x040fe40000410000 */
[----:B------:R2:W3:Y:S01]  /*1b690*/  MUFU.EX2 R215, R2 ;  /* 0x0000000200d77308 */ /* 0x0004e20000000800 */
[C---:B------:R-:W-:Y:S02]  /*1b6a0*/  FMUL.FTZ R127, R0.reuse, R127 ;  /* 0x0000007f007f7220 */ /* 0x040fe40000410000 */
[C---:B------:R-:W-:Y:S02]  /*1b6b0*/  FMUL.FTZ R130, R0.reuse, R130 ;  /* 0x0000008200827220 */ /* 0x040fe40000410000 */
[----:B------:R-:W-:Y:S02]  /*1b6c0*/  FMUL.FTZ R131, R0, R131 ;  /* 0x0000008300837220 */ /* 0x000fe40000410000 */
[--C-:B------:R-:W-:Y:S02]  /*1b6d0*/  FFMA.FTZ R0, R212, c[0x0][0x2d0], -R132.reuse ;  /* 0x0000b400d4007a23 */ /* 0x100fe40000010884 */
[--C-:B------:R-:W-:Y:S01]  /*1b6e0*/  FFMA.FTZ R137, R137, c[0x0][0x2d0], -R132.reuse ;  /* 0x0000b40089897a23 */ /* 0x100fe20000010884 */
[C---:B-1----:R-:W-:Y:S01]  /*1b6f0*/  HMMA.16816.F32.BF16 R52, R164.reuse, R144, R52 ;  /* 0x00000090a434723c */ /* 0x042fe20000041834 */
[----:B------:R1:W-:Y:S07]  /*1b700*/  MUFU.EX2 R180, R0 ;  /* 0x0000000000b47308 */ /* 0x0003ee0000000800 */
[C---:B------:R-:W-:Y:S01]  /*1b710*/  HMMA.16816.F32.BF16 R56, R164.reuse, R146, R56 ;  /* 0x00000092a438723c */ /* 0x040fe20000041838 */
[----:B------:R-:W4:Y:S02]  /*1b720*/  LDSM.16.MT88.4 R144, [R193+0x1800] ;  /* 0x00180000c190783b */ /* 0x000f240000004200 */
[----:B------:R-:W-:Y:S01]  /*1b730*/  MUFU.EX2 R137, R137 ;  /* 0x0000008900897308 */ /* 0x000fe20000000800 */
[--C-:B--2---:R-:W-:Y:S09]  /*1b740*/  FFMA.FTZ R2, R186, c[0x0][0x2d0], -R132.reuse ;  /* 0x0000b400ba027a23 */ /* 0x104ff20000010884 */
[----:B------:R2:W-:Y:S01]  /*1b750*/  MUFU.EX2 R187, R2 ;  /* 0x0000000200bb7308 */ /* 0x0005e20000000800 */
[--C-:B-1----:R-:W-:Y:S09]  /*1b760*/  FFMA.FTZ R0, R183, c[0x0][0x2d0], -R132.reuse ;  /* 0x0000b400b7007a23 */ /* 0x102ff20000010884 */
[----:B------:R-:W-:Y:S10]  /*1b770*/  MUFU.EX2 R186, R175 ;  /* 0x000000af00ba7308 */ /* 0x000ff40000000800 */
[----:B------:R1:W-:Y:S01]  /*1b780*/  MUFU.EX2 R174, R0 ;  /* 0x0000000000ae7308 */ /* 0x0003e20000000800 */
[----:B--2---:R-:W-:Y:S01]  /*1b790*/  FFMA.FTZ R2, R185, c[0x0][0x2d0], -R132 ;  /* 0x0000b400b9027a23 */ /* 0x004fe20000010884 */
[C---:B----4-:R-:W-:Y:S08]  /*1b7a0*/  HMMA.16816.F32.BF16 R60, R164.reuse, R144, R60 ;  /* 0x00000090a43c723c */ /* 0x050ff0000004183c */
[----:B------:R2:W-:Y:S01]  /*1b7b0*/  MUFU.EX2 R181, R2 ;  /* 0x0000000200b57308 */ /* 0x0005e20000000800 */
[C---:B------:R-:W-:Y:S01]  /*1b7c0*/  HMMA.16816.F32.BF16 R64, R164.reuse, R146, R64 ;  /* 0x00000092a440723c */ /* 0x040fe20000041840 */
[----:B------:R-:W4:Y:S08]  /*1b7d0*/  LDSM.16.MT88.4 R144, [R191+0x3000] ;  /* 0x00300000bf90783b */ /* 0x000f300000004200 */
[----:B------:R-:W5:Y:S03]  /*1b7e0*/  MUFU.EX2 R175, R179 ;  /* 0x000000b300af7308 */ /* 0x000f660000000800 */
[----:B-1----:R-:W-:Y:S04]  /*1b7f0*/  FADD.FTZ R0, R219, R156 ;  /* 0x0000009cdb007221 */ /* 0x002fe80000010000 */
[----:B------:R-:W-:Y:S04]  /*1b800*/  FADD.FTZ R0, R222, R0 ;  /* 0x00000000de007221 */ /* 0x000fe80000010000 */
[----:B------:R-:W-:Y:S02]  /*1b810*/  FADD.FTZ R0, R220, R0 ;  /* 0x00000000dc007221 */ /* 0x000fe40000010000 */
[--C-:B--2---:R-:W-:Y:S02]  /*1b820*/  FFMA.FTZ R2, R184, c[0x0][0x2d0], -R132.reuse ;  /* 0x0000b400b8027a23 */ /* 0x104fe40000010884 */
[----:B------:R-:W-:Y:S02]  /*1b830*/  FFMA.FTZ R132, R136, c[0x0][0x2d0], -R132 ;  /* 0x0000b40088847a23 */ /* 0x000fe40000010884 */
[----:B------:R-:W-:Y:S01]  /*1b840*/  FADD.FTZ R136, R214, R157 ;  /* 0x0000009dd6887221 */ /* 0x000fe20000010000 */
[----:B------:R-:W1:Y:S01]  /*1b850*/  MUFU.EX2 R172, R2 ;  /* 0x0000000200ac7308 */ /* 0x000e620000000800 */
[----:B---3--:R-:W-:Y:S01]  /*1b860*/  FADD.FTZ R0, R215, R0 ;  /* 0x00000000d7007221 */ /* 0x008fe20000010000 */
[----:B-----5:R-:W-:Y:S03]  /*1b870*/  F2FP.BF16.PACK_AB R170, R177, R175 ;  /* 0x000000afb1aa723e */ /* 0x020fe600000010ff */
[----:B------:R-:W-:Y:S05]  /*1b880*/  FADD.FTZ R0, R187, R0 ;  /* 0x00000000bb007221 */ /* 0x000fea0000010000 */
[----:B------:R-:W2:Y:S01]  /*1b890*/  MUFU.EX2 R132, R132 ;  /* 0x0000008400847308 */ /* 0x000ea20000000800 */
[----:B------:R-:W-:Y:S01]  /*1b8a0*/  FADD.FTZ R0, R181, R0 ;  /* 0x00000000b5007221 */ /* 0x000fe20000010000 */
[C---:B----4-:R-:W-:Y:S03]  /*1b8b0*/  HMMA.16816.F32.BF16 R68, R164.reuse, R144, R68 ;  /* 0x00000090a444723c */ /* 0x050fe60000041844 */
[----:B-1----:R-:W-:Y:S01]  /*1b8c0*/  F2FP.BF16.PACK_AB R169, R174, R172 ;  /* 0x000000acaea9723e */ /* 0x002fe200000010ff */
[----:B------:R-:W-:Y:S04]  /*1b8d0*/  FADD.FTZ R2, R221, R136 ;  /* 0x00000088dd027221 */ /* 0x000fe80000010000 */
[C---:B------:R-:W-:Y:S01]  /*1b8e0*/  HMMA.16816.F32.BF16 R72, R164.reuse, R146, R72 ;  /* 0x00000092a448723c */ /* 0x040fe20000041848 */
[----:B------:R-:W1:Y:S03]  /*1b8f0*/  LDSM.16.MT88.4 R144, [R192+0x3000] ;  /* 0x00300000c090783b */ /* 0x000e660000004200 */
[----:B------:R-:W-:Y:S01]  /*1b900*/  FADD.FTZ R2, R223, R2 ;  /* 0x00000002df027221 */ /* 0x000fe20000010000 */
[----:B--2---:R-:W-:Y:S03]  /*1b910*/  F2FP.BF16.PACK_AB R171, R132, R137 ;  /* 0x0000008984ab723e */ /* 0x004fe600000010ff */
[----:B------:R-:W-:Y:S04]  /*1b920*/  FADD.FTZ R2, R158, R2 ;  /* 0x000000029e027221 */ /* 0x000fe80000010000 */
[C---:B------:R-:W-:Y:S04]  /*1b930*/  FADD.FTZ R2, R217.reuse, R2 ;  /* 0x00000002d9027221 */ /* 0x040fe80000010000 */
        /* <DEDUP_REMOVED lines=21> */
[----:B------:R-:W-:Y:S04]  /*1ba90*/  HMMA.16816.F32.BF16 R128, R164, R146, R128 ;  /* 0x00000092a480723c */ /* 0x000fe80000041880 */
[----:B------:R-:W-:Y:S03]  /*1baa0*/  F2FP.BF16.PACK_AB R145, R187, R215 ;  /* 0x000000d7bb91723e */ /* 0x000fe600000010ff */
[----:B------:R-:W-:Y:S02]  /*1bab0*/  F2FP.BF16.PACK_AB R146, R186, R216 ;  /* 0x000000d8ba92723e */ /* 0x000fe400000010ff */
[----:B------:R-:W-:Y:S07]  /*1bac0*/  F2FP.BF16.PACK_AB R147, R180, R181 ;  /* 0x000000b5b493723e */ /* 0x000fee00000010ff */
[C---:B------:R-:W-:Y:S08]  /*1bad0*/  HMMA.16816.F32.BF16 R4, R144.reuse, R148, R4 ;  /* 0x000000949004723c */ /* 0x040ff00000041804 */
        /* <DEDUP_REMOVED lines=102> */
[----:B------:R-:W-:Y:S01]  /*1c140*/  MOV R132, R3 ;  /* 0x0000000300847202 */ /* 0x000fe20000000f00 */
[----:B------:R-:W-:-:S05]  /*1c150*/  @P3 BRA `(.L_x_2484) ;  /* 0xffffd49000003947 */ /* 0x000fca000383ffff */
.L_x_2481:
[----:B------:R-:W-:Y:S02]  /*1c160*/  MOV R7, 0x1f ;  /* 0x0000001f00077802 */ /* 0x000fe40000000f00 */
[----:B------:R-:W-:Y:S01]  /*1c170*/  MOV R6, 0xffffffff ;  /* 0xffffffff00067802 */ /* 0x000fe20000000f00 */
[----:B------:R-:W-:Y:S05]  /*1c180*/  BRA.DIV ~URZ, `(.L_x_2485) ;  /* 0x000066427f007947 */ /* 0x000fea000b800000 */
[----:B------:R1:W2:Y:S02]  /*1c190*/  SHFL.BFLY PT, R0, R215, 0x2, 0x1f ;  /* 0x0c401f00d7007f89 */ /* 0x0002a400000e0000 */
.L_x_2558:
[----:B--2---:R-:W-:Y:S01]  /*1c1a0*/  FADD.FTZ R0, R0, R215 ;  /* 0x000000d700007221 */ /* 0x004fe20000010000 */
[----:B------:R-:W-:Y:S05]  /*1c1b0*/  BRA.DIV ~URZ, `(.L_x_2486) ;  /* 0x000066727f007947 */ /* 0x000fea000b800000 */
[----:B------:R-:W2:Y:S04]  /*1c1c0*/  SHFL.BFLY PT, R2, R218, 0x2, 0x1f ;  /* 0x0c401f00da027f89 */ /* 0x000ea800000e0000 */
[----:B------:R-:W3:Y:S01]  /*1c1d0*/  SHFL.BFLY PT, R5, R0, 0x1, 0x1f ;  /* 0x0c201f0000057f89 */ /* 0x000ee200000e0000 */
[----:B--2---:R-:W-:-:S02]  /*1c1e0*/  FADD.FTZ R4, R2, R218 ;  /* 0x000000da02047221 */ /* 0x004fc40000010000 */
[----:B---3--:R-:W-:-:S03]  /*1c1f0*/  FADD.FTZ R0, R0, R5 ;  /* 0x0000000500007221 */ /* 0x008fc60000010000 */
[----:B------:R2:W3:Y:S04]  /*1c200*/  SHFL.BFLY PT, R3, R4, 0x1, 0x1f ;  /* 0x0c201f0004037f89 */ /* 0x0004e800000e0000 */
.L_x_2559:
[----:B------:R-:W-:Y:S01]  /*1c210*/  FSETP.NE.FTZ.AND P1, PT, R0, RZ, PT ;  /* 0x000000ff0000720b */ /* 0x000fe20003f35000 */
[----:B---3--:R-:W-:Y:S01]  /*1c220*/  FADD.FTZ R3, R3, R4 ;  /* 0x0000000403037221 */ /* 0x008fe20000010000 */
[----:B------:R-:W-:Y:S02]  /*1c230*/  MOV R2, RZ ;  /* 0x000000ff00027202 */ /* 0x000fe40000000f00 */
[----:B------:R-:W-:Y:S02]  /*1c240*/  MOV R21, 0xff800000 ;  /* 0xff80000000157802 */ /* 0x000fe40000000f00 */
[----:B------:R-:W-:Y:S02]  /*1c250*/  FSETP.NE.FTZ.AND P0, PT, R3, RZ, PT ;  /* 0x000000ff0300720b */ /* 0x000fe40003f15000 */
[----:B------:R-:W-:-:S05]  /*1c260*/  MOV R20, 0xff800000 ;  /* 0xff80000000147802 */ /* 0x000fca0000000f00 */
        /* <DEDUP_REMOVED lines=143> */
.L_x_2396:
[----:B------:R2:W5:Y:S01]  /*1cb60*/  LDL R6, [R1] ;  /* 0x0000000001067983 */ /* 0x0005620000100800 */
        /* <DEDUP_REMOVED lines=17> */
[----:B------:R2:W-:Y:S02]  /*1cc80*/  STL [R1], R6 ;  /* 0x0000000601007387 */ /* 0x0005e40000100800 */
.L_x_2488:
[----:B--2---:R-:W-:Y:S05]  /*1cc90*/  BSYNC B0 ;  /* 0x0000000000007941 */ /* 0x004fea0003800000 */
.L_x_2487:
        /* <DEDUP_REMOVED lines=20> */
[----:B--2---:R2:W-:Y:S04]  /*1cde0*/  STS [R9+0x80], R0 ;  /* 0x0000800009007388 */ /* 0x0045e80000000800 */
[----:B------:R1:W-:Y:S04]  /*1cdf0*/  STS [R9+0x480], R2 ;  /* 0x0004800209007388 */ /* 0x0003e80000000800 */
[----:B---3--:R3:W-:Y:S01]  /*1ce00*/  STS [R13], R3 ;  /* 0x000000030d007388 */ /* 0x0087e20000000800 */
[----:B--2---:R-:W-:Y:S02]  /*1ce10*/  F2FP.BF16.PACK_AB R0, R125, R124 ;  /* 0x0000007c7d00723e */ /* 0x004fe400000010ff */
[----:B-1----:R-:W-:-:S03]  /*1ce20*/  F2FP.BF16.PACK_AB R2, R27, R26 ;  /* 0x0000001a1b02723e */ /* 0x002fc600000010ff */
        /* <DEDUP_REMOVED lines=141> */
.L_x_2491:
[----:B-1----:R-:W2:Y:S04]  /*1d700*/  LDL R4, [R1+0x54] ;  /* 0x0000540001047983 */ /* 0x002ea80000100800 */
[----:B------:R-:W2:Y:S04]  /*1d710*/  LDL R115, [R1+0x20] ;  /* 0x0000200001737983 */ /* 0x000ea80000100800 */
[----:B------:R-:W3:Y:S04]  /*1d720*/  LDL R118, [R1+0x1c] ;  /* 0x00001c0001767983 */ /* 0x000ee80000100800 */
        /* <DEDUP_REMOVED lines=15> */
[----:B-1----:R-:W-:Y:S01]  /*1d820*/  IMAD R3, R7, R0, RZ ;  /* 0x0000000007037224 */ /* 0x002fe200078e02ff */
[----:B------:R-:W-:Y:S01]  /*1d830*/  LOP3.LUT R224, R224, 0xfffffffd, RZ, 0xc0, !PT ;  /* 0xfffffffde0e07812 */ /* 0x000fe200078ec0ff */
[----:B--2---:R-:W-:Y:S01]  /*1d840*/  IMAD.IADD R8, R4, 0x1, R115 ;  /* 0x0000000104087824 */ /* 0x004fe200078e0273 */
        /* <DEDUP_REMOVED lines=39> */
[----:B------:R-:W-:Y:S01]  /*1dac0*/  IMAD R11, R12, c[0x0][0x4e8], RZ ;  /* 0x00013a000c0b7a24 */ /* 0x000fe200078e02ff */
[----:B------:R2:W-:Y:S02]  /*1dad0*/  SHFL.IDX PT, R4, R3, 0x1, 0x1c1f ;  /* 0x003c1f0003047f89 */ /* 0x0005e400000e0000 */
[----:B------:R-:W-:Y:S02]  /*1dae0*/  LOP3.LUT P0, RZ, R15, 0x3, RZ, 0xc0, !PT ;  /* 0x000000030fff7812 */ /* 0x000fe4000780c0ff */
        /* <DEDUP_REMOVED lines=28> */
[C---:B------:R-:W-:Y:S01]  /*1dcb0*/  IMAD.WIDE.U32 R4, R118.reuse, c[0x0][0x3e8], R2 ;  /* 0x0000fa0076047a25 */ /* 0x040fe200078e0002 */
        /* <DEDUP_REMOVED lines=37> */
.L_x_2560:
[----:B------:R-:W-:Y:S05]  /*1df10*/  BRA.DIV ~URZ, `(.L_x_2494) ;  /* 0x00004a827f007947 */ /* 0x000fea000b800000 */
[----:B------:R4:W2:Y:S02]  /*1df20*/  SHFL.IDX PT, R2, R14, RZ, 0x181f ;  /* 0x00181fff0e027589 */ /* 0x0008a400000e0000 */
.L_x_2561:
        /* <DEDUP_REMOVED lines=26> */
.L_x_2496:
[----:B------:R-:W-:Y:S05]  /*1e0d0*/  BSYNC B0 ;  /* 0x0000000000007941 */ /* 0x000fea0003800000 */
.L_x_2495:
[----:B------:R-:W-:Y:S05]  /*1e0e0*/  BRA.DIV ~URZ, `(.L_x_2497) ;  /* 0x000049227f007947 */ /* 0x000fea000b800000 */
[----:B---3--:R3:W4:Y:S04]  /*1e0f0*/  SHFL.IDX PT, R10, R13, 0x1, 0x181f ;  /* 0x00381f000d0a7f89 */ /* 0x00872800000e0000 */
[----:B--2---:R3:W2:Y:S02]  /*1e100*/  SHFL.IDX PT, R2, R14, 0x1, 0x181f ;  /* 0x00381f000e027f89 */ /* 0x0046a400000e0000 */
.L_x_2562:
        /* <DEDUP_REMOVED lines=20> */
.L_x_2499:
[----:B------:R-:W-:Y:S05]  /*1e250*/  BSYNC B0 ;  /* 0x0000000000007941 */ /* 0x000fea0003800000 */
.L_x_2498:
[----:B------:R-:W-:Y:S05]  /*1e260*/  BRA.DIV ~URZ, `(.L_x_2500) ;  /* 0x000048727f007947 */ /* 0x000fea000b800000 */
[----:B----4-:R4:W3:Y:S02]  /*1e270*/  SHFL.IDX PT, R10, R13, 0x2, 0x181f ;  /* 0x00581f000d0a7f89 */ /* 0x0108e400000e0000 */
.L_x_2563:
[----:B------:R-:W-:Y:S05]  /*1e280*/  BRA.DIV ~URZ, `(.L_x_2501) ;  /* 0x000048c27f007947 */ /* 0x000fea000b800000 */
[----:B--2---:R2:W4:Y:S02]  /*1e290*/  SHFL.IDX PT, R2, R14, 0x2, 0x181f ;  /* 0x00581f000e027f89 */ /* 0x00452400000e0000 */
.L_x_2564:
        /* <DEDUP_REMOVED lines=20> */
.L_x_2503:
[----:B------:R-:W-:Y:S05]  /*1e3e0*/  BSYNC B0 ;  /* 0x0000000000007941 */ /* 0x000fea0003800000 */
.L_x_2502:
[----:B------:R-:W-:Y:S05]  /*1e3f0*/  BRA.DIV ~URZ, `(.L_x_2504) ;  /* 0x000047c27f007947 */ /* 0x000fea000b800000 */
[----:B---3--:R3:W2:Y:S04]  /*1e400*/  SHFL.IDX PT, R10, R13, 0x3, 0x181f ;  /* 0x00781f000d0a7f89 */ /* 0x0086a800000e0000 */
[----:B----4-:R3:W4:Y:S02]  /*1e410*/  SHFL.IDX PT, R2, R14, 0x3, 0x181f ;  /* 0x00781f000e027f89 */ /* 0x01072400000e0000 */
.L_x_2565:
        /* <DEDUP_REMOVED lines=21> */
.L_x_2492:
        /* <DEDUP_REMOVED lines=35> */
.L_x_2566:
[----:B------:R-:W-:Y:S05]  /*1e7a0*/  BRA.DIV ~URZ, `(.L_x_2507) ;  /* 0x000045527f007947 */ /* 0x000fea000b800000 */
[----:B------:R3:W4:Y:S02]  /*1e7b0*/  SHFL.IDX PT, R0, R17, RZ, 0x1c1f ;  /* 0x001c1fff11007589 */ /* 0x00072400000e0000 */
.L_x_2567:
        /* <DEDUP_REMOVED lines=34> */
[C---:B--2---:R-:W-:Y:S02]  /*1e9e0*/  @!P5 LEA R6, P1, R14.reuse, R0, 0x2 ;  /* 0x000000000e06d211 */ /* 0x044fe400078210ff */
        /* <DEDUP_REMOVED lines=8> */
[----:B------:R-:W-:Y:S02]  /*1ea70*/  SHF.R.S32.HI R13, RZ, 0x1f, R13 ;  /* 0x0000001fff0d7819 */ /* 0x000fe4000001140d */
[----:B------:R-:W-:Y:S02]  /*1ea80*/  IADD3 R12, R235, 0x48, RZ ;  /* 0x00000048eb0c7810 */ /* 0x000fe40007ffe0ff */
[----:B------:R-:W-:-:S02]  /*1ea90*/  @!P6 LEA.HI.X R9, R11, R4, R13, 0x2, P1 ;  /* 0x000000040b09e211 */ /* 0x000fc400008f140d */
[C---:B------:R-:W-:Y:S02]  /*1eaa0*/  IADD3 R11, R235.reuse, 0x38, RZ ;  /* 0x00000038eb0b7810 */ /* 0x040fe40007ffe0ff */
[----:B------:R-:W-:Y:S01]  /*1eab0*/  IADD3 R13, R235, 0x30, RZ ;  /* 0x00000030eb0d7810 */ /* 0x000fe20007ffe0ff */
[----:B------:R5:W-:Y:S01]  /*1eac0*/  @!P6 ST.E.64 [R8.64], R144 ;  /* 0x000000900800e985 */ /* 0x000be2000c101b06 */
[----:B------:R-:W-:Y:S02]  /*1ead0*/  SHF.R.S32.HI R11, RZ, 0x1f, R11 ;  /* 0x0000001fff0b7819 */ /* 0x000fe4000001140b */
[----:B------:R-:W-:Y:S02]  /*1eae0*/  SHF.R.S32.HI R13, RZ, 0x1f, R13 ;  /* 0x0000001fff0d7819 */ /* 0x000fe4000001140d */
[----:B--2---:R-:W-:Y:S02]  /*1eaf0*/  @!P3 LEA R6, P0, R5, R0, 0x2 ;  /* 0x000000000506b211 */ /* 0x004fe400078010ff */
[----:B------:R-:W-:-:S02]  /*1eb00*/  ISETP.GE.AND P1, PT, R12, c[0x0][0x3c8], PT ;  /* 0x0000f2000c007a0c */ /* 0x000fc40003f26270 */
[----:B------:R-:W-:Y:S02]  /*1eb10*/  @!P3 LEA.HI.X R7, R5, R4, R13, 0x2, P0 ;  /* 0x000000040507b211 */ /* 0x000fe400000f140d */
[C---:B------:R-:W-:Y:S02]  /*1eb20*/  IADD3 R5, R235.reuse, 0x50, RZ ;  /* 0x00000050eb057810 */ /* 0x040fe40007ffe0ff */
[----:B------:R-:W-:Y:S01]  /*1eb30*/  IADD3 R13, R235, 0x40, RZ ;  /* 0x00000040eb0d7810 */ /* 0x000fe20007ffe0ff */
[----:B------:R2:W-:Y:S01]  /*1eb40*/  @!P3 ST.E.64 [R6.64], R28 ;  /* 0x0000001c0600b985 */ /* 0x0005e2000c101b06 */
[----:B------:R-:W-:Y:S02]  /*1eb50*/  ISETP.GE.AND P5, PT, R5, c[0x0][0x3c8], PT ;  /* 0x0000f20005007a0c */ /* 0x000fe40003fa6270 */
[----:B------:R-:W-:Y:S02]  /*1eb60*/  SHF.R.S32.HI R13, RZ, 0x1f, R13 ;  /* 0x0000001fff0d7819 */ /* 0x000fe4000001140d */
[----:B----4-:R-:W-:-:S04]  /*1eb70*/  @!P2 LEA R2, P4, R10, R0, 0x2 ;  /* 0x000000000a02a211 */ /* 0x010fc800078810ff */
[----:B------:R-:W-:Y:S02]  /*1eb80*/  @!P2 LEA.HI.X R3, R10, R4, R11, 0x2, P4 ;  /* 0x000000040a03a211 */ /* 0x000fe400020f140b */
[----:B------:R-:W-:Y:S02]  /*1eb90*/  IADD3 R10, R235, 0x40, RZ ;  /* 0x00000040eb0a7810 */ /* 0x000fe40007ffe0ff */
[----:B------:R-:W-:Y:S01]  /*1eba0*/  SHF.R.S32.HI R11, RZ, 0x1f, R5 ;  /* 0x0000001fff0b7819 */ /* 0x000fe20000011405 */
[----:B------:R4:W-:Y:S01]  /*1ebb0*/  @!P2 ST.E.64 [R2.64], R22 ;  /* 0x000000160200a985 */ /* 0x0009e2000c101b06 */
[----:B------:R-:W-:-:S13]  /*1ebc0*/  ISETP.GE.AND P6, PT, R10, c[0x0][0x3c8], PT ;  /* 0x0000f2000a007a0c */ /* 0x000fda0003fc6270 */
[-C--:B-----5:R-:W-:Y:S02]  /*1ebd0*/  @!P6 LEA R8, P0, R10, R0.reuse, 0x2 ;  /* 0x000000000a08e211 */ /* 0x0a0fe400078010ff */
[----:B--2---:R-:W-:Y:S02]  /*1ebe0*/  SHF.R.S32.HI R7, RZ, 0x1f, R12 ;  /* 0x0000001fff077819 */ /* 0x004fe4000001140c */
[----:B------:R-:W-:Y:S02]  /*1ebf0*/  @!P1 LEA R6, P2, R12, R0, 0x2 ;  /* 0x000000000c069211 */ /* 0x000fe400078410ff */
[-C--:B------:R-:W-:Y:S02]  /*1ec00*/  @!P6 LEA.HI.X R9, R10, R4.reuse, R13, 0x2, P0 ;  /* 0x000000040a09e211 */ /* 0x080fe400000f140d */
[----:B------:R-:W-:Y:S02]  /*1ec10*/  @!P1 LEA.HI.X R7, R12, R4, R7, 0x2, P2 ;  /* 0x000000040c079211 */ /* 0x000fe400010f1407 */
[C---:B------:R-:W-:Y:S01]  /*1ec20*/  @!P5 LEA R10, P0, R5.reuse, R0, 0x2 ;  /* 0x00000000050ad211 */ /* 0x040fe200078010ff */
[----:B------:R2:W-:Y:S03]  /*1ec30*/  @!P6 ST.E.64 [R8.64], R36 ;  /* 0x000000240800e985 */ /* 0x0005e6000c101b06 */
[----:B------:R-:W-:Y:S01]  /*1ec40*/  @!P5 LEA.HI.X R11, R5, R4, R11, 0x2, P0 ;  /* 0x00000004050bd211 */ /* 0x000fe200000f140b */
[----:B------:R5:W-:Y:S01]  /*1ec50*/  @!P1 ST.E.64 [R6.64], R32 ;  /* 0x0000002006009985 */ /* 0x000be2000c101b06 */
[----:B----4-:R-:W-:-:S02]  /*1ec60*/  IADD3 R3, R235, 0x58, RZ ;  /* 0x00000058eb037810 */ /* 0x010fc40007ffe0ff */
[----:B------:R-:W-:Y:S01]  /*1ec70*/  IADD3 R2, R235, 0x60, RZ ;  /* 0x00000060eb027810 */ /* 0x000fe20007ffe0ff */
[----:B------:R4:W-:Y:S01]  /*1ec80*/  @!P5 ST.E.64 [R10.64], R44 ;  /* 0x0000002c0a00d985 */ /* 0x0009e2000c101b06 */
[----:B------:R-:W-:Y:S02]  /*1ec90*/  ISETP.GE.AND P3, PT, R3, c[0x0][0x3c8], PT ;  /* 0x0000f20003007a0c */ /* 0x000fe40003f66270 */
[----:B------:R-:W-:Y:S02]  /*1eca0*/  ISETP.GE.AND P4, PT, R2, c[0x0][0x3c8], PT ;  /* 0x0000f20002007a0c */ /* 0x000fe40003f86270 */
[----:B------:R-:W-:-:S04]  /*1ecb0*/  IADD3 R5, R235, 0x70, RZ ;  /* 0x00000070eb057810 */ /* 0x000fc80007ffe0ff */
[----:B------:R-:W-:-:S07]  /*1ecc0*/  ISETP.GE.AND P6, PT, R5, c[0x0][0x3c8], PT ;  /* 0x0000f20005007a0c */ /* 0x000fce0003fc6270 */
[-C--:B------:R-:W-:Y:S02]  /*1ecd0*/  @!P4 LEA R12, P0, R2, R0.reuse, 0x2 ;  /* 0x00000000020cc211 */ /* 0x080fe400078010ff */
[----:B--2---:R-:W-:Y:S02]  /*1ece0*/  SHF.R.S32.HI R9, RZ, 0x1f, R3 ;  /* 0x0000001fff097819 */ /* 0x004fe40000011403 */
[----:B------:R-:W-:Y:S02]  /*1ecf0*/  @!P3 LEA R8, P1, R3, R0, 0x2 ;  /* 0x000000000308b211 */ /* 0x000fe400078210ff */
[----:B-----5:R-:W-:Y:S02]  /*1ed00*/  IADD3 R6, R235, 0x68, RZ ;  /* 0x00000068eb067810 */ /* 0x020fe40007ffe0ff */
[----:B------:R-:W-:Y:S02]  /*1ed10*/  SHF.R.S32.HI R7, RZ, 0x1f, R2 ;  /* 0x0000001fff077819 */ /* 0x000fe40000011402 */
[----:B------:R-:W-:-:S02]  /*1ed20*/  ISETP.GE.AND P2, PT, R6, c[0x0][0x3c8], PT ;  /* 0x0000f20006007a0c */ /* 0x000fc40003f46270 */
[-C--:B------:R-:W-:Y:S02]  /*1ed30*/  @!P3 LEA.HI.X R9, R3, R4.reuse, R9, 0x2, P1 ;  /* 0x000000040309b211 */ /* 0x080fe400008f1409 */
[C---:B------:R-:W-:Y:S02]  /*1ed40*/  IADD3 R3, R235.reuse, 0x78, RZ ;  /* 0x00000078eb037810 */ /* 0x040fe40007ffe0ff */
[----:B------:R-:W-:Y:S01]  /*1ed50*/  @!P4 LEA.HI.X R13, R2, R4, R7, 0x2, P0 ;  /* 0x00000004020dc211 */ /* 0x000fe200000f1407 */
[----:B------:R2:W-:Y:S01]  /*1ed60*/  @!P3 ST.E.64 [R8.64], R40 ;  /* 0x000000280800b985 */ /* 0x0005e2000c101b06 */
[----:B------:R-:W-:Y:S02]  /*1ed70*/  IADD3 R2, R235, 0x80, RZ ;  /* 0x00000080eb027810 */ /* 0x000fe40007ffe0ff */
[----:B------:R-:W-:Y:S01]  /*1ed80*/  ISETP.GE.AND P3, PT, R3, c[0x0][0x3c8], PT ;  /* 0x0000f20003007a0c */ /* 0x000fe20003f66270 */
[----:B------:R5:W-:Y:S01]  /*1ed90*/  @!P4 ST.E.64 [R12.64], R52 ;  /* 0x000000340c00c985 */ /* 0x000be2000c101b06 */
[----:B------:R-:W-:-:S02]  /*1eda0*/  ISETP.GE.AND P5, PT, R2, c[0x0][0x3c8], PT ;  /* 0x0000f20002007a0c */ /* 0x000fc40003fa6270 */
[----:B------:R-:W-:Y:S02]  /*1edb0*/  SHF.R.S32.HI R7, RZ, 0x1f, R6 ;  /* 0x0000001fff077819 */ /* 0x000fe40000011406 */
[----:B----4-:R-:W-:Y:S02]  /*1edc0*/  SHF.R.S32.HI R11, RZ, 0x1f, R5 ;  /* 0x0000001fff0b7819 */ /* 0x010fe40000011405 */
[----:B------:R-:W-:-:S04]  /*1edd0*/  @!P6 LEA R10, P0, R5, R0, 0x2 ;  /* 0x00000000050ae211 */ /* 0x000fc800078010ff */
[----:B------:R-:W-:Y:S02]  /*1ede0*/  @!P6 LEA.HI.X R11, R5, R4, R11, 0x2, P0 ;  /* 0x00000004050be211 */ /* 0x000fe400000f140b */
[----:B------:R-:W-:-:S04]  /*1edf0*/  IADD3 R5, R235, 0x90, RZ ;  /* 0x00000090eb057810 */ /* 0x000fc80007ffe0ff */
[----:B------:R-:W-:Y:S02]  /*1ee00*/  ISETP.GE.AND P4, PT, R5, c[0x0][0x3c8], PT ;  /* 0x0000f20005007a0c */ /* 0x000fe40003f86270 */
[----:B--2---:R-:W-:-:S04]  /*1ee10*/  @!P2 LEA R8, P1, R6, R0, 0x2 ;  /* 0x000000000608a211 */ /* 0x004fc800078210ff */
[----:B------:R-:W-:Y:S02]  /*1ee20*/  @!P2 LEA.HI.X R9, R6, R4, R7, 0x2, P1 ;  /* 0x000000040609a211 */ /* 0x000fe400008f1407 */
[----:B------:R-:W-:Y:S02]  /*1ee30*/  IADD3 R6, R235, 0x88, RZ ;  /* 0x00000088eb067810 */ /* 0x000fe40007ffe0ff */
[----:B------:R-:W-:Y:S01]  /*1ee40*/  SHF.R.S32.HI R7, RZ, 0x1f, R2 ;  /* 0x0000001fff077819 */ /* 0x000fe20000011402 */
[----:B------:R2:W-:Y:S01]  /*1ee50*/  @!P2 ST.E.64 [R8.64], R48 ;  /* 0x000000300800a985 */ /* 0x0005e2000c101b06 */
[----:B------:R-:W-:Y:S02]  /*1ee60*/  ISETP.GE.AND P2, PT, R6, c[0x0][0x3c8], PT ;  /* 0x0000f20006007a0c */ /* 0x000fe40003f46270 */
[C---:B-----5:R-:W-:Y:S01]  /*1ee70*/  @!P5 LEA R12, P0, R2.reuse, R0, 0x2 ;  /* 0x00000000020cd211 */ /* 0x060fe200078010ff */
[----:B------:R4:W-:Y:S03]  /*1ee80*/  @!P6 ST.E.64 [R10.64], R60 ;  /* 0x0000003c0a00e985 */ /* 0x0009e6000c101b06 */
[----:B------:R-:W-:-:S02]  /*1ee90*/  @!P5 LEA.HI.X R13, R2, R4, R7, 0x2, P0 ;  /* 0x00000004020dd211 */ /* 0x000fc400000f1407 */
[----:B------:R-:W-:Y:S02]  /*1eea0*/  IADD3 R2, R235, 0xa0, RZ ;  /* 0x000000a0eb027810 */ /* 0x000fe40007ffe0ff */
[----:B------:R-:W-:Y:S02]  /*1eeb0*/  SHF.R.S32.HI R7, RZ, 0x1f, R5 ;  /* 0x0000001fff077819 */ /* 0x000fe40000011405 */
[----:B--2---:R-:W-:Y:S02]  /*1eec0*/  SHF.R.S32.HI R9, RZ, 0x1f, R3 ;  /* 0x0000001fff097819 */ /* 0x004fe40000011403 */
[-C--:B------:R-:W-:Y:S02]  /*1eed0*/  @!P3 LEA R8, P1, R3, R0.reuse, 0x2 ;  /* 0x000000000308b211 */ /* 0x080fe400078210ff */
[----:B----4-:R-:W-:Y:S02]  /*1eee0*/  @!P4 LEA R10, P0, R5, R0, 0x2 ;  /* 0x00000000050ac211 */ /* 0x010fe400078010ff */
[----:B------:R-:W-:-:S02]  /*1eef0*/  @!P3 LEA.HI.X R9, R3, R4, R9, 0x2, P1 ;  /* 0x000000040309b211 */ /* 0x000fc400008f1409 */
[----:B------:R-:W-:Y:S02]  /*1ef00*/  IADD3 R3, R235, 0x98, RZ ;  /* 0x00000098eb037810 */ /* 0x000fe40007ffe0ff */
[----:B------:R-:W-:Y:S01]  /*1ef10*/  @!P4 LEA.HI.X R11, R5, R4, R7, 0x2, P0 ;  /* 0x00000004050bc211 */ /* 0x000fe200000f1407 */
[----:B------:R2:W-:Y:S01]  /*1ef20*/  @!P3 ST.E.64 [R8.64], R56 ;  /* 0x000000380800b985 */ /* 0x0005e2000c101b06 */
[----:B------:R-:W-:Y:S02]  /*1ef30*/  ISETP.GE.AND P3, PT, R3, c[0x0][0x3c8], PT ;  /* 0x0000f20003007a0c */ /* 0x000fe40003f66270 */
[----:B------:R-:W-:Y:S01]  /*1ef40*/  IADD3 R5, R235, 0xb0, RZ ;  /* 0x000000b0eb057810 */ /* 0x000fe20007ffe0ff */
[----:B------:R4:W-:Y:S01]  /*1ef50*/  @!P5 ST.E.64 [R12.64], R68 ;  /* 0x000000440c00d985 */ /* 0x0009e2000c101b06 */
[----:B------:R-:W-:Y:S02]  /*1ef60*/  ISETP.GE.AND P5, PT, R2, c[0x0][0x3c8], PT ;  /* 0x0000f20002007a0c */ /* 0x000fe40003fa6270 */
[----:B------:R-:W-:-:S02]  /*1ef70*/  SHF.R.S32.HI R7, RZ, 0x1f, R2 ;  /* 0x0000001fff077819 */ /* 0x000fc40000011402 */
[----:B------:R-:W-:Y:S02]  /*1ef80*/  ISETP.GE.AND P6, PT, R5, c[0x0][0x3c8], PT ;  /* 0x0000f20005007a0c */ /* 0x000fe40003fc6270 */
[----:B--2---:R-:W-:Y:S02]  /*1ef90*/  SHF.R.S32.HI R9, RZ, 0x1f, R6 ;  /* 0x0000001fff097819 */ /* 0x004fe40000011406 */
[----:B------:R-:W-:-:S05]  /*1efa0*/  @!P2 LEA R8, P1, R6, R0, 0x2 ;  /* 0x000000000608a211 */ /* 0x000fca00078210ff */
        /* <DEDUP_REMOVED lines=10> */
[----:B--2---:R-:W-:Y:S02]  /*1f050*/  SHF.R.S32.HI R9, RZ, 0x1f, R3 ;  /* 0x0000001fff097819 */ /* 0x004fe40000011403 */
[-C--:B------:R-:W-:Y:S02]  /*1f060*/  @!P3 LEA R8, P1, R3, R0.reuse, 0x2 ;  /* 0x000000000308b211 */ /* 0x080fe400078210ff */
[----:B----4-:R-:W-:Y:S02]  /*1f070*/  @!P6 LEA R10, P0, R5, R0, 0x2 ;  /* 0x00000000050ae211 */ /* 0x010fe400078010ff */
[----:B------:R-:W-:Y:S02]  /*1f080*/  @!P3 LEA.HI.X R9, R3, R4, R9, 0x2, P1 ;  /* 0x000000040309b211 */ /* 0x000fe400008f1409 */
[----:B------:R-:W-:-:S02]  /*1f090*/  IADD3 R3, R235, 0xb8, RZ ;  /* 0x000000b8eb037810 */ /* 0x000fc40007ffe0ff */
[----:B------:R-:W-:Y:S01]  /*1f0a0*/  @!P6 LEA.HI.X R11, R5, R4, R7, 0x2, P0 ;  /* 0x00000004050be211 */ /* 0x000fe200000f1407 */
[----:B------:R2:W-:Y:S01]  /*1f0b0*/  @!P3 ST.E.64 [R8.64], R72 ;  /* 0x000000480800b985 */ /* 0x0005e2000c101b06 */
[----:B------:R-:W-:Y:S02]  /*1f0c0*/  ISETP.GE.AND P3, PT, R3, c[0x0][0x3c8], PT ;  /* 0x0000f20003007a0c */ /* 0x000fe40003f66270 */
[----:B------:R-:W-:Y:S01]  /*1f0d0*/  IADD3 R5, R235, 0xd0, RZ ;  /* 0x000000d0eb057810 */ /* 0x000fe20007ffe0ff */
[----:B------:R4:W-:Y:S01]  /*1f0e0*/  @!P5 ST.E.64 [R12.64], R84 ;  /* 0x000000540c00d985 */ /* 0x0009e2000c101b06 */
[----:B------:R-:W-:Y:S02]  /*1f0f0*/  SHF.R.S32.HI R7, RZ, 0x1f, R2 ;  /* 0x0000001fff077819 */ /* 0x000fe40000011402 */
[----:B------:R-:W-:Y:S02]  /*1f100*/  ISETP.GE.AND P5, PT, R5, c[0x0][0x3c8], PT ;  /* 0x0000f20005007a0c */ /* 0x000fe40003fa6270 */
[----:B--2---:R-:W-:-:S02]  /*1f110*/  SHF.R.S32.HI R9, RZ, 0x1f, R6 ;  /* 0x0000001fff097819 */ /* 0x004fc40000011406 */
[-C--:B------:R-:W-:Y:S02]  /*1f120*/  @!P2 LEA R8, P1, R6, R0.reuse, 0x2 ;  /* 0x000000000608a211 */ /* 0x080fe400078210ff */
[----:B----4-:R-:W-:Y:S02]  /*1f130*/  @!P4 LEA R12, P0, R2, R0, 0x2 ;  /* 0x00000000020cc211 */ /* 0x010fe400078010ff */
[-C--:B------:R-:W-:Y:S02]  /*1f140*/  @!P2 LEA.HI.X R9, R6, R4.reuse, R9, 0x2, P1 ;  /* 0x000000040609a211 */ /* 0x080fe400008f1409 */
[----:B------:R-:W-:Y:S02]  /*1f150*/  IADD3 R6, R235, 0xc8, RZ ;  /* 0x000000c8eb067810 */ /* 0x000fe40007ffe0ff */
[----:B------:R-:W-:Y:S01]  /*1f160*/  @!P4 LEA.HI.X R13, R2, R4, R7, 0x2, P0 ;  /* 0x00000004020dc211 */ /* 0x000fe200000f1407 */
[----:B------:R2:W-:Y:S01]  /*1f170*/  @!P2 ST.E.64 [R8.64], R80 ;  /* 0x000000500800a985 */ /* 0x0005e2000c101b06 */
[----:B------:R-:W-:-:S02]  /*1f180*/  ISETP.GE.AND P2, PT, R6, c[0x0][0x3c8], PT ;  /* 0x0000f20006007a0c */ /* 0x000fc40003f46270 */
[C---:B------:R-:W-:Y:S01]  /*1f190*/  IADD3 R2, R235.reuse, 0xd8, RZ ;  /* 0x000000d8eb027810 */ /* 0x040fe20007ffe0ff */
[----:B------:R4:W-:Y:S01]  /*1f1a0*/  @!P6 ST.E.64 [R10.64], R92 ;  /* 0x0000005c0a00e985 */ /* 0x0009e2000c101b06 */
[----:B------:R-:W-:-:S04]  /*1f1b0*/  IADD3 R7, R235, 0xe0, RZ ;  /* 0x000000e0eb077810 */ /* 0x000fc80007ffe0ff */
[----:B------:R-:W-:Y:S02]  /*1f1c0*/  ISETP.GE.AND P6, PT, R7, c[0x0][0x3c8], PT ;  /* 0x0000f20007007a0c */ /* 0x000fe40003fc6270 */
[----:B--2---:R-:W-:Y:S02]  /*1f1d0*/  SHF.R.S32.HI R9, RZ, 0x1f, R3 ;  /* 0x0000001fff097819 */ /* 0x004fe40000011403 */
[-C--:B------:R-:W-:Y:S02]  /*1f1e0*/  @!P3 LEA R8, P1, R3, R0.reuse, 0x2 ;  /* 0x000000000308b211 */ /* 0x080fe400078210ff */
[----:B----4-:R-:W-:Y:S02]  /*1f1f0*/  @!P5 LEA R10, P0, R5, R0, 0x2 ;  /* 0x00000000050ad211 */ /* 0x010fe400078010ff */
[----:B------:R-:W-:Y:S02]  /*1f200*/  @!P3 LEA.HI.X R9, R3, R4, R9, 0x2, P1 ;  /* 0x000000040309b211 */ /* 0x000fe400008f1409 */
[----:B------:R-:W-:-:S03]  /*1f210*/  SHF.R.S32.HI R3, RZ, 0x1f, R5 ;  /* 0x0000001fff037819 */ /* 0x000fc60000011405 */
[----:B------:R2:W-:Y:S01]  /*1f220*/  @!P3 ST.E.64 [R8.64], R88 ;  /* 0x000000580800b985 */ /* 0x0005e2000c101b06 */
[----:B------:R-:W-:Y:S02]  /*1f230*/  @!P5 LEA.HI.X R11, R5, R4, R3, 0x2, P0 ;  /* 0x00000004050bd211 */ /* 0x000fe400000f1403 */
[----:B------:R-:W-:Y:S01]  /*1f240*/  IADD3 R5, R235, 0xe8, RZ ;  /* 0x000000e8eb057810 */ /* 0x000fe20007ffe0ff */
[----:B------:R4:W-:Y:S01]  /*1f250*/  @!P4 ST.E.64 [R12.64], R100 ;  /* 0x000000640c00c985 */ /* 0x0009e2000c101b06 */
[----:B------:R-:W-:Y:S02]  /*1f260*/  ISETP.GE.AND P4, PT, R2, c[0x0][0x3c8], PT ;  /* 0x0000f20002007a0c */ /* 0x000fe40003f86270 */
[----:B------:R-:W-:Y:S02]  /*1f270*/  ISETP.GE.AND P3, PT, R5, c[0x0][0x3c8], PT ;  /* 0x0000f20005007a0c */ /* 0x000fe40003f66270 */
[----:B------:R-:W-:Y:S02]  /*1f280*/  IADD3 R3, R235, 0xf0, RZ ;  /* 0x000000f0eb037810 */ /* 0x000fe40007ffe0ff */
[----:B--2---:R-:W-:-:S02]  /*1f290*/  SHF.R.S32.HI R9, RZ, 0x1f, R6 ;  /* 0x0000001fff097819 */ /* 0x004fc40000011406 */
[CC--:B------:R-:W-:Y:S02]  /*1f2a0*/  @!P2 LEA R8, P1, R6.reuse, R0.reuse, 0x2 ;  /* 0x000000000608a211 */ /* 0x0c0fe400078210ff */
[----:B----4-:R-:W-:Y:S02]  /*1f2b0*/  @!P6 LEA R12, P0, R7, R0, 0x2 ;  /* 0x00000000070ce211 */ /* 0x010fe400078010ff */
[----:B------:R-:W-:Y:S02]  /*1f2c0*/  @!P2 LEA.HI.X R9, R6, R4, R9, 0x2, P1 ;  /* 0x000000040609a211 */ /* 0x000fe400008f1409 */
[----:B------:R-:W-:Y:S02]  /*1f2d0*/  SHF.R.S32.HI R6, RZ, 0x1f, R2 ;  /* 0x0000001fff067819 */ /* 0x000fe40000011402 */
[----:B------:R-:W-:Y:S01]  /*1f2e0*/  @!P4 LEA R14, P1, R2, R0, 0x2 ;  /* 0x00000000020ec211 */ /* 0x000fe200078210ff */
[----:B------:R2:W-:Y:S01]  /*1f2f0*/  @!P2 ST.E.64 [R8.64], R96 ;  /* 0x000000600800a985 */ /* 0x0005e2000c101b06 */
[----:B------:R-:W-:-:S02]  /*1f300*/  ISETP.GE.AND P2, PT, R3, c[0x0][0x3c8], PT ;  /* 0x0000f20003007a0c */ /* 0x000fc40003f46270 */
[----:B------:R-:W-:Y:S01]  /*1f310*/  @!P4 LEA.HI.X R15, R2, R4, R6, 0x2, P1 ;  /* 0x00000004020fc211 */ /* 0x000fe200008f1406 */
[----:B------:R4:W-:Y:S01]  /*1f320*/  @!P5 ST.E.64 [R10.64], R108 ;  /* 0x0000006c0a00d985 */ /* 0x0009e2000c101b06 */
[----:B------:R-:W-:Y:S02]  /*1f330*/  IADD3 R2, R235, 0xf8, RZ ;  /* 0x000000f8eb027810 */ /* 0x000fe40007ffe0ff */
[----:B------:R-:W-:Y:S01]  /*1f340*/  SHF.R.S32.HI R6, RZ, 0x1f, R5 ;  /* 0x0000001fff067819 */ /* 0x000fe20000011405 */
[----:B------:R1:W-:Y:S01]  /*1f350*/  @!P4 ST.E.64 [R14.64], R160 ;  /* 0x000000a00e00c985 */ /* 0x0003e2000c101b06 */
[----:B------:R-:W-:Y:S02]  /*1f360*/  ISETP.GE.AND P1, PT, R2, c[0x0][0x3c8], PT ;  /* 0x0000f20002007a0c */ /* 0x000fe40003f26270 */
        /* <DEDUP_REMOVED lines=14> */
.L_x_2509:
[----:B------:R-:W-:Y:S05]  /*1f450*/  BSYNC B0 ;  /* 0x0000000000007941 */ /* 0x000fea0003800000 */
.L_x_2508:
[----:B------:R-:W-:Y:S05]  /*1f460*/  BRA.DIV ~URZ, `(.L_x_2510) ;  /* 0x000039027f007947 */ /* 0x000fea000b800000 */
[----:B--2---:R2:W1:Y:S04]  /*1f470*/  SHFL.IDX PT, R4, R16, 0x1, 0x1c1f ;  /* 0x003c1f0010047f89 */ /* 0x00446800000e0000 */
[----:B----4-:R2:W4:Y:S02]  /*1f480*/  SHFL.IDX PT, R0, R17, 0x1, 0x1c1f ;  /* 0x003c1f0011007f89 */ /* 0x01052400000e0000 */
.L_x_2568:
        /* <DEDUP_REMOVED lines=34> */
[----:B------:R-:W-:Y:S02]  /*1f6b0*/  @!P4 LEA R8, P0, R15, R0, 0x2 ;  /* 0x000000000f08c211 */ /* 0x000fe400078010ff */
[----:B------:R-:W-:Y:S01]  /*1f6c0*/  ISETP.GE.AND P1, PT, R13, c[0x0][0x3c8], PT ;  /* 0x0000f2000d007a0c */ /* 0x000fe20003f26270 */
[----:B------:R1:W-:Y:S01]  /*1f6d0*/  @!P5 ST.E.64 [R2.64], R128 ;  /* 0x000000800200d985 */ /* 0x0003e2000c101b06 */
[----:B------:R-:W-:Y:S02]  /*1f6e0*/  @!P4 LEA.HI.X R9, R15, R4, R16, 0x2, P0 ;  /* 0x000000040f09c211 */ /* 0x000fe400000f1410 */
[----:B----4-:R-:W-:Y:S02]  /*1f6f0*/  @!P3 LEA R6, P6, R12, R0, 0x2 ;  /* 0x000000000c06b211 */ /* 0x010fe400078c10ff */
[----:B------:R-:W-:Y:S01]  /*1f700*/  ISETP.GE.AND P0, PT, R10, c[0x0][0x3c8], PT ;  /* 0x0000f2000a007a0c */ /* 0x000fe20003f06270 */
[----:B------:R2:W-:Y:S01]  /*1f710*/  @!P4 ST.E.64 [R8.64], R154 ;  /* 0x0000009a0800c985 */ /* 0x0005e2000c101b06 */
[----:B------:R-:W-:-:S02]  /*1f720*/  @!P3 LEA.HI.X R7, R12, R4, R14, 0x2, P6 ;  /* 0x000000040c07b211 */ /* 0x000fc400030f140e */
[C---:B------:R-:W-:Y:S02]  /*1f730*/  IADD3 R12, R235.reuse, 0x40, RZ ;  /* 0x00000040eb0c7810 */ /* 0x040fe40007ffe0ff */
[C---:B------:R-:W-:Y:S01]  /*1f740*/  IADD3 R15, R235.reuse, 0x30, RZ ;  /* 0x00000030eb0f7810 */ /* 0x040fe20007ffe0ff */
[----:B------:R4:W-:Y:S01]  /*1f750*/  @!P3 ST.E.64 [R6.64], R150 ;  /* 0x000000960600b985 */ /* 0x0009e2000c101b06 */
[----:B------:R-:W-:Y:S02]  /*1f760*/  ISETP.GE.AND P4, PT, R12, c[0x0][0x3c8], PT ;  /* 0x0000f2000c007a0c */ /* 0x000fe40003f86270 */
[----:B------:R-:W-:Y:S02]  /*1f770*/  SHF.R.S32.HI R15, RZ, 0x1f, R15 ;  /* 0x0000001fff0f7819 */ /* 0x000fe4000001140f */
[----:B------:R-:W-:Y:S02]  /*1f780*/  IADD3 R14, R235, 0x48, RZ ;  /* 0x00000048eb0e7810 */ /* 0x000fe40007ffe0ff */
[----:B-1----:R-:W-:-:S04]  /*1f790*/  @!P2 LEA R2, P5, R5, R0, 0x2 ;  /* 0x000000000502a211 */ /* 0x002fc800078a10ff */
[----:B------:R-:W-:Y:S02]  /*1f7a0*/  @!P2 LEA.HI.X R3, R5, R4, R11, 0x2, P5 ;  /* 0x000000040503a211 */ /* 0x000fe400028f140b */
[----:B------:R-:W-:Y:S02]  /*1f7b0*/  IADD3 R11, R235, 0x38, RZ ;  /* 0x00000038eb0b7810 */ /* 0x000fe40007ffe0ff */
        /* <DEDUP_REMOVED lines=10> */
[----:B------:R-:W-:Y:S02]  /*1f860*/  IADD3 R15, R235, 0x40, RZ ;  /* 0x00000040eb0f7810 */ /* 0x000fe40007ffe0ff */
[----:B------:R-:W-:Y:S01]  /*1f870*/  SHF.R.S32.HI R13, RZ, 0x1f, R5 ;  /* 0x0000001fff0d7819 */ /* 0x000fe20000011405 */
[----:B------:R4:W-:Y:S01]  /*1f880*/  @!P0 ST.E.64 [R6.64], R30 ;  /* 0x0000001e06008985 */ /* 0x0009e2000c101b06 */
[----:B------:R-:W-:-:S02]  /*1f890*/  SHF.R.S32.HI R15, RZ, 0x1f, R15 ;  /* 0x0000001fff0f7819 */ /* 0x000fc4000001140f */
[----:B------:R-:W-:-:S04]  /*1f8a0*/  @!P4 LEA R10, P0, R12, R0, 0x2 ;  /* 0x000000000c0ac211 */ /* 0x000fc800078010ff */
[----:B------:R-:W-:Y:S02]  /*1f8b0*/  @!P4 LEA.HI.X R11, R12, R4, R15, 0x2, P0 ;  /* 0x000000040c0bc211 */ /* 0x000fe400000f140f */
[----:B------:R-:W-:Y:S02]  /*1f8c0*/  @!P6 LEA R16, P0, R5, R0, 0x2 ;  /* 0x000000000510e211 */ /* 0x000fe400078010ff */
[C---:B-1----:R-:W-:Y:S01]  /*1f8d0*/  IADD3 R3, R235.reuse, 0x58, RZ ;  /* 0x00000058eb037810 */ /* 0x042fe20007ffe0ff */
[----:B------:R1:W-:Y:S01]  /*1f8e0*/  @!P4 ST.E.64 [R10.64], R38 ;  /* 0x000000260a00c985 */ /* 0x0003e2000c101b06 */
[----:B------:R-:W-:Y:S02]  /*1f8f0*/  IADD3 R2, R235, 0x60, RZ ;  /* 0x00000060eb027810 */ /* 0x000fe40007ffe0ff */
[----:B------:R-:W-:Y:S02]  /*1f900*/  ISETP.GE.AND P5, PT, R3, c[0x0][0x3c8], PT ;  /* 0x0000f20003007a0c */ /* 0x000fe40003fa6270 */
[----:B------:R-:W-:-:S02]  /*1f910*/  SHF.R.S32.HI R12, RZ, 0x1f, R3 ;  /* 0x0000001fff0c7819 */ /* 0x000fc40000011403 */
[----:B---3--:R-:W-:Y:S02]  /*1f920*/  @!P6 LEA.HI.X R17, R5, R4, R13, 0x2, P0 ;  /* 0x000000040511e211 */ /* 0x008fe400000f140d */
[----:B------:R-:W-:Y:S02]  /*1f930*/  ISETP.GE.AND P4, PT, R2, c[0x0][0x3c8], PT ;  /* 0x0000f20002007a0c */ /* 0x000fe40003f86270 */
[----:B--2---:R-:W-:Y:S02]  /*1f940*/  @!P3 LEA R8, P1, R14, R0, 0x2 ;  /* 0x000000000e08b211 */ /* 0x004fe400078210ff */
[C---:B------:R-:W-:Y:S02]  /*1f950*/  IADD3 R5, R235.reuse, 0x70, RZ ;  /* 0x00000070eb057810 */ /* 0x040fe40007ffe0ff */
[----:B----4-:R-:W-:Y:S02]  /*1f960*/  SHF.R.S32.HI R7, RZ, 0x1f, R14 ;  /* 0x0000001fff077819 */ /* 0x010fe4000001140e */
[----:B------:R-:W-:-:S02]  /*1f970*/  IADD3 R6, R235, 0x68, RZ ;  /* 0x00000068eb067810 */ /* 0x000fc40007ffe0ff */
[----:B------:R-:W-:Y:S02]  /*1f980*/  @!P3 LEA.HI.X R9, R14, R4, R7, 0x2, P1 ;  /* 0x000000040e09b211 */ /* 0x000fe400008f1407 */
[C---:B------:R-:W-:Y:S02]  /*1f990*/  @!P5 LEA R14, P1, R3.reuse, R0, 0x2 ;  /* 0x00000000030ed211 */ /* 0x040fe400078210ff */
[----:B------:R-:W-:Y:S01]  /*1f9a0*/  ISETP.GE.AND P2, PT, R6, c[0x0][0x3c8], PT ;  /* 0x0000f20006007a0c */ /* 0x000fe20003f46270 */
[----:B------:R2:W-:Y:S01]  /*1f9b0*/  @!P3 ST.E.64 [R8.64], R34 ;  /* 0x000000220800b985 */ /* 0x0005e2000c101b06 */
[----:B------:R-:W-:Y:S02]  /*1f9c0*/  @!P5 LEA.HI.X R15, R3, R4, R12, 0x2, P1 ;  /* 0x00000004030fd211 */ /* 0x000fe400008f140c */
[----:B------:R-:W-:Y:S01]  /*1f9d0*/  ISETP.GE.AND P1, PT, R5, c[0x0][0x3c8], PT ;  /* 0x0000f20005007a0c */ /* 0x000fe20003f26270 */
[----:B------:R3:W-:Y:S01]  /*1f9e0*/  @!P6 ST.E.64 [R16.64], R46 ;  /* 0x0000002e1000e985 */ /* 0x0007e2000c101b06 */
[----:B------:R-:W-:-:S02]  /*1f9f0*/  @!P4 LEA R12, P0, R2, R0, 0x2 ;  /* 0x00000000020cc211 */ /* 0x000fc400078010ff */
[----:B------:R-:W-:Y:S01]  /*1fa00*/  SHF.R.S32.HI R7, RZ, 0x1f, R6 ;  /* 0x0000001fff077819 */ /* 0x000fe20000011406 */
[----:B------:R4:W-:Y:S01]  /*1fa10*/  @!P5 ST.E.64 [R14.64], R42 ;  /* 0x0000002a0e00d985 */ /* 0x0009e2000c101b06 */
[----:B------:R-:W-:-:S03]  /*1fa20*/  IADD3 R3, R235, 0x78, RZ ;  /* 0x00000078eb037810 */ /* 0x000fc60007ffe0ff */
[----:B-1----:R-:W-:-:S04]  /*1fa30*/  @!P2 LEA R10, P3, R6, R0, 0x2 ;  /* 0x00000000060aa211 */ /* 0x002fc800078610ff */
[----:B------:R-:W-:Y:S02]  /*1fa40*/  @!P2 LEA.HI.X R11, R6, R4, R7, 0x2, P3 ;  /* 0x00000004060ba211 */ /* 0x000fe400018f1407 */
[----:B------:R-:W-:Y:S02]  /*1fa50*/  IADD3 R7, R235, 0x88, RZ ;  /* 0x00000088eb077810 */ /* 0x000fe40007ffe0ff */
[----:B------:R-:W-:Y:S02]  /*1fa60*/  SHF.R.S32.HI R6, RZ, 0x1f, R3 ;  /* 0x0000001fff067819 */ /* 0x000fe40000011403 */
[----:B------:R-:W-:Y:S02]  /*1fa70*/  ISETP.GE.AND P5, PT, R7, c[0x0][0x3c8], PT ;  /* 0x0000f20007007a0c */ /* 0x000fe40003fa6270 */
[----:B--2---:R-:W-:Y:S02]  /*1fa80*/  SHF.R.S32.HI R8, RZ, 0x1f, R2 ;  /* 0x0000001fff087819 */ /* 0x004fe40000011402 */
[----:B------:R-:W-:-:S02]  /*1fa90*/  SHF.R.S32.HI R9, RZ, 0x1f, R5 ;  /* 0x0000001fff097819 */ /* 0x000fc40000011405 */
[C---:B------:R-:W-:Y:S02]  /*1faa0*/  @!P4 LEA.HI.X R13, R2.reuse, R4, R8, 0x2, P0 ;  /* 0x00000004020dc211 */ /* 0x040fe400000f1408 */
[----:B------:R-:W-:Y:S02]  /*1fab0*/  @!P1 LEA R18, P4, R5, R0, 0x2 ;  /* 0x0000000005129211 */ /* 0x000fe400078810ff */
[----:B------:R-:W-:Y:S02]  /*1fac0*/  ISETP.GE.AND P0, PT, R3, c[0x0][0x3c8], PT ;  /* 0x0000f20003007a0c */ /* 0x000fe40003f06270 */
[----:B------:R-:W-:Y:S02]  /*1fad0*/  @!P1 LEA.HI.X R19, R5, R4, R9, 0x2, P4 ;  /* 0x0000000405139211 */ /* 0x000fe400020f1409 */
[----:B------:R-:W-:Y:S02]  /*1fae0*/  ISETP.GE.AND P4, PT, R2, c[0x0][0x3c8], PT ;  /* 0x0000f20002007a0c */ /* 0x000fe40003f86270 */
[----:B------:R-:W-:-:S02]  /*1faf0*/  IADD3 R8, R235, 0x80, RZ ;  /* 0x00000080eb087810 */ /* 0x000fc40007ffe0ff */
[----:B------:R-:W-:Y:S02]  /*1fb00*/  SHF.R.S32.HI R5, RZ, 0x1f, R7 ;  /* 0x0000001fff057819 */ /* 0x000fe40000011407 */
[----:B------:R-:W-:Y:S02]  /*1fb10*/  ISETP.GE.AND P6, PT, R8, c[0x0][0x3c8], PT ;  /* 0x0000f20008007a0c */ /* 0x000fe40003fc6270 */
[----:B------:R-:W-:Y:S02]  /*1fb20*/  IADD3 R2, R235, 0x90, RZ ;  /* 0x00000090eb027810 */ /* 0x000fe40007ffe0ff */
[C---:B---3--:R-:W-:Y:S02]  /*1fb30*/  @!P0 LEA R16, P3, R3.reuse, R0, 0x2 ;  /* 0x0000000003108211 */ /* 0x048fe400078610ff */
[----:B------:R-:W-:Y:S01]  /*1fb40*/  SHF.R.S32.HI R9, RZ, 0x1f, R2 ;  /* 0x0000001fff097819 */ /* 0x000fe20000011402 */
[----:B------:R1:W-:Y:S01]  /*1fb50*/  @!P4 ST.E.64 [R12.64], R54 ;  /* 0x000000360c00c985 */ /* 0x0003e2000c101b06 */
[----:B------:R-:W-:-:S02]  /*1fb60*/  @!P0 LEA.HI.X R17, R3, R4, R6, 0x2, P3 ;  /* 0x0000000403118211 */ /* 0x000fc400018f1406 */
[C---:B------:R-:W-:Y:S01]  /*1fb70*/  IADD3 R6, R235.reuse, 0x98, RZ ;  /* 0x00000098eb067810 */ /* 0x040fe20007ffe0ff */
[----:B------:R2:W-:Y:S01]  /*1fb80*/  @!P2 ST.E.64 [R10.64], R50 ;  /* 0x000000320a00a985 */ /* 0x0005e2000c101b06 */
[----:B------:R-:W-:Y:S02]  /*1fb90*/  SHF.R.S32.HI R3, RZ, 0x1f, R8 ;  /* 0x0000001fff037819 */ /* 0x000fe40000011408 */
[----:B----4-:R-:W-:Y:S01]  /*1fba0*/  @!P6 LEA R14, P3, R8, R0, 0x2 ;  /* 0x00000000080ee211 */ /* 0x010fe200078610ff */
[----:B------:R-:W-:Y:S01]  /*1fbb0*/  @!P1 ST.E.64 [R18.64], R62 ;  /* 0x0000003e12009985 */ /* 0x000fe2000c101b06 */
[----:B------:R-:W-:Y:S02]  /*1fbc0*/  ISETP.GE.AND P4, PT, R6, c[0x0][0x3c8], PT ;  /* 0x0000f20006007a0c */ /* 0x000fe40003f86270 */
[----:B------:R-:W-:Y:S01]  /*1fbd0*/  @!P6 LEA.HI.X R15, R8, R4, R3, 0x2, P3 ;  /* 0x00000004080fe211 */ /* 0x000fe200018f1403 */
[----:B------:R3:W-:Y:S01]  /*1fbe0*/  @!P0 ST.E.64 [R16.64], R58 ;  /* 0x0000003a10008985 */ /* 0x0007e2000c101b06 */
[----:B------:R-:W-:-:S03]  /*1fbf0*/  IADD3 R3, R235, 0xa8, RZ ;  /* 0x000000a8eb037810 */ /* 0x000fc60007ffe0ff */
[----:B------:R-:W-:Y:S01]  /*1fc00*/  @!P6 ST.E.64 [R14.64], R70 ;  /* 0x000000460e00e985 */ /* 0x000fe2000c101b06 */
[----:B------:R-:W-:-:S05]  /*1fc10*/  ISETP.GE.AND P6, PT, R2, c[0x0][0x3c8], PT ;  /* 0x0000f20002007a0c */ /* 0x000fca0003fc6270 */
[-C--:B------:R-:W-:Y:S02]  /*1fc20*/  @!P4 LEA R8, P1, R6, R0.reuse, 0x2 ;  /* 0x000000000608c211 */ /* 0x080fe400078210ff */
        /* <DEDUP_REMOVED lines=8> */
[-C--:B------:R-:W-:Y:S02]  /*1fcb0*/  @!P2 LEA.HI.X R11, R2, R4.reuse, R9, 0x2, P0 ;  /* 0x00000004020ba211 */ /* 0x080fe400000f1409 */
[----:B------:R-:W-:Y:S02]  /*1fcc0*/  ISETP.GE.AND P2, PT, R3, c[0x0][0x3c8], PT ;  /* 0x0000f20003007a0c */ /* 0x000fe40003f46270 */
[----:B------:R-:W-:Y:S01]  /*1fcd0*/  @!P4 LEA.HI.X R9, R6, R4, R7, 0x2, P1 ;  /* 0x000000040609c211 */ /* 0x000fe200008f1407 */
[----:B------:R2:W-:Y:S01]  /*1fce0*/  @!P6 ST.E.64 [R10.64], R78 ;  /* 0x0000004e0a00e985 */ /* 0x0005e2000c101b06 */
[----:B---3--:R-:W-:Y:S02]  /*1fcf0*/  @!P3 LEA R16, P0, R5, R0, 0x2 ;  /* 0x000000000510b211 */ /* 0x008fe400078010ff */
[C---:B------:R-:W-:Y:S01]  /*1fd00*/  IADD3 R6, R235.reuse, 0xb8, RZ ;  /* 0x000000b8eb067810 */ /* 0x040fe20007ffe0ff */
[----:B------:R3:W-:Y:S01]  /*1fd10*/  @!P4 ST.E.64 [R8.64], R74 ;  /* 0x0000004a0800c985 */ /* 0x0007e2000c101b06 */
[----:B------:R-:W-:-:S02]  /*1fd20*/  IADD3 R7, R235, 0xb0, RZ ;  /* 0x000000b0eb077810 */ /* 0x000fc40007ffe0ff */
[----:B------:R-:W-:Y:S02]  /*1fd30*/  IADD3 R2, R235, 0xc8, RZ ;  /* 0x000000c8eb027810 */ /* 0x000fe40007ffe0ff */
[----:B------:R-:W-:Y:S02]  /*1fd40*/  ISETP.GE.AND P1, PT, R7, c[0x0][0x3c8], PT ;  /* 0x0000f20007007a0c */ /* 0x000fe40003f26270 */
[----:B-1----:R-:W-:Y:S02]  /*1fd50*/  SHF.R.S32.HI R13, RZ, 0x1f, R5 ;  /* 0x0000001fff0d7819 */ /* 0x002fe40000011405 */
[----:B------:R-:W-:Y:S02]  /*1fd60*/  SHF.R.S32.HI R12, RZ, 0x1f, R3 ;  /* 0x0000001fff0c7819 */ /* 0x000fe40000011403 */
[----:B------:R-:W-:Y:S02]  /*1fd70*/  @!P3 LEA.HI.X R17, R5, R4, R13, 0x2, P0 ;  /* 0x000000040511b211 */ /* 0x000fe400000f140d */
[----:B------:R-:W-:-:S02]  /*1fd80*/  ISETP.GE.AND P0, PT, R6, c[0x0][0x3c8], PT ;  /* 0x0000f20006007a0c */ /* 0x000fc40003f06270 */
[C---:B------:R-:W-:Y:S01]  /*1fd90*/  @!P2 LEA R14, P5, R3.reuse, R0, 0x2 ;  /* 0x00000000030ea211 */ /* 0x040fe200078a10ff */
[----:B------:R1:W-:Y:S01]  /*1fda0*/  @!P3 ST.E.64 [R16.64], R86 ;  /* 0x000000561000b985 */ /* 0x0003e2000c101b06 */
[----:B------:R-:W-:Y:S02]  /*1fdb0*/  SHF.R.S32.HI R5, RZ, 0x1f, R6 ;  /* 0x0000001fff057819 */ /* 0x000fe40000011406 */
[----:B------:R-:W-:Y:S02]  /*1fdc0*/  @!P2 LEA.HI.X R15, R3, R4, R12, 0x2, P5 ;  /* 0x00000004030fa211 */ /* 0x000fe400028f140c */
[----:B------:R-:W-:Y:S02]  /*1fdd0*/  IADD3 R3, R235, 0xc0, RZ ;  /* 0x000000c0eb037810 */ /* 0x000fe40007ffe0ff */
[----:B------:R-:W-:Y:S01]  /*1fde0*/  @!P1 LEA R12, P5, R7, R0, 0x2 ;  /* 0x00000000070c9211 */ /* 0x000fe200078a10ff */
[----:B------:R4:W-:Y:S01]  /*1fdf0*/  @!P2 ST.E.64 [R14.64], R82 ;  /* 0x000000520e00a985 */ /* 0x0009e2000c101b06 */
[----:B------:R-:W-:-:S02]  /*1fe00*/  ISETP.GE.AND P6, PT, R3, c[0x0][0x3c8], PT ;  /* 0x0000f20003007a0c */ /* 0x000fc40003fc6270 */
[C---:B--2---:R-:W-:Y:S02]  /*1fe10*/  @!P0 LEA R10, P4, R6.reuse, R0, 0x2 ;  /* 0x00000000060a8211 */ /* 0x044fe400078810ff */
[----:B---3--:R-:W-:Y:S02]  /*1fe20*/  SHF.R.S32.HI R8, RZ, 0x1f, R7 ;  /* 0x0000001fff087819 */ /* 0x008fe40000011407 */
[-C--:B------:R-:W-:Y:S02]  /*1fe30*/  @!P0 LEA.HI.X R11, R6, R4.reuse, R5, 0x2, P4 ;  /* 0x00000004060b8211 */ /* 0x080fe400020f1405 */
[----:B------:R-:W-:Y:S02]  /*1fe40*/  ISETP.GE.AND P4, PT, R2, c[0x0][0x3c8], PT ;  /* 0x0000f20002007a0c */ /* 0x000fe40003f86270 */
[----:B------:R-:W-:Y:S02]  /*1fe50*/  SHF.R.S32.HI R5, RZ, 0x1f, R3 ;  /* 0x0000001fff057819 */ /* 0x000fe40000011403 */
[----:B------:R-:W-:-:S02]  /*1fe60*/  @!P1 LEA.HI.X R13, R7, R4, R8, 0x2, P5 ;  /* 0x00000004070d9211 */ /* 0x000fc400028f1408 */
[C---:B------:R-:W-:Y:S02]  /*1fe70*/  IADD3 R7, R235.reuse, 0xd0, RZ ;  /* 0x000000d0eb077810 */ /* 0x040fe40007ffe0ff */
[----:B------:R-:W-:Y:S01]  /*1fe80*/  IADD3 R8, R235, 0xd8, RZ ;  /* 0x000000d8eb087810 */ /* 0x000fe20007ffe0ff */
[----:B------:R2:W-:Y:S01]  /*1fe90*/  @!P1 ST.E.64 [R12.64], R162 ;  /* 0x000000a20c009985 */ /* 0x0005e2000c101b06 */
[----:B------:R-:W-:Y:S02]  /*1fea0*/  ISETP.GE.AND P5, PT, R7, c[0x0][0x3c8], PT ;  /* 0x0000f20007007a0c */ /* 0x000fe40003fa6270 */
[----:B------:R-:W-:Y:S01]  /*1feb0*/  SHF.R.S32.HI R6, RZ, 0x1f, R2 ;  /* 0x0000001fff067819 */ /* 0x000fe20000011402 */
[----:B------:R3:W-:Y:S01]  /*1fec0*/  @!P0 ST.E.64 [R10.64], R90 ;  /* 0x0000005a0a008985 */ /* 0x0007e2000c101b06 */
[----:B-1----:R-:W-:Y:S02]  /*1fed0*/  @!P4 LEA R16, P2, R2, R0, 0x2 ;  /* 0x000000000210c211 */ /* 0x002fe400078410ff */
[----:B------:R-:W-:-:S02]  /*1fee0*/  ISETP.GE.AND P4, PT, R8, c[0x0][0x3c8], PT ;  /* 0x0000f20008007a0c */ /* 0x000fc40003f86270 */
[----:B------:R-:W-:Y:S02]  /*1fef0*/  SHF.R.S32.HI R9, RZ, 0x1f, R8 ;  /* 0x0000001fff097819 */ /* 0x000fe40000011408 */
[----:B----4-:R-:W-:-:S04]  /*1ff00*/  @!P6 LEA R14, P3, R3, R0, 0x2 ;  /* 0x00000000030ee211 */ /* 0x010fc800078610ff */
[----:B------:R-:W-:Y:S02]  /*1ff10*/  @!P6 LEA.HI.X R15, R3, R4, R5, 0x2, P3 ;  /* 0x00000004030fe211 */ /* 0x000fe400018f1405 */
[C---:B------:R-:W-:Y:S02]  /*1ff20*/  ISETP.GE.AND P3, PT, R2.reuse, c[0x0][0x3c8], PT ;  /* 0x0000f20002007a0c */ /* 0x040fe40003f66270 */
[----:B------:R-:W-:Y:S01]  /*1ff30*/  SHF.R.S32.HI R3, RZ, 0x1f, R7 ;  /* 0x0000001fff037819 */ /* 0x000fe20000011407 */
[----:B------:R-:W-:Y:S01]  /*1ff40*/  @!P6 ST.E.64 [R14.64], R166 ;  /* 0x000000a60e00e985 */ /* 0x000fe2000c101b06 */
[----:B------:R-:W-:Y:S02]  /*1ff50*/  IADD3 R5, R235, 0xe8, RZ ;  /* 0x000000e8eb057810 */ /* 0x000fe40007ffe0ff */
[----:B------:R-:W-:Y:S02]  /*1ff60*/  ISETP.GE.AND P6, PT, R2, c[0x0][0x3c8], PT ;  /* 0x0000f20002007a0c */ /* 0x000fe40003fc6270 */
[----:B--2---:R-:W-:-:S05]  /*1ff70*/  @!P5 LEA R12, P1, R7, R0, 0x2 ;  /* 0x00000000070cd211 */ /* 0x004fca00078210ff */
[-C--:B------:R-:W-:Y:S02]  /*1ff80*/  @!P3 LEA.HI.X R17, R2, R4.reuse, R6, 0x2, P2 ;  /* 0x000000040211b211 */ /* 0x080fe400010f1406 */
[----:B------:R-:W-:Y:S02]  /*1ff90*/  IADD3 R6, R235, 0xe0, RZ ;  /* 0x000000e0eb067810 */ /* 0x000fe40007ffe0ff */
[----:B------:R-:W-:Y:S02]  /*1ffa0*/  @!P5 LEA.HI.X R13, R7, R4, R3, 0x2, P1 ;  /* 0x00000004070dd211 */ /* 0x000fe400008f1403 */
[----:B------:R-:W-:Y:S01]  /*1ffb0*/  @!P6 ST.E.64 [R16.64], R170 ;  /* 0x000000aa1000e985 */ /* 0x000fe2000c101b06 */
[----:B------:R-:W-:Y:S02]  /*1ffc0*/  ISETP.GE.AND P3, PT, R6, c[0x0][0x3c8], PT ;  /* 0x0000f20006007a0c */ /* 0x000fe40003f66270 */
[----:B------:R-:W-:Y:S01]  /*1ffd0*/  ISETP.GE.AND P2, PT, R5, c[0x0][0x3c8], PT ;  /* 0x0000f20005007a0c */ /* 0x000fe20003f46270 */
[----:B------:R-:W-:Y:S01]  /*1ffe0*/  @!P5 ST.E.64 [R12.64], R168 ;  /* 0x000000a80c00d985 */ /* 0x000fe2000c101b06 */
[----:B------:R-:W-:-:S02]  /*1fff0*/  IADD3 R3, R235, 0xf0, RZ ;  /* 0x000000f0eb037810 */ /* 0x000fc40007ffe0ff */
[C---:B---3--:R-:W-:Y:S02]  /*20000*/  @!P4 LEA R10, P0, R8.reuse, R0, 0x2 ;  /* 0x00000000080ac211 */ /* 0x048fe400078010ff */
[----:B------:R-:W-:Y:S02]  /*20010*/  ISETP.GE.AND P1, PT, R3, c[0x0][0x3c8], PT ;  /* 0x0000f20003007a0c */ /* 0x000fe40003f26270 */
[----:B------:R-:W-:Y:S02]  /*20020*/  @!P4 LEA.HI.X R11, R8, R4, R9, 0x2, P0 ;  /* 0x00000004080bc211 */ /* 0x000fe400000f1409 */
[----:B------:R-:W-:Y:S02]  /*20030*/  SHF.R.S32.HI R7, RZ, 0x1f, R6 ;  /* 0x0000001fff077819 */ /* 0x000fe40000011406 */
[C---:B------:R-:W-:Y:S01]  /*20040*/  @!P3 LEA R8, P0, R6.reuse, R0, 0x2 ;  /* 0x000000000608b211 */ /* 0x040fe200078010ff */
[----:B------:R-:W-:Y:S03]  /*20050*/  @!P4 ST.E.64 [R10.64], R110 ;  /* 0x0000006e0a00c985 */ /* 0x000fe6000c101b06 */
[----:B------:R-:W-:-:S02]  /*20060*/  @!P3 LEA.HI.X R9, R6, R4, R7, 0x2, P0 ;  /* 0x000000040609b211 */ /* 0x000fc400000f1407 */
        /* <DEDUP_REMOVED lines=17> */
.L_x_2490:
[----:B------:R-:W2:Y:S04]  /*20180*/  LDL.LU R0, [R1+0x4c] ;  /* 0x00004c0001007983 */ /* 0x000ea80000300800 */
[----:B------:R-:W3:Y:S04]  /*20190*/  LDL R8, [R1+0x10] ;  /* 0x0000100001087983 */ /* 0x000ee80000100800 */
[----:B------:R-:W4:Y:S01]  /*201a0*/  LDL R7, [R1+0x24] ;  /* 0x0000240001077983 */ /* 0x000f220000100800 */
        /* <DEDUP_REMOVED lines=13> */
[----:B-1----:R-:W-:Y:S01]  /*20280*/  SEL R18, R0, c[0x0][0x3d4], P0 ;  /* 0x0000f50000127a07 */ /* 0x002fe20000000000 */
[----:B------:R-:W-:Y:S05]  /*20290*/  @P1 BRA `(.L_x_2511) ;  /* 0x0000004000001947 */ /* 0x000fea0003800000 */
[----:B------:R-:W-:Y:S05]  /*202a0*/  @!P2 BRA `(.L_x_2511) ;  /* 0x000000300000a947 */ /* 0x000fea0003800000 */
[----:B------:R1:W2:Y:S04]  /*202b0*/  LDG.E R0, [R4.64] ;  /* 0x0000000604007981 */ /* 0x0002a8000c1e1900 */
[----:B-1-3--:R-:W2:Y:S02]  /*202c0*/  LDG.E R4, [R4.64+0x4] ;  /* 0x0000040604047981 */ /* 0x00aea4000c1e1900 */
[----:B--2--5:R-:W-:Y:S02]  /*202d0*/  IADD3 R19, -R0, R4, RZ ;  /* 0x0000000400137210 */ /* 0x024fe40007ffe1ff */
.L_x_2511:
[----:B------:R-:W1:Y:S01]  /*202e0*/  S2R R21, SR_TID.X ;  /* 0x0000000000157919 */ /* 0x000e620000002100 */
[----:B------:R-:W-:Y:S01]  /*202f0*/  BSSY B0, `(.L_x_2512) ;  /* 0x0000038000007945 */ /* 0x000fe20003800000 */
[----:B------:R-:W-:Y:S02]  /*20300*/  SEL R12, R8, RZ, !P2 ;  /* 0x000000ff080c7207 */ /* 0x000fe40005000000 */
[----:B------:R-:W-:-:S02]  /*20310*/  SEL R20, R7, RZ, !P2 ;  /* 0x000000ff07147207 */ /* 0x000fc40005000000 */
[----:B-----5:R-:W-:Y:S02]  /*20320*/  SHF.R.S32.HI R17, RZ, 0x1f, R6 ;  /* 0x0000001fff117819 */ /* 0x020fe40000011406 */
[----:B-1----:R-:W-:-:S13]  /*20330*/  ISETP.GT.AND P0, PT, R21, 0x7f, PT ;  /* 0x0000007f1500780c */ /* 0x002fda0003f04270 */
[----:B------:R-:W-:Y:S05]  /*20340*/  @P0 BRA `(.L_x_2513) ;  /* 0x0000032000000947 */ /* 0x000fea0003800000 */
[----:B---3--:R-:W2:Y:S01]  /*20350*/  LDL R2, [R1+0x20] ;  /* 0x0000200001027983 */ /* 0x008ea20000100800 */
        /* <DEDUP_REMOVED lines=49> */
.L_x_2513:
[----:B------:R-:W-:Y:S05]  /*20670*/  BSYNC B0 ;  /* 0x0000000000007941 */ /* 0x000fea0003800000 */
.L_x_2512:
[----:B------:R-:W-:-:S13]  /*20680*/  ISETP.GT.AND P0, PT, R18, 0x1, PT ;  /* 0x000000011200780c */ /* 0x000fda0003f04270 */
[----:B------:R-:W-:Y:S05]  /*20690*/  @P0 BRA `(.L_x_2505) ;  /* 0x000008d000000947 */ /* 0x000fea0003800000 */
[----:B------:R-:W2:Y:S04]  /*206a0*/  LDL.LU R8, [R1+0x1c] ;  /* 0x00001c0001087983 */ /* 0x000ea80000300800 */
[----:B------:R-:W4:Y:S01]  /*206b0*/  LDL.LU R7, [R1+0x20] ;  /* 0x0000200001077983 */ /* 0x000f220000300800 */
[----:B-1-3--:R-:W-:Y:S01]  /*206c0*/  SHF.R.S32.HI R4, RZ, 0x1f, R21 ;  /* 0x0000001fff047819 */ /* 0x00afe20000011415 */
        /* <DEDUP_REMOVED lines=12> */
[----:B--2---:R-:W-:-:S04]  /*20790*/  IMAD.WIDE.U32 R2, R8, c[0x0][0x3e8], R2 ;  /* 0x0000fa0008027a25 */ /* 0x004fc800078e0002 */
[----:B----4-:R-:W-:Y:S01]  /*207a0*/  IMAD.IADD R4, R7, 0x1, R0 ;  /* 0x0000000107047824 */ /* 0x010fe200078e0200 */
[----:B------:R-:W-:Y:S01]  /*207b0*/  IADD3 R13, R225, R7, RZ ;  /* 0x00000007e10d7210 */ /* 0x000fe20007ffe0ff */
[----:B------:R-:W-:Y:S02]  /*207c0*/  IMAD R3, R8, c[0x0][0x3ec], R3 ;  /* 0x0000fb0008037a24 */ /* 0x000fe400078e0203 */
[----:B------:R-:W-:Y:S01]  /*207d0*/  @P0 IMAD.HI.U32 R6, R4, c[0x0][0x4ec], RZ ;  /* 0x00013b0004060a27 */ /* 0x000fe200078e00ff */
[----:B------:R-:W-:-:S03]  /*207e0*/  MOV R0, R4 ;  /* 0x0000000400007202 */ /* 0x000fc60000000f00 */
[----:B------:R-:W-:Y:S01]  /*207f0*/  IMAD.WIDE.U32 R2, R12, c[0x0][0x3f0], R2 ;  /* 0x0000fc000c027a25 */ /* 0x000fe200078e0002 */
[----:B------:R-:W-:-:S04]  /*20800*/  @P0 SHF.R.U32.HI R0, RZ, c[0x0][0x4f0], R6 ;  /* 0x00013c00ff000a19 */ /* 0x000fc80000011606 */
[--C-:B------:R-:W-:Y:S02]  /*20810*/  SHF.R.S32.HI R6, RZ, 0x1f, R0.reuse ;  /* 0x0000001fff067819 */ /* 0x100fe40000011400 */
[----:B------:R-:W-:Y:S01]  /*20820*/  IADD3 R3, R3, R5, RZ ;  /* 0x0000000503037210 */ /* 0x000fe20007ffe0ff */
[----:B------:R-:W-:Y:S02]  /*20830*/  IMAD.MOV R5, RZ, RZ, -R0 ;  /* 0x000000ffff057224 */ /* 0x000fe400078e0a00 */
[----:B------:R-:W-:Y:S02]  /*20840*/  IMAD R6, R6, c[0x0][0x3e0], RZ ;  /* 0x0000f80006067a24 */ /* 0x000fe400078e02ff */
        /* <DEDUP_REMOVED lines=13> */
.L_x_2569:
[----:B------:R-:W-:Y:S05]  /*20920*/  BRA.DIV ~URZ, `(.L_x_2515) ;  /* 0x000025827f007947 */ /* 0x000fea000b800000 */
[----:B------:R3:W4:Y:S02]  /*20930*/  SHFL.IDX PT, R2, R14, RZ, 0x181f ;  /* 0x00181fff0e027589 */ /* 0x00072400000e0000 */
.L_x_2570:
        /* <DEDUP_REMOVED lines=27> */
.L_x_2517:
[----:B------:R-:W-:Y:S05]  /*20af0*/  BSYNC B0 ;  /* 0x0000000000007941 */ /* 0x000fea0003800000 */
.L_x_2516:
[----:B------:R-:W-:Y:S05]  /*20b00*/  BRA.DIV ~URZ, `(.L_x_2518) ;  /* 0x000024127f007947 */ /* 0x000fea000b800000 */
[----:B--2---:R2:W1:Y:S04]  /*20b10*/  SHFL.IDX PT, R10, R11, 0x1, 0x181f ;  /* 0x00381f000b0a7f89 */ /* 0x00446800000e0000 */
[----:B----4-:R2:W4:Y:S02]  /*20b20*/  SHFL.IDX PT, R2, R14, 0x1, 0x181f ;  /* 0x00381f000e027f89 */ /* 0x01052400000e0000 */
.L_x_2571:
        /* <DEDUP_REMOVED lines=20> */
.L_x_2520:
[----:B------:R-:W-:Y:S05]  /*20c70*/  BSYNC B0 ;  /* 0x0000000000007941 */ /* 0x000fea0003800000 */
.L_x_2519:
[----:B------:R-:W-:Y:S05]  /*20c80*/  BRA.DIV ~URZ, `(.L_x_2521) ;  /* 0x000023627f007947 */ /* 0x000fea000b800000 */
[----:B-1----:R1:W2:Y:S02]  /*20c90*/  SHFL.IDX PT, R10, R11, 0x2, 0x181f ;  /* 0x00581f000b0a7f89 */ /* 0x0022a400000e0000 */
.L_x_2572:
[----:B------:R-:W-:Y:S05]  /*20ca0*/  BRA.DIV ~URZ, `(.L_x_2522) ;  /* 0x000023b27f007947 */ /* 0x000fea000b800000 */
[----:B----4-:R4:W1:Y:S02]  /*20cb0*/  SHFL.IDX PT, R2, R14, 0x2, 0x181f ;  /* 0x00581f000e027f89 */ /* 0x01086400000e0000 */
.L_x_2573:
        /* <DEDUP_REMOVED lines=20> */
.L_x_2524:
[----:B------:R-:W-:Y:S05]  /*20e00*/  BSYNC B0 ;  /* 0x0000000000007941 */ /* 0x000fea0003800000 */
.L_x_2523:
[----:B------:R-:W-:Y:S05]  /*20e10*/  BRA.DIV ~URZ, `(.L_x_2525) ;  /* 0x000022b27f007947 */ /* 0x000fea000b800000 */
[----:B--2---:R2:W3:Y:S04]  /*20e20*/  SHFL.IDX PT, R10, R11, 0x3, 0x181f ;  /* 0x00781f000b0a7f89 */ /* 0x0044e800000e0000 */
[----:B-1----:R2:W1:Y:S02]  /*20e30*/  SHFL.IDX PT, R2, R14, 0x3, 0x181f ;  /* 0x00781f000e027f89 */ /* 0x00246400000e0000 */
.L_x_2574:
        /* <DEDUP_REMOVED lines=19> */
.L_x_2505:
[----:B------:R-:W-:Y:S05]  /*20f70*/  BSYNC B1 ;  /* 0x0000000000017941 */ /* 0x000fea0003800000 */
.L_x_2489:
[----:B-1--4-:R-:W4:Y:S02]  /*20f80*/  LDL R0, [R1+0x58] ;  /* 0x0000580001007983 */ /* 0x012f240000100800 */
[----:B----4-:R-:W-:-:S13]  /*20f90*/  ISETP.NE.AND P0, PT, R0, RZ, PT ;  /* 0x000000ff0000720c */ /* 0x010fda0003f05270 */
[----:B------:R-:W-:Y:S01]  /*20fa0*/  @P0 WARPSYNC 0xffffffff ;  /* 0xffffffff00000948 */ /* 0x000fe20003800000 */
[----:B------:R-:W-:Y:S06]  /*20fb0*/  @P0 BAR.SYNC.DEFER_BLOCKING 0x5, 0x100 ;  /* 0x0144000000000b1d */ /* 0x000fec0000010000 */
[----:B---3--:R-:W1:Y:S04]  /*20fc0*/  @P0 LDS.128 R4, [0x20080] ;  /* 0x02008000ff040984 */ /* 0x008e680000000c00 */
[----:B-1----:R1:W-:Y:S04]  /*20fd0*/  @P0 STL.64 [R1], R4 ;  /* 0x0000000401000387 */ /* 0x0023e80000100a00 */
        /* <DEDUP_REMOVED lines=9> */
.L_x_2575:
[----:B------:R-:W-:Y:S05]  /*21070*/  BRA.DIV ~URZ, `(.L_x_2528) ;  /* 0x000021927f007947 */ /* 0x000fea000b800000 */
[----:B------:R3:W4:Y:S02]  /*21080*/  SHFL.IDX PT, R8, R114, 0x1, 0x1f ;  /* 0x00201f0072087f89 */ /* 0x00072400000e0000 */
.L_x_2576:
        /* <DEDUP_REMOVED lines=19> */
.L_x_2577:
        /* <DEDUP_REMOVED lines=16> */
.L_x_2578:
[----:B---3--:R-:W-:Y:S01]  /*212c0*/  IMAD R0, R0, c[0x0][0x538], RZ ;  /* 0x00014e0000007a24 */ /* 0x008fe200078e02ff */
[----:B------:R-:W-:Y:S04]  /*212d0*/  BSSY B1, `(.L_x_2531) ;  /* 0x00000d0000017945 */ /* 0x000fe80003800000 */
[----:B----4-:R-:W-:-:S04]  /*212e0*/  IADD3 R8, R0, R8, RZ ;  /* 0x0000000800087210 */ /* 0x010fc80007ffe0ff */
[----:B--2---:R-:W-:-:S13]  /*212f0*/  ISETP.GT.AND P0, PT, R8, R10, PT ;  /* 0x0000000a0800720c */ /* 0x004fda0003f04270 */
[----:B------:R-:W-:Y:S05]  /*21300*/  @P0 BRA `(.L_x_2532) ;  /* 0x0000025000000947 */ /* 0x000fea0003800000 */
.L_x_2536:
        /* <DEDUP_REMOVED lines=17> */
.L_x_2579:
        /* <DEDUP_REMOVED lines=16> */
.L_x_2580:
[----:B--2---:R-:W-:-:S05]  /*21520*/  IMAD R0, R0, c[0x0][0x538], RZ ;  /* 0x00014e0000007a24 */ /* 0x004fca00078e02ff */
[----:B------:R-:W-:-:S04]  /*21530*/  IADD3 R8, R0, R8, RZ ;  /* 0x0000000800087210 */ /* 0x000fc80007ffe0ff */
[----:B------:R-:W-:-:S13]  /*21540*/  ISETP.GT.AND P0, PT, R8, R10, PT ;  /* 0x0000000a0800720c */ /* 0x000fda0003f04270 */
[----:B-1----:R-:W-:Y:S05]  /*21550*/  @!P0 BRA `(.L_x_2536) ;  /* 0xfffffdb000008947 */ /* 0x002fea000383ffff */
.L_x_2532:
[----:B------:R-:W-:-:S05]  /*21560*/  IADD3 R12, -R0, R8, RZ ;  /* 0x00000008000c7210 */ /* 0x000fca0007ffe1ff */
[----:B------:R-:W-:-:S05]  /*21570*/  IMAD R0, R4, c[0x0][0x538], R12 ;  /* 0x00014e0004007a24 */ /* 0x000fca00078e020c */
[----:B------:R-:W-:Y:S01]  /*21580*/  ISETP.GT.AND P0, PT, R0, R10, PT ;  /* 0x0000000a0000720c */ /* 0x000fe20003f04270 */
[----:B------:R-:W-:-:S12]  /*21590*/  BRA.DIV ~URZ, `(.L_x_2537) ;  /* 0x000020d27f007947 */ /* 0x000fd8000b800000 */
[----:B------:R-:W-:-:S03]  /*215a0*/  VOTE.ANY R11, PT, !P0 ;  /* 0x00000000000b7806 */ /* 0x000fc600040e0100 */
.L_x_2581:
[----:B------:R-:W2:Y:S01]  /*215b0*/  LDL.LU R2, [R1+0xc] ;  /* 0x00000c0001027983 */ /* 0x000ea20000300800 */
[----:B------:R-:W2:Y:S02]  /*215c0*/  POPC R0, R11 ;  /* 0x0000000b00007309 */ /* 0x000ea40000000000 */
[----:B--2---:R-:W-:-:S05]  /*215d0*/  IADD3 R2, R0, R2, RZ ;  /* 0x0000000200027210 */ /* 0x004fca0007ffe0ff */
[----:B------:R2:W-:Y:S01]  /*215e0*/  STL [R1+0xc], R2 ;  /* 0x00000c0201007387 */ /* 0x0005e20000100800 */
[----:B------:R-:W-:Y:S05]  /*215f0*/  BRA.DIV ~URZ, `(.L_x_2538) ;  /* 0x000020c27f007947 */ /* 0x000fea000b800000 */
[----:B------:R3:W4:Y:S04]  /*21600*/  SHFL.IDX PT, R8, R6, R0, 0x1f ;  /* 0x00001f0006087589 */ /* 0x00072800000e0000 */
[----:B------:R3:W1:Y:S02]  /*21610*/  SHFL.IDX PT, R7, R7, R0, 0x1f ;  /* 0x00001f0007077589 */ /* 0x00066400000e0000 */
.L_x_2582:
[----:B------:R-:W-:Y:S01]  /*21620*/  ISETP.NE.AND P0, PT, R11, RZ, PT ;  /* 0x000000ff0b00720c */ /* 0x000fe20003f05270 */
[----:B------:R-:W-:-:S12]  /*21630*/  BSSY B0, `(.L_x_2539) ;  /* 0x0000005000007945 */ /* 0x000fd80003800000 */
[----:B------:R-:W-:Y:S05]  /*21640*/  @!P0 BRA `(.L_x_2540) ;  /* 0x0000003000008947 */ /* 0x000fea0003800000 */
[----:B---3--:R-:W-:Y:S01]  /*21650*/  IADD3 R0, R0, -0x1, RZ ;  /* 0xffffffff00007810 */ /* 0x008fe20007ffe0ff */
[----:B------:R-:W-:Y:S05]  /*21660*/  BRA.DIV ~URZ, `(.L_x_2541) ;  /* 0x000021227f007947 */ /* 0x000fea000b800000 */
[----:B------:R3:W2:Y:S02]  /*21670*/  SHFL.IDX PT, R13, R4, R0, 0x1f ;  /* 0x00001f00040d7589 */ /* 0x0006a400000e0000 */
.L_x_2540:
[----:B------:R-:W-:Y:S05]  /*21680*/  BSYNC B0 ;  /* 0x0000000000007941 */ /* 0x000fea0003800000 */
.L_x_2539:
[----:B--23--:R-:W-:Y:S01]  /*21690*/  IMAD R0, R13, c[0x0][0x538], R12 ;  /* 0x00014e000d007a24 */ /* 0x00cfe200078e020c */
[----:B-1----:R-:W-:Y:S01]  /*216a0*/  ISETP.NE.AND P0, PT, R7, 0x1, PT ;  /* 0x000000010700780c */ /* 0x002fe20003f05270 */
[----:B------:R-:W-:Y:S03]  /*216b0*/  BSSY B0, `(.L_x_2542) ;  /* 0x0000088000007945 */ /* 0x000fe60003800000 */
[----:B------:R1:W-:Y:S01]  /*216c0*/  STL [R1], R0 ;  /* 0x0000000001007387 */ /* 0x0003e20000100800 */
[----:B------:R-:W-:-:S08]  /*216d0*/  IADD3 R6, -R0, R10, RZ ;  /* 0x0000000a00067210 */ /* 0x000fd00007ffe1ff */
[----:B------:R-:W-:Y:S05]  /*216e0*/  @!P0 BRA `(.L_x_2543) ;  /* 0x000003f000008947 */ /* 0x000fea0003800000 */
[-C--:B-1--4-:R-:W-:Y:S02]  /*216f0*/  IABS R0, R8.reuse ;  /* 0x0000000800007213 */ /* 0x092fe40000000000 */
        /* <DEDUP_REMOVED lines=62> */
.L_x_2543:
        /* <DEDUP_REMOVED lines=69> */
.L_x_2544:
[----:B------:R-:W-:Y:S05]  /*21f30*/  BSYNC B0 ;  /* 0x0000000000007941 */ /* 0x000fea0003800000 */
.L_x_2542:
[----:B------:R-:W-:-:S04]  /*21f40*/  LOP3.LUT R2, RZ, R2, RZ, 0x33, !PT ;  /* 0x00000002ff027212 */ /* 0x000fc800078e33ff */
[----:B-1----:R-:W-:-:S05]  /*21f50*/  IADD3 R0, R2, R8, RZ ;  /* 0x0000000802007210 */ /* 0x002fca0007ffe0ff */
[----:B------:R1:W-:Y:S01]  /*21f60*/  STL [R1+0x4], R0 ;  /* 0x0000040001007387 */ /* 0x0003e20000100800 */
[----:B------:R-:W-:Y:S05]  /*21f70*/  BRA `(.L_x_2545) ;  /* 0x0000005000007947 */ /* 0x000fea0003800000 */
.L_x_2533:
[----:B------:R-:W-:Y:S01]  /*21f80*/  MOV R0, c[0x0][0x53c] ;  /* 0x00014f0000007a02 */ /* 0x000fe20000000f00 */
[----:B------:R2:W-:Y:S04]  /*21f90*/  STL [R1], R10 ;  /* 0x0000000a01007387 */ /* 0x0005e80000100800 */
[----:B------:R2:W-:Y:S04]  /*21fa0*/  STL [R1+0x4], RZ ;  /* 0x000004ff01007387 */ /* 0x0005e80000100800 */
[----:B------:R2:W-:Y:S04]  /*21fb0*/  STL [R1+0x8], RZ ;  /* 0x000008ff01007387 */ /* 0x0005e80000100800 */
[----:B------:R2:W-:Y:S02]  /*21fc0*/  STL [R1+0xc], R0 ;  /* 0x00000c0001007387 */ /* 0x0005e40000100800 */
.L_x_2545:
[----:B------:R-:W-:Y:S05]  /*21fd0*/  BSYNC B1 ;  /* 0x0000000000017941 */ /* 0x000fea0003800000 */
.L_x_2531:
[----:B-1----:R-:W3:Y:S04]  /*21fe0*/  LDL R4, [R1] ;  /* 0x0000000001047983 */ /* 0x002ee80000100800 */
        /* <DEDUP_REMOVED lines=8> */
.L_x_2526:
[----:B--2---:R-:W2:Y:S02]  /*22070*/  LDL R0, [R1+0xc] ;  /* 0x00000c0001007983 */ /* 0x004ea40000100800 */
[----:B--2---:R-:W-:-:S13]  /*22080*/  ISETP.GE.AND P0, PT, R0, c[0x0][0x53c], PT ;  /* 0x00014f0000007a0c */ /* 0x004fda0003f06270 */
[----:B-1----:R-:W-:Y:S01]  /*22090*/  @P0 CALL.REL.NOINC `(.L_x_2546) ;  /* 0x0000001000000944 */ /* 0x002fe20003c00000 */
[----:B------:R-:W-:Y:S05]  /*220a0*/  BRA `(.L_x_2547) ;  /* 0xfffdf93000007947 */ /* 0x000fea000383ffff */
.L_x_2546:
[----:B------:R-:W-:Y:S05]  /*220b0*/  EXIT ;  /* 0x000000000000794d */ /* 0x000fea0003800000 */
.L_x_2335:
[----:B------:R-:W-:Y:S01]  /*220c0*/  IMAD.MOV.U32 R0, RZ, RZ, R5 ;  /* 0x000000ffff007224 */ /* 0x000fe200078e0005 */
[----:B------:R-:W-:Y:S02]  /*220d0*/  MOV R2, 0x1 ;  /* 0x0000000100027802 */ /* 0x000fe40000000f00 */
[----:B------:R-:W-:Y:S02]  /*220e0*/  MOV R3, 0x22100 ;  /* 0x0002210000037802 */ /* 0x000fe40000000f00 */
[----:B------:R-:W-:Y:S05]  /*220f0*/  CALL.REL.NOINC `($__internal_50_$__cuda_sm70_shflsync_up_p) ;  /* 0x000017a000007944 */ /* 0x000fea0003c00000 */
[----:B------:R-:W-:Y:S01]  /*22100*/  MOV R0, R4 ;  /* 0x0000000400007202 */ /* 0x000fe20000000f00 */
[----:B------:R-:W-:Y:S05]  /*22110*/  BRA `(.L_x_2548) ;  /* 0xfffde36000007947 */ /* 0x000fea000383ffff */
.L_x_2336:
[----:B------:R-:W-:Y:S01]  /*22120*/  IMAD.MOV.U32 R0, RZ, RZ, R5 ;  /* 0x000000ffff007224 */ /* 0x000fe200078e0005 */
[----:B------:R-:W-:Y:S02]  /*22130*/  MOV R2, 0x2 ;  /* 0x0000000200027802 */ /* 0x000fe40000000f00 */
[----:B------:R-:W-:Y:S02]  /*22140*/  MOV R3, 0x22160 ;  /* 0x0002216000037802 */ /* 0x000fe40000000f00 */
[----:B------:R-:W-:Y:S05]  /*22150*/  CALL.REL.NOINC `($__internal_50_$__cuda_sm70_shflsync_up_p) ;  /* 0x0000174000007944 */ /* 0x000fea0003c00000 */
[----:B------:R-:W-:Y:S01]  /*22160*/  SEL R0, R4, RZ, P4 ;  /* 0x000000ff04007207 */ /* 0x000fe20002000000 */
[----:B------:R-:W-:Y:S01]  /*22170*/  IMAD.MOV.U32 R2, RZ, RZ, 0x4 ;  /* 0x00000004ff027424 */ /* 0x000fe200078e00ff */
[----:B------:R-:W-:-:S03]  /*22180*/  MOV R3, 0x221b0 ;  /* 0x000221b000037802 */ /* 0x000fc60000000f00 */
[----:B------:R-:W-:Y:S02]  /*22190*/  IMAD.IADD R0, R5, 0x1, R0 ;  /* 0x0000000105007824 */ /* 0x000fe400078e0200 */
        /* <DEDUP_REMOVED lines=13> */
[----:B------:R-:W-:Y:S02]  /*22270*/  MOV R3, 0x1f ;  /* 0x0000001f00037802 */ /* 0x000fe40000000f00 */
[----:B------:R-:W-:Y:S01]  /*22280*/  MOV R2, 0x222c0 ;  /* 0x000222c000027802 */ /* 0x000fe20000000f00 */
[----:B------:R-:W-:-:S04]  /*22290*/  IMAD.IADD R4, R0, 0x1, R4 ;  /* 0x0000000100047824 */ /* 0x000fc800078e0204 */
[----:B------:R-:W-:Y:S02]  /*222a0*/  IMAD.MOV.U32 R9, RZ, RZ, R4 ;  /* 0x000000ffff097224 */ /* 0x000fe400078e0004 */
[----:B------:R-:W-:Y:S05]  /*222b0*/  CALL.REL.NOINC `($__internal_49_$__cuda_sm70_shflsync_idx_p) ;  /* 0x0000159000007944 */ /* 0x000fea0003c00000 */
[----:B------:R-:W-:Y:S01]  /*222c0*/  MOV R0, R5 ;  /* 0x0000000500007202 */ /* 0x000fe20000000f00 */
[----:B------:R-:W-:Y:S05]  /*222d0*/  BRA `(.L_x_2549) ;  /* 0xfffde2a000007947 */ /* 0x000fea000383ffff */
.L_x_2338:
[----:B------:R-:W-:Y:S02]  /*222e0*/  SEL R0, RZ, 0x1, P0 ;  /* 0x00000001ff007807 */ /* 0x000fe40000000000 */
[----:B------:R-:W-:Y:S02]  /*222f0*/  MOV R2, 0x22310 ;  /* 0x0002231000027802 */ /* 0x000fe40000000f00 */
[----:B------:R-:W-:Y:S05]  /*22300*/  CALL.REL.NOINC `($__internal_51_$__cuda_sm70_votesync_ballot) ;  /* 0x0000160000007944 */ /* 0x000fea0003c00000 */
[----:B------:R-:W-:Y:S01]  /*22310*/  MOV R11, R0 ;  /* 0x00000000000b7202 */ /* 0x000fe20000000f00 */
[----:B------:R-:W-:Y:S05]  /*22320*/  BRA `(.L_x_2550) ;  /* 0xfffde2e000007947 */ /* 0x000fea000383ffff */
.L_x_2339:
[----:B------:R-:W-:Y:S01]  /*22330*/  IMAD.MOV.U32 R9, RZ, RZ, R10 ;  /* 0x000000ffff097224 */ /* 0x000fe200078e000a */
[----:B------:R-:W-:Y:S01]  /*22340*/  MOV R5, R0 ;  /* 0x0000000000057202 */ /* 0x000fe20000000f00 */
[----:B------:R-:W-:Y:S01]  /*22350*/  IMAD.MOV.U32 R3, RZ, RZ, 0x1f ;  /* 0x0000001fff037424 */ /* 0x000fe200078e00ff */
[----:B-1----:R-:W-:Y:S02]  /*22360*/  MOV R2, 0x22380 ;  /* 0x0002238000027802 */ /* 0x002fe40000000f00 */
[----:B------:R-:W-:Y:S05]  /*22370*/  CALL.REL.NOINC `($__internal_49_$__cuda_sm70_shflsync_idx_p) ;  /* 0x000014d000007944 */ /* 0x000fea0003c00000 */
[----:B------:R-:W-:Y:S01]  /*22380*/  IMAD.MOV.U32 R13, RZ, RZ, R5 ;  /* 0x000000ffff0d7224 */ /* 0x000fe200078e0005 */
[----:B------:R-:W-:Y:S01]  /*22390*/  MOV R9, R8 ;  /* 0x0000000800097202 */ /* 0x000fe20000000f00 */
[----:B------:R-:W-:Y:S01]  /*223a0*/  IMAD.MOV.U32 R6, RZ, RZ, RZ ;  /* 0x000000ffff067224 */ /* 0x000fe200078e00ff */
[----:B------:R-:W-:Y:S01]  /*223b0*/  MOV R5, R0 ;  /* 0x0000000000057202 */ /* 0x000fe20000000f00 */
[----:B------:R-:W-:Y:S01]  /*223c0*/  IMAD.MOV.U32 R3, RZ, RZ, 0x1f ;  /* 0x0000001fff037424 */ /* 0x000fe200078e00ff */
[----:B------:R-:W-:-:S02]  /*223d0*/  MOV R2, 0x223f0 ;  /* 0x000223f000027802 */ /* 0x000fc40000000f00 */
[----:B------:R-:W-:Y:S05]  /*223e0*/  CALL.REL.NOINC `($__internal_49_$__cuda_sm70_shflsync_idx_p) ;  /* 0x0000146000007944 */ /* 0x000fea0003c00000 */
[----:B------:R-:W-:Y:S01]  /*223f0*/  MOV R10, R5 ;  /* 0x00000005000a7202 */ /* 0x000fe20000000f00 */
[----:B------:R-:W-:Y:S05]  /*22400*/  BRA `(.L_x_2551) ;  /* 0xfffde27000007947 */ /* 0x000fea000383ffff */
.L_x_2342:
[----:B------:R-:W-:Y:S01]  /*22410*/  IMAD.MOV.U32 R9, RZ, RZ, R4 ;  /* 0x000000ffff097224 */ /* 0x000fe200078e0004 */
[----:B------:R-:W-:-:S02]  /*22420*/  MOV R3, 0x1f ;  /* 0x0000001f00037802 */ /* 0x000fc40000000f00 */
[----:B-1----:R-:W-:Y:S02]  /*22430*/  MOV R2, 0x22450 ;  /* 0x0002245000027802 */ /* 0x002fe40000000f00 */
[----:B--234-:R-:W-:Y:S05]  /*22440*/  CALL.REL.NOINC `($__internal_49_$__cuda_sm70_shflsync_idx_p) ;  /* 0x0000140000007944 */ /* 0x01cfea0003c00000 */
[----:B------:R-:W-:Y:S01]  /*22450*/  MOV R6, R5 ;  /* 0x0000000500067202 */ /* 0x000fe20000000f00 */
[----:B------:R-:W-:Y:S05]  /*22460*/  BRA `(.L_x_2341) ;  /* 0xfffde27000007947 */ /* 0x000fea000383ffff */
.L_x_2397:
[----:B------:R-:W-:Y:S01]  /*22470*/  IMAD.MOV.U32 R9, RZ, RZ, R12 ;  /* 0x000000ffff097224 */ /* 0x000fe200078e000c */
[----:B------:R-:W-:Y:S01]  /*22480*/  MOV R5, RZ ;  /* 0x000000ff00057202 */ /* 0x000fe20000000f00 */
[----:B------:R-:W-:Y:S01]  /*22490*/  IMAD.MOV.U32 R3, RZ, RZ, 0x181f ;  /* 0x0000181fff037424 */ /* 0x000fe200078e00ff */
[----:B------:R-:W-:Y:S02]  /*224a0*/  MOV R2, 0x224c0 ;  /* 0x000224c000027802 */ /* 0x000fe40000000f00 */
[----:B-----5:R-:W-:Y:S05]  /*224b0*/  CALL.REL.NOINC `($__internal_49_$__cuda_sm70_shflsync_idx_p) ;  /* 0x0000139000007944 */ /* 0x020fea0003c00000 */
[----:B------:R-:W-:Y:S01]  /*224c0*/  MOV R4, R5 ;  /* 0x0000000500047202 */ /* 0x000fe20000000f00 */
[----:B------:R-:W-:Y:S05]  /*224d0*/  BRA `(.L_x_2552) ;  /* 0xfffe756000007947 */ /* 0x000fea000383ffff */
.L_x_2398:
[----:B------:R-:W-:Y:S01]  /*224e0*/  IMAD.MOV.U32 R9, RZ, RZ, R15 ;  /* 0x000000ffff097224 */ /* 0x000fe200078e000f */
[----:B------:R-:W-:Y:S01]  /*224f0*/  MOV R5, RZ ;  /* 0x000000ff00057202 */ /* 0x000fe20000000f00 */
[----:B------:R-:W-:Y:S01]  /*22500*/  IMAD.MOV.U32 R3, RZ, RZ, 0x181f ;  /* 0x0000181fff037424 */ /* 0x000fe200078e00ff */
[----:B------:R-:W-:Y:S02]  /*22510*/  MOV R2, 0x22530 ;  /* 0x0002253000027802 */ /* 0x000fe40000000f00 */
[----:B-12--5:R-:W-:Y:S05]  /*22520*/  CALL.REL.NOINC `($__internal_49_$__cuda_sm70_shflsync_idx_p) ;  /* 0x0000132000007944 */ /* 0x026fea0003c00000 */
[----:B------:R-:W-:Y:S01]  /*22530*/  MOV R2, R5 ;  /* 0x0000000500027202 */ /* 0x000fe20000000f00 */
[----:B------:R-:W-:Y:S05]  /*22540*/  BRA `(.L_x_2553) ;  /* 0xfffe751000007947 */ /* 0x000fea000383ffff */
.L_x_2401:
[----:B--2---:R-:W-:Y:S01]  /*22550*/  IMAD.MOV.U32 R9, RZ, RZ, R12 ;  /* 0x000000ffff097224 */ /* 0x004fe200078e000c */
[----:B------:R-:W-:Y:S01]  /*22560*/  MOV R5, 0x1 ;  /* 0x0000000100057802 */ /* 0x000fe20000000f00 */
[----:B------:R-:W-:Y:S01]  /*22570*/  IMAD.MOV.U32 R3, RZ, RZ, 0x181f ;  /* 0x0000181fff037424 */ /* 0x000fe200078e00ff */
[----:B----4-:R-:W-:-:S02]  /*22580*/  MOV R2, 0x225a0 ;  /* 0x000225a000027802 */ /* 0x010fc40000000f00 */
[----:B-1---5:R-:W-:Y:S05]  /*22590*/  CALL.REL.NOINC `($__internal_49_$__cuda_sm70_shflsync_idx_p) ;  /* 0x000012b000007944 */ /* 0x022fea0003c00000 */
[----:B------:R-:W-:Y:S01]  /*225a0*/  IMAD.MOV.U32 R4, RZ, RZ, R5 ;  /* 0x000000ffff047224 */ /* 0x000fe200078e0005 */
[----:B------:R-:W-:Y:S01]  /*225b0*/  MOV R5, 0x1 ;  /* 0x0000000100057802 */ /* 0x000fe20000000f00 */
[----:B------:R-:W-:Y:S01]  /*225c0*/  IMAD.MOV.U32 R9, RZ, RZ, R15 ;  /* 0x000000ffff097224 */ /* 0x000fe200078e000f */
[----:B------:R-:W-:-:S02]  /*225d0*/  MOV R3, 0x181f ;  /* 0x0000181f00037802 */ /* 0x000fc40000000f00 */
[----:B------:R-:W-:Y:S02]  /*225e0*/  MOV R2, 0x22600 ;  /* 0x0002260000027802 */ /* 0x000fe40000000f00 */
[----:B------:R-:W-:Y:S05]  /*225f0*/  CALL.REL.NOINC `($__internal_49_$__cuda_sm70_shflsync_idx_p) ;  /* 0x0000125000007944 */ /* 0x000fea0003c00000 */
[----:B------:R-:W-:Y:S01]  /*22600*/  MOV R2, R5 ;  /* 0x0000000500027202 */ /* 0x000fe20000000f00 */
[----:B------:R-:W-:Y:S05]  /*22610*/  BRA `(.L_x_2554) ;  /* 0xfffe762000007947 */ /* 0x000fea000383ffff */
.L_x_2404:
[----:B---3--:R-:W-:Y:S01]  /*22620*/  IMAD.MOV.U32 R9, RZ, RZ, R12 ;  /* 0x000000ffff097224 */ /* 0x008fe200078e000c */
[----:B------:R-:W-:Y:S01]  /*22630*/  MOV R5, 0x2 ;  /* 0x0000000200057802 */ /* 0x000fe20000000f00 */
[----:B------:R-:W-:Y:S01]  /*22640*/  IMAD.MOV.U32 R3, RZ, RZ, 0x181f ;  /* 0x0000181fff037424 */ /* 0x000fe200078e00ff */
[----:B----4-:R-:W-:Y:S02]  /*22650*/  MOV R2, 0x22670 ;  /* 0x0002267000027802 */ /* 0x010fe40000000f00 */
[----:B-12--5:R-:W-:Y:S05]  /*22660*/  CALL.REL.NOINC `($__internal_49_$__cuda_sm70_shflsync_idx_p) ;  /* 0x000011e000007944 */ /* 0x026fea0003c00000 */
[----:B------:R-:W-:Y:S01]  /*22670*/  MOV R4, R5 ;  /* 0x0000000500047202 */ /* 0x000fe20000000f00 */
[----:B------:R-:W-:Y:S05]  /*22680*/  BRA `(.L_x_2555) ;  /* 0xfffe773000007947 */ /* 0x000fea000383ffff */
.L_x_2405:
[----:B------:R-:W-:Y:S01]  /*22690*/  IMAD.MOV.U32 R9, RZ, RZ, R15 ;  /* 0x000000ffff097224 */ /* 0x000fe200078e000f */
[----:B------:R-:W-:Y:S01]  /*226a0*/  MOV R5, 0x2 ;  /* 0x0000000200057802 */ /* 0x000fe20000000f00 */
[----:B------:R-:W-:Y:S01]  /*226b0*/  IMAD.MOV.U32 R3, RZ, RZ, 0x181f ;  /* 0x0000181fff037424 */ /* 0x000fe200078e00ff */
[----:B----4-:R-:W-:Y:S02]  /*226c0*/  MOV R2, 0x226e0 ;  /* 0x000226e000027802 */ /* 0x010fe40000000f00 */
[----:B-123-5:R-:W-:Y:S05]  /*226d0*/  CALL.REL.NOINC `($__internal_49_$__cuda_sm70_shflsync_idx_p) ;  /* 0x0000117000007944 */ /* 0x02efea0003c00000 */
[----:B------:R-:W-:Y:S01]  /*226e0*/  MOV R2, R5 ;  /* 0x0000000500027202 */ /* 0x000fe20000000f00 */
[----:B------:R-:W-:Y:S05]  /*226f0*/  BRA `(.L_x_2556) ;  /* 0xfffe76e000007947 */ /* 0x000fea000383ffff */
.L_x_2408:
[----:B-1----:R-:W-:Y:S01]  /*22700*/  IMAD.MOV.U32 R9, RZ, RZ, R12 ;  /* 0x000000ffff097224 */ /* 0x002fe200078e000c */
[----:B------:R-:W-:Y:S01]  /*22710*/  MOV R5, 0x3 ;  /* 0x0000000300057802 */ /* 0x000fe20000000f00 */
[----:B------:R-:W-:Y:S01]  /*22720*/  IMAD.MOV.U32 R3, RZ, RZ, 0x181f ;  /* 0x0000181fff037424 */ /* 0x000fe200078e00ff */
[----:B--2---:R-:W-:-:S02]  /*22730*/  MOV R2, 0x22750 ;  /* 0x0002275000027802 */ /* 0x004fc40000000f00 */
[----:B---345:R-:W-:Y:S05]  /*22740*/  CALL.REL.NOINC `($__internal_49_$__cuda_sm70_shflsync_idx_p) ;  /* 0x0000110000007944 */ /* 0x038fea0003c00000 */
        /* <DEDUP_REMOVED lines=8> */
.L_x_2485:
[----:B------:R-:W-:Y:S01]  /*227d0*/  IMAD.MOV.U32 R2, RZ, RZ, R215 ;  /* 0x000000ffff027224 */ /* 0x000fe200078e00d7 */
[----:B------:R-:W-:Y:S02]  /*227e0*/  MOV R5, 0x2 ;  /* 0x0000000200057802 */ /* 0x000fe40000000f00 */
[----:B------:R-:W-:Y:S02]  /*227f0*/  MOV R3, 0x22810 ;  /* 0x0002281000037802 */ /* 0x000fe40000000f00 */
[----:B------:R-:W-:Y:S05]  /*22800*/  CALL.REL.NOINC `($__internal_48_$__cuda_sm70_shflsync_bfly_p) ;  /* 0x00000ff000007944 */ /* 0x000fea0003c00000 */
[----:B------:R-:W-:Y:S01]  /*22810*/  MOV R0, R5 ;  /* 0x0000000500007202 */ /* 0x000fe20000000f00 */
[----:B------:R-:W-:Y:S05]  /*22820*/  BRA `(.L_x_2558) ;  /* 0xffff997000007947 */ /* 0x000fea000383ffff */
.L_x_2486:
[----:B------:R-:W-:Y:S01]  /*22830*/  IMAD.MOV.U32 R2, RZ, RZ, R0 ;  /* 0x000000ffff027224 */ /* 0x000fe200078e0000 */
[----:B------:R-:W-:Y:S02]  /*22840*/  MOV R5, 0x1 ;  /* 0x0000000100057802 */ /* 0x000fe40000000f00 */
[----:B------:R-:W-:Y:S02]  /*22850*/  MOV R3, 0x22870 ;  /* 0x0002287000037802 */ /* 0x000fe40000000f00 */
[----:B-1----:R-:W-:Y:S05]  /*22860*/  CALL.REL.NOINC `($__internal_48_$__cuda_sm70_shflsync_bfly_p) ;  /* 0x00000f9000007944 */ /* 0x002fea0003c00000 */
[----:B------:R-:W-:Y:S01]  /*22870*/  FADD.FTZ R0, R0, R5 ;  /* 0x0000000500007221 */ /* 0x000fe20000010000 */
[----:B------:R-:W-:Y:S02]  /*22880*/  MOV R2, R218 ;  /* 0x000000da00027202 */ /* 0x000fe40000000f00 */
[----:B------:R-:W-:-:S02]  /*22890*/  MOV R5, 0x2 ;  /* 0x0000000200057802 */ /* 0x000fc40000000f00 */
[----:B------:R-:W-:Y:S02]  /*228a0*/  MOV R3, 0x228c0 ;  /* 0x000228c000037802 */ /* 0x000fe40000000f00 */
[----:B------:R-:W-:Y:S05]  /*228b0*/  CALL.REL.NOINC `($__internal_48_$__cuda_sm70_shflsync_bfly_p) ;  /* 0x00000f4000007944 */ /* 0x000fea0003c00000 */
[----:B------:R-:W-:Y:S01]  /*228c0*/  FADD.FTZ R4, R218, R5 ;  /* 0x00000005da047221 */ /* 0x000fe20000010000 */
[----:B------:R-:W-:Y:S02]  /*228d0*/  MOV R5, 0x1 ;  /* 0x0000000100057802 */ /* 0x000fe40000000f00 */
[----:B------:R-:W-:Y:S02]  /*228e0*/  MOV R3, 0x22910 ;  /* 0x0002291000037802 */ /* 0x000fe40000000f00 */
[----:B------:R-:W-:Y:S02]  /*228f0*/  MOV R2, R4 ;  /* 0x0000000400027202 */ /* 0x000fe40000000f00 */
[----:B------:R-:W-:Y:S05]  /*22900*/  CALL.REL.NOINC `($__internal_48_$__cuda_sm70_shflsync_bfly_p) ;  /* 0x00000ef000007944 */ /* 0x000fea0003c00000 */
[----:B------:R-:W-:Y:S01]  /*22910*/  MOV R3, R5 ;  /* 0x0000000500037202 */ /* 0x000fe20000000f00 */
[----:B------:R-:W-:Y:S05]  /*22920*/  BRA `(.L_x_2559) ;  /* 0xffff98e000007947 */ /* 0x000fea000383ffff */
.L_x_2493:
[----:B--234-:R-:W-:Y:S01]  /*22930*/  IMAD.MOV.U32 R9, RZ, RZ, R13 ;  /* 0x000000ffff097224 */ /* 0x01cfe200078e000d */
[----:B------:R-:W-:Y:S01]  /*22940*/  MOV R5, RZ ;  /* 0x000000ff00057202 */ /* 0x000fe20000000f00 */
[----:B------:R-:W-:Y:S01]  /*22950*/  IMAD.MOV.U32 R3, RZ, RZ, 0x181f ;  /* 0x0000181fff037424 */ /* 0x000fe200078e00ff */
[----:B------:R-:W-:Y:S02]  /*22960*/  MOV R2, 0x22980 ;  /* 0x0002298000027802 */ /* 0x000fe40000000f00 */
[----:B-1----:R-:W-:Y:S05]  /*22970*/  CALL.REL.NOINC `($__internal_49_$__cuda_sm70_shflsync_idx_p) ;  /* 0x00000ed000007944 */ /* 0x002fea0003c00000 */
[----:B------:R-:W-:Y:S01]  /*22980*/  MOV R10, R5 ;  /* 0x00000005000a7202 */ /* 0x000fe20000000f00 */
[----:B------:R-:W-:Y:S05]  /*22990*/  BRA `(.L_x_2560) ;  /* 0xffffb57000007947 */ /* 0x000fea000383ffff */
.L_x_2494:
[----:B------:R-:W-:Y:S01]  /*229a0*/  IMAD.MOV.U32 R9, RZ, RZ, R14 ;  /* 0x000000ffff097224 */ /* 0x000fe200078e000e */
[----:B------:R-:W-:Y:S01]  /*229b0*/  MOV R5, RZ ;  /* 0x000000ff00057202 */ /* 0x000fe20000000f00 */
[----:B------:R-:W-:Y:S01]  /*229c0*/  IMAD.MOV.U32 R3, RZ, RZ, 0x181f ;  /* 0x0000181fff037424 */ /* 0x000fe200078e00ff */
[----:B------:R-:W-:-:S02]  /*229d0*/  MOV R2, 0x229f0 ;  /* 0x000229f000027802 */ /* 0x000fc40000000f00 */
[----:B-123--:R-:W-:Y:S05]  /*229e0*/  CALL.REL.NOINC `($__internal_49_$__cuda_sm70_shflsync_idx_p) ;  /* 0x00000e6000007944 */ /* 0x00efea0003c00000 */
[----:B------:R-:W-:Y:S01]  /*229f0*/  MOV R2, R5 ;  /* 0x0000000500027202 */ /* 0x000fe20000000f00 */
[----:B------:R-:W-:Y:S05]  /*22a00*/  BRA `(.L_x_2561) ;  /* 0xffffb52000007947 */ /* 0x000fea000383ffff */
.L_x_2497:
[----:B--2---:R-:W-:Y:S01]  /*22a10*/  IMAD.MOV.U32 R9, RZ, RZ, R13 ;  /* 0x000000ffff097224 */ /* 0x004fe200078e000d */
[----:B------:R-:W-:Y:S01]  /*22a20*/  MOV R5, 0x1 ;  /* 0x0000000100057802 */ /* 0x000fe20000000f00 */
[----:B------:R-:W-:Y:S01]  /*22a30*/  IMAD.MOV.U32 R3, RZ, RZ, 0x181f ;  /* 0x0000181fff037424 */ /* 0x000fe200078e00ff */
[----:B------:R-:W-:-:S02]  /*22a40*/  MOV R2, 0x22a60 ;  /* 0x00022a6000027802 */ /* 0x000fc40000000f00 */
[----:B-1-34-:R-:W-:Y:S05]  /*22a50*/  CALL.REL.NOINC `($__internal_49_$__cuda_sm70_shflsync_idx_p) ;  /* 0x00000df000007944 */ /* 0x01afea0003c00000 */
        /* <DEDUP_REMOVED lines=8> */
.L_x_2500:
[----:B--2---:R-:W-:Y:S01]  /*22ae0*/  IMAD.MOV.U32 R9, RZ, RZ, R13 ;  /* 0x000000ffff097224 */ /* 0x004fe200078e000d */
[----:B------:R-:W-:Y:S01]  /*22af0*/  MOV R5, 0x2 ;  /* 0x0000000200057802 */ /* 0x000fe20000000f00 */
[----:B------:R-:W-:Y:S01]  /*22b00*/  IMAD.MOV.U32 R3, RZ, RZ, 0x181f ;  /* 0x0000181fff037424 */ /* 0x000fe200078e00ff */
[----:B------:R-:W-:Y:S02]  /*22b10*/  MOV R2, 0x22b30 ;  /* 0x00022b3000027802 */ /* 0x000fe40000000f00 */
[----:B-1-34-:R-:W-:Y:S05]  /*22b20*/  CALL.REL.NOINC `($__internal_49_$__cuda_sm70_shflsync_idx_p) ;  /* 0x00000d2000007944 */ /* 0x01afea0003c00000 */
[----:B------:R-:W-:Y:S01]  /*22b30*/  MOV R10, R5 ;  /* 0x00000005000a7202 */ /* 0x000fe20000000f00 */
[----:B------:R-:W-:Y:S05]  /*22b40*/  BRA `(.L_x_2563) ;  /* 0xffffb73000007947 */ /* 0x000fea000383ffff */
.L_x_2501:
[----:B--2---:R-:W-:Y:S01]  /*22b50*/  IMAD.MOV.U32 R9, RZ, RZ, R14 ;  /* 0x000000ffff097224 */ /* 0x004fe200078e000e */
[----:B------:R-:W-:Y:S01]  /*22b60*/  MOV R5, 0x2 ;  /* 0x0000000200057802 */ /* 0x000fe20000000f00 */
[----:B------:R-:W-:Y:S01]  /*22b70*/  IMAD.MOV.U32 R3, RZ, RZ, 0x181f ;  /* 0x0000181fff037424 */ /* 0x000fe200078e00ff */
[----:B------:R-:W-:Y:S02]  /*22b80*/  MOV R2, 0x22ba0 ;  /* 0x00022ba000027802 */ /* 0x000fe40000000f00 */
[----:B-1-34-:R-:W-:Y:S05]  /*22b90*/  CALL.REL.NOINC `($__internal_49_$__cuda_sm70_shflsync_idx_p) ;  /* 0x00000cb000007944 */ /* 0x01afea0003c00000 */
[----:B------:R-:W-:Y:S01]  /*22ba0*/  MOV R2, R5 ;  /* 0x0000000500027202 */ /* 0x000fe20000000f00 */
[----:B------:R-:W-:Y:S05]  /*22bb0*/  BRA `(.L_x_2564) ;  /* 0xffffb6e000007947 */ /* 0x000fea000383ffff */
.L_x_2504:
[----:B---3--:R-:W-:Y:S01]  /*22bc0*/  IMAD.MOV.U32 R9, RZ, RZ, R13 ;  /* 0x000000ffff097224 */ /* 0x008fe200078e000d */
[----:B------:R-:W-:Y:S01]  /*22bd0*/  MOV R5, 0x3 ;  /* 0x0000000300057802 */ /* 0x000fe20000000f00 */
[----:B------:R-:W-:Y:S01]  /*22be0*/  IMAD.MOV.U32 R3, RZ, RZ, 0x181f ;  /* 0x0000181fff037424 */ /* 0x000fe200078e00ff */
[----:B----4-:R-:W-:-:S02]  /*22bf0*/  MOV R2, 0x22c10 ;  /* 0x00022c1000027802 */ /* 0x010fc40000000f00 */
[----:B-12---:R-:W-:Y:S05]  /*22c00*/  CALL.REL.NOINC `($__internal_49_$__cuda_sm70_shflsync_idx_p) ;  /* 0x00000c4000007944 */ /* 0x006fea0003c00000 */
        /* <DEDUP_REMOVED lines=8> */
.L_x_2506:
[----:B------:R-:W-:Y:S01]  /*22c90*/  IMAD.MOV.U32 R9, RZ, RZ, R16 ;  /* 0x000000ffff097224 */ /* 0x000fe200078e0010 */
[----:B------:R-:W-:Y:S01]  /*22ca0*/  MOV R5, RZ ;  /* 0x000000ff00057202 */ /* 0x000fe20000000f00 */
[----:B------:R-:W-:Y:S01]  /*22cb0*/  IMAD.MOV.U32 R3, RZ, RZ, 0x1c1f ;  /* 0x00001c1fff037424 */ /* 0x000fe200078e00ff */
[----:B------:R-:W-:Y:S02]  /*22cc0*/  MOV R2, 0x22ce0 ;  /* 0x00022ce000027802 */ /* 0x000fe40000000f00 */
[----:B------:R-:W-:Y:S05]  /*22cd0*/  CALL.REL.NOINC `($__internal_49_$__cuda_sm70_shflsync_idx_p) ;  /* 0x00000b7000007944 */ /* 0x000fea0003c00000 */
[----:B------:R-:W-:Y:S01]  /*22ce0*/  MOV R4, R5 ;  /* 0x0000000500047202 */ /* 0x000fe20000000f00 */
[----:B------:R-:W-:Y:S05]  /*22cf0*/  BRA `(.L_x_2566) ;  /* 0xffffbaa000007947 */ /* 0x000fea000383ffff */
.L_x_2507:
[----:B------:R-:W-:Y:S01]  /*22d00*/  IMAD.MOV.U32 R9, RZ, RZ, R17 ;  /* 0x000000ffff097224 */ /* 0x000fe200078e0011 */
[----:B------:R-:W-:Y:S01]  /*22d10*/  MOV R5, RZ ;  /* 0x000000ff00057202 */ /* 0x000fe20000000f00 */
[----:B------:R-:W-:Y:S01]  /*22d20*/  IMAD.MOV.U32 R3, RZ, RZ, 0x1c1f ;  /* 0x00001c1fff037424 */ /* 0x000fe200078e00ff */
[----:B------:R-:W-:Y:S02]  /*22d30*/  MOV R2, 0x22d50 ;  /* 0x00022d5000027802 */ /* 0x000fe40000000f00 */
[----:B-12---:R-:W-:Y:S05]  /*22d40*/  CALL.REL.NOINC `($__internal_49_$__cuda_sm70_shflsync_idx_p) ;  /* 0x00000b0000007944 */ /* 0x006fea0003c00000 */
[----:B------:R-:W-:Y:S01]  /*22d50*/  MOV R0, R5 ;  /* 0x0000000500007202 */ /* 0x000fe20000000f00 */
[----:B------:R-:W-:Y:S05]  /*22d60*/  BRA `(.L_x_2567) ;  /* 0xffffba5000007947 */ /* 0x000fea000383ffff */
.L_x_2510:
[----:B-1----:R-:W-:Y:S01]  /*22d70*/  IMAD.MOV.U32 R9, RZ, RZ, R16 ;  /* 0x000000ffff097224 */ /* 0x002fe200078e0010 */
[----:B------:R-:W-:Y:S01]  /*22d80*/  MOV R5, 0x1 ;  /* 0x0000000100057802 */ /* 0x000fe20000000f00 */
[----:B------:R-:W-:Y:S01]  /*22d90*/  IMAD.MOV.U32 R3, RZ, RZ, 0x1c1f ;  /* 0x00001c1fff037424 */ /* 0x000fe200078e00ff */
[----:B------:R-:W-:-:S02]  /*22da0*/  MOV R2, 0x22dc0 ;  /* 0x00022dc000027802 */ /* 0x000fc40000000f00 */
[----:B--234-:R-:W-:Y:S05]  /*22db0*/  CALL.REL.NOINC `($__internal_49_$__cuda_sm70_shflsync_idx_p) ;  /* 0x00000a9000007944 */ /* 0x01cfea0003c00000 */
        /* <DEDUP_REMOVED lines=8> */
.L_x_2514:
[----:B------:R-:W-:Y:S01]  /*22e40*/  IMAD.MOV.U32 R9, RZ, RZ, R11 ;  /* 0x000000ffff097224 */ /* 0x000fe200078e000b */
[----:B------:R-:W-:Y:S01]  /*22e50*/  MOV R5, RZ ;  /* 0x000000ff00057202 */ /* 0x000fe20000000f00 */
[----:B------:R-:W-:Y:S01]  /*22e60*/  IMAD.MOV.U32 R3, RZ, RZ, 0x181f ;  /* 0x0000181fff037424 */ /* 0x000fe200078e00ff */
[----:B------:R-:W-:Y:S02]  /*22e70*/  MOV R2, 0x22e90 ;  /* 0x00022e9000027802 */ /* 0x000fe40000000f00 */
[----:B------:R-:W-:Y:S05]  /*22e80*/  CALL.REL.NOINC `($__internal_49_$__cuda_sm70_shflsync_idx_p) ;  /* 0x000009c000007944 */ /* 0x000fea0003c00000 */
[----:B------:R-:W-:Y:S01]  /*22e90*/  MOV R10, R5 ;  /* 0x00000005000a7202 */ /* 0x000fe20000000f00 */
[----:B------:R-:W-:Y:S05]  /*22ea0*/  BRA `(.L_x_2569) ;  /* 0xffffda7000007947 */ /* 0x000fea000383ffff */
.L_x_2515:
[----:B------:R-:W-:Y:S01]  /*22eb0*/  IMAD.MOV.U32 R9, RZ, RZ, R14 ;  /* 0x000000ffff097224 */ /* 0x000fe200078e000e */
[----:B------:R-:W-:Y:S01]  /*22ec0*/  MOV R5, RZ ;  /* 0x000000ff00057202 */ /* 0x000fe20000000f00 */
[----:B------:R-:W-:Y:S01]  /*22ed0*/  IMAD.MOV.U32 R3, RZ, RZ, 0x181f ;  /* 0x0000181fff037424 */ /* 0x000fe200078e00ff */
[----:B------:R-:W-:Y:S02]  /*22ee0*/  MOV R2, 0x22f00 ;  /* 0x00022f0000027802 */ /* 0x000fe40000000f00 */
[----:B-12---:R-:W-:Y:S05]  /*22ef0*/  CALL.REL.NOINC `($__internal_49_$__cuda_sm70_shflsync_idx_p) ;  /* 0x0000095000007944 */ /* 0x006fea0003c00000 */
[----:B------:R-:W-:Y:S01]  /*22f00*/  MOV R2, R5 ;  /* 0x0000000500027202 */ /* 0x000fe20000000f00 */
[----:B------:R-:W-:Y:S05]  /*22f10*/  BRA `(.L_x_2570) ;  /* 0xffffda2000007947 */ /* 0x000fea000383ffff */
.L_x_2518:
[----:B--2---:R-:W-:Y:S01]  /*22f20*/  IMAD.MOV.U32 R9, RZ, RZ, R11 ;  /* 0x000000ffff097224 */ /* 0x004fe200078e000b */
[----:B------:R-:W-:Y:S01]  /*22f30*/  MOV R5, 0x1 ;  /* 0x0000000100057802 */ /* 0x000fe20000000f00 */
[----:B------:R-:W-:Y:S01]  /*22f40*/  IMAD.MOV.U32 R3, RZ, RZ, 0x181f ;  /* 0x0000181fff037424 */ /* 0x000fe200078e00ff */
[----:B----4-:R-:W-:-:S02]  /*22f50*/  MOV R2, 0x22f70 ;  /* 0x00022f7000027802 */ /* 0x010fc40000000f00 */
[----:B-1-3--:R-:W-:Y:S05]  /*22f60*/  CALL.REL.NOINC `($__internal_49_$__cuda_sm70_shflsync_idx_p) ;  /* 0x000008e000007944 */ /* 0x00afea0003c00000 */
        /* <DEDUP_REMOVED lines=8> */
.L_x_2521:
[----:B-1----:R-:W-:Y:S01]  /*22ff0*/  IMAD.MOV.U32 R9, RZ, RZ, R11 ;  /* 0x000000ffff097224 */ /* 0x002fe200078e000b */
[----:B------:R-:W-:Y:S01]  /*23000*/  MOV R5, 0x2 ;  /* 0x0000000200057802 */ /* 0x000fe20000000f00 */
[----:B------:R-:W-:Y:S01]  /*23010*/  IMAD.MOV.U32 R3, RZ, RZ, 0x181f ;  /* 0x0000181fff037424 */ /* 0x000fe200078e00ff */
[----:B----4-:R-:W-:Y:S02]  /*23020*/  MOV R2, 0x23040 ;  /* 0x0002304000027802 */ /* 0x010fe40000000f00 */
[----:B--23--:R-:W-:Y:S05]  /*23030*/  CALL.REL.NOINC `($__internal_49_$__cuda_sm70_shflsync_idx_p) ;  /* 0x0000081000007944 */ /* 0x00cfea0003c00000 */
[----:B------:R-:W-:Y:S01]  /*23040*/  MOV R10, R5 ;  /* 0x00000005000a7202 */ /* 0x000fe20000000f00 */
[----:B------:R-:W-:Y:S05]  /*23050*/  BRA `(.L_x_2572) ;  /* 0xffffdc4000007947 */ /* 0x000fea000383ffff */
.L_x_2522:
[----:B------:R-:W-:Y:S01]  /*23060*/  IMAD.MOV.U32 R9, RZ, RZ, R14 ;  /* 0x000000ffff097224 */ /* 0x000fe200078e000e */
[----:B------:R-:W-:Y:S01]  /*23070*/  MOV R5, 0x2 ;  /* 0x0000000200057802 */ /* 0x000fe20000000f00 */
[----:B------:R-:W-:Y:S01]  /*23080*/  IMAD.MOV.U32 R3, RZ, RZ, 0x181f ;  /* 0x0000181fff037424 */ /* 0x000fe200078e00ff */
[----:B----4-:R-:W-:Y:S02]  /*23090*/  MOV R2, 0x230b0 ;  /* 0x000230b000027802 */ /* 0x010fe40000000f00 */
[----:B-123--:R-:W-:Y:S05]  /*230a0*/  CALL.REL.NOINC `($__internal_49_$__cuda_sm70_shflsync_idx_p) ;  /* 0x000007a000007944 */ /* 0x00efea0003c00000 */
[----:B------:R-:W-:Y:S01]  /*230b0*/  MOV R2, R5 ;  /* 0x0000000500027202 */ /* 0x000fe20000000f00 */
[----:B------:R-:W-:Y:S05]  /*230c0*/  BRA `(.L_x_2573) ;  /* 0xffffdbf000007947 */ /* 0x000fea000383ffff */
.L_x_2525:
        /* <DEDUP_REMOVED lines=13> */
.L_x_2527:
[----:B------:R-:W-:Y:S01]  /*231a0*/  IMAD.MOV.U32 R9, RZ, RZ, R114 ;  /* 0x000000ffff097224 */ /* 0x000fe200078e0072 */
[----:B------:R-:W-:Y:S01]  /*231b0*/  MOV R5, RZ ;  /* 0x000000ff00057202 */ /* 0x000fe20000000f00 */
[----:B------:R-:W-:Y:S01]  /*231c0*/  IMAD.MOV.U32 R3, RZ, RZ, 0x1f ;  /* 0x0000001fff037424 */ /* 0x000fe200078e00ff */
[----:B------:R-:W-:Y:S02]  /*231d0*/  MOV R2, 0x231f0 ;  /* 0x000231f000027802 */ /* 0x000fe40000000f00 */
[----:B------:R-:W-:Y:S05]  /*231e0*/  CALL.REL.NOINC `($__internal_49_$__cuda_sm70_shflsync_idx_p) ;  /* 0x0000066000007944 */ /* 0x000fea0003c00000 */
[----:B------:R-:W-:Y:S01]  /*231f0*/  MOV R10, R5 ;  /* 0x00000005000a7202 */ /* 0x000fe20000000f00 */
[----:B------:R-:W-:Y:S05]  /*23200*/  BRA `(.L_x_2575) ;  /* 0xffffde6000007947 */ /* 0x000fea000383ffff */
.L_x_2528:
[----:B------:R-:W-:Y:S01]  /*23210*/  IMAD.MOV.U32 R9, RZ, RZ, R114 ;  /* 0x000000ffff097224 */ /* 0x000fe200078e0072 */
[----:B------:R-:W-:Y:S01]  /*23220*/  MOV R5, 0x1 ;  /* 0x0000000100057802 */ /* 0x000fe20000000f00 */
[----:B------:R-:W-:Y:S01]  /*23230*/  IMAD.MOV.U32 R3, RZ, RZ, 0x1f ;  /* 0x0000001fff037424 */ /* 0x000fe200078e00ff */
[----:B------:R-:W-:Y:S02]  /*23240*/  MOV R2, 0x23260 ;  /* 0x0002326000027802 */ /* 0x000fe40000000f00 */
[----:B-12---:R-:W-:Y:S05]  /*23250*/  CALL.REL.NOINC `($__internal_49_$__cuda_sm70_shflsync_idx_p) ;  /* 0x000005f000007944 */ /* 0x006fea0003c00000 */
[----:B------:R-:W-:Y:S01]  /*23260*/  MOV R8, R5 ;  /* 0x0000000500087202 */ /* 0x000fe20000000f00 */
[----:B------:R-:W-:Y:S05]  /*23270*/  BRA `(.L_x_2576) ;  /* 0xffffde1000007947 */ /* 0x000fea000383ffff */
.L_x_2529:
[----:B------:R-:W-:Y:S02]  /*23280*/  MOV R2, 0x1 ;  /* 0x0000000100027802 */ /* 0x000fe40000000f00 */
[----:B------:R-:W-:-:S02]  /*23290*/  MOV R3, 0x232b0 ;  /* 0x000232b000037802 */ /* 0x000fc40000000f00 */
[----:B-1234-:R-:W-:Y:S05]  /*232a0*/  CALL.REL.NOINC `($__internal_50_$__cuda_sm70_shflsync_up_p) ;  /* 0x000005f000007944 */ /* 0x01efea0003c00000 */
[----:B------:R-:W-:Y:S05]  /*232b0*/  BRA `(.L_x_2577) ;  /* 0xffffdf0000007947 */ /* 0x000fea000383ffff */
.L_x_2530:
[----:B------:R-:W-:Y:S02]  /*232c0*/  MOV R2, 0x2 ;  /* 0x0000000200027802 */ /* 0x000fe40000000f00 */
[----:B------:R-:W-:-:S02]  /*232d0*/  MOV R3, 0x232f0 ;  /* 0x000232f000037802 */ /* 0x000fc40000000f00 */
[----:B--2-4-:R-:W-:Y:S05]  /*232e0*/  CALL.REL.NOINC `($__internal_50_$__cuda_sm70_shflsync_up_p) ;  /* 0x000005b000007944 */ /* 0x014fea0003c00000 */
[----:B------:R-:W-:Y:S01]  /*232f0*/  SEL R3, R4, RZ, P1 ;  /* 0x000000ff04037207 */ /* 0x000fe20000800000 */
[----:B------:R-:W-:-:S04]  /*23300*/  IMAD.MOV.U32 R2, RZ, RZ, 0x4 ;  /* 0x00000004ff027424 */ /* 0x000fc800078e00ff */
[----:B------:R-:W-:Y:S01]  /*23310*/  IMAD.IADD R0, R0, 0x1, R3 ;  /* 0x0000000100007824 */ /* 0x000fe200078e0203 */
        /* <DEDUP_REMOVED lines=21> */
.L_x_2534:
[----:B------:R-:W-:Y:S02]  /*23470*/  MOV R2, 0x1 ;  /* 0x0000000100027802 */ /* 0x000fe40000000f00 */
[----:B------:R-:W-:Y:S02]  /*23480*/  MOV R3, 0x234a0 ;  /* 0x000234a000037802 */ /* 0x000fe40000000f00 */
[----:B------:R-:W-:Y:S05]  /*23490*/  CALL.REL.NOINC `($__internal_50_$__cuda_sm70_shflsync_up_p) ;  /* 0x0000040000007944 */ /* 0x000fea0003c00000 */
[----:B------:R-:W-:Y:S01]  /*234a0*/  MOV R2, R4 ;  /* 0x0000000400027202 */ /* 0x000fe20000000f00 */
[----:B------:R-:W-:Y:S05]  /*234b0*/  BRA `(.L_x_2579) ;  /* 0xffffdf6000007947 */ /* 0x000fea000383ffff */
.L_x_2535:
        /* <DEDUP_REMOVED lines=27> */
.L_x_2537:
[----:B------:R-:W-:Y:S02]  /*23670*/  SEL R0, RZ, 0x1, P0 ;  /* 0x00000001ff007807 */ /* 0x000fe40000000000 */
[----:B------:R-:W-:Y:S02]  /*23680*/  MOV R2, 0x236a0 ;  /* 0x000236a000027802 */ /* 0x000fe40000000f00 */
[----:B-1----:R-:W-:Y:S05]  /*23690*/  CALL.REL.NOINC `($__internal_51_$__cuda_sm70_votesync_ballot) ;  /* 0x0000027000007944 */ /* 0x002fea0003c00000 */
[----:B------:R-:W-:Y:S01]  /*236a0*/  MOV R11, R0 ;  /* 0x00000000000b7202 */ /* 0x000fe20000000f00 */
[----:B------:R-:W-:Y:S05]  /*236b0*/  BRA `(.L_x_2581) ;  /* 0xffffdef000007947 */ /* 0x000fea000383ffff */
.L_x_2538:
[----:B------:R-:W-:Y:S01]  /*236c0*/  IMAD.MOV.U32 R9, RZ, RZ, R6 ;  /* 0x000000ffff097224 */ /* 0x000fe200078e0006 */
[----:B------:R-:W-:Y:S01]  /*236d0*/  MOV R5, R0 ;  /* 0x0000000000057202 */ /* 0x000fe20000000f00 */
[----:B------:R-:W-:Y:S01]  /*236e0*/  IMAD.MOV.U32 R3, RZ, RZ, 0x1f ;  /* 0x0000001fff037424 */ /* 0x000fe200078e00ff */
[----:B--2---:R-:W-:Y:S02]  /*236f0*/  MOV R2, 0x23710 ;  /* 0x0002371000027802 */ /* 0x004fe40000000f00 */
[----:B-1----:R-:W-:Y:S05]  /*23700*/  CALL.REL.NOINC `($__internal_49_$__cuda_sm70_shflsync_idx_p) ;  /* 0x0000014000007944 */ /* 0x002fea0003c00000 */
[----:B------:R-:W-:Y:S01]  /*23710*/  IMAD.MOV.U32 R8, RZ, RZ, R5 ;  /* 0x000000ffff087224 */ /* 0x000fe200078e0005 */
[----:B------:R-:W-:Y:S01]  /*23720*/  MOV R5, R0 ;  /* 0x0000000000057202 */ /* 0x000fe20000000f00 */
[----:B------:R-:W-:Y:S01]  /*23730*/  IMAD.MOV.U32 R9, RZ, RZ, R7 ;  /* 0x000000ffff097224 */ /* 0x000fe200078e0007 */
[----:B------:R-:W-:-:S02]  /*23740*/  MOV R3, 0x1f ;  /* 0x0000001f00037802 */ /* 0x000fc40000000f00 */
[----:B------:R-:W-:Y:S02]  /*23750*/  MOV R2, 0x23770 ;  /* 0x0002377000027802 */ /* 0x000fe40000000f00 */
[----:B------:R-:W-:Y:S05]  /*23760*/  CALL.REL.NOINC `($__internal_49_$__cuda_sm70_shflsync_idx_p) ;  /* 0x000000e000007944 */ /* 0x000fea0003c00000 */
[----:B------:R-:W-:Y:S01]  /*23770*/  MOV R7, R5 ;  /* 0x0000000500077202 */ /* 0x000fe20000000f00 */
[----:B------:R-:W-:Y:S05]  /*23780*/  BRA `(.L_x_2582) ;  /* 0xffffde9000007947 */ /* 0x000fea000383ffff */
.L_x_2541:
[----:B------:R-:W-:Y:S01]  /*23790*/  IMAD.MOV.U32 R9, RZ, RZ, R4 ;  /* 0x000000ffff097224 */ /* 0x000fe200078e0004 */
[----:B------:R-:W-:Y:S01]  /*237a0*/  MOV R5, R0 ;  /* 0x0000000000057202 */ /* 0x000fe20000000f00 */
[----:B------:R-:W-:Y:S01]  /*237b0*/  IMAD.MOV.U32 R3, RZ, RZ, 0x1f ;  /* 0x0000001fff037424 */ /* 0x000fe200078e00ff */
[----:B--2---:R-:W-:Y:S02]  /*237c0*/  MOV R2, 0x237e0 ;  /* 0x000237e000027802 */ /* 0x004fe40000000f00 */
[----:B-1--4-:R-:W-:Y:S05]  /*237d0*/  CALL.REL.NOINC `($__internal_49_$__cuda_sm70_shflsync_idx_p) ;  /* 0x0000007000007944 */ /* 0x012fea0003c00000 */
[----:B------:R-:W-:Y:S01]  /*237e0*/  MOV R13, R5 ;  /* 0x00000005000d7202 */ /* 0x000fe20000000f00 */
[----:B------:R-:W-:Y:S05]  /*237f0*/  BRA `(.L_x_2540) ;  /* 0xffffde8000007947 */ /* 0x000fea000383ffff */
        .weak           $__internal_48_$__cuda_sm70_shflsync_bfly_p
        .type           $__internal_48_$__cuda_sm70_shflsync_bfly_p,@function
        .size           $__internal_48_$__cuda_sm70_shflsync_bfly_p,($__internal_49_$__cuda_sm70_shflsync_idx_p - $__internal_48_$__cuda_sm70_shflsync_bfly_p)
$__internal_48_$__cuda_sm70_shflsync_bfly_p:
[----:B------:R-:W-:Y:S04]  /*23800*/  WARPSYNC R6 ;  /* 0x0000000600007348 */ /* 0x000fe80003800000 */
[----:B------:R1:W2:Y:S02]  /*23810*/  SHFL.BFLY PT, R5, R2, R5, R7 ;  /* 0x0c00000502057389 */ /* 0x0002a400000e0007 */
[----:B-1----:R-:W-:-:S02]  /*23820*/  MOV R2, R3 ;  /* 0x0000000300027202 */ /* 0x002fc40000000f00 */
[----:B------:R-:W-:-:S04]  /*23830*/  MOV R3, 0x0 ;  /* 0x0000000000037802 */ /* 0x000fc80000000f00 */
[----:B--2---:R-:W-:Y:S05]  /*23840*/  RET.REL.NODEC R2 `(_ZN7cutlass13device_kernelIN5flash19enable_sm80_to_sm89INS1_16FlashAttnFwdSm80INS1_25CollectiveMainloopFwdSm80ILi8ELi1ELb0EN4cute5tupleIJNS5_1CILi128EEENS7_ILi48EEENS7_ILi256EEEEEELi256ENS_10bfloat16_tEfNS_4arch4Sm80ELb1ELb0ELb1ELb1ELb0ELb1ELb1ELb1EEENS1_21CollectiveEpilogueFwdINS6_IJS8_SA_S9_EEENS6_IJNS7_ILi1EEESI_SI_EEESC_SE_Li256ELb1ELb1ELb1ELb0EEENS1_36VarlenDynamicPersistentTileSchedulerILi128ELi48ELi256ELi256ELb1ELb1ELb0ELb1ELb1ELb1EEEEEEEEEvNT_6ParamsE) ;  /* 0xfffdc7b002007950 */ /* 0x004fea0003c3ffff */
        .weak           $__internal_49_$__cuda_sm70_shflsync_idx_p
        .type           $__internal_49_$__cuda_sm70_shflsync_idx_p,@function
        .size           $__internal_49_$__cuda_sm70_shflsync_idx_p,($__internal_50_$__cuda_sm70_shflsync_up_p - $__internal_49_$__cuda_sm70_shflsync_idx_p)
$__internal_49_$__cuda_sm70_shflsync_idx_p:
[----:B------:R-:W-:-:S04]  /*23850*/  MOV R115, 0xffffffff ;  /* 0xffffffff00737802 */ /* 0x000fc80000000f00 */
[----:B------:R-:W-:Y:S04]  /*23860*/  WARPSYNC R115 ;  /* 0x0000007300007348 */ /* 0x000fe80003800000 */
[----:B------:R1:W2:Y:S02]  /*23870*/  SHFL.IDX PT, R5, R9, R5, R3 ;  /* 0x0000000509057389 */ /* 0x0002a400000e0003 */
[----:B-1----:R-:W-:-:S04]  /*23880*/  MOV R3, 0x0 ;  /* 0x0000000000037802 */ /* 0x002fc80000000f00 */
[----:B--2---:R-:W-:Y:S05]  /*23890*/  RET.REL.NODEC R2 `(_ZN7cutlass13device_kernelIN5flash19enable_sm80_to_sm89INS1_16FlashAttnFwdSm80INS1_25CollectiveMainloopFwdSm80ILi8ELi1ELb0EN4cute5tupleIJNS5_1CILi128EEENS7_ILi48EEENS7_ILi256EEEEEELi256ENS_10bfloat16_tEfNS_4arch4Sm80ELb1ELb0ELb1ELb1ELb0ELb1ELb1ELb1EEENS1_21CollectiveEpilogueFwdINS6_IJS8_SA_S9_EEENS6_IJNS7_ILi1EEESI_SI_EEESC_SE_Li256ELb1ELb1ELb1ELb0EEENS1_36VarlenDynamicPersistentTileSchedulerILi128ELi48ELi256ELi256ELb1ELb1ELb0ELb1ELb1ELb1EEEEEEEEEvNT_6ParamsE) ;  /* 0xfffdc76002007950 */ /* 0x004fea0003c3ffff */
        .weak           $__internal_50_$__cuda_sm70_shflsync_up_p
        .type           $__internal_50_$__cuda_sm70_shflsync_up_p,@function
        .size           $__internal_50_$__cuda_sm70_shflsync_up_p,($__internal_51_$__cuda_sm70_votesync_ballot - $__internal_50_$__cuda_sm70_shflsync_up_p)
$__internal_50_$__cuda_sm70_shflsync_up_p:
[----:B------:R-:W-:Y:S02]  /*238a0*/  IMAD.MOV.U32 R4, RZ, RZ, RZ ;  /* 0x000000ffff047224 */ /* 0x000fe400078e00ff */
[----:B------:R-:W-:-:S04]  /*238b0*/  IMAD.MOV.U32 R9, RZ, RZ, -0x1 ;  /* 0xffffffffff097424 */ /* 0x000fc800078e00ff */
[----:B------:R-:W-:Y:S04]  /*238c0*/  WARPSYNC R9 ;  /* 0x0000000900007348 */ /* 0x000fe80003800000 */
[----:B------:R1:W2:Y:S02]  /*238d0*/  SHFL.UP PT, R4, R0, R2, R4 ;  /* 0x0400000200047389 */ /* 0x0002a400000e0004 */
[----:B-1----:R-:W-:Y:S02]  /*238e0*/  MOV R2, R3 ;  /* 0x0000000300027202 */ /* 0x002fe40000000f00 */
[----:B------:R-:W-:-:S04]  /*238f0*/  MOV R3, 0x0 ;  /* 0x0000000000037802 */ /* 0x000fc80000000f00 */
[----:B--2---:R-:W-:Y:S05]  /*23900*/  RET.REL.NODEC R2 `(_ZN7cutlass13device_kernelIN5flash19enable_sm80_to_sm89INS1_16FlashAttnFwdSm80INS1_25CollectiveMainloopFwdSm80ILi8ELi1ELb0EN4cute5tupleIJNS5_1CILi128EEENS7_ILi48EEENS7_ILi256EEEEEELi256ENS_10bfloat16_tEfNS_4arch4Sm80ELb1ELb0ELb1ELb1ELb0ELb1ELb1ELb1EEENS1_21CollectiveEpilogueFwdINS6_IJS8_SA_S9_EEENS6_IJNS7_ILi1EEESI_SI_EEESC_SE_Li256ELb1ELb1ELb1ELb0EEENS1_36VarlenDynamicPersistentTileSchedulerILi128ELi48ELi256ELi256ELb1ELb1ELb0ELb1ELb1ELb1EEEEEEEEEvNT_6ParamsE) ;  /* 0xfffdc6f002007950 */ /* 0x004fea0003c3ffff */
        .weak           $__internal_51_$__cuda_sm70_votesync_ballot
        .type           $__internal_51_$__cuda_sm70_votesync_ballot,@function
        .size           $__internal_51_$__cuda_sm70_votesync_ballot,(.L_x_2650 - $__internal_51_$__cuda_sm70_votesync_ballot)
$__internal_51_$__cuda_sm70_votesync_ballot:
[----:B------:R-:W-:Y:S01]  /*23910*/  ISETP.NE.U32.AND P0, PT, R0, 0x1, PT ;  /* 0x000000010000780c */ /* 0x000fe20003f05070 */
[----:B------:R-:W-:-:S04]  /*23920*/  IMAD.MOV.U32 R3, RZ, RZ, -0x1 ;  /* 0xffffffffff037424 */ /* 0x000fc800078e00ff */
[----:B------:R-:W-:Y:S08]  /*23930*/  WARPSYNC R3 ;  /* 0x0000000300007348 */ /* 0x000ff00003800000 */
[----:B------:R-:W-:-:S04]  /*23940*/  VOTE.ANY R0, PT, !P0 ;  /* 0x0000000000007806 */ /* 0x000fc800040e0100 */
[----:B------:R-:W-:Y:S01]  /*23950*/  LOP3.LUT R0, R0, R3, RZ, 0xc0, !PT ;  /* 0x0000000300007212 */ /* 0x000fe200078ec0ff */
[----:B------:R-:W-:-:S04]  /*23960*/  IMAD.MOV.U32 R3, RZ, RZ, 0x0 ;  /* 0x00000000ff037424 */ /* 0x000fc800078e00ff */
[----:B------:R-:W-:Y:S05]  /*23970*/  RET.REL.NODEC R2 `(_ZN7cutlass13device_kernelIN5flash19enable_sm80_to_sm89INS1_16FlashAttnFwdSm80INS1_25CollectiveMainloopFwdSm80ILi8ELi1ELb0EN4cute5tupleIJNS5_1CILi128EEENS7_ILi48EEENS7_ILi256EEEEEELi256ENS_10bfloat16_tEfNS_4arch4Sm80ELb1ELb0ELb1ELb1ELb0ELb1ELb1ELb1EEENS1_21CollectiveEpilogueFwdINS6_IJS8_SA_S9_EEENS6_IJNS7_ILi1EEESI_SI_EEESC_SE_Li256ELb1ELb1ELb1ELb0EEENS1_36VarlenDynamicPersistentTileSchedulerILi128ELi48ELi256ELi256ELb1ELb1ELb0ELb1ELb1ELb1EEEEEEEEEvNT_6ParamsE) ;  /* 0xfffdc68002007950 */ /* 0x000fea0003c3ffff */
.L_x_2583:
        /* <DEDUP_REMOVED lines=16> */
.L_x_2650:


//--------------------- .nv.shared._ZN7cutlass13device_kernelIN5flash19enable_sm80_to_sm89INS1_16FlashAttnFwdSm80INS1_25CollectiveMainloopFwdSm80ILi8ELi1ELb1EN4cute5tupleIJNS5_1CILi128EEENS7_ILi64EEENS7_ILi256EEEEEELi256ENS_10bfloat16_tEfNS_4arch4Sm80ELb0ELb0ELb1ELb0ELb0ELb0ELb1ELb1EEENS1_21CollectiveEpilogueFwdINS6_IJS8_SA_S9_EEENS6_IJNS7_ILi1EEESI_SI_EEESC_SE_Li256ELb0ELb1ELb1ELb0EEENS1_19SingleTileSchedulerILb0ELb1ELb1ELi128EEEEEEEEEvNT_6ParamsE --------------------------
	.section	.nv.shared._ZN7cutlass13device_kernelIN5flash19enable_sm80_to_sm89INS1_16FlashAttnFwdSm80INS1_25CollectiveMainloopFwdSm80ILi8ELi1ELb1EN4cute5tupleIJNS5_1CILi128EEENS7_ILi64EEENS7_ILi256EEEEEELi256ENS_10bfloat16_tEfNS_4arch4Sm80ELb0ELb0ELb1ELb0ELb0ELb0ELb1ELb1EEENS1_21CollectiveEpilogueFwdINS6_IJS8_SA_S9_EEENS6_IJNS7_ILi1EEESI_SI_EEESC_SE_Li256ELb0ELb1ELb1ELb0EEENS1_19SingleTileSchedulerILb0ELb1ELb1ELi128EEEEEEEEEvNT_6ParamsE,"aw",@nobits
	.sectionflags	@""
	.align	16


//--------------------- .nv.global                --------------------------
	.section	.nv.global,"aw",@nobits
.nv.global:
	.type		_ZN80_INTERNAL_8f865af5_44_flash_fwd_hdim256_bf16_split_softcap_sm80_cu_93b96ec2_33624cute1_E,@object
	.size		_ZN80_INTERNAL_8f865af5_44_flash_fwd_hdim256_bf16_split_softcap_sm80_cu_93b96ec2_33624cute1_E,(_ZN80_INTERNAL_8f865af5_44_flash_fwd_hdim256_bf16_split_softcap_sm80_cu_93b96ec2_33624cuda3std3__45__cpo6cbeginE - _ZN80_INTERNAL_8f865af5_44_flash_fwd_hdim256_bf16_split_softcap_sm80_cu_93b96ec2_33624cute1_E)
_ZN80_INTERNAL_8f865af5_44_flash_fwd_hdim256_bf16_split_softcap_sm80_cu_93b96ec2_33624cute1_E:
	.zero		1
	.type		_ZN80_INTERNAL_8f865af5_44_flash_fwd_hdim256_bf16_split_softcap_sm80_cu_93b96ec2_33624cuda3std3__45__cpo6cbeginE,@object
	.size		_ZN80_INTERNAL_8f865af5_44_flash_fwd_hdim256_bf16_split_softcap_sm80_cu_93b96ec2_33624cuda3std3__45__cpo6cbeginE,(_ZN80_INTERNAL_8f865af5_44_flash_fwd_hdim256_bf16_split_softcap_sm80_cu_93b96ec2_33624cuda3std3__48in_placeE - _ZN80_INTERNAL_8f865af5_44_flash_fwd_hdim256_bf16_split_softcap_sm80_cu_93b96ec2_33624cuda3std3__45__cpo6cbeginE)
_ZN80_INTERNAL_8f865af5_44_flash_fwd_hdim256_bf16_split_softcap_sm80_cu_93b96ec2_33624cuda3std3__45__cpo6cbeginE:
	.zero		1
	.type		_ZN80_INTERNAL_8f865af5_44_flash_fwd_hdim256_bf16_split_softcap_sm80_cu_93b96ec2_33624cuda3std3__48in_placeE,@object
	.size		_ZN80_INTERNAL_8f865af5_44_flash_fwd_hdim256_bf16_split_softcap_sm80_cu_93b96ec2_33624cuda3std3__48in_placeE,(_ZN80_INTERNAL_8f865af5_44_flash_fwd_hdim256_bf16_split_softcap_sm80_cu_93b96ec2_33624cuda3std6ranges3__45__cpo9iter_moveE - _ZN80_INTERNAL_8f865af5_44_flash_fwd_hdim256_bf16_split_softcap_sm80_cu_93b96ec2_33624cuda3std3__48in_placeE)
_ZN80_INTERNAL_8f865af5_44_flash_fwd_hdim256_bf16_split_softcap_sm80_cu_93b96ec2_33624cuda3std3__48in_placeE:
	.zero		1
	.type		_ZN80_INTERNAL_8f865af5_44_flash_fwd_hdim256_bf16_split_softcap_sm80_cu_93b96ec2_33624cuda3std6ranges3__45__cpo9iter_moveE,@object
	.size		_ZN80_INTERNAL_8f865af5_44_flash_fwd_hdim256_bf16_split_softcap_sm80_cu_93b96ec2_33624cuda3std6ranges3__45__cpo9iter_moveE,(_ZN80_INTERNAL_8f865af5_44_flash_fwd_hdim256_bf16_split_softcap_sm80_cu_93b96ec2_33624cuda3std3__45__cpo5beginE - _ZN80_INTERNAL_8f865af5_44_flash_fwd_hdim256_bf16_split_softcap_sm80_cu_93b96ec2_33624cuda3std6ranges3__45__cpo9iter_moveE)
_ZN80_INTERNAL_8f865af5_44_flash_fwd_hdim256_bf16_split_softcap_sm80_cu_93b96ec2_33624cuda3std6ranges3__45__cpo9iter_moveE:
	.zero		1
	.type		_ZN80_INTERNAL_8f865af5_44_flash_fwd_hdim256_bf16_split_softcap_sm80_cu_93b96ec2_33624cuda3std3__45__cpo5beginE,@object
	.size		_ZN80_INTERNAL_8f865af5_44_flash_fwd_hdim256_bf16_split_softcap_sm80_cu_93b96ec2_33624cuda3std3__45__cpo5beginE,(_ZN80_INTERNAL_8f865af5_44_flash_fwd_hdim256_bf16_split_softcap_sm80_cu_93b96ec2_33624cuda3std3__482_GLOBAL__N__8f865af5_44_flash_fwd_hdim256_bf16_split_softcap_sm80_cu_93b96ec2_33626ignoreE - _ZN80_INTERNAL_8f865af5_44_flash_fwd_hdim256_bf16_split_softcap_sm80_cu_93b96ec2_33624cuda3std3__45__cpo5beginE)
_ZN80_INTERNAL_8f865af5_44_flash_fwd_hdim256_bf16_split_softcap_sm80_cu_93b96ec2_33624cuda3std3__45__cpo5beginE:
	.zero		1
	.type		_ZN80_INTERNAL_8f865af5_44_flash_fwd_hdim256_bf16_split_softcap_sm80_cu_93b96ec2_33624cuda3std3__482_GLOBAL__N__8f865af5_44_flash_fwd_hdim256_bf16_split_softcap_sm80_cu_93b96ec2_33626ignoreE,@object
	.size		_ZN80_INTERNAL_8f865af5_44_flash_fwd_hdim256_bf16_split_softcap_sm80_cu_93b96ec2_33624cuda3std3__482_GLOBAL__N__8f865af5_44_flash_fwd_hdim256_bf16_split_softcap_sm80_cu_93b96ec2_33626ignoreE,(_ZN80_INTERNAL_8f865af5_44_flash_fwd_hdim256_bf16_split_softcap_sm80_cu_93b96ec2_33624cute7productE - _ZN80_INTERNAL_8f865af5_44_flash_fwd_hdim256_bf16_split_softcap_sm80_cu_93b96ec2_33624cuda3std3__482_GLOBAL__N__8f865af5_44_flash_fwd_hdim256_bf16_split_softcap_sm80_cu_93b96ec2_33626ignoreE)
_ZN80_INTERNAL_8f865af5_44_flash_fwd_hdim256_bf16_split_softcap_sm80_cu_93b96ec2_33624cuda3std3__482_GLOBAL__N__8f865af5_44_flash_fwd_hdim256_bf16_split_softcap_sm80_cu_93b96ec2_33626ignoreE:
	.zero		1
	.type		_ZN80_INTERNAL_8f865af5_44_flash_fwd_hdim256_bf16_split_softcap_sm80_cu_93b96ec2_33624cute7productE,@object
	.size		_ZN80_INTERNAL_8f865af5_44_flash_fwd_hdim256_bf16_split_softcap_sm80_cu_93b96ec2_33624cute7productE,(_ZN80_INTERNAL_8f865af5_44_flash_fwd_hdim256_bf16_split_softcap_sm80_cu_93b96ec2_33624cuda3std3__45__cpo3endE - _ZN80_INTERNAL_8f865af5_44_flash_fwd_hdim256_bf16_split_softcap_sm80_cu_93b96ec2_33624cute7productE)
_ZN80_INTERNAL_8f865af5_44_flash_fwd_hdim256_bf16_split_softcap_sm80_cu_93b96ec2_33624cute7productE:
	.zero		1
	.type		_ZN80_INTERNAL_8f865af5_44_flash_fwd_hdim256_bf16_split_softcap_sm80_cu_93b96ec2_33624cuda3std3__45__cpo3endE,@object
	.size		_ZN80_INTERNAL_8f865af5_44_flash_fwd_hdim256_bf16_split_softcap_sm80_cu_93b96ec2_33624cuda3std3__45__cpo3endE,(_ZN80_INTERNAL_8f865af5_44_flash_fwd_hdim256_bf16_split_softcap_sm80_cu_93b96ec2_33624cuda3std3__419piecewise_constructE - _ZN80_INTERNAL_8f865af5_44_flash_fwd_hdim256_bf16_split_softcap_sm80_cu_93b96ec2_33624cuda3std3__45__cpo3endE)
_ZN80_INTERNAL_8f865af5_44_flash_fwd_hdim256_bf16_split_softcap_sm80_cu_93b96ec2_33624cuda3std3__45__cpo3endE:
	.zero		1
	.type		_ZN80_INTERNAL_8f865af5_44_flash_fwd_hdim256_bf16_split_softcap_sm80_cu_93b96ec2_33624cuda3std3__419piecewise_constructE,@object
	.size		_ZN80_INTERNAL_8f865af5_44_flash_fwd_hdim256_bf16_split_softcap_sm80_cu_93b96ec2_33624cuda3std3__419piecewise_constructE,(_ZN80_INTERNAL_8f865af5_44_flash_fwd_hdim256_bf16_split_softcap_sm80_cu_93b96ec2_33624cuda3std3__45__cpo4cendE - _ZN80_INTERNAL_8f865af5_44_flash_fwd_hdim256_bf16_split_softcap_sm80_cu_93b96ec2_33624cuda3std3__419piecewise_constructE)
_ZN80_INTERNAL_8f865af5_44_flash_fwd_hdim256_bf16_split_softcap_sm80_cu_93b96ec2_33624cuda3std3__419piecewise_constructE:
	.zero		1
	.type		_ZN80_INTERNAL_8f865af5_44_flash_fwd_hdim256_bf16_split_softcap_sm80_cu_93b96ec2_33624cuda3std3__45__cpo4cendE,@object
	.size		_ZN80_INTERNAL_8f865af5_44_flash_fwd_hdim256_bf16_split_softcap_sm80_cu_93b96ec2_33624cuda3std3__45__cpo4cendE,(_ZN80_INTERNAL_8f865af5_44_flash_fwd_hdim256_bf16_split_softcap_sm80_cu_93b96ec2_33624cuda3std6ranges3__45__cpo4swapE - _ZN80_INTERNAL_8f865af5_44_flash_fwd_hdim256_bf16_split_softcap_sm80_cu_93b96ec2_33624cuda3std3__45__cpo4cendE)
_ZN80_INTERNAL_8f865af5_44_flash_fwd_hdim256_bf16_split_softcap_sm80_cu_93b96ec2_33624cuda3std3__45__cpo4cendE:
	.zero		1
	.type		_ZN80_INTERNAL_8f865af5_44_flash_fwd_hdim256_bf16_split_softcap_sm80_cu_93b96ec2_33624cuda3std6ranges3__45__cpo4swapE,@object
	.size		_ZN80_INTERNAL_8f865af5_44_flash_fwd_hdim256_bf16_split_softcap_sm80_cu_93b96ec2_33624cuda3std6ranges3__45__cpo4swapE,(.L_7 - _ZN80_INTERNAL_8f865af5_44_flash_fwd_hdim256_bf16_split_softcap_sm80_cu_93b96ec2_33624cuda3std6ranges3__45__cpo4swapE)
_ZN80_INTERNAL_8f865af5_44_flash_fwd_hdim256_bf16_split_softcap_sm80_cu_93b96ec2_33624cuda3std6ranges3__45__cpo4swapE:
	.zero		1
.L_7:


//--------------------- .nv.shared._ZN7cutlass13device_kernelIN5flash19enable_sm80_to_sm89INS1_16FlashAttnFwdSm80INS1_25CollectiveMainloopFwdSm80ILi8ELi1ELb1EN4cute5tupleIJNS5_1CILi128EEENS7_ILi48EEENS7_ILi256EEEEEELi256ENS_10bfloat16_tEfNS_4arch4Sm80ELb0ELb0ELb1ELb1ELb0ELb0ELb1ELb1EEENS1_21CollectiveEpilogueFwdINS6_IJS8_SA_S9_EEENS6_IJNS7_ILi1EEESI_SI_EEESC_SE_Li256ELb1ELb1ELb1ELb0EEENS1_36VarlenDynamicPersistentTileSchedulerILi128ELi48ELi256ELi256ELb1ELb1ELb0ELb0ELb1ELb1EEEEEEEEEvNT_6ParamsE --------------------------
	.section	.nv.shared._ZN7cutlass13device_kernelIN5flash19enable_sm80_to_sm89INS1_16FlashAttnFwdSm80INS1_25CollectiveMainloopFwdSm80ILi8ELi1ELb1EN4cute5tupleIJNS5_1CILi128EEENS7_ILi48EEENS7_ILi256EEEEEELi256ENS_10bfloat16_tEfNS_4arch4Sm80ELb0ELb0ELb1ELb1ELb0ELb0ELb1ELb1EEENS1_21CollectiveEpilogueFwdINS6_IJS8_SA_S9_EEENS6_IJNS7_ILi1EEESI_SI_EEESC_SE_Li256ELb1ELb1ELb1ELb0EEENS1_36VarlenDynamicPersistentTileSchedulerILi128ELi48ELi256ELi256ELb1ELb1ELb0ELb0ELb1ELb1EEEEEEEEEvNT_6ParamsE,"aw",@nobits
	.sectionflags	@""
	.align	16


//--------------------- .nv.shared._ZN7cutlass13device_kernelIN5flash19enable_sm80_to_sm89INS1_16FlashAttnFwdSm80INS1_25CollectiveMainloopFwdSm80ILi8ELi1ELb0EN4cute5tupleIJNS5_1CILi128EEENS7_ILi32EEENS7_ILi256EEEEEELi256ENS_10bfloat16_tEfNS_4arch4Sm80ELb0ELb0ELb1ELb1ELb0ELb1ELb1ELb1EEENS1_21CollectiveEpilogueFwdINS6_IJS8_SA_S9_EEENS6_IJNS7_ILi1EEESI_SI_EEESC_SE_Li256ELb1ELb1ELb1ELb0EEENS1_36VarlenDynamicPersistentTileSchedulerILi128ELi32ELi256ELi256ELb1ELb1ELb0ELb0ELb1ELb1EEEEEEEEEvNT_6ParamsE --------------------------
	.section	.nv.shared._ZN7cutlass13device_kernelIN5flash19enable_sm80_to_sm89INS1_16FlashAttnFwdSm80INS1_25CollectiveMainloopFwdSm80ILi8ELi1ELb0EN4cute5tupleIJNS5_1CILi128EEENS7_ILi32EEENS7_ILi256EEEEEELi256ENS_10bfloat16_tEfNS_4arch4Sm80ELb0ELb0ELb1ELb1ELb0ELb1ELb1ELb1EEENS1_21CollectiveEpilogueFwdINS6_IJS8_SA_S9_EEENS6_IJNS7_ILi1EEESI_SI_EEESC_SE_Li256ELb1ELb1ELb1ELb0EEENS1_36VarlenDynamicPersistentTileSchedulerILi128ELi32ELi256ELi256ELb1ELb1ELb0ELb0ELb1ELb1EEEEEEEEEvNT_6ParamsE,"aw",@nobits
	.sectionflags	@""
	.align	16


//--------------------- .nv.shared._ZN7cutlass13device_kernelIN5flash19enable_sm80_to_sm89INS1_16FlashAttnFwdSm80INS1_25CollectiveMainloopFwdSm80ILi8ELi1ELb1EN4cute5tupleIJNS5_1CILi128EEENS7_ILi48EEENS7_ILi256EEEEEELi256ENS_10bfloat16_tEfNS_4arch4Sm80ELb0ELb1ELb1ELb0ELb0ELb0ELb1ELb1EEENS1_21CollectiveEpilogueFwdINS6_IJS8_SA_S9_EEENS6_IJNS7_ILi1EEESI_SI_EEESC_SE_Li256ELb0ELb1ELb1ELb0EEENS1_19SingleTileSchedulerILb0ELb1ELb1ELi128EEEEEEEEEvNT_6ParamsE --------------------------
	.section	.nv.shared._ZN7cutlass13device_kernelIN5flash19enable_sm80_to_sm89INS1_16FlashAttnFwdSm80INS1_25CollectiveMainloopFwdSm80ILi8ELi1ELb1EN4cute5tupleIJNS5_1CILi128EEENS7_ILi48EEENS7_ILi256EEEEEELi256ENS_10bfloat16_tEfNS_4arch4Sm80ELb0ELb1ELb1ELb0ELb0ELb0ELb1ELb1EEENS1_21CollectiveEpilogueFwdINS6_IJS8_SA_S9_EEENS6_IJNS7_ILi1EEESI_SI_EEESC_SE_Li256ELb0ELb1ELb1ELb0EEENS1_19SingleTileSchedulerILb0ELb1ELb1ELi128EEEEEEEEEvNT_6ParamsE,"aw",@nobits
	.sectionflags	@""
	.align	16


//--------------------- .nv.shared._ZN7cutlass13device_kernelIN5flash19enable_sm80_to_sm89INS1_16FlashAttnFwdSm80INS1_25CollectiveMainloopFwdSm80ILi8ELi1ELb1EN4cute5tupleIJNS5_1CILi128EEENS7_ILi48EEENS7_ILi256EEEEEELi256ENS_10bfloat16_tEfNS_4arch4Sm80ELb0ELb1ELb1ELb1ELb0ELb0ELb1ELb1EEENS1_21CollectiveEpilogueFwdINS6_IJS8_SA_S9_EEENS6_IJNS7_ILi1EEESI_SI_EEESC_SE_Li256ELb1ELb1ELb1ELb0EEENS1_36VarlenDynamicPersistentTileSchedulerILi128ELi48ELi256ELi256ELb1ELb1ELb0ELb1ELb0ELb1EEEEEEEEEvNT_6ParamsE --------------------------
	.section	.nv.shared._ZN7cutlass13device_kernelIN5flash19enable_sm80_to_sm89INS1_16FlashAttnFwdSm80INS1_25CollectiveMainloopFwdSm80ILi8ELi1ELb1EN4cute5tupleIJNS5_1CILi128EEENS7_ILi48EEENS7_ILi256EEEEEELi256ENS_10bfloat16_tEfNS_4arch4Sm80ELb0ELb1ELb1ELb1ELb0ELb0ELb1ELb1EEENS1_21CollectiveEpilogueFwdINS6_IJS8_SA_S9_EEENS6_IJNS7_ILi1EEESI_SI_EEESC_SE_Li256ELb1ELb1ELb1ELb0EEENS1_36VarlenDynamicPersistentTileSchedulerILi128ELi48ELi256ELi256ELb1ELb1ELb0ELb1ELb0ELb1EEEEEEEEEvNT_6ParamsE,"aw",@nobits
	.sectionflags	@""
	.align	16


//--------------------- .nv.shared._ZN7cutlass13device_kernelIN5flash19enable_sm80_to_sm89INS1_16FlashAttnFwdSm80INS1_25CollectiveMainloopFwdSm80ILi8ELi1ELb0EN4cute5tupleIJNS5_1CILi128EEENS7_ILi32EEENS7_ILi256EEEEEELi256ENS_10bfloat16_tEfNS_4arch4Sm80ELb0ELb1ELb1ELb1ELb0ELb1ELb1ELb1EEENS1_21CollectiveEpilogueFwdINS6_IJS8_SA_S9_EEENS6_IJNS7_ILi1EEESI_SI_EEESC_SE_Li256ELb1ELb1ELb1ELb0EEENS1_36VarlenDynamicPersistentTileSchedulerILi128ELi32ELi256ELi256ELb1ELb1ELb0ELb1ELb0ELb1EEEEEEEEEvNT_6ParamsE --------------------------
	.section	.nv.shared._ZN7cutlass13device_kernelIN5flash19enable_sm80_to_sm89INS1_16FlashAttnFwdSm80INS1_25CollectiveMainloopFwdSm80ILi8ELi1ELb0EN4cute5tupleIJNS5_1CILi128EEENS7_ILi32EEENS7_ILi256EEEEEELi256ENS_10bfloat16_tEfNS_4arch4Sm80ELb0ELb1ELb1ELb1ELb0ELb1ELb1ELb1EEENS1_21CollectiveEpilogueFwdINS6_IJS8_SA_S9_EEENS6_IJNS7_ILi1EEESI_SI_EEESC_SE_Li256ELb1ELb1ELb1ELb0EEENS1_36VarlenDynamicPersistentTileSchedulerILi128ELi32ELi256ELi256ELb1ELb1ELb0ELb1ELb0ELb1EEEEEEEEEvNT_6ParamsE,"aw",@nobits
	.sectionflags	@""
	.align	16


//--------------------- .nv.shared._ZN7cutlass13device_kernelIN5flash19enable_sm80_to_sm89INS1_16FlashAttnFwdSm80INS1_25CollectiveMainloopFwdSm80ILi8ELi1ELb1EN4cute5tupleIJNS5_1CILi128EEENS7_ILi64EEENS7_ILi256EEEEEELi256ENS_10bfloat16_tEfNS_4arch4Sm80ELb1ELb0ELb1ELb0ELb0ELb0ELb1ELb1EEENS1_21CollectiveEpilogueFwdINS6_IJS8_SA_S9_EEENS6_IJNS7_ILi1EEESI_SI_EEESC_SE_Li256ELb0ELb1ELb1ELb0EEENS1_30DynamicPersistentTileSchedulerILi256ELi256ELb1ELb1ELb0EEEEEEEEEvNT_6ParamsE --------------------------
	.section	.nv.shared._ZN7cutlass13device_kernelIN5flash19enable_sm80_to_sm89INS1_16FlashAttnFwdSm80INS1_25CollectiveMainloopFwdSm80ILi8ELi1ELb1EN4cute5tupleIJNS5_1CILi128EEENS7_ILi64EEENS7_ILi256EEEEEELi256ENS_10bfloat16_tEfNS_4arch4Sm80ELb1ELb0ELb1ELb0ELb0ELb0ELb1ELb1EEENS1_21CollectiveEpilogueFwdINS6_IJS8_SA_S9_EEENS6_IJNS7_ILi1EEESI_SI_EEESC_SE_Li256ELb0ELb1ELb1ELb0EEENS1_30DynamicPersistentTileSchedulerILi256ELi256ELb1ELb1ELb0EEEEEEEEEvNT_6ParamsE,"aw",@nobits
	.sectionflags	@""
	.align	16


//--------------------- .nv.shared._ZN7cutlass13device_kernelIN5flash19enable_sm80_to_sm89INS1_16FlashAttnFwdSm80INS1_25CollectiveMainloopFwdSm80ILi8ELi1ELb1EN4cute5tupleIJNS5_1CILi128EEENS7_ILi48EEENS7_ILi256EEEEEELi256ENS_10bfloat16_tEfNS_4arch4Sm80ELb1ELb0ELb1ELb1ELb0ELb0ELb1ELb1EEENS1_21CollectiveEpilogueFwdINS6_IJS8_SA_S9_EEENS6_IJNS7_ILi1EEESI_SI_EEESC_SE_Li256ELb1ELb1ELb1ELb0EEENS1_36VarlenDynamicPersistentTileSchedulerILi128ELi48ELi256ELi256ELb1ELb1ELb0ELb1ELb1ELb1EEEEEEEEEvNT_6ParamsE --------------------------
	.section	.nv.shared._ZN7cutlass13device_kernelIN5flash19enable_sm80_to_sm89INS1_16FlashAttnFwdSm80INS1_25CollectiveMainloopFwdSm80ILi8ELi1ELb1EN4cute5tupleIJNS5_1CILi128EEENS7_ILi48EEENS7_ILi256EEEEEELi256ENS_10bfloat16_tEfNS_4arch4Sm80ELb1ELb0ELb1ELb1ELb0ELb0ELb1ELb1EEENS1_21CollectiveEpilogueFwdINS6_IJS8_SA_S9_EEENS6_IJNS7_ILi1EEESI_SI_EEESC_SE_Li256ELb1ELb1ELb1ELb0EEENS1_36VarlenDynamicPersistentTileSchedulerILi128ELi48ELi256ELi256ELb1ELb1ELb0ELb1ELb1ELb1EEEEEEEEEvNT_6ParamsE,"aw",@nobits
	.sectionflags	@""
	.align	16


//--------------------- .nv.shared._ZN7cutlass13device_kernelIN5flash19enable_sm80_to_sm89INS1_16FlashAttnFwdSm80INS1_25CollectiveMainloopFwdSm80ILi8ELi1ELb0EN4cute5tupleIJNS5_1CILi128EEENS7_ILi32EEENS7_ILi256EEEEEELi256ENS_10bfloat16_tEfNS_4arch4Sm80ELb1ELb0ELb1ELb1ELb0ELb1ELb1ELb1EEENS1_21CollectiveEpilogueFwdINS6_IJS8_SA_S9_EEENS6_IJNS7_ILi1EEESI_SI_EEESC_SE_Li256ELb1ELb1ELb1ELb0EEENS1_36VarlenDynamicPersistentTileSchedulerILi128ELi32ELi256ELi256ELb1ELb1ELb0ELb1ELb1ELb1EEEEEEEEEvNT_6ParamsE --------------------------
	.section	.nv.shared._ZN7cutlass13device_kernelIN5flash19enable_sm80_to_sm89INS1_16FlashAttnFwdSm80INS1_25CollectiveMainloopFwdSm80ILi8ELi1ELb0EN4cute5tupleIJNS5_1CILi128EEENS7_ILi32EEENS7_ILi256EEEEEELi256ENS_10bfloat16_tEfNS_4arch4Sm80ELb1ELb0ELb1ELb1ELb0ELb1ELb1ELb1EEENS1_21CollectiveEpilogueFwdINS6_IJS8_SA_S9_EEENS6_IJNS7_ILi1EEESI_SI_EEESC_SE_Li256ELb1ELb1ELb1ELb0EEENS1_36VarlenDynamicPersistentTileSchedulerILi128ELi32ELi256ELi256ELb1ELb1ELb0ELb1ELb1ELb1EEEEEEEEEvNT_6ParamsE,"aw",@nobits
	.sectionflags	@""
	.align	16


//--------------------- .nv.shared._ZN7cutlass13device_kernelIN5flash19enable_sm80_to_sm89INS1_16FlashAttnFwdSm80INS1_25CollectiveMainloopFwdSm80ILi8ELi1ELb0EN4cute5tupleIJNS5_1CILi128EEENS7_ILi96EEENS7_ILi256EEEEEELi256ENS_10bfloat16_tEfNS_4arch4Sm80ELb0ELb0ELb1ELb0ELb0ELb0ELb1ELb1EEENS1_21CollectiveEpilogueFwdINS6_IJS8_SA_S9_EEENS6_IJNS7_ILi1EEESI_SI_EEESC_SE_Li256ELb0ELb1ELb1ELb0EEENS1_19SingleTileSchedulerILb0ELb1ELb1ELi128EEEEEEEEEvNT_6ParamsE --------------------------
	.section	.nv.shared._ZN7cutlass13device_kernelIN5flash19enable_sm80_to_sm89INS1_16FlashAttnFwdSm80INS1_25CollectiveMainloopFwdSm80ILi8ELi1ELb0EN4cute5tupleIJNS5_1CILi128EEENS7_ILi96EEENS7_ILi256EEEEEELi256ENS_10bfloat16_tEfNS_4arch4Sm80ELb0ELb0ELb1ELb0ELb0ELb0ELb1ELb1EEENS1_21CollectiveEpilogueFwdINS6_IJS8_SA_S9_EEENS6_IJNS7_ILi1EEESI_SI_EEESC_SE_Li256ELb0ELb1ELb1ELb0EEENS1_19SingleTileSchedulerILb0ELb1ELb1ELi128EEEEEEEEEvNT_6ParamsE,"aw",@nobits
	.sectionflags	@""
	.align	16


//--------------------- .nv.shared._ZN7cutlass13device_kernelIN5flash19enable_sm80_to_sm89INS1_16FlashAttnFwdSm80INS1_25CollectiveMainloopFwdSm80ILi8ELi1ELb0EN4cute5tupleIJNS5_1CILi128EEENS7_ILi64EEENS7_ILi256EEEEEELi256ENS_10bfloat16_tEfNS_4arch4Sm80ELb0ELb0ELb1ELb1ELb0ELb0ELb1ELb1EEENS1_21CollectiveEpilogueFwdINS6_IJS8_SA_S9_EEENS6_IJNS7_ILi1EEESI_SI_EEESC_SE_Li256ELb1ELb1ELb1ELb0EEENS1_36VarlenDynamicPersistentTileSchedulerILi128ELi64ELi256ELi256ELb1ELb1ELb0ELb0ELb1ELb1EEEEEEEEEvNT_6ParamsE --------------------------
	.section	.nv.shared._ZN7cutlass13device_kernelIN5flash19enable_sm80_to_sm89INS1_16FlashAttnFwdSm80INS1_25CollectiveMainloopFwdSm80ILi8ELi1ELb0EN4cute5tupleIJNS5_1CILi128EEENS7_ILi64EEENS7_ILi256EEEEEELi256ENS_10bfloat16_tEfNS_4arch4Sm80ELb0ELb0ELb1ELb1ELb0ELb0ELb1ELb1EEENS1_21CollectiveEpilogueFwdINS6_IJS8_SA_S9_EEENS6_IJNS7_ILi1EEESI_SI_EEESC_SE_Li256ELb1ELb1ELb1ELb0EEENS1_36VarlenDynamicPersistentTileSchedulerILi128ELi64ELi256ELi256ELb1ELb1ELb0ELb0ELb1ELb1EEEEEEEEEvNT_6ParamsE,"aw",@nobits
	.sectionflags	@""
	.align	16


//--------------------- .nv.shared._ZN7cutlass13device_kernelIN5flash19enable_sm80_to_sm89INS1_16FlashAttnFwdSm80INS1_25CollectiveMainloopFwdSm80ILi8ELi1ELb0EN4cute5tupleIJNS5_1CILi128EEENS7_ILi48EEENS7_ILi256EEEEEELi256ENS_10bfloat16_tEfNS_4arch4Sm80ELb0ELb0ELb1ELb1ELb0ELb1ELb1ELb1EEENS1_21CollectiveEpilogueFwdINS6_IJS8_SA_S9_EEENS6_IJNS7_ILi1EEESI_SI_EEESC_SE_Li256ELb1ELb1ELb1ELb0EEENS1_36VarlenDynamicPersistentTileSchedulerILi128ELi48ELi256ELi256ELb1ELb1ELb0ELb0ELb1ELb1EEEEEEEEEvNT_6ParamsE --------------------------
	.section	.nv.shared._ZN7cutlass13device_kernelIN5flash19enable_sm80_to_sm89INS1_16FlashAttnFwdSm80INS1_25CollectiveMainloopFwdSm80ILi8ELi1ELb0EN4cute5tupleIJNS5_1CILi128EEENS7_ILi48EEENS7_ILi256EEEEEELi256ENS_10bfloat16_tEfNS_4arch4Sm80ELb0ELb0ELb1ELb1ELb0ELb1ELb1ELb1EEENS1_21CollectiveEpilogueFwdINS6_IJS8_SA_S9_EEENS6_IJNS7_ILi1EEESI_SI_EEESC_SE_Li256ELb1ELb1ELb1ELb0EEENS1_36VarlenDynamicPersistentTileSchedulerILi128ELi48ELi256ELi256ELb1ELb1ELb0ELb0ELb1ELb1EEEEEEEEEvNT_6ParamsE,"aw",@nobits
	.sectionflags	@""
	.align	16


//--------------------- .nv.shared._ZN7cutlass13device_kernelIN5flash19enable_sm80_to_sm89INS1_16FlashAttnFwdSm80INS1_25CollectiveMainloopFwdSm80ILi8ELi1ELb0EN4cute5tupleIJNS5_1CILi128EEENS7_ILi64EEENS7_ILi256EEEEEELi256ENS_10bfloat16_tEfNS_4arch4Sm80ELb0ELb1ELb1ELb0ELb0ELb0ELb1ELb1EEENS1_21CollectiveEpilogueFwdINS6_IJS8_SA_S9_EEENS6_IJNS7_ILi1EEESI_SI_EEESC_SE_Li256ELb0ELb1ELb1ELb0EEENS1_19SingleTileSchedulerILb0ELb1ELb1ELi128EEEEEEEEEvNT_6ParamsE --------------------------
	.section	.nv.shared._ZN7cutlass13device_kernelIN5flash19enable_sm80_to_sm89INS1_16FlashAttnFwdSm80INS1_25CollectiveMainloopFwdSm80ILi8ELi1ELb0EN4cute5tupleIJNS5_1CILi128EEENS7_ILi64EEENS7_ILi256EEEEEELi256ENS_10bfloat16_tEfNS_4arch4Sm80ELb0ELb1ELb1ELb0ELb0ELb0ELb1ELb1EEENS1_21CollectiveEpilogueFwdINS6_IJS8_SA_S9_EEENS6_IJNS7_ILi1EEESI_SI_EEESC_SE_Li256ELb0ELb1ELb1ELb0EEENS1_19SingleTileSchedulerILb0ELb1ELb1ELi128EEEEEEEEEvNT_6ParamsE,"aw",@nobits
	.sectionflags	@""
	.align	16


//--------------------- .nv.shared._ZN7cutlass13device_kernelIN5flash19enable_sm80_to_sm89INS1_16FlashAttnFwdSm80INS1_25CollectiveMainloopFwdSm80ILi8ELi1ELb0EN4cute5tupleIJNS5_1CILi128EEENS7_ILi64EEENS7_ILi256EEEEEELi256ENS_10bfloat16_tEfNS_4arch4Sm80ELb0ELb1ELb1ELb1ELb0ELb0ELb1ELb1EEENS1_21CollectiveEpilogueFwdINS6_IJS8_SA_S9_EEENS6_IJNS7_ILi1EEESI_SI_EEESC_SE_Li256ELb1ELb1ELb1ELb0EEENS1_36VarlenDynamicPersistentTileSchedulerILi128ELi64ELi256ELi256ELb1ELb1ELb0ELb1ELb0ELb1EEEEEEEEEvNT_6ParamsE --------------------------
	.section	.nv.shared._ZN7cutlass13device_kernelIN5flash19enable_sm80_to_sm89INS1_16FlashAttnFwdSm80INS1_25CollectiveMainloopFwdSm80ILi8ELi1ELb0EN4cute5tupleIJNS5_1CILi128EEENS7_ILi64EEENS7_ILi256EEEEEELi256ENS_10bfloat16_tEfNS_4arch4Sm80ELb0ELb1ELb1ELb1ELb0ELb0ELb1ELb1EEENS1_21CollectiveEpilogueFwdINS6_IJS8_SA_S9_EEENS6_IJNS7_ILi1EEESI_SI_EEESC_SE_Li256ELb1ELb1ELb1ELb0EEENS1_36VarlenDynamicPersistentTileSchedulerILi128ELi64ELi256ELi256ELb1ELb1ELb0ELb1ELb0ELb1EEEEEEEEEvNT_6ParamsE,"aw",@nobits
	.sectionflags	@""
	.align	16


//--------------------- .nv.shared._ZN7cutlass13device_kernelIN5flash19enable_sm80_to_sm89INS1_16FlashAttnFwdSm80INS1_25CollectiveMainloopFwdSm80ILi8ELi1ELb0EN4cute5tupleIJNS5_1CILi128EEENS7_ILi48EEENS7_ILi256EEEEEELi256ENS_10bfloat16_tEfNS_4arch4Sm80ELb0ELb1ELb1ELb1ELb0ELb1ELb1ELb1EEENS1_21CollectiveEpilogueFwdINS6_IJS8_SA_S9_EEENS6_IJNS7_ILi1EEESI_SI_EEESC_SE_Li256ELb1ELb1ELb1ELb0EEENS1_36VarlenDynamicPersistentTileSchedulerILi128ELi48ELi256ELi256ELb1ELb1ELb0ELb1ELb0ELb1EEEEEEEEEvNT_6ParamsE --------------------------
	.section	.nv.shared._ZN7cutlass13device_kernelIN5flash19enable_sm80_to_sm89INS1_16FlashAttnFwdSm80INS1_25CollectiveMainloopFwdSm80ILi8ELi1ELb0EN4cute5tupleIJNS5_1CILi128EEENS7_ILi48EEENS7_ILi256EEEEEELi256ENS_10bfloat16_tEfNS_4arch4Sm80ELb0ELb1ELb1ELb1ELb0ELb1ELb1ELb1EEENS1_21CollectiveEpilogueFwdINS6_IJS8_SA_S9_EEENS6_IJNS7_ILi1EEESI_SI_EEESC_SE_Li256ELb1ELb1ELb1ELb0EEENS1_36VarlenDynamicPersistentTileSchedulerILi128ELi48ELi256ELi256ELb1ELb1ELb0ELb1ELb0ELb1EEEEEEEEEvNT_6ParamsE,"aw",@nobits
	.sectionflags	@""
	.align	16


//--------------------- .nv.shared._ZN7cutlass13device_kernelIN5flash19enable_sm80_to_sm89INS1_16FlashAttnFwdSm80INS1_25CollectiveMainloopFwdSm80ILi8ELi1ELb0EN4cute5tupleIJNS5_1CILi128EEENS7_ILi96EEENS7_ILi256EEEEEELi256ENS_10bfloat16_tEfNS_4arch4Sm80ELb1ELb0ELb1ELb0ELb0ELb0ELb1ELb1EEENS1_21CollectiveEpilogueFwdINS6_IJS8_SA_S9_EEENS6_IJNS7_ILi1EEESI_SI_EEESC_SE_Li256ELb0ELb1ELb1ELb0EEENS1_30DynamicPersistentTileSchedulerILi256ELi256ELb1ELb1ELb0EEEEEEEEEvNT_6ParamsE --------------------------
	.section	.nv.shared._ZN7cutlass13device_kernelIN5flash19enable_sm80_to_sm89INS1_16FlashAttnFwdSm80INS1_25CollectiveMainloopFwdSm80ILi8ELi1ELb0EN4cute5tupleIJNS5_1CILi128EEENS7_ILi96EEENS7_ILi256EEEEEELi256ENS_10bfloat16_tEfNS_4arch4Sm80ELb1ELb0ELb1ELb0ELb0ELb0ELb1ELb1EEENS1_21CollectiveEpilogueFwdINS6_IJS8_SA_S9_EEENS6_IJNS7_ILi1EEESI_SI_EEESC_SE_Li256ELb0ELb1ELb1ELb0EEENS1_30DynamicPersistentTileSchedulerILi256ELi256ELb1ELb1ELb0EEEEEEEEEvNT_6ParamsE,"aw",@nobits
	.sectionflags	@""
	.align	16


//--------------------- .nv.shared._ZN7cutlass13device_kernelIN5flash19enable_sm80_to_sm89INS1_16FlashAttnFwdSm80INS1_25CollectiveMainloopFwdSm80ILi8ELi1ELb0EN4cute5tupleIJNS5_1CILi128EEENS7_ILi64EEENS7_ILi256EEEEEELi256ENS_10bfloat16_tEfNS_4arch4Sm80ELb1ELb0ELb1ELb1ELb0ELb0ELb1ELb1EEENS1_21CollectiveEpilogueFwdINS6_IJS8_SA_S9_EEENS6_IJNS7_ILi1EEESI_SI_EEESC_SE_Li256ELb1ELb1ELb1ELb0EEENS1_36VarlenDynamicPersistentTileSchedulerILi128ELi64ELi256ELi256ELb1ELb1ELb0ELb1ELb1ELb1EEEEEEEEEvNT_6ParamsE --------------------------
	.section	.nv.shared._ZN7cutlass13device_kernelIN5flash19enable_sm80_to_sm89INS1_16FlashAttnFwdSm80INS1_25CollectiveMainloopFwdSm80ILi8ELi1ELb0EN4cute5tupleIJNS5_1CILi128EEENS7_ILi64EEENS7_ILi256EEEEEELi256ENS_10bfloat16_tEfNS_4arch4Sm80ELb1ELb0ELb1ELb1ELb0ELb0ELb1ELb1EEENS1_21CollectiveEpilogueFwdINS6_IJS8_SA_S9_EEENS6_IJNS7_ILi1EEESI_SI_EEESC_SE_Li256ELb1ELb1ELb1ELb0EEENS1_36VarlenDynamicPersistentTileSchedulerILi128ELi64ELi256ELi256ELb1ELb1ELb0ELb1ELb1ELb1EEEEEEEEEvNT_6ParamsE,"aw",@nobits
	.sectionflags	@""
	.align	16


//--------------------- .nv.shared._ZN7cutlass13device_kernelIN5flash19enable_sm80_to_sm89INS1_16FlashAttnFwdSm80INS1_25CollectiveMainloopFwdSm80ILi8ELi1ELb0EN4cute5tupleIJNS5_1CILi128EEENS7_ILi48EEENS7_ILi256EEEEEELi256ENS_10bfloat16_tEfNS_4arch4Sm80ELb1ELb0ELb1ELb1ELb0ELb1ELb1ELb1EEENS1_21CollectiveEpilogueFwdINS6_IJS8_SA_S9_EEENS6_IJNS7_ILi1EEESI_SI_EEESC_SE_Li256ELb1ELb1ELb1ELb0EEENS1_36VarlenDynamicPersistentTileSchedulerILi128ELi48ELi256ELi256ELb1ELb1ELb0ELb1ELb1ELb1EEEEEEEEEvNT_6ParamsE --------------------------
	.section	.nv.shared._ZN7cutlass13device_kernelIN5flash19enable_sm80_to_sm89INS1_16FlashAttnFwdSm80INS1_25CollectiveMainloopFwdSm80ILi8ELi1ELb0EN4cute5tupleIJNS5_1CILi128EEENS7_ILi48EEENS7_ILi256EEEEEELi256ENS_10bfloat16_tEfNS_4arch4Sm80ELb1ELb0ELb1ELb1ELb0ELb1ELb1ELb1EEENS1_21CollectiveEpilogueFwdINS6_IJS8_SA_S9_EEENS6_IJNS7_ILi1EEESI_SI_EEESC_SE_Li256ELb1ELb1ELb1ELb0EEENS1_36VarlenDynamicPersistentTileSchedulerILi128ELi48ELi256ELi256ELb1ELb1ELb0ELb1ELb1ELb1EEEEEEEEEvNT_6ParamsE,"aw",@nobits
	.sectionflags	@""
	.align	16
